	.target	sm_80

	.elftype	@"ET_EXEC"


//--------------------- .note.nv.tkinfo           --------------------------
	.section	.note.nv.tkinfo,"",@"SHT_NOTE"
	.sectionflags	@"SHF_NOTE_NV_TKINFO"
	.tkinfo
        /*0018*/ 	.word	0x00000002
        /*0030*/ 	.string	""
        /*0030*/ 	.string	"ptxas"
        /*0030*/ 	.string	"Cuda compilation tools, release 13.0, V13.0.88"
        /*0030*/ 	.string	"Build cuda_13.0.r13.0/compiler.36424714_0"
        /*0030*/ 	.string	"-arch sm_80 -m 64 "



//--------------------- .note.nv.cuinfo           --------------------------
	.section	.note.nv.cuinfo,"",@"SHT_NOTE"
	.sectionflags	@"SHF_NOTE_NV_CUINFO"
        /*0018*/ 	.short	0x0002
        /*001a*/ 	.short	0x0050
        /*001c*/ 	.short	0x0082
	.zero		2


//--------------------- .nv.info                  --------------------------
	.section	.nv.info,"",@"SHT_CUDA_INFO"
	.align	4


	//----- nvinfo : EIATTR_REGCOUNT
	.align		4
        /*0000*/ 	.byte	0x04, 0x2f
        /*0002*/ 	.short	(.L_12 - .L_11)
	.align		4
.L_11:
        /*0004*/ 	.word	index@(_ZN5flash16flash_fwd_kernelI23Flash_fwd_kernel_traitsILi128ELi128ELi32ELi4ELb0ELb0EN7cutlass6half_tE19Flash_kernel_traitsILi128ELi128ELi32ELi4ES3_EELb0ELb0ELb1ELb1ELb0ELb0ELb1ELb0EEEvNS_16Flash_fwd_paramsE)
        /*0008*/ 	.word	0x000000ff


	//----- nvinfo : EIATTR_FRAME_SIZE
	.align		4
.L_12:
        /*000c*/ 	.byte	0x04, 0x11
        /*000e*/ 	.short	(.L_14 - .L_13)
	.align		4
.L_13:
        /*0010*/ 	.word	index@(_ZN5flash16flash_fwd_kernelI23Flash_fwd_kernel_traitsILi128ELi128ELi32ELi4ELb0ELb0EN7cutlass6half_tE19Flash_kernel_traitsILi128ELi128ELi32ELi4ES3_EELb0ELb0ELb1ELb1ELb0ELb0ELb1ELb0EEEvNS_16Flash_fwd_paramsE)
        /*0014*/ 	.word	0x00000060


	//----- nvinfo : EIATTR_REGCOUNT
	.align		4
.L_14:
        /*0018*/ 	.byte	0x04, 0x2f
        /*001a*/ 	.short	(.L_16 - .L_15)
	.align		4
.L_15:
        /*001c*/ 	.word	index@(_ZN5flash16flash_fwd_kernelI23Flash_fwd_kernel_traitsILi128ELi128ELi32ELi4ELb0ELb0EN7cutlass6half_tE19Flash_kernel_traitsILi128ELi128ELi32ELi4ES3_EELb1ELb0ELb1ELb1ELb0ELb0ELb0ELb1EEEvNS_16Flash_fwd_paramsE)
        /*0020*/ 	.word	0x000000ff


	//----- nvinfo : EIATTR_FRAME_SIZE
	.align		4
.L_16:
        /*0024*/ 	.byte	0x04, 0x11
        /*0026*/ 	.short	(.L_18 - .L_17)
	.align		4
.L_17:
        /*0028*/ 	.word	index@($__internal_0_$__cuda_sm70_shflsync_bfly_p)
        /*002c*/ 	.word	0x00000000


	//----- nvinfo : EIATTR_FRAME_SIZE
	.align		4
.L_18:
        /*0030*/ 	.byte	0x04, 0x11
        /*0032*/ 	.short	(.L_20 - .L_19)
	.align		4
.L_19:
        /*0034*/ 	.word	index@($_ZN5flash16flash_fwd_kernelI23Flash_fwd_kernel_traitsILi128ELi128ELi32ELi4ELb0ELb0EN7cutlass6half_tE19Flash_kernel_traitsILi128ELi128ELi32ELi4ES3_EELb1ELb0ELb1ELb1ELb0ELb0ELb0ELb1EEEvNS_16Flash_fwd_paramsE$_ZN5flash22compute_attn_1rowblockI23Flash_fwd_kernel_traitsILi128ELi128ELi32ELi4ELb0ELb0EN7cutlass6half_tE19Flash_kernel_traitsILi128ELi128ELi32ELi4ES3_EELb1ELb0ELb1ELb1ELb0ELb0ELb0ELb1ENS_16Flash_fwd_paramsEEEvRKT8_iii)
        /*0038*/ 	.word	0x00000000


	//----- nvinfo : EIATTR_FRAME_SIZE
	.align		4
.L_20:
        /*003c*/ 	.byte	0x04, 0x11
        /*003e*/ 	.short	(.L_22 - .L_21)
	.align		4
.L_21:
        /*0040*/ 	.word	index@(_ZN5flash16flash_fwd_kernelI23Flash_fwd_kernel_traitsILi128ELi128ELi32ELi4ELb0ELb0EN7cutlass6half_tE19Flash_kernel_traitsILi128ELi128ELi32ELi4ES3_EELb1ELb0ELb1ELb1ELb0ELb0ELb0ELb1EEEvNS_16Flash_fwd_paramsE)
        /*0044*/ 	.word	0x000001c0


	//----- nvinfo : EIATTR_REGCOUNT
	.align		4
.L_22:
        /*0048*/ 	.byte	0x04, 0x2f
        /*004a*/ 	.short	(.L_24 - .L_23)
	.align		4
.L_23:
        /*004c*/ 	.word	index@(_ZN5flash16flash_fwd_kernelI23Flash_fwd_kernel_traitsILi128ELi128ELi32ELi4ELb0ELb0EN7cutlass6half_tE19Flash_kernel_traitsILi128ELi128ELi32ELi4ES3_EELb0ELb0ELb1ELb0ELb0ELb0ELb1ELb0EEEvNS_16Flash_fwd_paramsE)
        /*0050*/ 	.word	0x000000ff


	//----- nvinfo : EIATTR_FRAME_SIZE
	.align		4
.L_24:
        /*0054*/ 	.byte	0x04, 0x11
        /*0056*/ 	.short	(.L_26 - .L_25)
	.align		4
.L_25:
        /*0058*/ 	.word	index@(_ZN5flash16flash_fwd_kernelI23Flash_fwd_kernel_traitsILi128ELi128ELi32ELi4ELb0ELb0EN7cutlass6half_tE19Flash_kernel_traitsILi128ELi128ELi32ELi4ES3_EELb0ELb0ELb1ELb0ELb0ELb0ELb1ELb0EEEvNS_16Flash_fwd_paramsE)
        /*005c*/ 	.word	0x00000058


	//----- nvinfo : EIATTR_REGCOUNT
	.align		4
.L_26:
        /*0060*/ 	.byte	0x04, 0x2f
        /*0062*/ 	.short	(.L_28 - .L_27)
	.align		4
.L_27:
        /*0064*/ 	.word	index@(_ZN5flash16flash_fwd_kernelI23Flash_fwd_kernel_traitsILi128ELi128ELi32ELi4ELb0ELb0EN7cutlass6half_tE19Flash_kernel_traitsILi128ELi128ELi32ELi4ES3_EELb1ELb0ELb1ELb0ELb0ELb0ELb0ELb1EEEvNS_16Flash_fwd_paramsE)
        /*0068*/ 	.word	0x000000ff


	//----- nvinfo : EIATTR_FRAME_SIZE
	.align		4
.L_28:
        /*006c*/ 	.byte	0x04, 0x11
        /*006e*/ 	.short	(.L_30 - .L_29)
	.align		4
.L_29:
        /*0070*/ 	.word	index@(_ZN5flash16flash_fwd_kernelI23Flash_fwd_kernel_traitsILi128ELi128ELi32ELi4ELb0ELb0EN7cutlass6half_tE19Flash_kernel_traitsILi128ELi128ELi32ELi4ES3_EELb1ELb0ELb1ELb0ELb0ELb0ELb0ELb1EEEvNS_16Flash_fwd_paramsE)
        /*0074*/ 	.word	0x00000120


	//----- nvinfo : EIATTR_REGCOUNT
	.align		4
.L_30:
        /*0078*/ 	.byte	0x04, 0x2f
        /*007a*/ 	.short	(.L_32 - .L_31)
	.align		4
.L_31:
        /*007c*/ 	.word	index@(_ZN5flash16flash_fwd_kernelI23Flash_fwd_kernel_traitsILi128ELi128ELi32ELi4ELb0ELb0EN7cutlass6half_tE19Flash_kernel_traitsILi128ELi128ELi32ELi4ES3_EELb1ELb0ELb1ELb1ELb0ELb0ELb0ELb0EEEvNS_16Flash_fwd_paramsE)
        /*0080*/ 	.word	0x000000ff


	//----- nvinfo : EIATTR_FRAME_SIZE
	.align		4
.L_32:
        /*0084*/ 	.byte	0x04, 0x11
        /*0086*/ 	.short	(.L_34 - .L_33)
	.align		4
.L_33:
        /*0088*/ 	.word	index@(_ZN5flash16flash_fwd_kernelI23Flash_fwd_kernel_traitsILi128ELi128ELi32ELi4ELb0ELb0EN7cutlass6half_tE19Flash_kernel_traitsILi128ELi128ELi32ELi4ES3_EELb1ELb0ELb1ELb1ELb0ELb0ELb0ELb0EEEvNS_16Flash_fwd_paramsE)
        /*008c*/ 	.word	0x000000b0


	//----- nvinfo : EIATTR_REGCOUNT
	.align		4
.L_34:
        /*0090*/ 	.byte	0x04, 0x2f
        /*0092*/ 	.short	(.L_36 - .L_35)
	.align		4
.L_35:
        /*0094*/ 	.word	index@(_ZN5flash16flash_fwd_kernelI23Flash_fwd_kernel_traitsILi128ELi128ELi32ELi4ELb0ELb0EN7cutlass6half_tE19Flash_kernel_traitsILi128ELi128ELi32ELi4ES3_EELb0ELb0ELb1ELb0ELb0ELb1ELb1ELb0EEEvNS_16Flash_fwd_paramsE)
        /*0098*/ 	.word	0x000000ff


	//----- nvinfo : EIATTR_FRAME_SIZE
	.align		4
.L_36:
        /*009c*/ 	.byte	0x04, 0x11
        /*009e*/ 	.short	(.L_38 - .L_37)
	.align		4
.L_37:
        /*00a0*/ 	.word	index@(_ZN5flash16flash_fwd_kernelI23Flash_fwd_kernel_traitsILi128ELi128ELi32ELi4ELb0ELb0EN7cutlass6half_tE19Flash_kernel_traitsILi128ELi128ELi32ELi4ES3_EELb0ELb0ELb1ELb0ELb0ELb1ELb1ELb0EEEvNS_16Flash_fwd_paramsE)
        /*00a4*/ 	.word	0x00000060


	//----- nvinfo : EIATTR_REGCOUNT
	.align		4
.L_38:
        /*00a8*/ 	.byte	0x04, 0x2f
        /*00aa*/ 	.short	(.L_40 - .L_39)
	.align		4
.L_39:
        /*00ac*/ 	.word	index@(_ZN5flash16flash_fwd_kernelI23Flash_fwd_kernel_traitsILi128ELi128ELi32ELi4ELb0ELb0EN7cutlass6half_tE19Flash_kernel_traitsILi128ELi128ELi32ELi4ES3_EELb1ELb0ELb1ELb0ELb0ELb1ELb0ELb0EEEvNS_16Flash_fwd_paramsE)
        /*00b0*/ 	.word	0x000000ff


	//----- nvinfo : EIATTR_FRAME_SIZE
	.align		4
.L_40:
        /*00b4*/ 	.byte	0x04, 0x11
        /*00b6*/ 	.short	(.L_42 - .L_41)
	.align		4
.L_41:
        /*00b8*/ 	.word	index@(_ZN5flash16flash_fwd_kernelI23Flash_fwd_kernel_traitsILi128ELi128ELi32ELi4ELb0ELb0EN7cutlass6half_tE19Flash_kernel_traitsILi128ELi128ELi32ELi4ES3_EELb1ELb0ELb1ELb0ELb0ELb1ELb0ELb0EEEvNS_16Flash_fwd_paramsE)
        /*00bc*/ 	.word	0x000000b0


	//----- nvinfo : EIATTR_REGCOUNT
	.align		4
.L_42:
        /*00c0*/ 	.byte	0x04, 0x2f
        /*00c2*/ 	.short	(.L_44 - .L_43)
	.align		4
.L_43:
        /*00c4*/ 	.word	index@(_ZN5flash16flash_fwd_kernelI23Flash_fwd_kernel_traitsILi128ELi128ELi32ELi4ELb0ELb0EN7cutlass6half_tE19Flash_kernel_traitsILi128ELi128ELi32ELi4ES3_EELb0ELb0ELb0ELb1ELb0ELb0ELb1ELb0EEEvNS_16Flash_fwd_paramsE)
        /*00c8*/ 	.word	0x000000ff


	//----- nvinfo : EIATTR_FRAME_SIZE
	.align		4
.L_44:
        /*00cc*/ 	.byte	0x04, 0x11
        /*00ce*/ 	.short	(.L_46 - .L_45)
	.align		4
.L_45:
        /*00d0*/ 	.word	index@(_ZN5flash16flash_fwd_kernelI23Flash_fwd_kernel_traitsILi128ELi128ELi32ELi4ELb0ELb0EN7cutlass6half_tE19Flash_kernel_traitsILi128ELi128ELi32ELi4ES3_EELb0ELb0ELb0ELb1ELb0ELb0ELb1ELb0EEEvNS_16Flash_fwd_paramsE)
        /*00d4*/ 	.word	0x00000038


	//----- nvinfo : EIATTR_REGCOUNT
	.align		4
.L_46:
        /*00d8*/ 	.byte	0x04, 0x2f
        /*00da*/ 	.short	(.L_48 - .L_47)
	.align		4
.L_47:
        /*00dc*/ 	.word	index@(_ZN5flash16flash_fwd_kernelI23Flash_fwd_kernel_traitsILi128ELi128ELi32ELi4ELb0ELb0EN7cutlass6half_tE19Flash_kernel_traitsILi128ELi128ELi32ELi4ES3_EELb1ELb0ELb0ELb1ELb0ELb0ELb0ELb1EEEvNS_16Flash_fwd_paramsE)
        /*00e0*/ 	.word	0x000000ff


	//----- nvinfo : EIATTR_FRAME_SIZE
	.align		4
.L_48:
        /*00e4*/ 	.byte	0x04, 0x11
        /*00e6*/ 	.short	(.L_50 - .L_49)
	.align		4
.L_49:
        /*00e8*/ 	.word	index@(_ZN5flash16flash_fwd_kernelI23Flash_fwd_kernel_traitsILi128ELi128ELi32ELi4ELb0ELb0EN7cutlass6half_tE19Flash_kernel_traitsILi128ELi128ELi32ELi4ES3_EELb1ELb0ELb0ELb1ELb0ELb0ELb0ELb1EEEvNS_16Flash_fwd_paramsE)
        /*00ec*/ 	.word	0x000000a8


	//----- nvinfo : EIATTR_REGCOUNT
	.align		4
.L_50:
        /*00f0*/ 	.byte	0x04, 0x2f
        /*00f2*/ 	.short	(.L_52 - .L_51)
	.align		4
.L_51:
        /*00f4*/ 	.word	index@(_ZN5flash16flash_fwd_kernelI23Flash_fwd_kernel_traitsILi128ELi128ELi32ELi4ELb0ELb0EN7cutlass6half_tE19Flash_kernel_traitsILi128ELi128ELi32ELi4ES3_EELb0ELb0ELb0ELb0ELb0ELb0ELb1ELb0EEEvNS_16Flash_fwd_paramsE)
        /*00f8*/ 	.word	0x000000ff


	//----- nvinfo : EIATTR_FRAME_SIZE
	.align		4
.L_52:
        /*00fc*/ 	.byte	0x04, 0x11
        /*00fe*/ 	.short	(.L_54 - .L_53)
	.align		4
.L_53:
        /*0100*/ 	.word	index@(_ZN5flash16flash_fwd_kernelI23Flash_fwd_kernel_traitsILi128ELi128ELi32ELi4ELb0ELb0EN7cutlass6half_tE19Flash_kernel_traitsILi128ELi128ELi32ELi4ES3_EELb0ELb0ELb0ELb0ELb0ELb0ELb1ELb0EEEvNS_16Flash_fwd_paramsE)
        /*0104*/ 	.word	0x00000040


	//----- nvinfo : EIATTR_REGCOUNT
	.align		4
.L_54:
        /*0108*/ 	.byte	0x04, 0x2f
        /*010a*/ 	.short	(.L_56 - .L_55)
	.align		4
.L_55:
        /*010c*/ 	.word	index@(_ZN5flash16flash_fwd_kernelI23Flash_fwd_kernel_traitsILi128ELi128ELi32ELi4ELb0ELb0EN7cutlass6half_tE19Flash_kernel_traitsILi128ELi128ELi32ELi4ES3_EELb1ELb0ELb0ELb0ELb0ELb0ELb0ELb1EEEvNS_16Flash_fwd_paramsE)
        /*0110*/ 	.word	0x000000ff


	//----- nvinfo : EIATTR_FRAME_SIZE
	.align		4
.L_56:
        /*0114*/ 	.byte	0x04, 0x11
        /*0116*/ 	.short	(.L_58 - .L_57)
	.align		4
.L_57:
        /*0118*/ 	.word	index@(_ZN5flash16flash_fwd_kernelI23Flash_fwd_kernel_traitsILi128ELi128ELi32ELi4ELb0ELb0EN7cutlass6half_tE19Flash_kernel_traitsILi128ELi128ELi32ELi4ES3_EELb1ELb0ELb0ELb0ELb0ELb0ELb0ELb1EEEvNS_16Flash_fwd_paramsE)
        /*011c*/ 	.word	0x00000068


	//----- nvinfo : EIATTR_REGCOUNT
	.align		4
.L_58:
        /*0120*/ 	.byte	0x04, 0x2f
        /*0122*/ 	.short	(.L_60 - .L_59)
	.align		4
.L_59:
        /*0124*/ 	.word	index@(_ZN5flash16flash_fwd_kernelI23Flash_fwd_kernel_traitsILi128ELi128ELi32ELi4ELb0ELb0EN7cutlass6half_tE19Flash_kernel_traitsILi128ELi128ELi32ELi4ES3_EELb1ELb0ELb0ELb1ELb0ELb0ELb0ELb0EEEvNS_16Flash_fwd_paramsE)
        /*0128*/ 	.word	0x000000ff


	//----- nvinfo : EIATTR_FRAME_SIZE
	.align		4
.L_60:
        /*012c*/ 	.byte	0x04, 0x11
        /*012e*/ 	.short	(.L_62 - .L_61)
	.align		4
.L_61:
        /*0130*/ 	.word	index@(_ZN5flash16flash_fwd_kernelI23Flash_fwd_kernel_traitsILi128ELi128ELi32ELi4ELb0ELb0EN7cutlass6half_tE19Flash_kernel_traitsILi128ELi128ELi32ELi4ES3_EELb1ELb0ELb0ELb1ELb0ELb0ELb0ELb0EEEvNS_16Flash_fwd_paramsE)
        /*0134*/ 	.word	0x00000038


	//----- nvinfo : EIATTR_REGCOUNT
	.align		4
.L_62:
        /*0138*/ 	.byte	0x04, 0x2f
        /*013a*/ 	.short	(.L_64 - .L_63)
	.align		4
.L_63:
        /*013c*/ 	.word	index@(_ZN5flash16flash_fwd_kernelI23Flash_fwd_kernel_traitsILi128ELi128ELi32ELi4ELb0ELb0EN7cutlass6half_tE19Flash_kernel_traitsILi128ELi128ELi32ELi4ES3_EELb0ELb0ELb0ELb0ELb1ELb1ELb1ELb0EEEvNS_16Flash_fwd_paramsE)
        /*0140*/ 	.word	0x000000ff


	//----- nvinfo : EIATTR_FRAME_SIZE
	.align		4
.L_64:
        /*0144*/ 	.byte	0x04, 0x11
        /*0146*/ 	.short	(.L_66 - .L_65)
	.align		4
.L_65:
        /*0148*/ 	.word	index@(_ZN5flash16flash_fwd_kernelI23Flash_fwd_kernel_traitsILi128ELi128ELi32ELi4ELb0ELb0EN7cutlass6half_tE19Flash_kernel_traitsILi128ELi128ELi32ELi4ES3_EELb0ELb0ELb0ELb0ELb1ELb1ELb1ELb0EEEvNS_16Flash_fwd_paramsE)
        /*014c*/ 	.word	0x00000028


	//----- nvinfo : EIATTR_REGCOUNT
	.align		4
.L_66:
        /*0150*/ 	.byte	0x04, 0x2f
        /*0152*/ 	.short	(.L_68 - .L_67)
	.align		4
.L_67:
        /*0154*/ 	.word	index@(_ZN5flash16flash_fwd_kernelI23Flash_fwd_kernel_traitsILi128ELi128ELi32ELi4ELb0ELb0EN7cutlass6half_tE19Flash_kernel_traitsILi128ELi128ELi32ELi4ES3_EELb1ELb0ELb0ELb0ELb1ELb1ELb0ELb0EEEvNS_16Flash_fwd_paramsE)
        /*0158*/ 	.word	0x000000ff


	//----- nvinfo : EIATTR_FRAME_SIZE
	.align		4
.L_68:
        /*015c*/ 	.byte	0x04, 0x11
        /*015e*/ 	.short	(.L_70 - .L_69)
	.align		4
.L_69:
        /*0160*/ 	.word	index@(_ZN5flash16flash_fwd_kernelI23Flash_fwd_kernel_traitsILi128ELi128ELi32ELi4ELb0ELb0EN7cutlass6half_tE19Flash_kernel_traitsILi128ELi128ELi32ELi4ES3_EELb1ELb0ELb0ELb0ELb1ELb1ELb0ELb0EEEvNS_16Flash_fwd_paramsE)
        /*0164*/ 	.word	0x00000028


	//----- nvinfo : EIATTR_REGCOUNT
	.align		4
.L_70:
        /*0168*/ 	.byte	0x04, 0x2f
        /*016a*/ 	.short	(.L_72 - .L_71)
	.align		4
.L_71:
        /*016c*/ 	.word	index@(_ZN5flash16flash_fwd_kernelI23Flash_fwd_kernel_traitsILi128ELi128ELi32ELi4ELb0ELb0EN7cutlass6half_tE19Flash_kernel_traitsILi128ELi128ELi32ELi4ES3_EELb1ELb0ELb1ELb0ELb0ELb0ELb0ELb0EEEvNS_16Flash_fwd_paramsE)
        /*0170*/ 	.word	0x000000ff


	//----- nvinfo : EIATTR_FRAME_SIZE
	.align		4
.L_72:
        /*0174*/ 	.byte	0x04, 0x11
        /*0176*/ 	.short	(.L_74 - .L_73)
	.align		4
.L_73:
        /*0178*/ 	.word	index@(_ZN5flash16flash_fwd_kernelI23Flash_fwd_kernel_traitsILi128ELi128ELi32ELi4ELb0ELb0EN7cutlass6half_tE19Flash_kernel_traitsILi128ELi128ELi32ELi4ES3_EELb1ELb0ELb1ELb0ELb0ELb0ELb0ELb0EEEvNS_16Flash_fwd_paramsE)
        /*017c*/ 	.word	0x00000098


	//----- nvinfo : EIATTR_REGCOUNT
	.align		4
.L_74:
        /*0180*/ 	.byte	0x04, 0x2f
        /*0182*/ 	.short	(.L_76 - .L_75)
	.align		4
.L_75:
        /*0184*/ 	.word	index@(_ZN5flash16flash_fwd_kernelI23Flash_fwd_kernel_traitsILi128ELi128ELi32ELi4ELb0ELb0EN7cutlass6half_tE19Flash_kernel_traitsILi128ELi128ELi32ELi4ES3_EELb1ELb0ELb0ELb0ELb0ELb0ELb0ELb0EEEvNS_16Flash_fwd_paramsE)
        /*0188*/ 	.word	0x000000ff


	//----- nvinfo : EIATTR_FRAME_SIZE
	.align		4
.L_76:
        /*018c*/ 	.byte	0x04, 0x11
        /*018e*/ 	.short	(.L_78 - .L_77)
	.align		4
.L_77:
        /*0190*/ 	.word	index@(_ZN5flash16flash_fwd_kernelI23Flash_fwd_kernel_traitsILi128ELi128ELi32ELi4ELb0ELb0EN7cutlass6half_tE19Flash_kernel_traitsILi128ELi128ELi32ELi4ES3_EELb1ELb0ELb0ELb0ELb0ELb0ELb0ELb0EEEvNS_16Flash_fwd_paramsE)
        /*0194*/ 	.word	0x00000038


	//----- nvinfo : EIATTR_REGCOUNT
	.align		4
.L_78:
        /*0198*/ 	.byte	0x04, 0x2f
        /*019a*/ 	.short	(.L_80 - .L_79)
	.align		4
.L_79:
        /*019c*/ 	.word	index@(_ZN5flash16flash_fwd_kernelI23Flash_fwd_kernel_traitsILi128ELi128ELi32ELi4ELb0ELb0EN7cutlass6half_tE19Flash_kernel_traitsILi128ELi128ELi32ELi4ES3_EELb0ELb0ELb0ELb0ELb0ELb1ELb1ELb0EEEvNS_16Flash_fwd_paramsE)
        /*01a0*/ 	.word	0x000000ff


	//----- nvinfo : EIATTR_FRAME_SIZE
	.align		4
.L_80:
        /*01a4*/ 	.byte	0x04, 0x11
        /*01a6*/ 	.short	(.L_82 - .L_81)
	.align		4
.L_81:
        /*01a8*/ 	.word	index@(_ZN5flash16flash_fwd_kernelI23Flash_fwd_kernel_traitsILi128ELi128ELi32ELi4ELb0ELb0EN7cutlass6half_tE19Flash_kernel_traitsILi128ELi128ELi32ELi4ES3_EELb0ELb0ELb0ELb0ELb0ELb1ELb1ELb0EEEvNS_16Flash_fwd_paramsE)
        /*01ac*/ 	.word	0x00000050


	//----- nvinfo : EIATTR_REGCOUNT
	.align		4
.L_82:
        /*01b0*/ 	.byte	0x04, 0x2f
        /*01b2*/ 	.short	(.L_84 - .L_83)
	.align		4
.L_83:
        /*01b4*/ 	.word	index@(_ZN5flash16flash_fwd_kernelI23Flash_fwd_kernel_traitsILi128ELi128ELi32ELi4ELb0ELb0EN7cutlass6half_tE19Flash_kernel_traitsILi128ELi128ELi32ELi4ES3_EELb1ELb0ELb0ELb0ELb0ELb1ELb0ELb0EEEvNS_16Flash_fwd_paramsE)
        /*01b8*/ 	.word	0x000000ff


	//----- nvinfo : EIATTR_FRAME_SIZE
	.align		4
.L_84:
        /*01bc*/ 	.byte	0x04, 0x11
        /*01be*/ 	.short	(.L_86 - .L_85)
	.align		4
.L_85:
        /*01c0*/ 	.word	index@(_ZN5flash16flash_fwd_kernelI23Flash_fwd_kernel_traitsILi128ELi128ELi32ELi4ELb0ELb0EN7cutlass6half_tE19Flash_kernel_traitsILi128ELi128ELi32ELi4ES3_EELb1ELb0ELb0ELb0ELb0ELb1ELb0ELb0EEEvNS_16Flash_fwd_paramsE)
        /*01c4*/ 	.word	0x00000038


	//----- nvinfo : EIATTR_REGCOUNT
	.align		4
.L_86:
        /*01c8*/ 	.byte	0x04, 0x2f
        /*01ca*/ 	.short	(.L_88 - .L_87)
	.align		4
.L_87:
        /*01cc*/ 	.word	index@(_ZN5flash16flash_fwd_kernelI23Flash_fwd_kernel_traitsILi128ELi128ELi32ELi4ELb0ELb0EN7cutlass6half_tE19Flash_kernel_traitsILi128ELi128ELi32ELi4ES3_EELb0ELb0ELb1ELb1ELb0ELb0ELb0ELb0EEEvNS_16Flash_fwd_paramsE)
        /*01d0*/ 	.word	0x000000ff


	//----- nvinfo : EIATTR_FRAME_SIZE
	.align		4
.L_88:
        /*01d4*/ 	.byte	0x04, 0x11
        /*01d6*/ 	.short	(.L_90 - .L_89)
	.align		4
.L_89:
        /*01d8*/ 	.word	index@(_ZN5flash16flash_fwd_kernelI23Flash_fwd_kernel_traitsILi128ELi128ELi32ELi4ELb0ELb0EN7cutlass6half_tE19Flash_kernel_traitsILi128ELi128ELi32ELi4ES3_EELb0ELb0ELb1ELb1ELb0ELb0ELb0ELb0EEEvNS_16Flash_fwd_paramsE)
        /*01dc*/ 	.word	0x00000060


	//----- nvinfo : EIATTR_REGCOUNT
	.align		4
.L_90:
        /*01e0*/ 	.byte	0x04, 0x2f
        /*01e2*/ 	.short	(.L_92 - .L_91)
	.align		4
.L_91:
        /*01e4*/ 	.word	index@(_ZN5flash16flash_fwd_kernelI23Flash_fwd_kernel_traitsILi128ELi128ELi32ELi4ELb0ELb0EN7cutlass6half_tE19Flash_kernel_traitsILi128ELi128ELi32ELi4ES3_EELb0ELb0ELb1ELb0ELb0ELb0ELb0ELb0EEEvNS_16Flash_fwd_paramsE)
        /*01e8*/ 	.word	0x000000ff


	//----- nvinfo : EIATTR_FRAME_SIZE
	.align		4
.L_92:
        /*01ec*/ 	.byte	0x04, 0x11
        /*01ee*/ 	.short	(.L_94 - .L_93)
	.align		4
.L_93:
        /*01f0*/ 	.word	index@(_ZN5flash16flash_fwd_kernelI23Flash_fwd_kernel_traitsILi128ELi128ELi32ELi4ELb0ELb0EN7cutlass6half_tE19Flash_kernel_traitsILi128ELi128ELi32ELi4ES3_EELb0ELb0ELb1ELb0ELb0ELb0ELb0ELb0EEEvNS_16Flash_fwd_paramsE)
        /*01f4*/ 	.word	0x00000058


	//----- nvinfo : EIATTR_REGCOUNT
	.align		4
.L_94:
        /*01f8*/ 	.byte	0x04, 0x2f
        /*01fa*/ 	.short	(.L_96 - .L_95)
	.align		4
.L_95:
        /*01fc*/ 	.word	index@(_ZN5flash16flash_fwd_kernelI23Flash_fwd_kernel_traitsILi128ELi128ELi32ELi4ELb0ELb0EN7cutlass6half_tE19Flash_kernel_traitsILi128ELi128ELi32ELi4ES3_EELb0ELb0ELb1ELb0ELb0ELb1ELb0ELb0EEEvNS_16Flash_fwd_paramsE)
        /*0200*/ 	.word	0x000000ff


	//----- nvinfo : EIATTR_FRAME_SIZE
	.align		4
.L_96:
        /*0204*/ 	.byte	0x04, 0x11
        /*0206*/ 	.short	(.L_98 - .L_97)
	.align		4
.L_97:
        /*0208*/ 	.word	index@(_ZN5flash16flash_fwd_kernelI23Flash_fwd_kernel_traitsILi128ELi128ELi32ELi4ELb0ELb0EN7cutlass6half_tE19Flash_kernel_traitsILi128ELi128ELi32ELi4ES3_EELb0ELb0ELb1ELb0ELb0ELb1ELb0ELb0EEEvNS_16Flash_fwd_paramsE)
        /*020c*/ 	.word	0x00000060


	//----- nvinfo : EIATTR_REGCOUNT
	.align		4
.L_98:
        /*0210*/ 	.byte	0x04, 0x2f
        /*0212*/ 	.short	(.L_100 - .L_99)
	.align		4
.L_99:
        /*0214*/ 	.word	index@(_ZN5flash16flash_fwd_kernelI23Flash_fwd_kernel_traitsILi128ELi128ELi32ELi4ELb0ELb0EN7cutlass6half_tE19Flash_kernel_traitsILi128ELi128ELi32ELi4ES3_EELb0ELb0ELb0ELb1ELb0ELb0ELb0ELb0EEEvNS_16Flash_fwd_paramsE)
        /*0218*/ 	.word	0x000000ff


	//----- nvinfo : EIATTR_FRAME_SIZE
	.align		4
.L_100:
        /*021c*/ 	.byte	0x04, 0x11
        /*021e*/ 	.short	(.L_102 - .L_101)
	.align		4
.L_101:
        /*0220*/ 	.word	index@(_ZN5flash16flash_fwd_kernelI23Flash_fwd_kernel_traitsILi128ELi128ELi32ELi4ELb0ELb0EN7cutlass6half_tE19Flash_kernel_traitsILi128ELi128ELi32ELi4ES3_EELb0ELb0ELb0ELb1ELb0ELb0ELb0ELb0EEEvNS_16Flash_fwd_paramsE)
        /*0224*/ 	.word	0x00000010


	//----- nvinfo : EIATTR_REGCOUNT
	.align		4
.L_102:
        /*0228*/ 	.byte	0x04, 0x2f
        /*022a*/ 	.short	(.L_104 - .L_103)
	.align		4
.L_103:
        /*022c*/ 	.word	index@(_ZN5flash16flash_fwd_kernelI23Flash_fwd_kernel_traitsILi128ELi128ELi32ELi4ELb0ELb0EN7cutlass6half_tE19Flash_kernel_traitsILi128ELi128ELi32ELi4ES3_EELb0ELb0ELb0ELb0ELb0ELb0ELb0ELb0EEEvNS_16Flash_fwd_paramsE)
        /*0230*/ 	.word	0x000000ff


	//----- nvinfo : EIATTR_FRAME_SIZE
	.align		4
.L_104:
        /*0234*/ 	.byte	0x04, 0x11
        /*0236*/ 	.short	(.L_106 - .L_105)
	.align		4
.L_105:
        /*0238*/ 	.word	index@(_ZN5flash16flash_fwd_kernelI23Flash_fwd_kernel_traitsILi128ELi128ELi32ELi4ELb0ELb0EN7cutlass6half_tE19Flash_kernel_traitsILi128ELi128ELi32ELi4ES3_EELb0ELb0ELb0ELb0ELb0ELb0ELb0ELb0EEEvNS_16Flash_fwd_paramsE)
        /*023c*/ 	.word	0x00000018


	//----- nvinfo : EIATTR_REGCOUNT
	.align		4
.L_106:
        /*0240*/ 	.byte	0x04, 0x2f
        /*0242*/ 	.short	(.L_108 - .L_107)
	.align		4
.L_107:
        /*0244*/ 	.word	index@(_ZN5flash16flash_fwd_kernelI23Flash_fwd_kernel_traitsILi128ELi128ELi32ELi4ELb0ELb0EN7cutlass6half_tE19Flash_kernel_traitsILi128ELi128ELi32ELi4ES3_EELb0ELb0ELb0ELb0ELb1ELb1ELb0ELb0EEEvNS_16Flash_fwd_paramsE)
        /*0248*/ 	.word	0x000000ff


	//----- nvinfo : EIATTR_FRAME_SIZE
	.align		4
.L_108:
        /*024c*/ 	.byte	0x04, 0x11
        /*024e*/ 	.short	(.L_110 - .L_109)
	.align		4
.L_109:
        /*0250*/ 	.word	index@(_ZN5flash16flash_fwd_kernelI23Flash_fwd_kernel_traitsILi128ELi128ELi32ELi4ELb0ELb0EN7cutlass6half_tE19Flash_kernel_traitsILi128ELi128ELi32ELi4ES3_EELb0ELb0ELb0ELb0ELb1ELb1ELb0ELb0EEEvNS_16Flash_fwd_paramsE)
        /*0254*/ 	.word	0x00000008


	//----- nvinfo : EIATTR_REGCOUNT
	.align		4
.L_110:
        /*0258*/ 	.byte	0x04, 0x2f
        /*025a*/ 	.short	(.L_112 - .L_111)
	.align		4
.L_111:
        /*025c*/ 	.word	index@(_ZN5flash16flash_fwd_kernelI23Flash_fwd_kernel_traitsILi128ELi128ELi32ELi4ELb0ELb0EN7cutlass6half_tE19Flash_kernel_traitsILi128ELi128ELi32ELi4ES3_EELb0ELb0ELb0ELb0ELb0ELb1ELb0ELb0EEEvNS_16Flash_fwd_paramsE)
        /*0260*/ 	.word	0x000000ff


	//----- nvinfo : EIATTR_FRAME_SIZE
	.align		4
.L_112:
        /*0264*/ 	.byte	0x04, 0x11
        /*0266*/ 	.short	(.L_114 - .L_113)
	.align		4
.L_113:
        /*0268*/ 	.word	index@(_ZN5flash16flash_fwd_kernelI23Flash_fwd_kernel_traitsILi128ELi128ELi32ELi4ELb0ELb0EN7cutlass6half_tE19Flash_kernel_traitsILi128ELi128ELi32ELi4ES3_EELb0ELb0ELb0ELb0ELb0ELb1ELb0ELb0EEEvNS_16Flash_fwd_paramsE)
        /*026c*/ 	.word	0x00000030


	//----- nvinfo : EIATTR_REGCOUNT
	.align		4
.L_114:
        /*0270*/ 	.byte	0x04, 0x2f
        /*0272*/ 	.short	(.L_116 - .L_115)
	.align		4
.L_115:
        /*0274*/ 	.word	index@(_ZN5flash16flash_fwd_kernelI23Flash_fwd_kernel_traitsILi128ELi128ELi64ELi4ELb0ELb0EN7cutlass6half_tE19Flash_kernel_traitsILi128ELi128ELi64ELi4ES3_EELb0ELb0ELb1ELb1ELb0ELb0ELb1ELb0EEEvNS_16Flash_fwd_paramsE)
        /*0278*/ 	.word	0x000000ff


	//----- nvinfo : EIATTR_FRAME_SIZE
	.align		4
.L_116:
        /*027c*/ 	.byte	0x04, 0x11
        /*027e*/ 	.short	(.L_118 - .L_117)
	.align		4
.L_117:
        /*0280*/ 	.word	index@(_ZN5flash16flash_fwd_kernelI23Flash_fwd_kernel_traitsILi128ELi128ELi64ELi4ELb0ELb0EN7cutlass6half_tE19Flash_kernel_traitsILi128ELi128ELi64ELi4ES3_EELb0ELb0ELb1ELb1ELb0ELb0ELb1ELb0EEEvNS_16Flash_fwd_paramsE)
        /*0284*/ 	.word	0x000000f8


	//----- nvinfo : EIATTR_REGCOUNT
	.align		4
.L_118:
        /*0288*/ 	.byte	0x04, 0x2f
        /*028a*/ 	.short	(.L_120 - .L_119)
	.align		4
.L_119:
        /*028c*/ 	.word	index@(_ZN5flash16flash_fwd_kernelI23Flash_fwd_kernel_traitsILi128ELi128ELi64ELi4ELb0ELb0EN7cutlass6half_tE19Flash_kernel_traitsILi128ELi128ELi64ELi4ES3_EELb0ELb0ELb1ELb1ELb0ELb0ELb0ELb0EEEvNS_16Flash_fwd_paramsE)
        /*0290*/ 	.word	0x000000ff


	//----- nvinfo : EIATTR_FRAME_SIZE
	.align		4
.L_120:
        /*0294*/ 	.byte	0x04, 0x11
        /*0296*/ 	.short	(.L_122 - .L_121)
	.align		4
.L_121:
        /*0298*/ 	.word	index@(_ZN5flash16flash_fwd_kernelI23Flash_fwd_kernel_traitsILi128ELi128ELi64ELi4ELb0ELb0EN7cutlass6half_tE19Flash_kernel_traitsILi128ELi128ELi64ELi4ES3_EELb0ELb0ELb1ELb1ELb0ELb0ELb0ELb0EEEvNS_16Flash_fwd_paramsE)
        /*029c*/ 	.word	0x000000d0


	//----- nvinfo : EIATTR_REGCOUNT
	.align		4
.L_122:
        /*02a0*/ 	.byte	0x04, 0x2f
        /*02a2*/ 	.short	(.L_124 - .L_123)
	.align		4
.L_123:
        /*02a4*/ 	.word	index@(_ZN5flash16flash_fwd_kernelI23Flash_fwd_kernel_traitsILi128ELi128ELi64ELi4ELb0ELb0EN7cutlass6half_tE19Flash_kernel_traitsILi128ELi128ELi64ELi4ES3_EELb0ELb0ELb1ELb0ELb0ELb0ELb1ELb0EEEvNS_16Flash_fwd_paramsE)
        /*02a8*/ 	.word	0x000000ff


	//----- nvinfo : EIATTR_FRAME_SIZE
	.align		4
.L_124:
        /*02ac*/ 	.byte	0x04, 0x11
        /*02ae*/ 	.short	(.L_126 - .L_125)
	.align		4
.L_125:
        /*02b0*/ 	.word	index@(_ZN5flash16flash_fwd_kernelI23Flash_fwd_kernel_traitsILi128ELi128ELi64ELi4ELb0ELb0EN7cutlass6half_tE19Flash_kernel_traitsILi128ELi128ELi64ELi4ES3_EELb0ELb0ELb1ELb0ELb0ELb0ELb1ELb0EEEvNS_16Flash_fwd_paramsE)
        /*02b4*/ 	.word	0x000000f0


	//----- nvinfo : EIATTR_REGCOUNT
	.align		4
.L_126:
        /*02b8*/ 	.byte	0x04, 0x2f
        /*02ba*/ 	.short	(.L_128 - .L_127)
	.align		4
.L_127:
        /*02bc*/ 	.word	index@(_ZN5flash16flash_fwd_kernelI23Flash_fwd_kernel_traitsILi128ELi128ELi64ELi4ELb0ELb0EN7cutlass6half_tE19Flash_kernel_traitsILi128ELi128ELi64ELi4ES3_EELb0ELb0ELb1ELb0ELb0ELb0ELb0ELb0EEEvNS_16Flash_fwd_paramsE)
        /*02c0*/ 	.word	0x000000ff


	//----- nvinfo : EIATTR_FRAME_SIZE
	.align		4
.L_128:
        /*02c4*/ 	.byte	0x04, 0x11
        /*02c6*/ 	.short	(.L_130 - .L_129)
	.align		4
.L_129:
        /*02c8*/ 	.word	index@(_ZN5flash16flash_fwd_kernelI23Flash_fwd_kernel_traitsILi128ELi128ELi64ELi4ELb0ELb0EN7cutlass6half_tE19Flash_kernel_traitsILi128ELi128ELi64ELi4ES3_EELb0ELb0ELb1ELb0ELb0ELb0ELb0ELb0EEEvNS_16Flash_fwd_paramsE)
        /*02cc*/ 	.word	0x000000c0


	//----- nvinfo : EIATTR_REGCOUNT
	.align		4
.L_130:
        /*02d0*/ 	.byte	0x04, 0x2f
        /*02d2*/ 	.short	(.L_132 - .L_131)
	.align		4
.L_131:
        /*02d4*/ 	.word	index@(_ZN5flash16flash_fwd_kernelI23Flash_fwd_kernel_traitsILi128ELi128ELi64ELi4ELb0ELb0EN7cutlass6half_tE19Flash_kernel_traitsILi128ELi128ELi64ELi4ES3_EELb0ELb0ELb1ELb0ELb0ELb1ELb1ELb0EEEvNS_16Flash_fwd_paramsE)
        /*02d8*/ 	.word	0x000000ff


	//----- nvinfo : EIATTR_FRAME_SIZE
	.align		4
.L_132:
        /*02dc*/ 	.byte	0x04, 0x11
        /*02de*/ 	.short	(.L_134 - .L_133)
	.align		4
.L_133:
        /*02e0*/ 	.word	index@(_ZN5flash16flash_fwd_kernelI23Flash_fwd_kernel_traitsILi128ELi128ELi64ELi4ELb0ELb0EN7cutlass6half_tE19Flash_kernel_traitsILi128ELi128ELi64ELi4ES3_EELb0ELb0ELb1ELb0ELb0ELb1ELb1ELb0EEEvNS_16Flash_fwd_paramsE)
        /*02e4*/ 	.word	0x000000b8


	//----- nvinfo : EIATTR_REGCOUNT
	.align		4
.L_134:
        /*02e8*/ 	.byte	0x04, 0x2f
        /*02ea*/ 	.short	(.L_136 - .L_135)
	.align		4
.L_135:
        /*02ec*/ 	.word	index@(_ZN5flash16flash_fwd_kernelI23Flash_fwd_kernel_traitsILi128ELi128ELi64ELi4ELb0ELb0EN7cutlass6half_tE19Flash_kernel_traitsILi128ELi128ELi64ELi4ES3_EELb0ELb0ELb1ELb0ELb0ELb1ELb0ELb0EEEvNS_16Flash_fwd_paramsE)
        /*02f0*/ 	.word	0x000000ff


	//----- nvinfo : EIATTR_FRAME_SIZE
	.align		4
.L_136:
        /*02f4*/ 	.byte	0x04, 0x11
        /*02f6*/ 	.short	(.L_138 - .L_137)
	.align		4
.L_137:
        /*02f8*/ 	.word	index@(_ZN5flash16flash_fwd_kernelI23Flash_fwd_kernel_traitsILi128ELi128ELi64ELi4ELb0ELb0EN7cutlass6half_tE19Flash_kernel_traitsILi128ELi128ELi64ELi4ES3_EELb0ELb0ELb1ELb0ELb0ELb1ELb0ELb0EEEvNS_16Flash_fwd_paramsE)
        /*02fc*/ 	.word	0x000000c8


	//----- nvinfo : EIATTR_REGCOUNT
	.align		4
.L_138:
        /*0300*/ 	.byte	0x04, 0x2f
        /*0302*/ 	.short	(.L_140 - .L_139)
	.align		4
.L_139:
        /*0304*/ 	.word	index@(_ZN5flash16flash_fwd_kernelI23Flash_fwd_kernel_traitsILi128ELi128ELi64ELi4ELb0ELb0EN7cutlass6half_tE19Flash_kernel_traitsILi128ELi128ELi64ELi4ES3_EELb0ELb0ELb0ELb1ELb0ELb0ELb1ELb0EEEvNS_16Flash_fwd_paramsE)
        /*0308*/ 	.word	0x000000ff


	//----- nvinfo : EIATTR_FRAME_SIZE
	.align		4
.L_140:
        /*030c*/ 	.byte	0x04, 0x11
        /*030e*/ 	.short	(.L_142 - .L_141)
	.align		4
.L_141:
        /*0310*/ 	.word	index@(_ZN5flash16flash_fwd_kernelI23Flash_fwd_kernel_traitsILi128ELi128ELi64ELi4ELb0ELb0EN7cutlass6half_tE19Flash_kernel_traitsILi128ELi128ELi64ELi4ES3_EELb0ELb0ELb0ELb1ELb0ELb0ELb1ELb0EEEvNS_16Flash_fwd_paramsE)
        /*0314*/ 	.word	0x000000c0


	//----- nvinfo : EIATTR_REGCOUNT
	.align		4
.L_142:
        /*0318*/ 	.byte	0x04, 0x2f
        /*031a*/ 	.short	(.L_144 - .L_143)
	.align		4
.L_143:
        /*031c*/ 	.word	index@(_ZN5flash16flash_fwd_kernelI23Flash_fwd_kernel_traitsILi128ELi128ELi64ELi4ELb0ELb0EN7cutlass6half_tE19Flash_kernel_traitsILi128ELi128ELi64ELi4ES3_EELb0ELb0ELb0ELb1ELb0ELb0ELb0ELb0EEEvNS_16Flash_fwd_paramsE)
        /*0320*/ 	.word	0x000000ff


	//----- nvinfo : EIATTR_FRAME_SIZE
	.align		4
.L_144:
        /*0324*/ 	.byte	0x04, 0x11
        /*0326*/ 	.short	(.L_146 - .L_145)
	.align		4
.L_145:
        /*0328*/ 	.word	index@(_ZN5flash16flash_fwd_kernelI23Flash_fwd_kernel_traitsILi128ELi128ELi64ELi4ELb0ELb0EN7cutlass6half_tE19Flash_kernel_traitsILi128ELi128ELi64ELi4ES3_EELb0ELb0ELb0ELb1ELb0ELb0ELb0ELb0EEEvNS_16Flash_fwd_paramsE)
        /*032c*/ 	.word	0x00000098


	//----- nvinfo : EIATTR_REGCOUNT
	.align		4
.L_146:
        /*0330*/ 	.byte	0x04, 0x2f
        /*0332*/ 	.short	(.L_148 - .L_147)
	.align		4
.L_147:
        /*0334*/ 	.word	index@(_ZN5flash16flash_fwd_kernelI23Flash_fwd_kernel_traitsILi128ELi128ELi64ELi4ELb0ELb0EN7cutlass6half_tE19Flash_kernel_traitsILi128ELi128ELi64ELi4ES3_EELb0ELb0ELb0ELb0ELb0ELb0ELb1ELb0EEEvNS_16Flash_fwd_paramsE)
        /*0338*/ 	.word	0x000000ff


	//----- nvinfo : EIATTR_FRAME_SIZE
	.align		4
.L_148:
        /*033c*/ 	.byte	0x04, 0x11
        /*033e*/ 	.short	(.L_150 - .L_149)
	.align		4
.L_149:
        /*0340*/ 	.word	index@(_ZN5flash16flash_fwd_kernelI23Flash_fwd_kernel_traitsILi128ELi128ELi64ELi4ELb0ELb0EN7cutlass6half_tE19Flash_kernel_traitsILi128ELi128ELi64ELi4ES3_EELb0ELb0ELb0ELb0ELb0ELb0ELb1ELb0EEEvNS_16Flash_fwd_paramsE)
        /*0344*/ 	.word	0x000000b0


	//----- nvinfo : EIATTR_REGCOUNT
	.align		4
.L_150:
        /*0348*/ 	.byte	0x04, 0x2f
        /*034a*/ 	.short	(.L_152 - .L_151)
	.align		4
.L_151:
        /*034c*/ 	.word	index@(_ZN5flash16flash_fwd_kernelI23Flash_fwd_kernel_traitsILi128ELi128ELi64ELi4ELb0ELb0EN7cutlass6half_tE19Flash_kernel_traitsILi128ELi128ELi64ELi4ES3_EELb0ELb0ELb0ELb0ELb0ELb0ELb0ELb0EEEvNS_16Flash_fwd_paramsE)
        /*0350*/ 	.word	0x000000ff


	//----- nvinfo : EIATTR_FRAME_SIZE
	.align		4
.L_152:
        /*0354*/ 	.byte	0x04, 0x11
        /*0356*/ 	.short	(.L_154 - .L_153)
	.align		4
.L_153:
        /*0358*/ 	.word	index@(_ZN5flash16flash_fwd_kernelI23Flash_fwd_kernel_traitsILi128ELi128ELi64ELi4ELb0ELb0EN7cutlass6half_tE19Flash_kernel_traitsILi128ELi128ELi64ELi4ES3_EELb0ELb0ELb0ELb0ELb0ELb0ELb0ELb0EEEvNS_16Flash_fwd_paramsE)
        /*035c*/ 	.word	0x000000c0


	//----- nvinfo : EIATTR_REGCOUNT
	.align		4
.L_154:
        /*0360*/ 	.byte	0x04, 0x2f
        /*0362*/ 	.short	(.L_156 - .L_155)
	.align		4
.L_155:
        /*0364*/ 	.word	index@(_ZN5flash16flash_fwd_kernelI23Flash_fwd_kernel_traitsILi128ELi128ELi64ELi4ELb0ELb0EN7cutlass6half_tE19Flash_kernel_traitsILi128ELi128ELi64ELi4ES3_EELb0ELb0ELb0ELb0ELb1ELb1ELb1ELb0EEEvNS_16Flash_fwd_paramsE)
        /*0368*/ 	.word	0x000000ff


	//----- nvinfo : EIATTR_FRAME_SIZE
	.align		4
.L_156:
        /*036c*/ 	.byte	0x04, 0x11
        /*036e*/ 	.short	(.L_158 - .L_157)
	.align		4
.L_157:
        /*0370*/ 	.word	index@(_ZN5flash16flash_fwd_kernelI23Flash_fwd_kernel_traitsILi128ELi128ELi64ELi4ELb0ELb0EN7cutlass6half_tE19Flash_kernel_traitsILi128ELi128ELi64ELi4ES3_EELb0ELb0ELb0ELb0ELb1ELb1ELb1ELb0EEEvNS_16Flash_fwd_paramsE)
        /*0374*/ 	.word	0x00000090


	//----- nvinfo : EIATTR_REGCOUNT
	.align		4
.L_158:
        /*0378*/ 	.byte	0x04, 0x2f
        /*037a*/ 	.short	(.L_160 - .L_159)
	.align		4
.L_159:
        /*037c*/ 	.word	index@(_ZN5flash16flash_fwd_kernelI23Flash_fwd_kernel_traitsILi128ELi128ELi64ELi4ELb0ELb0EN7cutlass6half_tE19Flash_kernel_traitsILi128ELi128ELi64ELi4ES3_EELb0ELb0ELb0ELb0ELb1ELb1ELb0ELb0EEEvNS_16Flash_fwd_paramsE)
        /*0380*/ 	.word	0x000000ff


	//----- nvinfo : EIATTR_FRAME_SIZE
	.align		4
.L_160:
        /*0384*/ 	.byte	0x04, 0x11
        /*0386*/ 	.short	(.L_162 - .L_161)
	.align		4
.L_161:
        /*0388*/ 	.word	index@(_ZN5flash16flash_fwd_kernelI23Flash_fwd_kernel_traitsILi128ELi128ELi64ELi4ELb0ELb0EN7cutlass6half_tE19Flash_kernel_traitsILi128ELi128ELi64ELi4ES3_EELb0ELb0ELb0ELb0ELb1ELb1ELb0ELb0EEEvNS_16Flash_fwd_paramsE)
        /*038c*/ 	.word	0x00000088


	//----- nvinfo : EIATTR_REGCOUNT
	.align		4
.L_162:
        /*0390*/ 	.byte	0x04, 0x2f
        /*0392*/ 	.short	(.L_164 - .L_163)
	.align		4
.L_163:
        /*0394*/ 	.word	index@(_ZN5flash16flash_fwd_kernelI23Flash_fwd_kernel_traitsILi128ELi128ELi64ELi4ELb0ELb0EN7cutlass6half_tE19Flash_kernel_traitsILi128ELi128ELi64ELi4ES3_EELb0ELb0ELb0ELb0ELb0ELb1ELb1ELb0EEEvNS_16Flash_fwd_paramsE)
        /*0398*/ 	.word	0x000000ff


	//----- nvinfo : EIATTR_FRAME_SIZE
	.align		4
.L_164:
        /*039c*/ 	.byte	0x04, 0x11
        /*039e*/ 	.short	(.L_166 - .L_165)
	.align		4
.L_165:
        /*03a0*/ 	.word	index@(_ZN5flash16flash_fwd_kernelI23Flash_fwd_kernel_traitsILi128ELi128ELi64ELi4ELb0ELb0EN7cutlass6half_tE19Flash_kernel_traitsILi128ELi128ELi64ELi4ES3_EELb0ELb0ELb0ELb0ELb0ELb1ELb1ELb0EEEvNS_16Flash_fwd_paramsE)
        /*03a4*/ 	.word	0x000000d8


	//----- nvinfo : EIATTR_REGCOUNT
	.align		4
.L_166:
        /*03a8*/ 	.byte	0x04, 0x2f
        /*03aa*/ 	.short	(.L_168 - .L_167)
	.align		4
.L_167:
        /*03ac*/ 	.word	index@(_ZN5flash16flash_fwd_kernelI23Flash_fwd_kernel_traitsILi128ELi128ELi64ELi4ELb0ELb0EN7cutlass6half_tE19Flash_kernel_traitsILi128ELi128ELi64ELi4ES3_EELb0ELb0ELb0ELb0ELb0ELb1ELb0ELb0EEEvNS_16Flash_fwd_paramsE)
        /*03b0*/ 	.word	0x000000ff


	//----- nvinfo : EIATTR_FRAME_SIZE
	.align		4
.L_168:
        /*03b4*/ 	.byte	0x04, 0x11
        /*03b6*/ 	.short	(.L_170 - .L_169)
	.align		4
.L_169:
        /*03b8*/ 	.word	index@(_ZN5flash16flash_fwd_kernelI23Flash_fwd_kernel_traitsILi128ELi128ELi64ELi4ELb0ELb0EN7cutlass6half_tE19Flash_kernel_traitsILi128ELi128ELi64ELi4ES3_EELb0ELb0ELb0ELb0ELb0ELb1ELb0ELb0EEEvNS_16Flash_fwd_paramsE)
        /*03bc*/ 	.word	0x000000a8


	//----- nvinfo : EIATTR_MIN_STACK_SIZE
	.align		4
.L_170:
        /*03c0*/ 	.byte	0x04, 0x12
        /*03c2*/ 	.short	(.L_172 - .L_171)
	.align		4
.L_171:
        /*03c4*/ 	.word	index@(_ZN5flash16flash_fwd_kernelI23Flash_fwd_kernel_traitsILi128ELi128ELi64ELi4ELb0ELb0EN7cutlass6half_tE19Flash_kernel_traitsILi128ELi128ELi64ELi4ES3_EELb0ELb0ELb0ELb0ELb0ELb1ELb0ELb0EEEvNS_16Flash_fwd_paramsE)
        /*03c8*/ 	.word	0x000000a8


	//----- nvinfo : EIATTR_MIN_STACK_SIZE
	.align		4
.L_172:
        /*03cc*/ 	.byte	0x04, 0x12
        /*03ce*/ 	.short	(.L_174 - .L_173)
	.align		4
.L_173:
        /*03d0*/ 	.word	index@(_ZN5flash16flash_fwd_kernelI23Flash_fwd_kernel_traitsILi128ELi128ELi64ELi4ELb0ELb0EN7cutlass6half_tE19Flash_kernel_traitsILi128ELi128ELi64ELi4ES3_EELb0ELb0ELb0ELb0ELb0ELb1ELb1ELb0EEEvNS_16Flash_fwd_paramsE)
        /*03d4*/ 	.word	0x000000d8


	//----- nvinfo : EIATTR_MIN_STACK_SIZE
	.align		4
.L_174:
        /*03d8*/ 	.byte	0x04, 0x12
        /*03da*/ 	.short	(.L_176 - .L_175)
	.align		4
.L_175:
        /*03dc*/ 	.word	index@(_ZN5flash16flash_fwd_kernelI23Flash_fwd_kernel_traitsILi128ELi128ELi64ELi4ELb0ELb0EN7cutlass6half_tE19Flash_kernel_traitsILi128ELi128ELi64ELi4ES3_EELb0ELb0ELb0ELb0ELb1ELb1ELb0ELb0EEEvNS_16Flash_fwd_paramsE)
        /*03e0*/ 	.word	0x00000088


	//----- nvinfo : EIATTR_MIN_STACK_SIZE
	.align		4
.L_176:
        /*03e4*/ 	.byte	0x04, 0x12
        /*03e6*/ 	.short	(.L_178 - .L_177)
	.align		4
.L_177:
        /*03e8*/ 	.word	index@(_ZN5flash16flash_fwd_kernelI23Flash_fwd_kernel_traitsILi128ELi128ELi64ELi4ELb0ELb0EN7cutlass6half_tE19Flash_kernel_traitsILi128ELi128ELi64ELi4ES3_EELb0ELb0ELb0ELb0ELb1ELb1ELb1ELb0EEEvNS_16Flash_fwd_paramsE)
        /*03ec*/ 	.word	0x00000090


	//----- nvinfo : EIATTR_MIN_STACK_SIZE
	.align		4
.L_178:
        /*03f0*/ 	.byte	0x04, 0x12
        /*03f2*/ 	.short	(.L_180 - .L_179)
	.align		4
.L_179:
        /*03f4*/ 	.word	index@(_ZN5flash16flash_fwd_kernelI23Flash_fwd_kernel_traitsILi128ELi128ELi64ELi4ELb0ELb0EN7cutlass6half_tE19Flash_kernel_traitsILi128ELi128ELi64ELi4ES3_EELb0ELb0ELb0ELb0ELb0ELb0ELb0ELb0EEEvNS_16Flash_fwd_paramsE)
        /*03f8*/ 	.word	0x000000c0


	//----- nvinfo : EIATTR_MIN_STACK_SIZE
	.align		4
.L_180:
        /*03fc*/ 	.byte	0x04, 0x12
        /*03fe*/ 	.short	(.L_182 - .L_181)
	.align		4
.L_181:
        /*0400*/ 	.word	index@(_ZN5flash16flash_fwd_kernelI23Flash_fwd_kernel_traitsILi128ELi128ELi64ELi4ELb0ELb0EN7cutlass6half_tE19Flash_kernel_traitsILi128ELi128ELi64ELi4ES3_EELb0ELb0ELb0ELb0ELb0ELb0ELb1ELb0EEEvNS_16Flash_fwd_paramsE)
        /*0404*/ 	.word	0x000000b0


	//----- nvinfo : EIATTR_MIN_STACK_SIZE
	.align		4
.L_182:
        /*0408*/ 	.byte	0x04, 0x12
        /*040a*/ 	.short	(.L_184 - .L_183)
	.align		4
.L_183:
        /*040c*/ 	.word	index@(_ZN5flash16flash_fwd_kernelI23Flash_fwd_kernel_traitsILi128ELi128ELi64ELi4ELb0ELb0EN7cutlass6half_tE19Flash_kernel_traitsILi128ELi128ELi64ELi4ES3_EELb0ELb0ELb0ELb1ELb0ELb0ELb0ELb0EEEvNS_16Flash_fwd_paramsE)
        /*0410*/ 	.word	0x00000098


	//----- nvinfo : EIATTR_MIN_STACK_SIZE
	.align		4
.L_184:
        /*0414*/ 	.byte	0x04, 0x12
        /*0416*/ 	.short	(.L_186 - .L_185)
	.align		4
.L_185:
        /*0418*/ 	.word	index@(_ZN5flash16flash_fwd_kernelI23Flash_fwd_kernel_traitsILi128ELi128ELi64ELi4ELb0ELb0EN7cutlass6half_tE19Flash_kernel_traitsILi128ELi128ELi64ELi4ES3_EELb0ELb0ELb0ELb1ELb0ELb0ELb1ELb0EEEvNS_16Flash_fwd_paramsE)
        /*041c*/ 	.word	0x000000c0


	//----- nvinfo : EIATTR_MIN_STACK_SIZE
	.align		4
.L_186:
        /*0420*/ 	.byte	0x04, 0x12
        /*0422*/ 	.short	(.L_188 - .L_187)
	.align		4
.L_187:
        /*0424*/ 	.word	index@(_ZN5flash16flash_fwd_kernelI23Flash_fwd_kernel_traitsILi128ELi128ELi64ELi4ELb0ELb0EN7cutlass6half_tE19Flash_kernel_traitsILi128ELi128ELi64ELi4ES3_EELb0ELb0ELb1ELb0ELb0ELb1ELb0ELb0EEEvNS_16Flash_fwd_paramsE)
        /*0428*/ 	.word	0x000000c8


	//----- nvinfo : EIATTR_MIN_STACK_SIZE
	.align		4
.L_188:
        /*042c*/ 	.byte	0x04, 0x12
        /*042e*/ 	.short	(.L_190 - .L_189)
	.align		4
.L_189:
        /*0430*/ 	.word	index@(_ZN5flash16flash_fwd_kernelI23Flash_fwd_kernel_traitsILi128ELi128ELi64ELi4ELb0ELb0EN7cutlass6half_tE19Flash_kernel_traitsILi128ELi128ELi64ELi4ES3_EELb0ELb0ELb1ELb0ELb0ELb1ELb1ELb0EEEvNS_16Flash_fwd_paramsE)
        /*0434*/ 	.word	0x000000b8


	//----- nvinfo : EIATTR_MIN_STACK_SIZE
	.align		4
.L_190:
        /*0438*/ 	.byte	0x04, 0x12
        /*043a*/ 	.short	(.L_192 - .L_191)
	.align		4
.L_191:
        /*043c*/ 	.word	index@(_ZN5flash16flash_fwd_kernelI23Flash_fwd_kernel_traitsILi128ELi128ELi64ELi4ELb0ELb0EN7cutlass6half_tE19Flash_kernel_traitsILi128ELi128ELi64ELi4ES3_EELb0ELb0ELb1ELb0ELb0ELb0ELb0ELb0EEEvNS_16Flash_fwd_paramsE)
        /*0440*/ 	.word	0x000000c0


	//----- nvinfo : EIATTR_MIN_STACK_SIZE
	.align		4
.L_192:
        /*0444*/ 	.byte	0x04, 0x12
        /*0446*/ 	.short	(.L_194 - .L_193)
	.align		4
.L_193:
        /*0448*/ 	.word	index@(_ZN5flash16flash_fwd_kernelI23Flash_fwd_kernel_traitsILi128ELi128ELi64ELi4ELb0ELb0EN7cutlass6half_tE19Flash_kernel_traitsILi128ELi128ELi64ELi4ES3_EELb0ELb0ELb1ELb0ELb0ELb0ELb1ELb0EEEvNS_16Flash_fwd_paramsE)
        /*044c*/ 	.word	0x000000f0


	//----- nvinfo : EIATTR_MIN_STACK_SIZE
	.align		4
.L_194:
        /*0450*/ 	.byte	0x04, 0x12
        /*0452*/ 	.short	(.L_196 - .L_195)
	.align		4
.L_195:
        /*0454*/ 	.word	index@(_ZN5flash16flash_fwd_kernelI23Flash_fwd_kernel_traitsILi128ELi128ELi64ELi4ELb0ELb0EN7cutlass6half_tE19Flash_kernel_traitsILi128ELi128ELi64ELi4ES3_EELb0ELb0ELb1ELb1ELb0ELb0ELb0ELb0EEEvNS_16Flash_fwd_paramsE)
        /*0458*/ 	.word	0x000000d0


	//----- nvinfo : EIATTR_MIN_STACK_SIZE
	.align		4
.L_196:
        /*045c*/ 	.byte	0x04, 0x12
        /*045e*/ 	.short	(.L_198 - .L_197)
	.align		4
.L_197:
        /*0460*/ 	.word	index@(_ZN5flash16flash_fwd_kernelI23Flash_fwd_kernel_traitsILi128ELi128ELi64ELi4ELb0ELb0EN7cutlass6half_tE19Flash_kernel_traitsILi128ELi128ELi64ELi4ES3_EELb0ELb0ELb1ELb1ELb0ELb0ELb1ELb0EEEvNS_16Flash_fwd_paramsE)
        /*0464*/ 	.word	0x000000f8


	//----- nvinfo : EIATTR_MIN_STACK_SIZE
	.align		4
.L_198:
        /*0468*/ 	.byte	0x04, 0x12
        /*046a*/ 	.short	(.L_200 - .L_199)
	.align		4
.L_199:
        /*046c*/ 	.word	index@(_ZN5flash16flash_fwd_kernelI23Flash_fwd_kernel_traitsILi128ELi128ELi32ELi4ELb0ELb0EN7cutlass6half_tE19Flash_kernel_traitsILi128ELi128ELi32ELi4ES3_EELb0ELb0ELb0ELb0ELb0ELb1ELb0ELb0EEEvNS_16Flash_fwd_paramsE)
        /*0470*/ 	.word	0x00000030


	//----- nvinfo : EIATTR_MIN_STACK_SIZE
	.align		4
.L_200:
        /*0474*/ 	.byte	0x04, 0x12
        /*0476*/ 	.short	(.L_202 - .L_201)
	.align		4
.L_201:
        /*0478*/ 	.word	index@(_ZN5flash16flash_fwd_kernelI23Flash_fwd_kernel_traitsILi128ELi128ELi32ELi4ELb0ELb0EN7cutlass6half_tE19Flash_kernel_traitsILi128ELi128ELi32ELi4ES3_EELb0ELb0ELb0ELb0ELb1ELb1ELb0ELb0EEEvNS_16Flash_fwd_paramsE)
        /*047c*/ 	.word	0x00000008


	//----- nvinfo : EIATTR_MIN_STACK_SIZE
	.align		4
.L_202:
        /*0480*/ 	.byte	0x04, 0x12
        /*0482*/ 	.short	(.L_204 - .L_203)
	.align		4
.L_203:
        /*0484*/ 	.word	index@(_ZN5flash16flash_fwd_kernelI23Flash_fwd_kernel_traitsILi128ELi128ELi32ELi4ELb0ELb0EN7cutlass6half_tE19Flash_kernel_traitsILi128ELi128ELi32ELi4ES3_EELb0ELb0ELb0ELb0ELb0ELb0ELb0ELb0EEEvNS_16Flash_fwd_paramsE)
        /*0488*/ 	.word	0x00000018


	//----- nvinfo : EIATTR_MIN_STACK_SIZE
	.align		4
.L_204:
        /*048c*/ 	.byte	0x04, 0x12
        /*048e*/ 	.short	(.L_206 - .L_205)
	.align		4
.L_205:
        /*0490*/ 	.word	index@(_ZN5flash16flash_fwd_kernelI23Flash_fwd_kernel_traitsILi128ELi128ELi32ELi4ELb0ELb0EN7cutlass6half_tE19Flash_kernel_traitsILi128ELi128ELi32ELi4ES3_EELb0ELb0ELb0ELb1ELb0ELb0ELb0ELb0EEEvNS_16Flash_fwd_paramsE)
        /*0494*/ 	.word	0x00000010


	//----- nvinfo : EIATTR_MIN_STACK_SIZE
	.align		4
.L_206:
        /*0498*/ 	.byte	0x04, 0x12
        /*049a*/ 	.short	(.L_208 - .L_207)
	.align		4
.L_207:
        /*049c*/ 	.word	index@(_ZN5flash16flash_fwd_kernelI23Flash_fwd_kernel_traitsILi128ELi128ELi32ELi4ELb0ELb0EN7cutlass6half_tE19Flash_kernel_traitsILi128ELi128ELi32ELi4ES3_EELb0ELb0ELb1ELb0ELb0ELb1ELb0ELb0EEEvNS_16Flash_fwd_paramsE)
        /*04a0*/ 	.word	0x00000060


	//----- nvinfo : EIATTR_MIN_STACK_SIZE
	.align		4
.L_208:
        /*04a4*/ 	.byte	0x04, 0x12
        /*04a6*/ 	.short	(.L_210 - .L_209)
	.align		4
.L_209:
        /*04a8*/ 	.word	index@(_ZN5flash16flash_fwd_kernelI23Flash_fwd_kernel_traitsILi128ELi128ELi32ELi4ELb0ELb0EN7cutlass6half_tE19Flash_kernel_traitsILi128ELi128ELi32ELi4ES3_EELb0ELb0ELb1ELb0ELb0ELb0ELb0ELb0EEEvNS_16Flash_fwd_paramsE)
        /*04ac*/ 	.word	0x00000058


	//----- nvinfo : EIATTR_MIN_STACK_SIZE
	.align		4
.L_210:
        /*04b0*/ 	.byte	0x04, 0x12
        /*04b2*/ 	.short	(.L_212 - .L_211)
	.align		4
.L_211:
        /*04b4*/ 	.word	index@(_ZN5flash16flash_fwd_kernelI23Flash_fwd_kernel_traitsILi128ELi128ELi32ELi4ELb0ELb0EN7cutlass6half_tE19Flash_kernel_traitsILi128ELi128ELi32ELi4ES3_EELb0ELb0ELb1ELb1ELb0ELb0ELb0ELb0EEEvNS_16Flash_fwd_paramsE)
        /*04b8*/ 	.word	0x00000060


	//----- nvinfo : EIATTR_MIN_STACK_SIZE
	.align		4
.L_212:
        /*04bc*/ 	.byte	0x04, 0x12
        /*04be*/ 	.short	(.L_214 - .L_213)
	.align		4
.L_213:
        /*04c0*/ 	.word	index@(_ZN5flash16flash_fwd_kernelI23Flash_fwd_kernel_traitsILi128ELi128ELi32ELi4ELb0ELb0EN7cutlass6half_tE19Flash_kernel_traitsILi128ELi128ELi32ELi4ES3_EELb1ELb0ELb0ELb0ELb0ELb1ELb0ELb0EEEvNS_16Flash_fwd_paramsE)
        /*04c4*/ 	.word	0x00000038


	//----- nvinfo : EIATTR_MIN_STACK_SIZE
	.align		4
.L_214:
        /*04c8*/ 	.byte	0x04, 0x12
        /*04ca*/ 	.short	(.L_216 - .L_215)
	.align		4
.L_215:
        /*04cc*/ 	.word	index@(_ZN5flash16flash_fwd_kernelI23Flash_fwd_kernel_traitsILi128ELi128ELi32ELi4ELb0ELb0EN7cutlass6half_tE19Flash_kernel_traitsILi128ELi128ELi32ELi4ES3_EELb0ELb0ELb0ELb0ELb0ELb1ELb1ELb0EEEvNS_16Flash_fwd_paramsE)
        /*04d0*/ 	.word	0x00000050


	//----- nvinfo : EIATTR_MIN_STACK_SIZE
	.align		4
.L_216:
        /*04d4*/ 	.byte	0x04, 0x12
        /*04d6*/ 	.short	(.L_218 - .L_217)
	.align		4
.L_217:
        /*04d8*/ 	.word	index@(_ZN5flash16flash_fwd_kernelI23Flash_fwd_kernel_traitsILi128ELi128ELi32ELi4ELb0ELb0EN7cutlass6half_tE19Flash_kernel_traitsILi128ELi128ELi32ELi4ES3_EELb1ELb0ELb0ELb0ELb0ELb0ELb0ELb0EEEvNS_16Flash_fwd_paramsE)
        /*04dc*/ 	.word	0x00000038


	//----- nvinfo : EIATTR_MIN_STACK_SIZE
	.align		4
.L_218:
        /*04e0*/ 	.byte	0x04, 0x12
        /*04e2*/ 	.short	(.L_220 - .L_219)
	.align		4
.L_219:
        /*04e4*/ 	.word	index@(_ZN5flash16flash_fwd_kernelI23Flash_fwd_kernel_traitsILi128ELi128ELi32ELi4ELb0ELb0EN7cutlass6half_tE19Flash_kernel_traitsILi128ELi128ELi32ELi4ES3_EELb1ELb0ELb1ELb0ELb0ELb0ELb0ELb0EEEvNS_16Flash_fwd_paramsE)
        /*04e8*/ 	.word	0x00000098


	//----- nvinfo : EIATTR_MIN_STACK_SIZE
	.align		4
.L_220:
        /*04ec*/ 	.byte	0x04, 0x12
        /*04ee*/ 	.short	(.L_222 - .L_221)
	.align		4
.L_221:
        /*04f0*/ 	.word	index@(_ZN5flash16flash_fwd_kernelI23Flash_fwd_kernel_traitsILi128ELi128ELi32ELi4ELb0ELb0EN7cutlass6half_tE19Flash_kernel_traitsILi128ELi128ELi32ELi4ES3_EELb1ELb0ELb0ELb0ELb1ELb1ELb0ELb0EEEvNS_16Flash_fwd_paramsE)
        /*04f4*/ 	.word	0x00000028


	//----- nvinfo : EIATTR_MIN_STACK_SIZE
	.align		4
.L_222:
        /*04f8*/ 	.byte	0x04, 0x12
        /*04fa*/ 	.short	(.L_224 - .L_223)
	.align		4
.L_223:
        /*04fc*/ 	.word	index@(_ZN5flash16flash_fwd_kernelI23Flash_fwd_kernel_traitsILi128ELi128ELi32ELi4ELb0ELb0EN7cutlass6half_tE19Flash_kernel_traitsILi128ELi128ELi32ELi4ES3_EELb0ELb0ELb0ELb0ELb1ELb1ELb1ELb0EEEvNS_16Flash_fwd_paramsE)
        /*0500*/ 	.word	0x00000028


	//----- nvinfo : EIATTR_MIN_STACK_SIZE
	.align		4
.L_224:
        /*0504*/ 	.byte	0x04, 0x12
        /*0506*/ 	.short	(.L_226 - .L_225)
	.align		4
.L_225:
        /*0508*/ 	.word	index@(_ZN5flash16flash_fwd_kernelI23Flash_fwd_kernel_traitsILi128ELi128ELi32ELi4ELb0ELb0EN7cutlass6half_tE19Flash_kernel_traitsILi128ELi128ELi32ELi4ES3_EELb1ELb0ELb0ELb1ELb0ELb0ELb0ELb0EEEvNS_16Flash_fwd_paramsE)
        /*050c*/ 	.word	0x00000038


	//----- nvinfo : EIATTR_MIN_STACK_SIZE
	.align		4
.L_226:
        /*0510*/ 	.byte	0x04, 0x12
        /*0512*/ 	.short	(.L_228 - .L_227)
	.align		4
.L_227:
        /*0514*/ 	.word	index@(_ZN5flash16flash_fwd_kernelI23Flash_fwd_kernel_traitsILi128ELi128ELi32ELi4ELb0ELb0EN7cutlass6half_tE19Flash_kernel_traitsILi128ELi128ELi32ELi4ES3_EELb1ELb0ELb0ELb0ELb0ELb0ELb0ELb1EEEvNS_16Flash_fwd_paramsE)
        /*0518*/ 	.word	0x00000068


	//----- nvinfo : EIATTR_MIN_STACK_SIZE
	.align		4
.L_228:
        /*051c*/ 	.byte	0x04, 0x12
        /*051e*/ 	.short	(.L_230 - .L_229)
	.align		4
.L_229:
        /*0520*/ 	.word	index@(_ZN5flash16flash_fwd_kernelI23Flash_fwd_kernel_traitsILi128ELi128ELi32ELi4ELb0ELb0EN7cutlass6half_tE19Flash_kernel_traitsILi128ELi128ELi32ELi4ES3_EELb0ELb0ELb0ELb0ELb0ELb0ELb1ELb0EEEvNS_16Flash_fwd_paramsE)
        /*0524*/ 	.word	0x00000040


	//----- nvinfo : EIATTR_MIN_STACK_SIZE
	.align		4
.L_230:
        /*0528*/ 	.byte	0x04, 0x12
        /*052a*/ 	.short	(.L_232 - .L_231)
	.align		4
.L_231:
        /*052c*/ 	.word	index@(_ZN5flash16flash_fwd_kernelI23Flash_fwd_kernel_traitsILi128ELi128ELi32ELi4ELb0ELb0EN7cutlass6half_tE19Flash_kernel_traitsILi128ELi128ELi32ELi4ES3_EELb1ELb0ELb0ELb1ELb0ELb0ELb0ELb1EEEvNS_16Flash_fwd_paramsE)
        /*0530*/ 	.word	0x000000a8


	//----- nvinfo : EIATTR_MIN_STACK_SIZE
	.align		4
.L_232:
        /*0534*/ 	.byte	0x04, 0x12
        /*0536*/ 	.short	(.L_234 - .L_233)
	.align		4
.L_233:
        /*0538*/ 	.word	index@(_ZN5flash16flash_fwd_kernelI23Flash_fwd_kernel_traitsILi128ELi128ELi32ELi4ELb0ELb0EN7cutlass6half_tE19Flash_kernel_traitsILi128ELi128ELi32ELi4ES3_EELb0ELb0ELb0ELb1ELb0ELb0ELb1ELb0EEEvNS_16Flash_fwd_paramsE)
        /*053c*/ 	.word	0x00000038


	//----- nvinfo : EIATTR_MIN_STACK_SIZE
	.align		4
.L_234:
        /*0540*/ 	.byte	0x04, 0x12
        /*0542*/ 	.short	(.L_236 - .L_235)
	.align		4
.L_235:
        /*0544*/ 	.word	index@(_ZN5flash16flash_fwd_kernelI23Flash_fwd_kernel_traitsILi128ELi128ELi32ELi4ELb0ELb0EN7cutlass6half_tE19Flash_kernel_traitsILi128ELi128ELi32ELi4ES3_EELb1ELb0ELb1ELb0ELb0ELb1ELb0ELb0EEEvNS_16Flash_fwd_paramsE)
        /*0548*/ 	.word	0x000000b0


	//----- nvinfo : EIATTR_MIN_STACK_SIZE
	.align		4
.L_236:
        /*054c*/ 	.byte	0x04, 0x12
        /*054e*/ 	.short	(.L_238 - .L_237)
	.align		4
.L_237:
        /*0550*/ 	.word	index@(_ZN5flash16flash_fwd_kernelI23Flash_fwd_kernel_traitsILi128ELi128ELi32ELi4ELb0ELb0EN7cutlass6half_tE19Flash_kernel_traitsILi128ELi128ELi32ELi4ES3_EELb0ELb0ELb1ELb0ELb0ELb1ELb1ELb0EEEvNS_16Flash_fwd_paramsE)
        /*0554*/ 	.word	0x00000060


	//----- nvinfo : EIATTR_MIN_STACK_SIZE
	.align		4
.L_238:
        /*0558*/ 	.byte	0x04, 0x12
        /*055a*/ 	.short	(.L_240 - .L_239)
	.align		4
.L_239:
        /*055c*/ 	.word	index@(_ZN5flash16flash_fwd_kernelI23Flash_fwd_kernel_traitsILi128ELi128ELi32ELi4ELb0ELb0EN7cutlass6half_tE19Flash_kernel_traitsILi128ELi128ELi32ELi4ES3_EELb1ELb0ELb1ELb1ELb0ELb0ELb0ELb0EEEvNS_16Flash_fwd_paramsE)
        /*0560*/ 	.word	0x000000b0


	//----- nvinfo : EIATTR_MIN_STACK_SIZE
	.align		4
.L_240:
        /*0564*/ 	.byte	0x04, 0x12
        /*0566*/ 	.short	(.L_242 - .L_241)
	.align		4
.L_241:
        /*0568*/ 	.word	index@(_ZN5flash16flash_fwd_kernelI23Flash_fwd_kernel_traitsILi128ELi128ELi32ELi4ELb0ELb0EN7cutlass6half_tE19Flash_kernel_traitsILi128ELi128ELi32ELi4ES3_EELb1ELb0ELb1ELb0ELb0ELb0ELb0ELb1EEEvNS_16Flash_fwd_paramsE)
        /*056c*/ 	.word	0x00000120


	//----- nvinfo : EIATTR_MIN_STACK_SIZE
	.align		4
.L_242:
        /*0570*/ 	.byte	0x04, 0x12
        /*0572*/ 	.short	(.L_244 - .L_243)
	.align		4
.L_243:
        /*0574*/ 	.word	index@(_ZN5flash16flash_fwd_kernelI23Flash_fwd_kernel_traitsILi128ELi128ELi32ELi4ELb0ELb0EN7cutlass6half_tE19Flash_kernel_traitsILi128ELi128ELi32ELi4ES3_EELb0ELb0ELb1ELb0ELb0ELb0ELb1ELb0EEEvNS_16Flash_fwd_paramsE)
        /*0578*/ 	.word	0x00000058


	//----- nvinfo : EIATTR_MIN_STACK_SIZE
	.align		4
.L_244:
        /*057c*/ 	.byte	0x04, 0x12
        /*057e*/ 	.short	(.L_246 - .L_245)
	.align		4
.L_245:
        /*0580*/ 	.word	index@(_ZN5flash16flash_fwd_kernelI23Flash_fwd_kernel_traitsILi128ELi128ELi32ELi4ELb0ELb0EN7cutlass6half_tE19Flash_kernel_traitsILi128ELi128ELi32ELi4ES3_EELb1ELb0ELb1ELb1ELb0ELb0ELb0ELb1EEEvNS_16Flash_fwd_paramsE)
        /*0584*/ 	.word	0x000001c0


	//----- nvinfo : EIATTR_MIN_STACK_SIZE
	.align		4
.L_246:
        /*0588*/ 	.byte	0x04, 0x12
        /*058a*/ 	.short	(.L_248 - .L_247)
	.align		4
.L_247:
        /*058c*/ 	.word	index@(_ZN5flash16flash_fwd_kernelI23Flash_fwd_kernel_traitsILi128ELi128ELi32ELi4ELb0ELb0EN7cutlass6half_tE19Flash_kernel_traitsILi128ELi128ELi32ELi4ES3_EELb0ELb0ELb1ELb1ELb0ELb0ELb1ELb0EEEvNS_16Flash_fwd_paramsE)
        /*0590*/ 	.word	0x00000060
.L_248:


//--------------------- .nv.info._ZN5flash16flash_fwd_kernelI23Flash_fwd_kernel_traitsILi128ELi128ELi64ELi4ELb0ELb0EN7cutlass6half_tE19Flash_kernel_traitsILi128ELi128ELi64ELi4ES3_EELb0ELb0ELb0ELb0ELb0ELb1ELb0ELb0EEEvNS_16Flash_fwd_paramsE --------------------------
	.section	.nv.info._ZN5flash16flash_fwd_kernelI23Flash_fwd_kernel_traitsILi128ELi128ELi64ELi4ELb0ELb0EN7cutlass6half_tE19Flash_kernel_traitsILi128ELi128ELi64ELi4ES3_EELb0ELb0ELb0ELb0ELb0ELb1ELb0ELb0EEEvNS_16Flash_fwd_paramsE,"",@"SHT_CUDA_INFO"
	.sectionflags	@""
	.align	4


	//----- nvinfo : EIATTR_CUDA_API_VERSION
	.align		4
        /*0000*/ 	.byte	0x04, 0x37
        /*0002*/ 	.short	(.L_250 - .L_249)
.L_249:
        /*0004*/ 	.word	0x00000082


	//----- nvinfo : EIATTR_SW2861232_WAR
	.align		4
.L_250:
        /*0008*/ 	.byte	0x01, 0x35
	.zero		2


	//----- nvinfo : EIATTR_PARAM_CBANK
	.align		4
        /*000c*/ 	.byte	0x04, 0x0a
        /*000e*/ 	.short	(.L_252 - .L_251)
	.align		4
.L_251:
        /*0010*/ 	.word	index@(.nv.constant0._ZN5flash16flash_fwd_kernelI23Flash_fwd_kernel_traitsILi128ELi128ELi64ELi4ELb0ELb0EN7cutlass6half_tE19Flash_kernel_traitsILi128ELi128ELi64ELi4ES3_EELb0ELb0ELb0ELb0ELb0ELb1ELb0ELb0EEEvNS_16Flash_fwd_paramsE)
        /*0014*/ 	.short	0x0160
        /*0016*/ 	.short	0x01d0


	//----- nvinfo : EIATTR_CBANK_PARAM_SIZE
	.align		4
.L_252:
        /*0018*/ 	.byte	0x03, 0x19
        /*001a*/ 	.short	0x01d0


	//----- nvinfo : EIATTR_KPARAM_INFO
	.align		4
        /*001c*/ 	.byte	0x04, 0x17
        /*001e*/ 	.short	(.L_254 - .L_253)
.L_253:
        /*0020*/ 	.word	0x00000000
        /*0024*/ 	.short	0x0000
        /*0026*/ 	.short	0x0000
        /*0028*/ 	.byte	0x00, 0xf0, 0x41, 0x07


	//----- nvinfo : EIATTR_MAXREG_COUNT
	.align		4
.L_254:
        /*002c*/ 	.byte	0x03, 0x1b
        /*002e*/ 	.short	0x00ff


	//----- nvinfo : EIATTR_NUM_BARRIERS
	.align		4
        /*0030*/ 	.byte	0x02, 0x4c
        /*0032*/ 	.byte	0x01
	.zero		1


	//----- nvinfo : EIATTR_ANNOTATIONS
	.align		4
        /*0034*/ 	.byte	0x04, 0x55
        /*0036*/ 	.short	(.L_256 - .L_255)


	//   ....[0]....
.L_255:
        /*0038*/ 	.word	0x00000001
        /*003c*/ 	.byte	0x50, 0x0b, 0x00, 0x00, 0x01, 0x00, 0x00, 0x00, 0x90, 0x0b, 0x00, 0x00, 0x01, 0x00, 0x00, 0x00
        /* <DEDUP_REMOVED lines=46> */
        /*032c*/ 	.byte	0x50, 0xbb, 0x00, 0x00, 0x01, 0x00, 0x00, 0x00, 0x60, 0xbc, 0x00, 0x00


	//----- nvinfo : EIATTR_MERCURY_ISA_VERSION
	.align		4
.L_256:
        /*0338*/ 	.byte	0x03, 0x5f
        /*033a*/ 	.short	0x0000


	//----- nvinfo : EIATTR_INT_WARP_WIDE_INSTR_OFFSETS
	.align		4
        /*033c*/ 	.byte	0x04, 0x31
        /*033e*/ 	.short	(.L_258 - .L_257)


	//   ....[0]....
.L_257:
        /*0340*/ 	.word	0x00000350


	//   ....[1]....
        /*0344*/ 	.word	0x00000380


	//   ....[2]....
        /*0348*/ 	.word	0x000018b0


	//----- nvinfo : EIATTR_COOP_GROUP_MASK_REGIDS
	.align		4
.L_258:
        /*034c*/ 	.byte	0x04, 0x29
        /*034e*/ 	.short	(.L_260 - .L_259)


	//   ....[0]....
.L_259:
        /*0350*/ 	.word	0xffffffff


	//   ....[1]....
        /*0354*/ 	.word	0xffffffff


	//   ....[2]....
        /*0358*/ 	.word	0xffffffff


	//   ....[3]....
        /*035c*/ 	.word	0xffffffff


	//   ....[4]....
        /*0360*/ 	.word	0xffffffff


	//   ....[5]....
        /*0364*/ 	.word	0xffffffff


	//   ....[6]....
        /*0368*/ 	.word	0xffffffff


	//   ....[7]....
        /*036c*/ 	.word	0xffffffff


	//   ....[8]....
        /*0370*/ 	.word	0xffffffff


	//   ....[9]....
        /*0374*/ 	.word	0xffffffff


	//   ....[10]....
        /*0378*/ 	.word	0xffffffff


	//   ....[11]....
        /*037c*/ 	.word	0xffffffff


	//   ....[12]....
        /*0380*/ 	.word	0xffffffff


	//   ....[13]....
        /*0384*/ 	.word	0xffffffff


	//   ....[14]....
        /*0388*/ 	.word	0xffffffff


	//   ....[15]....
        /*038c*/ 	.word	0xffffffff


	//   ....[16]....
        /*0390*/ 	.word	0xffffffff


	//   ....[17]....
        /*0394*/ 	.word	0xffffffff


	//   ....[18]....
        /*0398*/ 	.word	0xffffffff


	//   ....[19]....
        /*039c*/ 	.word	0xffffffff


	//   ....[20]....
        /*03a0*/ 	.word	0xffffffff


	//   ....[21]....
        /*03a4*/ 	.word	0xffffffff


	//   ....[22]....
        /*03a8*/ 	.word	0xffffffff


	//   ....[23]....
        /*03ac*/ 	.word	0xffffffff


	//----- nvinfo : EIATTR_COOP_GROUP_INSTR_OFFSETS
	.align		4
.L_260:
        /*03b0*/ 	.byte	0x04, 0x28
        /*03b2*/ 	.short	(.L_262 - .L_261)


	//   ....[0]....
.L_261:
        /*03b4*/ 	.word	0x00003350


	//   ....[1]....
        /*03b8*/ 	.word	0x00003400


	//   ....[2]....
        /*03bc*/ 	.word	0x00003480


	//   ....[3]....
        /*03c0*/ 	.word	0x000034d0


	//   ....[4]....
        /*03c4*/ 	.word	0x00003720


	//   ....[5]....
        /*03c8*/ 	.word	0x00003850


	//   ....[6]....
        /*03cc*/ 	.word	0x00003960


	//   ....[7]....
        /*03d0*/ 	.word	0x000039e0


	//   ....[8]....
        /*03d4*/ 	.word	0x00007090


	//   ....[9]....
        /*03d8*/ 	.word	0x00007210


	//   ....[10]....
        /*03dc*/ 	.word	0x00007250


	//   ....[11]....
        /*03e0*/ 	.word	0x00007270


	//   ....[12]....
        /*03e4*/ 	.word	0x00007280


	//   ....[13]....
        /*03e8*/ 	.word	0x000072c0


	//   ....[14]....
        /*03ec*/ 	.word	0x00007300


	//   ....[15]....
        /*03f0*/ 	.word	0x00007330


	//   ....[16]....
        /*03f4*/ 	.word	0x00009bb0


	//   ....[17]....
        /*03f8*/ 	.word	0x00009bc0


	//   ....[18]....
        /*03fc*/ 	.word	0x00009bd0


	//   ....[19]....
        /*0400*/ 	.word	0x00009bf0


	//   ....[20]....
        /*0404*/ 	.word	0x00009c00


	//   ....[21]....
        /*0408*/ 	.word	0x00009c30


	//   ....[22]....
        /*040c*/ 	.word	0x00009c50


	//   ....[23]....
        /*0410*/ 	.word	0x00009c80


	//----- nvinfo : EIATTR_EXIT_INSTR_OFFSETS
	.align		4
.L_262:
        /*0414*/ 	.byte	0x04, 0x1c
        /*0416*/ 	.short	(.L_264 - .L_263)


	//   ....[0]....
.L_263:
        /*0418*/ 	.word	0x00000420


	//   ....[1]....
        /*041c*/ 	.word	0x0000bc80


	//   ....[2]....
        /*0420*/ 	.word	0x0000bd50


	//   ....[3]....
        /*0424*/ 	.word	0x0000ccf0


	//   ....[4]....
        /*0428*/ 	.word	0x0000cd70


	//----- nvinfo : EIATTR_CTAIDZ_USED
	.align		4
.L_264:
        /*042c*/ 	.byte	0x01, 0x04
	.zero		2


	//----- nvinfo : EIATTR_CRS_STACK_SIZE
	.align		4
        /*0430*/ 	.byte	0x04, 0x1e
        /*0432*/ 	.short	(.L_266 - .L_265)
.L_265:
        /*0434*/ 	.word	0x00000000
.L_266:


//--------------------- .nv.info._ZN5flash16flash_fwd_kernelI23Flash_fwd_kernel_traitsILi128ELi128ELi64ELi4ELb0ELb0EN7cutlass6half_tE19Flash_kernel_traitsILi128ELi128ELi64ELi4ES3_EELb0ELb0ELb0ELb0ELb0ELb1ELb1ELb0EEEvNS_16Flash_fwd_paramsE --------------------------
	.section	.nv.info._ZN5flash16flash_fwd_kernelI23Flash_fwd_kernel_traitsILi128ELi128ELi64ELi4ELb0ELb0EN7cutlass6half_tE19Flash_kernel_traitsILi128ELi128ELi64ELi4ES3_EELb0ELb0ELb0ELb0ELb0ELb1ELb1ELb0EEEvNS_16Flash_fwd_paramsE,"",@"SHT_CUDA_INFO"
	.sectionflags	@""
	.align	4


	//----- nvinfo : EIATTR_CUDA_API_VERSION
	.align		4
        /*0000*/ 	.byte	0x04, 0x37
        /*0002*/ 	.short	(.L_268 - .L_267)
.L_267:
        /*0004*/ 	.word	0x00000082


	//----- nvinfo : EIATTR_SW2861232_WAR
	.align		4
.L_268:
        /*0008*/ 	.byte	0x01, 0x35
	.zero		2


	//----- nvinfo : EIATTR_PARAM_CBANK
	.align		4
        /*000c*/ 	.byte	0x04, 0x0a
        /*000e*/ 	.short	(.L_270 - .L_269)
	.align		4
.L_269:
        /*0010*/ 	.word	index@(.nv.constant0._ZN5flash16flash_fwd_kernelI23Flash_fwd_kernel_traitsILi128ELi128ELi64ELi4ELb0ELb0EN7cutlass6half_tE19Flash_kernel_traitsILi128ELi128ELi64ELi4ES3_EELb0ELb0ELb0ELb0ELb0ELb1ELb1ELb0EEEvNS_16Flash_fwd_paramsE)
        /*0014*/ 	.short	0x0160
        /*0016*/ 	.short	0x01d0


	//----- nvinfo : EIATTR_CBANK_PARAM_SIZE
	.align		4
.L_270:
        /*0018*/ 	.byte	0x03, 0x19
        /*001a*/ 	.short	0x01d0


	//----- nvinfo : EIATTR_KPARAM_INFO
	.align		4
        /*001c*/ 	.byte	0x04, 0x17
        /*001e*/ 	.short	(.L_272 - .L_271)
.L_271:
        /*0020*/ 	.word	0x00000000
        /*0024*/ 	.short	0x0000
        /*0026*/ 	.short	0x0000
        /*0028*/ 	.byte	0x00, 0xf0, 0x41, 0x07


	//----- nvinfo : EIATTR_MAXREG_COUNT
	.align		4
.L_272:
        /*002c*/ 	.byte	0x03, 0x1b
        /*002e*/ 	.short	0x00ff


	//----- nvinfo : EIATTR_NUM_BARRIERS
	.align		4
        /*0030*/ 	.byte	0x02, 0x4c
        /*0032*/ 	.byte	0x01
	.zero		1


	//----- nvinfo : EIATTR_ANNOTATIONS
	.align		4
        /*0034*/ 	.byte	0x04, 0x55
        /*0036*/ 	.short	(.L_274 - .L_273)


	//   ....[0]....
.L_273:
        /* <DEDUP_REMOVED lines=64> */


	//----- nvinfo : EIATTR_MERCURY_ISA_VERSION
	.align		4
.L_274:
        /*0428*/ 	.byte	0x03, 0x5f
        /*042a*/ 	.short	0x0000


	//----- nvinfo : EIATTR_INT_WARP_WIDE_INSTR_OFFSETS
	.align		4
        /*042c*/ 	.byte	0x04, 0x31
        /*042e*/ 	.short	(.L_276 - .L_275)


	//   ....[0]....
.L_275:
        /*0430*/ 	.word	0x00000350


	//   ....[1]....
        /*0434*/ 	.word	0x00000380


	//   ....[2]....
        /*0438*/ 	.word	0x000017f0


	//----- nvinfo : EIATTR_COOP_GROUP_MASK_REGIDS
	.align		4
.L_276:
        /*043c*/ 	.byte	0x04, 0x29
        /*043e*/ 	.short	(.L_278 - .L_277)


	//   ....[0]....
.L_277:
        /*0440*/ 	.word	0xffffffff


	//   ....[1]....
        /*0444*/ 	.word	0xffffffff


	//   ....[2]....
        /*0448*/ 	.word	0xffffffff


	//   ....[3]....
        /*044c*/ 	.word	0xffffffff


	//   ....[4]....
        /*0450*/ 	.word	0xffffffff


	//   ....[5]....
        /*0454*/ 	.word	0xffffffff


	//   ....[6]....
        /*0458*/ 	.word	0xffffffff


	//   ....[7]....
        /*045c*/ 	.word	0xffffffff


	//   ....[8]....
        /*0460*/ 	.word	0xffffffff


	//   ....[9]....
        /*0464*/ 	.word	0xffffffff


	//   ....[10]....
        /*0468*/ 	.word	0xffffffff


	//   ....[11]....
        /*046c*/ 	.word	0xffffffff


	//   ....[12]....
        /*0470*/ 	.word	0xffffffff


	//   ....[13]....
        /*0474*/ 	.word	0xffffffff


	//   ....[14]....
        /*0478*/ 	.word	0xffffffff


	//   ....[15]....
        /*047c*/ 	.word	0xffffffff


	//   ....[16]....
        /*0480*/ 	.word	0xffffffff


	//   ....[17]....
        /*0484*/ 	.word	0xffffffff


	//   ....[18]....
        /*0488*/ 	.word	0xffffffff


	//   ....[19]....
        /*048c*/ 	.word	0xffffffff


	//   ....[20]....
        /*0490*/ 	.word	0xffffffff


	//   ....[21]....
        /*0494*/ 	.word	0xffffffff


	//   ....[22]....
        /*0498*/ 	.word	0xffffffff


	//   ....[23]....
        /*049c*/ 	.word	0xffffffff


	//----- nvinfo : EIATTR_COOP_GROUP_INSTR_OFFSETS
	.align		4
.L_278:
        /*04a0*/ 	.byte	0x04, 0x28
        /*04a2*/ 	.short	(.L_280 - .L_279)


	//   ....[0]....
.L_279:
        /*04a4*/ 	.word	0x00003bc0


	//   ....[1]....
        /*04a8*/ 	.word	0x00003c50


	//   ....[2]....
        /*04ac*/ 	.word	0x00003c80


	//   ....[3]....
        /*04b0*/ 	.word	0x00003ce0


	//   ....[4]....
        /*04b4*/ 	.word	0x00004700


	//   ....[5]....
        /*04b8*/ 	.word	0x00004790


	//   ....[6]....
        /*04bc*/ 	.word	0x000047d0


	//   ....[7]....
        /*04c0*/ 	.word	0x00004840


	//   ....[8]....
        /*04c4*/ 	.word	0x00008490


	//   ....[9]....
        /*04c8*/ 	.word	0x00008520


	//   ....[10]....
        /*04cc*/ 	.word	0x000085a0


	//   ....[11]....
        /*04d0*/ 	.word	0x000085f0


	//   ....[12]....
        /*04d4*/ 	.word	0x00008630


	//   ....[13]....
        /*04d8*/ 	.word	0x000086d0


	//   ....[14]....
        /*04dc*/ 	.word	0x000087d0


	//   ....[15]....
        /*04e0*/ 	.word	0x00008890


	//   ....[16]....
        /*04e4*/ 	.word	0x0000b2b0


	//   ....[17]....
        /*04e8*/ 	.word	0x0000b2c0


	//   ....[18]....
        /*04ec*/ 	.word	0x0000b2d0


	//   ....[19]....
        /*04f0*/ 	.word	0x0000b2f0


	//   ....[20]....
        /*04f4*/ 	.word	0x0000b300


	//   ....[21]....
        /*04f8*/ 	.word	0x0000b320


	//   ....[22]....
        /*04fc*/ 	.word	0x0000b360


	//   ....[23]....
        /*0500*/ 	.word	0x0000b390


	//----- nvinfo : EIATTR_EXIT_INSTR_OFFSETS
	.align		4
.L_280:
        /*0504*/ 	.byte	0x04, 0x1c
        /*0506*/ 	.short	(.L_282 - .L_281)


	//   ....[0]....
.L_281:
        /*0508*/ 	.word	0x00000420


	//   ....[1]....
        /*050c*/ 	.word	0x0000d380


	//   ....[2]....
        /*0510*/ 	.word	0x0000d450


	//   ....[3]....
        /*0514*/ 	.word	0x0000e3f0


	//   ....[4]....
        /*0518*/ 	.word	0x0000e470


	//----- nvinfo : EIATTR_CTAIDZ_USED
	.align		4
.L_282:
        /*051c*/ 	.byte	0x01, 0x04
	.zero		2


	//----- nvinfo : EIATTR_CRS_STACK_SIZE
	.align		4
        /*0520*/ 	.byte	0x04, 0x1e
        /*0522*/ 	.short	(.L_284 - .L_283)
.L_283:
        /*0524*/ 	.word	0x00000000
.L_284:


//--------------------- .nv.info._ZN5flash16flash_fwd_kernelI23Flash_fwd_kernel_traitsILi128ELi128ELi64ELi4ELb0ELb0EN7cutlass6half_tE19Flash_kernel_traitsILi128ELi128ELi64ELi4ES3_EELb0ELb0ELb0ELb0ELb1ELb1ELb0ELb0EEEvNS_16Flash_fwd_paramsE --------------------------
	.section	.nv.info._ZN5flash16flash_fwd_kernelI23Flash_fwd_kernel_traitsILi128ELi128ELi64ELi4ELb0ELb0EN7cutlass6half_tE19Flash_kernel_traitsILi128ELi128ELi64ELi4ES3_EELb0ELb0ELb0ELb0ELb1ELb1ELb0ELb0EEEvNS_16Flash_fwd_paramsE,"",@"SHT_CUDA_INFO"
	.sectionflags	@""
	.align	4


	//----- nvinfo : EIATTR_CUDA_API_VERSION
	.align		4
        /*0000*/ 	.byte	0x04, 0x37
        /*0002*/ 	.short	(.L_286 - .L_285)
.L_285:
        /*0004*/ 	.word	0x00000082


	//----- nvinfo : EIATTR_SW2861232_WAR
	.align		4
.L_286:
        /*0008*/ 	.byte	0x01, 0x35
	.zero		2


	//----- nvinfo : EIATTR_PARAM_CBANK
	.align		4
        /*000c*/ 	.byte	0x04, 0x0a
        /*000e*/ 	.short	(.L_288 - .L_287)
	.align		4
.L_287:
        /*0010*/ 	.word	index@(.nv.constant0._ZN5flash16flash_fwd_kernelI23Flash_fwd_kernel_traitsILi128ELi128ELi64ELi4ELb0ELb0EN7cutlass6half_tE19Flash_kernel_traitsILi128ELi128ELi64ELi4ES3_EELb0ELb0ELb0ELb0ELb1ELb1ELb0ELb0EEEvNS_16Flash_fwd_paramsE)
        /*0014*/ 	.short	0x0160
        /*0016*/ 	.short	0x01d0


	//----- nvinfo : EIATTR_CBANK_PARAM_SIZE
	.align		4
.L_288:
        /*0018*/ 	.byte	0x03, 0x19
        /*001a*/ 	.short	0x01d0


	//----- nvinfo : EIATTR_KPARAM_INFO
	.align		4
        /*001c*/ 	.byte	0x04, 0x17
        /*001e*/ 	.short	(.L_290 - .L_289)
.L_289:
        /*0020*/ 	.word	0x00000000
        /*0024*/ 	.short	0x0000
        /*0026*/ 	.short	0x0000
        /*0028*/ 	.byte	0x00, 0xf0, 0x41, 0x07


	//----- nvinfo : EIATTR_MAXREG_COUNT
	.align		4
.L_290:
        /*002c*/ 	.byte	0x03, 0x1b
        /*002e*/ 	.short	0x00ff


	//----- nvinfo : EIATTR_NUM_BARRIERS
	.align		4
        /*0030*/ 	.byte	0x02, 0x4c
        /*0032*/ 	.byte	0x01
	.zero		1


	//----- nvinfo : EIATTR_ANNOTATIONS
	.align		4
        /*0034*/ 	.byte	0x04, 0x55
        /*0036*/ 	.short	(.L_292 - .L_291)


	//   ....[0]....
.L_291:
        /* <DEDUP_REMOVED lines=35> */


	//----- nvinfo : EIATTR_MERCURY_ISA_VERSION
	.align		4
.L_292:
        /*0258*/ 	.byte	0x03, 0x5f
        /*025a*/ 	.short	0x0000


	//----- nvinfo : EIATTR_COOP_GROUP_MASK_REGIDS
	.align		4
        /*025c*/ 	.byte	0x04, 0x29
        /*025e*/ 	.short	(.L_294 - .L_293)


	//   ....[0]....
.L_293:
        /*0260*/ 	.word	0xffffffff


	//   ....[1]....
        /*0264*/ 	.word	0xffffffff


	//   ....[2]....
        /*0268*/ 	.word	0xffffffff


	//   ....[3]....
        /*026c*/ 	.word	0xffffffff


	//   ....[4]....
        /*0270*/ 	.word	0xffffffff


	//   ....[5]....
        /*0274*/ 	.word	0xffffffff


	//   ....[6]....
        /*0278*/ 	.word	0xffffffff


	//   ....[7]....
        /*027c*/ 	.word	0xffffffff


	//   ....[8]....
        /*0280*/ 	.word	0xffffffff


	//   ....[9]....
        /*0284*/ 	.word	0xffffffff


	//   ....[10]....
        /*0288*/ 	.word	0xffffffff


	//   ....[11]....
        /*028c*/ 	.word	0xffffffff


	//   ....[12]....
        /*0290*/ 	.word	0xffffffff


	//   ....[13]....
        /*0294*/ 	.word	0xffffffff


	//   ....[14]....
        /*0298*/ 	.word	0xffffffff


	//   ....[15]....
        /*029c*/ 	.word	0xffffffff


	//   ....[16]....
        /*02a0*/ 	.word	0xffffffff


	//   ....[17]....
        /*02a4*/ 	.word	0xffffffff


	//   ....[18]....
        /*02a8*/ 	.word	0xffffffff


	//   ....[19]....
        /*02ac*/ 	.word	0xffffffff


	//   ....[20]....
        /*02b0*/ 	.word	0xffffffff


	//   ....[21]....
        /*02b4*/ 	.word	0xffffffff


	//   ....[22]....
        /*02b8*/ 	.word	0xffffffff


	//   ....[23]....
        /*02bc*/ 	.word	0xffffffff


	//----- nvinfo : EIATTR_COOP_GROUP_INSTR_OFFSETS
	.align		4
.L_294:
        /*02c0*/ 	.byte	0x04, 0x28
        /*02c2*/ 	.short	(.L_296 - .L_295)


	//   ....[0]....
.L_295:
        /*02c4*/ 	.word	0x000022a0


	//   ....[1]....
        /*02c8*/ 	.word	0x000022d0


	//   ....[2]....
        /*02cc*/ 	.word	0x000023d0


	//   ....[3]....
        /*02d0*/ 	.word	0x00002410


	//   ....[4]....
        /*02d4*/ 	.word	0x000026d0


	//   ....[5]....
        /*02d8*/ 	.word	0x000027d0


	//   ....[6]....
        /*02dc*/ 	.word	0x00002800


	//   ....[7]....
        /*02e0*/ 	.word	0x000029a0


	//   ....[8]....
        /*02e4*/ 	.word	0x00005ce0


	//   ....[9]....
        /*02e8*/ 	.word	0x00005e70


	//   ....[10]....
        /*02ec*/ 	.word	0x00005eb0


	//   ....[11]....
        /*02f0*/ 	.word	0x00005ed0


	//   ....[12]....
        /*02f4*/ 	.word	0x00005ef0


	//   ....[13]....
        /*02f8*/ 	.word	0x00005f20


	//   ....[14]....
        /*02fc*/ 	.word	0x00005f60


	//   ....[15]....
        /*0300*/ 	.word	0x00005f90


	//   ....[16]....
        /*0304*/ 	.word	0x00008710


	//   ....[17]....
        /*0308*/ 	.word	0x00008720


	//   ....[18]....
        /*030c*/ 	.word	0x00008730


	//   ....[19]....
        /*0310*/ 	.word	0x00008750


	//   ....[20]....
        /*0314*/ 	.word	0x00008780


	//   ....[21]....
        /*0318*/ 	.word	0x000087a0


	//   ....[22]....
        /*031c*/ 	.word	0x000087b0


	//   ....[23]....
        /*0320*/ 	.word	0x000087e0


	//----- nvinfo : EIATTR_EXIT_INSTR_OFFSETS
	.align		4
.L_296:
        /*0324*/ 	.byte	0x04, 0x1c
        /*0326*/ 	.short	(.L_298 - .L_297)


	//   ....[0]....
.L_297:
        /*0328*/ 	.word	0x00000170


	//   ....[1]....
        /*032c*/ 	.word	0x0000a4e0


	//----- nvinfo : EIATTR_CTAIDZ_USED
	.align		4
.L_298:
        /*0330*/ 	.byte	0x01, 0x04
	.zero		2


	//----- nvinfo : EIATTR_CRS_STACK_SIZE
	.align		4
        /*0334*/ 	.byte	0x04, 0x1e
        /*0336*/ 	.short	(.L_300 - .L_299)
.L_299:
        /*0338*/ 	.word	0x00000000
.L_300:


//--------------------- .nv.info._ZN5flash16flash_fwd_kernelI23Flash_fwd_kernel_traitsILi128ELi128ELi64ELi4ELb0ELb0EN7cutlass6half_tE19Flash_kernel_traitsILi128ELi128ELi64ELi4ES3_EELb0ELb0ELb0ELb0ELb1ELb1ELb1ELb0EEEvNS_16Flash_fwd_paramsE --------------------------
	.section	.nv.info._ZN5flash16flash_fwd_kernelI23Flash_fwd_kernel_traitsILi128ELi128ELi64ELi4ELb0ELb0EN7cutlass6half_tE19Flash_kernel_traitsILi128ELi128ELi64ELi4ES3_EELb0ELb0ELb0ELb0ELb1ELb1ELb1ELb0EEEvNS_16Flash_fwd_paramsE,"",@"SHT_CUDA_INFO"
	.sectionflags	@""
	.align	4


	//----- nvinfo : EIATTR_CUDA_API_VERSION
	.align		4
        /*0000*/ 	.byte	0x04, 0x37
        /*0002*/ 	.short	(.L_302 - .L_301)
.L_301:
        /*0004*/ 	.word	0x00000082


	//----- nvinfo : EIATTR_SW2861232_WAR
	.align		4
.L_302:
        /*0008*/ 	.byte	0x01, 0x35
	.zero		2


	//----- nvinfo : EIATTR_PARAM_CBANK
	.align		4
        /*000c*/ 	.byte	0x04, 0x0a
        /*000e*/ 	.short	(.L_304 - .L_303)
	.align		4
.L_303:
        /*0010*/ 	.word	index@(.nv.constant0._ZN5flash16flash_fwd_kernelI23Flash_fwd_kernel_traitsILi128ELi128ELi64ELi4ELb0ELb0EN7cutlass6half_tE19Flash_kernel_traitsILi128ELi128ELi64ELi4ES3_EELb0ELb0ELb0ELb0ELb1ELb1ELb1ELb0EEEvNS_16Flash_fwd_paramsE)
        /*0014*/ 	.short	0x0160
        /*0016*/ 	.short	0x01d0


	//----- nvinfo : EIATTR_CBANK_PARAM_SIZE
	.align		4
.L_304:
        /*0018*/ 	.byte	0x03, 0x19
        /*001a*/ 	.short	0x01d0


	//----- nvinfo : EIATTR_KPARAM_INFO
	.align		4
        /*001c*/ 	.byte	0x04, 0x17
        /*001e*/ 	.short	(.L_306 - .L_305)
.L_305:
        /*0020*/ 	.word	0x00000000
        /*0024*/ 	.short	0x0000
        /*0026*/ 	.short	0x0000
        /*0028*/ 	.byte	0x00, 0xf0, 0x41, 0x07


	//----- nvinfo : EIATTR_MAXREG_COUNT
	.align		4
.L_306:
        /*002c*/ 	.byte	0x03, 0x1b
        /*002e*/ 	.short	0x00ff


	//----- nvinfo : EIATTR_NUM_BARRIERS
	.align		4
        /*0030*/ 	.byte	0x02, 0x4c
        /*0032*/ 	.byte	0x01
	.zero		1


	//----- nvinfo : EIATTR_ANNOTATIONS
	.align		4
        /*0034*/ 	.byte	0x04, 0x55
        /*0036*/ 	.short	(.L_308 - .L_307)


	//   ....[0]....
.L_307:
        /* <DEDUP_REMOVED lines=46> */
        /*030c*/ 	.byte	0x40, 0x9f, 0x00, 0x00


	//----- nvinfo : EIATTR_MERCURY_ISA_VERSION
	.align		4
.L_308:
        /*0310*/ 	.byte	0x03, 0x5f
        /*0312*/ 	.short	0x0000


	//----- nvinfo : EIATTR_COOP_GROUP_MASK_REGIDS
	.align		4
        /*0314*/ 	.byte	0x04, 0x29
        /*0316*/ 	.short	(.L_310 - .L_309)


	//   ....[0]....
.L_309:
        /*0318*/ 	.word	0xffffffff


	//   ....[1]....
        /*031c*/ 	.word	0xffffffff


	//   ....[2]....
        /*0320*/ 	.word	0xffffffff


	//   ....[3]....
        /*0324*/ 	.word	0xffffffff


	//   ....[4]....
        /*0328*/ 	.word	0xffffffff


	//   ....[5]....
        /*032c*/ 	.word	0xffffffff


	//   ....[6]....
        /*0330*/ 	.word	0xffffffff


	//   ....[7]....
        /*0334*/ 	.word	0xffffffff


	//   ....[8]....
        /*0338*/ 	.word	0xffffffff


	//   ....[9]....
        /*033c*/ 	.word	0xffffffff


	//   ....[10]....
        /*0340*/ 	.word	0xffffffff


	//   ....[11]....
        /*0344*/ 	.word	0xffffffff


	//   ....[12]....
        /*0348*/ 	.word	0xffffffff


	//   ....[13]....
        /*034c*/ 	.word	0xffffffff


	//   ....[14]....
        /*0350*/ 	.word	0xffffffff


	//   ....[15]....
        /*0354*/ 	.word	0xffffffff


	//   ....[16]....
        /*0358*/ 	.word	0xffffffff


	//   ....[17]....
        /*035c*/ 	.word	0xffffffff


	//   ....[18]....
        /*0360*/ 	.word	0xffffffff


	//   ....[19]....
        /*0364*/ 	.word	0xffffffff


	//   ....[20]....
        /*0368*/ 	.word	0xffffffff


	//   ....[21]....
        /*036c*/ 	.word	0xffffffff


	//   ....[22]....
        /*0370*/ 	.word	0xffffffff


	//   ....[23]....
        /*0374*/ 	.word	0xffffffff


	//----- nvinfo : EIATTR_COOP_GROUP_INSTR_OFFSETS
	.align		4
.L_310:
        /*0378*/ 	.byte	0x04, 0x28
        /*037a*/ 	.short	(.L_312 - .L_311)


	//   ....[0]....
.L_311:
        /*037c*/ 	.word	0x00002940


	//   ....[1]....
        /*0380*/ 	.word	0x00002a30


	//   ....[2]....
        /*0384*/ 	.word	0x00002a40


	//   ....[3]....
        /*0388*/ 	.word	0x00002a80


	//   ....[4]....
        /*038c*/ 	.word	0x00002e20


	//   ....[5]....
        /*0390*/ 	.word	0x00002f20


	//   ....[6]....
        /*0394*/ 	.word	0x00002f30


	//   ....[7]....
        /*0398*/ 	.word	0x000030f0


	//   ....[8]....
        /*039c*/ 	.word	0x00006f00


	//   ....[9]....
        /*03a0*/ 	.word	0x000070f0


	//   ....[10]....
        /*03a4*/ 	.word	0x00007130


	//   ....[11]....
        /*03a8*/ 	.word	0x00007150


	//   ....[12]....
        /*03ac*/ 	.word	0x00007170


	//   ....[13]....
        /*03b0*/ 	.word	0x000071b0


	//   ....[14]....
        /*03b4*/ 	.word	0x000071f0


	//   ....[15]....
        /*03b8*/ 	.word	0x00007220


	//   ....[16]....
        /*03bc*/ 	.word	0x00009ff0


	//   ....[17]....
        /*03c0*/ 	.word	0x0000a000


	//   ....[18]....
        /*03c4*/ 	.word	0x0000a010


	//   ....[19]....
        /*03c8*/ 	.word	0x0000a030


	//   ....[20]....
        /*03cc*/ 	.word	0x0000a060


	//   ....[21]....
        /*03d0*/ 	.word	0x0000a080


	//   ....[22]....
        /*03d4*/ 	.word	0x0000a090


	//   ....[23]....
        /*03d8*/ 	.word	0x0000a0f0


	//----- nvinfo : EIATTR_EXIT_INSTR_OFFSETS
	.align		4
.L_312:
        /*03dc*/ 	.byte	0x04, 0x1c
        /*03de*/ 	.short	(.L_314 - .L_313)


	//   ....[0]....
.L_313:
        /*03e0*/ 	.word	0x00000170


	//   ....[1]....
        /*03e4*/ 	.word	0x0000bdc0


	//----- nvinfo : EIATTR_CTAIDZ_USED
	.align		4
.L_314:
        /*03e8*/ 	.byte	0x01, 0x04
	.zero		2


	//----- nvinfo : EIATTR_CRS_STACK_SIZE
	.align		4
        /*03ec*/ 	.byte	0x04, 0x1e
        /*03ee*/ 	.short	(.L_316 - .L_315)
.L_315:
        /*03f0*/ 	.word	0x00000000
.L_316:


//--------------------- .nv.info._ZN5flash16flash_fwd_kernelI23Flash_fwd_kernel_traitsILi128ELi128ELi64ELi4ELb0ELb0EN7cutlass6half_tE19Flash_kernel_traitsILi128ELi128ELi64ELi4ES3_EELb0ELb0ELb0ELb0ELb0ELb0ELb0ELb0EEEvNS_16Flash_fwd_paramsE --------------------------
	.section	.nv.info._ZN5flash16flash_fwd_kernelI23Flash_fwd_kernel_traitsILi128ELi128ELi64ELi4ELb0ELb0EN7cutlass6half_tE19Flash_kernel_traitsILi128ELi128ELi64ELi4ES3_EELb0ELb0ELb0ELb0ELb0ELb0ELb0ELb0EEEvNS_16Flash_fwd_paramsE,"",@"SHT_CUDA_INFO"
	.sectionflags	@""
	.align	4


	//----- nvinfo : EIATTR_CUDA_API_VERSION
	.align		4
        /*0000*/ 	.byte	0x04, 0x37
        /*0002*/ 	.short	(.L_318 - .L_317)
.L_317:
        /*0004*/ 	.word	0x00000082


	//----- nvinfo : EIATTR_SW2861232_WAR
	.align		4
.L_318:
        /*0008*/ 	.byte	0x01, 0x35
	.zero		2


	//----- nvinfo : EIATTR_PARAM_CBANK
	.align		4
        /*000c*/ 	.byte	0x04, 0x0a
        /*000e*/ 	.short	(.L_320 - .L_319)
	.align		4
.L_319:
        /*0010*/ 	.word	index@(.nv.constant0._ZN5flash16flash_fwd_kernelI23Flash_fwd_kernel_traitsILi128ELi128ELi64ELi4ELb0ELb0EN7cutlass6half_tE19Flash_kernel_traitsILi128ELi128ELi64ELi4ES3_EELb0ELb0ELb0ELb0ELb0ELb0ELb0ELb0EEEvNS_16Flash_fwd_paramsE)
        /*0014*/ 	.short	0x0160
        /*0016*/ 	.short	0x01d0


	//----- nvinfo : EIATTR_CBANK_PARAM_SIZE
	.align		4
.L_320:
        /*0018*/ 	.byte	0x03, 0x19
        /*001a*/ 	.short	0x01d0


	//----- nvinfo : EIATTR_KPARAM_INFO
	.align		4
        /*001c*/ 	.byte	0x04, 0x17
        /*001e*/ 	.short	(.L_322 - .L_321)
.L_321:
        /*0020*/ 	.word	0x00000000
        /*0024*/ 	.short	0x0000
        /*0026*/ 	.short	0x0000
        /*0028*/ 	.byte	0x00, 0xf0, 0x41, 0x07


	//----- nvinfo : EIATTR_MAXREG_COUNT
	.align		4
.L_322:
        /*002c*/ 	.byte	0x03, 0x1b
        /*002e*/ 	.short	0x00ff


	//----- nvinfo : EIATTR_NUM_BARRIERS
	.align		4
        /*0030*/ 	.byte	0x02, 0x4c
        /*0032*/ 	.byte	0x01
	.zero		1


	//----- nvinfo : EIATTR_ANNOTATIONS
	.align		4
        /*0034*/ 	.byte	0x04, 0x55
        /*0036*/ 	.short	(.L_324 - .L_323)


	//   ....[0]....
.L_323:
        /* <DEDUP_REMOVED lines=47> */


	//----- nvinfo : EIATTR_MERCURY_ISA_VERSION
	.align		4
.L_324:
        /*0310*/ 	.byte	0x03, 0x5f
        /*0312*/ 	.short	0x0000


	//----- nvinfo : EIATTR_COOP_GROUP_MASK_REGIDS
	.align		4
        /*0314*/ 	.byte	0x04, 0x29
        /*0316*/ 	.short	(.L_326 - .L_325)


	//   ....[0]....
.L_325:
        /*0318*/ 	.word	0xffffffff


	//   ....[1]....
        /*031c*/ 	.word	0xffffffff


	//   ....[2]....
        /*0320*/ 	.word	0xffffffff


	//   ....[3]....
        /*0324*/ 	.word	0xffffffff


	//   ....[4]....
        /*0328*/ 	.word	0xffffffff


	//   ....[5]....
        /*032c*/ 	.word	0xffffffff


	//   ....[6]....
        /*0330*/ 	.word	0xffffffff


	//   ....[7]....
        /*0334*/ 	.word	0xffffffff


	//   ....[8]....
        /*0338*/ 	.word	0xffffffff


	//   ....[9]....
        /*033c*/ 	.word	0xffffffff


	//   ....[10]....
        /*0340*/ 	.word	0xffffffff


	//   ....[11]....
        /*0344*/ 	.word	0xffffffff


	//   ....[12]....
        /*0348*/ 	.word	0xffffffff


	//   ....[13]....
        /*034c*/ 	.word	0xffffffff


	//   ....[14]....
        /*0350*/ 	.word	0xffffffff


	//   ....[15]....
        /*0354*/ 	.word	0xffffffff


	//   ....[16]....
        /*0358*/ 	.word	0xffffffff


	//   ....[17]....
        /*035c*/ 	.word	0xffffffff


	//   ....[18]....
        /*0360*/ 	.word	0xffffffff


	//   ....[19]....
        /*0364*/ 	.word	0xffffffff


	//   ....[20]....
        /*0368*/ 	.word	0xffffffff


	//   ....[21]....
        /*036c*/ 	.word	0xffffffff


	//   ....[22]....
        /*0370*/ 	.word	0xffffffff


	//   ....[23]....
        /*0374*/ 	.word	0xffffffff


	//----- nvinfo : EIATTR_COOP_GROUP_INSTR_OFFSETS
	.align		4
.L_326:
        /*0378*/ 	.byte	0x04, 0x28
        /*037a*/ 	.short	(.L_328 - .L_327)


	//   ....[0]....
.L_327:
        /*037c*/ 	.word	0x00004790


	//   ....[1]....
        /*0380*/ 	.word	0x00004810


	//   ....[2]....
        /*0384*/ 	.word	0x00004880


	//   ....[3]....
        /*0388*/ 	.word	0x00004a70


	//   ....[4]....
        /*038c*/ 	.word	0x00004aa0


	//   ....[5]....
        /*0390*/ 	.word	0x00004b80


	//   ....[6]....
        /*0394*/ 	.word	0x00004cf0


	//   ....[7]....
        /*0398*/ 	.word	0x00004d60


	//   ....[8]....
        /*039c*/ 	.word	0x00009610


	//   ....[9]....
        /*03a0*/ 	.word	0x00009790


	//   ....[10]....
        /*03a4*/ 	.word	0x000097d0


	//   ....[11]....
        /*03a8*/ 	.word	0x000097f0


	//   ....[12]....
        /*03ac*/ 	.word	0x00009800


	//   ....[13]....
        /*03b0*/ 	.word	0x00009840


	//   ....[14]....
        /*03b4*/ 	.word	0x00009880


	//   ....[15]....
        /*03b8*/ 	.word	0x000098b0


	//   ....[16]....
        /*03bc*/ 	.word	0x0000bd70


	//   ....[17]....
        /*03c0*/ 	.word	0x0000bd80


	//   ....[18]....
        /*03c4*/ 	.word	0x0000be80


	//   ....[19]....
        /*03c8*/ 	.word	0x0000bea0


	//   ....[20]....
        /*03cc*/ 	.word	0x0000c3f0


	//   ....[21]....
        /*03d0*/ 	.word	0x0000c400


	//   ....[22]....
        /*03d4*/ 	.word	0x0000c420


	//   ....[23]....
        /*03d8*/ 	.word	0x0000c460


	//----- nvinfo : EIATTR_EXIT_INSTR_OFFSETS
	.align		4
.L_328:
        /*03dc*/ 	.byte	0x04, 0x1c
        /*03de*/ 	.short	(.L_330 - .L_329)


	//   ....[0]....
.L_329:
        /*03e0*/ 	.word	0x000004d0


	//   ....[1]....
        /*03e4*/ 	.word	0x0000e210


	//   ....[2]....
        /*03e8*/ 	.word	0x0000e2f0


	//   ....[3]....
        /*03ec*/ 	.word	0x0000e310


	//   ....[4]....
        /*03f0*/ 	.word	0x0000f3c0


	//   ....[5]....
        /*03f4*/ 	.word	0x0000f440


	//----- nvinfo : EIATTR_CTAIDZ_USED
	.align		4
.L_330:
        /*03f8*/ 	.byte	0x01, 0x04
	.zero		2


	//----- nvinfo : EIATTR_CRS_STACK_SIZE
	.align		4
        /*03fc*/ 	.byte	0x04, 0x1e
        /*03fe*/ 	.short	(.L_332 - .L_331)
.L_331:
        /*0400*/ 	.word	0x00000000
.L_332:


//--------------------- .nv.info._ZN5flash16flash_fwd_kernelI23Flash_fwd_kernel_traitsILi128ELi128ELi64ELi4ELb0ELb0EN7cutlass6half_tE19Flash_kernel_traitsILi128ELi128ELi64ELi4ES3_EELb0ELb0ELb0ELb0ELb0ELb0ELb1ELb0EEEvNS_16Flash_fwd_paramsE --------------------------
	.section	.nv.info._ZN5flash16flash_fwd_kernelI23Flash_fwd_kernel_traitsILi128ELi128ELi64ELi4ELb0ELb0EN7cutlass6half_tE19Flash_kernel_traitsILi128ELi128ELi64ELi4ES3_EELb0ELb0ELb0ELb0ELb0ELb0ELb1ELb0EEEvNS_16Flash_fwd_paramsE,"",@"SHT_CUDA_INFO"
	.sectionflags	@""
	.align	4


	//----- nvinfo : EIATTR_CUDA_API_VERSION
	.align		4
        /*0000*/ 	.byte	0x04, 0x37
        /*0002*/ 	.short	(.L_334 - .L_333)
.L_333:
        /*0004*/ 	.word	0x00000082


	//----- nvinfo : EIATTR_SW2861232_WAR
	.align		4
.L_334:
        /*0008*/ 	.byte	0x01, 0x35
	.zero		2


	//----- nvinfo : EIATTR_PARAM_CBANK
	.align		4
        /*000c*/ 	.byte	0x04, 0x0a
        /*000e*/ 	.short	(.L_336 - .L_335)
	.align		4
.L_335:
        /*0010*/ 	.word	index@(.nv.constant0._ZN5flash16flash_fwd_kernelI23Flash_fwd_kernel_traitsILi128ELi128ELi64ELi4ELb0ELb0EN7cutlass6half_tE19Flash_kernel_traitsILi128ELi128ELi64ELi4ES3_EELb0ELb0ELb0ELb0ELb0ELb0ELb1ELb0EEEvNS_16Flash_fwd_paramsE)
        /*0014*/ 	.short	0x0160
        /*0016*/ 	.short	0x01d0


	//----- nvinfo : EIATTR_CBANK_PARAM_SIZE
	.align		4
.L_336:
        /*0018*/ 	.byte	0x03, 0x19
        /*001a*/ 	.short	0x01d0


	//----- nvinfo : EIATTR_KPARAM_INFO
	.align		4
        /*001c*/ 	.byte	0x04, 0x17
        /*001e*/ 	.short	(.L_338 - .L_337)
.L_337:
        /*0020*/ 	.word	0x00000000
        /*0024*/ 	.short	0x0000
        /*0026*/ 	.short	0x0000
        /*0028*/ 	.byte	0x00, 0xf0, 0x41, 0x07


	//----- nvinfo : EIATTR_MAXREG_COUNT
	.align		4
.L_338:
        /*002c*/ 	.byte	0x03, 0x1b
        /*002e*/ 	.short	0x00ff


	//----- nvinfo : EIATTR_NUM_BARRIERS
	.align		4
        /*0030*/ 	.byte	0x02, 0x4c
        /*0032*/ 	.byte	0x01
	.zero		1


	//----- nvinfo : EIATTR_ANNOTATIONS
	.align		4
        /*0034*/ 	.byte	0x04, 0x55
        /*0036*/ 	.short	(.L_340 - .L_339)


	//   ....[0]....
.L_339:
        /* <DEDUP_REMOVED lines=55> */


	//----- nvinfo : EIATTR_MERCURY_ISA_VERSION
	.align		4
.L_340:
        /*0390*/ 	.byte	0x03, 0x5f
        /*0392*/ 	.short	0x0000


	//----- nvinfo : EIATTR_COOP_GROUP_MASK_REGIDS
	.align		4
        /*0394*/ 	.byte	0x04, 0x29
        /*0396*/ 	.short	(.L_342 - .L_341)


	//   ....[0]....
.L_341:
        /*0398*/ 	.word	0xffffffff


	//   ....[1]....
        /*039c*/ 	.word	0xffffffff


	//   ....[2]....
        /*03a0*/ 	.word	0xffffffff


	//   ....[3]....
        /*03a4*/ 	.word	0xffffffff


	//   ....[4]....
        /*03a8*/ 	.word	0xffffffff


	//   ....[5]....
        /*03ac*/ 	.word	0xffffffff


	//   ....[6]....
        /*03b0*/ 	.word	0xffffffff


	//   ....[7]....
        /*03b4*/ 	.word	0xffffffff


	//   ....[8]....
        /*03b8*/ 	.word	0xffffffff


	//   ....[9]....
        /*03bc*/ 	.word	0xffffffff


	//   ....[10]....
        /*03c0*/ 	.word	0xffffffff


	//   ....[11]....
        /*03c4*/ 	.word	0xffffffff


	//   ....[12]....
        /*03c8*/ 	.word	0xffffffff


	//   ....[13]....
        /*03cc*/ 	.word	0xffffffff


	//   ....[14]....
        /*03d0*/ 	.word	0xffffffff


	//   ....[15]....
        /*03d4*/ 	.word	0xffffffff


	//   ....[16]....
        /*03d8*/ 	.word	0xffffffff


	//   ....[17]....
        /*03dc*/ 	.word	0xffffffff


	//   ....[18]....
        /*03e0*/ 	.word	0xffffffff


	//   ....[19]....
        /*03e4*/ 	.word	0xffffffff


	//   ....[20]....
        /*03e8*/ 	.word	0xffffffff


	//   ....[21]....
        /*03ec*/ 	.word	0xffffffff


	//   ....[22]....
        /*03f0*/ 	.word	0xffffffff


	//   ....[23]....
        /*03f4*/ 	.word	0xffffffff


	//----- nvinfo : EIATTR_COOP_GROUP_INSTR_OFFSETS
	.align		4
.L_342:
        /*03f8*/ 	.byte	0x04, 0x28
        /*03fa*/ 	.short	(.L_344 - .L_343)


	//   ....[0]....
.L_343:
        /*03fc*/ 	.word	0x00005060


	//   ....[1]....
        /*0400*/ 	.word	0x000050a0


	//   ....[2]....
        /*0404*/ 	.word	0x00005110


	//   ....[3]....
        /*0408*/ 	.word	0x00005290


	//   ....[4]....
        /*040c*/ 	.word	0x000052e0


	//   ....[5]....
        /*0410*/ 	.word	0x000053e0


	//   ....[6]....
        /*0414*/ 	.word	0x000055a0


	//   ....[7]....
        /*0418*/ 	.word	0x00005610


	//   ....[8]....
        /*041c*/ 	.word	0x00009fe0


	//   ....[9]....
        /*0420*/ 	.word	0x0000a090


	//   ....[10]....
        /*0424*/ 	.word	0x0000a250


	//   ....[11]....
        /*0428*/ 	.word	0x0000a280


	//   ....[12]....
        /*042c*/ 	.word	0x0000a2f0


	//   ....[13]....
        /*0430*/ 	.word	0x0000a330


	//   ....[14]....
        /*0434*/ 	.word	0x0000a360


	//   ....[15]....
        /*0438*/ 	.word	0x0000a410


	//   ....[16]....
        /*043c*/ 	.word	0x0000d2c0


	//   ....[17]....
        /*0440*/ 	.word	0x0000d2d0


	//   ....[18]....
        /*0444*/ 	.word	0x0000d2e0


	//   ....[19]....
        /*0448*/ 	.word	0x0000d300


	//   ....[20]....
        /*044c*/ 	.word	0x0000d320


	//   ....[21]....
        /*0450*/ 	.word	0x0000d350


	//   ....[22]....
        /*0454*/ 	.word	0x0000d360


	//   ....[23]....
        /*0458*/ 	.word	0x0000d3b0


	//----- nvinfo : EIATTR_EXIT_INSTR_OFFSETS
	.align		4
.L_344:
        /*045c*/ 	.byte	0x04, 0x1c
        /*045e*/ 	.short	(.L_346 - .L_345)


	//   ....[0]....
.L_345:
        /*0460*/ 	.word	0x000004d0


	//   ....[1]....
        /*0464*/ 	.word	0x0000f480


	//   ....[2]....
        /*0468*/ 	.word	0x0000f560


	//   ....[3]....
        /*046c*/ 	.word	0x0000f580


	//   ....[4]....
        /*0470*/ 	.word	0x00010630


	//   ....[5]....
        /*0474*/ 	.word	0x000106b0


	//----- nvinfo : EIATTR_CTAIDZ_USED
	.align		4
.L_346:
        /*0478*/ 	.byte	0x01, 0x04
	.zero		2


	//----- nvinfo : EIATTR_CRS_STACK_SIZE
	.align		4
        /*047c*/ 	.byte	0x04, 0x1e
        /*047e*/ 	.short	(.L_348 - .L_347)
.L_347:
        /*0480*/ 	.word	0x00000000
.L_348:


//--------------------- .nv.info._ZN5flash16flash_fwd_kernelI23Flash_fwd_kernel_traitsILi128ELi128ELi64ELi4ELb0ELb0EN7cutlass6half_tE19Flash_kernel_traitsILi128ELi128ELi64ELi4ES3_EELb0ELb0ELb0ELb1ELb0ELb0ELb0ELb0EEEvNS_16Flash_fwd_paramsE --------------------------
	.section	.nv.info._ZN5flash16flash_fwd_kernelI23Flash_fwd_kernel_traitsILi128ELi128ELi64ELi4ELb0ELb0EN7cutlass6half_tE19Flash_kernel_traitsILi128ELi128ELi64ELi4ES3_EELb0ELb0ELb0ELb1ELb0ELb0ELb0ELb0EEEvNS_16Flash_fwd_paramsE,"",@"SHT_CUDA_INFO"
	.sectionflags	@""
	.align	4


	//----- nvinfo : EIATTR_CUDA_API_VERSION
	.align		4
        /*0000*/ 	.byte	0x04, 0x37
        /*0002*/ 	.short	(.L_350 - .L_349)
.L_349:
        /*0004*/ 	.word	0x00000082


	//----- nvinfo : EIATTR_SW2861232_WAR
	.align		4
.L_350:
        /*0008*/ 	.byte	0x01, 0x35
	.zero		2


	//----- nvinfo : EIATTR_PARAM_CBANK
	.align		4
        /*000c*/ 	.byte	0x04, 0x0a
        /*000e*/ 	.short	(.L_352 - .L_351)
	.align		4
.L_351:
        /*0010*/ 	.word	index@(.nv.constant0._ZN5flash16flash_fwd_kernelI23Flash_fwd_kernel_traitsILi128ELi128ELi64ELi4ELb0ELb0EN7cutlass6half_tE19Flash_kernel_traitsILi128ELi128ELi64ELi4ES3_EELb0ELb0ELb0ELb1ELb0ELb0ELb0ELb0EEEvNS_16Flash_fwd_paramsE)
        /*0014*/ 	.short	0x0160
        /*0016*/ 	.short	0x01d0


	//----- nvinfo : EIATTR_CBANK_PARAM_SIZE
	.align		4
.L_352:
        /*0018*/ 	.byte	0x03, 0x19
        /*001a*/ 	.short	0x01d0


	//----- nvinfo : EIATTR_KPARAM_INFO
	.align		4
        /*001c*/ 	.byte	0x04, 0x17
        /*001e*/ 	.short	(.L_354 - .L_353)
.L_353:
        /*0020*/ 	.word	0x00000000
        /*0024*/ 	.short	0x0000
        /*0026*/ 	.short	0x0000
        /*0028*/ 	.byte	0x00, 0xf0, 0x41, 0x07


	//----- nvinfo : EIATTR_MAXREG_COUNT
	.align		4
.L_354:
        /*002c*/ 	.byte	0x03, 0x1b
        /*002e*/ 	.short	0x00ff


	//----- nvinfo : EIATTR_NUM_BARRIERS
	.align		4
        /*0030*/ 	.byte	0x02, 0x4c
        /*0032*/ 	.byte	0x01
	.zero		1


	//----- nvinfo : EIATTR_ANNOTATIONS
	.align		4
        /*0034*/ 	.byte	0x04, 0x55
        /*0036*/ 	.short	(.L_356 - .L_355)


	//   ....[0]....
.L_355:
        /* <DEDUP_REMOVED lines=38> */


	//----- nvinfo : EIATTR_MERCURY_ISA_VERSION
	.align		4
.L_356:
        /*0280*/ 	.byte	0x03, 0x5f
        /*0282*/ 	.short	0x0000


	//----- nvinfo : EIATTR_COOP_GROUP_MASK_REGIDS
	.align		4
        /*0284*/ 	.byte	0x04, 0x29
        /*0286*/ 	.short	(.L_358 - .L_357)


	//   ....[0]....
.L_357:
        /*0288*/ 	.word	0xffffffff


	//   ....[1]....
        /*028c*/ 	.word	0xffffffff


	//   ....[2]....
        /*0290*/ 	.word	0xffffffff


	//   ....[3]....
        /*0294*/ 	.word	0xffffffff


	//   ....[4]....
        /*0298*/ 	.word	0xffffffff


	//   ....[5]....
        /*029c*/ 	.word	0xffffffff


	//   ....[6]....
        /*02a0*/ 	.word	0xffffffff


	//   ....[7]....
        /*02a4*/ 	.word	0xffffffff


	//   ....[8]....
        /*02a8*/ 	.word	0xffffffff


	//   ....[9]....
        /*02ac*/ 	.word	0xffffffff


	//   ....[10]....
        /*02b0*/ 	.word	0xffffffff


	//   ....[11]....
        /*02b4*/ 	.word	0xffffffff


	//   ....[12]....
        /*02b8*/ 	.word	0xffffffff


	//   ....[13]....
        /*02bc*/ 	.word	0xffffffff


	//   ....[14]....
        /*02c0*/ 	.word	0xffffffff


	//   ....[15]....
        /*02c4*/ 	.word	0xffffffff


	//   ....[16]....
        /*02c8*/ 	.word	0xffffffff


	//   ....[17]....
        /*02cc*/ 	.word	0xffffffff


	//   ....[18]....
        /*02d0*/ 	.word	0xffffffff


	//   ....[19]....
        /*02d4*/ 	.word	0xffffffff


	//   ....[20]....
        /*02d8*/ 	.word	0xffffffff


	//   ....[21]....
        /*02dc*/ 	.word	0xffffffff


	//   ....[22]....
        /*02e0*/ 	.word	0xffffffff


	//   ....[23]....
        /*02e4*/ 	.word	0xffffffff


	//----- nvinfo : EIATTR_COOP_GROUP_INSTR_OFFSETS
	.align		4
.L_358:
        /*02e8*/ 	.byte	0x04, 0x28
        /*02ea*/ 	.short	(.L_360 - .L_359)


	//   ....[0]....
.L_359:
        /*02ec*/ 	.word	0x00005c50


	//   ....[1]....
        /*02f0*/ 	.word	0x00005d20


	//   ....[2]....
        /*02f4*/ 	.word	0x00005d30


	//   ....[3]....
        /*02f8*/ 	.word	0x00005dd0


	//   ....[4]....
        /*02fc*/ 	.word	0x00006410


	//   ....[5]....
        /*0300*/ 	.word	0x000065a0


	//   ....[6]....
        /*0304*/ 	.word	0x00006630


	//   ....[7]....
        /*0308*/ 	.word	0x00006830


	//   ....[8]....
        /*030c*/ 	.word	0x0000ae50


	//   ....[9]....
        /*0310*/ 	.word	0x0000aec0


	//   ....[10]....
        /*0314*/ 	.word	0x0000af60


	//   ....[11]....
        /*0318*/ 	.word	0x0000afd0


	//   ....[12]....
        /*031c*/ 	.word	0x0000b0d0


	//   ....[13]....
        /*0320*/ 	.word	0x0000b0f0


	//   ....[14]....
        /*0324*/ 	.word	0x0000b130


	//   ....[15]....
        /*0328*/ 	.word	0x0000b1a0


	//   ....[16]....
        /*032c*/ 	.word	0x0000d6c0


	//   ....[17]....
        /*0330*/ 	.word	0x0000d6d0


	//   ....[18]....
        /*0334*/ 	.word	0x0000d6e0


	//   ....[19]....
        /*0338*/ 	.word	0x0000d6f0


	//   ....[20]....
        /*033c*/ 	.word	0x0000d720


	//   ....[21]....
        /*0340*/ 	.word	0x0000d740


	//   ....[22]....
        /*0344*/ 	.word	0x0000d780


	//   ....[23]....
        /*0348*/ 	.word	0x0000d7c0


	//----- nvinfo : EIATTR_EXIT_INSTR_OFFSETS
	.align		4
.L_360:
        /*034c*/ 	.byte	0x04, 0x1c
        /*034e*/ 	.short	(.L_362 - .L_361)


	//   ....[0]....
.L_361:
        /*0350*/ 	.word	0x000004d0


	//   ....[1]....
        /*0354*/ 	.word	0x0000fac0


	//   ....[2]....
        /*0358*/ 	.word	0x0000fba0


	//   ....[3]....
        /*035c*/ 	.word	0x0000fbc0


	//   ....[4]....
        /*0360*/ 	.word	0x00010c70


	//   ....[5]....
        /*0364*/ 	.word	0x00010cf0


	//----- nvinfo : EIATTR_CTAIDZ_USED
	.align		4
.L_362:
        /*0368*/ 	.byte	0x01, 0x04
	.zero		2


	//----- nvinfo : EIATTR_CRS_STACK_SIZE
	.align		4
        /*036c*/ 	.byte	0x04, 0x1e
        /*036e*/ 	.short	(.L_364 - .L_363)
.L_363:
        /*0370*/ 	.word	0x00000000
.L_364:


//--------------------- .nv.info._ZN5flash16flash_fwd_kernelI23Flash_fwd_kernel_traitsILi128ELi128ELi64ELi4ELb0ELb0EN7cutlass6half_tE19Flash_kernel_traitsILi128ELi128ELi64ELi4ES3_EELb0ELb0ELb0ELb1ELb0ELb0ELb1ELb0EEEvNS_16Flash_fwd_paramsE --------------------------
	.section	.nv.info._ZN5flash16flash_fwd_kernelI23Flash_fwd_kernel_traitsILi128ELi128ELi64ELi4ELb0ELb0EN7cutlass6half_tE19Flash_kernel_traitsILi128ELi128ELi64ELi4ES3_EELb0ELb0ELb0ELb1ELb0ELb0ELb1ELb0EEEvNS_16Flash_fwd_paramsE,"",@"SHT_CUDA_INFO"
	.sectionflags	@""
	.align	4


	//----- nvinfo : EIATTR_CUDA_API_VERSION
	.align		4
        /*0000*/ 	.byte	0x04, 0x37
        /*0002*/ 	.short	(.L_366 - .L_365)
.L_365:
        /*0004*/ 	.word	0x00000082


	//----- nvinfo : EIATTR_SW2861232_WAR
	.align		4
.L_366:
        /*0008*/ 	.byte	0x01, 0x35
	.zero		2


	//----- nvinfo : EIATTR_PARAM_CBANK
	.align		4
        /*000c*/ 	.byte	0x04, 0x0a
        /*000e*/ 	.short	(.L_368 - .L_367)
	.align		4
.L_367:
        /*0010*/ 	.word	index@(.nv.constant0._ZN5flash16flash_fwd_kernelI23Flash_fwd_kernel_traitsILi128ELi128ELi64ELi4ELb0ELb0EN7cutlass6half_tE19Flash_kernel_traitsILi128ELi128ELi64ELi4ES3_EELb0ELb0ELb0ELb1ELb0ELb0ELb1ELb0EEEvNS_16Flash_fwd_paramsE)
        /*0014*/ 	.short	0x0160
        /*0016*/ 	.short	0x01d0


	//----- nvinfo : EIATTR_CBANK_PARAM_SIZE
	.align		4
.L_368:
        /*0018*/ 	.byte	0x03, 0x19
        /*001a*/ 	.short	0x01d0


	//----- nvinfo : EIATTR_KPARAM_INFO
	.align		4
        /*001c*/ 	.byte	0x04, 0x17
        /*001e*/ 	.short	(.L_370 - .L_369)
.L_369:
        /*0020*/ 	.word	0x00000000
        /*0024*/ 	.short	0x0000
        /*0026*/ 	.short	0x0000
        /*0028*/ 	.byte	0x00, 0xf0, 0x41, 0x07


	//----- nvinfo : EIATTR_MAXREG_COUNT
	.align		4
.L_370:
        /*002c*/ 	.byte	0x03, 0x1b
        /*002e*/ 	.short	0x00ff


	//----- nvinfo : EIATTR_NUM_BARRIERS
	.align		4
        /*0030*/ 	.byte	0x02, 0x4c
        /*0032*/ 	.byte	0x01
	.zero		1


	//----- nvinfo : EIATTR_ANNOTATIONS
	.align		4
        /*0034*/ 	.byte	0x04, 0x55
        /*0036*/ 	.short	(.L_372 - .L_371)


	//   ....[0]....
.L_371:
        /* <DEDUP_REMOVED lines=68> */


	//----- nvinfo : EIATTR_MERCURY_ISA_VERSION
	.align		4
.L_372:
        /*0468*/ 	.byte	0x03, 0x5f
        /*046a*/ 	.short	0x0000


	//----- nvinfo : EIATTR_COOP_GROUP_MASK_REGIDS
	.align		4
        /*046c*/ 	.byte	0x04, 0x29
        /*046e*/ 	.short	(.L_374 - .L_373)


	//   ....[0]....
.L_373:
        /*0470*/ 	.word	0xffffffff


	//   ....[1]....
        /*0474*/ 	.word	0xffffffff


	//   ....[2]....
        /*0478*/ 	.word	0xffffffff


	//   ....[3]....
        /*047c*/ 	.word	0xffffffff


	//   ....[4]....
        /*0480*/ 	.word	0xffffffff


	//   ....[5]....
        /*0484*/ 	.word	0xffffffff


	//   ....[6]....
        /*0488*/ 	.word	0xffffffff


	//   ....[7]....
        /*048c*/ 	.word	0xffffffff


	//   ....[8]....
        /*0490*/ 	.word	0xffffffff


	//   ....[9]....
        /*0494*/ 	.word	0xffffffff


	//   ....[10]....
        /*0498*/ 	.word	0xffffffff


	//   ....[11]....
        /*049c*/ 	.word	0xffffffff


	//   ....[12]....
        /*04a0*/ 	.word	0xffffffff


	//   ....[13]....
        /*04a4*/ 	.word	0xffffffff


	//   ....[14]....
        /*04a8*/ 	.word	0xffffffff


	//   ....[15]....
        /*04ac*/ 	.word	0xffffffff


	//   ....[16]....
        /*04b0*/ 	.word	0xffffffff


	//   ....[17]....
        /*04b4*/ 	.word	0xffffffff


	//   ....[18]....
        /*04b8*/ 	.word	0xffffffff


	//   ....[19]....
        /*04bc*/ 	.word	0xffffffff


	//   ....[20]....
        /*04c0*/ 	.word	0xffffffff


	//   ....[21]....
        /*04c4*/ 	.word	0xffffffff


	//   ....[22]....
        /*04c8*/ 	.word	0xffffffff


	//   ....[23]....
        /*04cc*/ 	.word	0xffffffff


	//----- nvinfo : EIATTR_COOP_GROUP_INSTR_OFFSETS
	.align		4
.L_374:
        /*04d0*/ 	.byte	0x04, 0x28
        /*04d2*/ 	.short	(.L_376 - .L_375)


	//   ....[0]....
.L_375:
        /*04d4*/ 	.word	0x000064e0


	//   ....[1]....
        /*04d8*/ 	.word	0x000065b0


	//   ....[2]....
        /*04dc*/ 	.word	0x000065c0


	//   ....[3]....
        /*04e0*/ 	.word	0x00006640


	//   ....[4]....
        /*04e4*/ 	.word	0x00006d10


	//   ....[5]....
        /*04e8*/ 	.word	0x00006ed0


	//   ....[6]....
        /*04ec*/ 	.word	0x00006f30


	//   ....[7]....
        /*04f0*/ 	.word	0x00007090


	//   ....[8]....
        /*04f4*/ 	.word	0x0000c530


	//   ....[9]....
        /*04f8*/ 	.word	0x0000c580


	//   ....[10]....
        /*04fc*/ 	.word	0x0000c5e0


	//   ....[11]....
        /*0500*/ 	.word	0x0000c600


	//   ....[12]....
        /*0504*/ 	.word	0x0000c630


	//   ....[13]....
        /*0508*/ 	.word	0x0000c6c0


	//   ....[14]....
        /*050c*/ 	.word	0x0000c740


	//   ....[15]....
        /*0510*/ 	.word	0x0000c7e0


	//   ....[16]....
        /*0514*/ 	.word	0x0000f2e0


	//   ....[17]....
        /*0518*/ 	.word	0x0000f2f0


	//   ....[18]....
        /*051c*/ 	.word	0x0000f300


	//   ....[19]....
        /*0520*/ 	.word	0x0000f310


	//   ....[20]....
        /*0524*/ 	.word	0x0000f340


	//   ....[21]....
        /*0528*/ 	.word	0x0000f360


	//   ....[22]....
        /*052c*/ 	.word	0x0000f3a0


	//   ....[23]....
        /*0530*/ 	.word	0x0000f3e0


	//----- nvinfo : EIATTR_EXIT_INSTR_OFFSETS
	.align		4
.L_376:
        /*0534*/ 	.byte	0x04, 0x1c
        /*0536*/ 	.short	(.L_378 - .L_377)


	//   ....[0]....
.L_377:
        /*0538*/ 	.word	0x000004d0


	//   ....[1]....
        /*053c*/ 	.word	0x000116e0


	//   ....[2]....
        /*0540*/ 	.word	0x000117c0


	//   ....[3]....
        /*0544*/ 	.word	0x000117e0


	//   ....[4]....
        /*0548*/ 	.word	0x00012890


	//   ....[5]....
        /*054c*/ 	.word	0x00012910


	//----- nvinfo : EIATTR_CTAIDZ_USED
	.align		4
.L_378:
        /*0550*/ 	.byte	0x01, 0x04
	.zero		2


	//----- nvinfo : EIATTR_CRS_STACK_SIZE
	.align		4
        /*0554*/ 	.byte	0x04, 0x1e
        /*0556*/ 	.short	(.L_380 - .L_379)
.L_379:
        /*0558*/ 	.word	0x00000000
.L_380:


//--------------------- .nv.info._ZN5flash16flash_fwd_kernelI23Flash_fwd_kernel_traitsILi128ELi128ELi64ELi4ELb0ELb0EN7cutlass6half_tE19Flash_kernel_traitsILi128ELi128ELi64ELi4ES3_EELb0ELb0ELb1ELb0ELb0ELb1ELb0ELb0EEEvNS_16Flash_fwd_paramsE --------------------------
	.section	.nv.info._ZN5flash16flash_fwd_kernelI23Flash_fwd_kernel_traitsILi128ELi128ELi64ELi4ELb0ELb0EN7cutlass6half_tE19Flash_kernel_traitsILi128ELi128ELi64ELi4ES3_EELb0ELb0ELb1ELb0ELb0ELb1ELb0ELb0EEEvNS_16Flash_fwd_paramsE,"",@"SHT_CUDA_INFO"
	.sectionflags	@""
	.align	4


	//----- nvinfo : EIATTR_CUDA_API_VERSION
	.align		4
        /*0000*/ 	.byte	0x04, 0x37
        /*0002*/ 	.short	(.L_382 - .L_381)
.L_381:
        /*0004*/ 	.word	0x00000082


	//----- nvinfo : EIATTR_SW2861232_WAR
	.align		4
.L_382:
        /*0008*/ 	.byte	0x01, 0x35
	.zero		2


	//----- nvinfo : EIATTR_PARAM_CBANK
	.align		4
        /*000c*/ 	.byte	0x04, 0x0a
        /*000e*/ 	.short	(.L_384 - .L_383)
	.align		4
.L_383:
        /*0010*/ 	.word	index@(.nv.constant0._ZN5flash16flash_fwd_kernelI23Flash_fwd_kernel_traitsILi128ELi128ELi64ELi4ELb0ELb0EN7cutlass6half_tE19Flash_kernel_traitsILi128ELi128ELi64ELi4ES3_EELb0ELb0ELb1ELb0ELb0ELb1ELb0ELb0EEEvNS_16Flash_fwd_paramsE)
        /*0014*/ 	.short	0x0160
        /*0016*/ 	.short	0x01d0


	//----- nvinfo : EIATTR_CBANK_PARAM_SIZE
	.align		4
.L_384:
        /*0018*/ 	.byte	0x03, 0x19
        /*001a*/ 	.short	0x01d0


	//----- nvinfo : EIATTR_KPARAM_INFO
	.align		4
        /*001c*/ 	.byte	0x04, 0x17
        /*001e*/ 	.short	(.L_386 - .L_385)
.L_385:
        /*0020*/ 	.word	0x00000000
        /*0024*/ 	.short	0x0000
        /*0026*/ 	.short	0x0000
        /*0028*/ 	.byte	0x00, 0xf0, 0x41, 0x07


	//----- nvinfo : EIATTR_MAXREG_COUNT
	.align		4
.L_386:
        /*002c*/ 	.byte	0x03, 0x1b
        /*002e*/ 	.short	0x00ff


	//----- nvinfo : EIATTR_NUM_BARRIERS
	.align		4
        /*0030*/ 	.byte	0x02, 0x4c
        /*0032*/ 	.byte	0x01
	.zero		1


	//----- nvinfo : EIATTR_ANNOTATIONS
	.align		4
        /*0034*/ 	.byte	0x04, 0x55
        /*0036*/ 	.short	(.L_388 - .L_387)


	//   ....[0]....
.L_387:
        /* <DEDUP_REMOVED lines=63> */


	//----- nvinfo : EIATTR_MERCURY_ISA_VERSION
	.align		4
.L_388:
        /*0410*/ 	.byte	0x03, 0x5f
        /*0412*/ 	.short	0x0000


	//----- nvinfo : EIATTR_INT_WARP_WIDE_INSTR_OFFSETS
	.align		4
        /*0414*/ 	.byte	0x04, 0x31
        /*0416*/ 	.short	(.L_390 - .L_389)


	//   ....[0]....
.L_389:
        /*0418*/ 	.word	0x000026b0


	//----- nvinfo : EIATTR_COOP_GROUP_MASK_REGIDS
	.align		4
.L_390:
        /*041c*/ 	.byte	0x04, 0x29
        /*041e*/ 	.short	(.L_392 - .L_391)


	//   ....[0]....
.L_391:
        /*0420*/ 	.word	0xffffffff


	//   ....[1]....
        /*0424*/ 	.word	0xffffffff


	//   ....[2]....
        /*0428*/ 	.word	0xffffffff


	//   ....[3]....
        /*042c*/ 	.word	0xffffffff


	//   ....[4]....
        /*0430*/ 	.word	0xffffffff


	//   ....[5]....
        /*0434*/ 	.word	0xffffffff


	//   ....[6]....
        /*0438*/ 	.word	0xffffffff


	//   ....[7]....
        /*043c*/ 	.word	0xffffffff


	//   ....[8]....
        /*0440*/ 	.word	0xffffffff


	//   ....[9]....
        /*0444*/ 	.word	0xffffffff


	//   ....[10]....
        /*0448*/ 	.word	0xffffffff


	//   ....[11]....
        /*044c*/ 	.word	0xffffffff


	//   ....[12]....
        /*0450*/ 	.word	0xffffffff


	//   ....[13]....
        /*0454*/ 	.word	0xffffffff


	//   ....[14]....
        /*0458*/ 	.word	0xffffffff


	//   ....[15]....
        /*045c*/ 	.word	0xffffffff


	//   ....[16]....
        /*0460*/ 	.word	0xffffffff


	//   ....[17]....
        /*0464*/ 	.word	0xffffffff


	//   ....[18]....
        /*0468*/ 	.word	0xffffffff


	//   ....[19]....
        /*046c*/ 	.word	0xffffffff


	//   ....[20]....
        /*0470*/ 	.word	0xffffffff


	//   ....[21]....
        /*0474*/ 	.word	0xffffffff


	//   ....[22]....
        /*0478*/ 	.word	0xffffffff


	//   ....[23]....
        /*047c*/ 	.word	0xffffffff


	//   ....[24]....
        /*0480*/ 	.word	0xffffffff


	//   ....[25]....
        /*0484*/ 	.word	0xffffffff


	//   ....[26]....
        /*0488*/ 	.word	0xffffffff


	//   ....[27]....
        /*048c*/ 	.word	0xffffffff


	//   ....[28]....
        /*0490*/ 	.word	0xffffffff


	//   ....[29]....
        /*0494*/ 	.word	0xffffffff


	//   ....[30]....
        /*0498*/ 	.word	0xffffffff


	//   ....[31]....
        /*049c*/ 	.word	0xffffffff


	//   ....[32]....
        /*04a0*/ 	.word	0xffffffff


	//   ....[33]....
        /*04a4*/ 	.word	0xffffffff


	//   ....[34]....
        /*04a8*/ 	.word	0xffffffff


	//   ....[35]....
        /*04ac*/ 	.word	0xffffffff


	//   ....[36]....
        /*04b0*/ 	.word	0xffffffff


	//   ....[37]....
        /*04b4*/ 	.word	0xffffffff


	//   ....[38]....
        /*04b8*/ 	.word	0xffffffff


	//   ....[39]....
        /*04bc*/ 	.word	0xffffffff


	//----- nvinfo : EIATTR_COOP_GROUP_INSTR_OFFSETS
	.align		4
.L_392:
        /*04c0*/ 	.byte	0x04, 0x28
        /*04c2*/ 	.short	(.L_394 - .L_393)


	//   ....[0]....
.L_393:
        /*04c4*/ 	.word	0x00004e80


	//   ....[1]....
        /*04c8*/ 	.word	0x00004ef0


	//   ....[2]....
        /*04cc*/ 	.word	0x00004f60


	//   ....[3]....
        /*04d0*/ 	.word	0x00005070


	//   ....[4]....
        /*04d4*/ 	.word	0x00005180


	//   ....[5]....
        /*04d8*/ 	.word	0x000052b0


	//   ....[6]....
        /*04dc*/ 	.word	0x000052d0


	//   ....[7]....
        /*04e0*/ 	.word	0x00005370


	//   ....[8]....
        /*04e4*/ 	.word	0x0000a220


	//   ....[9]....
        /*04e8*/ 	.word	0x0000a260


	//   ....[10]....
        /*04ec*/ 	.word	0x0000a530


	//   ....[11]....
        /*04f0*/ 	.word	0x0000a5c0


	//   ....[12]....
        /*04f4*/ 	.word	0x0000a5d0


	//   ....[13]....
        /*04f8*/ 	.word	0x0000a600


	//   ....[14]....
        /*04fc*/ 	.word	0x0000aae0


	//   ....[15]....
        /*0500*/ 	.word	0x0000ab00


	//   ....[16]....
        /*0504*/ 	.word	0x00010050


	//   ....[17]....
        /*0508*/ 	.word	0x000101a0


	//   ....[18]....
        /*050c*/ 	.word	0x000102c0


	//   ....[19]....
        /*0510*/ 	.word	0x00010420


	//   ....[20]....
        /*0514*/ 	.word	0x00010a70


	//   ....[21]....
        /*0518*/ 	.word	0x00010b50


	//   ....[22]....
        /*051c*/ 	.word	0x00010b60


	//   ....[23]....
        /*0520*/ 	.word	0x00010be0


	//   ....[24]....
        /*0524*/ 	.word	0x00015360


	//   ....[25]....
        /*0528*/ 	.word	0x000154a0


	//   ....[26]....
        /*052c*/ 	.word	0x000154f0


	//   ....[27]....
        /*0530*/ 	.word	0x00015520


	//   ....[28]....
        /*0534*/ 	.word	0x00015550


	//   ....[29]....
        /*0538*/ 	.word	0x00015590


	//   ....[30]....
        /*053c*/ 	.word	0x00015900


	//   ....[31]....
        /*0540*/ 	.word	0x00015a20


	//   ....[32]....
        /*0544*/ 	.word	0x000182e0


	//   ....[33]....
        /*0548*/ 	.word	0x000182f0


	//   ....[34]....
        /*054c*/ 	.word	0x00018300


	//   ....[35]....
        /*0550*/ 	.word	0x00018320


	//   ....[36]....
        /*0554*/ 	.word	0x00018340


	//   ....[37]....
        /*0558*/ 	.word	0x00018350


	//   ....[38]....
        /*055c*/ 	.word	0x000183a0


	//   ....[39]....
        /*0560*/ 	.word	0x000183e0


	//----- nvinfo : EIATTR_EXIT_INSTR_OFFSETS
	.align		4
.L_394:
        /*0564*/ 	.byte	0x04, 0x1c
        /*0566*/ 	.short	(.L_396 - .L_395)


	//   ....[0]....
.L_395:
        /*0568*/ 	.word	0x000004d0


	//   ....[1]....
        /*056c*/ 	.word	0x000015f0


	//   ....[2]....
        /*0570*/ 	.word	0x00001670


	//   ....[3]....
        /*0574*/ 	.word	0x0001a3a0


	//   ....[4]....
        /*0578*/ 	.word	0x0001a470


	//----- nvinfo : EIATTR_CTAIDZ_USED
	.align		4
.L_396:
        /*057c*/ 	.byte	0x01, 0x04
	.zero		2


	//----- nvinfo : EIATTR_CRS_STACK_SIZE
	.align		4
        /*0580*/ 	.byte	0x04, 0x1e
        /*0582*/ 	.short	(.L_398 - .L_397)
.L_397:
        /*0584*/ 	.word	0x00000000
.L_398:


//--------------------- .nv.info._ZN5flash16flash_fwd_kernelI23Flash_fwd_kernel_traitsILi128ELi128ELi64ELi4ELb0ELb0EN7cutlass6half_tE19Flash_kernel_traitsILi128ELi128ELi64ELi4ES3_EELb0ELb0ELb1ELb0ELb0ELb1ELb1ELb0EEEvNS_16Flash_fwd_paramsE --------------------------
	.section	.nv.info._ZN5flash16flash_fwd_kernelI23Flash_fwd_kernel_traitsILi128ELi128ELi64ELi4ELb0ELb0EN7cutlass6half_tE19Flash_kernel_traitsILi128ELi128ELi64ELi4ES3_EELb0ELb0ELb1ELb0ELb0ELb1ELb1ELb0EEEvNS_16Flash_fwd_paramsE,"",@"SHT_CUDA_INFO"
	.sectionflags	@""
	.align	4


	//----- nvinfo : EIATTR_CUDA_API_VERSION
	.align		4
        /*0000*/ 	.byte	0x04, 0x37
        /*0002*/ 	.short	(.L_400 - .L_399)
.L_399:
        /*0004*/ 	.word	0x00000082


	//----- nvinfo : EIATTR_SW2861232_WAR
	.align		4
.L_400:
        /*0008*/ 	.byte	0x01, 0x35
	.zero		2


	//----- nvinfo : EIATTR_PARAM_CBANK
	.align		4
        /*000c*/ 	.byte	0x04, 0x0a
        /*000e*/ 	.short	(.L_402 - .L_401)
	.align		4
.L_401:
        /*0010*/ 	.word	index@(.nv.constant0._ZN5flash16flash_fwd_kernelI23Flash_fwd_kernel_traitsILi128ELi128ELi64ELi4ELb0ELb0EN7cutlass6half_tE19Flash_kernel_traitsILi128ELi128ELi64ELi4ES3_EELb0ELb0ELb1ELb0ELb0ELb1ELb1ELb0EEEvNS_16Flash_fwd_paramsE)
        /*0014*/ 	.short	0x0160
        /*0016*/ 	.short	0x01d0


	//----- nvinfo : EIATTR_CBANK_PARAM_SIZE
	.align		4
.L_402:
        /*0018*/ 	.byte	0x03, 0x19
        /*001a*/ 	.short	0x01d0


	//----- nvinfo : EIATTR_KPARAM_INFO
	.align		4
        /*001c*/ 	.byte	0x04, 0x17
        /*001e*/ 	.short	(.L_404 - .L_403)
.L_403:
        /*0020*/ 	.word	0x00000000
        /*0024*/ 	.short	0x0000
        /*0026*/ 	.short	0x0000
        /*0028*/ 	.byte	0x00, 0xf0, 0x41, 0x07


	//----- nvinfo : EIATTR_MAXREG_COUNT
	.align		4
.L_404:
        /*002c*/ 	.byte	0x03, 0x1b
        /*002e*/ 	.short	0x00ff


	//----- nvinfo : EIATTR_NUM_BARRIERS
	.align		4
        /*0030*/ 	.byte	0x02, 0x4c
        /*0032*/ 	.byte	0x01
	.zero		1


	//----- nvinfo : EIATTR_ANNOTATIONS
	.align		4
        /*0034*/ 	.byte	0x04, 0x55
        /*0036*/ 	.short	(.L_406 - .L_405)


	//   ....[0]....
.L_405:
        /* <DEDUP_REMOVED lines=67> */


	//----- nvinfo : EIATTR_MERCURY_ISA_VERSION
	.align		4
.L_406:
        /*0458*/ 	.byte	0x03, 0x5f
        /*045a*/ 	.short	0x0000


	//----- nvinfo : EIATTR_INT_WARP_WIDE_INSTR_OFFSETS
	.align		4
        /*045c*/ 	.byte	0x04, 0x31
        /*045e*/ 	.short	(.L_408 - .L_407)


	//   ....[0]....
.L_407:
        /*0460*/ 	.word	0x00002700


	//----- nvinfo : EIATTR_COOP_GROUP_MASK_REGIDS
	.align		4
.L_408:
        /*0464*/ 	.byte	0x04, 0x29
        /*0466*/ 	.short	(.L_410 - .L_409)


	//   ....[0]....
.L_409:
        /*0468*/ 	.word	0xffffffff


	//   ....[1]....
        /*046c*/ 	.word	0xffffffff


	//   ....[2]....
        /*0470*/ 	.word	0xffffffff


	//   ....[3]....
        /*0474*/ 	.word	0xffffffff


	//   ....[4]....
        /*0478*/ 	.word	0xffffffff


	//   ....[5]....
        /*047c*/ 	.word	0xffffffff


	//   ....[6]....
        /*0480*/ 	.word	0xffffffff


	//   ....[7]....
        /*0484*/ 	.word	0xffffffff


	//   ....[8]....
        /*0488*/ 	.word	0xffffffff


	//   ....[9]....
        /*048c*/ 	.word	0xffffffff


	//   ....[10]....
        /*0490*/ 	.word	0xffffffff


	//   ....[11]....
        /*0494*/ 	.word	0xffffffff


	//   ....[12]....
        /*0498*/ 	.word	0xffffffff


	//   ....[13]....
        /*049c*/ 	.word	0xffffffff


	//   ....[14]....
        /*04a0*/ 	.word	0xffffffff


	//   ....[15]....
        /*04a4*/ 	.word	0xffffffff


	//   ....[16]....
        /*04a8*/ 	.word	0xffffffff


	//   ....[17]....
        /*04ac*/ 	.word	0xffffffff


	//   ....[18]....
        /*04b0*/ 	.word	0xffffffff


	//   ....[19]....
        /*04b4*/ 	.word	0xffffffff


	//   ....[20]....
        /*04b8*/ 	.word	0xffffffff


	//   ....[21]....
        /*04bc*/ 	.word	0xffffffff


	//   ....[22]....
        /*04c0*/ 	.word	0xffffffff


	//   ....[23]....
        /*04c4*/ 	.word	0xffffffff


	//   ....[24]....
        /*04c8*/ 	.word	0xffffffff


	//   ....[25]....
        /*04cc*/ 	.word	0xffffffff


	//   ....[26]....
        /*04d0*/ 	.word	0xffffffff


	//   ....[27]....
        /*04d4*/ 	.word	0xffffffff


	//   ....[28]....
        /*04d8*/ 	.word	0xffffffff


	//   ....[29]....
        /*04dc*/ 	.word	0xffffffff


	//   ....[30]....
        /*04e0*/ 	.word	0xffffffff


	//   ....[31]....
        /*04e4*/ 	.word	0xffffffff


	//   ....[32]....
        /*04e8*/ 	.word	0xffffffff


	//   ....[33]....
        /*04ec*/ 	.word	0xffffffff


	//   ....[34]....
        /*04f0*/ 	.word	0xffffffff


	//   ....[35]....
        /*04f4*/ 	.word	0xffffffff


	//   ....[36]....
        /*04f8*/ 	.word	0xffffffff


	//   ....[37]....
        /*04fc*/ 	.word	0xffffffff


	//   ....[38]....
        /*0500*/ 	.word	0xffffffff


	//   ....[39]....
        /*0504*/ 	.word	0xffffffff


	//----- nvinfo : EIATTR_COOP_GROUP_INSTR_OFFSETS
	.align		4
.L_410:
        /*0508*/ 	.byte	0x04, 0x28
        /*050a*/ 	.short	(.L_412 - .L_411)


	//   ....[0]....
.L_411:
        /*050c*/ 	.word	0x00005640


	//   ....[1]....
        /*0510*/ 	.word	0x000056a0


	//   ....[2]....
        /*0514*/ 	.word	0x00005710


	//   ....[3]....
        /*0518*/ 	.word	0x00005820


	//   ....[4]....
        /*051c*/ 	.word	0x00005930


	//   ....[5]....
        /*0520*/ 	.word	0x00005a50


	//   ....[6]....
        /*0524*/ 	.word	0x00005a70


	//   ....[7]....
        /*0528*/ 	.word	0x00005b10


	//   ....[8]....
        /*052c*/ 	.word	0x0000ad40


	//   ....[9]....
        /*0530*/ 	.word	0x0000ae40


	//   ....[10]....
        /*0534*/ 	.word	0x0000aec0


	//   ....[11]....
        /*0538*/ 	.word	0x0000aef0


	//   ....[12]....
        /*053c*/ 	.word	0x0000afc0


	//   ....[13]....
        /*0540*/ 	.word	0x0000b070


	//   ....[14]....
        /*0544*/ 	.word	0x0000b660


	//   ....[15]....
        /*0548*/ 	.word	0x0000b930


	//   ....[16]....
        /*054c*/ 	.word	0x00010e50


	//   ....[17]....
        /*0550*/ 	.word	0x00010f20


	//   ....[18]....
        /*0554*/ 	.word	0x00011370


	//   ....[19]....
        /*0558*/ 	.word	0x00011630


	//   ....[20]....
        /*055c*/ 	.word	0x00011930


	//   ....[21]....
        /*0560*/ 	.word	0x00011940


	//   ....[22]....
        /*0564*/ 	.word	0x000119a0


	//   ....[23]....
        /*0568*/ 	.word	0x00011a10


	//   ....[24]....
        /*056c*/ 	.word	0x00016c60


	//   ....[25]....
        /*0570*/ 	.word	0x00016cd0


	//   ....[26]....
        /*0574*/ 	.word	0x00016d20


	//   ....[27]....
        /*0578*/ 	.word	0x00016d80


	//   ....[28]....
        /*057c*/ 	.word	0x00016df0


	//   ....[29]....
        /*0580*/ 	.word	0x00016e40


	//   ....[30]....
        /*0584*/ 	.word	0x00017060


	//   ....[31]....
        /*0588*/ 	.word	0x000172f0


	//   ....[32]....
        /*058c*/ 	.word	0x00019a20


	//   ....[33]....
        /*0590*/ 	.word	0x00019a30


	//   ....[34]....
        /*0594*/ 	.word	0x00019a40


	//   ....[35]....
        /*0598*/ 	.word	0x00019a50


	//   ....[36]....
        /*059c*/ 	.word	0x00019a80


	//   ....[37]....
        /*05a0*/ 	.word	0x00019aa0


	//   ....[38]....
        /*05a4*/ 	.word	0x00019ae0


	//   ....[39]....
        /*05a8*/ 	.word	0x00019b20


	//----- nvinfo : EIATTR_EXIT_INSTR_OFFSETS
	.align		4
.L_412:
        /*05ac*/ 	.byte	0x04, 0x1c
        /*05ae*/ 	.short	(.L_414 - .L_413)


	//   ....[0]....
.L_413:
        /*05b0*/ 	.word	0x000004d0


	//   ....[1]....
        /*05b4*/ 	.word	0x000015f0


	//   ....[2]....
        /*05b8*/ 	.word	0x00001670


	//   ....[3]....
        /*05bc*/ 	.word	0x0001bae0


	//   ....[4]....
        /*05c0*/ 	.word	0x0001bbb0


	//----- nvinfo : EIATTR_CTAIDZ_USED
	.align		4
.L_414:
        /*05c4*/ 	.byte	0x01, 0x04
	.zero		2


	//----- nvinfo : EIATTR_CRS_STACK_SIZE
	.align		4
        /*05c8*/ 	.byte	0x04, 0x1e
        /*05ca*/ 	.short	(.L_416 - .L_415)
.L_415:
        /*05cc*/ 	.word	0x00000000
.L_416:


//--------------------- .nv.info._ZN5flash16flash_fwd_kernelI23Flash_fwd_kernel_traitsILi128ELi128ELi64ELi4ELb0ELb0EN7cutlass6half_tE19Flash_kernel_traitsILi128ELi128ELi64ELi4ES3_EELb0ELb0ELb1ELb0ELb0ELb0ELb0ELb0EEEvNS_16Flash_fwd_paramsE --------------------------
	.section	.nv.info._ZN5flash16flash_fwd_kernelI23Flash_fwd_kernel_traitsILi128ELi128ELi64ELi4ELb0ELb0EN7cutlass6half_tE19Flash_kernel_traitsILi128ELi128ELi64ELi4ES3_EELb0ELb0ELb1ELb0ELb0ELb0ELb0ELb0EEEvNS_16Flash_fwd_paramsE,"",@"SHT_CUDA_INFO"
	.sectionflags	@""
	.align	4


	//----- nvinfo : EIATTR_CUDA_API_VERSION
	.align		4
        /*0000*/ 	.byte	0x04, 0x37
        /*0002*/ 	.short	(.L_418 - .L_417)
.L_417:
        /*0004*/ 	.word	0x00000082


	//----- nvinfo : EIATTR_SW2861232_WAR
	.align		4
.L_418:
        /*0008*/ 	.byte	0x01, 0x35
	.zero		2


	//----- nvinfo : EIATTR_PARAM_CBANK
	.align		4
        /*000c*/ 	.byte	0x04, 0x0a
        /*000e*/ 	.short	(.L_420 - .L_419)
	.align		4
.L_419:
        /*0010*/ 	.word	index@(.nv.constant0._ZN5flash16flash_fwd_kernelI23Flash_fwd_kernel_traitsILi128ELi128ELi64ELi4ELb0ELb0EN7cutlass6half_tE19Flash_kernel_traitsILi128ELi128ELi64ELi4ES3_EELb0ELb0ELb1ELb0ELb0ELb0ELb0ELb0EEEvNS_16Flash_fwd_paramsE)
        /*0014*/ 	.short	0x0160
        /*0016*/ 	.short	0x01d0


	//----- nvinfo : EIATTR_CBANK_PARAM_SIZE
	.align		4
.L_420:
        /*0018*/ 	.byte	0x03, 0x19
        /*001a*/ 	.short	0x01d0


	//----- nvinfo : EIATTR_KPARAM_INFO
	.align		4
        /*001c*/ 	.byte	0x04, 0x17
        /*001e*/ 	.short	(.L_422 - .L_421)
.L_421:
        /*0020*/ 	.word	0x00000000
        /*0024*/ 	.short	0x0000
        /*0026*/ 	.short	0x0000
        /*0028*/ 	.byte	0x00, 0xf0, 0x41, 0x07


	//----- nvinfo : EIATTR_MAXREG_COUNT
	.align		4
.L_422:
        /*002c*/ 	.byte	0x03, 0x1b
        /*002e*/ 	.short	0x00ff


	//----- nvinfo : EIATTR_NUM_BARRIERS
	.align		4
        /*0030*/ 	.byte	0x02, 0x4c
        /*0032*/ 	.byte	0x01
	.zero		1


	//----- nvinfo : EIATTR_ANNOTATIONS
	.align		4
        /*0034*/ 	.byte	0x04, 0x55
        /*0036*/ 	.short	(.L_424 - .L_423)


	//   ....[0]....
.L_423:
        /* <DEDUP_REMOVED lines=96> */


	//----- nvinfo : EIATTR_MERCURY_ISA_VERSION
	.align		4
.L_424:
        /*0620*/ 	.byte	0x03, 0x5f
        /*0622*/ 	.short	0x0000


	//----- nvinfo : EIATTR_COOP_GROUP_MASK_REGIDS
	.align		4
        /*0624*/ 	.byte	0x04, 0x29
        /*0626*/ 	.short	(.L_426 - .L_425)


	//   ....[0]....
.L_425:
        /*0628*/ 	.word	0xffffffff


	//   ....[1]....
        /*062c*/ 	.word	0xffffffff


	//   ....[2]....
        /*0630*/ 	.word	0xffffffff


	//   ....[3]....
        /*0634*/ 	.word	0xffffffff


	//   ....[4]....
        /*0638*/ 	.word	0xffffffff


	//   ....[5]....
        /*063c*/ 	.word	0xffffffff


	//   ....[6]....
        /*0640*/ 	.word	0xffffffff


	//   ....[7]....
        /*0644*/ 	.word	0xffffffff


	//   ....[8]....
        /*0648*/ 	.word	0xffffffff


	//   ....[9]....
        /*064c*/ 	.word	0xffffffff


	//   ....[10]....
        /*0650*/ 	.word	0xffffffff


	//   ....[11]....
        /*0654*/ 	.word	0xffffffff


	//   ....[12]....
        /*0658*/ 	.word	0xffffffff


	//   ....[13]....
        /*065c*/ 	.word	0xffffffff


	//   ....[14]....
        /*0660*/ 	.word	0xffffffff


	//   ....[15]....
        /*0664*/ 	.word	0xffffffff


	//   ....[16]....
        /*0668*/ 	.word	0xffffffff


	//   ....[17]....
        /*066c*/ 	.word	0xffffffff


	//   ....[18]....
        /*0670*/ 	.word	0xffffffff


	//   ....[19]....
        /*0674*/ 	.word	0xffffffff


	//   ....[20]....
        /*0678*/ 	.word	0xffffffff


	//   ....[21]....
        /*067c*/ 	.word	0xffffffff


	//   ....[22]....
        /*0680*/ 	.word	0xffffffff


	//   ....[23]....
        /*0684*/ 	.word	0xffffffff


	//   ....[24]....
        /*0688*/ 	.word	0xffffffff


	//   ....[25]....
        /*068c*/ 	.word	0xffffffff


	//   ....[26]....
        /*0690*/ 	.word	0xffffffff


	//   ....[27]....
        /*0694*/ 	.word	0xffffffff


	//   ....[28]....
        /*0698*/ 	.word	0xffffffff


	//   ....[29]....
        /*069c*/ 	.word	0xffffffff


	//   ....[30]....
        /*06a0*/ 	.word	0xffffffff


	//   ....[31]....
        /*06a4*/ 	.word	0xffffffff


	//   ....[32]....
        /*06a8*/ 	.word	0xffffffff


	//   ....[33]....
        /*06ac*/ 	.word	0xffffffff


	//   ....[34]....
        /*06b0*/ 	.word	0xffffffff


	//   ....[35]....
        /*06b4*/ 	.word	0xffffffff


	//   ....[36]....
        /*06b8*/ 	.word	0xffffffff


	//   ....[37]....
        /*06bc*/ 	.word	0xffffffff


	//   ....[38]....
        /*06c0*/ 	.word	0xffffffff


	//   ....[39]....
        /*06c4*/ 	.word	0xffffffff


	//----- nvinfo : EIATTR_COOP_GROUP_INSTR_OFFSETS
	.align		4
.L_426:
        /*06c8*/ 	.byte	0x04, 0x28
        /*06ca*/ 	.short	(.L_428 - .L_427)


	//   ....[0]....
.L_427:
        /*06cc*/ 	.word	0x000063a0


	//   ....[1]....
        /*06d0*/ 	.word	0x00006440


	//   ....[2]....
        /*06d4*/ 	.word	0x000064b0


	//   ....[3]....
        /*06d8*/ 	.word	0x000065a0


	//   ....[4]....
        /*06dc*/ 	.word	0x00006710


	//   ....[5]....
        /*06e0*/ 	.word	0x000067b0


	//   ....[6]....
        /*06e4*/ 	.word	0x00006940


	//   ....[7]....
        /*06e8*/ 	.word	0x000069b0


	//   ....[8]....
        /*06ec*/ 	.word	0x0000bdb0


	//   ....[9]....
        /*06f0*/ 	.word	0x0000beb0


	//   ....[10]....
        /*06f4*/ 	.word	0x0000bfa0


	//   ....[11]....
        /*06f8*/ 	.word	0x0000c080


	//   ....[12]....
        /*06fc*/ 	.word	0x0000c0c0


	//   ....[13]....
        /*0700*/ 	.word	0x0000c150


	//   ....[14]....
        /*0704*/ 	.word	0x0000c160


	//   ....[15]....
        /*0708*/ 	.word	0x0000c210


	//   ....[16]....
        /*070c*/ 	.word	0x000120f0


	//   ....[17]....
        /*0710*/ 	.word	0x000121f0


	//   ....[18]....
        /*0714*/ 	.word	0x000122a0


	//   ....[19]....
        /*0718*/ 	.word	0x000122d0


	//   ....[20]....
        /*071c*/ 	.word	0x00012320


	//   ....[21]....
        /*0720*/ 	.word	0x00012430


	//   ....[22]....
        /*0724*/ 	.word	0x00012480


	//   ....[23]....
        /*0728*/ 	.word	0x00012530


	//   ....[24]....
        /*072c*/ 	.word	0x000181d0


	//   ....[25]....
        /*0730*/ 	.word	0x00018470


	//   ....[26]....
        /*0734*/ 	.word	0x00018860


	//   ....[27]....
        /*0738*/ 	.word	0x00018870


	//   ....[28]....
        /*073c*/ 	.word	0x00018890


	//   ....[29]....
        /*0740*/ 	.word	0x000188b0


	//   ....[30]....
        /*0744*/ 	.word	0x00018a40


	//   ....[31]....
        /*0748*/ 	.word	0x00018ad0


	//   ....[32]....
        /*074c*/ 	.word	0x0001bd60


	//   ....[33]....
        /*0750*/ 	.word	0x0001bd70


	//   ....[34]....
        /*0754*/ 	.word	0x0001bd80


	//   ....[35]....
        /*0758*/ 	.word	0x0001bda0


	//   ....[36]....
        /*075c*/ 	.word	0x0001bdb0


	//   ....[37]....
        /*0760*/ 	.word	0x0001bdd0


	//   ....[38]....
        /*0764*/ 	.word	0x0001be00


	//   ....[39]....
        /*0768*/ 	.word	0x0001be40


	//----- nvinfo : EIATTR_EXIT_INSTR_OFFSETS
	.align		4
.L_428:
        /*076c*/ 	.byte	0x04, 0x1c
        /*076e*/ 	.short	(.L_430 - .L_429)


	//   ....[0]....
.L_429:
        /*0770*/ 	.word	0x000004d0


	//   ....[1]....
        /*0774*/ 	.word	0x00001710


	//   ....[2]....
        /*0778*/ 	.word	0x00001790


	//   ....[3]....
        /*077c*/ 	.word	0x0001df60


	//   ....[4]....
        /*0780*/ 	.word	0x0001e040


	//   ....[5]....
        /*0784*/ 	.word	0x0001e060


	//----- nvinfo : EIATTR_CTAIDZ_USED
	.align		4
.L_430:
        /*0788*/ 	.byte	0x01, 0x04
	.zero		2


	//----- nvinfo : EIATTR_CRS_STACK_SIZE
	.align		4
        /*078c*/ 	.byte	0x04, 0x1e
        /*078e*/ 	.short	(.L_432 - .L_431)
.L_431:
        /*0790*/ 	.word	0x00000000
.L_432:


//--------------------- .nv.info._ZN5flash16flash_fwd_kernelI23Flash_fwd_kernel_traitsILi128ELi128ELi64ELi4ELb0ELb0EN7cutlass6half_tE19Flash_kernel_traitsILi128ELi128ELi64ELi4ES3_EELb0ELb0ELb1ELb0ELb0ELb0ELb1ELb0EEEvNS_16Flash_fwd_paramsE --------------------------
	.section	.nv.info._ZN5flash16flash_fwd_kernelI23Flash_fwd_kernel_traitsILi128ELi128ELi64ELi4ELb0ELb0EN7cutlass6half_tE19Flash_kernel_traitsILi128ELi128ELi64ELi4ES3_EELb0ELb0ELb1ELb0ELb0ELb0ELb1ELb0EEEvNS_16Flash_fwd_paramsE,"",@"SHT_CUDA_INFO"
	.sectionflags	@""
	.align	4


	//----- nvinfo : EIATTR_CUDA_API_VERSION
	.align		4
        /*0000*/ 	.byte	0x04, 0x37
        /*0002*/ 	.short	(.L_434 - .L_433)
.L_433:
        /*0004*/ 	.word	0x00000082


	//----- nvinfo : EIATTR_SW2861232_WAR
	.align		4
.L_434:
        /*0008*/ 	.byte	0x01, 0x35
	.zero		2


	//----- nvinfo : EIATTR_PARAM_CBANK
	.align		4
        /*000c*/ 	.byte	0x04, 0x0a
        /*000e*/ 	.short	(.L_436 - .L_435)
	.align		4
.L_435:
        /*0010*/ 	.word	index@(.nv.constant0._ZN5flash16flash_fwd_kernelI23Flash_fwd_kernel_traitsILi128ELi128ELi64ELi4ELb0ELb0EN7cutlass6half_tE19Flash_kernel_traitsILi128ELi128ELi64ELi4ES3_EELb0ELb0ELb1ELb0ELb0ELb0ELb1ELb0EEEvNS_16Flash_fwd_paramsE)
        /*0014*/ 	.short	0x0160
        /*0016*/ 	.short	0x01d0


	//----- nvinfo : EIATTR_CBANK_PARAM_SIZE
	.align		4
.L_436:
        /*0018*/ 	.byte	0x03, 0x19
        /*001a*/ 	.short	0x01d0


	//----- nvinfo : EIATTR_KPARAM_INFO
	.align		4
        /*001c*/ 	.byte	0x04, 0x17
        /*001e*/ 	.short	(.L_438 - .L_437)
.L_437:
        /*0020*/ 	.word	0x00000000
        /*0024*/ 	.short	0x0000
        /*0026*/ 	.short	0x0000
        /*0028*/ 	.byte	0x00, 0xf0, 0x41, 0x07


	//----- nvinfo : EIATTR_MAXREG_COUNT
	.align		4
.L_438:
        /*002c*/ 	.byte	0x03, 0x1b
        /*002e*/ 	.short	0x00ff


	//----- nvinfo : EIATTR_NUM_BARRIERS
	.align		4
        /*0030*/ 	.byte	0x02, 0x4c
        /*0032*/ 	.byte	0x01
	.zero		1


	//----- nvinfo : EIATTR_ANNOTATIONS
	.align		4
        /*0034*/ 	.byte	0x04, 0x55
        /*0036*/ 	.short	(.L_440 - .L_439)


	//   ....[0]....
.L_439:
        /* <DEDUP_REMOVED lines=110> */


	//----- nvinfo : EIATTR_MERCURY_ISA_VERSION
	.align		4
.L_440:
        /*0708*/ 	.byte	0x03, 0x5f
        /*070a*/ 	.short	0x0000


	//----- nvinfo : EIATTR_COOP_GROUP_MASK_REGIDS
	.align		4
        /*070c*/ 	.byte	0x04, 0x29
        /*070e*/ 	.short	(.L_442 - .L_441)


	//   ....[0]....
.L_441:
        /*0710*/ 	.word	0xffffffff


	//   ....[1]....
        /*0714*/ 	.word	0xffffffff


	//   ....[2]....
        /*0718*/ 	.word	0xffffffff


	//   ....[3]....
        /*071c*/ 	.word	0xffffffff


	//   ....[4]....
        /*0720*/ 	.word	0xffffffff


	//   ....[5]....
        /*0724*/ 	.word	0xffffffff


	//   ....[6]....
        /*0728*/ 	.word	0xffffffff


	//   ....[7]....
        /*072c*/ 	.word	0xffffffff


	//   ....[8]....
        /*0730*/ 	.word	0xffffffff


	//   ....[9]....
        /*0734*/ 	.word	0xffffffff


	//   ....[10]....
        /*0738*/ 	.word	0xffffffff


	//   ....[11]....
        /*073c*/ 	.word	0xffffffff


	//   ....[12]....
        /*0740*/ 	.word	0xffffffff


	//   ....[13]....
        /*0744*/ 	.word	0xffffffff


	//   ....[14]....
        /*0748*/ 	.word	0xffffffff


	//   ....[15]....
        /*074c*/ 	.word	0xffffffff


	//   ....[16]....
        /*0750*/ 	.word	0xffffffff


	//   ....[17]....
        /*0754*/ 	.word	0xffffffff


	//   ....[18]....
        /*0758*/ 	.word	0xffffffff


	//   ....[19]....
        /*075c*/ 	.word	0xffffffff


	//   ....[20]....
        /*0760*/ 	.word	0xffffffff


	//   ....[21]....
        /*0764*/ 	.word	0xffffffff


	//   ....[22]....
        /*0768*/ 	.word	0xffffffff


	//   ....[23]....
        /*076c*/ 	.word	0xffffffff


	//   ....[24]....
        /*0770*/ 	.word	0xffffffff


	//   ....[25]....
        /*0774*/ 	.word	0xffffffff


	//   ....[26]....
        /*0778*/ 	.word	0xffffffff


	//   ....[27]....
        /*077c*/ 	.word	0xffffffff


	//   ....[28]....
        /*0780*/ 	.word	0xffffffff


	//   ....[29]....
        /*0784*/ 	.word	0xffffffff


	//   ....[30]....
        /*0788*/ 	.word	0xffffffff


	//   ....[31]....
        /*078c*/ 	.word	0xffffffff


	//   ....[32]....
        /*0790*/ 	.word	0xffffffff


	//   ....[33]....
        /*0794*/ 	.word	0xffffffff


	//   ....[34]....
        /*0798*/ 	.word	0xffffffff


	//   ....[35]....
        /*079c*/ 	.word	0xffffffff


	//   ....[36]....
        /*07a0*/ 	.word	0xffffffff


	//   ....[37]....
        /*07a4*/ 	.word	0xffffffff


	//   ....[38]....
        /*07a8*/ 	.word	0xffffffff


	//   ....[39]....
        /*07ac*/ 	.word	0xffffffff


	//----- nvinfo : EIATTR_COOP_GROUP_INSTR_OFFSETS
	.align		4
.L_442:
        /*07b0*/ 	.byte	0x04, 0x28
        /*07b2*/ 	.short	(.L_444 - .L_443)


	//   ....[0]....
.L_443:
        /*07b4*/ 	.word	0x00006b50


	//   ....[1]....
        /*07b8*/ 	.word	0x00006bc0


	//   ....[2]....
        /*07bc*/ 	.word	0x00006c30


	//   ....[3]....
        /*07c0*/ 	.word	0x00006d20


	//   ....[4]....
        /*07c4*/ 	.word	0x00006e90


	//   ....[5]....
        /*07c8*/ 	.word	0x00006f30


	//   ....[6]....
        /*07cc*/ 	.word	0x00007060


	//   ....[7]....
        /*07d0*/ 	.word	0x000070b0


	//   ....[8]....
        /*07d4*/ 	.word	0x0000ce10


	//   ....[9]....
        /*07d8*/ 	.word	0x0000cfc0


	//   ....[10]....
        /*07dc*/ 	.word	0x0000cff0


	//   ....[11]....
        /*07e0*/ 	.word	0x0000d0a0


	//   ....[12]....
        /*07e4*/ 	.word	0x0000d0e0


	//   ....[13]....
        /*07e8*/ 	.word	0x0000d190


	//   ....[14]....
        /*07ec*/ 	.word	0x0000d200


	//   ....[15]....
        /*07f0*/ 	.word	0x0000d330


	//   ....[16]....
        /*07f4*/ 	.word	0x000131f0


	//   ....[17]....
        /*07f8*/ 	.word	0x000132e0


	//   ....[18]....
        /*07fc*/ 	.word	0x00013340


	//   ....[19]....
        /*0800*/ 	.word	0x00013390


	//   ....[20]....
        /*0804*/ 	.word	0x00013420


	//   ....[21]....
        /*0808*/ 	.word	0x00013570


	//   ....[22]....
        /*080c*/ 	.word	0x00013590


	//   ....[23]....
        /*0810*/ 	.word	0x00013620


	//   ....[24]....
        /*0814*/ 	.word	0x0001a320


	//   ....[25]....
        /*0818*/ 	.word	0x0001a4b0


	//   ....[26]....
        /*081c*/ 	.word	0x0001a520


	//   ....[27]....
        /*0820*/ 	.word	0x0001a7c0


	//   ....[28]....
        /*0824*/ 	.word	0x0001a810


	//   ....[29]....
        /*0828*/ 	.word	0x0001a860


	//   ....[30]....
        /*082c*/ 	.word	0x0001a8d0


	//   ....[31]....
        /*0830*/ 	.word	0x0001a950


	//   ....[32]....
        /*0834*/ 	.word	0x0001dc10


	//   ....[33]....
        /*0838*/ 	.word	0x0001dc20


	//   ....[34]....
        /*083c*/ 	.word	0x0001dc30


	//   ....[35]....
        /*0840*/ 	.word	0x0001dc50


	//   ....[36]....
        /*0844*/ 	.word	0x0001dc60


	//   ....[37]....
        /*0848*/ 	.word	0x0001dc80


	//   ....[38]....
        /*084c*/ 	.word	0x0001dcb0


	//   ....[39]....
        /*0850*/ 	.word	0x0001dcf0


	//----- nvinfo : EIATTR_EXIT_INSTR_OFFSETS
	.align		4
.L_444:
        /*0854*/ 	.byte	0x04, 0x1c
        /*0856*/ 	.short	(.L_446 - .L_445)


	//   ....[0]....
.L_445:
        /*0858*/ 	.word	0x000004d0


	//   ....[1]....
        /*085c*/ 	.word	0x00001710


	//   ....[2]....
        /*0860*/ 	.word	0x00001790


	//   ....[3]....
        /*0864*/ 	.word	0x0001fe10


	//   ....[4]....
        /*0868*/ 	.word	0x0001fef0


	//   ....[5]....
        /*086c*/ 	.word	0x0001ff10


	//----- nvinfo : EIATTR_CTAIDZ_USED
	.align		4
.L_446:
        /*0870*/ 	.byte	0x01, 0x04
	.zero		2


	//----- nvinfo : EIATTR_CRS_STACK_SIZE
	.align		4
        /*0874*/ 	.byte	0x04, 0x1e
        /*0876*/ 	.short	(.L_448 - .L_447)
.L_447:
        /*0878*/ 	.word	0x00000000
.L_448:


//--------------------- .nv.info._ZN5flash16flash_fwd_kernelI23Flash_fwd_kernel_traitsILi128ELi128ELi64ELi4ELb0ELb0EN7cutlass6half_tE19Flash_kernel_traitsILi128ELi128ELi64ELi4ES3_EELb0ELb0ELb1ELb1ELb0ELb0ELb0ELb0EEEvNS_16Flash_fwd_paramsE --------------------------
	.section	.nv.info._ZN5flash16flash_fwd_kernelI23Flash_fwd_kernel_traitsILi128ELi128ELi64ELi4ELb0ELb0EN7cutlass6half_tE19Flash_kernel_traitsILi128ELi128ELi64ELi4ES3_EELb0ELb0ELb1ELb1ELb0ELb0ELb0ELb0EEEvNS_16Flash_fwd_paramsE,"",@"SHT_CUDA_INFO"
	.sectionflags	@""
	.align	4


	//----- nvinfo : EIATTR_CUDA_API_VERSION
	.align		4
        /*0000*/ 	.byte	0x04, 0x37
        /*0002*/ 	.short	(.L_450 - .L_449)
.L_449:
        /*0004*/ 	.word	0x00000082


	//----- nvinfo : EIATTR_SW2861232_WAR
	.align		4
.L_450:
        /*0008*/ 	.byte	0x01, 0x35
	.zero		2


	//----- nvinfo : EIATTR_PARAM_CBANK
	.align		4
        /*000c*/ 	.byte	0x04, 0x0a
        /*000e*/ 	.short	(.L_452 - .L_451)
	.align		4
.L_451:
        /*0010*/ 	.word	index@(.nv.constant0._ZN5flash16flash_fwd_kernelI23Flash_fwd_kernel_traitsILi128ELi128ELi64ELi4ELb0ELb0EN7cutlass6half_tE19Flash_kernel_traitsILi128ELi128ELi64ELi4ES3_EELb0ELb0ELb1ELb1ELb0ELb0ELb0ELb0EEEvNS_16Flash_fwd_paramsE)
        /*0014*/ 	.short	0x0160
        /*0016*/ 	.short	0x01d0


	//----- nvinfo : EIATTR_CBANK_PARAM_SIZE
	.align		4
.L_452:
        /*0018*/ 	.byte	0x03, 0x19
        /*001a*/ 	.short	0x01d0


	//----- nvinfo : EIATTR_KPARAM_INFO
	.align		4
        /*001c*/ 	.byte	0x04, 0x17
        /*001e*/ 	.short	(.L_454 - .L_453)
.L_453:
        /*0020*/ 	.word	0x00000000
        /*0024*/ 	.short	0x0000
        /*0026*/ 	.short	0x0000
        /*0028*/ 	.byte	0x00, 0xf0, 0x41, 0x07


	//----- nvinfo : EIATTR_MAXREG_COUNT
	.align		4
.L_454:
        /*002c*/ 	.byte	0x03, 0x1b
        /*002e*/ 	.short	0x00ff


	//----- nvinfo : EIATTR_NUM_BARRIERS
	.align		4
        /*0030*/ 	.byte	0x02, 0x4c
        /*0032*/ 	.byte	0x01
	.zero		1


	//----- nvinfo : EIATTR_ANNOTATIONS
	.align		4
        /*0034*/ 	.byte	0x04, 0x55
        /*0036*/ 	.short	(.L_456 - .L_455)


	//   ....[0]....
.L_455:
        /* <DEDUP_REMOVED lines=103> */


	//----- nvinfo : EIATTR_MERCURY_ISA_VERSION
	.align		4
.L_456:
        /*0690*/ 	.byte	0x03, 0x5f
        /*0692*/ 	.short	0x0000


	//----- nvinfo : EIATTR_COOP_GROUP_MASK_REGIDS
	.align		4
        /*0694*/ 	.byte	0x04, 0x29
        /*0696*/ 	.short	(.L_458 - .L_457)


	//   ....[0]....
.L_457:
        /*0698*/ 	.word	0xffffffff


	//   ....[1]....
        /*069c*/ 	.word	0xffffffff


	//   ....[2]....
        /*06a0*/ 	.word	0xffffffff


	//   ....[3]....
        /*06a4*/ 	.word	0xffffffff


	//   ....[4]....
        /*06a8*/ 	.word	0xffffffff


	//   ....[5]....
        /*06ac*/ 	.word	0xffffffff


	//   ....[6]....
        /*06b0*/ 	.word	0xffffffff


	//   ....[7]....
        /*06b4*/ 	.word	0xffffffff


	//   ....[8]....
        /*06b8*/ 	.word	0xffffffff


	//   ....[9]....
        /*06bc*/ 	.word	0xffffffff


	//   ....[10]....
        /*06c0*/ 	.word	0xffffffff


	//   ....[11]....
        /*06c4*/ 	.word	0xffffffff


	//   ....[12]....
        /*06c8*/ 	.word	0xffffffff


	//   ....[13]....
        /*06cc*/ 	.word	0xffffffff


	//   ....[14]....
        /*06d0*/ 	.word	0xffffffff


	//   ....[15]....
        /*06d4*/ 	.word	0xffffffff


	//   ....[16]....
        /*06d8*/ 	.word	0xffffffff


	//   ....[17]....
        /*06dc*/ 	.word	0xffffffff


	//   ....[18]....
        /*06e0*/ 	.word	0xffffffff


	//   ....[19]....
        /*06e4*/ 	.word	0xffffffff


	//   ....[20]....
        /*06e8*/ 	.word	0xffffffff


	//   ....[21]....
        /*06ec*/ 	.word	0xffffffff


	//   ....[22]....
        /*06f0*/ 	.word	0xffffffff


	//   ....[23]....
        /*06f4*/ 	.word	0xffffffff


	//   ....[24]....
        /*06f8*/ 	.word	0xffffffff


	//   ....[25]....
        /*06fc*/ 	.word	0xffffffff


	//   ....[26]....
        /*0700*/ 	.word	0xffffffff


	//   ....[27]....
        /*0704*/ 	.word	0xffffffff


	//   ....[28]....
        /*0708*/ 	.word	0xffffffff


	//   ....[29]....
        /*070c*/ 	.word	0xffffffff


	//   ....[30]....
        /*0710*/ 	.word	0xffffffff


	//   ....[31]....
        /*0714*/ 	.word	0xffffffff


	//   ....[32]....
        /*0718*/ 	.word	0xffffffff


	//   ....[33]....
        /*071c*/ 	.word	0xffffffff


	//   ....[34]....
        /*0720*/ 	.word	0xffffffff


	//   ....[35]....
        /*0724*/ 	.word	0xffffffff


	//   ....[36]....
        /*0728*/ 	.word	0xffffffff


	//   ....[37]....
        /*072c*/ 	.word	0xffffffff


	//   ....[38]....
        /*0730*/ 	.word	0xffffffff


	//   ....[39]....
        /*0734*/ 	.word	0xffffffff


	//----- nvinfo : EIATTR_COOP_GROUP_INSTR_OFFSETS
	.align		4
.L_458:
        /*0738*/ 	.byte	0x04, 0x28
        /*073a*/ 	.short	(.L_460 - .L_459)


	//   ....[0]....
.L_459:
        /*073c*/ 	.word	0x000076d0


	//   ....[1]....
        /*0740*/ 	.word	0x00007760


	//   ....[2]....
        /*0744*/ 	.word	0x000077d0


	//   ....[3]....
        /*0748*/ 	.word	0x000078e0


	//   ....[4]....
        /*074c*/ 	.word	0x000079f0


	//   ....[5]....
        /*0750*/ 	.word	0x00007b20


	//   ....[6]....
        /*0754*/ 	.word	0x00007b40


	//   ....[7]....
        /*0758*/ 	.word	0x00007be0


	//   ....[8]....
        /*075c*/ 	.word	0x0000dfb0


	//   ....[9]....
        /*0760*/ 	.word	0x0000e0a0


	//   ....[10]....
        /*0764*/ 	.word	0x0000e0d0


	//   ....[11]....
        /*0768*/ 	.word	0x0000e0e0


	//   ....[12]....
        /*076c*/ 	.word	0x0000e460


	//   ....[13]....
        /*0770*/ 	.word	0x0000e810


	//   ....[14]....
        /*0774*/ 	.word	0x0000e880


	//   ....[15]....
        /*0778*/ 	.word	0x0000e890


	//   ....[16]....
        /*077c*/ 	.word	0x000156e0


	//   ....[17]....
        /*0780*/ 	.word	0x000156f0


	//   ....[18]....
        /*0784*/ 	.word	0x00015720


	//   ....[19]....
        /*0788*/ 	.word	0x00015730


	//   ....[20]....
        /*078c*/ 	.word	0x00015a80


	//   ....[21]....
        /*0790*/ 	.word	0x00015ae0


	//   ....[22]....
        /*0794*/ 	.word	0x00015d60


	//   ....[23]....
        /*0798*/ 	.word	0x00015d70


	//   ....[24]....
        /*079c*/ 	.word	0x0001c2e0


	//   ....[25]....
        /*07a0*/ 	.word	0x0001c310


	//   ....[26]....
        /*07a4*/ 	.word	0x0001c550


	//   ....[27]....
        /*07a8*/ 	.word	0x0001c610


	//   ....[28]....
        /*07ac*/ 	.word	0x0001c750


	//   ....[29]....
        /*07b0*/ 	.word	0x0001c8a0


	//   ....[30]....
        /*07b4*/ 	.word	0x0001ca00


	//   ....[31]....
        /*07b8*/ 	.word	0x0001cb00


	//   ....[32]....
        /*07bc*/ 	.word	0x0001f620


	//   ....[33]....
        /*07c0*/ 	.word	0x0001f630


	//   ....[34]....
        /*07c4*/ 	.word	0x0001f640


	//   ....[35]....
        /*07c8*/ 	.word	0x0001f650


	//   ....[36]....
        /*07cc*/ 	.word	0x0001f680


	//   ....[37]....
        /*07d0*/ 	.word	0x0001f6a0


	//   ....[38]....
        /*07d4*/ 	.word	0x0001f6e0


	//   ....[39]....
        /*07d8*/ 	.word	0x0001f720


	//----- nvinfo : EIATTR_EXIT_INSTR_OFFSETS
	.align		4
.L_460:
        /*07dc*/ 	.byte	0x04, 0x1c
        /*07de*/ 	.short	(.L_462 - .L_461)


	//   ....[0]....
.L_461:
        /*07e0*/ 	.word	0x000004d0


	//   ....[1]....
        /*07e4*/ 	.word	0x00001710


	//   ....[2]....
        /*07e8*/ 	.word	0x00001790


	//   ....[3]....
        /*07ec*/ 	.word	0x000218a0


	//   ....[4]....
        /*07f0*/ 	.word	0x00021980


	//   ....[5]....
        /*07f4*/ 	.word	0x000219a0


	//----- nvinfo : EIATTR_CTAIDZ_USED
	.align		4
.L_462:
        /*07f8*/ 	.byte	0x01, 0x04
	.zero		2


	//----- nvinfo : EIATTR_CRS_STACK_SIZE
	.align		4
        /*07fc*/ 	.byte	0x04, 0x1e
        /*07fe*/ 	.short	(.L_464 - .L_463)
.L_463:
        /*0800*/ 	.word	0x00000000
.L_464:


//--------------------- .nv.info._ZN5flash16flash_fwd_kernelI23Flash_fwd_kernel_traitsILi128ELi128ELi64ELi4ELb0ELb0EN7cutlass6half_tE19Flash_kernel_traitsILi128ELi128ELi64ELi4ES3_EELb0ELb0ELb1ELb1ELb0ELb0ELb1ELb0EEEvNS_16Flash_fwd_paramsE --------------------------
	.section	.nv.info._ZN5flash16flash_fwd_kernelI23Flash_fwd_kernel_traitsILi128ELi128ELi64ELi4ELb0ELb0EN7cutlass6half_tE19Flash_kernel_traitsILi128ELi128ELi64ELi4ES3_EELb0ELb0ELb1ELb1ELb0ELb0ELb1ELb0EEEvNS_16Flash_fwd_paramsE,"",@"SHT_CUDA_INFO"
	.sectionflags	@""
	.align	4


	//----- nvinfo : EIATTR_CUDA_API_VERSION
	.align		4
        /*0000*/ 	.byte	0x04, 0x37
        /*0002*/ 	.short	(.L_466 - .L_465)
.L_465:
        /*0004*/ 	.word	0x00000082


	//----- nvinfo : EIATTR_SW2861232_WAR
	.align		4
.L_466:
        /*0008*/ 	.byte	0x01, 0x35
	.zero		2


	//----- nvinfo : EIATTR_PARAM_CBANK
	.align		4
        /*000c*/ 	.byte	0x04, 0x0a
        /*000e*/ 	.short	(.L_468 - .L_467)
	.align		4
.L_467:
        /*0010*/ 	.word	index@(.nv.constant0._ZN5flash16flash_fwd_kernelI23Flash_fwd_kernel_traitsILi128ELi128ELi64ELi4ELb0ELb0EN7cutlass6half_tE19Flash_kernel_traitsILi128ELi128ELi64ELi4ES3_EELb0ELb0ELb1ELb1ELb0ELb0ELb1ELb0EEEvNS_16Flash_fwd_paramsE)
        /*0014*/ 	.short	0x0160
        /*0016*/ 	.short	0x01d0


	//----- nvinfo : EIATTR_CBANK_PARAM_SIZE
	.align		4
.L_468:
        /*0018*/ 	.byte	0x03, 0x19
        /*001a*/ 	.short	0x01d0


	//----- nvinfo : EIATTR_KPARAM_INFO
	.align		4
        /*001c*/ 	.byte	0x04, 0x17
        /*001e*/ 	.short	(.L_470 - .L_469)
.L_469:
        /*0020*/ 	.word	0x00000000
        /*0024*/ 	.short	0x0000
        /*0026*/ 	.short	0x0000
        /*0028*/ 	.byte	0x00, 0xf0, 0x41, 0x07


	//----- nvinfo : EIATTR_MAXREG_COUNT
	.align		4
.L_470:
        /*002c*/ 	.byte	0x03, 0x1b
        /*002e*/ 	.short	0x00ff


	//----- nvinfo : EIATTR_NUM_BARRIERS
	.align		4
        /*0030*/ 	.byte	0x02, 0x4c
        /*0032*/ 	.byte	0x01
	.zero		1


	//----- nvinfo : EIATTR_ANNOTATIONS
	.align		4
        /*0034*/ 	.byte	0x04, 0x55
        /*0036*/ 	.short	(.L_472 - .L_471)


	//   ....[0]....
.L_471:
        /* <DEDUP_REMOVED lines=126> */


	//----- nvinfo : EIATTR_MERCURY_ISA_VERSION
	.align		4
.L_472:
        /*0800*/ 	.byte	0x03, 0x5f
        /*0802*/ 	.short	0x0000


	//----- nvinfo : EIATTR_COOP_GROUP_MASK_REGIDS
	.align		4
        /*0804*/ 	.byte	0x04, 0x29
        /*0806*/ 	.short	(.L_474 - .L_473)


	//   ....[0]....
.L_473:
        /*0808*/ 	.word	0xffffffff


	//   ....[1]....
        /*080c*/ 	.word	0xffffffff


	//   ....[2]....
        /*0810*/ 	.word	0xffffffff


	//   ....[3]....
        /*0814*/ 	.word	0xffffffff


	//   ....[4]....
        /*0818*/ 	.word	0xffffffff


	//   ....[5]....
        /*081c*/ 	.word	0xffffffff


	//   ....[6]....
        /*0820*/ 	.word	0xffffffff


	//   ....[7]....
        /*0824*/ 	.word	0xffffffff


	//   ....[8]....
        /*0828*/ 	.word	0xffffffff


	//   ....[9]....
        /*082c*/ 	.word	0xffffffff


	//   ....[10]....
        /*0830*/ 	.word	0xffffffff


	//   ....[11]....
        /*0834*/ 	.word	0xffffffff


	//   ....[12]....
        /*0838*/ 	.word	0xffffffff


	//   ....[13]....
        /*083c*/ 	.word	0xffffffff


	//   ....[14]....
        /*0840*/ 	.word	0xffffffff


	//   ....[15]....
        /*0844*/ 	.word	0xffffffff


	//   ....[16]....
        /*0848*/ 	.word	0xffffffff


	//   ....[17]....
        /*084c*/ 	.word	0xffffffff


	//   ....[18]....
        /*0850*/ 	.word	0xffffffff


	//   ....[19]....
        /*0854*/ 	.word	0xffffffff


	//   ....[20]....
        /*0858*/ 	.word	0xffffffff


	//   ....[21]....
        /*085c*/ 	.word	0xffffffff


	//   ....[22]....
        /*0860*/ 	.word	0xffffffff


	//   ....[23]....
        /*0864*/ 	.word	0xffffffff


	//   ....[24]....
        /*0868*/ 	.word	0xffffffff


	//   ....[25]....
        /*086c*/ 	.word	0xffffffff


	//   ....[26]....
        /*0870*/ 	.word	0xffffffff


	//   ....[27]....
        /*0874*/ 	.word	0xffffffff


	//   ....[28]....
        /*0878*/ 	.word	0xffffffff


	//   ....[29]....
        /*087c*/ 	.word	0xffffffff


	//   ....[30]....
        /*0880*/ 	.word	0xffffffff


	//   ....[31]....
        /*0884*/ 	.word	0xffffffff


	//   ....[32]....
        /*0888*/ 	.word	0xffffffff


	//   ....[33]....
        /*088c*/ 	.word	0xffffffff


	//   ....[34]....
        /*0890*/ 	.word	0xffffffff


	//   ....[35]....
        /*0894*/ 	.word	0xffffffff


	//   ....[36]....
        /*0898*/ 	.word	0xffffffff


	//   ....[37]....
        /*089c*/ 	.word	0xffffffff


	//   ....[38]....
        /*08a0*/ 	.word	0xffffffff


	//   ....[39]....
        /*08a4*/ 	.word	0xffffffff


	//----- nvinfo : EIATTR_COOP_GROUP_INSTR_OFFSETS
	.align		4
.L_474:
        /*08a8*/ 	.byte	0x04, 0x28
        /*08aa*/ 	.short	(.L_476 - .L_475)


	//   ....[0]....
.L_475:
        /*08ac*/ 	.word	0x00007f90


	//   ....[1]....
        /*08b0*/ 	.word	0x00007fe0


	//   ....[2]....
        /*08b4*/ 	.word	0x00008050


	//   ....[3]....
        /*08b8*/ 	.word	0x00008160


	//   ....[4]....
        /*08bc*/ 	.word	0x00008270


	//   ....[5]....
        /*08c0*/ 	.word	0x000083a0


	//   ....[6]....
        /*08c4*/ 	.word	0x000083c0


	//   ....[7]....
        /*08c8*/ 	.word	0x00008470


	//   ....[8]....
        /*08cc*/ 	.word	0x0000f330


	//   ....[9]....
        /*08d0*/ 	.word	0x0000f340


	//   ....[10]....
        /*08d4*/ 	.word	0x0000f370


	//   ....[11]....
        /*08d8*/ 	.word	0x0000f380


	//   ....[12]....
        /*08dc*/ 	.word	0x0000f6d0


	//   ....[13]....
        /*08e0*/ 	.word	0x0000f950


	//   ....[14]....
        /*08e4*/ 	.word	0x0000f9f0


	//   ....[15]....
        /*08e8*/ 	.word	0x0000fa10


	//   ....[16]....
        /*08ec*/ 	.word	0x00017250


	//   ....[17]....
        /*08f0*/ 	.word	0x00017260


	//   ....[18]....
        /*08f4*/ 	.word	0x00017290


	//   ....[19]....
        /*08f8*/ 	.word	0x000172a0


	//   ....[20]....
        /*08fc*/ 	.word	0x000178f0


	//   ....[21]....
        /*0900*/ 	.word	0x00017920


	//   ....[22]....
        /*0904*/ 	.word	0x000179a0


	//   ....[23]....
        /*0908*/ 	.word	0x000179b0


	//   ....[24]....
        /*090c*/ 	.word	0x0001e840


	//   ....[25]....
        /*0910*/ 	.word	0x0001e890


	//   ....[26]....
        /*0914*/ 	.word	0x0001e940


	//   ....[27]....
        /*0918*/ 	.word	0x0001eaf0


	//   ....[28]....
        /*091c*/ 	.word	0x0001ee80


	//   ....[29]....
        /*0920*/ 	.word	0x0001efa0


	//   ....[30]....
        /*0924*/ 	.word	0x0001eff0


	//   ....[31]....
        /*0928*/ 	.word	0x0001f0b0


	//   ....[32]....
        /*092c*/ 	.word	0x00021c40


	//   ....[33]....
        /*0930*/ 	.word	0x00021c50


	//   ....[34]....
        /*0934*/ 	.word	0x00021c60


	//   ....[35]....
        /*0938*/ 	.word	0x00021c70


	//   ....[36]....
        /*093c*/ 	.word	0x00021ca0


	//   ....[37]....
        /*0940*/ 	.word	0x00021cc0


	//   ....[38]....
        /*0944*/ 	.word	0x00021d00


	//   ....[39]....
        /*0948*/ 	.word	0x00021d40


	//----- nvinfo : EIATTR_EXIT_INSTR_OFFSETS
	.align		4
.L_476:
        /*094c*/ 	.byte	0x04, 0x1c
        /*094e*/ 	.short	(.L_478 - .L_477)


	//   ....[0]....
.L_477:
        /*0950*/ 	.word	0x000004d0


	//   ....[1]....
        /*0954*/ 	.word	0x00001710


	//   ....[2]....
        /*0958*/ 	.word	0x00001790


	//   ....[3]....
        /*095c*/ 	.word	0x00023ec0


	//   ....[4]....
        /*0960*/ 	.word	0x00023fa0


	//   ....[5]....
        /*0964*/ 	.word	0x00023fc0


	//----- nvinfo : EIATTR_CTAIDZ_USED
	.align		4
.L_478:
        /*0968*/ 	.byte	0x01, 0x04
	.zero		2


	//----- nvinfo : EIATTR_CRS_STACK_SIZE
	.align		4
        /*096c*/ 	.byte	0x04, 0x1e
        /*096e*/ 	.short	(.L_480 - .L_479)
.L_479:
        /*0970*/ 	.word	0x00000000
.L_480:


//--------------------- .nv.info._ZN5flash16flash_fwd_kernelI23Flash_fwd_kernel_traitsILi128ELi128ELi32ELi4ELb0ELb0EN7cutlass6half_tE19Flash_kernel_traitsILi128ELi128ELi32ELi4ES3_EELb0ELb0ELb0ELb0ELb0ELb1ELb0ELb0EEEvNS_16Flash_fwd_paramsE --------------------------
	.section	.nv.info._ZN5flash16flash_fwd_kernelI23Flash_fwd_kernel_traitsILi128ELi128ELi32ELi4ELb0ELb0EN7cutlass6half_tE19Flash_kernel_traitsILi128ELi128ELi32ELi4ES3_EELb0ELb0ELb0ELb0ELb0ELb1ELb0ELb0EEEvNS_16Flash_fwd_paramsE,"",@"SHT_CUDA_INFO"
	.sectionflags	@""
	.align	4


	//----- nvinfo : EIATTR_CUDA_API_VERSION
	.align		4
        /*0000*/ 	.byte	0x04, 0x37
        /*0002*/ 	.short	(.L_482 - .L_481)
.L_481:
        /*0004*/ 	.word	0x00000082


	//----- nvinfo : EIATTR_SW2861232_WAR
	.align		4
.L_482:
        /*0008*/ 	.byte	0x01, 0x35
	.zero		2


	//----- nvinfo : EIATTR_PARAM_CBANK
	.align		4
        /*000c*/ 	.byte	0x04, 0x0a
        /*000e*/ 	.short	(.L_484 - .L_483)
	.align		4
.L_483:
        /*0010*/ 	.word	index@(.nv.constant0._ZN5flash16flash_fwd_kernelI23Flash_fwd_kernel_traitsILi128ELi128ELi32ELi4ELb0ELb0EN7cutlass6half_tE19Flash_kernel_traitsILi128ELi128ELi32ELi4ES3_EELb0ELb0ELb0ELb0ELb0ELb1ELb0ELb0EEEvNS_16Flash_fwd_paramsE)
        /*0014*/ 	.short	0x0160
        /*0016*/ 	.short	0x01d0


	//----- nvinfo : EIATTR_CBANK_PARAM_SIZE
	.align		4
.L_484:
        /*0018*/ 	.byte	0x03, 0x19
        /*001a*/ 	.short	0x01d0


	//----- nvinfo : EIATTR_KPARAM_INFO
	.align		4
        /*001c*/ 	.byte	0x04, 0x17
        /*001e*/ 	.short	(.L_486 - .L_485)
.L_485:
        /*0020*/ 	.word	0x00000000
        /*0024*/ 	.short	0x0000
        /*0026*/ 	.short	0x0000
        /*0028*/ 	.byte	0x00, 0xf0, 0x41, 0x07


	//----- nvinfo : EIATTR_MAXREG_COUNT
	.align		4
.L_486:
        /*002c*/ 	.byte	0x03, 0x1b
        /*002e*/ 	.short	0x00ff


	//----- nvinfo : EIATTR_NUM_BARRIERS
	.align		4
        /*0030*/ 	.byte	0x02, 0x4c
        /*0032*/ 	.byte	0x01
	.zero		1


	//----- nvinfo : EIATTR_ANNOTATIONS
	.align		4
        /*0034*/ 	.byte	0x04, 0x55
        /*0036*/ 	.short	(.L_488 - .L_487)


	//   ....[0]....
.L_487:
        /* <DEDUP_REMOVED lines=12> */


	//----- nvinfo : EIATTR_MERCURY_ISA_VERSION
	.align		4
.L_488:
        /*00e8*/ 	.byte	0x03, 0x5f
        /*00ea*/ 	.short	0x0000


	//----- nvinfo : EIATTR_COOP_GROUP_MASK_REGIDS
	.align		4
        /*00ec*/ 	.byte	0x04, 0x29
        /*00ee*/ 	.short	(.L_490 - .L_489)


	//   ....[0]....
.L_489:
        /*00f0*/ 	.word	0xffffffff


	//   ....[1]....
        /*00f4*/ 	.word	0xffffffff


	//   ....[2]....
        /*00f8*/ 	.word	0xffffffff


	//   ....[3]....
        /*00fc*/ 	.word	0xffffffff


	//   ....[4]....
        /*0100*/ 	.word	0xffffffff


	//   ....[5]....
        /*0104*/ 	.word	0xffffffff


	//   ....[6]....
        /*0108*/ 	.word	0xffffffff


	//   ....[7]....
        /*010c*/ 	.word	0xffffffff


	//   ....[8]....
        /*0110*/ 	.word	0xffffffff


	//   ....[9]....
        /*0114*/ 	.word	0xffffffff


	//   ....[10]....
        /*0118*/ 	.word	0xffffffff


	//   ....[11]....
        /*011c*/ 	.word	0xffffffff


	//   ....[12]....
        /*0120*/ 	.word	0xffffffff


	//   ....[13]....
        /*0124*/ 	.word	0xffffffff


	//   ....[14]....
        /*0128*/ 	.word	0xffffffff


	//   ....[15]....
        /*012c*/ 	.word	0xffffffff


	//   ....[16]....
        /*0130*/ 	.word	0xffffffff


	//   ....[17]....
        /*0134*/ 	.word	0xffffffff


	//   ....[18]....
        /*0138*/ 	.word	0xffffffff


	//   ....[19]....
        /*013c*/ 	.word	0xffffffff


	//   ....[20]....
        /*0140*/ 	.word	0xffffffff


	//   ....[21]....
        /*0144*/ 	.word	0xffffffff


	//   ....[22]....
        /*0148*/ 	.word	0xffffffff


	//   ....[23]....
        /*014c*/ 	.word	0xffffffff


	//----- nvinfo : EIATTR_COOP_GROUP_INSTR_OFFSETS
	.align		4
.L_490:
        /*0150*/ 	.byte	0x04, 0x28
        /*0152*/ 	.short	(.L_492 - .L_491)


	//   ....[0]....
.L_491:
        /*0154*/ 	.word	0x00002390


	//   ....[1]....
        /*0158*/ 	.word	0x00002440


	//   ....[2]....
        /*015c*/ 	.word	0x00002450


	//   ....[3]....
        /*0160*/ 	.word	0x000024d0


	//   ....[4]....
        /*0164*/ 	.word	0x00002840


	//   ....[5]....
        /*0168*/ 	.word	0x00002900


	//   ....[6]....
        /*016c*/ 	.word	0x00002930


	//   ....[7]....
        /*0170*/ 	.word	0x000029e0


	//   ....[8]....
        /*0174*/ 	.word	0x00003d60


	//   ....[9]....
        /*0178*/ 	.word	0x00003e50


	//   ....[10]....
        /*017c*/ 	.word	0x00003e80


	//   ....[11]....
        /*0180*/ 	.word	0x00003e90


	//   ....[12]....
        /*0184*/ 	.word	0x00003ed0


	//   ....[13]....
        /*0188*/ 	.word	0x00003ef0


	//   ....[14]....
        /*018c*/ 	.word	0x00003f00


	//   ....[15]....
        /*0190*/ 	.word	0x00003f10


	//   ....[16]....
        /*0194*/ 	.word	0x00005510


	//   ....[17]....
        /*0198*/ 	.word	0x00005520


	//   ....[18]....
        /*019c*/ 	.word	0x00005530


	//   ....[19]....
        /*01a0*/ 	.word	0x00005570


	//   ....[20]....
        /*01a4*/ 	.word	0x00005590


	//   ....[21]....
        /*01a8*/ 	.word	0x000055b0


	//   ....[22]....
        /*01ac*/ 	.word	0x000055c0


	//   ....[23]....
        /*01b0*/ 	.word	0x00005610


	//----- nvinfo : EIATTR_EXIT_INSTR_OFFSETS
	.align		4
.L_492:
        /*01b4*/ 	.byte	0x04, 0x1c
        /*01b6*/ 	.short	(.L_494 - .L_493)


	//   ....[0]....
.L_493:
        /*01b8*/ 	.word	0x00000300


	//   ....[1]....
        /*01bc*/ 	.word	0x00007850


	//   ....[2]....
        /*01c0*/ 	.word	0x00007920


	//   ....[3]....
        /*01c4*/ 	.word	0x00008860


	//   ....[4]....
        /*01c8*/ 	.word	0x000088e0


	//----- nvinfo : EIATTR_CTAIDZ_USED
	.align		4
.L_494:
        /*01cc*/ 	.byte	0x01, 0x04
	.zero		2


	//----- nvinfo : EIATTR_CRS_STACK_SIZE
	.align		4
        /*01d0*/ 	.byte	0x04, 0x1e
        /*01d2*/ 	.short	(.L_496 - .L_495)
.L_495:
        /*01d4*/ 	.word	0x00000000
.L_496:


//--------------------- .nv.info._ZN5flash16flash_fwd_kernelI23Flash_fwd_kernel_traitsILi128ELi128ELi32ELi4ELb0ELb0EN7cutlass6half_tE19Flash_kernel_traitsILi128ELi128ELi32ELi4ES3_EELb0ELb0ELb0ELb0ELb1ELb1ELb0ELb0EEEvNS_16Flash_fwd_paramsE --------------------------
	.section	.nv.info._ZN5flash16flash_fwd_kernelI23Flash_fwd_kernel_traitsILi128ELi128ELi32ELi4ELb0ELb0EN7cutlass6half_tE19Flash_kernel_traitsILi128ELi128ELi32ELi4ES3_EELb0ELb0ELb0ELb0ELb1ELb1ELb0ELb0EEEvNS_16Flash_fwd_paramsE,"",@"SHT_CUDA_INFO"
	.sectionflags	@""
	.align	4


	//----- nvinfo : EIATTR_CUDA_API_VERSION
	.align		4
        /*0000*/ 	.byte	0x04, 0x37
        /*0002*/ 	.short	(.L_498 - .L_497)
.L_497:
        /*0004*/ 	.word	0x00000082


	//----- nvinfo : EIATTR_SW2861232_WAR
	.align		4
.L_498:
        /*0008*/ 	.byte	0x01, 0x35
	.zero		2


	//----- nvinfo : EIATTR_PARAM_CBANK
	.align		4
        /*000c*/ 	.byte	0x04, 0x0a
        /*000e*/ 	.short	(.L_500 - .L_499)
	.align		4
.L_499:
        /*0010*/ 	.word	index@(.nv.constant0._ZN5flash16flash_fwd_kernelI23Flash_fwd_kernel_traitsILi128ELi128ELi32ELi4ELb0ELb0EN7cutlass6half_tE19Flash_kernel_traitsILi128ELi128ELi32ELi4ES3_EELb0ELb0ELb0ELb0ELb1ELb1ELb0ELb0EEEvNS_16Flash_fwd_paramsE)
        /*0014*/ 	.short	0x0160
        /*0016*/ 	.short	0x01d0


	//----- nvinfo : EIATTR_CBANK_PARAM_SIZE
	.align		4
.L_500:
        /*0018*/ 	.byte	0x03, 0x19
        /*001a*/ 	.short	0x01d0


	//----- nvinfo : EIATTR_KPARAM_INFO
	.align		4
        /*001c*/ 	.byte	0x04, 0x17
        /*001e*/ 	.short	(.L_502 - .L_501)
.L_501:
        /*0020*/ 	.word	0x00000000
        /*0024*/ 	.short	0x0000
        /*0026*/ 	.short	0x0000
        /*0028*/ 	.byte	0x00, 0xf0, 0x41, 0x07


	//----- nvinfo : EIATTR_MAXREG_COUNT
	.align		4
.L_502:
        /*002c*/ 	.byte	0x03, 0x1b
        /*002e*/ 	.short	0x00ff


	//----- nvinfo : EIATTR_NUM_BARRIERS
	.align		4
        /*0030*/ 	.byte	0x02, 0x4c
        /*0032*/ 	.byte	0x01
	.zero		1


	//----- nvinfo : EIATTR_ANNOTATIONS
	.align		4
        /*0034*/ 	.byte	0x04, 0x55
        /*0036*/ 	.short	(.L_504 - .L_503)


	//   ....[0]....
.L_503:
        /*0038*/ 	.word	0x00000001
        /*003c*/ 	.byte	0x80, 0x12, 0x00, 0x00, 0x01, 0x00, 0x00, 0x00, 0x00, 0x4a, 0x00, 0x00


	//----- nvinfo : EIATTR_MERCURY_ISA_VERSION
	.align		4
.L_504:
        /*0048*/ 	.byte	0x03, 0x5f
        /*004a*/ 	.short	0x0000


	//----- nvinfo : EIATTR_COOP_GROUP_MASK_REGIDS
	.align		4
        /*004c*/ 	.byte	0x04, 0x29
        /*004e*/ 	.short	(.L_506 - .L_505)


	//   ....[0]....
.L_505:
        /*0050*/ 	.word	0xffffffff


	//   ....[1]....
        /*0054*/ 	.word	0xffffffff


	//   ....[2]....
        /*0058*/ 	.word	0xffffffff


	//   ....[3]....
        /*005c*/ 	.word	0xffffffff


	//   ....[4]....
        /*0060*/ 	.word	0xffffffff


	//   ....[5]....
        /*0064*/ 	.word	0xffffffff


	//   ....[6]....
        /*0068*/ 	.word	0xffffffff


	//   ....[7]....
        /*006c*/ 	.word	0xffffffff


	//   ....[8]....
        /*0070*/ 	.word	0xffffffff


	//   ....[9]....
        /*0074*/ 	.word	0xffffffff


	//   ....[10]....
        /*0078*/ 	.word	0xffffffff


	//   ....[11]....
        /*007c*/ 	.word	0xffffffff


	//   ....[12]....
        /*0080*/ 	.word	0xffffffff


	//   ....[13]....
        /*0084*/ 	.word	0xffffffff


	//   ....[14]....
        /*0088*/ 	.word	0xffffffff


	//   ....[15]....
        /*008c*/ 	.word	0xffffffff


	//   ....[16]....
        /*0090*/ 	.word	0xffffffff


	//   ....[17]....
        /*0094*/ 	.word	0xffffffff


	//   ....[18]....
        /*0098*/ 	.word	0xffffffff


	//   ....[19]....
        /*009c*/ 	.word	0xffffffff


	//   ....[20]....
        /*00a0*/ 	.word	0xffffffff


	//   ....[21]....
        /*00a4*/ 	.word	0xffffffff


	//   ....[22]....
        /*00a8*/ 	.word	0xffffffff


	//   ....[23]....
        /*00ac*/ 	.word	0xffffffff


	//----- nvinfo : EIATTR_COOP_GROUP_INSTR_OFFSETS
	.align		4
.L_506:
        /*00b0*/ 	.byte	0x04, 0x28
        /*00b2*/ 	.short	(.L_508 - .L_507)


	//   ....[0]....
.L_507:
        /*00b4*/ 	.word	0x00001810


	//   ....[1]....
        /*00b8*/ 	.word	0x000018c0


	//   ....[2]....
        /*00bc*/ 	.word	0x000018d0


	//   ....[3]....
        /*00c0*/ 	.word	0x00001960


	//   ....[4]....
        /*00c4*/ 	.word	0x00001aa0


	//   ....[5]....
        /*00c8*/ 	.word	0x00001b40


	//   ....[6]....
        /*00cc*/ 	.word	0x00001b60


	//   ....[7]....
        /*00d0*/ 	.word	0x00001bf0


	//   ....[8]....
        /*00d4*/ 	.word	0x00003270


	//   ....[9]....
        /*00d8*/ 	.word	0x00003360


	//   ....[10]....
        /*00dc*/ 	.word	0x00003390


	//   ....[11]....
        /*00e0*/ 	.word	0x000033a0


	//   ....[12]....
        /*00e4*/ 	.word	0x000033e0


	//   ....[13]....
        /*00e8*/ 	.word	0x00003400


	//   ....[14]....
        /*00ec*/ 	.word	0x00003410


	//   ....[15]....
        /*00f0*/ 	.word	0x00003420


	//   ....[16]....
        /*00f4*/ 	.word	0x00004a40


	//   ....[17]....
        /*00f8*/ 	.word	0x00004a70


	//   ....[18]....
        /*00fc*/ 	.word	0x00004a80


	//   ....[19]....
        /*0100*/ 	.word	0x00004a90


	//   ....[20]....
        /*0104*/ 	.word	0x00004af0


	//   ....[21]....
        /*0108*/ 	.word	0x00004b10


	//   ....[22]....
        /*010c*/ 	.word	0x00004b40


	//   ....[23]....
        /*0110*/ 	.word	0x00004b60


	//----- nvinfo : EIATTR_EXIT_INSTR_OFFSETS
	.align		4
.L_508:
        /*0114*/ 	.byte	0x04, 0x1c
        /*0116*/ 	.short	(.L_510 - .L_509)


	//   ....[0]....
.L_509:
        /*0118*/ 	.word	0x00000170


	//   ....[1]....
        /*011c*/ 	.word	0x00006830


	//----- nvinfo : EIATTR_CTAIDZ_USED
	.align		4
.L_510:
        /*0120*/ 	.byte	0x01, 0x04
	.zero		2


	//----- nvinfo : EIATTR_CRS_STACK_SIZE
	.align		4
        /*0124*/ 	.byte	0x04, 0x1e
        /*0126*/ 	.short	(.L_512 - .L_511)
.L_511:
        /*0128*/ 	.word	0x00000000
.L_512:


//--------------------- .nv.info._ZN5flash16flash_fwd_kernelI23Flash_fwd_kernel_traitsILi128ELi128ELi32ELi4ELb0ELb0EN7cutlass6half_tE19Flash_kernel_traitsILi128ELi128ELi32ELi4ES3_EELb0ELb0ELb0ELb0ELb0ELb0ELb0ELb0EEEvNS_16Flash_fwd_paramsE --------------------------
	.section	.nv.info._ZN5flash16flash_fwd_kernelI23Flash_fwd_kernel_traitsILi128ELi128ELi32ELi4ELb0ELb0EN7cutlass6half_tE19Flash_kernel_traitsILi128ELi128ELi32ELi4ES3_EELb0ELb0ELb0ELb0ELb0ELb0ELb0ELb0EEEvNS_16Flash_fwd_paramsE,"",@"SHT_CUDA_INFO"
	.sectionflags	@""
	.align	4


	//----- nvinfo : EIATTR_CUDA_API_VERSION
	.align		4
        /*0000*/ 	.byte	0x04, 0x37
        /*0002*/ 	.short	(.L_514 - .L_513)
.L_513:
        /*0004*/ 	.word	0x00000082


	//----- nvinfo : EIATTR_SW2861232_WAR
	.align		4
.L_514:
        /*0008*/ 	.byte	0x01, 0x35
	.zero		2


	//----- nvinfo : EIATTR_PARAM_CBANK
	.align		4
        /*000c*/ 	.byte	0x04, 0x0a
        /*000e*/ 	.short	(.L_516 - .L_515)
	.align		4
.L_515:
        /*0010*/ 	.word	index@(.nv.constant0._ZN5flash16flash_fwd_kernelI23Flash_fwd_kernel_traitsILi128ELi128ELi32ELi4ELb0ELb0EN7cutlass6half_tE19Flash_kernel_traitsILi128ELi128ELi32ELi4ES3_EELb0ELb0ELb0ELb0ELb0ELb0ELb0ELb0EEEvNS_16Flash_fwd_paramsE)
        /*0014*/ 	.short	0x0160
        /*0016*/ 	.short	0x01d0


	//----- nvinfo : EIATTR_CBANK_PARAM_SIZE
	.align		4
.L_516:
        /*0018*/ 	.byte	0x03, 0x19
        /*001a*/ 	.short	0x01d0


	//----- nvinfo : EIATTR_KPARAM_INFO
	.align		4
        /*001c*/ 	.byte	0x04, 0x17
        /*001e*/ 	.short	(.L_518 - .L_517)
.L_517:
        /*0020*/ 	.word	0x00000000
        /*0024*/ 	.short	0x0000
        /*0026*/ 	.short	0x0000
        /*0028*/ 	.byte	0x00, 0xf0, 0x41, 0x07


	//----- nvinfo : EIATTR_MAXREG_COUNT
	.align		4
.L_518:
        /*002c*/ 	.byte	0x03, 0x1b
        /*002e*/ 	.short	0x00ff


	//----- nvinfo : EIATTR_NUM_BARRIERS
	.align		4
        /*0030*/ 	.byte	0x02, 0x4c
        /*0032*/ 	.byte	0x01
	.zero		1


	//----- nvinfo : EIATTR_ANNOTATIONS
	.align		4
        /*0034*/ 	.byte	0x04, 0x55
        /*0036*/ 	.short	(.L_520 - .L_519)


	//   ....[0]....
.L_519:
        /*0038*/ 	.word	0x00000001
        /*003c*/ 	.byte	0xc0, 0x12, 0x00, 0x00, 0x01, 0x00, 0x00, 0x00, 0xb0, 0x14, 0x00, 0x00, 0x01, 0x00, 0x00, 0x00
        /*004c*/ 	.byte	0xa0, 0x16, 0x00, 0x00, 0x01, 0x00, 0x00, 0x00, 0xb0, 0x18, 0x00, 0x00, 0x01, 0x00, 0x00, 0x00
        /*005c*/ 	.byte	0xe0, 0x24, 0x00, 0x00, 0x01, 0x00, 0x00, 0x00, 0x00, 0x7e, 0x00, 0x00, 0x01, 0x00, 0x00, 0x00
        /*006c*/ 	.byte	0x70, 0x85, 0x00, 0x00, 0x01, 0x00, 0x00, 0x00, 0xa0, 0x86, 0x00, 0x00, 0x01, 0x00, 0x00, 0x00
        /*007c*/ 	.byte	0xd0, 0x87, 0x00, 0x00, 0x01, 0x00, 0x00, 0x00, 0x00, 0x89, 0x00, 0x00


	//----- nvinfo : EIATTR_MERCURY_ISA_VERSION
	.align		4
.L_520:
        /*0088*/ 	.byte	0x03, 0x5f
        /*008a*/ 	.short	0x0000


	//----- nvinfo : EIATTR_COOP_GROUP_MASK_REGIDS
	.align		4
        /*008c*/ 	.byte	0x04, 0x29
        /*008e*/ 	.short	(.L_522 - .L_521)


	//   ....[0]....
.L_521:
        /*0090*/ 	.word	0xffffffff


	//   ....[1]....
        /*0094*/ 	.word	0xffffffff


	//   ....[2]....
        /*0098*/ 	.word	0xffffffff


	//   ....[3]....
        /*009c*/ 	.word	0xffffffff


	//   ....[4]....
        /*00a0*/ 	.word	0xffffffff


	//   ....[5]....
        /*00a4*/ 	.word	0xffffffff


	//   ....[6]....
        /*00a8*/ 	.word	0xffffffff


	//   ....[7]....
        /*00ac*/ 	.word	0xffffffff


	//   ....[8]....
        /*00b0*/ 	.word	0xffffffff


	//   ....[9]....
        /*00b4*/ 	.word	0xffffffff


	//   ....[10]....
        /*00b8*/ 	.word	0xffffffff


	//   ....[11]....
        /*00bc*/ 	.word	0xffffffff


	//   ....[12]....
        /*00c0*/ 	.word	0xffffffff


	//   ....[13]....
        /*00c4*/ 	.word	0xffffffff


	//   ....[14]....
        /*00c8*/ 	.word	0xffffffff


	//   ....[15]....
        /*00cc*/ 	.word	0xffffffff


	//   ....[16]....
        /*00d0*/ 	.word	0xffffffff


	//   ....[17]....
        /*00d4*/ 	.word	0xffffffff


	//   ....[18]....
        /*00d8*/ 	.word	0xffffffff


	//   ....[19]....
        /*00dc*/ 	.word	0xffffffff


	//   ....[20]....
        /*00e0*/ 	.word	0xffffffff


	//   ....[21]....
        /*00e4*/ 	.word	0xffffffff


	//   ....[22]....
        /*00e8*/ 	.word	0xffffffff


	//   ....[23]....
        /*00ec*/ 	.word	0xffffffff


	//----- nvinfo : EIATTR_COOP_GROUP_INSTR_OFFSETS
	.align		4
.L_522:
        /*00f0*/ 	.byte	0x04, 0x28
        /*00f2*/ 	.short	(.L_524 - .L_523)


	//   ....[0]....
.L_523:
        /*00f4*/ 	.word	0x00003150


	//   ....[1]....
        /*00f8*/ 	.word	0x00003200


	//   ....[2]....
        /*00fc*/ 	.word	0x00003210


	//   ....[3]....
        /*0100*/ 	.word	0x00003290


	//   ....[4]....
        /*0104*/ 	.word	0x000035f0


	//   ....[5]....
        /*0108*/ 	.word	0x000036b0


	//   ....[6]....
        /*010c*/ 	.word	0x000036e0


	//   ....[7]....
        /*0110*/ 	.word	0x000037a0


	//   ....[8]....
        /*0114*/ 	.word	0x00004d70


	//   ....[9]....
        /*0118*/ 	.word	0x00004e60


	//   ....[10]....
        /*011c*/ 	.word	0x00004ea0


	//   ....[11]....
        /*0120*/ 	.word	0x00004eb0


	//   ....[12]....
        /*0124*/ 	.word	0x00004ec0


	//   ....[13]....
        /*0128*/ 	.word	0x00004ef0


	//   ....[14]....
        /*012c*/ 	.word	0x00004f40


	//   ....[15]....
        /*0130*/ 	.word	0x00004f70


	//   ....[16]....
        /*0134*/ 	.word	0x00006520


	//   ....[17]....
        /*0138*/ 	.word	0x00006550


	//   ....[18]....
        /*013c*/ 	.word	0x00006560


	//   ....[19]....
        /*0140*/ 	.word	0x00006570


	//   ....[20]....
        /*0144*/ 	.word	0x000065c0


	//   ....[21]....
        /*0148*/ 	.word	0x000065e0


	//   ....[22]....
        /*014c*/ 	.word	0x00006600


	//   ....[23]....
        /*0150*/ 	.word	0x00006620


	//----- nvinfo : EIATTR_EXIT_INSTR_OFFSETS
	.align		4
.L_524:
        /*0154*/ 	.byte	0x04, 0x1c
        /*0156*/ 	.short	(.L_526 - .L_525)


	//   ....[0]....
.L_525:
        /*0158*/ 	.word	0x000002e0


	//   ....[1]....
        /*015c*/ 	.word	0x00008920


	//   ....[2]....
        /*0160*/ 	.word	0x00008a00


	//   ....[3]....
        /*0164*/ 	.word	0x00008a20


	//   ....[4]....
        /*0168*/ 	.word	0x00009a60


	//   ....[5]....
        /*016c*/ 	.word	0x00009ae0


	//----- nvinfo : EIATTR_CTAIDZ_USED
	.align		4
.L_526:
        /*0170*/ 	.byte	0x01, 0x04
	.zero		2


	//----- nvinfo : EIATTR_CRS_STACK_SIZE
	.align		4
        /*0174*/ 	.byte	0x04, 0x1e
        /*0176*/ 	.short	(.L_528 - .L_527)
.L_527:
        /*0178*/ 	.word	0x00000000
.L_528:


//--------------------- .nv.info._ZN5flash16flash_fwd_kernelI23Flash_fwd_kernel_traitsILi128ELi128ELi32ELi4ELb0ELb0EN7cutlass6half_tE19Flash_kernel_traitsILi128ELi128ELi32ELi4ES3_EELb0ELb0ELb0ELb1ELb0ELb0ELb0ELb0EEEvNS_16Flash_fwd_paramsE --------------------------
	.section	.nv.info._ZN5flash16flash_fwd_kernelI23Flash_fwd_kernel_traitsILi128ELi128ELi32ELi4ELb0ELb0EN7cutlass6half_tE19Flash_kernel_traitsILi128ELi128ELi32ELi4ES3_EELb0ELb0ELb0ELb1ELb0ELb0ELb0ELb0EEEvNS_16Flash_fwd_paramsE,"",@"SHT_CUDA_INFO"
	.sectionflags	@""
	.align	4


	//----- nvinfo : EIATTR_CUDA_API_VERSION
	.align		4
        /*0000*/ 	.byte	0x04, 0x37
        /*0002*/ 	.short	(.L_530 - .L_529)
.L_529:
        /*0004*/ 	.word	0x00000082


	//----- nvinfo : EIATTR_SW2861232_WAR
	.align		4
.L_530:
        /*0008*/ 	.byte	0x01, 0x35
	.zero		2


	//----- nvinfo : EIATTR_PARAM_CBANK
	.align		4
        /*000c*/ 	.byte	0x04, 0x0a
        /*000e*/ 	.short	(.L_532 - .L_531)
	.align		4
.L_531:
        /*0010*/ 	.word	index@(.nv.constant0._ZN5flash16flash_fwd_kernelI23Flash_fwd_kernel_traitsILi128ELi128ELi32ELi4ELb0ELb0EN7cutlass6half_tE19Flash_kernel_traitsILi128ELi128ELi32ELi4ES3_EELb0ELb0ELb0ELb1ELb0ELb0ELb0ELb0EEEvNS_16Flash_fwd_paramsE)
        /*0014*/ 	.short	0x0160
        /*0016*/ 	.short	0x01d0


	//----- nvinfo : EIATTR_CBANK_PARAM_SIZE
	.align		4
.L_532:
        /*0018*/ 	.byte	0x03, 0x19
        /*001a*/ 	.short	0x01d0


	//----- nvinfo : EIATTR_KPARAM_INFO
	.align		4
        /*001c*/ 	.byte	0x04, 0x17
        /*001e*/ 	.short	(.L_534 - .L_533)
.L_533:
        /*0020*/ 	.word	0x00000000
        /*0024*/ 	.short	0x0000
        /*0026*/ 	.short	0x0000
        /*0028*/ 	.byte	0x00, 0xf0, 0x41, 0x07


	//----- nvinfo : EIATTR_MAXREG_COUNT
	.align		4
.L_534:
        /*002c*/ 	.byte	0x03, 0x1b
        /*002e*/ 	.short	0x00ff


	//----- nvinfo : EIATTR_NUM_BARRIERS
	.align		4
        /*0030*/ 	.byte	0x02, 0x4c
        /*0032*/ 	.byte	0x01
	.zero		1


	//----- nvinfo : EIATTR_ANNOTATIONS
	.align		4
        /*0034*/ 	.byte	0x04, 0x55
        /*0036*/ 	.short	(.L_536 - .L_535)


	//   ....[0]....
.L_535:
        /*0038*/ 	.word	0x00000001
        /*003c*/ 	.byte	0x90, 0x14, 0x00, 0x00, 0x01, 0x00, 0x00, 0x00, 0x80, 0x16, 0x00, 0x00, 0x01, 0x00, 0x00, 0x00
        /*004c*/ 	.byte	0x90, 0x18, 0x00, 0x00, 0x01, 0x00, 0x00, 0x00, 0x70, 0x26, 0x00, 0x00, 0x01, 0x00, 0x00, 0x00
        /*005c*/ 	.byte	0x10, 0x90, 0x00, 0x00, 0x01, 0x00, 0x00, 0x00, 0xe0, 0x98, 0x00, 0x00, 0x01, 0x00, 0x00, 0x00
        /*006c*/ 	.byte	0x10, 0x9a, 0x00, 0x00, 0x01, 0x00, 0x00, 0x00, 0x40, 0x9b, 0x00, 0x00


	//----- nvinfo : EIATTR_MERCURY_ISA_VERSION
	.align		4
.L_536:
        /*0078*/ 	.byte	0x03, 0x5f
        /*007a*/ 	.short	0x0000


	//----- nvinfo : EIATTR_COOP_GROUP_MASK_REGIDS
	.align		4
        /*007c*/ 	.byte	0x04, 0x29
        /*007e*/ 	.short	(.L_538 - .L_537)


	//   ....[0]....
.L_537:
        /*0080*/ 	.word	0xffffffff


	//   ....[1]....
        /*0084*/ 	.word	0xffffffff


	//   ....[2]....
        /*0088*/ 	.word	0xffffffff


	//   ....[3]....
        /*008c*/ 	.word	0xffffffff


	//   ....[4]....
        /*0090*/ 	.word	0xffffffff


	//   ....[5]....
        /*0094*/ 	.word	0xffffffff


	//   ....[6]....
        /*0098*/ 	.word	0xffffffff


	//   ....[7]....
        /*009c*/ 	.word	0xffffffff


	//   ....[8]....
        /*00a0*/ 	.word	0xffffffff


	//   ....[9]....
        /*00a4*/ 	.word	0xffffffff


	//   ....[10]....
        /*00a8*/ 	.word	0xffffffff


	//   ....[11]....
        /*00ac*/ 	.word	0xffffffff


	//   ....[12]....
        /*00b0*/ 	.word	0xffffffff


	//   ....[13]....
        /*00b4*/ 	.word	0xffffffff


	//   ....[14]....
        /*00b8*/ 	.word	0xffffffff


	//   ....[15]....
        /*00bc*/ 	.word	0xffffffff


	//   ....[16]....
        /*00c0*/ 	.word	0xffffffff


	//   ....[17]....
        /*00c4*/ 	.word	0xffffffff


	//   ....[18]....
        /*00c8*/ 	.word	0xffffffff


	//   ....[19]....
        /*00cc*/ 	.word	0xffffffff


	//   ....[20]....
        /*00d0*/ 	.word	0xffffffff


	//   ....[21]....
        /*00d4*/ 	.word	0xffffffff


	//   ....[22]....
        /*00d8*/ 	.word	0xffffffff


	//   ....[23]....
        /*00dc*/ 	.word	0xffffffff


	//----- nvinfo : EIATTR_COOP_GROUP_INSTR_OFFSETS
	.align		4
.L_538:
        /*00e0*/ 	.byte	0x04, 0x28
        /*00e2*/ 	.short	(.L_540 - .L_539)


	//   ....[0]....
.L_539:
        /*00e4*/ 	.word	0x00003b70


	//   ....[1]....
        /*00e8*/ 	.word	0x00003c20


	//   ....[2]....
        /*00ec*/ 	.word	0x00003c30


	//   ....[3]....
        /*00f0*/ 	.word	0x00003ca0


	//   ....[4]....
        /*00f4*/ 	.word	0x00004010


	//   ....[5]....
        /*00f8*/ 	.word	0x000040d0


	//   ....[6]....
        /*00fc*/ 	.word	0x00004100


	//   ....[7]....
        /*0100*/ 	.word	0x000041c0


	//   ....[8]....
        /*0104*/ 	.word	0x00005f80


	//   ....[9]....
        /*0108*/ 	.word	0x00005fe0


	//   ....[10]....
        /*010c*/ 	.word	0x000060b0


	//   ....[11]....
        /*0110*/ 	.word	0x000060e0


	//   ....[12]....
        /*0114*/ 	.word	0x000060f0


	//   ....[13]....
        /*0118*/ 	.word	0x00006100


	//   ....[14]....
        /*011c*/ 	.word	0x00006130


	//   ....[15]....
        /*0120*/ 	.word	0x00006230


	//   ....[16]....
        /*0124*/ 	.word	0x00007760


	//   ....[17]....
        /*0128*/ 	.word	0x00007790


	//   ....[18]....
        /*012c*/ 	.word	0x000077a0


	//   ....[19]....
        /*0130*/ 	.word	0x000077d0


	//   ....[20]....
        /*0134*/ 	.word	0x000077f0


	//   ....[21]....
        /*0138*/ 	.word	0x00007820


	//   ....[22]....
        /*013c*/ 	.word	0x00007860


	//   ....[23]....
        /*0140*/ 	.word	0x00007880


	//----- nvinfo : EIATTR_EXIT_INSTR_OFFSETS
	.align		4
.L_540:
        /*0144*/ 	.byte	0x04, 0x1c
        /*0146*/ 	.short	(.L_542 - .L_541)


	//   ....[0]....
.L_541:
        /*0148*/ 	.word	0x000002e0


	//   ....[1]....
        /*014c*/ 	.word	0x00009b60


	//   ....[2]....
        /*0150*/ 	.word	0x00009c40


	//   ....[3]....
        /*0154*/ 	.word	0x00009c60


	//   ....[4]....
        /*0158*/ 	.word	0x0000aca0


	//   ....[5]....
        /*015c*/ 	.word	0x0000ad20


	//----- nvinfo : EIATTR_CTAIDZ_USED
	.align		4
.L_542:
        /*0160*/ 	.byte	0x01, 0x04
	.zero		2


	//----- nvinfo : EIATTR_CRS_STACK_SIZE
	.align		4
        /*0164*/ 	.byte	0x04, 0x1e
        /*0166*/ 	.short	(.L_544 - .L_543)
.L_543:
        /*0168*/ 	.word	0x00000000
.L_544:


//--------------------- .nv.info._ZN5flash16flash_fwd_kernelI23Flash_fwd_kernel_traitsILi128ELi128ELi32ELi4ELb0ELb0EN7cutlass6half_tE19Flash_kernel_traitsILi128ELi128ELi32ELi4ES3_EELb0ELb0ELb1ELb0ELb0ELb1ELb0ELb0EEEvNS_16Flash_fwd_paramsE --------------------------
	.section	.nv.info._ZN5flash16flash_fwd_kernelI23Flash_fwd_kernel_traitsILi128ELi128ELi32ELi4ELb0ELb0EN7cutlass6half_tE19Flash_kernel_traitsILi128ELi128ELi32ELi4ES3_EELb0ELb0ELb1ELb0ELb0ELb1ELb0ELb0EEEvNS_16Flash_fwd_paramsE,"",@"SHT_CUDA_INFO"
	.sectionflags	@""
	.align	4


	//----- nvinfo : EIATTR_CUDA_API_VERSION
	.align		4
        /*0000*/ 	.byte	0x04, 0x37
        /*0002*/ 	.short	(.L_546 - .L_545)
.L_545:
        /*0004*/ 	.word	0x00000082


	//----- nvinfo : EIATTR_SW2861232_WAR
	.align		4
.L_546:
        /*0008*/ 	.byte	0x01, 0x35
	.zero		2


	//----- nvinfo : EIATTR_PARAM_CBANK
	.align		4
        /*000c*/ 	.byte	0x04, 0x0a
        /*000e*/ 	.short	(.L_548 - .L_547)
	.align		4
.L_547:
        /*0010*/ 	.word	index@(.nv.constant0._ZN5flash16flash_fwd_kernelI23Flash_fwd_kernel_traitsILi128ELi128ELi32ELi4ELb0ELb0EN7cutlass6half_tE19Flash_kernel_traitsILi128ELi128ELi32ELi4ES3_EELb0ELb0ELb1ELb0ELb0ELb1ELb0ELb0EEEvNS_16Flash_fwd_paramsE)
        /*0014*/ 	.short	0x0160
        /*0016*/ 	.short	0x01d0


	//----- nvinfo : EIATTR_CBANK_PARAM_SIZE
	.align		4
.L_548:
        /*0018*/ 	.byte	0x03, 0x19
        /*001a*/ 	.short	0x01d0


	//----- nvinfo : EIATTR_KPARAM_INFO
	.align		4
        /*001c*/ 	.byte	0x04, 0x17
        /*001e*/ 	.short	(.L_550 - .L_549)
.L_549:
        /*0020*/ 	.word	0x00000000
        /*0024*/ 	.short	0x0000
        /*0026*/ 	.short	0x0000
        /*0028*/ 	.byte	0x00, 0xf0, 0x41, 0x07


	//----- nvinfo : EIATTR_MAXREG_COUNT
	.align		4
.L_550:
        /*002c*/ 	.byte	0x03, 0x1b
        /*002e*/ 	.short	0x00ff


	//----- nvinfo : EIATTR_NUM_BARRIERS
	.align		4
        /*0030*/ 	.byte	0x02, 0x4c
        /*0032*/ 	.byte	0x01
	.zero		1


	//----- nvinfo : EIATTR_ANNOTATIONS
	.align		4
        /*0034*/ 	.byte	0x04, 0x55
        /*0036*/ 	.short	(.L_552 - .L_551)


	//   ....[0]....
.L_551:
        /* <DEDUP_REMOVED lines=24> */


	//----- nvinfo : EIATTR_MERCURY_ISA_VERSION
	.align		4
.L_552:
        /*01a0*/ 	.byte	0x03, 0x5f
        /*01a2*/ 	.short	0x0000


	//----- nvinfo : EIATTR_COOP_GROUP_MASK_REGIDS
	.align		4
        /*01a4*/ 	.byte	0x04, 0x29
        /*01a6*/ 	.short	(.L_554 - .L_553)


	//   ....[0]....
.L_553:
        /*01a8*/ 	.word	0xffffffff


	//   ....[1]....
        /*01ac*/ 	.word	0xffffffff


	//   ....[2]....
        /*01b0*/ 	.word	0xffffffff


	//   ....[3]....
        /*01b4*/ 	.word	0xffffffff


	//   ....[4]....
        /*01b8*/ 	.word	0xffffffff


	//   ....[5]....
        /*01bc*/ 	.word	0xffffffff


	//   ....[6]....
        /*01c0*/ 	.word	0xffffffff


	//   ....[7]....
        /*01c4*/ 	.word	0xffffffff


	//   ....[8]....
        /*01c8*/ 	.word	0xffffffff


	//   ....[9]....
        /*01cc*/ 	.word	0xffffffff


	//   ....[10]....
        /*01d0*/ 	.word	0xffffffff


	//   ....[11]....
        /*01d4*/ 	.word	0xffffffff


	//   ....[12]....
        /*01d8*/ 	.word	0xffffffff


	//   ....[13]....
        /*01dc*/ 	.word	0xffffffff


	//   ....[14]....
        /*01e0*/ 	.word	0xffffffff


	//   ....[15]....
        /*01e4*/ 	.word	0xffffffff


	//   ....[16]....
        /*01e8*/ 	.word	0xffffffff


	//   ....[17]....
        /*01ec*/ 	.word	0xffffffff


	//   ....[18]....
        /*01f0*/ 	.word	0xffffffff


	//   ....[19]....
        /*01f4*/ 	.word	0xffffffff


	//   ....[20]....
        /*01f8*/ 	.word	0xffffffff


	//   ....[21]....
        /*01fc*/ 	.word	0xffffffff


	//   ....[22]....
        /*0200*/ 	.word	0xffffffff


	//   ....[23]....
        /*0204*/ 	.word	0xffffffff


	//   ....[24]....
        /*0208*/ 	.word	0xffffffff


	//   ....[25]....
        /*020c*/ 	.word	0xffffffff


	//   ....[26]....
        /*0210*/ 	.word	0xffffffff


	//   ....[27]....
        /*0214*/ 	.word	0xffffffff


	//   ....[28]....
        /*0218*/ 	.word	0xffffffff


	//   ....[29]....
        /*021c*/ 	.word	0xffffffff


	//   ....[30]....
        /*0220*/ 	.word	0xffffffff


	//   ....[31]....
        /*0224*/ 	.word	0xffffffff


	//   ....[32]....
        /*0228*/ 	.word	0xffffffff


	//   ....[33]....
        /*022c*/ 	.word	0xffffffff


	//   ....[34]....
        /*0230*/ 	.word	0xffffffff


	//   ....[35]....
        /*0234*/ 	.word	0xffffffff


	//   ....[36]....
        /*0238*/ 	.word	0xffffffff


	//   ....[37]....
        /*023c*/ 	.word	0xffffffff


	//   ....[38]....
        /*0240*/ 	.word	0xffffffff


	//   ....[39]....
        /*0244*/ 	.word	0xffffffff


	//   ....[40]....
        /*0248*/ 	.word	0xffffffff


	//   ....[41]....
        /*024c*/ 	.word	0xffffffff


	//   ....[42]....
        /*0250*/ 	.word	0xffffffff


	//   ....[43]....
        /*0254*/ 	.word	0xffffffff


	//   ....[44]....
        /*0258*/ 	.word	0xffffffff


	//   ....[45]....
        /*025c*/ 	.word	0xffffffff


	//   ....[46]....
        /*0260*/ 	.word	0xffffffff


	//   ....[47]....
        /*0264*/ 	.word	0xffffffff


	//   ....[48]....
        /*0268*/ 	.word	0xffffffff


	//   ....[49]....
        /*026c*/ 	.word	0xffffffff


	//   ....[50]....
        /*0270*/ 	.word	0xffffffff


	//   ....[51]....
        /*0274*/ 	.word	0xffffffff


	//   ....[52]....
        /*0278*/ 	.word	0xffffffff


	//   ....[53]....
        /*027c*/ 	.word	0xffffffff


	//   ....[54]....
        /*0280*/ 	.word	0xffffffff


	//   ....[55]....
        /*0284*/ 	.word	0xffffffff


	//----- nvinfo : EIATTR_COOP_GROUP_INSTR_OFFSETS
	.align		4
.L_554:
        /*0288*/ 	.byte	0x04, 0x28
        /*028a*/ 	.short	(.L_556 - .L_555)


	//   ....[0]....
.L_555:
        /*028c*/ 	.word	0x00003db0


	//   ....[1]....
        /*0290*/ 	.word	0x00003e60


	//   ....[2]....
        /*0294*/ 	.word	0x00003e70


	//   ....[3]....
        /*0298*/ 	.word	0x00003ef0


	//   ....[4]....
        /*029c*/ 	.word	0x00004120


	//   ....[5]....
        /*02a0*/ 	.word	0x000041f0


	//   ....[6]....
        /*02a4*/ 	.word	0x000042f0


	//   ....[7]....
        /*02a8*/ 	.word	0x00004400


	//   ....[8]....
        /*02ac*/ 	.word	0x00005da0


	//   ....[9]....
        /*02b0*/ 	.word	0x00005de0


	//   ....[10]....
        /*02b4*/ 	.word	0x00005e70


	//   ....[11]....
        /*02b8*/ 	.word	0x00005ea0


	//   ....[12]....
        /*02bc*/ 	.word	0x00005eb0


	//   ....[13]....
        /*02c0*/ 	.word	0x00005f70


	//   ....[14]....
        /*02c4*/ 	.word	0x00005fb0


	//   ....[15]....
        /*02c8*/ 	.word	0x00006090


	//   ....[16]....
        /*02cc*/ 	.word	0x000085a0


	//   ....[17]....
        /*02d0*/ 	.word	0x00008860


	//   ....[18]....
        /*02d4*/ 	.word	0x000088b0


	//   ....[19]....
        /*02d8*/ 	.word	0x00008a60


	//   ....[20]....
        /*02dc*/ 	.word	0x00008a90


	//   ....[21]....
        /*02e0*/ 	.word	0x00008ae0


	//   ....[22]....
        /*02e4*/ 	.word	0x00008b70


	//   ....[23]....
        /*02e8*/ 	.word	0x00008be0


	//   ....[24]....
        /*02ec*/ 	.word	0x0000b120


	//   ....[25]....
        /*02f0*/ 	.word	0x0000b340


	//   ....[26]....
        /*02f4*/ 	.word	0x0000b430


	//   ....[27]....
        /*02f8*/ 	.word	0x0000b5b0


	//   ....[28]....
        /*02fc*/ 	.word	0x0000b620


	//   ....[29]....
        /*0300*/ 	.word	0x0000b640


	//   ....[30]....
        /*0304*/ 	.word	0x0000b6b0


	//   ....[31]....
        /*0308*/ 	.word	0x0000b740


	//   ....[32]....
        /*030c*/ 	.word	0x0000dd70


	//   ....[33]....
        /*0310*/ 	.word	0x0000df70


	//   ....[34]....
        /*0314*/ 	.word	0x0000dfc0


	//   ....[35]....
        /*0318*/ 	.word	0x0000e170


	//   ....[36]....
        /*031c*/ 	.word	0x0000e1d0


	//   ....[37]....
        /*0320*/ 	.word	0x0000e1f0


	//   ....[38]....
        /*0324*/ 	.word	0x0000e270


	//   ....[39]....
        /*0328*/ 	.word	0x0000e2a0


	//   ....[40]....
        /*032c*/ 	.word	0x00010770


	//   ....[41]....
        /*0330*/ 	.word	0x00010920


	//   ....[42]....
        /*0334*/ 	.word	0x00010970


	//   ....[43]....
        /*0338*/ 	.word	0x00010a80


	//   ....[44]....
        /*033c*/ 	.word	0x00010d10


	//   ....[45]....
        /*0340*/ 	.word	0x00010e70


	//   ....[46]....
        /*0344*/ 	.word	0x00010e90


	//   ....[47]....
        /*0348*/ 	.word	0x00010f50


	//   ....[48]....
        /*034c*/ 	.word	0x00012370


	//   ....[49]....
        /*0350*/ 	.word	0x000123b0


	//   ....[50]....
        /*0354*/ 	.word	0x000123e0


	//   ....[51]....
        /*0358*/ 	.word	0x00012420


	//   ....[52]....
        /*035c*/ 	.word	0x000124e0


	//   ....[53]....
        /*0360*/ 	.word	0x00012510


	//   ....[54]....
        /*0364*/ 	.word	0x00012550


	//   ....[55]....
        /*0368*/ 	.word	0x00012580


	//----- nvinfo : EIATTR_EXIT_INSTR_OFFSETS
	.align		4
.L_556:
        /*036c*/ 	.byte	0x04, 0x1c
        /*036e*/ 	.short	(.L_558 - .L_557)


	//   ....[0]....
.L_557:
        /*0370*/ 	.word	0x000004d0


	//   ....[1]....
        /*0374*/ 	.word	0x000015f0


	//   ....[2]....
        /*0378*/ 	.word	0x00001670


	//   ....[3]....
        /*037c*/ 	.word	0x000146d0


	//   ....[4]....
        /*0380*/ 	.word	0x000147a0


	//----- nvinfo : EIATTR_CTAIDZ_USED
	.align		4
.L_558:
        /*0384*/ 	.byte	0x01, 0x04
	.zero		2


	//----- nvinfo : EIATTR_CRS_STACK_SIZE
	.align		4
        /*0388*/ 	.byte	0x04, 0x1e
        /*038a*/ 	.short	(.L_560 - .L_559)
.L_559:
        /*038c*/ 	.word	0x00000000
.L_560:


//--------------------- .nv.info._ZN5flash16flash_fwd_kernelI23Flash_fwd_kernel_traitsILi128ELi128ELi32ELi4ELb0ELb0EN7cutlass6half_tE19Flash_kernel_traitsILi128ELi128ELi32ELi4ES3_EELb0ELb0ELb1ELb0ELb0ELb0ELb0ELb0EEEvNS_16Flash_fwd_paramsE --------------------------
	.section	.nv.info._ZN5flash16flash_fwd_kernelI23Flash_fwd_kernel_traitsILi128ELi128ELi32ELi4ELb0ELb0EN7cutlass6half_tE19Flash_kernel_traitsILi128ELi128ELi32ELi4ES3_EELb0ELb0ELb1ELb0ELb0ELb0ELb0ELb0EEEvNS_16Flash_fwd_paramsE,"",@"SHT_CUDA_INFO"
	.sectionflags	@""
	.align	4


	//----- nvinfo : EIATTR_CUDA_API_VERSION
	.align		4
        /*0000*/ 	.byte	0x04, 0x37
        /*0002*/ 	.short	(.L_562 - .L_561)
.L_561:
        /*0004*/ 	.word	0x00000082


	//----- nvinfo : EIATTR_SW2861232_WAR
	.align		4
.L_562:
        /*0008*/ 	.byte	0x01, 0x35
	.zero		2


	//----- nvinfo : EIATTR_PARAM_CBANK
	.align		4
        /*000c*/ 	.byte	0x04, 0x0a
        /*000e*/ 	.short	(.L_564 - .L_563)
	.align		4
.L_563:
        /*0010*/ 	.word	index@(.nv.constant0._ZN5flash16flash_fwd_kernelI23Flash_fwd_kernel_traitsILi128ELi128ELi32ELi4ELb0ELb0EN7cutlass6half_tE19Flash_kernel_traitsILi128ELi128ELi32ELi4ES3_EELb0ELb0ELb1ELb0ELb0ELb0ELb0ELb0EEEvNS_16Flash_fwd_paramsE)
        /*0014*/ 	.short	0x0160
        /*0016*/ 	.short	0x01d0


	//----- nvinfo : EIATTR_CBANK_PARAM_SIZE
	.align		4
.L_564:
        /*0018*/ 	.byte	0x03, 0x19
        /*001a*/ 	.short	0x01d0


	//----- nvinfo : EIATTR_KPARAM_INFO
	.align		4
        /*001c*/ 	.byte	0x04, 0x17
        /*001e*/ 	.short	(.L_566 - .L_565)
.L_565:
        /*0020*/ 	.word	0x00000000
        /*0024*/ 	.short	0x0000
        /*0026*/ 	.short	0x0000
        /*0028*/ 	.byte	0x00, 0xf0, 0x41, 0x07


	//----- nvinfo : EIATTR_MAXREG_COUNT
	.align		4
.L_566:
        /*002c*/ 	.byte	0x03, 0x1b
        /*002e*/ 	.short	0x00ff


	//----- nvinfo : EIATTR_NUM_BARRIERS
	.align		4
        /*0030*/ 	.byte	0x02, 0x4c
        /*0032*/ 	.byte	0x01
	.zero		1


	//----- nvinfo : EIATTR_ANNOTATIONS
	.align		4
        /*0034*/ 	.byte	0x04, 0x55
        /*0036*/ 	.short	(.L_568 - .L_567)


	//   ....[0]....
.L_567:
        /* <DEDUP_REMOVED lines=38> */


	//----- nvinfo : EIATTR_MERCURY_ISA_VERSION
	.align		4
.L_568:
        /*0288*/ 	.byte	0x03, 0x5f
        /*028a*/ 	.short	0x0000


	//----- nvinfo : EIATTR_COOP_GROUP_MASK_REGIDS
	.align		4
        /*028c*/ 	.byte	0x04, 0x29
        /*028e*/ 	.short	(.L_570 - .L_569)


	//   ....[0]....
.L_569:
        /*0290*/ 	.word	0xffffffff


	//   ....[1]....
        /*0294*/ 	.word	0xffffffff


	//   ....[2]....
        /*0298*/ 	.word	0xffffffff


	//   ....[3]....
        /*029c*/ 	.word	0xffffffff


	//   ....[4]....
        /*02a0*/ 	.word	0xffffffff


	//   ....[5]....
        /*02a4*/ 	.word	0xffffffff


	//   ....[6]....
        /*02a8*/ 	.word	0xffffffff


	//   ....[7]....
        /*02ac*/ 	.word	0xffffffff


	//   ....[8]....
        /*02b0*/ 	.word	0xffffffff


	//   ....[9]....
        /*02b4*/ 	.word	0xffffffff


	//   ....[10]....
        /*02b8*/ 	.word	0xffffffff


	//   ....[11]....
        /*02bc*/ 	.word	0xffffffff


	//   ....[12]....
        /*02c0*/ 	.word	0xffffffff


	//   ....[13]....
        /*02c4*/ 	.word	0xffffffff


	//   ....[14]....
        /*02c8*/ 	.word	0xffffffff


	//   ....[15]....
        /*02cc*/ 	.word	0xffffffff


	//   ....[16]....
        /*02d0*/ 	.word	0xffffffff


	//   ....[17]....
        /*02d4*/ 	.word	0xffffffff


	//   ....[18]....
        /*02d8*/ 	.word	0xffffffff


	//   ....[19]....
        /*02dc*/ 	.word	0xffffffff


	//   ....[20]....
        /*02e0*/ 	.word	0xffffffff


	//   ....[21]....
        /*02e4*/ 	.word	0xffffffff


	//   ....[22]....
        /*02e8*/ 	.word	0xffffffff


	//   ....[23]....
        /*02ec*/ 	.word	0xffffffff


	//   ....[24]....
        /*02f0*/ 	.word	0xffffffff


	//   ....[25]....
        /*02f4*/ 	.word	0xffffffff


	//   ....[26]....
        /*02f8*/ 	.word	0xffffffff


	//   ....[27]....
        /*02fc*/ 	.word	0xffffffff


	//   ....[28]....
        /*0300*/ 	.word	0xffffffff


	//   ....[29]....
        /*0304*/ 	.word	0xffffffff


	//   ....[30]....
        /*0308*/ 	.word	0xffffffff


	//   ....[31]....
        /*030c*/ 	.word	0xffffffff


	//   ....[32]....
        /*0310*/ 	.word	0xffffffff


	//   ....[33]....
        /*0314*/ 	.word	0xffffffff


	//   ....[34]....
        /*0318*/ 	.word	0xffffffff


	//   ....[35]....
        /*031c*/ 	.word	0xffffffff


	//   ....[36]....
        /*0320*/ 	.word	0xffffffff


	//   ....[37]....
        /*0324*/ 	.word	0xffffffff


	//   ....[38]....
        /*0328*/ 	.word	0xffffffff


	//   ....[39]....
        /*032c*/ 	.word	0xffffffff


	//   ....[40]....
        /*0330*/ 	.word	0xffffffff


	//   ....[41]....
        /*0334*/ 	.word	0xffffffff


	//   ....[42]....
        /*0338*/ 	.word	0xffffffff


	//   ....[43]....
        /*033c*/ 	.word	0xffffffff


	//   ....[44]....
        /*0340*/ 	.word	0xffffffff


	//   ....[45]....
        /*0344*/ 	.word	0xffffffff


	//   ....[46]....
        /*0348*/ 	.word	0xffffffff


	//   ....[47]....
        /*034c*/ 	.word	0xffffffff


	//   ....[48]....
        /*0350*/ 	.word	0xffffffff


	//   ....[49]....
        /*0354*/ 	.word	0xffffffff


	//   ....[50]....
        /*0358*/ 	.word	0xffffffff


	//   ....[51]....
        /*035c*/ 	.word	0xffffffff


	//   ....[52]....
        /*0360*/ 	.word	0xffffffff


	//   ....[53]....
        /*0364*/ 	.word	0xffffffff


	//   ....[54]....
        /*0368*/ 	.word	0xffffffff


	//   ....[55]....
        /*036c*/ 	.word	0xffffffff


	//----- nvinfo : EIATTR_COOP_GROUP_INSTR_OFFSETS
	.align		4
.L_570:
        /*0370*/ 	.byte	0x04, 0x28
        /*0372*/ 	.short	(.L_572 - .L_571)


	//   ....[0]....
.L_571:
        /*0374*/ 	.word	0x00004d20


	//   ....[1]....
        /*0378*/ 	.word	0x00004dd0


	//   ....[2]....
        /*037c*/ 	.word	0x00004de0


	//   ....[3]....
        /*0380*/ 	.word	0x00004e60


	//   ....[4]....
        /*0384*/ 	.word	0x000051d0


	//   ....[5]....
        /*0388*/ 	.word	0x00005290


	//   ....[6]....
        /*038c*/ 	.word	0x000052c0


	//   ....[7]....
        /*0390*/ 	.word	0x000053a0


	//   ....[8]....
        /*0394*/ 	.word	0x00007000


	//   ....[9]....
        /*0398*/ 	.word	0x00007040


	//   ....[10]....
        /*039c*/ 	.word	0x000070d0


	//   ....[11]....
        /*03a0*/ 	.word	0x00007100


	//   ....[12]....
        /*03a4*/ 	.word	0x00007110


	//   ....[13]....
        /*03a8*/ 	.word	0x000071d0


	//   ....[14]....
        /*03ac*/ 	.word	0x00007200


	//   ....[15]....
        /*03b0*/ 	.word	0x000072e0


	//   ....[16]....
        /*03b4*/ 	.word	0x00009980


	//   ....[17]....
        /*03b8*/ 	.word	0x00009b40


	//   ....[18]....
        /*03bc*/ 	.word	0x00009e30


	//   ....[19]....
        /*03c0*/ 	.word	0x00009e50


	//   ....[20]....
        /*03c4*/ 	.word	0x00009e70


	//   ....[21]....
        /*03c8*/ 	.word	0x00009f00


	//   ....[22]....
        /*03cc*/ 	.word	0x00009f30


	//   ....[23]....
        /*03d0*/ 	.word	0x00009f40


	//   ....[24]....
        /*03d4*/ 	.word	0x0000c8e0


	//   ....[25]....
        /*03d8*/ 	.word	0x0000caa0


	//   ....[26]....
        /*03dc*/ 	.word	0x0000ccc0


	//   ....[27]....
        /*03e0*/ 	.word	0x0000cd00


	//   ....[28]....
        /*03e4*/ 	.word	0x0000cd50


	//   ....[29]....
        /*03e8*/ 	.word	0x0000cde0


	//   ....[30]....
        /*03ec*/ 	.word	0x0000ce00


	//   ....[31]....
        /*03f0*/ 	.word	0x0000ce30


	//   ....[32]....
        /*03f4*/ 	.word	0x0000f670


	//   ....[33]....
        /*03f8*/ 	.word	0x0000f880


	//   ....[34]....
        /*03fc*/ 	.word	0x0000f920


	//   ....[35]....
        /*0400*/ 	.word	0x0000fac0


	//   ....[36]....
        /*0404*/ 	.word	0x0000faf0


	//   ....[37]....
        /*0408*/ 	.word	0x0000fb10


	//   ....[38]....
        /*040c*/ 	.word	0x0000fbc0


	//   ....[39]....
        /*0410*/ 	.word	0x0000fc00


	//   ....[40]....
        /*0414*/ 	.word	0x000123b0


	//   ....[41]....
        /*0418*/ 	.word	0x00012550


	//   ....[42]....
        /*041c*/ 	.word	0x000125a0


	//   ....[43]....
        /*0420*/ 	.word	0x000126b0


	//   ....[44]....
        /*0424*/ 	.word	0x000129f0


	//   ....[45]....
        /*0428*/ 	.word	0x00012b00


	//   ....[46]....
        /*042c*/ 	.word	0x00012b20


	//   ....[47]....
        /*0430*/ 	.word	0x00012be0


	//   ....[48]....
        /*0434*/ 	.word	0x00014400


	//   ....[49]....
        /*0438*/ 	.word	0x00014410


	//   ....[50]....
        /*043c*/ 	.word	0x00014420


	//   ....[51]....
        /*0440*/ 	.word	0x00014440


	//   ....[52]....
        /*0444*/ 	.word	0x00014450


	//   ....[53]....
        /*0448*/ 	.word	0x00014480


	//   ....[54]....
        /*044c*/ 	.word	0x00014490


	//   ....[55]....
        /*0450*/ 	.word	0x000144d0


	//----- nvinfo : EIATTR_EXIT_INSTR_OFFSETS
	.align		4
.L_572:
        /*0454*/ 	.byte	0x04, 0x1c
        /*0456*/ 	.short	(.L_574 - .L_573)


	//   ....[0]....
.L_573:
        /*0458*/ 	.word	0x000004d0


	//   ....[1]....
        /*045c*/ 	.word	0x00001710


	//   ....[2]....
        /*0460*/ 	.word	0x00001790


	//   ....[3]....
        /*0464*/ 	.word	0x00016540


	//   ....[4]....
        /*0468*/ 	.word	0x00016620


	//   ....[5]....
        /*046c*/ 	.word	0x00016640


	//----- nvinfo : EIATTR_CTAIDZ_USED
	.align		4
.L_574:
        /*0470*/ 	.byte	0x01, 0x04
	.zero		2


	//----- nvinfo : EIATTR_CRS_STACK_SIZE
	.align		4
        /*0474*/ 	.byte	0x04, 0x1e
        /*0476*/ 	.short	(.L_576 - .L_575)
.L_575:
        /*0478*/ 	.word	0x00000000
.L_576:


//--------------------- .nv.info._ZN5flash16flash_fwd_kernelI23Flash_fwd_kernel_traitsILi128ELi128ELi32ELi4ELb0ELb0EN7cutlass6half_tE19Flash_kernel_traitsILi128ELi128ELi32ELi4ES3_EELb0ELb0ELb1ELb1ELb0ELb0ELb0ELb0EEEvNS_16Flash_fwd_paramsE --------------------------
	.section	.nv.info._ZN5flash16flash_fwd_kernelI23Flash_fwd_kernel_traitsILi128ELi128ELi32ELi4ELb0ELb0EN7cutlass6half_tE19Flash_kernel_traitsILi128ELi128ELi32ELi4ES3_EELb0ELb0ELb1ELb1ELb0ELb0ELb0ELb0EEEvNS_16Flash_fwd_paramsE,"",@"SHT_CUDA_INFO"
	.sectionflags	@""
	.align	4


	//----- nvinfo : EIATTR_CUDA_API_VERSION
	.align		4
        /*0000*/ 	.byte	0x04, 0x37
        /*0002*/ 	.short	(.L_578 - .L_577)
.L_577:
        /*0004*/ 	.word	0x00000082


	//----- nvinfo : EIATTR_SW2861232_WAR
	.align		4
.L_578:
        /*0008*/ 	.byte	0x01, 0x35
	.zero		2


	//----- nvinfo : EIATTR_PARAM_CBANK
	.align		4
        /*000c*/ 	.byte	0x04, 0x0a
        /*000e*/ 	.short	(.L_580 - .L_579)
	.align		4
.L_579:
        /*0010*/ 	.word	index@(.nv.constant0._ZN5flash16flash_fwd_kernelI23Flash_fwd_kernel_traitsILi128ELi128ELi32ELi4ELb0ELb0EN7cutlass6half_tE19Flash_kernel_traitsILi128ELi128ELi32ELi4ES3_EELb0ELb0ELb1ELb1ELb0ELb0ELb0ELb0EEEvNS_16Flash_fwd_paramsE)
        /*0014*/ 	.short	0x0160
        /*0016*/ 	.short	0x01d0


	//----- nvinfo : EIATTR_CBANK_PARAM_SIZE
	.align		4
.L_580:
        /*0018*/ 	.byte	0x03, 0x19
        /*001a*/ 	.short	0x01d0


	//----- nvinfo : EIATTR_KPARAM_INFO
	.align		4
        /*001c*/ 	.byte	0x04, 0x17
        /*001e*/ 	.short	(.L_582 - .L_581)
.L_581:
        /*0020*/ 	.word	0x00000000
        /*0024*/ 	.short	0x0000
        /*0026*/ 	.short	0x0000
        /*0028*/ 	.byte	0x00, 0xf0, 0x41, 0x07


	//----- nvinfo : EIATTR_MAXREG_COUNT
	.align		4
.L_582:
        /*002c*/ 	.byte	0x03, 0x1b
        /*002e*/ 	.short	0x00ff


	//----- nvinfo : EIATTR_NUM_BARRIERS
	.align		4
        /*0030*/ 	.byte	0x02, 0x4c
        /*0032*/ 	.byte	0x01
	.zero		1


	//----- nvinfo : EIATTR_ANNOTATIONS
	.align		4
        /*0034*/ 	.byte	0x04, 0x55
        /*0036*/ 	.short	(.L_584 - .L_583)


	//   ....[0]....
.L_583:
        /* <DEDUP_REMOVED lines=39> */


	//----- nvinfo : EIATTR_MERCURY_ISA_VERSION
	.align		4
.L_584:
        /*0290*/ 	.byte	0x03, 0x5f
        /*0292*/ 	.short	0x0000


	//----- nvinfo : EIATTR_COOP_GROUP_MASK_REGIDS
	.align		4
        /*0294*/ 	.byte	0x04, 0x29
        /*0296*/ 	.short	(.L_586 - .L_585)


	//   ....[0]....
.L_585:
        /*0298*/ 	.word	0xffffffff


	//   ....[1]....
        /*029c*/ 	.word	0xffffffff


	//   ....[2]....
        /*02a0*/ 	.word	0xffffffff


	//   ....[3]....
        /*02a4*/ 	.word	0xffffffff


	//   ....[4]....
        /*02a8*/ 	.word	0xffffffff


	//   ....[5]....
        /*02ac*/ 	.word	0xffffffff


	//   ....[6]....
        /*02b0*/ 	.word	0xffffffff


	//   ....[7]....
        /*02b4*/ 	.word	0xffffffff


	//   ....[8]....
        /*02b8*/ 	.word	0xffffffff


	//   ....[9]....
        /*02bc*/ 	.word	0xffffffff


	//   ....[10]....
        /*02c0*/ 	.word	0xffffffff


	//   ....[11]....
        /*02c4*/ 	.word	0xffffffff


	//   ....[12]....
        /*02c8*/ 	.word	0xffffffff


	//   ....[13]....
        /*02cc*/ 	.word	0xffffffff


	//   ....[14]....
        /*02d0*/ 	.word	0xffffffff


	//   ....[15]....
        /*02d4*/ 	.word	0xffffffff


	//   ....[16]....
        /*02d8*/ 	.word	0xffffffff


	//   ....[17]....
        /*02dc*/ 	.word	0xffffffff


	//   ....[18]....
        /*02e0*/ 	.word	0xffffffff


	//   ....[19]....
        /*02e4*/ 	.word	0xffffffff


	//   ....[20]....
        /*02e8*/ 	.word	0xffffffff


	//   ....[21]....
        /*02ec*/ 	.word	0xffffffff


	//   ....[22]....
        /*02f0*/ 	.word	0xffffffff


	//   ....[23]....
        /*02f4*/ 	.word	0xffffffff


	//   ....[24]....
        /*02f8*/ 	.word	0xffffffff


	//   ....[25]....
        /*02fc*/ 	.word	0xffffffff


	//   ....[26]....
        /*0300*/ 	.word	0xffffffff


	//   ....[27]....
        /*0304*/ 	.word	0xffffffff


	//   ....[28]....
        /*0308*/ 	.word	0xffffffff


	//   ....[29]....
        /*030c*/ 	.word	0xffffffff


	//   ....[30]....
        /*0310*/ 	.word	0xffffffff


	//   ....[31]....
        /*0314*/ 	.word	0xffffffff


	//   ....[32]....
        /*0318*/ 	.word	0xffffffff


	//   ....[33]....
        /*031c*/ 	.word	0xffffffff


	//   ....[34]....
        /*0320*/ 	.word	0xffffffff


	//   ....[35]....
        /*0324*/ 	.word	0xffffffff


	//   ....[36]....
        /*0328*/ 	.word	0xffffffff


	//   ....[37]....
        /*032c*/ 	.word	0xffffffff


	//   ....[38]....
        /*0330*/ 	.word	0xffffffff


	//   ....[39]....
        /*0334*/ 	.word	0xffffffff


	//   ....[40]....
        /*0338*/ 	.word	0xffffffff


	//   ....[41]....
        /*033c*/ 	.word	0xffffffff


	//   ....[42]....
        /*0340*/ 	.word	0xffffffff


	//   ....[43]....
        /*0344*/ 	.word	0xffffffff


	//   ....[44]....
        /*0348*/ 	.word	0xffffffff


	//   ....[45]....
        /*034c*/ 	.word	0xffffffff


	//   ....[46]....
        /*0350*/ 	.word	0xffffffff


	//   ....[47]....
        /*0354*/ 	.word	0xffffffff


	//   ....[48]....
        /*0358*/ 	.word	0xffffffff


	//   ....[49]....
        /*035c*/ 	.word	0xffffffff


	//   ....[50]....
        /*0360*/ 	.word	0xffffffff


	//   ....[51]....
        /*0364*/ 	.word	0xffffffff


	//   ....[52]....
        /*0368*/ 	.word	0xffffffff


	//   ....[53]....
        /*036c*/ 	.word	0xffffffff


	//   ....[54]....
        /*0370*/ 	.word	0xffffffff


	//   ....[55]....
        /*0374*/ 	.word	0xffffffff


	//----- nvinfo : EIATTR_COOP_GROUP_INSTR_OFFSETS
	.align		4
.L_586:
        /*0378*/ 	.byte	0x04, 0x28
        /*037a*/ 	.short	(.L_588 - .L_587)


	//   ....[0]....
.L_587:
        /*037c*/ 	.word	0x00005790


	//   ....[1]....
        /*0380*/ 	.word	0x00005840


	//   ....[2]....
        /*0384*/ 	.word	0x00005850


	//   ....[3]....
        /*0388*/ 	.word	0x000058d0


	//   ....[4]....
        /*038c*/ 	.word	0x00005c30


	//   ....[5]....
        /*0390*/ 	.word	0x00005cf0


	//   ....[6]....
        /*0394*/ 	.word	0x00005d20


	//   ....[7]....
        /*0398*/ 	.word	0x00005e10


	//   ....[8]....
        /*039c*/ 	.word	0x00008470


	//   ....[9]....
        /*03a0*/ 	.word	0x000084c0


	//   ....[10]....
        /*03a4*/ 	.word	0x00008550


	//   ....[11]....
        /*03a8*/ 	.word	0x00008580


	//   ....[12]....
        /*03ac*/ 	.word	0x000085b0


	//   ....[13]....
        /*03b0*/ 	.word	0x00008630


	//   ....[14]....
        /*03b4*/ 	.word	0x000086b0


	//   ....[15]....
        /*03b8*/ 	.word	0x000086e0


	//   ....[16]....
        /*03bc*/ 	.word	0x0000bd00


	//   ....[17]....
        /*03c0*/ 	.word	0x0000bde0


	//   ....[18]....
        /*03c4*/ 	.word	0x0000be10


	//   ....[19]....
        /*03c8*/ 	.word	0x0000be40


	//   ....[20]....
        /*03cc*/ 	.word	0x0000be80


	//   ....[21]....
        /*03d0*/ 	.word	0x0000bec0


	//   ....[22]....
        /*03d4*/ 	.word	0x0000bef0


	//   ....[23]....
        /*03d8*/ 	.word	0x0000c000


	//   ....[24]....
        /*03dc*/ 	.word	0x0000f4b0


	//   ....[25]....
        /*03e0*/ 	.word	0x0000f4f0


	//   ....[26]....
        /*03e4*/ 	.word	0x0000f580


	//   ....[27]....
        /*03e8*/ 	.word	0x0000f5b0


	//   ....[28]....
        /*03ec*/ 	.word	0x0000f5e0


	//   ....[29]....
        /*03f0*/ 	.word	0x0000f660


	//   ....[30]....
        /*03f4*/ 	.word	0x0000f6e0


	//   ....[31]....
        /*03f8*/ 	.word	0x0000f710


	//   ....[32]....
        /*03fc*/ 	.word	0x00012d30


	//   ....[33]....
        /*0400*/ 	.word	0x00012e10


	//   ....[34]....
        /*0404*/ 	.word	0x00012e40


	//   ....[35]....
        /*0408*/ 	.word	0x00012e70


	//   ....[36]....
        /*040c*/ 	.word	0x00012ec0


	//   ....[37]....
        /*0410*/ 	.word	0x00012ef0


	//   ....[38]....
        /*0414*/ 	.word	0x00012f20


	//   ....[39]....
        /*0418*/ 	.word	0x00013010


	//   ....[40]....
        /*041c*/ 	.word	0x00016280


	//   ....[41]....
        /*0420*/ 	.word	0x000162d0


	//   ....[42]....
        /*0424*/ 	.word	0x000163c0


	//   ....[43]....
        /*0428*/ 	.word	0x00016570


	//   ....[44]....
        /*042c*/ 	.word	0x00016630


	//   ....[45]....
        /*0430*/ 	.word	0x000166f0


	//   ....[46]....
        /*0434*/ 	.word	0x00016740


	//   ....[47]....
        /*0438*/ 	.word	0x00016780


	//   ....[48]....
        /*043c*/ 	.word	0x00018000


	//   ....[49]....
        /*0440*/ 	.word	0x00018010


	//   ....[50]....
        /*0444*/ 	.word	0x00018020


	//   ....[51]....
        /*0448*/ 	.word	0x00018030


	//   ....[52]....
        /*044c*/ 	.word	0x00018060


	//   ....[53]....
        /*0450*/ 	.word	0x00018080


	//   ....[54]....
        /*0454*/ 	.word	0x000180c0


	//   ....[55]....
        /*0458*/ 	.word	0x000180f0


	//----- nvinfo : EIATTR_EXIT_INSTR_OFFSETS
	.align		4
.L_588:
        /*045c*/ 	.byte	0x04, 0x1c
        /*045e*/ 	.short	(.L_590 - .L_589)


	//   ....[0]....
.L_589:
        /*0460*/ 	.word	0x000004d0


	//   ....[1]....
        /*0464*/ 	.word	0x00001710


	//   ....[2]....
        /*0468*/ 	.word	0x00001790


	//   ....[3]....
        /*046c*/ 	.word	0x0001a1c0


	//   ....[4]....
        /*0470*/ 	.word	0x0001a2a0


	//   ....[5]....
        /*0474*/ 	.word	0x0001a2c0


	//----- nvinfo : EIATTR_CTAIDZ_USED
	.align		4
.L_590:
        /*0478*/ 	.byte	0x01, 0x04
	.zero		2


	//----- nvinfo : EIATTR_CRS_STACK_SIZE
	.align		4
        /*047c*/ 	.byte	0x04, 0x1e
        /*047e*/ 	.short	(.L_592 - .L_591)
.L_591:
        /*0480*/ 	.word	0x00000000
.L_592:


//--------------------- .nv.info._ZN5flash16flash_fwd_kernelI23Flash_fwd_kernel_traitsILi128ELi128ELi32ELi4ELb0ELb0EN7cutlass6half_tE19Flash_kernel_traitsILi128ELi128ELi32ELi4ES3_EELb1ELb0ELb0ELb0ELb0ELb1ELb0ELb0EEEvNS_16Flash_fwd_paramsE --------------------------
	.section	.nv.info._ZN5flash16flash_fwd_kernelI23Flash_fwd_kernel_traitsILi128ELi128ELi32ELi4ELb0ELb0EN7cutlass6half_tE19Flash_kernel_traitsILi128ELi128ELi32ELi4ES3_EELb1ELb0ELb0ELb0ELb0ELb1ELb0ELb0EEEvNS_16Flash_fwd_paramsE,"",@"SHT_CUDA_INFO"
	.sectionflags	@""
	.align	4


	//----- nvinfo : EIATTR_CUDA_API_VERSION
	.align		4
        /*0000*/ 	.byte	0x04, 0x37
        /*0002*/ 	.short	(.L_594 - .L_593)
.L_593:
        /*0004*/ 	.word	0x00000082


	//----- nvinfo : EIATTR_SW2861232_WAR
	.align		4
.L_594:
        /*0008*/ 	.byte	0x01, 0x35
	.zero		2


	//----- nvinfo : EIATTR_PARAM_CBANK
	.align		4
        /*000c*/ 	.byte	0x04, 0x0a
        /*000e*/ 	.short	(.L_596 - .L_595)
	.align		4
.L_595:
        /*0010*/ 	.word	index@(.nv.constant0._ZN5flash16flash_fwd_kernelI23Flash_fwd_kernel_traitsILi128ELi128ELi32ELi4ELb0ELb0EN7cutlass6half_tE19Flash_kernel_traitsILi128ELi128ELi32ELi4ES3_EELb1ELb0ELb0ELb0ELb0ELb1ELb0ELb0EEEvNS_16Flash_fwd_paramsE)
        /*0014*/ 	.short	0x0160
        /*0016*/ 	.short	0x01d0


	//----- nvinfo : EIATTR_CBANK_PARAM_SIZE
	.align		4
.L_596:
        /*0018*/ 	.byte	0x03, 0x19
        /*001a*/ 	.short	0x01d0


	//----- nvinfo : EIATTR_KPARAM_INFO
	.align		4
        /*001c*/ 	.byte	0x04, 0x17
        /*001e*/ 	.short	(.L_598 - .L_597)
.L_597:
        /*0020*/ 	.word	0x00000000
        /*0024*/ 	.short	0x0000
        /*0026*/ 	.short	0x0000
        /*0028*/ 	.byte	0x00, 0xf0, 0x41, 0x07


	//----- nvinfo : EIATTR_MAXREG_COUNT
	.align		4
.L_598:
        /*002c*/ 	.byte	0x03, 0x1b
        /*002e*/ 	.short	0x00ff


	//----- nvinfo : EIATTR_NUM_BARRIERS
	.align		4
        /*0030*/ 	.byte	0x02, 0x4c
        /*0032*/ 	.byte	0x01
	.zero		1


	//----- nvinfo : EIATTR_ANNOTATIONS
	.align		4
        /*0034*/ 	.byte	0x04, 0x55
        /*0036*/ 	.short	(.L_600 - .L_599)


	//   ....[0]....
.L_599:
        /* <DEDUP_REMOVED lines=11> */


	//----- nvinfo : EIATTR_MERCURY_ISA_VERSION
	.align		4
.L_600:
        /*00d8*/ 	.byte	0x03, 0x5f
        /*00da*/ 	.short	0x0000


	//----- nvinfo : EIATTR_COOP_GROUP_MASK_REGIDS
	.align		4
        /*00dc*/ 	.byte	0x04, 0x29
        /*00de*/ 	.short	(.L_602 - .L_601)


	//   ....[0]....
.L_601:
        /*00e0*/ 	.word	0xffffffff


	//   ....[1]....
        /*00e4*/ 	.word	0xffffffff


	//   ....[2]....
        /*00e8*/ 	.word	0xffffffff


	//   ....[3]....
        /*00ec*/ 	.word	0xffffffff


	//   ....[4]....
        /*00f0*/ 	.word	0xffffffff


	//   ....[5]....
        /*00f4*/ 	.word	0xffffffff


	//   ....[6]....
        /*00f8*/ 	.word	0xffffffff


	//   ....[7]....
        /*00fc*/ 	.word	0xffffffff


	//   ....[8]....
        /*0100*/ 	.word	0xffffffff


	//   ....[9]....
        /*0104*/ 	.word	0xffffffff


	//   ....[10]....
        /*0108*/ 	.word	0xffffffff


	//   ....[11]....
        /*010c*/ 	.word	0xffffffff


	//   ....[12]....
        /*0110*/ 	.word	0xffffffff


	//   ....[13]....
        /*0114*/ 	.word	0xffffffff


	//   ....[14]....
        /*0118*/ 	.word	0xffffffff


	//   ....[15]....
        /*011c*/ 	.word	0xffffffff


	//   ....[16]....
        /*0120*/ 	.word	0xffffffff


	//   ....[17]....
        /*0124*/ 	.word	0xffffffff


	//   ....[18]....
        /*0128*/ 	.word	0xffffffff


	//   ....[19]....
        /*012c*/ 	.word	0xffffffff


	//   ....[20]....
        /*0130*/ 	.word	0xffffffff


	//   ....[21]....
        /*0134*/ 	.word	0xffffffff


	//   ....[22]....
        /*0138*/ 	.word	0xffffffff


	//   ....[23]....
        /*013c*/ 	.word	0xffffffff


	//----- nvinfo : EIATTR_COOP_GROUP_INSTR_OFFSETS
	.align		4
.L_602:
        /*0140*/ 	.byte	0x04, 0x28
        /*0142*/ 	.short	(.L_604 - .L_603)


	//   ....[0]....
.L_603:
        /*0144*/ 	.word	0x00002a10


	//   ....[1]....
        /*0148*/ 	.word	0x00002b10


	//   ....[2]....
        /*014c*/ 	.word	0x00002b20


	//   ....[3]....
        /*0150*/ 	.word	0x00002bb0


	//   ....[4]....
        /*0154*/ 	.word	0x000031b0


	//   ....[5]....
        /*0158*/ 	.word	0x000034f0


	//   ....[6]....
        /*015c*/ 	.word	0x00003530


	//   ....[7]....
        /*0160*/ 	.word	0x00003650


	//   ....[8]....
        /*0164*/ 	.word	0x00004dd0


	//   ....[9]....
        /*0168*/ 	.word	0x00004e50


	//   ....[10]....
        /*016c*/ 	.word	0x00004e70


	//   ....[11]....
        /*0170*/ 	.word	0x00004eb0


	//   ....[12]....
        /*0174*/ 	.word	0x00004ec0


	//   ....[13]....
        /*0178*/ 	.word	0x00004ed0


	//   ....[14]....
        /*017c*/ 	.word	0x00005330


	//   ....[15]....
        /*0180*/ 	.word	0x00005450


	//   ....[16]....
        /*0184*/ 	.word	0x00006ea0


	//   ....[17]....
        /*0188*/ 	.word	0x00006ee0


	//   ....[18]....
        /*018c*/ 	.word	0x00006fa0


	//   ....[19]....
        /*0190*/ 	.word	0x00006fe0


	//   ....[20]....
        /*0194*/ 	.word	0x00007010


	//   ....[21]....
        /*0198*/ 	.word	0x00007050


	//   ....[22]....
        /*019c*/ 	.word	0x00007180


	//   ....[23]....
        /*01a0*/ 	.word	0x000071d0


	//----- nvinfo : EIATTR_EXIT_INSTR_OFFSETS
	.align		4
.L_604:
        /*01a4*/ 	.byte	0x04, 0x1c
        /*01a6*/ 	.short	(.L_606 - .L_605)


	//   ....[0]....
.L_605:
        /*01a8*/ 	.word	0x00000720


	//   ....[1]....
        /*01ac*/ 	.word	0x000092a0


	//   ....[2]....
        /*01b0*/ 	.word	0x00009370


	//   ....[3]....
        /*01b4*/ 	.word	0x0000a320


	//   ....[4]....
        /*01b8*/ 	.word	0x0000a3a0


	//----- nvinfo : EIATTR_CTAIDZ_USED
	.align		4
.L_606:
        /*01bc*/ 	.byte	0x01, 0x04
	.zero		2


	//----- nvinfo : EIATTR_CRS_STACK_SIZE
	.align		4
        /*01c0*/ 	.byte	0x04, 0x1e
        /*01c2*/ 	.short	(.L_608 - .L_607)
.L_607:
        /*01c4*/ 	.word	0x00000000
.L_608:


//--------------------- .nv.info._ZN5flash16flash_fwd_kernelI23Flash_fwd_kernel_traitsILi128ELi128ELi32ELi4ELb0ELb0EN7cutlass6half_tE19Flash_kernel_traitsILi128ELi128ELi32ELi4ES3_EELb0ELb0ELb0ELb0ELb0ELb1ELb1ELb0EEEvNS_16Flash_fwd_paramsE --------------------------
	.section	.nv.info._ZN5flash16flash_fwd_kernelI23Flash_fwd_kernel_traitsILi128ELi128ELi32ELi4ELb0ELb0EN7cutlass6half_tE19Flash_kernel_traitsILi128ELi128ELi32ELi4ES3_EELb0ELb0ELb0ELb0ELb0ELb1ELb1ELb0EEEvNS_16Flash_fwd_paramsE,"",@"SHT_CUDA_INFO"
	.sectionflags	@""
	.align	4


	//----- nvinfo : EIATTR_CUDA_API_VERSION
	.align		4
        /*0000*/ 	.byte	0x04, 0x37
        /*0002*/ 	.short	(.L_610 - .L_609)
.L_609:
        /*0004*/ 	.word	0x00000082


	//----- nvinfo : EIATTR_SW2861232_WAR
	.align		4
.L_610:
        /*0008*/ 	.byte	0x01, 0x35
	.zero		2


	//----- nvinfo : EIATTR_PARAM_CBANK
	.align		4
        /*000c*/ 	.byte	0x04, 0x0a
        /*000e*/ 	.short	(.L_612 - .L_611)
	.align		4
.L_611:
        /*0010*/ 	.word	index@(.nv.constant0._ZN5flash16flash_fwd_kernelI23Flash_fwd_kernel_traitsILi128ELi128ELi32ELi4ELb0ELb0EN7cutlass6half_tE19Flash_kernel_traitsILi128ELi128ELi32ELi4ES3_EELb0ELb0ELb0ELb0ELb0ELb1ELb1ELb0EEEvNS_16Flash_fwd_paramsE)
        /*0014*/ 	.short	0x0160
        /*0016*/ 	.short	0x01d0


	//----- nvinfo : EIATTR_CBANK_PARAM_SIZE
	.align		4
.L_612:
        /*0018*/ 	.byte	0x03, 0x19
        /*001a*/ 	.short	0x01d0


	//----- nvinfo : EIATTR_KPARAM_INFO
	.align		4
        /*001c*/ 	.byte	0x04, 0x17
        /*001e*/ 	.short	(.L_614 - .L_613)
.L_613:
        /*0020*/ 	.word	0x00000000
        /*0024*/ 	.short	0x0000
        /*0026*/ 	.short	0x0000
        /*0028*/ 	.byte	0x00, 0xf0, 0x41, 0x07


	//----- nvinfo : EIATTR_MAXREG_COUNT
	.align		4
.L_614:
        /*002c*/ 	.byte	0x03, 0x1b
        /*002e*/ 	.short	0x00ff


	//----- nvinfo : EIATTR_NUM_BARRIERS
	.align		4
        /*0030*/ 	.byte	0x02, 0x4c
        /*0032*/ 	.byte	0x01
	.zero		1


	//----- nvinfo : EIATTR_ANNOTATIONS
	.align		4
        /*0034*/ 	.byte	0x04, 0x55
        /*0036*/ 	.short	(.L_616 - .L_615)


	//   ....[0]....
.L_615:
        /* <DEDUP_REMOVED lines=18> */


	//----- nvinfo : EIATTR_MERCURY_ISA_VERSION
	.align		4
.L_616:
        /*0148*/ 	.byte	0x03, 0x5f
        /*014a*/ 	.short	0x0000


	//----- nvinfo : EIATTR_COOP_GROUP_MASK_REGIDS
	.align		4
        /*014c*/ 	.byte	0x04, 0x29
        /*014e*/ 	.short	(.L_618 - .L_617)


	//   ....[0]....
.L_617:
        /*0150*/ 	.word	0xffffffff


	//   ....[1]....
        /*0154*/ 	.word	0xffffffff


	//   ....[2]....
        /*0158*/ 	.word	0xffffffff


	//   ....[3]....
        /*015c*/ 	.word	0xffffffff


	//   ....[4]....
        /*0160*/ 	.word	0xffffffff


	//   ....[5]....
        /*0164*/ 	.word	0xffffffff


	//   ....[6]....
        /*0168*/ 	.word	0xffffffff


	//   ....[7]....
        /*016c*/ 	.word	0xffffffff


	//   ....[8]....
        /*0170*/ 	.word	0xffffffff


	//   ....[9]....
        /*0174*/ 	.word	0xffffffff


	//   ....[10]....
        /*0178*/ 	.word	0xffffffff


	//   ....[11]....
        /*017c*/ 	.word	0xffffffff


	//   ....[12]....
        /*0180*/ 	.word	0xffffffff


	//   ....[13]....
        /*0184*/ 	.word	0xffffffff


	//   ....[14]....
        /*0188*/ 	.word	0xffffffff


	//   ....[15]....
        /*018c*/ 	.word	0xffffffff


	//   ....[16]....
        /*0190*/ 	.word	0xffffffff


	//   ....[17]....
        /*0194*/ 	.word	0xffffffff


	//   ....[18]....
        /*0198*/ 	.word	0xffffffff


	//   ....[19]....
        /*019c*/ 	.word	0xffffffff


	//   ....[20]....
        /*01a0*/ 	.word	0xffffffff


	//   ....[21]....
        /*01a4*/ 	.word	0xffffffff


	//   ....[22]....
        /*01a8*/ 	.word	0xffffffff


	//   ....[23]....
        /*01ac*/ 	.word	0xffffffff


	//----- nvinfo : EIATTR_COOP_GROUP_INSTR_OFFSETS
	.align		4
.L_618:
        /*01b0*/ 	.byte	0x04, 0x28
        /*01b2*/ 	.short	(.L_620 - .L_619)


	//   ....[0]....
.L_619:
        /*01b4*/ 	.word	0x000027d0


	//   ....[1]....
        /*01b8*/ 	.word	0x00002880


	//   ....[2]....
        /*01bc*/ 	.word	0x00002890


	//   ....[3]....
        /*01c0*/ 	.word	0x00002910


	//   ....[4]....
        /*01c4*/ 	.word	0x00002c80


	//   ....[5]....
        /*01c8*/ 	.word	0x00002d40


	//   ....[6]....
        /*01cc*/ 	.word	0x00002d70


	//   ....[7]....
        /*01d0*/ 	.word	0x00002e20


	//   ....[8]....
        /*01d4*/ 	.word	0x000045b0


	//   ....[9]....
        /*01d8*/ 	.word	0x000046a0


	//   ....[10]....
        /*01dc*/ 	.word	0x000046e0


	//   ....[11]....
        /*01e0*/ 	.word	0x000046f0


	//   ....[12]....
        /*01e4*/ 	.word	0x00004700


	//   ....[13]....
        /*01e8*/ 	.word	0x00004730


	//   ....[14]....
        /*01ec*/ 	.word	0x00004780


	//   ....[15]....
        /*01f0*/ 	.word	0x000047b0


	//   ....[16]....
        /*01f4*/ 	.word	0x00005da0


	//   ....[17]....
        /*01f8*/ 	.word	0x00005db0


	//   ....[18]....
        /*01fc*/ 	.word	0x00005e00


	//   ....[19]....
        /*0200*/ 	.word	0x00005e40


	//   ....[20]....
        /*0204*/ 	.word	0x00005ec0


	//   ....[21]....
        /*0208*/ 	.word	0x00005ef0


	//   ....[22]....
        /*020c*/ 	.word	0x00005f30


	//   ....[23]....
        /*0210*/ 	.word	0x00005f60


	//----- nvinfo : EIATTR_EXIT_INSTR_OFFSETS
	.align		4
.L_620:
        /*0214*/ 	.byte	0x04, 0x1c
        /*0216*/ 	.short	(.L_622 - .L_621)


	//   ....[0]....
.L_621:
        /*0218*/ 	.word	0x00000300


	//   ....[1]....
        /*021c*/ 	.word	0x00008110


	//   ....[2]....
        /*0220*/ 	.word	0x000081e0


	//   ....[3]....
        /*0224*/ 	.word	0x00009120


	//   ....[4]....
        /*0228*/ 	.word	0x000091a0


	//----- nvinfo : EIATTR_CTAIDZ_USED
	.align		4
.L_622:
        /*022c*/ 	.byte	0x01, 0x04
	.zero		2


	//----- nvinfo : EIATTR_CRS_STACK_SIZE
	.align		4
        /*0230*/ 	.byte	0x04, 0x1e
        /*0232*/ 	.short	(.L_624 - .L_623)
.L_623:
        /*0234*/ 	.word	0x00000000
.L_624:


//--------------------- .nv.info._ZN5flash16flash_fwd_kernelI23Flash_fwd_kernel_traitsILi128ELi128ELi32ELi4ELb0ELb0EN7cutlass6half_tE19Flash_kernel_traitsILi128ELi128ELi32ELi4ES3_EELb1ELb0ELb0ELb0ELb0ELb0ELb0ELb0EEEvNS_16Flash_fwd_paramsE --------------------------
	.section	.nv.info._ZN5flash16flash_fwd_kernelI23Flash_fwd_kernel_traitsILi128ELi128ELi32ELi4ELb0ELb0EN7cutlass6half_tE19Flash_kernel_traitsILi128ELi128ELi32ELi4ES3_EELb1ELb0ELb0ELb0ELb0ELb0ELb0ELb0EEEvNS_16Flash_fwd_paramsE,"",@"SHT_CUDA_INFO"
	.sectionflags	@""
	.align	4


	//----- nvinfo : EIATTR_CUDA_API_VERSION
	.align		4
        /*0000*/ 	.byte	0x04, 0x37
        /*0002*/ 	.short	(.L_626 - .L_625)
.L_625:
        /*0004*/ 	.word	0x00000082


	//----- nvinfo : EIATTR_SW2861232_WAR
	.align		4
.L_626:
        /*0008*/ 	.byte	0x01, 0x35
	.zero		2


	//----- nvinfo : EIATTR_PARAM_CBANK
	.align		4
        /*000c*/ 	.byte	0x04, 0x0a
        /*000e*/ 	.short	(.L_628 - .L_627)
	.align		4
.L_627:
        /*0010*/ 	.word	index@(.nv.constant0._ZN5flash16flash_fwd_kernelI23Flash_fwd_kernel_traitsILi128ELi128ELi32ELi4ELb0ELb0EN7cutlass6half_tE19Flash_kernel_traitsILi128ELi128ELi32ELi4ES3_EELb1ELb0ELb0ELb0ELb0ELb0ELb0ELb0EEEvNS_16Flash_fwd_paramsE)
        /*0014*/ 	.short	0x0160
        /*0016*/ 	.short	0x01d0


	//----- nvinfo : EIATTR_CBANK_PARAM_SIZE
	.align		4
.L_628:
        /*0018*/ 	.byte	0x03, 0x19
        /*001a*/ 	.short	0x01d0


	//----- nvinfo : EIATTR_KPARAM_INFO
	.align		4
        /*001c*/ 	.byte	0x04, 0x17
        /*001e*/ 	.short	(.L_630 - .L_629)
.L_629:
        /*0020*/ 	.word	0x00000000
        /*0024*/ 	.short	0x0000
        /*0026*/ 	.short	0x0000
        /*0028*/ 	.byte	0x00, 0xf0, 0x41, 0x07


	//----- nvinfo : EIATTR_MAXREG_COUNT
	.align		4
.L_630:
        /*002c*/ 	.byte	0x03, 0x1b
        /*002e*/ 	.short	0x00ff


	//----- nvinfo : EIATTR_NUM_BARRIERS
	.align		4
        /*0030*/ 	.byte	0x02, 0x4c
        /*0032*/ 	.byte	0x01
	.zero		1


	//----- nvinfo : EIATTR_ANNOTATIONS
	.align		4
        /*0034*/ 	.byte	0x04, 0x55
        /*0036*/ 	.short	(.L_632 - .L_631)


	//   ....[0]....
.L_631:
        /* <DEDUP_REMOVED lines=11> */


	//----- nvinfo : EIATTR_MERCURY_ISA_VERSION
	.align		4
.L_632:
        /*00d0*/ 	.byte	0x03, 0x5f
        /*00d2*/ 	.short	0x0000


	//----- nvinfo : EIATTR_COOP_GROUP_MASK_REGIDS
	.align		4
        /*00d4*/ 	.byte	0x04, 0x29
        /*00d6*/ 	.short	(.L_634 - .L_633)


	//   ....[0]....
.L_633:
        /*00d8*/ 	.word	0xffffffff


	//   ....[1]....
        /*00dc*/ 	.word	0xffffffff


	//   ....[2]....
        /*00e0*/ 	.word	0xffffffff


	//   ....[3]....
        /*00e4*/ 	.word	0xffffffff


	//   ....[4]....
        /*00e8*/ 	.word	0xffffffff


	//   ....[5]....
        /*00ec*/ 	.word	0xffffffff


	//   ....[6]....
        /*00f0*/ 	.word	0xffffffff


	//   ....[7]....
        /*00f4*/ 	.word	0xffffffff


	//   ....[8]....
        /*00f8*/ 	.word	0xffffffff


	//   ....[9]....
        /*00fc*/ 	.word	0xffffffff


	//   ....[10]....
        /*0100*/ 	.word	0xffffffff


	//   ....[11]....
        /*0104*/ 	.word	0xffffffff


	//   ....[12]....
        /*0108*/ 	.word	0xffffffff


	//   ....[13]....
        /*010c*/ 	.word	0xffffffff


	//   ....[14]....
        /*0110*/ 	.word	0xffffffff


	//   ....[15]....
        /*0114*/ 	.word	0xffffffff


	//   ....[16]....
        /*0118*/ 	.word	0xffffffff


	//   ....[17]....
        /*011c*/ 	.word	0xffffffff


	//   ....[18]....
        /*0120*/ 	.word	0xffffffff


	//   ....[19]....
        /*0124*/ 	.word	0xffffffff


	//   ....[20]....
        /*0128*/ 	.word	0xffffffff


	//   ....[21]....
        /*012c*/ 	.word	0xffffffff


	//   ....[22]....
        /*0130*/ 	.word	0xffffffff


	//   ....[23]....
        /*0134*/ 	.word	0xffffffff


	//----- nvinfo : EIATTR_COOP_GROUP_INSTR_OFFSETS
	.align		4
.L_634:
        /*0138*/ 	.byte	0x04, 0x28
        /*013a*/ 	.short	(.L_636 - .L_635)


	//   ....[0]....
.L_635:
        /*013c*/ 	.word	0x000037c0


	//   ....[1]....
        /*0140*/ 	.word	0x00003800


	//   ....[2]....
        /*0144*/ 	.word	0x00003870


	//   ....[3]....
        /*0148*/ 	.word	0x00003890


	//   ....[4]....
        /*014c*/ 	.word	0x00003f50


	//   ....[5]....
        /*0150*/ 	.word	0x000042c0


	//   ....[6]....
        /*0154*/ 	.word	0x00004300


	//   ....[7]....
        /*0158*/ 	.word	0x00004420


	//   ....[8]....
        /*015c*/ 	.word	0x00005e80


	//   ....[9]....
        /*0160*/ 	.word	0x00005f00


	//   ....[10]....
        /*0164*/ 	.word	0x00005f20


	//   ....[11]....
        /*0168*/ 	.word	0x00005f40


	//   ....[12]....
        /*016c*/ 	.word	0x00005f60


	//   ....[13]....
        /*0170*/ 	.word	0x00005f80


	//   ....[14]....
        /*0174*/ 	.word	0x000063e0


	//   ....[15]....
        /*0178*/ 	.word	0x00006500


	//   ....[16]....
        /*017c*/ 	.word	0x00007f50


	//   ....[17]....
        /*0180*/ 	.word	0x00007f90


	//   ....[18]....
        /*0184*/ 	.word	0x00008050


	//   ....[19]....
        /*0188*/ 	.word	0x00008090


	//   ....[20]....
        /*018c*/ 	.word	0x000080c0


	//   ....[21]....
        /*0190*/ 	.word	0x00008100


	//   ....[22]....
        /*0194*/ 	.word	0x00008230


	//   ....[23]....
        /*0198*/ 	.word	0x00008280


	//----- nvinfo : EIATTR_EXIT_INSTR_OFFSETS
	.align		4
.L_636:
        /*019c*/ 	.byte	0x04, 0x1c
        /*019e*/ 	.short	(.L_638 - .L_637)


	//   ....[0]....
.L_637:
        /*01a0*/ 	.word	0x00000720


	//   ....[1]....
        /*01a4*/ 	.word	0x0000a430


	//   ....[2]....
        /*01a8*/ 	.word	0x0000a510


	//   ....[3]....
        /*01ac*/ 	.word	0x0000a530


	//   ....[4]....
        /*01b0*/ 	.word	0x0000b5f0


	//   ....[5]....
        /*01b4*/ 	.word	0x0000b670


	//----- nvinfo : EIATTR_CTAIDZ_USED
	.align		4
.L_638:
        /*01b8*/ 	.byte	0x01, 0x04
	.zero		2


	//----- nvinfo : EIATTR_CRS_STACK_SIZE
	.align		4
        /*01bc*/ 	.byte	0x04, 0x1e
        /*01be*/ 	.short	(.L_640 - .L_639)
.L_639:
        /*01c0*/ 	.word	0x00000000
.L_640:


//--------------------- .nv.info._ZN5flash16flash_fwd_kernelI23Flash_fwd_kernel_traitsILi128ELi128ELi32ELi4ELb0ELb0EN7cutlass6half_tE19Flash_kernel_traitsILi128ELi128ELi32ELi4ES3_EELb1ELb0ELb1ELb0ELb0ELb0ELb0ELb0EEEvNS_16Flash_fwd_paramsE --------------------------
	.section	.nv.info._ZN5flash16flash_fwd_kernelI23Flash_fwd_kernel_traitsILi128ELi128ELi32ELi4ELb0ELb0EN7cutlass6half_tE19Flash_kernel_traitsILi128ELi128ELi32ELi4ES3_EELb1ELb0ELb1ELb0ELb0ELb0ELb0ELb0EEEvNS_16Flash_fwd_paramsE,"",@"SHT_CUDA_INFO"
	.sectionflags	@""
	.align	4


	//----- nvinfo : EIATTR_CUDA_API_VERSION
	.align		4
        /*0000*/ 	.byte	0x04, 0x37
        /*0002*/ 	.short	(.L_642 - .L_641)
.L_641:
        /*0004*/ 	.word	0x00000082


	//----- nvinfo : EIATTR_SW2861232_WAR
	.align		4
.L_642:
        /*0008*/ 	.byte	0x01, 0x35
	.zero		2


	//----- nvinfo : EIATTR_PARAM_CBANK
	.align		4
        /*000c*/ 	.byte	0x04, 0x0a
        /*000e*/ 	.short	(.L_644 - .L_643)
	.align		4
.L_643:
        /*0010*/ 	.word	index@(.nv.constant0._ZN5flash16flash_fwd_kernelI23Flash_fwd_kernel_traitsILi128ELi128ELi32ELi4ELb0ELb0EN7cutlass6half_tE19Flash_kernel_traitsILi128ELi128ELi32ELi4ES3_EELb1ELb0ELb1ELb0ELb0ELb0ELb0ELb0EEEvNS_16Flash_fwd_paramsE)
        /*0014*/ 	.short	0x0160
        /*0016*/ 	.short	0x01d0


	//----- nvinfo : EIATTR_CBANK_PARAM_SIZE
	.align		4
.L_644:
        /*0018*/ 	.byte	0x03, 0x19
        /*001a*/ 	.short	0x01d0


	//----- nvinfo : EIATTR_KPARAM_INFO
	.align		4
        /*001c*/ 	.byte	0x04, 0x17
        /*001e*/ 	.short	(.L_646 - .L_645)
.L_645:
        /*0020*/ 	.word	0x00000000
        /*0024*/ 	.short	0x0000
        /*0026*/ 	.short	0x0000
        /*0028*/ 	.byte	0x00, 0xf0, 0x41, 0x07


	//----- nvinfo : EIATTR_MAXREG_COUNT
	.align		4
.L_646:
        /*002c*/ 	.byte	0x03, 0x1b
        /*002e*/ 	.short	0x00ff


	//----- nvinfo : EIATTR_NUM_BARRIERS
	.align		4
        /*0030*/ 	.byte	0x02, 0x4c
        /*0032*/ 	.byte	0x01
	.zero		1


	//----- nvinfo : EIATTR_ANNOTATIONS
	.align		4
        /*0034*/ 	.byte	0x04, 0x55
        /*0036*/ 	.short	(.L_648 - .L_647)


	//   ....[0]....
.L_647:
        /* <DEDUP_REMOVED lines=55> */


	//----- nvinfo : EIATTR_MERCURY_ISA_VERSION
	.align		4
.L_648:
        /*0398*/ 	.byte	0x03, 0x5f
        /*039a*/ 	.short	0x0000


	//----- nvinfo : EIATTR_COOP_GROUP_MASK_REGIDS
	.align		4
        /*039c*/ 	.byte	0x04, 0x29
        /*039e*/ 	.short	(.L_650 - .L_649)


	//   ....[0]....
.L_649:
        /*03a0*/ 	.word	0xffffffff


	//   ....[1]....
        /*03a4*/ 	.word	0xffffffff


	//   ....[2]....
        /*03a8*/ 	.word	0xffffffff


	//   ....[3]....
        /*03ac*/ 	.word	0xffffffff


	//   ....[4]....
        /*03b0*/ 	.word	0xffffffff


	//   ....[5]....
        /*03b4*/ 	.word	0xffffffff


	//   ....[6]....
        /*03b8*/ 	.word	0xffffffff


	//   ....[7]....
        /*03bc*/ 	.word	0xffffffff


	//   ....[8]....
        /*03c0*/ 	.word	0xffffffff


	//   ....[9]....
        /*03c4*/ 	.word	0xffffffff


	//   ....[10]....
        /*03c8*/ 	.word	0xffffffff


	//   ....[11]....
        /*03cc*/ 	.word	0xffffffff


	//   ....[12]....
        /*03d0*/ 	.word	0xffffffff


	//   ....[13]....
        /*03d4*/ 	.word	0xffffffff


	//   ....[14]....
        /*03d8*/ 	.word	0xffffffff


	//   ....[15]....
        /*03dc*/ 	.word	0xffffffff


	//   ....[16]....
        /*03e0*/ 	.word	0xffffffff


	//   ....[17]....
        /*03e4*/ 	.word	0xffffffff


	//   ....[18]....
        /*03e8*/ 	.word	0xffffffff


	//   ....[19]....
        /*03ec*/ 	.word	0xffffffff


	//   ....[20]....
        /*03f0*/ 	.word	0xffffffff


	//   ....[21]....
        /*03f4*/ 	.word	0xffffffff


	//   ....[22]....
        /*03f8*/ 	.word	0xffffffff


	//   ....[23]....
        /*03fc*/ 	.word	0xffffffff


	//   ....[24]....
        /*0400*/ 	.word	0xffffffff


	//   ....[25]....
        /*0404*/ 	.word	0xffffffff


	//   ....[26]....
        /*0408*/ 	.word	0xffffffff


	//   ....[27]....
        /*040c*/ 	.word	0xffffffff


	//   ....[28]....
        /*0410*/ 	.word	0xffffffff


	//   ....[29]....
        /*0414*/ 	.word	0xffffffff


	//   ....[30]....
        /*0418*/ 	.word	0xffffffff


	//   ....[31]....
        /*041c*/ 	.word	0xffffffff


	//   ....[32]....
        /*0420*/ 	.word	0xffffffff


	//   ....[33]....
        /*0424*/ 	.word	0xffffffff


	//   ....[34]....
        /*0428*/ 	.word	0xffffffff


	//   ....[35]....
        /*042c*/ 	.word	0xffffffff


	//   ....[36]....
        /*0430*/ 	.word	0xffffffff


	//   ....[37]....
        /*0434*/ 	.word	0xffffffff


	//   ....[38]....
        /*0438*/ 	.word	0xffffffff


	//   ....[39]....
        /*043c*/ 	.word	0xffffffff


	//   ....[40]....
        /*0440*/ 	.word	0xffffffff


	//   ....[41]....
        /*0444*/ 	.word	0xffffffff


	//   ....[42]....
        /*0448*/ 	.word	0xffffffff


	//   ....[43]....
        /*044c*/ 	.word	0xffffffff


	//   ....[44]....
        /*0450*/ 	.word	0xffffffff


	//   ....[45]....
        /*0454*/ 	.word	0xffffffff


	//   ....[46]....
        /*0458*/ 	.word	0xffffffff


	//   ....[47]....
        /*045c*/ 	.word	0xffffffff


	//   ....[48]....
        /*0460*/ 	.word	0xffffffff


	//   ....[49]....
        /*0464*/ 	.word	0xffffffff


	//   ....[50]....
        /*0468*/ 	.word	0xffffffff


	//   ....[51]....
        /*046c*/ 	.word	0xffffffff


	//   ....[52]....
        /*0470*/ 	.word	0xffffffff


	//   ....[53]....
        /*0474*/ 	.word	0xffffffff


	//   ....[54]....
        /*0478*/ 	.word	0xffffffff


	//   ....[55]....
        /*047c*/ 	.word	0xffffffff


	//----- nvinfo : EIATTR_COOP_GROUP_INSTR_OFFSETS
	.align		4
.L_650:
        /*0480*/ 	.byte	0x04, 0x28
        /*0482*/ 	.short	(.L_652 - .L_651)


	//   ....[0]....
.L_651:
        /*0484*/ 	.word	0x00005050


	//   ....[1]....
        /*0488*/ 	.word	0x00005140


	//   ....[2]....
        /*048c*/ 	.word	0x00005150


	//   ....[3]....
        /*0490*/ 	.word	0x000051f0


	//   ....[4]....
        /*0494*/ 	.word	0x000057a0


	//   ....[5]....
        /*0498*/ 	.word	0x00005a30


	//   ....[6]....
        /*049c*/ 	.word	0x00005bd0


	//   ....[7]....
        /*04a0*/ 	.word	0x00005c70


	//   ....[8]....
        /*04a4*/ 	.word	0x00007db0


	//   ....[9]....
        /*04a8*/ 	.word	0x00007e40


	//   ....[10]....
        /*04ac*/ 	.word	0x00007ea0


	//   ....[11]....
        /*04b0*/ 	.word	0x00007fe0


	//   ....[12]....
        /*04b4*/ 	.word	0x000080a0


	//   ....[13]....
        /*04b8*/ 	.word	0x000080d0


	//   ....[14]....
        /*04bc*/ 	.word	0x00008300


	//   ....[15]....
        /*04c0*/ 	.word	0x00008360


	//   ....[16]....
        /*04c4*/ 	.word	0x0000b6c0


	//   ....[17]....
        /*04c8*/ 	.word	0x0000b7d0


	//   ....[18]....
        /*04cc*/ 	.word	0x0000b830


	//   ....[19]....
        /*04d0*/ 	.word	0x0000ba20


	//   ....[20]....
        /*04d4*/ 	.word	0x0000ba80


	//   ....[21]....
        /*04d8*/ 	.word	0x0000bb20


	//   ....[22]....
        /*04dc*/ 	.word	0x0000bbb0


	//   ....[23]....
        /*04e0*/ 	.word	0x0000bca0


	//   ....[24]....
        /*04e4*/ 	.word	0x0000f020


	//   ....[25]....
        /*04e8*/ 	.word	0x0000f1a0


	//   ....[26]....
        /*04ec*/ 	.word	0x0000f290


	//   ....[27]....
        /*04f0*/ 	.word	0x0000f400


	//   ....[28]....
        /*04f4*/ 	.word	0x0000f430


	//   ....[29]....
        /*04f8*/ 	.word	0x0000f470


	//   ....[30]....
        /*04fc*/ 	.word	0x0000f510


	//   ....[31]....
        /*0500*/ 	.word	0x0000f5f0


	//   ....[32]....
        /*0504*/ 	.word	0x00012a00


	//   ....[33]....
        /*0508*/ 	.word	0x00012bb0


	//   ....[34]....
        /*050c*/ 	.word	0x00012cc0


	//   ....[35]....
        /*0510*/ 	.word	0x00012cf0


	//   ....[36]....
        /*0514*/ 	.word	0x00012d20


	//   ....[37]....
        /*0518*/ 	.word	0x00012e00


	//   ....[38]....
        /*051c*/ 	.word	0x00012e30


	//   ....[39]....
        /*0520*/ 	.word	0x00012ef0


	//   ....[40]....
        /*0524*/ 	.word	0x00015fb0


	//   ....[41]....
        /*0528*/ 	.word	0x000160a0


	//   ....[42]....
        /*052c*/ 	.word	0x000161c0


	//   ....[43]....
        /*0530*/ 	.word	0x00016340


	//   ....[44]....
        /*0534*/ 	.word	0x000163a0


	//   ....[45]....
        /*0538*/ 	.word	0x000164e0


	//   ....[46]....
        /*053c*/ 	.word	0x00016550


	//   ....[47]....
        /*0540*/ 	.word	0x00016630


	//   ....[48]....
        /*0544*/ 	.word	0x00018800


	//   ....[49]....
        /*0548*/ 	.word	0x00018810


	//   ....[50]....
        /*054c*/ 	.word	0x00018820


	//   ....[51]....
        /*0550*/ 	.word	0x00018840


	//   ....[52]....
        /*0554*/ 	.word	0x00018860


	//   ....[53]....
        /*0558*/ 	.word	0x00018870


	//   ....[54]....
        /*055c*/ 	.word	0x000188d0


	//   ....[55]....
        /*0560*/ 	.word	0x00018910


	//----- nvinfo : EIATTR_EXIT_INSTR_OFFSETS
	.align		4
.L_652:
        /*0564*/ 	.byte	0x04, 0x1c
        /*0566*/ 	.short	(.L_654 - .L_653)


	//   ....[0]....
.L_653:
        /*0568*/ 	.word	0x00000730


	//   ....[1]....
        /*056c*/ 	.word	0x00001960


	//   ....[2]....
        /*0570*/ 	.word	0x000019e0


	//   ....[3]....
        /*0574*/ 	.word	0x0001a9b0


	//   ....[4]....
        /*0578*/ 	.word	0x0001aa90


	//   ....[5]....
        /*057c*/ 	.word	0x0001aab0


	//----- nvinfo : EIATTR_CTAIDZ_USED
	.align		4
.L_654:
        /*0580*/ 	.byte	0x01, 0x04
	.zero		2


	//----- nvinfo : EIATTR_CRS_STACK_SIZE
	.align		4
        /*0584*/ 	.byte	0x04, 0x1e
        /*0586*/ 	.short	(.L_656 - .L_655)
.L_655:
        /*0588*/ 	.word	0x00000000
.L_656:


//--------------------- .nv.info._ZN5flash16flash_fwd_kernelI23Flash_fwd_kernel_traitsILi128ELi128ELi32ELi4ELb0ELb0EN7cutlass6half_tE19Flash_kernel_traitsILi128ELi128ELi32ELi4ES3_EELb1ELb0ELb0ELb0ELb1ELb1ELb0ELb0EEEvNS_16Flash_fwd_paramsE --------------------------
	.section	.nv.info._ZN5flash16flash_fwd_kernelI23Flash_fwd_kernel_traitsILi128ELi128ELi32ELi4ELb0ELb0EN7cutlass6half_tE19Flash_kernel_traitsILi128ELi128ELi32ELi4ES3_EELb1ELb0ELb0ELb0ELb1ELb1ELb0ELb0EEEvNS_16Flash_fwd_paramsE,"",@"SHT_CUDA_INFO"
	.sectionflags	@""
	.align	4


	//----- nvinfo : EIATTR_CUDA_API_VERSION
	.align		4
        /*0000*/ 	.byte	0x04, 0x37
        /*0002*/ 	.short	(.L_658 - .L_657)
.L_657:
        /*0004*/ 	.word	0x00000082


	//----- nvinfo : EIATTR_SW2861232_WAR
	.align		4
.L_658:
        /*0008*/ 	.byte	0x01, 0x35
	.zero		2


	//----- nvinfo : EIATTR_PARAM_CBANK
	.align		4
        /*000c*/ 	.byte	0x04, 0x0a
        /*000e*/ 	.short	(.L_660 - .L_659)
	.align		4
.L_659:
        /*0010*/ 	.word	index@(.nv.constant0._ZN5flash16flash_fwd_kernelI23Flash_fwd_kernel_traitsILi128ELi128ELi32ELi4ELb0ELb0EN7cutlass6half_tE19Flash_kernel_traitsILi128ELi128ELi32ELi4ES3_EELb1ELb0ELb0ELb0ELb1ELb1ELb0ELb0EEEvNS_16Flash_fwd_paramsE)
        /*0014*/ 	.short	0x0160
        /*0016*/ 	.short	0x01d0


	//----- nvinfo : EIATTR_CBANK_PARAM_SIZE
	.align		4
.L_660:
        /*0018*/ 	.byte	0x03, 0x19
        /*001a*/ 	.short	0x01d0


	//----- nvinfo : EIATTR_KPARAM_INFO
	.align		4
        /*001c*/ 	.byte	0x04, 0x17
        /*001e*/ 	.short	(.L_662 - .L_661)
.L_661:
        /*0020*/ 	.word	0x00000000
        /*0024*/ 	.short	0x0000
        /*0026*/ 	.short	0x0000
        /*0028*/ 	.byte	0x00, 0xf0, 0x41, 0x07


	//----- nvinfo : EIATTR_MAXREG_COUNT
	.align		4
.L_662:
        /*002c*/ 	.byte	0x03, 0x1b
        /*002e*/ 	.short	0x00ff


	//----- nvinfo : EIATTR_NUM_BARRIERS
	.align		4
        /*0030*/ 	.byte	0x02, 0x4c
        /*0032*/ 	.byte	0x01
	.zero		1


	//----- nvinfo : EIATTR_ANNOTATIONS
	.align		4
        /*0034*/ 	.byte	0x04, 0x55
        /*0036*/ 	.short	(.L_664 - .L_663)


	//   ....[0]....
.L_663:
        /*0038*/ 	.word	0x00000001
        /*003c*/ 	.byte	0xa0, 0x0b, 0x00, 0x00, 0x01, 0x00, 0x00, 0x00, 0x20, 0x0c, 0x00, 0x00, 0x01, 0x00, 0x00, 0x00
        /*004c*/ 	.byte	0x70, 0x0c, 0x00, 0x00, 0x01, 0x00, 0x00, 0x00, 0xa0, 0x33, 0x00, 0x00, 0x01, 0x00, 0x00, 0x00
        /*005c*/ 	.byte	0xd0, 0x33, 0x00, 0x00, 0x01, 0x00, 0x00, 0x00, 0x60, 0x34, 0x00, 0x00, 0x01, 0x00, 0x00, 0x00
        /*006c*/ 	.byte	0x80, 0x34, 0x00, 0x00, 0x01, 0x00, 0x00, 0x00, 0xd0, 0x35, 0x00, 0x00, 0x01, 0x00, 0x00, 0x00
        /*007c*/ 	.byte	0x70, 0x3d, 0x00, 0x00, 0x01, 0x00, 0x00, 0x00, 0xa0, 0x3d, 0x00, 0x00


	//----- nvinfo : EIATTR_MERCURY_ISA_VERSION
	.align		4
.L_664:
        /*0088*/ 	.byte	0x03, 0x5f
        /*008a*/ 	.short	0x0000


	//----- nvinfo : EIATTR_COOP_GROUP_MASK_REGIDS
	.align		4
        /*008c*/ 	.byte	0x04, 0x29
        /*008e*/ 	.short	(.L_666 - .L_665)


	//   ....[0]....
.L_665:
        /*0090*/ 	.word	0xffffffff


	//   ....[1]....
        /*0094*/ 	.word	0xffffffff


	//   ....[2]....
        /*0098*/ 	.word	0xffffffff


	//   ....[3]....
        /*009c*/ 	.word	0xffffffff


	//   ....[4]....
        /*00a0*/ 	.word	0xffffffff


	//   ....[5]....
        /*00a4*/ 	.word	0xffffffff


	//   ....[6]....
        /*00a8*/ 	.word	0xffffffff


	//   ....[7]....
        /*00ac*/ 	.word	0xffffffff


	//   ....[8]....
        /*00b0*/ 	.word	0xffffffff


	//   ....[9]....
        /*00b4*/ 	.word	0xffffffff


	//   ....[10]....
        /*00b8*/ 	.word	0xffffffff


	//   ....[11]....
        /*00bc*/ 	.word	0xffffffff


	//   ....[12]....
        /*00c0*/ 	.word	0xffffffff


	//   ....[13]....
        /*00c4*/ 	.word	0xffffffff


	//   ....[14]....
        /*00c8*/ 	.word	0xffffffff


	//   ....[15]....
        /*00cc*/ 	.word	0xffffffff


	//   ....[16]....
        /*00d0*/ 	.word	0xffffffff


	//   ....[17]....
        /*00d4*/ 	.word	0xffffffff


	//   ....[18]....
        /*00d8*/ 	.word	0xffffffff


	//   ....[19]....
        /*00dc*/ 	.word	0xffffffff


	//   ....[20]....
        /*00e0*/ 	.word	0xffffffff


	//   ....[21]....
        /*00e4*/ 	.word	0xffffffff


	//   ....[22]....
        /*00e8*/ 	.word	0xffffffff


	//   ....[23]....
        /*00ec*/ 	.word	0xffffffff


	//----- nvinfo : EIATTR_COOP_GROUP_INSTR_OFFSETS
	.align		4
.L_666:
        /*00f0*/ 	.byte	0x04, 0x28
        /*00f2*/ 	.short	(.L_668 - .L_667)


	//   ....[0]....
.L_667:
        /*00f4*/ 	.word	0x00001b50


	//   ....[1]....
        /*00f8*/ 	.word	0x00001c70


	//   ....[2]....
        /*00fc*/ 	.word	0x00001c80


	//   ....[3]....
        /*0100*/ 	.word	0x00001d50


	//   ....[4]....
        /*0104*/ 	.word	0x000022e0


	//   ....[5]....
        /*0108*/ 	.word	0x00002630


	//   ....[6]....
        /*010c*/ 	.word	0x00002670


	//   ....[7]....
        /*0110*/ 	.word	0x00002790


	//   ....[8]....
        /*0114*/ 	.word	0x00003e80


	//   ....[9]....
        /*0118*/ 	.word	0x00003f10


	//   ....[10]....
        /*011c*/ 	.word	0x00003f30


	//   ....[11]....
        /*0120*/ 	.word	0x00003f50


	//   ....[12]....
        /*0124*/ 	.word	0x00003f70


	//   ....[13]....
        /*0128*/ 	.word	0x00003f90


	//   ....[14]....
        /*012c*/ 	.word	0x000043a0


	//   ....[15]....
        /*0130*/ 	.word	0x000044e0


	//   ....[16]....
        /*0134*/ 	.word	0x00005f60


	//   ....[17]....
        /*0138*/ 	.word	0x00005fa0


	//   ....[18]....
        /*013c*/ 	.word	0x00005fd0


	//   ....[19]....
        /*0140*/ 	.word	0x00005fe0


	//   ....[20]....
        /*0144*/ 	.word	0x00006040


	//   ....[21]....
        /*0148*/ 	.word	0x00006060


	//   ....[22]....
        /*014c*/ 	.word	0x00006080


	//   ....[23]....
        /*0150*/ 	.word	0x000060a0


	//----- nvinfo : EIATTR_EXIT_INSTR_OFFSETS
	.align		4
.L_668:
        /*0154*/ 	.byte	0x04, 0x1c
        /*0156*/ 	.short	(.L_670 - .L_669)


	//   ....[0]....
.L_669:
        /*0158*/ 	.word	0x000003c0


	//   ....[1]....
        /*015c*/ 	.word	0x00007e10


	//----- nvinfo : EIATTR_CTAIDZ_USED
	.align		4
.L_670:
        /*0160*/ 	.byte	0x01, 0x04
	.zero		2


	//----- nvinfo : EIATTR_CRS_STACK_SIZE
	.align		4
        /*0164*/ 	.byte	0x04, 0x1e
        /*0166*/ 	.short	(.L_672 - .L_671)
.L_671:
        /*0168*/ 	.word	0x00000000
.L_672:


//--------------------- .nv.info._ZN5flash16flash_fwd_kernelI23Flash_fwd_kernel_traitsILi128ELi128ELi32ELi4ELb0ELb0EN7cutlass6half_tE19Flash_kernel_traitsILi128ELi128ELi32ELi4ES3_EELb0ELb0ELb0ELb0ELb1ELb1ELb1ELb0EEEvNS_16Flash_fwd_paramsE --------------------------
	.section	.nv.info._ZN5flash16flash_fwd_kernelI23Flash_fwd_kernel_traitsILi128ELi128ELi32ELi4ELb0ELb0EN7cutlass6half_tE19Flash_kernel_traitsILi128ELi128ELi32ELi4ES3_EELb0ELb0ELb0ELb0ELb1ELb1ELb1ELb0EEEvNS_16Flash_fwd_paramsE,"",@"SHT_CUDA_INFO"
	.sectionflags	@""
	.align	4


	//----- nvinfo : EIATTR_CUDA_API_VERSION
	.align		4
        /*0000*/ 	.byte	0x04, 0x37
        /*0002*/ 	.short	(.L_674 - .L_673)
.L_673:
        /*0004*/ 	.word	0x00000082


	//----- nvinfo : EIATTR_SW2861232_WAR
	.align		4
.L_674:
        /*0008*/ 	.byte	0x01, 0x35
	.zero		2


	//----- nvinfo : EIATTR_PARAM_CBANK
	.align		4
        /*000c*/ 	.byte	0x04, 0x0a
        /*000e*/ 	.short	(.L_676 - .L_675)
	.align		4
.L_675:
        /*0010*/ 	.word	index@(.nv.constant0._ZN5flash16flash_fwd_kernelI23Flash_fwd_kernel_traitsILi128ELi128ELi32ELi4ELb0ELb0EN7cutlass6half_tE19Flash_kernel_traitsILi128ELi128ELi32ELi4ES3_EELb0ELb0ELb0ELb0ELb1ELb1ELb1ELb0EEEvNS_16Flash_fwd_paramsE)
        /*0014*/ 	.short	0x0160
        /*0016*/ 	.short	0x01d0


	//----- nvinfo : EIATTR_CBANK_PARAM_SIZE
	.align		4
.L_676:
        /*0018*/ 	.byte	0x03, 0x19
        /*001a*/ 	.short	0x01d0


	//----- nvinfo : EIATTR_KPARAM_INFO
	.align		4
        /*001c*/ 	.byte	0x04, 0x17
        /*001e*/ 	.short	(.L_678 - .L_677)
.L_677:
        /*0020*/ 	.word	0x00000000
        /*0024*/ 	.short	0x0000
        /*0026*/ 	.short	0x0000
        /*0028*/ 	.byte	0x00, 0xf0, 0x41, 0x07


	//----- nvinfo : EIATTR_MAXREG_COUNT
	.align		4
.L_678:
        /*002c*/ 	.byte	0x03, 0x1b
        /*002e*/ 	.short	0x00ff


	//----- nvinfo : EIATTR_NUM_BARRIERS
	.align		4
        /*0030*/ 	.byte	0x02, 0x4c
        /*0032*/ 	.byte	0x01
	.zero		1


	//----- nvinfo : EIATTR_ANNOTATIONS
	.align		4
        /*0034*/ 	.byte	0x04, 0x55
        /*0036*/ 	.short	(.L_680 - .L_679)


	//   ....[0]....
.L_679:
        /*0038*/ 	.word	0x00000001
        /*003c*/ 	.byte	0x20, 0x09, 0x00, 0x00, 0x01, 0x00, 0x00, 0x00, 0x60, 0x09, 0x00, 0x00, 0x01, 0x00, 0x00, 0x00
        /*004c*/ 	.byte	0xc0, 0x0a, 0x00, 0x00, 0x01, 0x00, 0x00, 0x00, 0xa0, 0x0b, 0x00, 0x00, 0x01, 0x00, 0x00, 0x00
        /*005c*/ 	.byte	0xb0, 0x19, 0x00, 0x00, 0x01, 0x00, 0x00, 0x00, 0x50, 0x29, 0x00, 0x00, 0x01, 0x00, 0x00, 0x00
        /*006c*/ 	.byte	0x70, 0x2b, 0x00, 0x00, 0x01, 0x00, 0x00, 0x00, 0xa0, 0x2b, 0x00, 0x00, 0x01, 0x00, 0x00, 0x00
        /*007c*/ 	.byte	0x30, 0x2d, 0x00, 0x00, 0x01, 0x00, 0x00, 0x00, 0x60, 0x2d, 0x00, 0x00, 0x01, 0x00, 0x00, 0x00
        /*008c*/ 	.byte	0x30, 0x4e, 0x00, 0x00, 0x01, 0x00, 0x00, 0x00, 0xe0, 0x51, 0x00, 0x00, 0x01, 0x00, 0x00, 0x00
        /*009c*/ 	.byte	0x30, 0x52, 0x00, 0x00, 0x01, 0x00, 0x00, 0x00, 0x40, 0x52, 0x00, 0x00


	//----- nvinfo : EIATTR_MERCURY_ISA_VERSION
	.align		4
.L_680:
        /*00a8*/ 	.byte	0x03, 0x5f
        /*00aa*/ 	.short	0x0000


	//----- nvinfo : EIATTR_COOP_GROUP_MASK_REGIDS
	.align		4
        /*00ac*/ 	.byte	0x04, 0x29
        /*00ae*/ 	.short	(.L_682 - .L_681)


	//   ....[0]....
.L_681:
        /*00b0*/ 	.word	0xffffffff


	//   ....[1]....
        /*00b4*/ 	.word	0xffffffff


	//   ....[2]....
        /*00b8*/ 	.word	0xffffffff


	//   ....[3]....
        /*00bc*/ 	.word	0xffffffff


	//   ....[4]....
        /*00c0*/ 	.word	0xffffffff


	//   ....[5]....
        /*00c4*/ 	.word	0xffffffff


	//   ....[6]....
        /*00c8*/ 	.word	0xffffffff


	//   ....[7]....
        /*00cc*/ 	.word	0xffffffff


	//   ....[8]....
        /*00d0*/ 	.word	0xffffffff


	//   ....[9]....
        /*00d4*/ 	.word	0xffffffff


	//   ....[10]....
        /*00d8*/ 	.word	0xffffffff


	//   ....[11]....
        /*00dc*/ 	.word	0xffffffff


	//   ....[12]....
        /*00e0*/ 	.word	0xffffffff


	//   ....[13]....
        /*00e4*/ 	.word	0xffffffff


	//   ....[14]....
        /*00e8*/ 	.word	0xffffffff


	//   ....[15]....
        /*00ec*/ 	.word	0xffffffff


	//   ....[16]....
        /*00f0*/ 	.word	0xffffffff


	//   ....[17]....
        /*00f4*/ 	.word	0xffffffff


	//   ....[18]....
        /*00f8*/ 	.word	0xffffffff


	//   ....[19]....
        /*00fc*/ 	.word	0xffffffff


	//   ....[20]....
        /*0100*/ 	.word	0xffffffff


	//   ....[21]....
        /*0104*/ 	.word	0xffffffff


	//   ....[22]....
        /*0108*/ 	.word	0xffffffff


	//   ....[23]....
        /*010c*/ 	.word	0xffffffff


	//----- nvinfo : EIATTR_COOP_GROUP_INSTR_OFFSETS
	.align		4
.L_682:
        /*0110*/ 	.byte	0x04, 0x28
        /*0112*/ 	.short	(.L_684 - .L_683)


	//   ....[0]....
.L_683:
        /*0114*/ 	.word	0x00001c50


	//   ....[1]....
        /*0118*/ 	.word	0x00001d00


	//   ....[2]....
        /*011c*/ 	.word	0x00001d10


	//   ....[3]....
        /*0120*/ 	.word	0x00001d90


	//   ....[4]....
        /*0124*/ 	.word	0x00001ec0


	//   ....[5]....
        /*0128*/ 	.word	0x00001fc0


	//   ....[6]....
        /*012c*/ 	.word	0x00002090


	//   ....[7]....
        /*0130*/ 	.word	0x00002110


	//   ....[8]....
        /*0134*/ 	.word	0x00003a60


	//   ....[9]....
        /*0138*/ 	.word	0x00003b50


	//   ....[10]....
        /*013c*/ 	.word	0x00003b90


	//   ....[11]....
        /*0140*/ 	.word	0x00003ba0


	//   ....[12]....
        /*0144*/ 	.word	0x00003bb0


	//   ....[13]....
        /*0148*/ 	.word	0x00003be0


	//   ....[14]....
        /*014c*/ 	.word	0x00003c30


	//   ....[15]....
        /*0150*/ 	.word	0x00003c60


	//   ....[16]....
        /*0154*/ 	.word	0x00005250


	//   ....[17]....
        /*0158*/ 	.word	0x00005260


	//   ....[18]....
        /*015c*/ 	.word	0x000052a0


	//   ....[19]....
        /*0160*/ 	.word	0x000052e0


	//   ....[20]....
        /*0164*/ 	.word	0x00005400


	//   ....[21]....
        /*0168*/ 	.word	0x00005420


	//   ....[22]....
        /*016c*/ 	.word	0x00005430


	//   ....[23]....
        /*0170*/ 	.word	0x00005480


	//----- nvinfo : EIATTR_EXIT_INSTR_OFFSETS
	.align		4
.L_684:
        /*0174*/ 	.byte	0x04, 0x1c
        /*0176*/ 	.short	(.L_686 - .L_685)


	//   ....[0]....
.L_685:
        /*0178*/ 	.word	0x00000170


	//   ....[1]....
        /*017c*/ 	.word	0x00007070


	//----- nvinfo : EIATTR_CTAIDZ_USED
	.align		4
.L_686:
        /*0180*/ 	.byte	0x01, 0x04
	.zero		2


	//----- nvinfo : EIATTR_CRS_STACK_SIZE
	.align		4
        /*0184*/ 	.byte	0x04, 0x1e
        /*0186*/ 	.short	(.L_688 - .L_687)
.L_687:
        /*0188*/ 	.word	0x00000000
.L_688:


//--------------------- .nv.info._ZN5flash16flash_fwd_kernelI23Flash_fwd_kernel_traitsILi128ELi128ELi32ELi4ELb0ELb0EN7cutlass6half_tE19Flash_kernel_traitsILi128ELi128ELi32ELi4ES3_EELb1ELb0ELb0ELb1ELb0ELb0ELb0ELb0EEEvNS_16Flash_fwd_paramsE --------------------------
	.section	.nv.info._ZN5flash16flash_fwd_kernelI23Flash_fwd_kernel_traitsILi128ELi128ELi32ELi4ELb0ELb0EN7cutlass6half_tE19Flash_kernel_traitsILi128ELi128ELi32ELi4ES3_EELb1ELb0ELb0ELb1ELb0ELb0ELb0ELb0EEEvNS_16Flash_fwd_paramsE,"",@"SHT_CUDA_INFO"
	.sectionflags	@""
	.align	4


	//----- nvinfo : EIATTR_CUDA_API_VERSION
	.align		4
        /*0000*/ 	.byte	0x04, 0x37
        /*0002*/ 	.short	(.L_690 - .L_689)
.L_689:
        /*0004*/ 	.word	0x00000082


	//----- nvinfo : EIATTR_SW2861232_WAR
	.align		4
.L_690:
        /*0008*/ 	.byte	0x01, 0x35
	.zero		2


	//----- nvinfo : EIATTR_PARAM_CBANK
	.align		4
        /*000c*/ 	.byte	0x04, 0x0a
        /*000e*/ 	.short	(.L_692 - .L_691)
	.align		4
.L_691:
        /*0010*/ 	.word	index@(.nv.constant0._ZN5flash16flash_fwd_kernelI23Flash_fwd_kernel_traitsILi128ELi128ELi32ELi4ELb0ELb0EN7cutlass6half_tE19Flash_kernel_traitsILi128ELi128ELi32ELi4ES3_EELb1ELb0ELb0ELb1ELb0ELb0ELb0ELb0EEEvNS_16Flash_fwd_paramsE)
        /*0014*/ 	.short	0x0160
        /*0016*/ 	.short	0x01d0


	//----- nvinfo : EIATTR_CBANK_PARAM_SIZE
	.align		4
.L_692:
        /*0018*/ 	.byte	0x03, 0x19
        /*001a*/ 	.short	0x01d0


	//----- nvinfo : EIATTR_KPARAM_INFO
	.align		4
        /*001c*/ 	.byte	0x04, 0x17
        /*001e*/ 	.short	(.L_694 - .L_693)
.L_693:
        /*0020*/ 	.word	0x00000000
        /*0024*/ 	.short	0x0000
        /*0026*/ 	.short	0x0000
        /*0028*/ 	.byte	0x00, 0xf0, 0x41, 0x07


	//----- nvinfo : EIATTR_MAXREG_COUNT
	.align		4
.L_694:
        /*002c*/ 	.byte	0x03, 0x1b
        /*002e*/ 	.short	0x00ff


	//----- nvinfo : EIATTR_NUM_BARRIERS
	.align		4
        /*0030*/ 	.byte	0x02, 0x4c
        /*0032*/ 	.byte	0x01
	.zero		1


	//----- nvinfo : EIATTR_ANNOTATIONS
	.align		4
        /*0034*/ 	.byte	0x04, 0x55
        /*0036*/ 	.short	(.L_696 - .L_695)


	//   ....[0]....
.L_695:
        /* <DEDUP_REMOVED lines=11> */


	//----- nvinfo : EIATTR_MERCURY_ISA_VERSION
	.align		4
.L_696:
        /*00d0*/ 	.byte	0x03, 0x5f
        /*00d2*/ 	.short	0x0000


	//----- nvinfo : EIATTR_COOP_GROUP_MASK_REGIDS
	.align		4
        /*00d4*/ 	.byte	0x04, 0x29
        /*00d6*/ 	.short	(.L_698 - .L_697)


	//   ....[0]....
.L_697:
        /*00d8*/ 	.word	0xffffffff


	//   ....[1]....
        /*00dc*/ 	.word	0xffffffff


	//   ....[2]....
        /*00e0*/ 	.word	0xffffffff


	//   ....[3]....
        /*00e4*/ 	.word	0xffffffff


	//   ....[4]....
        /*00e8*/ 	.word	0xffffffff


	//   ....[5]....
        /*00ec*/ 	.word	0xffffffff


	//   ....[6]....
        /*00f0*/ 	.word	0xffffffff


	//   ....[7]....
        /*00f4*/ 	.word	0xffffffff


	//   ....[8]....
        /*00f8*/ 	.word	0xffffffff


	//   ....[9]....
        /*00fc*/ 	.word	0xffffffff


	//   ....[10]....
        /*0100*/ 	.word	0xffffffff


	//   ....[11]....
        /*0104*/ 	.word	0xffffffff


	//   ....[12]....
        /*0108*/ 	.word	0xffffffff


	//   ....[13]....
        /*010c*/ 	.word	0xffffffff


	//   ....[14]....
        /*0110*/ 	.word	0xffffffff


	//   ....[15]....
        /*0114*/ 	.word	0xffffffff


	//   ....[16]....
        /*0118*/ 	.word	0xffffffff


	//   ....[17]....
        /*011c*/ 	.word	0xffffffff


	//   ....[18]....
        /*0120*/ 	.word	0xffffffff


	//   ....[19]....
        /*0124*/ 	.word	0xffffffff


	//   ....[20]....
        /*0128*/ 	.word	0xffffffff


	//   ....[21]....
        /*012c*/ 	.word	0xffffffff


	//   ....[22]....
        /*0130*/ 	.word	0xffffffff


	//   ....[23]....
        /*0134*/ 	.word	0xffffffff


	//----- nvinfo : EIATTR_COOP_GROUP_INSTR_OFFSETS
	.align		4
.L_698:
        /*0138*/ 	.byte	0x04, 0x28
        /*013a*/ 	.short	(.L_700 - .L_699)


	//   ....[0]....
.L_699:
        /*013c*/ 	.word	0x00004330


	//   ....[1]....
        /*0140*/ 	.word	0x00004370


	//   ....[2]....
        /*0144*/ 	.word	0x000044a0


	//   ....[3]....
        /*0148*/ 	.word	0x000044c0


	//   ....[4]....
        /*014c*/ 	.word	0x00004a80


	//   ....[5]....
        /*0150*/ 	.word	0x00004e50


	//   ....[6]....
        /*0154*/ 	.word	0x00004e90


	//   ....[7]....
        /*0158*/ 	.word	0x00004fa0


	//   ....[8]....
        /*015c*/ 	.word	0x00006f70


	//   ....[9]....
        /*0160*/ 	.word	0x00007030


	//   ....[10]....
        /*0164*/ 	.word	0x00007180


	//   ....[11]....
        /*0168*/ 	.word	0x00007210


	//   ....[12]....
        /*016c*/ 	.word	0x00007240


	//   ....[13]....
        /*0170*/ 	.word	0x00007390


	//   ....[14]....
        /*0174*/ 	.word	0x00007580


	//   ....[15]....
        /*0178*/ 	.word	0x000078a0


	//   ....[16]....
        /*017c*/ 	.word	0x000091c0


	//   ....[17]....
        /*0180*/ 	.word	0x00009200


	//   ....[18]....
        /*0184*/ 	.word	0x00009230


	//   ....[19]....
        /*0188*/ 	.word	0x000092d0


	//   ....[20]....
        /*018c*/ 	.word	0x00009310


	//   ....[21]....
        /*0190*/ 	.word	0x00009340


	//   ....[22]....
        /*0194*/ 	.word	0x00009380


	//   ....[23]....
        /*0198*/ 	.word	0x00009460


	//----- nvinfo : EIATTR_EXIT_INSTR_OFFSETS
	.align		4
.L_700:
        /*019c*/ 	.byte	0x04, 0x1c
        /*019e*/ 	.short	(.L_702 - .L_701)


	//   ....[0]....
.L_701:
        /*01a0*/ 	.word	0x00000720


	//   ....[1]....
        /*01a4*/ 	.word	0x0000b680


	//   ....[2]....
        /*01a8*/ 	.word	0x0000b760


	//   ....[3]....
        /*01ac*/ 	.word	0x0000b780


	//   ....[4]....
        /*01b0*/ 	.word	0x0000c830


	//   ....[5]....
        /*01b4*/ 	.word	0x0000c8b0


	//----- nvinfo : EIATTR_CTAIDZ_USED
	.align		4
.L_702:
        /*01b8*/ 	.byte	0x01, 0x04
	.zero		2


	//----- nvinfo : EIATTR_CRS_STACK_SIZE
	.align		4
        /*01bc*/ 	.byte	0x04, 0x1e
        /*01be*/ 	.short	(.L_704 - .L_703)
.L_703:
        /*01c0*/ 	.word	0x00000000
.L_704:


//--------------------- .nv.info._ZN5flash16flash_fwd_kernelI23Flash_fwd_kernel_traitsILi128ELi128ELi32ELi4ELb0ELb0EN7cutlass6half_tE19Flash_kernel_traitsILi128ELi128ELi32ELi4ES3_EELb1ELb0ELb0ELb0ELb0ELb0ELb0ELb1EEEvNS_16Flash_fwd_paramsE --------------------------
	.section	.nv.info._ZN5flash16flash_fwd_kernelI23Flash_fwd_kernel_traitsILi128ELi128ELi32ELi4ELb0ELb0EN7cutlass6half_tE19Flash_kernel_traitsILi128ELi128ELi32ELi4ES3_EELb1ELb0ELb0ELb0ELb0ELb0ELb0ELb1EEEvNS_16Flash_fwd_paramsE,"",@"SHT_CUDA_INFO"
	.sectionflags	@""
	.align	4


	//----- nvinfo : EIATTR_CUDA_API_VERSION
	.align		4
        /*0000*/ 	.byte	0x04, 0x37
        /*0002*/ 	.short	(.L_706 - .L_705)
.L_705:
        /*0004*/ 	.word	0x00000082


	//----- nvinfo : EIATTR_SW2861232_WAR
	.align		4
.L_706:
        /*0008*/ 	.byte	0x01, 0x35
	.zero		2


	//----- nvinfo : EIATTR_PARAM_CBANK
	.align		4
        /*000c*/ 	.byte	0x04, 0x0a
        /*000e*/ 	.short	(.L_708 - .L_707)
	.align		4
.L_707:
        /*0010*/ 	.word	index@(.nv.constant0._ZN5flash16flash_fwd_kernelI23Flash_fwd_kernel_traitsILi128ELi128ELi32ELi4ELb0ELb0EN7cutlass6half_tE19Flash_kernel_traitsILi128ELi128ELi32ELi4ES3_EELb1ELb0ELb0ELb0ELb0ELb0ELb0ELb1EEEvNS_16Flash_fwd_paramsE)
        /*0014*/ 	.short	0x0160
        /*0016*/ 	.short	0x01d0


	//----- nvinfo : EIATTR_CBANK_PARAM_SIZE
	.align		4
.L_708:
        /*0018*/ 	.byte	0x03, 0x19
        /*001a*/ 	.short	0x01d0


	//----- nvinfo : EIATTR_KPARAM_INFO
	.align		4
        /*001c*/ 	.byte	0x04, 0x17
        /*001e*/ 	.short	(.L_710 - .L_709)
.L_709:
        /*0020*/ 	.word	0x00000000
        /*0024*/ 	.short	0x0000
        /*0026*/ 	.short	0x0000
        /*0028*/ 	.byte	0x00, 0xf0, 0x41, 0x07


	//----- nvinfo : EIATTR_MAXREG_COUNT
	.align		4
.L_710:
        /*002c*/ 	.byte	0x03, 0x1b
        /*002e*/ 	.short	0x00ff


	//----- nvinfo : EIATTR_NUM_BARRIERS
	.align		4
        /*0030*/ 	.byte	0x02, 0x4c
        /*0032*/ 	.byte	0x01
	.zero		1


	//----- nvinfo : EIATTR_ANNOTATIONS
	.align		4
        /*0034*/ 	.byte	0x04, 0x55
        /*0036*/ 	.short	(.L_712 - .L_711)


	//   ....[0]....
.L_711:
        /* <DEDUP_REMOVED lines=23> */


	//----- nvinfo : EIATTR_MERCURY_ISA_VERSION
	.align		4
.L_712:
        /*0190*/ 	.byte	0x03, 0x5f
        /*0192*/ 	.short	0x0000


	//----- nvinfo : EIATTR_COOP_GROUP_MASK_REGIDS
	.align		4
        /*0194*/ 	.byte	0x04, 0x29
        /*0196*/ 	.short	(.L_714 - .L_713)


	//   ....[0]....
.L_713:
        /*0198*/ 	.word	0xffffffff


	//   ....[1]....
        /*019c*/ 	.word	0xffffffff


	//   ....[2]....
        /*01a0*/ 	.word	0xffffffff


	//   ....[3]....
        /*01a4*/ 	.word	0xffffffff


	//   ....[4]....
        /*01a8*/ 	.word	0xffffffff


	//   ....[5]....
        /*01ac*/ 	.word	0xffffffff


	//   ....[6]....
        /*01b0*/ 	.word	0xffffffff


	//   ....[7]....
        /*01b4*/ 	.word	0xffffffff


	//   ....[8]....
        /*01b8*/ 	.word	0xffffffff


	//   ....[9]....
        /*01bc*/ 	.word	0xffffffff


	//   ....[10]....
        /*01c0*/ 	.word	0xffffffff


	//   ....[11]....
        /*01c4*/ 	.word	0xffffffff


	//   ....[12]....
        /*01c8*/ 	.word	0xffffffff


	//   ....[13]....
        /*01cc*/ 	.word	0xffffffff


	//   ....[14]....
        /*01d0*/ 	.word	0xffffffff


	//   ....[15]....
        /*01d4*/ 	.word	0xffffffff


	//   ....[16]....
        /*01d8*/ 	.word	0xffffffff


	//   ....[17]....
        /*01dc*/ 	.word	0xffffffff


	//   ....[18]....
        /*01e0*/ 	.word	0xffffffff


	//   ....[19]....
        /*01e4*/ 	.word	0xffffffff


	//   ....[20]....
        /*01e8*/ 	.word	0xffffffff


	//   ....[21]....
        /*01ec*/ 	.word	0xffffffff


	//   ....[22]....
        /*01f0*/ 	.word	0xffffffff


	//   ....[23]....
        /*01f4*/ 	.word	0xffffffff


	//----- nvinfo : EIATTR_COOP_GROUP_INSTR_OFFSETS
	.align		4
.L_714:
        /*01f8*/ 	.byte	0x04, 0x28
        /*01fa*/ 	.short	(.L_716 - .L_715)


	//   ....[0]....
.L_715:
        /*01fc*/ 	.word	0x000036f0


	//   ....[1]....
        /*0200*/ 	.word	0x00003890


	//   ....[2]....
        /*0204*/ 	.word	0x000039b0


	//   ....[3]....
        /*0208*/ 	.word	0x00003c90


	//   ....[4]....
        /*020c*/ 	.word	0x00003dd0


	//   ....[5]....
        /*0210*/ 	.word	0x00003e10


	//   ....[6]....
        /*0214*/ 	.word	0x00003f60


	//   ....[7]....
        /*0218*/ 	.word	0x00003ff0


	//   ....[8]....
        /*021c*/ 	.word	0x00007490


	//   ....[9]....
        /*0220*/ 	.word	0x000074c0


	//   ....[10]....
        /*0224*/ 	.word	0x000074d0


	//   ....[11]....
        /*0228*/ 	.word	0x000074f0


	//   ....[12]....
        /*022c*/ 	.word	0x00007510


	//   ....[13]....
        /*0230*/ 	.word	0x00007530


	//   ....[14]....
        /*0234*/ 	.word	0x00007550


	//   ....[15]....
        /*0238*/ 	.word	0x00007700


	//   ....[16]....
        /*023c*/ 	.word	0x0000a5c0


	//   ....[17]....
        /*0240*/ 	.word	0x0000a6f0


	//   ....[18]....
        /*0244*/ 	.word	0x0000a900


	//   ....[19]....
        /*0248*/ 	.word	0x0000a910


	//   ....[20]....
        /*024c*/ 	.word	0x0000a920


	//   ....[21]....
        /*0250*/ 	.word	0x0000a950


	//   ....[22]....
        /*0254*/ 	.word	0x0000a9a0


	//   ....[23]....
        /*0258*/ 	.word	0x0000a9b0


	//----- nvinfo : EIATTR_EXIT_INSTR_OFFSETS
	.align		4
.L_716:
        /*025c*/ 	.byte	0x04, 0x1c
        /*025e*/ 	.short	(.L_718 - .L_717)


	//   ....[0]....
.L_717:
        /*0260*/ 	.word	0x00000670


	//   ....[1]....
        /*0264*/ 	.word	0x0000caa0


	//   ....[2]....
        /*0268*/ 	.word	0x0000cb80


	//   ....[3]....
        /*026c*/ 	.word	0x0000cba0


	//   ....[4]....
        /*0270*/ 	.word	0x0000dc50


	//   ....[5]....
        /*0274*/ 	.word	0x0000dcd0


	//----- nvinfo : EIATTR_CTAIDZ_USED
	.align		4
.L_718:
        /*0278*/ 	.byte	0x01, 0x04
	.zero		2


	//----- nvinfo : EIATTR_CRS_STACK_SIZE
	.align		4
        /*027c*/ 	.byte	0x04, 0x1e
        /*027e*/ 	.short	(.L_720 - .L_719)
.L_719:
        /*0280*/ 	.word	0x00000000
.L_720:


//--------------------- .nv.info._ZN5flash16flash_fwd_kernelI23Flash_fwd_kernel_traitsILi128ELi128ELi32ELi4ELb0ELb0EN7cutlass6half_tE19Flash_kernel_traitsILi128ELi128ELi32ELi4ES3_EELb0ELb0ELb0ELb0ELb0ELb0ELb1ELb0EEEvNS_16Flash_fwd_paramsE --------------------------
	.section	.nv.info._ZN5flash16flash_fwd_kernelI23Flash_fwd_kernel_traitsILi128ELi128ELi32ELi4ELb0ELb0EN7cutlass6half_tE19Flash_kernel_traitsILi128ELi128ELi32ELi4ES3_EELb0ELb0ELb0ELb0ELb0ELb0ELb1ELb0EEEvNS_16Flash_fwd_paramsE,"",@"SHT_CUDA_INFO"
	.sectionflags	@""
	.align	4


	//----- nvinfo : EIATTR_CUDA_API_VERSION
	.align		4
        /*0000*/ 	.byte	0x04, 0x37
        /*0002*/ 	.short	(.L_722 - .L_721)
.L_721:
        /*0004*/ 	.word	0x00000082


	//----- nvinfo : EIATTR_SW2861232_WAR
	.align		4
.L_722:
        /*0008*/ 	.byte	0x01, 0x35
	.zero		2


	//----- nvinfo : EIATTR_PARAM_CBANK
	.align		4
        /*000c*/ 	.byte	0x04, 0x0a
        /*000e*/ 	.short	(.L_724 - .L_723)
	.align		4
.L_723:
        /*0010*/ 	.word	index@(.nv.constant0._ZN5flash16flash_fwd_kernelI23Flash_fwd_kernel_traitsILi128ELi128ELi32ELi4ELb0ELb0EN7cutlass6half_tE19Flash_kernel_traitsILi128ELi128ELi32ELi4ES3_EELb0ELb0ELb0ELb0ELb0ELb0ELb1ELb0EEEvNS_16Flash_fwd_paramsE)
        /*0014*/ 	.short	0x0160
        /*0016*/ 	.short	0x01d0


	//----- nvinfo : EIATTR_CBANK_PARAM_SIZE
	.align		4
.L_724:
        /*0018*/ 	.byte	0x03, 0x19
        /*001a*/ 	.short	0x01d0


	//----- nvinfo : EIATTR_KPARAM_INFO
	.align		4
        /*001c*/ 	.byte	0x04, 0x17
        /*001e*/ 	.short	(.L_726 - .L_725)
.L_725:
        /*0020*/ 	.word	0x00000000
        /*0024*/ 	.short	0x0000
        /*0026*/ 	.short	0x0000
        /*0028*/ 	.byte	0x00, 0xf0, 0x41, 0x07


	//----- nvinfo : EIATTR_MAXREG_COUNT
	.align		4
.L_726:
        /*002c*/ 	.byte	0x03, 0x1b
        /*002e*/ 	.short	0x00ff


	//----- nvinfo : EIATTR_NUM_BARRIERS
	.align		4
        /*0030*/ 	.byte	0x02, 0x4c
        /*0032*/ 	.byte	0x01
	.zero		1


	//----- nvinfo : EIATTR_ANNOTATIONS
	.align		4
        /*0034*/ 	.byte	0x04, 0x55
        /*0036*/ 	.short	(.L_728 - .L_727)


	//   ....[0]....
.L_727:
        /* <DEDUP_REMOVED lines=15> */


	//----- nvinfo : EIATTR_MERCURY_ISA_VERSION
	.align		4
.L_728:
        /*0110*/ 	.byte	0x03, 0x5f
        /*0112*/ 	.short	0x0000


	//----- nvinfo : EIATTR_COOP_GROUP_MASK_REGIDS
	.align		4
        /*0114*/ 	.byte	0x04, 0x29
        /*0116*/ 	.short	(.L_730 - .L_729)


	//   ....[0]....
.L_729:
        /*0118*/ 	.word	0xffffffff


	//   ....[1]....
        /*011c*/ 	.word	0xffffffff


	//   ....[2]....
        /*0120*/ 	.word	0xffffffff


	//   ....[3]....
        /*0124*/ 	.word	0xffffffff


	//   ....[4]....
        /*0128*/ 	.word	0xffffffff


	//   ....[5]....
        /*012c*/ 	.word	0xffffffff


	//   ....[6]....
        /*0130*/ 	.word	0xffffffff


	//   ....[7]....
        /*0134*/ 	.word	0xffffffff


	//   ....[8]....
        /*0138*/ 	.word	0xffffffff


	//   ....[9]....
        /*013c*/ 	.word	0xffffffff


	//   ....[10]....
        /*0140*/ 	.word	0xffffffff


	//   ....[11]....
        /*0144*/ 	.word	0xffffffff


	//   ....[12]....
        /*0148*/ 	.word	0xffffffff


	//   ....[13]....
        /*014c*/ 	.word	0xffffffff


	//   ....[14]....
        /*0150*/ 	.word	0xffffffff


	//   ....[15]....
        /*0154*/ 	.word	0xffffffff


	//   ....[16]....
        /*0158*/ 	.word	0xffffffff


	//   ....[17]....
        /*015c*/ 	.word	0xffffffff


	//   ....[18]....
        /*0160*/ 	.word	0xffffffff


	//   ....[19]....
        /*0164*/ 	.word	0xffffffff


	//   ....[20]....
        /*0168*/ 	.word	0xffffffff


	//   ....[21]....
        /*016c*/ 	.word	0xffffffff


	//   ....[22]....
        /*0170*/ 	.word	0xffffffff


	//   ....[23]....
        /*0174*/ 	.word	0xffffffff


	//----- nvinfo : EIATTR_COOP_GROUP_INSTR_OFFSETS
	.align		4
.L_730:
        /*0178*/ 	.byte	0x04, 0x28
        /*017a*/ 	.short	(.L_732 - .L_731)


	//   ....[0]....
.L_731:
        /*017c*/ 	.word	0x000035f0


	//   ....[1]....
        /*0180*/ 	.word	0x000036a0


	//   ....[2]....
        /*0184*/ 	.word	0x000036b0


	//   ....[3]....
        /*0188*/ 	.word	0x00003730


	//   ....[4]....
        /*018c*/ 	.word	0x00003aa0


	//   ....[5]....
        /*0190*/ 	.word	0x00003b60


	//   ....[6]....
        /*0194*/ 	.word	0x00003b90


	//   ....[7]....
        /*0198*/ 	.word	0x00003c40


	//   ....[8]....
        /*019c*/ 	.word	0x00005630


	//   ....[9]....
        /*01a0*/ 	.word	0x00005720


	//   ....[10]....
        /*01a4*/ 	.word	0x00005760


	//   ....[11]....
        /*01a8*/ 	.word	0x00005770


	//   ....[12]....
        /*01ac*/ 	.word	0x00005780


	//   ....[13]....
        /*01b0*/ 	.word	0x000057b0


	//   ....[14]....
        /*01b4*/ 	.word	0x00005800


	//   ....[15]....
        /*01b8*/ 	.word	0x00005830


	//   ....[16]....
        /*01bc*/ 	.word	0x00006df0


	//   ....[17]....
        /*01c0*/ 	.word	0x00006e00


	//   ....[18]....
        /*01c4*/ 	.word	0x00006e10


	//   ....[19]....
        /*01c8*/ 	.word	0x00006e20


	//   ....[20]....
        /*01cc*/ 	.word	0x00006e70


	//   ....[21]....
        /*01d0*/ 	.word	0x00006e90


	//   ....[22]....
        /*01d4*/ 	.word	0x00006eb0


	//   ....[23]....
        /*01d8*/ 	.word	0x00006ec0


	//----- nvinfo : EIATTR_EXIT_INSTR_OFFSETS
	.align		4
.L_732:
        /*01dc*/ 	.byte	0x04, 0x1c
        /*01de*/ 	.short	(.L_734 - .L_733)


	//   ....[0]....
.L_733:
        /*01e0*/ 	.word	0x000002f0


	//   ....[1]....
        /*01e4*/ 	.word	0x00009210


	//   ....[2]....
        /*01e8*/ 	.word	0x000092f0


	//   ....[3]....
        /*01ec*/ 	.word	0x00009310


	//   ....[4]....
        /*01f0*/ 	.word	0x0000a370


	//   ....[5]....
        /*01f4*/ 	.word	0x0000a3f0


	//----- nvinfo : EIATTR_CTAIDZ_USED
	.align		4
.L_734:
        /*01f8*/ 	.byte	0x01, 0x04
	.zero		2


	//----- nvinfo : EIATTR_CRS_STACK_SIZE
	.align		4
        /*01fc*/ 	.byte	0x04, 0x1e
        /*01fe*/ 	.short	(.L_736 - .L_735)
.L_735:
        /*0200*/ 	.word	0x00000000
.L_736:


//--------------------- .nv.info._ZN5flash16flash_fwd_kernelI23Flash_fwd_kernel_traitsILi128ELi128ELi32ELi4ELb0ELb0EN7cutlass6half_tE19Flash_kernel_traitsILi128ELi128ELi32ELi4ES3_EELb1ELb0ELb0ELb1ELb0ELb0ELb0ELb1EEEvNS_16Flash_fwd_paramsE --------------------------
	.section	.nv.info._ZN5flash16flash_fwd_kernelI23Flash_fwd_kernel_traitsILi128ELi128ELi32ELi4ELb0ELb0EN7cutlass6half_tE19Flash_kernel_traitsILi128ELi128ELi32ELi4ES3_EELb1ELb0ELb0ELb1ELb0ELb0ELb0ELb1EEEvNS_16Flash_fwd_paramsE,"",@"SHT_CUDA_INFO"
	.sectionflags	@""
	.align	4


	//----- nvinfo : EIATTR_CUDA_API_VERSION
	.align		4
        /*0000*/ 	.byte	0x04, 0x37
        /*0002*/ 	.short	(.L_738 - .L_737)
.L_737:
        /*0004*/ 	.word	0x00000082


	//----- nvinfo : EIATTR_SW2861232_WAR
	.align		4
.L_738:
        /*0008*/ 	.byte	0x01, 0x35
	.zero		2


	//----- nvinfo : EIATTR_PARAM_CBANK
	.align		4
        /*000c*/ 	.byte	0x04, 0x0a
        /*000e*/ 	.short	(.L_740 - .L_739)
	.align		4
.L_739:
        /*0010*/ 	.word	index@(.nv.constant0._ZN5flash16flash_fwd_kernelI23Flash_fwd_kernel_traitsILi128ELi128ELi32ELi4ELb0ELb0EN7cutlass6half_tE19Flash_kernel_traitsILi128ELi128ELi32ELi4ES3_EELb1ELb0ELb0ELb1ELb0ELb0ELb0ELb1EEEvNS_16Flash_fwd_paramsE)
        /*0014*/ 	.short	0x0160
        /*0016*/ 	.short	0x01d0


	//----- nvinfo : EIATTR_CBANK_PARAM_SIZE
	.align		4
.L_740:
        /*0018*/ 	.byte	0x03, 0x19
        /*001a*/ 	.short	0x01d0


	//----- nvinfo : EIATTR_KPARAM_INFO
	.align		4
        /*001c*/ 	.byte	0x04, 0x17
        /*001e*/ 	.short	(.L_742 - .L_741)
.L_741:
        /*0020*/ 	.word	0x00000000
        /*0024*/ 	.short	0x0000
        /*0026*/ 	.short	0x0000
        /*0028*/ 	.byte	0x00, 0xf0, 0x41, 0x07


	//----- nvinfo : EIATTR_MAXREG_COUNT
	.align		4
.L_742:
        /*002c*/ 	.byte	0x03, 0x1b
        /*002e*/ 	.short	0x00ff


	//----- nvinfo : EIATTR_NUM_BARRIERS
	.align		4
        /*0030*/ 	.byte	0x02, 0x4c
        /*0032*/ 	.byte	0x01
	.zero		1


	//----- nvinfo : EIATTR_ANNOTATIONS
	.align		4
        /*0034*/ 	.byte	0x04, 0x55
        /*0036*/ 	.short	(.L_744 - .L_743)


	//   ....[0]....
.L_743:
        /* <DEDUP_REMOVED lines=43> */


	//----- nvinfo : EIATTR_MERCURY_ISA_VERSION
	.align		4
.L_744:
        /*02d0*/ 	.byte	0x03, 0x5f
        /*02d2*/ 	.short	0x0000


	//----- nvinfo : EIATTR_COOP_GROUP_MASK_REGIDS
	.align		4
        /*02d4*/ 	.byte	0x04, 0x29
        /*02d6*/ 	.short	(.L_746 - .L_745)


	//   ....[0]....
.L_745:
        /*02d8*/ 	.word	0xffffffff


	//   ....[1]....
        /*02dc*/ 	.word	0xffffffff


	//   ....[2]....
        /*02e0*/ 	.word	0xffffffff


	//   ....[3]....
        /*02e4*/ 	.word	0xffffffff


	//   ....[4]....
        /*02e8*/ 	.word	0xffffffff


	//   ....[5]....
        /*02ec*/ 	.word	0xffffffff


	//   ....[6]....
        /*02f0*/ 	.word	0xffffffff


	//   ....[7]....
        /*02f4*/ 	.word	0xffffffff


	//   ....[8]....
        /*02f8*/ 	.word	0xffffffff


	//   ....[9]....
        /*02fc*/ 	.word	0xffffffff


	//   ....[10]....
        /*0300*/ 	.word	0xffffffff


	//   ....[11]....
        /*0304*/ 	.word	0xffffffff


	//   ....[12]....
        /*0308*/ 	.word	0xffffffff


	//   ....[13]....
        /*030c*/ 	.word	0xffffffff


	//   ....[14]....
        /*0310*/ 	.word	0xffffffff


	//   ....[15]....
        /*0314*/ 	.word	0xffffffff


	//   ....[16]....
        /*0318*/ 	.word	0xffffffff


	//   ....[17]....
        /*031c*/ 	.word	0xffffffff


	//   ....[18]....
        /*0320*/ 	.word	0xffffffff


	//   ....[19]....
        /*0324*/ 	.word	0xffffffff


	//   ....[20]....
        /*0328*/ 	.word	0xffffffff


	//   ....[21]....
        /*032c*/ 	.word	0xffffffff


	//   ....[22]....
        /*0330*/ 	.word	0xffffffff


	//   ....[23]....
        /*0334*/ 	.word	0xffffffff


	//----- nvinfo : EIATTR_COOP_GROUP_INSTR_OFFSETS
	.align		4
.L_746:
        /*0338*/ 	.byte	0x04, 0x28
        /*033a*/ 	.short	(.L_748 - .L_747)


	//   ....[0]....
.L_747:
        /*033c*/ 	.word	0x00004370


	//   ....[1]....
        /*0340*/ 	.word	0x00004430


	//   ....[2]....
        /*0344*/ 	.word	0x00004540


	//   ....[3]....
        /*0348*/ 	.word	0x00004610


	//   ....[4]....
        /*034c*/ 	.word	0x00004630


	//   ....[5]....
        /*0350*/ 	.word	0x00004680


	//   ....[6]....
        /*0354*/ 	.word	0x000046f0


	//   ....[7]....
        /*0358*/ 	.word	0x00004710


	//   ....[8]....
        /*035c*/ 	.word	0x00008d50


	//   ....[9]....
        /*0360*/ 	.word	0x00008e00


	//   ....[10]....
        /*0364*/ 	.word	0x00008e60


	//   ....[11]....
        /*0368*/ 	.word	0x00008ed0


	//   ....[12]....
        /*036c*/ 	.word	0x00008f10


	//   ....[13]....
        /*0370*/ 	.word	0x00008f60


	//   ....[14]....
        /*0374*/ 	.word	0x00008fb0


	//   ....[15]....
        /*0378*/ 	.word	0x00009000


	//   ....[16]....
        /*037c*/ 	.word	0x0000bf00


	//   ....[17]....
        /*0380*/ 	.word	0x0000bf40


	//   ....[18]....
        /*0384*/ 	.word	0x0000bf70


	//   ....[19]....
        /*0388*/ 	.word	0x0000c020


	//   ....[20]....
        /*038c*/ 	.word	0x0000c060


	//   ....[21]....
        /*0390*/ 	.word	0x0000c090


	//   ....[22]....
        /*0394*/ 	.word	0x0000c0d0


	//   ....[23]....
        /*0398*/ 	.word	0x0000c180


	//----- nvinfo : EIATTR_EXIT_INSTR_OFFSETS
	.align		4
.L_748:
        /*039c*/ 	.byte	0x04, 0x1c
        /*039e*/ 	.short	(.L_750 - .L_749)


	//   ....[0]....
.L_749:
        /*03a0*/ 	.word	0x000006b0


	//   ....[1]....
        /*03a4*/ 	.word	0x0000e3a0


	//   ....[2]....
        /*03a8*/ 	.word	0x0000e480


	//   ....[3]....
        /*03ac*/ 	.word	0x0000e4a0


	//   ....[4]....
        /*03b0*/ 	.word	0x0000f560


	//   ....[5]....
        /*03b4*/ 	.word	0x0000f5e0


	//----- nvinfo : EIATTR_CTAIDZ_USED
	.align		4
.L_750:
        /*03b8*/ 	.byte	0x01, 0x04
	.zero		2


	//----- nvinfo : EIATTR_CRS_STACK_SIZE
	.align		4
        /*03bc*/ 	.byte	0x04, 0x1e
        /*03be*/ 	.short	(.L_752 - .L_751)
.L_751:
        /*03c0*/ 	.word	0x00000000
.L_752:


//--------------------- .nv.info._ZN5flash16flash_fwd_kernelI23Flash_fwd_kernel_traitsILi128ELi128ELi32ELi4ELb0ELb0EN7cutlass6half_tE19Flash_kernel_traitsILi128ELi128ELi32ELi4ES3_EELb0ELb0ELb0ELb1ELb0ELb0ELb1ELb0EEEvNS_16Flash_fwd_paramsE --------------------------
	.section	.nv.info._ZN5flash16flash_fwd_kernelI23Flash_fwd_kernel_traitsILi128ELi128ELi32ELi4ELb0ELb0EN7cutlass6half_tE19Flash_kernel_traitsILi128ELi128ELi32ELi4ES3_EELb0ELb0ELb0ELb1ELb0ELb0ELb1ELb0EEEvNS_16Flash_fwd_paramsE,"",@"SHT_CUDA_INFO"
	.sectionflags	@""
	.align	4


	//----- nvinfo : EIATTR_CUDA_API_VERSION
	.align		4
        /*0000*/ 	.byte	0x04, 0x37
        /*0002*/ 	.short	(.L_754 - .L_753)
.L_753:
        /*0004*/ 	.word	0x00000082


	//----- nvinfo : EIATTR_SW2861232_WAR
	.align		4
.L_754:
        /*0008*/ 	.byte	0x01, 0x35
	.zero		2


	//----- nvinfo : EIATTR_PARAM_CBANK
	.align		4
        /*000c*/ 	.byte	0x04, 0x0a
        /*000e*/ 	.short	(.L_756 - .L_755)
	.align		4
.L_755:
        /*0010*/ 	.word	index@(.nv.constant0._ZN5flash16flash_fwd_kernelI23Flash_fwd_kernel_traitsILi128ELi128ELi32ELi4ELb0ELb0EN7cutlass6half_tE19Flash_kernel_traitsILi128ELi128ELi32ELi4ES3_EELb0ELb0ELb0ELb1ELb0ELb0ELb1ELb0EEEvNS_16Flash_fwd_paramsE)
        /*0014*/ 	.short	0x0160
        /*0016*/ 	.short	0x01d0


	//----- nvinfo : EIATTR_CBANK_PARAM_SIZE
	.align		4
.L_756:
        /*0018*/ 	.byte	0x03, 0x19
        /*001a*/ 	.short	0x01d0


	//----- nvinfo : EIATTR_KPARAM_INFO
	.align		4
        /*001c*/ 	.byte	0x04, 0x17
        /*001e*/ 	.short	(.L_758 - .L_757)
.L_757:
        /*0020*/ 	.word	0x00000000
        /*0024*/ 	.short	0x0000
        /*0026*/ 	.short	0x0000
        /*0028*/ 	.byte	0x00, 0xf0, 0x41, 0x07


	//----- nvinfo : EIATTR_MAXREG_COUNT
	.align		4
.L_758:
        /*002c*/ 	.byte	0x03, 0x1b
        /*002e*/ 	.short	0x00ff


	//----- nvinfo : EIATTR_NUM_BARRIERS
	.align		4
        /*0030*/ 	.byte	0x02, 0x4c
        /*0032*/ 	.byte	0x01
	.zero		1


	//----- nvinfo : EIATTR_ANNOTATIONS
	.align		4
        /*0034*/ 	.byte	0x04, 0x55
        /*0036*/ 	.short	(.L_760 - .L_759)


	//   ....[0]....
.L_759:
        /* <DEDUP_REMOVED lines=14> */


	//----- nvinfo : EIATTR_MERCURY_ISA_VERSION
	.align		4
.L_760:
        /*0100*/ 	.byte	0x03, 0x5f
        /*0102*/ 	.short	0x0000


	//----- nvinfo : EIATTR_COOP_GROUP_MASK_REGIDS
	.align		4
        /*0104*/ 	.byte	0x04, 0x29
        /*0106*/ 	.short	(.L_762 - .L_761)


	//   ....[0]....
.L_761:
        /*0108*/ 	.word	0xffffffff


	//   ....[1]....
        /*010c*/ 	.word	0xffffffff


	//   ....[2]....
        /*0110*/ 	.word	0xffffffff


	//   ....[3]....
        /*0114*/ 	.word	0xffffffff


	//   ....[4]....
        /*0118*/ 	.word	0xffffffff


	//   ....[5]....
        /*011c*/ 	.word	0xffffffff


	//   ....[6]....
        /*0120*/ 	.word	0xffffffff


	//   ....[7]....
        /*0124*/ 	.word	0xffffffff


	//   ....[8]....
        /*0128*/ 	.word	0xffffffff


	//   ....[9]....
        /*012c*/ 	.word	0xffffffff


	//   ....[10]....
        /*0130*/ 	.word	0xffffffff


	//   ....[11]....
        /*0134*/ 	.word	0xffffffff


	//   ....[12]....
        /*0138*/ 	.word	0xffffffff


	//   ....[13]....
        /*013c*/ 	.word	0xffffffff


	//   ....[14]....
        /*0140*/ 	.word	0xffffffff


	//   ....[15]....
        /*0144*/ 	.word	0xffffffff


	//   ....[16]....
        /*0148*/ 	.word	0xffffffff


	//   ....[17]....
        /*014c*/ 	.word	0xffffffff


	//   ....[18]....
        /*0150*/ 	.word	0xffffffff


	//   ....[19]....
        /*0154*/ 	.word	0xffffffff


	//   ....[20]....
        /*0158*/ 	.word	0xffffffff


	//   ....[21]....
        /*015c*/ 	.word	0xffffffff


	//   ....[22]....
        /*0160*/ 	.word	0xffffffff


	//   ....[23]....
        /*0164*/ 	.word	0xffffffff


	//----- nvinfo : EIATTR_COOP_GROUP_INSTR_OFFSETS
	.align		4
.L_762:
        /*0168*/ 	.byte	0x04, 0x28
        /*016a*/ 	.short	(.L_764 - .L_763)


	//   ....[0]....
.L_763:
        /*016c*/ 	.word	0x00004080


	//   ....[1]....
        /*0170*/ 	.word	0x00004130


	//   ....[2]....
        /*0174*/ 	.word	0x00004140


	//   ....[3]....
        /*0178*/ 	.word	0x000041c0


	//   ....[4]....
        /*017c*/ 	.word	0x00004530


	//   ....[5]....
        /*0180*/ 	.word	0x000045f0


	//   ....[6]....
        /*0184*/ 	.word	0x00004620


	//   ....[7]....
        /*0188*/ 	.word	0x00004700


	//   ....[8]....
        /*018c*/ 	.word	0x000067d0


	//   ....[9]....
        /*0190*/ 	.word	0x00006820


	//   ....[10]....
        /*0194*/ 	.word	0x00006870


	//   ....[11]....
        /*0198*/ 	.word	0x000068a0


	//   ....[12]....
        /*019c*/ 	.word	0x000068e0


	//   ....[13]....
        /*01a0*/ 	.word	0x00006930


	//   ....[14]....
        /*01a4*/ 	.word	0x00006970


	//   ....[15]....
        /*01a8*/ 	.word	0x00006a40


	//   ....[16]....
        /*01ac*/ 	.word	0x00007fa0


	//   ....[17]....
        /*01b0*/ 	.word	0x00007fb0


	//   ....[18]....
        /*01b4*/ 	.word	0x00007fc0


	//   ....[19]....
        /*01b8*/ 	.word	0x00007fe0


	//   ....[20]....
        /*01bc*/ 	.word	0x00008000


	//   ....[21]....
        /*01c0*/ 	.word	0x00008030


	//   ....[22]....
        /*01c4*/ 	.word	0x00008070


	//   ....[23]....
        /*01c8*/ 	.word	0x000080a0


	//----- nvinfo : EIATTR_EXIT_INSTR_OFFSETS
	.align		4
.L_764:
        /*01cc*/ 	.byte	0x04, 0x1c
        /*01ce*/ 	.short	(.L_766 - .L_765)


	//   ....[0]....
.L_765:
        /*01d0*/ 	.word	0x000002f0


	//   ....[1]....
        /*01d4*/ 	.word	0x0000a3c0


	//   ....[2]....
        /*01d8*/ 	.word	0x0000a4a0


	//   ....[3]....
        /*01dc*/ 	.word	0x0000a4c0


	//   ....[4]....
        /*01e0*/ 	.word	0x0000b520


	//   ....[5]....
        /*01e4*/ 	.word	0x0000b5a0


	//----- nvinfo : EIATTR_CTAIDZ_USED
	.align		4
.L_766:
        /*01e8*/ 	.byte	0x01, 0x04
	.zero		2


	//----- nvinfo : EIATTR_CRS_STACK_SIZE
	.align		4
        /*01ec*/ 	.byte	0x04, 0x1e
        /*01ee*/ 	.short	(.L_768 - .L_767)
.L_767:
        /*01f0*/ 	.word	0x00000000
.L_768:


//--------------------- .nv.info._ZN5flash16flash_fwd_kernelI23Flash_fwd_kernel_traitsILi128ELi128ELi32ELi4ELb0ELb0EN7cutlass6half_tE19Flash_kernel_traitsILi128ELi128ELi32ELi4ES3_EELb1ELb0ELb1ELb0ELb0ELb1ELb0ELb0EEEvNS_16Flash_fwd_paramsE --------------------------
	.section	.nv.info._ZN5flash16flash_fwd_kernelI23Flash_fwd_kernel_traitsILi128ELi128ELi32ELi4ELb0ELb0EN7cutlass6half_tE19Flash_kernel_traitsILi128ELi128ELi32ELi4ES3_EELb1ELb0ELb1ELb0ELb0ELb1ELb0ELb0EEEvNS_16Flash_fwd_paramsE,"",@"SHT_CUDA_INFO"
	.sectionflags	@""
	.align	4


	//----- nvinfo : EIATTR_CUDA_API_VERSION
	.align		4
        /*0000*/ 	.byte	0x04, 0x37
        /*0002*/ 	.short	(.L_770 - .L_769)
.L_769:
        /*0004*/ 	.word	0x00000082


	//----- nvinfo : EIATTR_SW2861232_WAR
	.align		4
.L_770:
        /*0008*/ 	.byte	0x01, 0x35
	.zero		2


	//----- nvinfo : EIATTR_PARAM_CBANK
	.align		4
        /*000c*/ 	.byte	0x04, 0x0a
        /*000e*/ 	.short	(.L_772 - .L_771)
	.align		4
.L_771:
        /*0010*/ 	.word	index@(.nv.constant0._ZN5flash16flash_fwd_kernelI23Flash_fwd_kernel_traitsILi128ELi128ELi32ELi4ELb0ELb0EN7cutlass6half_tE19Flash_kernel_traitsILi128ELi128ELi32ELi4ES3_EELb1ELb0ELb1ELb0ELb0ELb1ELb0ELb0EEEvNS_16Flash_fwd_paramsE)
        /*0014*/ 	.short	0x0160
        /*0016*/ 	.short	0x01d0


	//----- nvinfo : EIATTR_CBANK_PARAM_SIZE
	.align		4
.L_772:
        /*0018*/ 	.byte	0x03, 0x19
        /*001a*/ 	.short	0x01d0


	//----- nvinfo : EIATTR_KPARAM_INFO
	.align		4
        /*001c*/ 	.byte	0x04, 0x17
        /*001e*/ 	.short	(.L_774 - .L_773)
.L_773:
        /*0020*/ 	.word	0x00000000
        /*0024*/ 	.short	0x0000
        /*0026*/ 	.short	0x0000
        /*0028*/ 	.byte	0x00, 0xf0, 0x41, 0x07


	//----- nvinfo : EIATTR_MAXREG_COUNT
	.align		4
.L_774:
        /*002c*/ 	.byte	0x03, 0x1b
        /*002e*/ 	.short	0x00ff


	//----- nvinfo : EIATTR_NUM_BARRIERS
	.align		4
        /*0030*/ 	.byte	0x02, 0x4c
        /*0032*/ 	.byte	0x01
	.zero		1


	//----- nvinfo : EIATTR_ANNOTATIONS
	.align		4
        /*0034*/ 	.byte	0x04, 0x55
        /*0036*/ 	.short	(.L_776 - .L_775)


	//   ....[0]....
.L_775:
        /* <DEDUP_REMOVED lines=54> */


	//----- nvinfo : EIATTR_MERCURY_ISA_VERSION
	.align		4
.L_776:
        /*0388*/ 	.byte	0x03, 0x5f
        /*038a*/ 	.short	0x0000


	//----- nvinfo : EIATTR_COOP_GROUP_MASK_REGIDS
	.align		4
        /*038c*/ 	.byte	0x04, 0x29
        /*038e*/ 	.short	(.L_778 - .L_777)


	//   ....[0]....
.L_777:
        /*0390*/ 	.word	0xffffffff


	//   ....[1]....
        /*0394*/ 	.word	0xffffffff


	//   ....[2]....
        /*0398*/ 	.word	0xffffffff


	//   ....[3]....
        /*039c*/ 	.word	0xffffffff


	//   ....[4]....
        /*03a0*/ 	.word	0xffffffff


	//   ....[5]....
        /*03a4*/ 	.word	0xffffffff


	//   ....[6]....
        /*03a8*/ 	.word	0xffffffff


	//   ....[7]....
        /*03ac*/ 	.word	0xffffffff


	//   ....[8]....
        /*03b0*/ 	.word	0xffffffff


	//   ....[9]....
        /*03b4*/ 	.word	0xffffffff


	//   ....[10]....
        /*03b8*/ 	.word	0xffffffff


	//   ....[11]....
        /*03bc*/ 	.word	0xffffffff


	//   ....[12]....
        /*03c0*/ 	.word	0xffffffff


	//   ....[13]....
        /*03c4*/ 	.word	0xffffffff


	//   ....[14]....
        /*03c8*/ 	.word	0xffffffff


	//   ....[15]....
        /*03cc*/ 	.word	0xffffffff


	//   ....[16]....
        /*03d0*/ 	.word	0xffffffff


	//   ....[17]....
        /*03d4*/ 	.word	0xffffffff


	//   ....[18]....
        /*03d8*/ 	.word	0xffffffff


	//   ....[19]....
        /*03dc*/ 	.word	0xffffffff


	//   ....[20]....
        /*03e0*/ 	.word	0xffffffff


	//   ....[21]....
        /*03e4*/ 	.word	0xffffffff


	//   ....[22]....
        /*03e8*/ 	.word	0xffffffff


	//   ....[23]....
        /*03ec*/ 	.word	0xffffffff


	//   ....[24]....
        /*03f0*/ 	.word	0xffffffff


	//   ....[25]....
        /*03f4*/ 	.word	0xffffffff


	//   ....[26]....
        /*03f8*/ 	.word	0xffffffff


	//   ....[27]....
        /*03fc*/ 	.word	0xffffffff


	//   ....[28]....
        /*0400*/ 	.word	0xffffffff


	//   ....[29]....
        /*0404*/ 	.word	0xffffffff


	//   ....[30]....
        /*0408*/ 	.word	0xffffffff


	//   ....[31]....
        /*040c*/ 	.word	0xffffffff


	//   ....[32]....
        /*0410*/ 	.word	0xffffffff


	//   ....[33]....
        /*0414*/ 	.word	0xffffffff


	//   ....[34]....
        /*0418*/ 	.word	0xffffffff


	//   ....[35]....
        /*041c*/ 	.word	0xffffffff


	//   ....[36]....
        /*0420*/ 	.word	0xffffffff


	//   ....[37]....
        /*0424*/ 	.word	0xffffffff


	//   ....[38]....
        /*0428*/ 	.word	0xffffffff


	//   ....[39]....
        /*042c*/ 	.word	0xffffffff


	//   ....[40]....
        /*0430*/ 	.word	0xffffffff


	//   ....[41]....
        /*0434*/ 	.word	0xffffffff


	//   ....[42]....
        /*0438*/ 	.word	0xffffffff


	//   ....[43]....
        /*043c*/ 	.word	0xffffffff


	//   ....[44]....
        /*0440*/ 	.word	0xffffffff


	//   ....[45]....
        /*0444*/ 	.word	0xffffffff


	//   ....[46]....
        /*0448*/ 	.word	0xffffffff


	//   ....[47]....
        /*044c*/ 	.word	0xffffffff


	//   ....[48]....
        /*0450*/ 	.word	0xffffffff


	//   ....[49]....
        /*0454*/ 	.word	0xffffffff


	//   ....[50]....
        /*0458*/ 	.word	0xffffffff


	//   ....[51]....
        /*045c*/ 	.word	0xffffffff


	//   ....[52]....
        /*0460*/ 	.word	0xffffffff


	//   ....[53]....
        /*0464*/ 	.word	0xffffffff


	//   ....[54]....
        /*0468*/ 	.word	0xffffffff


	//   ....[55]....
        /*046c*/ 	.word	0xffffffff


	//----- nvinfo : EIATTR_COOP_GROUP_INSTR_OFFSETS
	.align		4
.L_778:
        /*0470*/ 	.byte	0x04, 0x28
        /*0472*/ 	.short	(.L_780 - .L_779)


	//   ....[0]....
.L_779:
        /*0474*/ 	.word	0x000040f0


	//   ....[1]....
        /*0478*/ 	.word	0x00004130


	//   ....[2]....
        /*047c*/ 	.word	0x00004200


	//   ....[3]....
        /*0480*/ 	.word	0x00004230


	//   ....[4]....
        /*0484*/ 	.word	0x00004c70


	//   ....[5]....
        /*0488*/ 	.word	0x00004ca0


	//   ....[6]....
        /*048c*/ 	.word	0x00004d00


	//   ....[7]....
        /*0490*/ 	.word	0x00004d40


	//   ....[8]....
        /*0494*/ 	.word	0x00006b30


	//   ....[9]....
        /*0498*/ 	.word	0x00006c30


	//   ....[10]....
        /*049c*/ 	.word	0x00006db0


	//   ....[11]....
        /*04a0*/ 	.word	0x00006de0


	//   ....[12]....
        /*04a4*/ 	.word	0x00006e10


	//   ....[13]....
        /*04a8*/ 	.word	0x00006f00


	//   ....[14]....
        /*04ac*/ 	.word	0x00006f30


	//   ....[15]....
        /*04b0*/ 	.word	0x00006f60


	//   ....[16]....
        /*04b4*/ 	.word	0x0000a0b0


	//   ....[17]....
        /*04b8*/ 	.word	0x0000a270


	//   ....[18]....
        /*04bc*/ 	.word	0x0000a2c0


	//   ....[19]....
        /*04c0*/ 	.word	0x0000a330


	//   ....[20]....
        /*04c4*/ 	.word	0x0000a360


	//   ....[21]....
        /*04c8*/ 	.word	0x0000a380


	//   ....[22]....
        /*04cc*/ 	.word	0x0000a3e0


	//   ....[23]....
        /*04d0*/ 	.word	0x0000a460


	//   ....[24]....
        /*04d4*/ 	.word	0x0000d6b0


	//   ....[25]....
        /*04d8*/ 	.word	0x0000d700


	//   ....[26]....
        /*04dc*/ 	.word	0x0000d900


	//   ....[27]....
        /*04e0*/ 	.word	0x0000d910


	//   ....[28]....
        /*04e4*/ 	.word	0x0000d920


	//   ....[29]....
        /*04e8*/ 	.word	0x0000d940


	//   ....[30]....
        /*04ec*/ 	.word	0x0000da20


	//   ....[31]....
        /*04f0*/ 	.word	0x0000da40


	//   ....[32]....
        /*04f4*/ 	.word	0x00010cf0


	//   ....[33]....
        /*04f8*/ 	.word	0x00010e50


	//   ....[34]....
        /*04fc*/ 	.word	0x00010e90


	//   ....[35]....
        /*0500*/ 	.word	0x00010fb0


	//   ....[36]....
        /*0504*/ 	.word	0x00011170


	//   ....[37]....
        /*0508*/ 	.word	0x000111a0


	//   ....[38]....
        /*050c*/ 	.word	0x00011290


	//   ....[39]....
        /*0510*/ 	.word	0x000112f0


	//   ....[40]....
        /*0514*/ 	.word	0x00014080


	//   ....[41]....
        /*0518*/ 	.word	0x000140d0


	//   ....[42]....
        /*051c*/ 	.word	0x00014190


	//   ....[43]....
        /*0520*/ 	.word	0x00014220


	//   ....[44]....
        /*0524*/ 	.word	0x000144b0


	//   ....[45]....
        /*0528*/ 	.word	0x000145e0


	//   ....[46]....
        /*052c*/ 	.word	0x00014680


	//   ....[47]....
        /*0530*/ 	.word	0x000147a0


	//   ....[48]....
        /*0534*/ 	.word	0x00016530


	//   ....[49]....
        /*0538*/ 	.word	0x00016660


	//   ....[50]....
        /*053c*/ 	.word	0x00016900


	//   ....[51]....
        /*0540*/ 	.word	0x00016920


	//   ....[52]....
        /*0544*/ 	.word	0x00016930


	//   ....[53]....
        /*0548*/ 	.word	0x00016940


	//   ....[54]....
        /*054c*/ 	.word	0x00016970


	//   ....[55]....
        /*0550*/ 	.word	0x000169a0


	//----- nvinfo : EIATTR_EXIT_INSTR_OFFSETS
	.align		4
.L_780:
        /*0554*/ 	.byte	0x04, 0x1c
        /*0556*/ 	.short	(.L_782 - .L_781)


	//   ....[0]....
.L_781:
        /*0558*/ 	.word	0x00000730


	//   ....[1]....
        /*055c*/ 	.word	0x00001850


	//   ....[2]....
        /*0560*/ 	.word	0x000018d0


	//   ....[3]....
        /*0564*/ 	.word	0x00018900


	//   ....[4]....
        /*0568*/ 	.word	0x000189d0


	//----- nvinfo : EIATTR_CTAIDZ_USED
	.align		4
.L_782:
        /*056c*/ 	.byte	0x01, 0x04
	.zero		2


	//----- nvinfo : EIATTR_CRS_STACK_SIZE
	.align		4
        /*0570*/ 	.byte	0x04, 0x1e
        /*0572*/ 	.short	(.L_784 - .L_783)
.L_783:
        /*0574*/ 	.word	0x00000000
.L_784:


//--------------------- .nv.info._ZN5flash16flash_fwd_kernelI23Flash_fwd_kernel_traitsILi128ELi128ELi32ELi4ELb0ELb0EN7cutlass6half_tE19Flash_kernel_traitsILi128ELi128ELi32ELi4ES3_EELb0ELb0ELb1ELb0ELb0ELb1ELb1ELb0EEEvNS_16Flash_fwd_paramsE --------------------------
	.section	.nv.info._ZN5flash16flash_fwd_kernelI23Flash_fwd_kernel_traitsILi128ELi128ELi32ELi4ELb0ELb0EN7cutlass6half_tE19Flash_kernel_traitsILi128ELi128ELi32ELi4ES3_EELb0ELb0ELb1ELb0ELb0ELb1ELb1ELb0EEEvNS_16Flash_fwd_paramsE,"",@"SHT_CUDA_INFO"
	.sectionflags	@""
	.align	4


	//----- nvinfo : EIATTR_CUDA_API_VERSION
	.align		4
        /*0000*/ 	.byte	0x04, 0x37
        /*0002*/ 	.short	(.L_786 - .L_785)
.L_785:
        /*0004*/ 	.word	0x00000082


	//----- nvinfo : EIATTR_SW2861232_WAR
	.align		4
.L_786:
        /*0008*/ 	.byte	0x01, 0x35
	.zero		2


	//----- nvinfo : EIATTR_PARAM_CBANK
	.align		4
        /*000c*/ 	.byte	0x04, 0x0a
        /*000e*/ 	.short	(.L_788 - .L_787)
	.align		4
.L_787:
        /*0010*/ 	.word	index@(.nv.constant0._ZN5flash16flash_fwd_kernelI23Flash_fwd_kernel_traitsILi128ELi128ELi32ELi4ELb0ELb0EN7cutlass6half_tE19Flash_kernel_traitsILi128ELi128ELi32ELi4ES3_EELb0ELb0ELb1ELb0ELb0ELb1ELb1ELb0EEEvNS_16Flash_fwd_paramsE)
        /*0014*/ 	.short	0x0160
        /*0016*/ 	.short	0x01d0


	//----- nvinfo : EIATTR_CBANK_PARAM_SIZE
	.align		4
.L_788:
        /*0018*/ 	.byte	0x03, 0x19
        /*001a*/ 	.short	0x01d0


	//----- nvinfo : EIATTR_KPARAM_INFO
	.align		4
        /*001c*/ 	.byte	0x04, 0x17
        /*001e*/ 	.short	(.L_790 - .L_789)
.L_789:
        /*0020*/ 	.word	0x00000000
        /*0024*/ 	.short	0x0000
        /*0026*/ 	.short	0x0000
        /*0028*/ 	.byte	0x00, 0xf0, 0x41, 0x07


	//----- nvinfo : EIATTR_MAXREG_COUNT
	.align		4
.L_790:
        /*002c*/ 	.byte	0x03, 0x1b
        /*002e*/ 	.short	0x00ff


	//----- nvinfo : EIATTR_NUM_BARRIERS
	.align		4
        /*0030*/ 	.byte	0x02, 0x4c
        /*0032*/ 	.byte	0x01
	.zero		1


	//----- nvinfo : EIATTR_ANNOTATIONS
	.align		4
        /*0034*/ 	.byte	0x04, 0x55
        /*0036*/ 	.short	(.L_792 - .L_791)


	//   ....[0]....
.L_791:
        /* <DEDUP_REMOVED lines=23> */


	//----- nvinfo : EIATTR_MERCURY_ISA_VERSION
	.align		4
.L_792:
        /*0190*/ 	.byte	0x03, 0x5f
        /*0192*/ 	.short	0x0000


	//----- nvinfo : EIATTR_COOP_GROUP_MASK_REGIDS
	.align		4
        /*0194*/ 	.byte	0x04, 0x29
        /*0196*/ 	.short	(.L_794 - .L_793)


	//   ....[0]....
.L_793:
        /*0198*/ 	.word	0xffffffff


	//   ....[1]....
        /*019c*/ 	.word	0xffffffff


	//   ....[2]....
        /*01a0*/ 	.word	0xffffffff


	//   ....[3]....
        /*01a4*/ 	.word	0xffffffff


	//   ....[4]....
        /*01a8*/ 	.word	0xffffffff


	//   ....[5]....
        /*01ac*/ 	.word	0xffffffff


	//   ....[6]....
        /*01b0*/ 	.word	0xffffffff


	//   ....[7]....
        /*01b4*/ 	.word	0xffffffff


	//   ....[8]....
        /*01b8*/ 	.word	0xffffffff


	//   ....[9]....
        /*01bc*/ 	.word	0xffffffff


	//   ....[10]....
        /*01c0*/ 	.word	0xffffffff


	//   ....[11]....
        /*01c4*/ 	.word	0xffffffff


	//   ....[12]....
        /*01c8*/ 	.word	0xffffffff


	//   ....[13]....
        /*01cc*/ 	.word	0xffffffff


	//   ....[14]....
        /*01d0*/ 	.word	0xffffffff


	//   ....[15]....
        /*01d4*/ 	.word	0xffffffff


	//   ....[16]....
        /*01d8*/ 	.word	0xffffffff


	//   ....[17]....
        /*01dc*/ 	.word	0xffffffff


	//   ....[18]....
        /*01e0*/ 	.word	0xffffffff


	//   ....[19]....
        /*01e4*/ 	.word	0xffffffff


	//   ....[20]....
        /*01e8*/ 	.word	0xffffffff


	//   ....[21]....
        /*01ec*/ 	.word	0xffffffff


	//   ....[22]....
        /*01f0*/ 	.word	0xffffffff


	//   ....[23]....
        /*01f4*/ 	.word	0xffffffff


	//   ....[24]....
        /*01f8*/ 	.word	0xffffffff


	//   ....[25]....
        /*01fc*/ 	.word	0xffffffff


	//   ....[26]....
        /*0200*/ 	.word	0xffffffff


	//   ....[27]....
        /*0204*/ 	.word	0xffffffff


	//   ....[28]....
        /*0208*/ 	.word	0xffffffff


	//   ....[29]....
        /*020c*/ 	.word	0xffffffff


	//   ....[30]....
        /*0210*/ 	.word	0xffffffff


	//   ....[31]....
        /*0214*/ 	.word	0xffffffff


	//   ....[32]....
        /*0218*/ 	.word	0xffffffff


	//   ....[33]....
        /*021c*/ 	.word	0xffffffff


	//   ....[34]....
        /*0220*/ 	.word	0xffffffff


	//   ....[35]....
        /*0224*/ 	.word	0xffffffff


	//   ....[36]....
        /*0228*/ 	.word	0xffffffff


	//   ....[37]....
        /*022c*/ 	.word	0xffffffff


	//   ....[38]....
        /*0230*/ 	.word	0xffffffff


	//   ....[39]....
        /*0234*/ 	.word	0xffffffff


	//   ....[40]....
        /*0238*/ 	.word	0xffffffff


	//   ....[41]....
        /*023c*/ 	.word	0xffffffff


	//   ....[42]....
        /*0240*/ 	.word	0xffffffff


	//   ....[43]....
        /*0244*/ 	.word	0xffffffff


	//   ....[44]....
        /*0248*/ 	.word	0xffffffff


	//   ....[45]....
        /*024c*/ 	.word	0xffffffff


	//   ....[46]....
        /*0250*/ 	.word	0xffffffff


	//   ....[47]....
        /*0254*/ 	.word	0xffffffff


	//   ....[48]....
        /*0258*/ 	.word	0xffffffff


	//   ....[49]....
        /*025c*/ 	.word	0xffffffff


	//   ....[50]....
        /*0260*/ 	.word	0xffffffff


	//   ....[51]....
        /*0264*/ 	.word	0xffffffff


	//   ....[52]....
        /*0268*/ 	.word	0xffffffff


	//   ....[53]....
        /*026c*/ 	.word	0xffffffff


	//   ....[54]....
        /*0270*/ 	.word	0xffffffff


	//   ....[55]....
        /*0274*/ 	.word	0xffffffff


	//----- nvinfo : EIATTR_COOP_GROUP_INSTR_OFFSETS
	.align		4
.L_794:
        /*0278*/ 	.byte	0x04, 0x28
        /*027a*/ 	.short	(.L_796 - .L_795)


	//   ....[0]....
.L_795:
        /*027c*/ 	.word	0x000041b0


	//   ....[1]....
        /*0280*/ 	.word	0x00004260


	//   ....[2]....
        /*0284*/ 	.word	0x00004270


	//   ....[3]....
        /*0288*/ 	.word	0x000042f0


	//   ....[4]....
        /*028c*/ 	.word	0x00004520


	//   ....[5]....
        /*0290*/ 	.word	0x00004620


	//   ....[6]....
        /*0294*/ 	.word	0x00004710


	//   ....[7]....
        /*0298*/ 	.word	0x00004830


	//   ....[8]....
        /*029c*/ 	.word	0x00006570


	//   ....[9]....
        /*02a0*/ 	.word	0x000065b0


	//   ....[10]....
        /*02a4*/ 	.word	0x00006640


	//   ....[11]....
        /*02a8*/ 	.word	0x00006670


	//   ....[12]....
        /*02ac*/ 	.word	0x000066a0


	//   ....[13]....
        /*02b0*/ 	.word	0x00006730


	//   ....[14]....
        /*02b4*/ 	.word	0x000067c0


	//   ....[15]....
        /*02b8*/ 	.word	0x00006830


	//   ....[16]....
        /*02bc*/ 	.word	0x00009230


	//   ....[17]....
        /*02c0*/ 	.word	0x00009360


	//   ....[18]....
        /*02c4*/ 	.word	0x000093b0


	//   ....[19]....
        /*02c8*/ 	.word	0x00009580


	//   ....[20]....
        /*02cc*/ 	.word	0x000095b0


	//   ....[21]....
        /*02d0*/ 	.word	0x000096a0


	//   ....[22]....
        /*02d4*/ 	.word	0x000096e0


	//   ....[23]....
        /*02d8*/ 	.word	0x00009810


	//   ....[24]....
        /*02dc*/ 	.word	0x0000c090


	//   ....[25]....
        /*02e0*/ 	.word	0x0000c2b0


	//   ....[26]....
        /*02e4*/ 	.word	0x0000c410


	//   ....[27]....
        /*02e8*/ 	.word	0x0000c540


	//   ....[28]....
        /*02ec*/ 	.word	0x0000c560


	//   ....[29]....
        /*02f0*/ 	.word	0x0000c590


	//   ....[30]....
        /*02f4*/ 	.word	0x0000c640


	//   ....[31]....
        /*02f8*/ 	.word	0x0000c660


	//   ....[32]....
        /*02fc*/ 	.word	0x0000f0a0


	//   ....[33]....
        /*0300*/ 	.word	0x0000f270


	//   ....[34]....
        /*0304*/ 	.word	0x0000f450


	//   ....[35]....
        /*0308*/ 	.word	0x0000f4b0


	//   ....[36]....
        /*030c*/ 	.word	0x0000f510


	//   ....[37]....
        /*0310*/ 	.word	0x0000f570


	//   ....[38]....
        /*0314*/ 	.word	0x0000f5b0


	//   ....[39]....
        /*0318*/ 	.word	0x0000f5e0


	//   ....[40]....
        /*031c*/ 	.word	0x00011e60


	//   ....[41]....
        /*0320*/ 	.word	0x00012120


	//   ....[42]....
        /*0324*/ 	.word	0x00012170


	//   ....[43]....
        /*0328*/ 	.word	0x00012300


	//   ....[44]....
        /*032c*/ 	.word	0x00012420


	//   ....[45]....
        /*0330*/ 	.word	0x00012450


	//   ....[46]....
        /*0334*/ 	.word	0x00012480


	//   ....[47]....
        /*0338*/ 	.word	0x00012530


	//   ....[48]....
        /*033c*/ 	.word	0x00013ab0


	//   ....[49]....
        /*0340*/ 	.word	0x00013af0


	//   ....[50]....
        /*0344*/ 	.word	0x00013b20


	//   ....[51]....
        /*0348*/ 	.word	0x00013b60


	//   ....[52]....
        /*034c*/ 	.word	0x00013c20


	//   ....[53]....
        /*0350*/ 	.word	0x00013c50


	//   ....[54]....
        /*0354*/ 	.word	0x00013c90


	//   ....[55]....
        /*0358*/ 	.word	0x00013cc0


	//----- nvinfo : EIATTR_EXIT_INSTR_OFFSETS
	.align		4
.L_796:
        /*035c*/ 	.byte	0x04, 0x1c
        /*035e*/ 	.short	(.L_798 - .L_797)


	//   ....[0]....
.L_797:
        /*0360*/ 	.word	0x000004d0


	//   ....[1]....
        /*0364*/ 	.word	0x000015f0


	//   ....[2]....
        /*0368*/ 	.word	0x00001670


	//   ....[3]....
        /*036c*/ 	.word	0x00015e10


	//   ....[4]....
        /*0370*/ 	.word	0x00015ee0


	//----- nvinfo : EIATTR_CTAIDZ_USED
	.align		4
.L_798:
        /*0374*/ 	.byte	0x01, 0x04
	.zero		2


	//----- nvinfo : EIATTR_CRS_STACK_SIZE
	.align		4
        /*0378*/ 	.byte	0x04, 0x1e
        /*037a*/ 	.short	(.L_800 - .L_799)
.L_799:
        /*037c*/ 	.word	0x00000000
.L_800:


//--------------------- .nv.info._ZN5flash16flash_fwd_kernelI23Flash_fwd_kernel_traitsILi128ELi128ELi32ELi4ELb0ELb0EN7cutlass6half_tE19Flash_kernel_traitsILi128ELi128ELi32ELi4ES3_EELb1ELb0ELb1ELb1ELb0ELb0ELb0ELb0EEEvNS_16Flash_fwd_paramsE --------------------------
	.section	.nv.info._ZN5flash16flash_fwd_kernelI23Flash_fwd_kernel_traitsILi128ELi128ELi32ELi4ELb0ELb0EN7cutlass6half_tE19Flash_kernel_traitsILi128ELi128ELi32ELi4ES3_EELb1ELb0ELb1ELb1ELb0ELb0ELb0ELb0EEEvNS_16Flash_fwd_paramsE,"",@"SHT_CUDA_INFO"
	.sectionflags	@""
	.align	4


	//----- nvinfo : EIATTR_CUDA_API_VERSION
	.align		4
        /*0000*/ 	.byte	0x04, 0x37
        /*0002*/ 	.short	(.L_802 - .L_801)
.L_801:
        /*0004*/ 	.word	0x00000082


	//----- nvinfo : EIATTR_SW2861232_WAR
	.align		4
.L_802:
        /*0008*/ 	.byte	0x01, 0x35
	.zero		2


	//----- nvinfo : EIATTR_PARAM_CBANK
	.align		4
        /*000c*/ 	.byte	0x04, 0x0a
        /*000e*/ 	.short	(.L_804 - .L_803)
	.align		4
.L_803:
        /*0010*/ 	.word	index@(.nv.constant0._ZN5flash16flash_fwd_kernelI23Flash_fwd_kernel_traitsILi128ELi128ELi32ELi4ELb0ELb0EN7cutlass6half_tE19Flash_kernel_traitsILi128ELi128ELi32ELi4ES3_EELb1ELb0ELb1ELb1ELb0ELb0ELb0ELb0EEEvNS_16Flash_fwd_paramsE)
        /*0014*/ 	.short	0x0160
        /*0016*/ 	.short	0x01d0


	//----- nvinfo : EIATTR_CBANK_PARAM_SIZE
	.align		4
.L_804:
        /*0018*/ 	.byte	0x03, 0x19
        /*001a*/ 	.short	0x01d0


	//----- nvinfo : EIATTR_KPARAM_INFO
	.align		4
        /*001c*/ 	.byte	0x04, 0x17
        /*001e*/ 	.short	(.L_806 - .L_805)
.L_805:
        /*0020*/ 	.word	0x00000000
        /*0024*/ 	.short	0x0000
        /*0026*/ 	.short	0x0000
        /*0028*/ 	.byte	0x00, 0xf0, 0x41, 0x07


	//----- nvinfo : EIATTR_MAXREG_COUNT
	.align		4
.L_806:
        /*002c*/ 	.byte	0x03, 0x1b
        /*002e*/ 	.short	0x00ff


	//----- nvinfo : EIATTR_NUM_BARRIERS
	.align		4
        /*0030*/ 	.byte	0x02, 0x4c
        /*0032*/ 	.byte	0x01
	.zero		1


	//----- nvinfo : EIATTR_ANNOTATIONS
	.align		4
        /*0034*/ 	.byte	0x04, 0x55
        /*0036*/ 	.short	(.L_808 - .L_807)


	//   ....[0]....
.L_807:
        /* <DEDUP_REMOVED lines=62> */


	//----- nvinfo : EIATTR_MERCURY_ISA_VERSION
	.align		4
.L_808:
        /*0400*/ 	.byte	0x03, 0x5f
        /*0402*/ 	.short	0x0000


	//----- nvinfo : EIATTR_COOP_GROUP_MASK_REGIDS
	.align		4
        /*0404*/ 	.byte	0x04, 0x29
        /*0406*/ 	.short	(.L_810 - .L_809)


	//   ....[0]....
.L_809:
        /*0408*/ 	.word	0xffffffff


	//   ....[1]....
        /*040c*/ 	.word	0xffffffff


	//   ....[2]....
        /*0410*/ 	.word	0xffffffff


	//   ....[3]....
        /*0414*/ 	.word	0xffffffff


	//   ....[4]....
        /*0418*/ 	.word	0xffffffff


	//   ....[5]....
        /*041c*/ 	.word	0xffffffff


	//   ....[6]....
        /*0420*/ 	.word	0xffffffff


	//   ....[7]....
        /*0424*/ 	.word	0xffffffff


	//   ....[8]....
        /*0428*/ 	.word	0xffffffff


	//   ....[9]....
        /*042c*/ 	.word	0xffffffff


	//   ....[10]....
        /*0430*/ 	.word	0xffffffff


	//   ....[11]....
        /*0434*/ 	.word	0xffffffff


	//   ....[12]....
        /*0438*/ 	.word	0xffffffff


	//   ....[13]....
        /*043c*/ 	.word	0xffffffff


	//   ....[14]....
        /*0440*/ 	.word	0xffffffff


	//   ....[15]....
        /*0444*/ 	.word	0xffffffff


	//   ....[16]....
        /*0448*/ 	.word	0xffffffff


	//   ....[17]....
        /*044c*/ 	.word	0xffffffff


	//   ....[18]....
        /*0450*/ 	.word	0xffffffff


	//   ....[19]....
        /*0454*/ 	.word	0xffffffff


	//   ....[20]....
        /*0458*/ 	.word	0xffffffff


	//   ....[21]....
        /*045c*/ 	.word	0xffffffff


	//   ....[22]....
        /*0460*/ 	.word	0xffffffff


	//   ....[23]....
        /*0464*/ 	.word	0xffffffff


	//   ....[24]....
        /*0468*/ 	.word	0xffffffff


	//   ....[25]....
        /*046c*/ 	.word	0xffffffff


	//   ....[26]....
        /*0470*/ 	.word	0xffffffff


	//   ....[27]....
        /*0474*/ 	.word	0xffffffff


	//   ....[28]....
        /*0478*/ 	.word	0xffffffff


	//   ....[29]....
        /*047c*/ 	.word	0xffffffff


	//   ....[30]....
        /*0480*/ 	.word	0xffffffff


	//   ....[31]....
        /*0484*/ 	.word	0xffffffff


	//   ....[32]....
        /*0488*/ 	.word	0xffffffff


	//   ....[33]....
        /*048c*/ 	.word	0xffffffff


	//   ....[34]....
        /*0490*/ 	.word	0xffffffff


	//   ....[35]....
        /*0494*/ 	.word	0xffffffff


	//   ....[36]....
        /*0498*/ 	.word	0xffffffff


	//   ....[37]....
        /*049c*/ 	.word	0xffffffff


	//   ....[38]....
        /*04a0*/ 	.word	0xffffffff


	//   ....[39]....
        /*04a4*/ 	.word	0xffffffff


	//   ....[40]....
        /*04a8*/ 	.word	0xffffffff


	//   ....[41]....
        /*04ac*/ 	.word	0xffffffff


	//   ....[42]....
        /*04b0*/ 	.word	0xffffffff


	//   ....[43]....
        /*04b4*/ 	.word	0xffffffff


	//   ....[44]....
        /*04b8*/ 	.word	0xffffffff


	//   ....[45]....
        /*04bc*/ 	.word	0xffffffff


	//   ....[46]....
        /*04c0*/ 	.word	0xffffffff


	//   ....[47]....
        /*04c4*/ 	.word	0xffffffff


	//   ....[48]....
        /*04c8*/ 	.word	0xffffffff


	//   ....[49]....
        /*04cc*/ 	.word	0xffffffff


	//   ....[50]....
        /*04d0*/ 	.word	0xffffffff


	//   ....[51]....
        /*04d4*/ 	.word	0xffffffff


	//   ....[52]....
        /*04d8*/ 	.word	0xffffffff


	//   ....[53]....
        /*04dc*/ 	.word	0xffffffff


	//   ....[54]....
        /*04e0*/ 	.word	0xffffffff


	//   ....[55]....
        /*04e4*/ 	.word	0xffffffff


	//----- nvinfo : EIATTR_COOP_GROUP_INSTR_OFFSETS
	.align		4
.L_810:
        /*04e8*/ 	.byte	0x04, 0x28
        /*04ea*/ 	.short	(.L_812 - .L_811)


	//   ....[0]....
.L_811:
        /*04ec*/ 	.word	0x00005ae0


	//   ....[1]....
        /*04f0*/ 	.word	0x00005b20


	//   ....[2]....
        /*04f4*/ 	.word	0x00005bc0


	//   ....[3]....
        /*04f8*/ 	.word	0x00005bd0


	//   ....[4]....
        /*04fc*/ 	.word	0x00006240


	//   ....[5]....
        /*0500*/ 	.word	0x000064d0


	//   ....[6]....
        /*0504*/ 	.word	0x00006730


	//   ....[7]....
        /*0508*/ 	.word	0x00006820


	//   ....[8]....
        /*050c*/ 	.word	0x000091d0


	//   ....[9]....
        /*0510*/ 	.word	0x00009430


	//   ....[10]....
        /*0514*/ 	.word	0x00009450


	//   ....[11]....
        /*0518*/ 	.word	0x00009490


	//   ....[12]....
        /*051c*/ 	.word	0x000094c0


	//   ....[13]....
        /*0520*/ 	.word	0x00009570


	//   ....[14]....
        /*0524*/ 	.word	0x000095e0


	//   ....[15]....
        /*0528*/ 	.word	0x00009620


	//   ....[16]....
        /*052c*/ 	.word	0x0000d3a0


	//   ....[17]....
        /*0530*/ 	.word	0x0000d6a0


	//   ....[18]....
        /*0534*/ 	.word	0x0000d6c0


	//   ....[19]....
        /*0538*/ 	.word	0x0000d6d0


	//   ....[20]....
        /*053c*/ 	.word	0x0000d6f0


	//   ....[21]....
        /*0540*/ 	.word	0x0000d7a0


	//   ....[22]....
        /*0544*/ 	.word	0x0000d7e0


	//   ....[23]....
        /*0548*/ 	.word	0x0000d830


	//   ....[24]....
        /*054c*/ 	.word	0x00011500


	//   ....[25]....
        /*0550*/ 	.word	0x000118f0


	//   ....[26]....
        /*0554*/ 	.word	0x00011930


	//   ....[27]....
        /*0558*/ 	.word	0x00011960


	//   ....[28]....
        /*055c*/ 	.word	0x000119f0


	//   ....[29]....
        /*0560*/ 	.word	0x00011a50


	//   ....[30]....
        /*0564*/ 	.word	0x00011a60


	//   ....[31]....
        /*0568*/ 	.word	0x00011be0


	//   ....[32]....
        /*056c*/ 	.word	0x00015ae0


	//   ....[33]....
        /*0570*/ 	.word	0x00015ca0


	//   ....[34]....
        /*0574*/ 	.word	0x00015d90


	//   ....[35]....
        /*0578*/ 	.word	0x00015dc0


	//   ....[36]....
        /*057c*/ 	.word	0x00015de0


	//   ....[37]....
        /*0580*/ 	.word	0x00015e50


	//   ....[38]....
        /*0584*/ 	.word	0x00015e90


	//   ....[39]....
        /*0588*/ 	.word	0x00016010


	//   ....[40]....
        /*058c*/ 	.word	0x00019760


	//   ....[41]....
        /*0590*/ 	.word	0x00019840


	//   ....[42]....
        /*0594*/ 	.word	0x00019a00


	//   ....[43]....
        /*0598*/ 	.word	0x00019a70


	//   ....[44]....
        /*059c*/ 	.word	0x00019b70


	//   ....[45]....
        /*05a0*/ 	.word	0x00019e90


	//   ....[46]....
        /*05a4*/ 	.word	0x00019ef0


	//   ....[47]....
        /*05a8*/ 	.word	0x00019f70


	//   ....[48]....
        /*05ac*/ 	.word	0x0001c040


	//   ....[49]....
        /*05b0*/ 	.word	0x0001c050


	//   ....[50]....
        /*05b4*/ 	.word	0x0001c060


	//   ....[51]....
        /*05b8*/ 	.word	0x0001c080


	//   ....[52]....
        /*05bc*/ 	.word	0x0001c090


	//   ....[53]....
        /*05c0*/ 	.word	0x0001c0b0


	//   ....[54]....
        /*05c4*/ 	.word	0x0001c110


	//   ....[55]....
        /*05c8*/ 	.word	0x0001c150


	//----- nvinfo : EIATTR_EXIT_INSTR_OFFSETS
	.align		4
.L_812:
        /*05cc*/ 	.byte	0x04, 0x1c
        /*05ce*/ 	.short	(.L_814 - .L_813)


	//   ....[0]....
.L_813:
        /*05d0*/ 	.word	0x00000730


	//   ....[1]....
        /*05d4*/ 	.word	0x00001960


	//   ....[2]....
        /*05d8*/ 	.word	0x000019e0


	//   ....[3]....
        /*05dc*/ 	.word	0x0001e200


	//   ....[4]....
        /*05e0*/ 	.word	0x0001e2e0


	//   ....[5]....
        /*05e4*/ 	.word	0x0001e300


	//----- nvinfo : EIATTR_CTAIDZ_USED
	.align		4
.L_814:
        /*05e8*/ 	.byte	0x01, 0x04
	.zero		2


	//----- nvinfo : EIATTR_CRS_STACK_SIZE
	.align		4
        /*05ec*/ 	.byte	0x04, 0x1e
        /*05ee*/ 	.short	(.L_816 - .L_815)
.L_815:
        /*05f0*/ 	.word	0x00000000
.L_816:


//--------------------- .nv.info._ZN5flash16flash_fwd_kernelI23Flash_fwd_kernel_traitsILi128ELi128ELi32ELi4ELb0ELb0EN7cutlass6half_tE19Flash_kernel_traitsILi128ELi128ELi32ELi4ES3_EELb1ELb0ELb1ELb0ELb0ELb0ELb0ELb1EEEvNS_16Flash_fwd_paramsE --------------------------
	.section	.nv.info._ZN5flash16flash_fwd_kernelI23Flash_fwd_kernel_traitsILi128ELi128ELi32ELi4ELb0ELb0EN7cutlass6half_tE19Flash_kernel_traitsILi128ELi128ELi32ELi4ES3_EELb1ELb0ELb1ELb0ELb0ELb0ELb0ELb1EEEvNS_16Flash_fwd_paramsE,"",@"SHT_CUDA_INFO"
	.sectionflags	@""
	.align	4


	//----- nvinfo : EIATTR_CUDA_API_VERSION
	.align		4
        /*0000*/ 	.byte	0x04, 0x37
        /*0002*/ 	.short	(.L_818 - .L_817)
.L_817:
        /*0004*/ 	.word	0x00000082


	//----- nvinfo : EIATTR_SW2861232_WAR
	.align		4
.L_818:
        /*0008*/ 	.byte	0x01, 0x35
	.zero		2


	//----- nvinfo : EIATTR_PARAM_CBANK
	.align		4
        /*000c*/ 	.byte	0x04, 0x0a
        /*000e*/ 	.short	(.L_820 - .L_819)
	.align		4
.L_819:
        /*0010*/ 	.word	index@(.nv.constant0._ZN5flash16flash_fwd_kernelI23Flash_fwd_kernel_traitsILi128ELi128ELi32ELi4ELb0ELb0EN7cutlass6half_tE19Flash_kernel_traitsILi128ELi128ELi32ELi4ES3_EELb1ELb0ELb1ELb0ELb0ELb0ELb0ELb1EEEvNS_16Flash_fwd_paramsE)
        /*0014*/ 	.short	0x0160
        /*0016*/ 	.short	0x01d0


	//----- nvinfo : EIATTR_CBANK_PARAM_SIZE
	.align		4
.L_820:
        /*0018*/ 	.byte	0x03, 0x19
        /*001a*/ 	.short	0x01d0


	//----- nvinfo : EIATTR_KPARAM_INFO
	.align		4
        /*001c*/ 	.byte	0x04, 0x17
        /*001e*/ 	.short	(.L_822 - .L_821)
.L_821:
        /*0020*/ 	.word	0x00000000
        /*0024*/ 	.short	0x0000
        /*0026*/ 	.short	0x0000
        /*0028*/ 	.byte	0x00, 0xf0, 0x41, 0x07


	//----- nvinfo : EIATTR_MAXREG_COUNT
	.align		4
.L_822:
        /*002c*/ 	.byte	0x03, 0x1b
        /*002e*/ 	.short	0x00ff


	//----- nvinfo : EIATTR_NUM_BARRIERS
	.align		4
        /*0030*/ 	.byte	0x02, 0x4c
        /*0032*/ 	.byte	0x01
	.zero		1


	//----- nvinfo : EIATTR_ANNOTATIONS
	.align		4
        /*0034*/ 	.byte	0x04, 0x55
        /*0036*/ 	.short	(.L_824 - .L_823)


	//   ....[0]....
.L_823:
        /* <DEDUP_REMOVED lines=147> */


	//----- nvinfo : EIATTR_MERCURY_ISA_VERSION
	.align		4
.L_824:
        /*0958*/ 	.byte	0x03, 0x5f
        /*095a*/ 	.short	0x0000


	//----- nvinfo : EIATTR_COOP_GROUP_MASK_REGIDS
	.align		4
        /*095c*/ 	.byte	0x04, 0x29
        /*095e*/ 	.short	(.L_826 - .L_825)


	//   ....[0]....
.L_825:
        /*0960*/ 	.word	0xffffffff


	//   ....[1]....
        /*0964*/ 	.word	0xffffffff


	//   ....[2]....
        /*0968*/ 	.word	0xffffffff


	//   ....[3]....
        /*096c*/ 	.word	0xffffffff


	//   ....[4]....
        /*0970*/ 	.word	0xffffffff


	//   ....[5]....
        /*0974*/ 	.word	0xffffffff


	//   ....[6]....
        /*0978*/ 	.word	0xffffffff


	//   ....[7]....
        /*097c*/ 	.word	0xffffffff


	//   ....[8]....
        /*0980*/ 	.word	0xffffffff


	//   ....[9]....
        /*0984*/ 	.word	0xffffffff


	//   ....[10]....
        /*0988*/ 	.word	0xffffffff


	//   ....[11]....
        /*098c*/ 	.word	0xffffffff


	//   ....[12]....
        /*0990*/ 	.word	0xffffffff


	//   ....[13]....
        /*0994*/ 	.word	0xffffffff


	//   ....[14]....
        /*0998*/ 	.word	0xffffffff


	//   ....[15]....
        /*099c*/ 	.word	0xffffffff


	//   ....[16]....
        /*09a0*/ 	.word	0xffffffff


	//   ....[17]....
        /*09a4*/ 	.word	0xffffffff


	//   ....[18]....
        /*09a8*/ 	.word	0xffffffff


	//   ....[19]....
        /*09ac*/ 	.word	0xffffffff


	//   ....[20]....
        /*09b0*/ 	.word	0xffffffff


	//   ....[21]....
        /*09b4*/ 	.word	0xffffffff


	//   ....[22]....
        /*09b8*/ 	.word	0xffffffff


	//   ....[23]....
        /*09bc*/ 	.word	0xffffffff


	//   ....[24]....
        /*09c0*/ 	.word	0xffffffff


	//   ....[25]....
        /*09c4*/ 	.word	0xffffffff


	//   ....[26]....
        /*09c8*/ 	.word	0xffffffff


	//   ....[27]....
        /*09cc*/ 	.word	0xffffffff


	//   ....[28]....
        /*09d0*/ 	.word	0xffffffff


	//   ....[29]....
        /*09d4*/ 	.word	0xffffffff


	//   ....[30]....
        /*09d8*/ 	.word	0xffffffff


	//   ....[31]....
        /*09dc*/ 	.word	0xffffffff


	//   ....[32]....
        /*09e0*/ 	.word	0xffffffff


	//   ....[33]....
        /*09e4*/ 	.word	0xffffffff


	//   ....[34]....
        /*09e8*/ 	.word	0xffffffff


	//   ....[35]....
        /*09ec*/ 	.word	0xffffffff


	//   ....[36]....
        /*09f0*/ 	.word	0xffffffff


	//   ....[37]....
        /*09f4*/ 	.word	0xffffffff


	//   ....[38]....
        /*09f8*/ 	.word	0xffffffff


	//   ....[39]....
        /*09fc*/ 	.word	0xffffffff


	//   ....[40]....
        /*0a00*/ 	.word	0xffffffff


	//   ....[41]....
        /*0a04*/ 	.word	0xffffffff


	//   ....[42]....
        /*0a08*/ 	.word	0xffffffff


	//   ....[43]....
        /*0a0c*/ 	.word	0xffffffff


	//   ....[44]....
        /*0a10*/ 	.word	0xffffffff


	//   ....[45]....
        /*0a14*/ 	.word	0xffffffff


	//   ....[46]....
        /*0a18*/ 	.word	0xffffffff


	//   ....[47]....
        /*0a1c*/ 	.word	0xffffffff


	//   ....[48]....
        /*0a20*/ 	.word	0xffffffff


	//   ....[49]....
        /*0a24*/ 	.word	0xffffffff


	//   ....[50]....
        /*0a28*/ 	.word	0xffffffff


	//   ....[51]....
        /*0a2c*/ 	.word	0xffffffff


	//   ....[52]....
        /*0a30*/ 	.word	0xffffffff


	//   ....[53]....
        /*0a34*/ 	.word	0xffffffff


	//   ....[54]....
        /*0a38*/ 	.word	0xffffffff


	//   ....[55]....
        /*0a3c*/ 	.word	0xffffffff


	//----- nvinfo : EIATTR_COOP_GROUP_INSTR_OFFSETS
	.align		4
.L_826:
        /*0a40*/ 	.byte	0x04, 0x28
        /*0a42*/ 	.short	(.L_828 - .L_827)


	//   ....[0]....
.L_827:
        /*0a44*/ 	.word	0x00004fd0


	//   ....[1]....
        /*0a48*/ 	.word	0x00005130


	//   ....[2]....
        /*0a4c*/ 	.word	0x00005160


	//   ....[3]....
        /*0a50*/ 	.word	0x00005470


	//   ....[4]....
        /*0a54*/ 	.word	0x000055a0


	//   ....[5]....
        /*0a58*/ 	.word	0x000055e0


	//   ....[6]....
        /*0a5c*/ 	.word	0x000057c0


	//   ....[7]....
        /*0a60*/ 	.word	0x00005af0


	//   ....[8]....
        /*0a64*/ 	.word	0x00008d30


	//   ....[9]....
        /*0a68*/ 	.word	0x00008d50


	//   ....[10]....
        /*0a6c*/ 	.word	0x000092f0


	//   ....[11]....
        /*0a70*/ 	.word	0x00009310


	//   ....[12]....
        /*0a74*/ 	.word	0x00009a50


	//   ....[13]....
        /*0a78*/ 	.word	0x00009a90


	//   ....[14]....
        /*0a7c*/ 	.word	0x00009ab0


	//   ....[15]....
        /*0a80*/ 	.word	0x00009ad0


	//   ....[16]....
        /*0a84*/ 	.word	0x0000e2b0


	//   ....[17]....
        /*0a88*/ 	.word	0x0000e2d0


	//   ....[18]....
        /*0a8c*/ 	.word	0x0000e880


	//   ....[19]....
        /*0a90*/ 	.word	0x0000e8a0


	//   ....[20]....
        /*0a94*/ 	.word	0x0000ef50


	//   ....[21]....
        /*0a98*/ 	.word	0x0000f080


	//   ....[22]....
        /*0a9c*/ 	.word	0x0000f090


	//   ....[23]....
        /*0aa0*/ 	.word	0x0000f0f0


	//   ....[24]....
        /*0aa4*/ 	.word	0x00013810


	//   ....[25]....
        /*0aa8*/ 	.word	0x00013830


	//   ....[26]....
        /*0aac*/ 	.word	0x00013d90


	//   ....[27]....
        /*0ab0*/ 	.word	0x00013db0


	//   ....[28]....
        /*0ab4*/ 	.word	0x00014570


	//   ....[29]....
        /*0ab8*/ 	.word	0x00014590


	//   ....[30]....
        /*0abc*/ 	.word	0x000145b0


	//   ....[31]....
        /*0ac0*/ 	.word	0x000145d0


	//   ....[32]....
        /*0ac4*/ 	.word	0x000190a0


	//   ....[33]....
        /*0ac8*/ 	.word	0x000190c0


	//   ....[34]....
        /*0acc*/ 	.word	0x00019260


	//   ....[35]....
        /*0ad0*/ 	.word	0x00019280


	//   ....[36]....
        /*0ad4*/ 	.word	0x000194f0


	//   ....[37]....
        /*0ad8*/ 	.word	0x00019510


	//   ....[38]....
        /*0adc*/ 	.word	0x00019990


	//   ....[39]....
        /*0ae0*/ 	.word	0x000199b0


	//   ....[40]....
        /*0ae4*/ 	.word	0x0001e980


	//   ....[41]....
        /*0ae8*/ 	.word	0x0001ea30


	//   ....[42]....
        /*0aec*/ 	.word	0x0001eaa0


	//   ....[43]....
        /*0af0*/ 	.word	0x0001eae0


	//   ....[44]....
        /*0af4*/ 	.word	0x0001eb30


	//   ....[45]....
        /*0af8*/ 	.word	0x0001eba0


	//   ....[46]....
        /*0afc*/ 	.word	0x0001ebf0


	//   ....[47]....
        /*0b00*/ 	.word	0x0001ec30


	//   ....[48]....
        /*0b04*/ 	.word	0x00021d40


	//   ....[49]....
        /*0b08*/ 	.word	0x00021d80


	//   ....[50]....
        /*0b0c*/ 	.word	0x00021db0


	//   ....[51]....
        /*0b10*/ 	.word	0x00021ea0


	//   ....[52]....
        /*0b14*/ 	.word	0x00021ed0


	//   ....[53]....
        /*0b18*/ 	.word	0x00021f00


	//   ....[54]....
        /*0b1c*/ 	.word	0x00021f30


	//   ....[55]....
        /*0b20*/ 	.word	0x00022040


	//----- nvinfo : EIATTR_EXIT_INSTR_OFFSETS
	.align		4
.L_828:
        /*0b24*/ 	.byte	0x04, 0x1c
        /*0b26*/ 	.short	(.L_830 - .L_829)


	//   ....[0]....
.L_829:
        /*0b28*/ 	.word	0x000006c0


	//   ....[1]....
        /*0b2c*/ 	.word	0x000018e0


	//   ....[2]....
        /*0b30*/ 	.word	0x00001960


	//   ....[3]....
        /*0b34*/ 	.word	0x000242e0


	//   ....[4]....
        /*0b38*/ 	.word	0x000243c0


	//   ....[5]....
        /*0b3c*/ 	.word	0x000243e0


	//----- nvinfo : EIATTR_CTAIDZ_USED
	.align		4
.L_830:
        /*0b40*/ 	.byte	0x01, 0x04
	.zero		2


	//----- nvinfo : EIATTR_CRS_STACK_SIZE
	.align		4
        /*0b44*/ 	.byte	0x04, 0x1e
        /*0b46*/ 	.short	(.L_832 - .L_831)
.L_831:
        /*0b48*/ 	.word	0x00000000
.L_832:


//--------------------- .nv.info._ZN5flash16flash_fwd_kernelI23Flash_fwd_kernel_traitsILi128ELi128ELi32ELi4ELb0ELb0EN7cutlass6half_tE19Flash_kernel_traitsILi128ELi128ELi32ELi4ES3_EELb0ELb0ELb1ELb0ELb0ELb0ELb1ELb0EEEvNS_16Flash_fwd_paramsE --------------------------
	.section	.nv.info._ZN5flash16flash_fwd_kernelI23Flash_fwd_kernel_traitsILi128ELi128ELi32ELi4ELb0ELb0EN7cutlass6half_tE19Flash_kernel_traitsILi128ELi128ELi32ELi4ES3_EELb0ELb0ELb1ELb0ELb0ELb0ELb1ELb0EEEvNS_16Flash_fwd_paramsE,"",@"SHT_CUDA_INFO"
	.sectionflags	@""
	.align	4


	//----- nvinfo : EIATTR_CUDA_API_VERSION
	.align		4
        /*0000*/ 	.byte	0x04, 0x37
        /*0002*/ 	.short	(.L_834 - .L_833)
.L_833:
        /*0004*/ 	.word	0x00000082


	//----- nvinfo : EIATTR_SW2861232_WAR
	.align		4
.L_834:
        /*0008*/ 	.byte	0x01, 0x35
	.zero		2


	//----- nvinfo : EIATTR_PARAM_CBANK
	.align		4
        /*000c*/ 	.byte	0x04, 0x0a
        /*000e*/ 	.short	(.L_836 - .L_835)
	.align		4
.L_835:
        /*0010*/ 	.word	index@(.nv.constant0._ZN5flash16flash_fwd_kernelI23Flash_fwd_kernel_traitsILi128ELi128ELi32ELi4ELb0ELb0EN7cutlass6half_tE19Flash_kernel_traitsILi128ELi128ELi32ELi4ES3_EELb0ELb0ELb1ELb0ELb0ELb0ELb1ELb0EEEvNS_16Flash_fwd_paramsE)
        /*0014*/ 	.short	0x0160
        /*0016*/ 	.short	0x01d0


	//----- nvinfo : EIATTR_CBANK_PARAM_SIZE
	.align		4
.L_836:
        /*0018*/ 	.byte	0x03, 0x19
        /*001a*/ 	.short	0x01d0


	//----- nvinfo : EIATTR_KPARAM_INFO
	.align		4
        /*001c*/ 	.byte	0x04, 0x17
        /*001e*/ 	.short	(.L_838 - .L_837)
.L_837:
        /*0020*/ 	.word	0x00000000
        /*0024*/ 	.short	0x0000
        /*0026*/ 	.short	0x0000
        /*0028*/ 	.byte	0x00, 0xf0, 0x41, 0x07


	//----- nvinfo : EIATTR_MAXREG_COUNT
	.align		4
.L_838:
        /*002c*/ 	.byte	0x03, 0x1b
        /*002e*/ 	.short	0x00ff


	//----- nvinfo : EIATTR_NUM_BARRIERS
	.align		4
        /*0030*/ 	.byte	0x02, 0x4c
        /*0032*/ 	.byte	0x01
	.zero		1


	//----- nvinfo : EIATTR_ANNOTATIONS
	.align		4
        /*0034*/ 	.byte	0x04, 0x55
        /*0036*/ 	.short	(.L_840 - .L_839)


	//   ....[0]....
.L_839:
        /* <DEDUP_REMOVED lines=39> */


	//----- nvinfo : EIATTR_MERCURY_ISA_VERSION
	.align		4
.L_840:
        /*0290*/ 	.byte	0x03, 0x5f
        /*0292*/ 	.short	0x0000


	//----- nvinfo : EIATTR_COOP_GROUP_MASK_REGIDS
	.align		4
        /*0294*/ 	.byte	0x04, 0x29
        /*0296*/ 	.short	(.L_842 - .L_841)


	//   ....[0]....
.L_841:
        /*0298*/ 	.word	0xffffffff


	//   ....[1]....
        /*029c*/ 	.word	0xffffffff


	//   ....[2]....
        /*02a0*/ 	.word	0xffffffff


	//   ....[3]....
        /*02a4*/ 	.word	0xffffffff


	//   ....[4]....
        /*02a8*/ 	.word	0xffffffff


	//   ....[5]....
        /*02ac*/ 	.word	0xffffffff


	//   ....[6]....
        /*02b0*/ 	.word	0xffffffff


	//   ....[7]....
        /*02b4*/ 	.word	0xffffffff


	//   ....[8]....
        /*02b8*/ 	.word	0xffffffff


	//   ....[9]....
        /*02bc*/ 	.word	0xffffffff


	//   ....[10]....
        /*02c0*/ 	.word	0xffffffff


	//   ....[11]....
        /*02c4*/ 	.word	0xffffffff


	//   ....[12]....
        /*02c8*/ 	.word	0xffffffff


	//   ....[13]....
        /*02cc*/ 	.word	0xffffffff


	//   ....[14]....
        /*02d0*/ 	.word	0xffffffff


	//   ....[15]....
        /*02d4*/ 	.word	0xffffffff


	//   ....[16]....
        /*02d8*/ 	.word	0xffffffff


	//   ....[17]....
        /*02dc*/ 	.word	0xffffffff


	//   ....[18]....
        /*02e0*/ 	.word	0xffffffff


	//   ....[19]....
        /*02e4*/ 	.word	0xffffffff


	//   ....[20]....
        /*02e8*/ 	.word	0xffffffff


	//   ....[21]....
        /*02ec*/ 	.word	0xffffffff


	//   ....[22]....
        /*02f0*/ 	.word	0xffffffff


	//   ....[23]....
        /*02f4*/ 	.word	0xffffffff


	//   ....[24]....
        /*02f8*/ 	.word	0xffffffff


	//   ....[25]....
        /*02fc*/ 	.word	0xffffffff


	//   ....[26]....
        /*0300*/ 	.word	0xffffffff


	//   ....[27]....
        /*0304*/ 	.word	0xffffffff


	//   ....[28]....
        /*0308*/ 	.word	0xffffffff


	//   ....[29]....
        /*030c*/ 	.word	0xffffffff


	//   ....[30]....
        /*0310*/ 	.word	0xffffffff


	//   ....[31]....
        /*0314*/ 	.word	0xffffffff


	//   ....[32]....
        /*0318*/ 	.word	0xffffffff


	//   ....[33]....
        /*031c*/ 	.word	0xffffffff


	//   ....[34]....
        /*0320*/ 	.word	0xffffffff


	//   ....[35]....
        /*0324*/ 	.word	0xffffffff


	//   ....[36]....
        /*0328*/ 	.word	0xffffffff


	//   ....[37]....
        /*032c*/ 	.word	0xffffffff


	//   ....[38]....
        /*0330*/ 	.word	0xffffffff


	//   ....[39]....
        /*0334*/ 	.word	0xffffffff


	//   ....[40]....
        /*0338*/ 	.word	0xffffffff


	//   ....[41]....
        /*033c*/ 	.word	0xffffffff


	//   ....[42]....
        /*0340*/ 	.word	0xffffffff


	//   ....[43]....
        /*0344*/ 	.word	0xffffffff


	//   ....[44]....
        /*0348*/ 	.word	0xffffffff


	//   ....[45]....
        /*034c*/ 	.word	0xffffffff


	//   ....[46]....
        /*0350*/ 	.word	0xffffffff


	//   ....[47]....
        /*0354*/ 	.word	0xffffffff


	//   ....[48]....
        /*0358*/ 	.word	0xffffffff


	//   ....[49]....
        /*035c*/ 	.word	0xffffffff


	//   ....[50]....
        /*0360*/ 	.word	0xffffffff


	//   ....[51]....
        /*0364*/ 	.word	0xffffffff


	//   ....[52]....
        /*0368*/ 	.word	0xffffffff


	//   ....[53]....
        /*036c*/ 	.word	0xffffffff


	//   ....[54]....
        /*0370*/ 	.word	0xffffffff


	//   ....[55]....
        /*0374*/ 	.word	0xffffffff


	//----- nvinfo : EIATTR_COOP_GROUP_INSTR_OFFSETS
	.align		4
.L_842:
        /*0378*/ 	.byte	0x04, 0x28
        /*037a*/ 	.short	(.L_844 - .L_843)


	//   ....[0]....
.L_843:
        /*037c*/ 	.word	0x00005120


	//   ....[1]....
        /*0380*/ 	.word	0x000051d0


	//   ....[2]....
        /*0384*/ 	.word	0x000051e0


	//   ....[3]....
        /*0388*/ 	.word	0x00005250


	//   ....[4]....
        /*038c*/ 	.word	0x000055d0


	//   ....[5]....
        /*0390*/ 	.word	0x00005690


	//   ....[6]....
        /*0394*/ 	.word	0x000056c0


	//   ....[7]....
        /*0398*/ 	.word	0x000057a0


	//   ....[8]....
        /*039c*/ 	.word	0x00007800


	//   ....[9]....
        /*03a0*/ 	.word	0x00007850


	//   ....[10]....
        /*03a4*/ 	.word	0x00007910


	//   ....[11]....
        /*03a8*/ 	.word	0x00007950


	//   ....[12]....
        /*03ac*/ 	.word	0x00007970


	//   ....[13]....
        /*03b0*/ 	.word	0x00007a30


	//   ....[14]....
        /*03b4*/ 	.word	0x00007a60


	//   ....[15]....
        /*03b8*/ 	.word	0x00007b40


	//   ....[16]....
        /*03bc*/ 	.word	0x0000a460


	//   ....[17]....
        /*03c0*/ 	.word	0x0000a6a0


	//   ....[18]....
        /*03c4*/ 	.word	0x0000aa90


	//   ....[19]....
        /*03c8*/ 	.word	0x0000aab0


	//   ....[20]....
        /*03cc*/ 	.word	0x0000aad0


	//   ....[21]....
        /*03d0*/ 	.word	0x0000ab10


	//   ....[22]....
        /*03d4*/ 	.word	0x0000ab40


	//   ....[23]....
        /*03d8*/ 	.word	0x0000ab60


	//   ....[24]....
        /*03dc*/ 	.word	0x0000d650


	//   ....[25]....
        /*03e0*/ 	.word	0x0000d9c0


	//   ....[26]....
        /*03e4*/ 	.word	0x0000db80


	//   ....[27]....
        /*03e8*/ 	.word	0x0000dcb0


	//   ....[28]....
        /*03ec*/ 	.word	0x0000dcd0


	//   ....[29]....
        /*03f0*/ 	.word	0x0000dcf0


	//   ....[30]....
        /*03f4*/ 	.word	0x0000dd80


	//   ....[31]....
        /*03f8*/ 	.word	0x0000ddb0


	//   ....[32]....
        /*03fc*/ 	.word	0x00010a20


	//   ....[33]....
        /*0400*/ 	.word	0x00010bf0


	//   ....[34]....
        /*0404*/ 	.word	0x00010e10


	//   ....[35]....
        /*0408*/ 	.word	0x00010e30


	//   ....[36]....
        /*040c*/ 	.word	0x00010e60


	//   ....[37]....
        /*0410*/ 	.word	0x00010f10


	//   ....[38]....
        /*0414*/ 	.word	0x00010f20


	//   ....[39]....
        /*0418*/ 	.word	0x00010f40


	//   ....[40]....
        /*041c*/ 	.word	0x00013b90


	//   ....[41]....
        /*0420*/ 	.word	0x00013d00


	//   ....[42]....
        /*0424*/ 	.word	0x00013d60


	//   ....[43]....
        /*0428*/ 	.word	0x00013ee0


	//   ....[44]....
        /*042c*/ 	.word	0x00013fd0


	//   ....[45]....
        /*0430*/ 	.word	0x000140f0


	//   ....[46]....
        /*0434*/ 	.word	0x00014150


	//   ....[47]....
        /*0438*/ 	.word	0x00014270


	//   ....[48]....
        /*043c*/ 	.word	0x00015b70


	//   ....[49]....
        /*0440*/ 	.word	0x00015b80


	//   ....[50]....
        /*0444*/ 	.word	0x00015b90


	//   ....[51]....
        /*0448*/ 	.word	0x00015bb0


	//   ....[52]....
        /*044c*/ 	.word	0x00015bc0


	//   ....[53]....
        /*0450*/ 	.word	0x00015bf0


	//   ....[54]....
        /*0454*/ 	.word	0x00015c00


	//   ....[55]....
        /*0458*/ 	.word	0x00015c40


	//----- nvinfo : EIATTR_EXIT_INSTR_OFFSETS
	.align		4
.L_844:
        /*045c*/ 	.byte	0x04, 0x1c
        /*045e*/ 	.short	(.L_846 - .L_845)


	//   ....[0]....
.L_845:
        /*0460*/ 	.word	0x000004d0


	//   ....[1]....
        /*0464*/ 	.word	0x00001710


	//   ....[2]....
        /*0468*/ 	.word	0x00001790


	//   ....[3]....
        /*046c*/ 	.word	0x00017cb0


	//   ....[4]....
        /*0470*/ 	.word	0x00017d90


	//   ....[5]....
        /*0474*/ 	.word	0x00017db0


	//----- nvinfo : EIATTR_CTAIDZ_USED
	.align		4
.L_846:
        /*0478*/ 	.byte	0x01, 0x04
	.zero		2


	//----- nvinfo : EIATTR_CRS_STACK_SIZE
	.align		4
        /*047c*/ 	.byte	0x04, 0x1e
        /*047e*/ 	.short	(.L_848 - .L_847)
.L_847:
        /*0480*/ 	.word	0x00000000
.L_848:


//--------------------- .nv.info._ZN5flash16flash_fwd_kernelI23Flash_fwd_kernel_traitsILi128ELi128ELi32ELi4ELb0ELb0EN7cutlass6half_tE19Flash_kernel_traitsILi128ELi128ELi32ELi4ES3_EELb1ELb0ELb1ELb1ELb0ELb0ELb0ELb1EEEvNS_16Flash_fwd_paramsE --------------------------
	.section	.nv.info._ZN5flash16flash_fwd_kernelI23Flash_fwd_kernel_traitsILi128ELi128ELi32ELi4ELb0ELb0EN7cutlass6half_tE19Flash_kernel_traitsILi128ELi128ELi32ELi4ES3_EELb1ELb0ELb1ELb1ELb0ELb0ELb0ELb1EEEvNS_16Flash_fwd_paramsE,"",@"SHT_CUDA_INFO"
	.sectionflags	@""
	.align	4


	//----- nvinfo : EIATTR_CUDA_API_VERSION
	.align		4
        /*0000*/ 	.byte	0x04, 0x37
        /*0002*/ 	.short	(.L_850 - .L_849)
.L_849:
        /*0004*/ 	.word	0x00000082


	//----- nvinfo : EIATTR_SW2861232_WAR
	.align		4
.L_850:
        /*0008*/ 	.byte	0x01, 0x35
	.zero		2


	//----- nvinfo : EIATTR_PARAM_CBANK
	.align		4
        /*000c*/ 	.byte	0x04, 0x0a
        /*000e*/ 	.short	(.L_852 - .L_851)
	.align		4
.L_851:
        /*0010*/ 	.word	index@(.nv.constant0._ZN5flash16flash_fwd_kernelI23Flash_fwd_kernel_traitsILi128ELi128ELi32ELi4ELb0ELb0EN7cutlass6half_tE19Flash_kernel_traitsILi128ELi128ELi32ELi4ES3_EELb1ELb0ELb1ELb1ELb0ELb0ELb0ELb1EEEvNS_16Flash_fwd_paramsE)
        /*0014*/ 	.short	0x0160
        /*0016*/ 	.short	0x01d0


	//----- nvinfo : EIATTR_CBANK_PARAM_SIZE
	.align		4
.L_852:
        /*0018*/ 	.byte	0x03, 0x19
        /*001a*/ 	.short	0x01d0


	//----- nvinfo : EIATTR_KPARAM_INFO
	.align		4
        /*001c*/ 	.byte	0x04, 0x17
        /*001e*/ 	.short	(.L_854 - .L_853)
.L_853:
        /*0020*/ 	.word	0x00000000
        /*0024*/ 	.short	0x0000
        /*0026*/ 	.short	0x0000
        /*0028*/ 	.byte	0x00, 0xf0, 0x41, 0x07


	//----- nvinfo : EIATTR_MAXREG_COUNT
	.align		4
.L_854:
        /*002c*/ 	.byte	0x03, 0x1b
        /*002e*/ 	.short	0x00ff


	//----- nvinfo : EIATTR_NUM_BARRIERS
	.align		4
        /*0030*/ 	.byte	0x02, 0x4c
        /*0032*/ 	.byte	0x01
	.zero		1


	//----- nvinfo : EIATTR_ANNOTATIONS
	.align		4
        /*0034*/ 	.byte	0x04, 0x55
        /*0036*/ 	.short	(.L_856 - .L_855)


	//   ....[0]....
.L_855:
        /* <DEDUP_REMOVED lines=244> */


	//----- nvinfo : EIATTR_MERCURY_ISA_VERSION
	.align		4
.L_856:
        /*0f68*/ 	.byte	0x03, 0x5f
        /*0f6a*/ 	.short	0x0000


	//----- nvinfo : EIATTR_COOP_GROUP_MASK_REGIDS
	.align		4
        /*0f6c*/ 	.byte	0x04, 0x29
        /*0f6e*/ 	.short	(.L_858 - .L_857)


	//   ....[0]....
.L_857:
        /*0f70*/ 	.word	0xffffffff


	//   ....[1]....
        /*0f74*/ 	.word	0xffffffff


	//   ....[2]....
        /*0f78*/ 	.word	0xffffffff


	//   ....[3]....
        /*0f7c*/ 	.word	0xffffffff


	//   ....[4]....
        /*0f80*/ 	.word	0xffffffff


	//   ....[5]....
        /*0f84*/ 	.word	0xffffffff


	//   ....[6]....
        /*0f88*/ 	.word	0xffffffff


	//   ....[7]....
        /*0f8c*/ 	.word	0xffffffff


	//   ....[8]....
        /*0f90*/ 	.word	0xffffffff


	//   ....[9]....
        /*0f94*/ 	.word	0xffffffff


	//   ....[10]....
        /*0f98*/ 	.word	0xffffffff


	//   ....[11]....
        /*0f9c*/ 	.word	0xffffffff


	//   ....[12]....
        /*0fa0*/ 	.word	0xffffffff


	//   ....[13]....
        /*0fa4*/ 	.word	0xffffffff


	//   ....[14]....
        /*0fa8*/ 	.word	0xffffffff


	//   ....[15]....
        /*0fac*/ 	.word	0xffffffff


	//   ....[16]....
        /*0fb0*/ 	.word	0xffffffff


	//   ....[17]....
        /*0fb4*/ 	.word	0xffffffff


	//   ....[18]....
        /*0fb8*/ 	.word	0xffffffff


	//   ....[19]....
        /*0fbc*/ 	.word	0xffffffff


	//   ....[20]....
        /*0fc0*/ 	.word	0xffffffff


	//   ....[21]....
        /*0fc4*/ 	.word	0xffffffff


	//   ....[22]....
        /*0fc8*/ 	.word	0xffffffff


	//   ....[23]....
        /*0fcc*/ 	.word	0xffffffff


	//   ....[24]....
        /*0fd0*/ 	.word	0xffffffff


	//   ....[25]....
        /*0fd4*/ 	.word	0xffffffff


	//   ....[26]....
        /*0fd8*/ 	.word	0xffffffff


	//   ....[27]....
        /*0fdc*/ 	.word	0xffffffff


	//   ....[28]....
        /*0fe0*/ 	.word	0xffffffff


	//   ....[29]....
        /*0fe4*/ 	.word	0xffffffff


	//   ....[30]....
        /*0fe8*/ 	.word	0xffffffff


	//   ....[31]....
        /*0fec*/ 	.word	0xffffffff


	//   ....[32]....
        /*0ff0*/ 	.word	0xffffffff


	//   ....[33]....
        /*0ff4*/ 	.word	0xffffffff


	//   ....[34]....
        /*0ff8*/ 	.word	0xffffffff


	//   ....[35]....
        /*0ffc*/ 	.word	0xffffffff


	//   ....[36]....
        /*1000*/ 	.word	0xffffffff


	//   ....[37]....
        /*1004*/ 	.word	0xffffffff


	//   ....[38]....
        /*1008*/ 	.word	0xffffffff


	//   ....[39]....
        /*100c*/ 	.word	0xffffffff


	//   ....[40]....
        /*1010*/ 	.word	0xffffffff


	//   ....[41]....
        /*1014*/ 	.word	0xffffffff


	//   ....[42]....
        /*1018*/ 	.word	0xffffffff


	//   ....[43]....
        /*101c*/ 	.word	0xffffffff


	//   ....[44]....
        /*1020*/ 	.word	0xffffffff


	//   ....[45]....
        /*1024*/ 	.word	0xffffffff


	//   ....[46]....
        /*1028*/ 	.word	0xffffffff


	//   ....[47]....
        /*102c*/ 	.word	0xffffffff


	//   ....[48]....
        /*1030*/ 	.word	0xffffffff


	//   ....[49]....
        /*1034*/ 	.word	0xffffffff


	//   ....[50]....
        /*1038*/ 	.word	0xffffffff


	//   ....[51]....
        /*103c*/ 	.word	0xffffffff


	//   ....[52]....
        /*1040*/ 	.word	0xffffffff


	//   ....[53]....
        /*1044*/ 	.word	0xffffffff


	//   ....[54]....
        /*1048*/ 	.word	0xffffffff


	//   ....[55]....
        /*104c*/ 	.word	0xffffffff


	//   ....[56]....
        /*1050*/ 	.word	0xffffffff


	//   ....[57]....
        /*1054*/ 	.word	0xffffffff


	//   ....[58]....
        /*1058*/ 	.word	0xffffffff


	//   ....[59]....
        /*105c*/ 	.word	0xffffffff


	//   ....[60]....
        /*1060*/ 	.word	0xffffffff


	//   ....[61]....
        /*1064*/ 	.word	0xffffffff


	//   ....[62]....
        /*1068*/ 	.word	0xffffffff


	//   ....[63]....
        /*106c*/ 	.word	0xffffffff


	//----- nvinfo : EIATTR_COOP_GROUP_INSTR_OFFSETS
	.align		4
.L_858:
        /*1070*/ 	.byte	0x04, 0x28
        /*1072*/ 	.short	(.L_860 - .L_859)


	//   ....[0]....
.L_859:
        /*1074*/ 	.word	0x000059b0


	//   ....[1]....
        /*1078*/ 	.word	0x00005a60


	//   ....[2]....
        /*107c*/ 	.word	0x00005c20


	//   ....[3]....
        /*1080*/ 	.word	0x00005d60


	//   ....[4]....
        /*1084*/ 	.word	0x00006e30


	//   ....[5]....
        /*1088*/ 	.word	0x00006f00


	//   ....[6]....
        /*108c*/ 	.word	0x000070b0


	//   ....[7]....
        /*1090*/ 	.word	0x00007250


	//   ....[8]....
        /*1094*/ 	.word	0x0000a950


	//   ....[9]....
        /*1098*/ 	.word	0x0000a990


	//   ....[10]....
        /*109c*/ 	.word	0x0000ae20


	//   ....[11]....
        /*10a0*/ 	.word	0x0000ae40


	//   ....[12]....
        /*10a4*/ 	.word	0x0000b210


	//   ....[13]....
        /*10a8*/ 	.word	0x0000b230


	//   ....[14]....
        /*10ac*/ 	.word	0x0000b680


	//   ....[15]....
        /*10b0*/ 	.word	0x0000b6a0


	//   ....[16]....
        /*10b4*/ 	.word	0x00010170


	//   ....[17]....
        /*10b8*/ 	.word	0x00010190


	//   ....[18]....
        /*10bc*/ 	.word	0x000112d0


	//   ....[19]....
        /*10c0*/ 	.word	0x000113c0


	//   ....[20]....
        /*10c4*/ 	.word	0x00011410


	//   ....[21]....
        /*10c8*/ 	.word	0x00011420


	//   ....[22]....
        /*10cc*/ 	.word	0x00011440


	//   ....[23]....
        /*10d0*/ 	.word	0x00011470


	//   ....[24]....
        /*10d4*/ 	.word	0x000166d0


	//   ....[25]....
        /*10d8*/ 	.word	0x000166f0


	//   ....[26]....
        /*10dc*/ 	.word	0x00017680


	//   ....[27]....
        /*10e0*/ 	.word	0x00017770


	//   ....[28]....
        /*10e4*/ 	.word	0x000177c0


	//   ....[29]....
        /*10e8*/ 	.word	0x000177d0


	//   ....[30]....
        /*10ec*/ 	.word	0x000177f0


	//   ....[31]....
        /*10f0*/ 	.word	0x00017820


	//   ....[32]....
        /*10f4*/ 	.word	0x0001cf00


	//   ....[33]....
        /*10f8*/ 	.word	0x0001cf40


	//   ....[34]....
        /*10fc*/ 	.word	0x0001d570


	//   ....[35]....
        /*1100*/ 	.word	0x0001d590


	//   ....[36]....
        /*1104*/ 	.word	0x0001da00


	//   ....[37]....
        /*1108*/ 	.word	0x0001da20


	//   ....[38]....
        /*110c*/ 	.word	0x0001df00


	//   ....[39]....
        /*1110*/ 	.word	0x0001df20


	//   ....[40]....
        /*1114*/ 	.word	0x00023440


	//   ....[41]....
        /*1118*/ 	.word	0x00023490


	//   ....[42]....
        /*111c*/ 	.word	0x000234b0


	//   ....[43]....
        /*1120*/ 	.word	0x000234d0


	//   ....[44]....
        /*1124*/ 	.word	0x000234f0


	//   ....[45]....
        /*1128*/ 	.word	0x00023510


	//   ....[46]....
        /*112c*/ 	.word	0x00023530


	//   ....[47]....
        /*1130*/ 	.word	0x00023550


	//   ....[48]....
        /*1134*/ 	.word	0x00026bc0


	//   ....[49]....
        /*1138*/ 	.word	0x00026c30


	//   ....[50]....
        /*113c*/ 	.word	0x00026c50


	//   ....[51]....
        /*1140*/ 	.word	0x00026c60


	//   ....[52]....
        /*1144*/ 	.word	0x00026c70


	//   ....[53]....
        /*1148*/ 	.word	0x00026ca0


	//   ....[54]....
        /*114c*/ 	.word	0x00026cc0


	//   ....[55]....
        /*1150*/ 	.word	0x00026cd0


	//   ....[56]....
        /*1154*/ 	.word	0x00029580


	//   ....[57]....
        /*1158*/ 	.word	0x000295e0


	//   ....[58]....
        /*115c*/ 	.word	0x00029630


	//   ....[59]....
        /*1160*/ 	.word	0x00029680


	//   ....[60]....
        /*1164*/ 	.word	0x000296d0


	//   ....[61]....
        /*1168*/ 	.word	0x00029730


	//   ....[62]....
        /*116c*/ 	.word	0x00029780


	//   ....[63]....
        /*1170*/ 	.word	0x000297e0


	//----- nvinfo : EIATTR_EXIT_INSTR_OFFSETS
	.align		4
.L_860:
        /*1174*/ 	.byte	0x04, 0x1c
        /*1176*/ 	.short	(.L_862 - .L_861)


	//   ....[0]....
.L_861:
        /*1178*/ 	.word	0x00000080


	//----- nvinfo : EIATTR_CTAIDZ_USED
	.align		4
.L_862:
        /*117c*/ 	.byte	0x01, 0x04
	.zero		2


	//----- nvinfo : EIATTR_CRS_STACK_SIZE
	.align		4
        /*1180*/ 	.byte	0x04, 0x1e
        /*1182*/ 	.short	(.L_864 - .L_863)
.L_863:
        /*1184*/ 	.word	0x00000000
.L_864:


//--------------------- .nv.info._ZN5flash16flash_fwd_kernelI23Flash_fwd_kernel_traitsILi128ELi128ELi32ELi4ELb0ELb0EN7cutlass6half_tE19Flash_kernel_traitsILi128ELi128ELi32ELi4ES3_EELb0ELb0ELb1ELb1ELb0ELb0ELb1ELb0EEEvNS_16Flash_fwd_paramsE --------------------------
	.section	.nv.info._ZN5flash16flash_fwd_kernelI23Flash_fwd_kernel_traitsILi128ELi128ELi32ELi4ELb0ELb0EN7cutlass6half_tE19Flash_kernel_traitsILi128ELi128ELi32ELi4ES3_EELb0ELb0ELb1ELb1ELb0ELb0ELb1ELb0EEEvNS_16Flash_fwd_paramsE,"",@"SHT_CUDA_INFO"
	.sectionflags	@""
	.align	4


	//----- nvinfo : EIATTR_CUDA_API_VERSION
	.align		4
        /*0000*/ 	.byte	0x04, 0x37
        /*0002*/ 	.short	(.L_866 - .L_865)
.L_865:
        /*0004*/ 	.word	0x00000082


	//----- nvinfo : EIATTR_SW2861232_WAR
	.align		4
.L_866:
        /*0008*/ 	.byte	0x01, 0x35
	.zero		2


	//----- nvinfo : EIATTR_PARAM_CBANK
	.align		4
        /*000c*/ 	.byte	0x04, 0x0a
        /*000e*/ 	.short	(.L_868 - .L_867)
	.align		4
.L_867:
        /*0010*/ 	.word	index@(.nv.constant0._ZN5flash16flash_fwd_kernelI23Flash_fwd_kernel_traitsILi128ELi128ELi32ELi4ELb0ELb0EN7cutlass6half_tE19Flash_kernel_traitsILi128ELi128ELi32ELi4ES3_EELb0ELb0ELb1ELb1ELb0ELb0ELb1ELb0EEEvNS_16Flash_fwd_paramsE)
        /*0014*/ 	.short	0x0160
        /*0016*/ 	.short	0x01d0


	//----- nvinfo : EIATTR_CBANK_PARAM_SIZE
	.align		4
.L_868:
        /*0018*/ 	.byte	0x03, 0x19
        /*001a*/ 	.short	0x01d0


	//----- nvinfo : EIATTR_KPARAM_INFO
	.align		4
        /*001c*/ 	.byte	0x04, 0x17
        /*001e*/ 	.short	(.L_870 - .L_869)
.L_869:
        /*0020*/ 	.word	0x00000000
        /*0024*/ 	.short	0x0000
        /*0026*/ 	.short	0x0000
        /*0028*/ 	.byte	0x00, 0xf0, 0x41, 0x07


	//----- nvinfo : EIATTR_MAXREG_COUNT
	.align		4
.L_870:
        /*002c*/ 	.byte	0x03, 0x1b
        /*002e*/ 	.short	0x00ff


	//----- nvinfo : EIATTR_NUM_BARRIERS
	.align		4
        /*0030*/ 	.byte	0x02, 0x4c
        /*0032*/ 	.byte	0x01
	.zero		1


	//----- nvinfo : EIATTR_ANNOTATIONS
	.align		4
        /*0034*/ 	.byte	0x04, 0x55
        /*0036*/ 	.short	(.L_872 - .L_871)


	//   ....[0]....
.L_871:
        /* <DEDUP_REMOVED lines=39> */


	//----- nvinfo : EIATTR_MERCURY_ISA_VERSION
	.align		4
.L_872:
        /*0290*/ 	.byte	0x03, 0x5f
        /*0292*/ 	.short	0x0000


	//----- nvinfo : EIATTR_COOP_GROUP_MASK_REGIDS
	.align		4
        /*0294*/ 	.byte	0x04, 0x29
        /*0296*/ 	.short	(.L_874 - .L_873)


	//   ....[0]....
.L_873:
        /*0298*/ 	.word	0xffffffff


	//   ....[1]....
        /*029c*/ 	.word	0xffffffff


	//   ....[2]....
        /*02a0*/ 	.word	0xffffffff


	//   ....[3]....
        /*02a4*/ 	.word	0xffffffff


	//   ....[4]....
        /*02a8*/ 	.word	0xffffffff


	//   ....[5]....
        /*02ac*/ 	.word	0xffffffff


	//   ....[6]....
        /*02b0*/ 	.word	0xffffffff


	//   ....[7]....
        /*02b4*/ 	.word	0xffffffff


	//   ....[8]....
        /*02b8*/ 	.word	0xffffffff


	//   ....[9]....
        /*02bc*/ 	.word	0xffffffff


	//   ....[10]....
        /*02c0*/ 	.word	0xffffffff


	//   ....[11]....
        /*02c4*/ 	.word	0xffffffff


	//   ....[12]....
        /*02c8*/ 	.word	0xffffffff


	//   ....[13]....
        /*02cc*/ 	.word	0xffffffff


	//   ....[14]....
        /*02d0*/ 	.word	0xffffffff


	//   ....[15]....
        /*02d4*/ 	.word	0xffffffff


	//   ....[16]....
        /*02d8*/ 	.word	0xffffffff


	//   ....[17]....
        /*02dc*/ 	.word	0xffffffff


	//   ....[18]....
        /*02e0*/ 	.word	0xffffffff


	//   ....[19]....
        /*02e4*/ 	.word	0xffffffff


	//   ....[20]....
        /*02e8*/ 	.word	0xffffffff


	//   ....[21]....
        /*02ec*/ 	.word	0xffffffff


	//   ....[22]....
        /*02f0*/ 	.word	0xffffffff


	//   ....[23]....
        /*02f4*/ 	.word	0xffffffff


	//   ....[24]....
        /*02f8*/ 	.word	0xffffffff


	//   ....[25]....
        /*02fc*/ 	.word	0xffffffff


	//   ....[26]....
        /*0300*/ 	.word	0xffffffff


	//   ....[27]....
        /*0304*/ 	.word	0xffffffff


	//   ....[28]....
        /*0308*/ 	.word	0xffffffff


	//   ....[29]....
        /*030c*/ 	.word	0xffffffff


	//   ....[30]....
        /*0310*/ 	.word	0xffffffff


	//   ....[31]....
        /*0314*/ 	.word	0xffffffff


	//   ....[32]....
        /*0318*/ 	.word	0xffffffff


	//   ....[33]....
        /*031c*/ 	.word	0xffffffff


	//   ....[34]....
        /*0320*/ 	.word	0xffffffff


	//   ....[35]....
        /*0324*/ 	.word	0xffffffff


	//   ....[36]....
        /*0328*/ 	.word	0xffffffff


	//   ....[37]....
        /*032c*/ 	.word	0xffffffff


	//   ....[38]....
        /*0330*/ 	.word	0xffffffff


	//   ....[39]....
        /*0334*/ 	.word	0xffffffff


	//   ....[40]....
        /*0338*/ 	.word	0xffffffff


	//   ....[41]....
        /*033c*/ 	.word	0xffffffff


	//   ....[42]....
        /*0340*/ 	.word	0xffffffff


	//   ....[43]....
        /*0344*/ 	.word	0xffffffff


	//   ....[44]....
        /*0348*/ 	.word	0xffffffff


	//   ....[45]....
        /*034c*/ 	.word	0xffffffff


	//   ....[46]....
        /*0350*/ 	.word	0xffffffff


	//   ....[47]....
        /*0354*/ 	.word	0xffffffff


	//   ....[48]....
        /*0358*/ 	.word	0xffffffff


	//   ....[49]....
        /*035c*/ 	.word	0xffffffff


	//   ....[50]....
        /*0360*/ 	.word	0xffffffff


	//   ....[51]....
        /*0364*/ 	.word	0xffffffff


	//   ....[52]....
        /*0368*/ 	.word	0xffffffff


	//   ....[53]....
        /*036c*/ 	.word	0xffffffff


	//   ....[54]....
        /*0370*/ 	.word	0xffffffff


	//   ....[55]....
        /*0374*/ 	.word	0xffffffff


	//----- nvinfo : EIATTR_COOP_GROUP_INSTR_OFFSETS
	.align		4
.L_874:
        /*0378*/ 	.byte	0x04, 0x28
        /*037a*/ 	.short	(.L_876 - .L_875)


	//   ....[0]....
.L_875:
        /*037c*/ 	.word	0x00005bd0


	//   ....[1]....
        /*0380*/ 	.word	0x00005c80


	//   ....[2]....
        /*0384*/ 	.word	0x00005c90


	//   ....[3]....
        /*0388*/ 	.word	0x00005d10


	//   ....[4]....
        /*038c*/ 	.word	0x00006060


	//   ....[5]....
        /*0390*/ 	.word	0x00006120


	//   ....[6]....
        /*0394*/ 	.word	0x00006150


	//   ....[7]....
        /*0398*/ 	.word	0x00006250


	//   ....[8]....
        /*039c*/ 	.word	0x00008d10


	//   ....[9]....
        /*03a0*/ 	.word	0x00008d60


	//   ....[10]....
        /*03a4*/ 	.word	0x00008df0


	//   ....[11]....
        /*03a8*/ 	.word	0x00008e20


	//   ....[12]....
        /*03ac*/ 	.word	0x00008e30


	//   ....[13]....
        /*03b0*/ 	.word	0x00008ef0


	//   ....[14]....
        /*03b4*/ 	.word	0x00008f10


	//   ....[15]....
        /*03b8*/ 	.word	0x00009000


	//   ....[16]....
        /*03bc*/ 	.word	0x0000c950


	//   ....[17]....
        /*03c0*/ 	.word	0x0000ca30


	//   ....[18]....
        /*03c4*/ 	.word	0x0000ca60


	//   ....[19]....
        /*03c8*/ 	.word	0x0000ca90


	//   ....[20]....
        /*03cc*/ 	.word	0x0000caf0


	//   ....[21]....
        /*03d0*/ 	.word	0x0000cb20


	//   ....[22]....
        /*03d4*/ 	.word	0x0000cb40


	//   ....[23]....
        /*03d8*/ 	.word	0x0000cc10


	//   ....[24]....
        /*03dc*/ 	.word	0x000104f0


	//   ....[25]....
        /*03e0*/ 	.word	0x00010530


	//   ....[26]....
        /*03e4*/ 	.word	0x000105c0


	//   ....[27]....
        /*03e8*/ 	.word	0x000105f0


	//   ....[28]....
        /*03ec*/ 	.word	0x00010600


	//   ....[29]....
        /*03f0*/ 	.word	0x000106c0


	//   ....[30]....
        /*03f4*/ 	.word	0x000106e0


	//   ....[31]....
        /*03f8*/ 	.word	0x000107d0


	//   ....[32]....
        /*03fc*/ 	.word	0x00014120


	//   ....[33]....
        /*0400*/ 	.word	0x00014200


	//   ....[34]....
        /*0404*/ 	.word	0x00014230


	//   ....[35]....
        /*0408*/ 	.word	0x00014260


	//   ....[36]....
        /*040c*/ 	.word	0x000142d0


	//   ....[37]....
        /*0410*/ 	.word	0x00014300


	//   ....[38]....
        /*0414*/ 	.word	0x00014320


	//   ....[39]....
        /*0418*/ 	.word	0x00014430


	//   ....[40]....
        /*041c*/ 	.word	0x00017980


	//   ....[41]....
        /*0420*/ 	.word	0x000179d0


	//   ....[42]....
        /*0424*/ 	.word	0x00017ac0


	//   ....[43]....
        /*0428*/ 	.word	0x00017c10


	//   ....[44]....
        /*042c*/ 	.word	0x00017d80


	//   ....[45]....
        /*0430*/ 	.word	0x00017ee0


	//   ....[46]....
        /*0434*/ 	.word	0x00017f00


	//   ....[47]....
        /*0438*/ 	.word	0x00017f40


	//   ....[48]....
        /*043c*/ 	.word	0x000197b0


	//   ....[49]....
        /*0440*/ 	.word	0x000197c0


	//   ....[50]....
        /*0444*/ 	.word	0x000197d0


	//   ....[51]....
        /*0448*/ 	.word	0x000197e0


	//   ....[52]....
        /*044c*/ 	.word	0x00019810


	//   ....[53]....
        /*0450*/ 	.word	0x00019830


	//   ....[54]....
        /*0454*/ 	.word	0x00019870


	//   ....[55]....
        /*0458*/ 	.word	0x000198a0


	//----- nvinfo : EIATTR_EXIT_INSTR_OFFSETS
	.align		4
.L_876:
        /*045c*/ 	.byte	0x04, 0x1c
        /*045e*/ 	.short	(.L_878 - .L_877)


	//   ....[0]....
.L_877:
        /*0460*/ 	.word	0x000004d0


	//   ....[1]....
        /*0464*/ 	.word	0x00001710


	//   ....[2]....
        /*0468*/ 	.word	0x00001790


	//   ....[3]....
        /*046c*/ 	.word	0x0001b970


	//   ....[4]....
        /*0470*/ 	.word	0x0001ba50


	//   ....[5]....
        /*0474*/ 	.word	0x0001ba70


	//----- nvinfo : EIATTR_CTAIDZ_USED
	.align		4
.L_878:
        /*0478*/ 	.byte	0x01, 0x04
	.zero		2


	//----- nvinfo : EIATTR_CRS_STACK_SIZE
	.align		4
        /*047c*/ 	.byte	0x04, 0x1e
        /*047e*/ 	.short	(.L_880 - .L_879)
.L_879:
        /*0480*/ 	.word	0x00000000
.L_880:


//--------------------- .nv.callgraph             --------------------------
	.section	.nv.callgraph,"",@"SHT_CUDA_CALLGRAPH"
	.align	4
	.sectionentsize	8
	.align		4
        /*0000*/ 	.word	0x00000000
	.align		4
        /*0004*/ 	.word	0xffffffff
	.align		4
        /*0008*/ 	.word	0x00000000
	.align		4
        /*000c*/ 	.word	0xfffffffe
	.align		4
        /*0010*/ 	.word	0x00000000
	.align		4
        /*0014*/ 	.word	0xfffffffd
	.align		4
        /*0018*/ 	.word	0x00000000
	.align		4
        /*001c*/ 	.word	0xfffffffc


//--------------------- .nv.rel.action            --------------------------
	.section	.nv.rel.action,"",@"SHT_CUDA_RELOCINFO"
	.align	8
	.sectionentsize	8
        /*0000*/ 	.byte	0x73, 0x00, 0x00, 0x00, 0x00, 0x00, 0x00, 0x00, 0x00, 0x00, 0x00, 0x11, 0x25, 0x00, 0x05, 0x36


//--------------------- .nv.constant4             --------------------------
	.section	.nv.constant4,"a",@progbits
	.align	8
	.align		8
.nv.constant4:
        /*0000*/ 	.dword	_ZN66_INTERNAL_d8c2bc29_30_flash_fwd_hdim128_fp16_sm80_cu_0106449f_28104cuda3std3__45__cpo5beginE
	.align		8
        /*0008*/ 	.dword	_ZN66_INTERNAL_d8c2bc29_30_flash_fwd_hdim128_fp16_sm80_cu_0106449f_28104cuda3std3__45__cpo3endE
	.align		8
        /*0010*/ 	.dword	_ZN66_INTERNAL_d8c2bc29_30_flash_fwd_hdim128_fp16_sm80_cu_0106449f_28104cuda3std3__45__cpo6cbeginE
	.align		8
        /*0018*/ 	.dword	_ZN66_INTERNAL_d8c2bc29_30_flash_fwd_hdim128_fp16_sm80_cu_0106449f_28104cuda3std3__45__cpo4cendE
	.align		8
        /*0020*/ 	.dword	_ZN66_INTERNAL_d8c2bc29_30_flash_fwd_hdim128_fp16_sm80_cu_0106449f_28104cuda3std3__468_GLOBAL__N__d8c2bc29_30_flash_fwd_hdim128_fp16_sm80_cu_0106449f_28106ignoreE
	.align		8
        /*0028*/ 	.dword	_ZN66_INTERNAL_d8c2bc29_30_flash_fwd_hdim128_fp16_sm80_cu_0106449f_28104cuda3std3__419piecewise_constructE
	.align		8
        /*0030*/ 	.dword	_ZN66_INTERNAL_d8c2bc29_30_flash_fwd_hdim128_fp16_sm80_cu_0106449f_28104cuda3std3__48in_placeE
	.align		8
        /*0038*/ 	.dword	_ZN66_INTERNAL_d8c2bc29_30_flash_fwd_hdim128_fp16_sm80_cu_0106449f_28104cuda3std6ranges3__45__cpo4swapE
	.align		8
        /*0040*/ 	.dword	_ZN66_INTERNAL_d8c2bc29_30_flash_fwd_hdim128_fp16_sm80_cu_0106449f_28104cuda3std6ranges3__45__cpo9iter_moveE
	.align		8
        /*0048*/ 	.dword	_ZN66_INTERNAL_d8c2bc29_30_flash_fwd_hdim128_fp16_sm80_cu_0106449f_28104cute7productE
	.align		8
        /*0050*/ 	.dword	_ZN66_INTERNAL_d8c2bc29_30_flash_fwd_hdim128_fp16_sm80_cu_0106449f_28104cute1_E


//--------------------- .nv.constant0._ZN5flash16flash_fwd_kernelI23Flash_fwd_kernel_traitsILi128ELi128ELi64ELi4ELb0ELb0EN7cutlass6half_tE19Flash_kernel_traitsILi128ELi128ELi64ELi4ES3_EELb0ELb0ELb0ELb0ELb0ELb1ELb0ELb0EEEvNS_16Flash_fwd_paramsE --------------------------
	.section	.nv.constant0._ZN5flash16flash_fwd_kernelI23Flash_fwd_kernel_traitsILi128ELi128ELi64ELi4ELb0ELb0EN7cutlass6half_tE19Flash_kernel_traitsILi128ELi128ELi64ELi4ES3_EELb0ELb0ELb0ELb0ELb0ELb1ELb0ELb0EEEvNS_16Flash_fwd_paramsE,"a",@progbits
	.sectionflags	@""
	.align	4
.nv.constant0._ZN5flash16flash_fwd_kernelI23Flash_fwd_kernel_traitsILi128ELi128ELi64ELi4ELb0ELb0EN7cutlass6half_tE19Flash_kernel_traitsILi128ELi128ELi64ELi4ES3_EELb0ELb0ELb0ELb0ELb0ELb1ELb0ELb0EEEvNS_16Flash_fwd_paramsE:
	.zero		816


//--------------------- .nv.constant0._ZN5flash16flash_fwd_kernelI23Flash_fwd_kernel_traitsILi128ELi128ELi64ELi4ELb0ELb0EN7cutlass6half_tE19Flash_kernel_traitsILi128ELi128ELi64ELi4ES3_EELb0ELb0ELb0ELb0ELb0ELb1ELb1ELb0EEEvNS_16Flash_fwd_paramsE --------------------------
	.section	.nv.constant0._ZN5flash16flash_fwd_kernelI23Flash_fwd_kernel_traitsILi128ELi128ELi64ELi4ELb0ELb0EN7cutlass6half_tE19Flash_kernel_traitsILi128ELi128ELi64ELi4ES3_EELb0ELb0ELb0ELb0ELb0ELb1ELb1ELb0EEEvNS_16Flash_fwd_paramsE,"a",@progbits
	.sectionflags	@""
	.align	4
.nv.constant0._ZN5flash16flash_fwd_kernelI23Flash_fwd_kernel_traitsILi128ELi128ELi64ELi4ELb0ELb0EN7cutlass6half_tE19Flash_kernel_traitsILi128ELi128ELi64ELi4ES3_EELb0ELb0ELb0ELb0ELb0ELb1ELb1ELb0EEEvNS_16Flash_fwd_paramsE:
	.zero		816


//--------------------- .nv.constant0._ZN5flash16flash_fwd_kernelI23Flash_fwd_kernel_traitsILi128ELi128ELi64ELi4ELb0ELb0EN7cutlass6half_tE19Flash_kernel_traitsILi128ELi128ELi64ELi4ES3_EELb0ELb0ELb0ELb0ELb1ELb1ELb0ELb0EEEvNS_16Flash_fwd_paramsE --------------------------
	.section	.nv.constant0._ZN5flash16flash_fwd_kernelI23Flash_fwd_kernel_traitsILi128ELi128ELi64ELi4ELb0ELb0EN7cutlass6half_tE19Flash_kernel_traitsILi128ELi128ELi64ELi4ES3_EELb0ELb0ELb0ELb0ELb1ELb1ELb0ELb0EEEvNS_16Flash_fwd_paramsE,"a",@progbits
	.sectionflags	@""
	.align	4
.nv.constant0._ZN5flash16flash_fwd_kernelI23Flash_fwd_kernel_traitsILi128ELi128ELi64ELi4ELb0ELb0EN7cutlass6half_tE19Flash_kernel_traitsILi128ELi128ELi64ELi4ES3_EELb0ELb0ELb0ELb0ELb1ELb1ELb0ELb0EEEvNS_16Flash_fwd_paramsE:
	.zero		816


//--------------------- .nv.constant0._ZN5flash16flash_fwd_kernelI23Flash_fwd_kernel_traitsILi128ELi128ELi64ELi4ELb0ELb0EN7cutlass6half_tE19Flash_kernel_traitsILi128ELi128ELi64ELi4ES3_EELb0ELb0ELb0ELb0ELb1ELb1ELb1ELb0EEEvNS_16Flash_fwd_paramsE --------------------------
	.section	.nv.constant0._ZN5flash16flash_fwd_kernelI23Flash_fwd_kernel_traitsILi128ELi128ELi64ELi4ELb0ELb0EN7cutlass6half_tE19Flash_kernel_traitsILi128ELi128ELi64ELi4ES3_EELb0ELb0ELb0ELb0ELb1ELb1ELb1ELb0EEEvNS_16Flash_fwd_paramsE,"a",@progbits
	.sectionflags	@""
	.align	4
.nv.constant0._ZN5flash16flash_fwd_kernelI23Flash_fwd_kernel_traitsILi128ELi128ELi64ELi4ELb0ELb0EN7cutlass6half_tE19Flash_kernel_traitsILi128ELi128ELi64ELi4ES3_EELb0ELb0ELb0ELb0ELb1ELb1ELb1ELb0EEEvNS_16Flash_fwd_paramsE:
	.zero		816


//--------------------- .nv.constant0._ZN5flash16flash_fwd_kernelI23Flash_fwd_kernel_traitsILi128ELi128ELi64ELi4ELb0ELb0EN7cutlass6half_tE19Flash_kernel_traitsILi128ELi128ELi64ELi4ES3_EELb0ELb0ELb0ELb0ELb0ELb0ELb0ELb0EEEvNS_16Flash_fwd_paramsE --------------------------
	.section	.nv.constant0._ZN5flash16flash_fwd_kernelI23Flash_fwd_kernel_traitsILi128ELi128ELi64ELi4ELb0ELb0EN7cutlass6half_tE19Flash_kernel_traitsILi128ELi128ELi64ELi4ES3_EELb0ELb0ELb0ELb0ELb0ELb0ELb0ELb0EEEvNS_16Flash_fwd_paramsE,"a",@progbits
	.sectionflags	@""
	.align	4
.nv.constant0._ZN5flash16flash_fwd_kernelI23Flash_fwd_kernel_traitsILi128ELi128ELi64ELi4ELb0ELb0EN7cutlass6half_tE19Flash_kernel_traitsILi128ELi128ELi64ELi4ES3_EELb0ELb0ELb0ELb0ELb0ELb0ELb0ELb0EEEvNS_16Flash_fwd_paramsE:
	.zero		816


//--------------------- .nv.constant0._ZN5flash16flash_fwd_kernelI23Flash_fwd_kernel_traitsILi128ELi128ELi64ELi4ELb0ELb0EN7cutlass6half_tE19Flash_kernel_traitsILi128ELi128ELi64ELi4ES3_EELb0ELb0ELb0ELb0ELb0ELb0ELb1ELb0EEEvNS_16Flash_fwd_paramsE --------------------------
	.section	.nv.constant0._ZN5flash16flash_fwd_kernelI23Flash_fwd_kernel_traitsILi128ELi128ELi64ELi4ELb0ELb0EN7cutlass6half_tE19Flash_kernel_traitsILi128ELi128ELi64ELi4ES3_EELb0ELb0ELb0ELb0ELb0ELb0ELb1ELb0EEEvNS_16Flash_fwd_paramsE,"a",@progbits
	.sectionflags	@""
	.align	4
.nv.constant0._ZN5flash16flash_fwd_kernelI23Flash_fwd_kernel_traitsILi128ELi128ELi64ELi4ELb0ELb0EN7cutlass6half_tE19Flash_kernel_traitsILi128ELi128ELi64ELi4ES3_EELb0ELb0ELb0ELb0ELb0ELb0ELb1ELb0EEEvNS_16Flash_fwd_paramsE:
	.zero		816


//--------------------- .nv.constant0._ZN5flash16flash_fwd_kernelI23Flash_fwd_kernel_traitsILi128ELi128ELi64ELi4ELb0ELb0EN7cutlass6half_tE19Flash_kernel_traitsILi128ELi128ELi64ELi4ES3_EELb0ELb0ELb0ELb1ELb0ELb0ELb0ELb0EEEvNS_16Flash_fwd_paramsE --------------------------
	.section	.nv.constant0._ZN5flash16flash_fwd_kernelI23Flash_fwd_kernel_traitsILi128ELi128ELi64ELi4ELb0ELb0EN7cutlass6half_tE19Flash_kernel_traitsILi128ELi128ELi64ELi4ES3_EELb0ELb0ELb0ELb1ELb0ELb0ELb0ELb0EEEvNS_16Flash_fwd_paramsE,"a",@progbits
	.sectionflags	@""
	.align	4
.nv.constant0._ZN5flash16flash_fwd_kernelI23Flash_fwd_kernel_traitsILi128ELi128ELi64ELi4ELb0ELb0EN7cutlass6half_tE19Flash_kernel_traitsILi128ELi128ELi64ELi4ES3_EELb0ELb0ELb0ELb1ELb0ELb0ELb0ELb0EEEvNS_16Flash_fwd_paramsE:
	.zero		816


//--------------------- .nv.constant0._ZN5flash16flash_fwd_kernelI23Flash_fwd_kernel_traitsILi128ELi128ELi64ELi4ELb0ELb0EN7cutlass6half_tE19Flash_kernel_traitsILi128ELi128ELi64ELi4ES3_EELb0ELb0ELb0ELb1ELb0ELb0ELb1ELb0EEEvNS_16Flash_fwd_paramsE --------------------------
	.section	.nv.constant0._ZN5flash16flash_fwd_kernelI23Flash_fwd_kernel_traitsILi128ELi128ELi64ELi4ELb0ELb0EN7cutlass6half_tE19Flash_kernel_traitsILi128ELi128ELi64ELi4ES3_EELb0ELb0ELb0ELb1ELb0ELb0ELb1ELb0EEEvNS_16Flash_fwd_paramsE,"a",@progbits
	.sectionflags	@""
	.align	4
.nv.constant0._ZN5flash16flash_fwd_kernelI23Flash_fwd_kernel_traitsILi128ELi128ELi64ELi4ELb0ELb0EN7cutlass6half_tE19Flash_kernel_traitsILi128ELi128ELi64ELi4ES3_EELb0ELb0ELb0ELb1ELb0ELb0ELb1ELb0EEEvNS_16Flash_fwd_paramsE:
	.zero		816


//--------------------- .nv.constant0._ZN5flash16flash_fwd_kernelI23Flash_fwd_kernel_traitsILi128ELi128ELi64ELi4ELb0ELb0EN7cutlass6half_tE19Flash_kernel_traitsILi128ELi128ELi64ELi4ES3_EELb0ELb0ELb1ELb0ELb0ELb1ELb0ELb0EEEvNS_16Flash_fwd_paramsE --------------------------
	.section	.nv.constant0._ZN5flash16flash_fwd_kernelI23Flash_fwd_kernel_traitsILi128ELi128ELi64ELi4ELb0ELb0EN7cutlass6half_tE19Flash_kernel_traitsILi128ELi128ELi64ELi4ES3_EELb0ELb0ELb1ELb0ELb0ELb1ELb0ELb0EEEvNS_16Flash_fwd_paramsE,"a",@progbits
	.sectionflags	@""
	.align	4
.nv.constant0._ZN5flash16flash_fwd_kernelI23Flash_fwd_kernel_traitsILi128ELi128ELi64ELi4ELb0ELb0EN7cutlass6half_tE19Flash_kernel_traitsILi128ELi128ELi64ELi4ES3_EELb0ELb0ELb1ELb0ELb0ELb1ELb0ELb0EEEvNS_16Flash_fwd_paramsE:
	.zero		816


//--------------------- .nv.constant0._ZN5flash16flash_fwd_kernelI23Flash_fwd_kernel_traitsILi128ELi128ELi64ELi4ELb0ELb0EN7cutlass6half_tE19Flash_kernel_traitsILi128ELi128ELi64ELi4ES3_EELb0ELb0ELb1ELb0ELb0ELb1ELb1ELb0EEEvNS_16Flash_fwd_paramsE --------------------------
	.section	.nv.constant0._ZN5flash16flash_fwd_kernelI23Flash_fwd_kernel_traitsILi128ELi128ELi64ELi4ELb0ELb0EN7cutlass6half_tE19Flash_kernel_traitsILi128ELi128ELi64ELi4ES3_EELb0ELb0ELb1ELb0ELb0ELb1ELb1ELb0EEEvNS_16Flash_fwd_paramsE,"a",@progbits
	.sectionflags	@""
	.align	4
.nv.constant0._ZN5flash16flash_fwd_kernelI23Flash_fwd_kernel_traitsILi128ELi128ELi64ELi4ELb0ELb0EN7cutlass6half_tE19Flash_kernel_traitsILi128ELi128ELi64ELi4ES3_EELb0ELb0ELb1ELb0ELb0ELb1ELb1ELb0EEEvNS_16Flash_fwd_paramsE:
	.zero		816


//--------------------- .nv.constant0._ZN5flash16flash_fwd_kernelI23Flash_fwd_kernel_traitsILi128ELi128ELi64ELi4ELb0ELb0EN7cutlass6half_tE19Flash_kernel_traitsILi128ELi128ELi64ELi4ES3_EELb0ELb0ELb1ELb0ELb0ELb0ELb0ELb0EEEvNS_16Flash_fwd_paramsE --------------------------
	.section	.nv.constant0._ZN5flash16flash_fwd_kernelI23Flash_fwd_kernel_traitsILi128ELi128ELi64ELi4ELb0ELb0EN7cutlass6half_tE19Flash_kernel_traitsILi128ELi128ELi64ELi4ES3_EELb0ELb0ELb1ELb0ELb0ELb0ELb0ELb0EEEvNS_16Flash_fwd_paramsE,"a",@progbits
	.sectionflags	@""
	.align	4
.nv.constant0._ZN5flash16flash_fwd_kernelI23Flash_fwd_kernel_traitsILi128ELi128ELi64ELi4ELb0ELb0EN7cutlass6half_tE19Flash_kernel_traitsILi128ELi128ELi64ELi4ES3_EELb0ELb0ELb1ELb0ELb0ELb0ELb0ELb0EEEvNS_16Flash_fwd_paramsE:
	.zero		816


//--------------------- .nv.constant0._ZN5flash16flash_fwd_kernelI23Flash_fwd_kernel_traitsILi128ELi128ELi64ELi4ELb0ELb0EN7cutlass6half_tE19Flash_kernel_traitsILi128ELi128ELi64ELi4ES3_EELb0ELb0ELb1ELb0ELb0ELb0ELb1ELb0EEEvNS_16Flash_fwd_paramsE --------------------------
	.section	.nv.constant0._ZN5flash16flash_fwd_kernelI23Flash_fwd_kernel_traitsILi128ELi128ELi64ELi4ELb0ELb0EN7cutlass6half_tE19Flash_kernel_traitsILi128ELi128ELi64ELi4ES3_EELb0ELb0ELb1ELb0ELb0ELb0ELb1ELb0EEEvNS_16Flash_fwd_paramsE,"a",@progbits
	.sectionflags	@""
	.align	4
.nv.constant0._ZN5flash16flash_fwd_kernelI23Flash_fwd_kernel_traitsILi128ELi128ELi64ELi4ELb0ELb0EN7cutlass6half_tE19Flash_kernel_traitsILi128ELi128ELi64ELi4ES3_EELb0ELb0ELb1ELb0ELb0ELb0ELb1ELb0EEEvNS_16Flash_fwd_paramsE:
	.zero		816


//--------------------- .nv.constant0._ZN5flash16flash_fwd_kernelI23Flash_fwd_kernel_traitsILi128ELi128ELi64ELi4ELb0ELb0EN7cutlass6half_tE19Flash_kernel_traitsILi128ELi128ELi64ELi4ES3_EELb0ELb0ELb1ELb1ELb0ELb0ELb0ELb0EEEvNS_16Flash_fwd_paramsE --------------------------
	.section	.nv.constant0._ZN5flash16flash_fwd_kernelI23Flash_fwd_kernel_traitsILi128ELi128ELi64ELi4ELb0ELb0EN7cutlass6half_tE19Flash_kernel_traitsILi128ELi128ELi64ELi4ES3_EELb0ELb0ELb1ELb1ELb0ELb0ELb0ELb0EEEvNS_16Flash_fwd_paramsE,"a",@progbits
	.sectionflags	@""
	.align	4
.nv.constant0._ZN5flash16flash_fwd_kernelI23Flash_fwd_kernel_traitsILi128ELi128ELi64ELi4ELb0ELb0EN7cutlass6half_tE19Flash_kernel_traitsILi128ELi128ELi64ELi4ES3_EELb0ELb0ELb1ELb1ELb0ELb0ELb0ELb0EEEvNS_16Flash_fwd_paramsE:
	.zero		816


//--------------------- .nv.constant0._ZN5flash16flash_fwd_kernelI23Flash_fwd_kernel_traitsILi128ELi128ELi64ELi4ELb0ELb0EN7cutlass6half_tE19Flash_kernel_traitsILi128ELi128ELi64ELi4ES3_EELb0ELb0ELb1ELb1ELb0ELb0ELb1ELb0EEEvNS_16Flash_fwd_paramsE --------------------------
	.section	.nv.constant0._ZN5flash16flash_fwd_kernelI23Flash_fwd_kernel_traitsILi128ELi128ELi64ELi4ELb0ELb0EN7cutlass6half_tE19Flash_kernel_traitsILi128ELi128ELi64ELi4ES3_EELb0ELb0ELb1ELb1ELb0ELb0ELb1ELb0EEEvNS_16Flash_fwd_paramsE,"a",@progbits
	.sectionflags	@""
	.align	4
.nv.constant0._ZN5flash16flash_fwd_kernelI23Flash_fwd_kernel_traitsILi128ELi128ELi64ELi4ELb0ELb0EN7cutlass6half_tE19Flash_kernel_traitsILi128ELi128ELi64ELi4ES3_EELb0ELb0ELb1ELb1ELb0ELb0ELb1ELb0EEEvNS_16Flash_fwd_paramsE:
	.zero		816


//--------------------- .nv.constant0._ZN5flash16flash_fwd_kernelI23Flash_fwd_kernel_traitsILi128ELi128ELi32ELi4ELb0ELb0EN7cutlass6half_tE19Flash_kernel_traitsILi128ELi128ELi32ELi4ES3_EELb0ELb0ELb0ELb0ELb0ELb1ELb0ELb0EEEvNS_16Flash_fwd_paramsE --------------------------
	.section	.nv.constant0._ZN5flash16flash_fwd_kernelI23Flash_fwd_kernel_traitsILi128ELi128ELi32ELi4ELb0ELb0EN7cutlass6half_tE19Flash_kernel_traitsILi128ELi128ELi32ELi4ES3_EELb0ELb0ELb0ELb0ELb0ELb1ELb0ELb0EEEvNS_16Flash_fwd_paramsE,"a",@progbits
	.sectionflags	@""
	.align	4
.nv.constant0._ZN5flash16flash_fwd_kernelI23Flash_fwd_kernel_traitsILi128ELi128ELi32ELi4ELb0ELb0EN7cutlass6half_tE19Flash_kernel_traitsILi128ELi128ELi32ELi4ES3_EELb0ELb0ELb0ELb0ELb0ELb1ELb0ELb0EEEvNS_16Flash_fwd_paramsE:
	.zero		816


//--------------------- .nv.constant0._ZN5flash16flash_fwd_kernelI23Flash_fwd_kernel_traitsILi128ELi128ELi32ELi4ELb0ELb0EN7cutlass6half_tE19Flash_kernel_traitsILi128ELi128ELi32ELi4ES3_EELb0ELb0ELb0ELb0ELb1ELb1ELb0ELb0EEEvNS_16Flash_fwd_paramsE --------------------------
	.section	.nv.constant0._ZN5flash16flash_fwd_kernelI23Flash_fwd_kernel_traitsILi128ELi128ELi32ELi4ELb0ELb0EN7cutlass6half_tE19Flash_kernel_traitsILi128ELi128ELi32ELi4ES3_EELb0ELb0ELb0ELb0ELb1ELb1ELb0ELb0EEEvNS_16Flash_fwd_paramsE,"a",@progbits
	.sectionflags	@""
	.align	4
.nv.constant0._ZN5flash16flash_fwd_kernelI23Flash_fwd_kernel_traitsILi128ELi128ELi32ELi4ELb0ELb0EN7cutlass6half_tE19Flash_kernel_traitsILi128ELi128ELi32ELi4ES3_EELb0ELb0ELb0ELb0ELb1ELb1ELb0ELb0EEEvNS_16Flash_fwd_paramsE:
	.zero		816


//--------------------- .nv.constant0._ZN5flash16flash_fwd_kernelI23Flash_fwd_kernel_traitsILi128ELi128ELi32ELi4ELb0ELb0EN7cutlass6half_tE19Flash_kernel_traitsILi128ELi128ELi32ELi4ES3_EELb0ELb0ELb0ELb0ELb0ELb0ELb0ELb0EEEvNS_16Flash_fwd_paramsE --------------------------
	.section	.nv.constant0._ZN5flash16flash_fwd_kernelI23Flash_fwd_kernel_traitsILi128ELi128ELi32ELi4ELb0ELb0EN7cutlass6half_tE19Flash_kernel_traitsILi128ELi128ELi32ELi4ES3_EELb0ELb0ELb0ELb0ELb0ELb0ELb0ELb0EEEvNS_16Flash_fwd_paramsE,"a",@progbits
	.sectionflags	@""
	.align	4
.nv.constant0._ZN5flash16flash_fwd_kernelI23Flash_fwd_kernel_traitsILi128ELi128ELi32ELi4ELb0ELb0EN7cutlass6half_tE19Flash_kernel_traitsILi128ELi128ELi32ELi4ES3_EELb0ELb0ELb0ELb0ELb0ELb0ELb0ELb0EEEvNS_16Flash_fwd_paramsE:
	.zero		816


//--------------------- .nv.constant0._ZN5flash16flash_fwd_kernelI23Flash_fwd_kernel_traitsILi128ELi128ELi32ELi4ELb0ELb0EN7cutlass6half_tE19Flash_kernel_traitsILi128ELi128ELi32ELi4ES3_EELb0ELb0ELb0ELb1ELb0ELb0ELb0ELb0EEEvNS_16Flash_fwd_paramsE --------------------------
	.section	.nv.constant0._ZN5flash16flash_fwd_kernelI23Flash_fwd_kernel_traitsILi128ELi128ELi32ELi4ELb0ELb0EN7cutlass6half_tE19Flash_kernel_traitsILi128ELi128ELi32ELi4ES3_EELb0ELb0ELb0ELb1ELb0ELb0ELb0ELb0EEEvNS_16Flash_fwd_paramsE,"a",@progbits
	.sectionflags	@""
	.align	4
.nv.constant0._ZN5flash16flash_fwd_kernelI23Flash_fwd_kernel_traitsILi128ELi128ELi32ELi4ELb0ELb0EN7cutlass6half_tE19Flash_kernel_traitsILi128ELi128ELi32ELi4ES3_EELb0ELb0ELb0ELb1ELb0ELb0ELb0ELb0EEEvNS_16Flash_fwd_paramsE:
	.zero		816


//--------------------- .nv.constant0._ZN5flash16flash_fwd_kernelI23Flash_fwd_kernel_traitsILi128ELi128ELi32ELi4ELb0ELb0EN7cutlass6half_tE19Flash_kernel_traitsILi128ELi128ELi32ELi4ES3_EELb0ELb0ELb1ELb0ELb0ELb1ELb0ELb0EEEvNS_16Flash_fwd_paramsE --------------------------
	.section	.nv.constant0._ZN5flash16flash_fwd_kernelI23Flash_fwd_kernel_traitsILi128ELi128ELi32ELi4ELb0ELb0EN7cutlass6half_tE19Flash_kernel_traitsILi128ELi128ELi32ELi4ES3_EELb0ELb0ELb1ELb0ELb0ELb1ELb0ELb0EEEvNS_16Flash_fwd_paramsE,"a",@progbits
	.sectionflags	@""
	.align	4
.nv.constant0._ZN5flash16flash_fwd_kernelI23Flash_fwd_kernel_traitsILi128ELi128ELi32ELi4ELb0ELb0EN7cutlass6half_tE19Flash_kernel_traitsILi128ELi128ELi32ELi4ES3_EELb0ELb0ELb1ELb0ELb0ELb1ELb0ELb0EEEvNS_16Flash_fwd_paramsE:
	.zero		816


//--------------------- .nv.constant0._ZN5flash16flash_fwd_kernelI23Flash_fwd_kernel_traitsILi128ELi128ELi32ELi4ELb0ELb0EN7cutlass6half_tE19Flash_kernel_traitsILi128ELi128ELi32ELi4ES3_EELb0ELb0ELb1ELb0ELb0ELb0ELb0ELb0EEEvNS_16Flash_fwd_paramsE --------------------------
	.section	.nv.constant0._ZN5flash16flash_fwd_kernelI23Flash_fwd_kernel_traitsILi128ELi128ELi32ELi4ELb0ELb0EN7cutlass6half_tE19Flash_kernel_traitsILi128ELi128ELi32ELi4ES3_EELb0ELb0ELb1ELb0ELb0ELb0ELb0ELb0EEEvNS_16Flash_fwd_paramsE,"a",@progbits
	.sectionflags	@""
	.align	4
.nv.constant0._ZN5flash16flash_fwd_kernelI23Flash_fwd_kernel_traitsILi128ELi128ELi32ELi4ELb0ELb0EN7cutlass6half_tE19Flash_kernel_traitsILi128ELi128ELi32ELi4ES3_EELb0ELb0ELb1ELb0ELb0ELb0ELb0ELb0EEEvNS_16Flash_fwd_paramsE:
	.zero		816


//--------------------- .nv.constant0._ZN5flash16flash_fwd_kernelI23Flash_fwd_kernel_traitsILi128ELi128ELi32ELi4ELb0ELb0EN7cutlass6half_tE19Flash_kernel_traitsILi128ELi128ELi32ELi4ES3_EELb0ELb0ELb1ELb1ELb0ELb0ELb0ELb0EEEvNS_16Flash_fwd_paramsE --------------------------
	.section	.nv.constant0._ZN5flash16flash_fwd_kernelI23Flash_fwd_kernel_traitsILi128ELi128ELi32ELi4ELb0ELb0EN7cutlass6half_tE19Flash_kernel_traitsILi128ELi128ELi32ELi4ES3_EELb0ELb0ELb1ELb1ELb0ELb0ELb0ELb0EEEvNS_16Flash_fwd_paramsE,"a",@progbits
	.sectionflags	@""
	.align	4
.nv.constant0._ZN5flash16flash_fwd_kernelI23Flash_fwd_kernel_traitsILi128ELi128ELi32ELi4ELb0ELb0EN7cutlass6half_tE19Flash_kernel_traitsILi128ELi128ELi32ELi4ES3_EELb0ELb0ELb1ELb1ELb0ELb0ELb0ELb0EEEvNS_16Flash_fwd_paramsE:
	.zero		816


//--------------------- .nv.constant0._ZN5flash16flash_fwd_kernelI23Flash_fwd_kernel_traitsILi128ELi128ELi32ELi4ELb0ELb0EN7cutlass6half_tE19Flash_kernel_traitsILi128ELi128ELi32ELi4ES3_EELb1ELb0ELb0ELb0ELb0ELb1ELb0ELb0EEEvNS_16Flash_fwd_paramsE --------------------------
	.section	.nv.constant0._ZN5flash16flash_fwd_kernelI23Flash_fwd_kernel_traitsILi128ELi128ELi32ELi4ELb0ELb0EN7cutlass6half_tE19Flash_kernel_traitsILi128ELi128ELi32ELi4ES3_EELb1ELb0ELb0ELb0ELb0ELb1ELb0ELb0EEEvNS_16Flash_fwd_paramsE,"a",@progbits
	.sectionflags	@""
	.align	4
.nv.constant0._ZN5flash16flash_fwd_kernelI23Flash_fwd_kernel_traitsILi128ELi128ELi32ELi4ELb0ELb0EN7cutlass6half_tE19Flash_kernel_traitsILi128ELi128ELi32ELi4ES3_EELb1ELb0ELb0ELb0ELb0ELb1ELb0ELb0EEEvNS_16Flash_fwd_paramsE:
	.zero		816


//--------------------- .nv.constant0._ZN5flash16flash_fwd_kernelI23Flash_fwd_kernel_traitsILi128ELi128ELi32ELi4ELb0ELb0EN7cutlass6half_tE19Flash_kernel_traitsILi128ELi128ELi32ELi4ES3_EELb0ELb0ELb0ELb0ELb0ELb1ELb1ELb0EEEvNS_16Flash_fwd_paramsE --------------------------
	.section	.nv.constant0._ZN5flash16flash_fwd_kernelI23Flash_fwd_kernel_traitsILi128ELi128ELi32ELi4ELb0ELb0EN7cutlass6half_tE19Flash_kernel_traitsILi128ELi128ELi32ELi4ES3_EELb0ELb0ELb0ELb0ELb0ELb1ELb1ELb0EEEvNS_16Flash_fwd_paramsE,"a",@progbits
	.sectionflags	@""
	.align	4
.nv.constant0._ZN5flash16flash_fwd_kernelI23Flash_fwd_kernel_traitsILi128ELi128ELi32ELi4ELb0ELb0EN7cutlass6half_tE19Flash_kernel_traitsILi128ELi128ELi32ELi4ES3_EELb0ELb0ELb0ELb0ELb0ELb1ELb1ELb0EEEvNS_16Flash_fwd_paramsE:
	.zero		816


//--------------------- .nv.constant0._ZN5flash16flash_fwd_kernelI23Flash_fwd_kernel_traitsILi128ELi128ELi32ELi4ELb0ELb0EN7cutlass6half_tE19Flash_kernel_traitsILi128ELi128ELi32ELi4ES3_EELb1ELb0ELb0ELb0ELb0ELb0ELb0ELb0EEEvNS_16Flash_fwd_paramsE --------------------------
	.section	.nv.constant0._ZN5flash16flash_fwd_kernelI23Flash_fwd_kernel_traitsILi128ELi128ELi32ELi4ELb0ELb0EN7cutlass6half_tE19Flash_kernel_traitsILi128ELi128ELi32ELi4ES3_EELb1ELb0ELb0ELb0ELb0ELb0ELb0ELb0EEEvNS_16Flash_fwd_paramsE,"a",@progbits
	.sectionflags	@""
	.align	4
.nv.constant0._ZN5flash16flash_fwd_kernelI23Flash_fwd_kernel_traitsILi128ELi128ELi32ELi4ELb0ELb0EN7cutlass6half_tE19Flash_kernel_traitsILi128ELi128ELi32ELi4ES3_EELb1ELb0ELb0ELb0ELb0ELb0ELb0ELb0EEEvNS_16Flash_fwd_paramsE:
	.zero		816


//--------------------- .nv.constant0._ZN5flash16flash_fwd_kernelI23Flash_fwd_kernel_traitsILi128ELi128ELi32ELi4ELb0ELb0EN7cutlass6half_tE19Flash_kernel_traitsILi128ELi128ELi32ELi4ES3_EELb1ELb0ELb1ELb0ELb0ELb0ELb0ELb0EEEvNS_16Flash_fwd_paramsE --------------------------
	.section	.nv.constant0._ZN5flash16flash_fwd_kernelI23Flash_fwd_kernel_traitsILi128ELi128ELi32ELi4ELb0ELb0EN7cutlass6half_tE19Flash_kernel_traitsILi128ELi128ELi32ELi4ES3_EELb1ELb0ELb1ELb0ELb0ELb0ELb0ELb0EEEvNS_16Flash_fwd_paramsE,"a",@progbits
	.sectionflags	@""
	.align	4
.nv.constant0._ZN5flash16flash_fwd_kernelI23Flash_fwd_kernel_traitsILi128ELi128ELi32ELi4ELb0ELb0EN7cutlass6half_tE19Flash_kernel_traitsILi128ELi128ELi32ELi4ES3_EELb1ELb0ELb1ELb0ELb0ELb0ELb0ELb0EEEvNS_16Flash_fwd_paramsE:
	.zero		816


//--------------------- .nv.constant0._ZN5flash16flash_fwd_kernelI23Flash_fwd_kernel_traitsILi128ELi128ELi32ELi4ELb0ELb0EN7cutlass6half_tE19Flash_kernel_traitsILi128ELi128ELi32ELi4ES3_EELb1ELb0ELb0ELb0ELb1ELb1ELb0ELb0EEEvNS_16Flash_fwd_paramsE --------------------------
	.section	.nv.constant0._ZN5flash16flash_fwd_kernelI23Flash_fwd_kernel_traitsILi128ELi128ELi32ELi4ELb0ELb0EN7cutlass6half_tE19Flash_kernel_traitsILi128ELi128ELi32ELi4ES3_EELb1ELb0ELb0ELb0ELb1ELb1ELb0ELb0EEEvNS_16Flash_fwd_paramsE,"a",@progbits
	.sectionflags	@""
	.align	4
.nv.constant0._ZN5flash16flash_fwd_kernelI23Flash_fwd_kernel_traitsILi128ELi128ELi32ELi4ELb0ELb0EN7cutlass6half_tE19Flash_kernel_traitsILi128ELi128ELi32ELi4ES3_EELb1ELb0ELb0ELb0ELb1ELb1ELb0ELb0EEEvNS_16Flash_fwd_paramsE:
	.zero		816


//--------------------- .nv.constant0._ZN5flash16flash_fwd_kernelI23Flash_fwd_kernel_traitsILi128ELi128ELi32ELi4ELb0ELb0EN7cutlass6half_tE19Flash_kernel_traitsILi128ELi128ELi32ELi4ES3_EELb0ELb0ELb0ELb0ELb1ELb1ELb1ELb0EEEvNS_16Flash_fwd_paramsE --------------------------
	.section	.nv.constant0._ZN5flash16flash_fwd_kernelI23Flash_fwd_kernel_traitsILi128ELi128ELi32ELi4ELb0ELb0EN7cutlass6half_tE19Flash_kernel_traitsILi128ELi128ELi32ELi4ES3_EELb0ELb0ELb0ELb0ELb1ELb1ELb1ELb0EEEvNS_16Flash_fwd_paramsE,"a",@progbits
	.sectionflags	@""
	.align	4
.nv.constant0._ZN5flash16flash_fwd_kernelI23Flash_fwd_kernel_traitsILi128ELi128ELi32ELi4ELb0ELb0EN7cutlass6half_tE19Flash_kernel_traitsILi128ELi128ELi32ELi4ES3_EELb0ELb0ELb0ELb0ELb1ELb1ELb1ELb0EEEvNS_16Flash_fwd_paramsE:
	.zero		816


//--------------------- .nv.constant0._ZN5flash16flash_fwd_kernelI23Flash_fwd_kernel_traitsILi128ELi128ELi32ELi4ELb0ELb0EN7cutlass6half_tE19Flash_kernel_traitsILi128ELi128ELi32ELi4ES3_EELb1ELb0ELb0ELb1ELb0ELb0ELb0ELb0EEEvNS_16Flash_fwd_paramsE --------------------------
	.section	.nv.constant0._ZN5flash16flash_fwd_kernelI23Flash_fwd_kernel_traitsILi128ELi128ELi32ELi4ELb0ELb0EN7cutlass6half_tE19Flash_kernel_traitsILi128ELi128ELi32ELi4ES3_EELb1ELb0ELb0ELb1ELb0ELb0ELb0ELb0EEEvNS_16Flash_fwd_paramsE,"a",@progbits
	.sectionflags	@""
	.align	4
.nv.constant0._ZN5flash16flash_fwd_kernelI23Flash_fwd_kernel_traitsILi128ELi128ELi32ELi4ELb0ELb0EN7cutlass6half_tE19Flash_kernel_traitsILi128ELi128ELi32ELi4ES3_EELb1ELb0ELb0ELb1ELb0ELb0ELb0ELb0EEEvNS_16Flash_fwd_paramsE:
	.zero		816


//--------------------- .nv.constant0._ZN5flash16flash_fwd_kernelI23Flash_fwd_kernel_traitsILi128ELi128ELi32ELi4ELb0ELb0EN7cutlass6half_tE19Flash_kernel_traitsILi128ELi128ELi32ELi4ES3_EELb1ELb0ELb0ELb0ELb0ELb0ELb0ELb1EEEvNS_16Flash_fwd_paramsE --------------------------
	.section	.nv.constant0._ZN5flash16flash_fwd_kernelI23Flash_fwd_kernel_traitsILi128ELi128ELi32ELi4ELb0ELb0EN7cutlass6half_tE19Flash_kernel_traitsILi128ELi128ELi32ELi4ES3_EELb1ELb0ELb0ELb0ELb0ELb0ELb0ELb1EEEvNS_16Flash_fwd_paramsE,"a",@progbits
	.sectionflags	@""
	.align	4
.nv.constant0._ZN5flash16flash_fwd_kernelI23Flash_fwd_kernel_traitsILi128ELi128ELi32ELi4ELb0ELb0EN7cutlass6half_tE19Flash_kernel_traitsILi128ELi128ELi32ELi4ES3_EELb1ELb0ELb0ELb0ELb0ELb0ELb0ELb1EEEvNS_16Flash_fwd_paramsE:
	.zero		816


//--------------------- .nv.constant0._ZN5flash16flash_fwd_kernelI23Flash_fwd_kernel_traitsILi128ELi128ELi32ELi4ELb0ELb0EN7cutlass6half_tE19Flash_kernel_traitsILi128ELi128ELi32ELi4ES3_EELb0ELb0ELb0ELb0ELb0ELb0ELb1ELb0EEEvNS_16Flash_fwd_paramsE --------------------------
	.section	.nv.constant0._ZN5flash16flash_fwd_kernelI23Flash_fwd_kernel_traitsILi128ELi128ELi32ELi4ELb0ELb0EN7cutlass6half_tE19Flash_kernel_traitsILi128ELi128ELi32ELi4ES3_EELb0ELb0ELb0ELb0ELb0ELb0ELb1ELb0EEEvNS_16Flash_fwd_paramsE,"a",@progbits
	.sectionflags	@""
	.align	4
.nv.constant0._ZN5flash16flash_fwd_kernelI23Flash_fwd_kernel_traitsILi128ELi128ELi32ELi4ELb0ELb0EN7cutlass6half_tE19Flash_kernel_traitsILi128ELi128ELi32ELi4ES3_EELb0ELb0ELb0ELb0ELb0ELb0ELb1ELb0EEEvNS_16Flash_fwd_paramsE:
	.zero		816


//--------------------- .nv.constant0._ZN5flash16flash_fwd_kernelI23Flash_fwd_kernel_traitsILi128ELi128ELi32ELi4ELb0ELb0EN7cutlass6half_tE19Flash_kernel_traitsILi128ELi128ELi32ELi4ES3_EELb1ELb0ELb0ELb1ELb0ELb0ELb0ELb1EEEvNS_16Flash_fwd_paramsE --------------------------
	.section	.nv.constant0._ZN5flash16flash_fwd_kernelI23Flash_fwd_kernel_traitsILi128ELi128ELi32ELi4ELb0ELb0EN7cutlass6half_tE19Flash_kernel_traitsILi128ELi128ELi32ELi4ES3_EELb1ELb0ELb0ELb1ELb0ELb0ELb0ELb1EEEvNS_16Flash_fwd_paramsE,"a",@progbits
	.sectionflags	@""
	.align	4
.nv.constant0._ZN5flash16flash_fwd_kernelI23Flash_fwd_kernel_traitsILi128ELi128ELi32ELi4ELb0ELb0EN7cutlass6half_tE19Flash_kernel_traitsILi128ELi128ELi32ELi4ES3_EELb1ELb0ELb0ELb1ELb0ELb0ELb0ELb1EEEvNS_16Flash_fwd_paramsE:
	.zero		816


//--------------------- .nv.constant0._ZN5flash16flash_fwd_kernelI23Flash_fwd_kernel_traitsILi128ELi128ELi32ELi4ELb0ELb0EN7cutlass6half_tE19Flash_kernel_traitsILi128ELi128ELi32ELi4ES3_EELb0ELb0ELb0ELb1ELb0ELb0ELb1ELb0EEEvNS_16Flash_fwd_paramsE --------------------------
	.section	.nv.constant0._ZN5flash16flash_fwd_kernelI23Flash_fwd_kernel_traitsILi128ELi128ELi32ELi4ELb0ELb0EN7cutlass6half_tE19Flash_kernel_traitsILi128ELi128ELi32ELi4ES3_EELb0ELb0ELb0ELb1ELb0ELb0ELb1ELb0EEEvNS_16Flash_fwd_paramsE,"a",@progbits
	.sectionflags	@""
	.align	4
.nv.constant0._ZN5flash16flash_fwd_kernelI23Flash_fwd_kernel_traitsILi128ELi128ELi32ELi4ELb0ELb0EN7cutlass6half_tE19Flash_kernel_traitsILi128ELi128ELi32ELi4ES3_EELb0ELb0ELb0ELb1ELb0ELb0ELb1ELb0EEEvNS_16Flash_fwd_paramsE:
	.zero		816


//--------------------- .nv.constant0._ZN5flash16flash_fwd_kernelI23Flash_fwd_kernel_traitsILi128ELi128ELi32ELi4ELb0ELb0EN7cutlass6half_tE19Flash_kernel_traitsILi128ELi128ELi32ELi4ES3_EELb1ELb0ELb1ELb0ELb0ELb1ELb0ELb0EEEvNS_16Flash_fwd_paramsE --------------------------
	.section	.nv.constant0._ZN5flash16flash_fwd_kernelI23Flash_fwd_kernel_traitsILi128ELi128ELi32ELi4ELb0ELb0EN7cutlass6half_tE19Flash_kernel_traitsILi128ELi128ELi32ELi4ES3_EELb1ELb0ELb1ELb0ELb0ELb1ELb0ELb0EEEvNS_16Flash_fwd_paramsE,"a",@progbits
	.sectionflags	@""
	.align	4
.nv.constant0._ZN5flash16flash_fwd_kernelI23Flash_fwd_kernel_traitsILi128ELi128ELi32ELi4ELb0ELb0EN7cutlass6half_tE19Flash_kernel_traitsILi128ELi128ELi32ELi4ES3_EELb1ELb0ELb1ELb0ELb0ELb1ELb0ELb0EEEvNS_16Flash_fwd_paramsE:
	.zero		816


//--------------------- .nv.constant0._ZN5flash16flash_fwd_kernelI23Flash_fwd_kernel_traitsILi128ELi128ELi32ELi4ELb0ELb0EN7cutlass6half_tE19Flash_kernel_traitsILi128ELi128ELi32ELi4ES3_EELb0ELb0ELb1ELb0ELb0ELb1ELb1ELb0EEEvNS_16Flash_fwd_paramsE --------------------------
	.section	.nv.constant0._ZN5flash16flash_fwd_kernelI23Flash_fwd_kernel_traitsILi128ELi128ELi32ELi4ELb0ELb0EN7cutlass6half_tE19Flash_kernel_traitsILi128ELi128ELi32ELi4ES3_EELb0ELb0ELb1ELb0ELb0ELb1ELb1ELb0EEEvNS_16Flash_fwd_paramsE,"a",@progbits
	.sectionflags	@""
	.align	4
.nv.constant0._ZN5flash16flash_fwd_kernelI23Flash_fwd_kernel_traitsILi128ELi128ELi32ELi4ELb0ELb0EN7cutlass6half_tE19Flash_kernel_traitsILi128ELi128ELi32ELi4ES3_EELb0ELb0ELb1ELb0ELb0ELb1ELb1ELb0EEEvNS_16Flash_fwd_paramsE:
	.zero		816


//--------------------- .nv.constant0._ZN5flash16flash_fwd_kernelI23Flash_fwd_kernel_traitsILi128ELi128ELi32ELi4ELb0ELb0EN7cutlass6half_tE19Flash_kernel_traitsILi128ELi128ELi32ELi4ES3_EELb1ELb0ELb1ELb1ELb0ELb0ELb0ELb0EEEvNS_16Flash_fwd_paramsE --------------------------
	.section	.nv.constant0._ZN5flash16flash_fwd_kernelI23Flash_fwd_kernel_traitsILi128ELi128ELi32ELi4ELb0ELb0EN7cutlass6half_tE19Flash_kernel_traitsILi128ELi128ELi32ELi4ES3_EELb1ELb0ELb1ELb1ELb0ELb0ELb0ELb0EEEvNS_16Flash_fwd_paramsE,"a",@progbits
	.sectionflags	@""
	.align	4
.nv.constant0._ZN5flash16flash_fwd_kernelI23Flash_fwd_kernel_traitsILi128ELi128ELi32ELi4ELb0ELb0EN7cutlass6half_tE19Flash_kernel_traitsILi128ELi128ELi32ELi4ES3_EELb1ELb0ELb1ELb1ELb0ELb0ELb0ELb0EEEvNS_16Flash_fwd_paramsE:
	.zero		816


//--------------------- .nv.constant0._ZN5flash16flash_fwd_kernelI23Flash_fwd_kernel_traitsILi128ELi128ELi32ELi4ELb0ELb0EN7cutlass6half_tE19Flash_kernel_traitsILi128ELi128ELi32ELi4ES3_EELb1ELb0ELb1ELb0ELb0ELb0ELb0ELb1EEEvNS_16Flash_fwd_paramsE --------------------------
	.section	.nv.constant0._ZN5flash16flash_fwd_kernelI23Flash_fwd_kernel_traitsILi128ELi128ELi32ELi4ELb0ELb0EN7cutlass6half_tE19Flash_kernel_traitsILi128ELi128ELi32ELi4ES3_EELb1ELb0ELb1ELb0ELb0ELb0ELb0ELb1EEEvNS_16Flash_fwd_paramsE,"a",@progbits
	.sectionflags	@""
	.align	4
.nv.constant0._ZN5flash16flash_fwd_kernelI23Flash_fwd_kernel_traitsILi128ELi128ELi32ELi4ELb0ELb0EN7cutlass6half_tE19Flash_kernel_traitsILi128ELi128ELi32ELi4ES3_EELb1ELb0ELb1ELb0ELb0ELb0ELb0ELb1EEEvNS_16Flash_fwd_paramsE:
	.zero		816


//--------------------- .nv.constant0._ZN5flash16flash_fwd_kernelI23Flash_fwd_kernel_traitsILi128ELi128ELi32ELi4ELb0ELb0EN7cutlass6half_tE19Flash_kernel_traitsILi128ELi128ELi32ELi4ES3_EELb0ELb0ELb1ELb0ELb0ELb0ELb1ELb0EEEvNS_16Flash_fwd_paramsE --------------------------
	.section	.nv.constant0._ZN5flash16flash_fwd_kernelI23Flash_fwd_kernel_traitsILi128ELi128ELi32ELi4ELb0ELb0EN7cutlass6half_tE19Flash_kernel_traitsILi128ELi128ELi32ELi4ES3_EELb0ELb0ELb1ELb0ELb0ELb0ELb1ELb0EEEvNS_16Flash_fwd_paramsE,"a",@progbits
	.sectionflags	@""
	.align	4
.nv.constant0._ZN5flash16flash_fwd_kernelI23Flash_fwd_kernel_traitsILi128ELi128ELi32ELi4ELb0ELb0EN7cutlass6half_tE19Flash_kernel_traitsILi128ELi128ELi32ELi4ES3_EELb0ELb0ELb1ELb0ELb0ELb0ELb1ELb0EEEvNS_16Flash_fwd_paramsE:
	.zero		816


//--------------------- .nv.constant0._ZN5flash16flash_fwd_kernelI23Flash_fwd_kernel_traitsILi128ELi128ELi32ELi4ELb0ELb0EN7cutlass6half_tE19Flash_kernel_traitsILi128ELi128ELi32ELi4ES3_EELb1ELb0ELb1ELb1ELb0ELb0ELb0ELb1EEEvNS_16Flash_fwd_paramsE --------------------------
	.section	.nv.constant0._ZN5flash16flash_fwd_kernelI23Flash_fwd_kernel_traitsILi128ELi128ELi32ELi4ELb0ELb0EN7cutlass6half_tE19Flash_kernel_traitsILi128ELi128ELi32ELi4ES3_EELb1ELb0ELb1ELb1ELb0ELb0ELb0ELb1EEEvNS_16Flash_fwd_paramsE,"a",@progbits
	.sectionflags	@""
	.align	4
.nv.constant0._ZN5flash16flash_fwd_kernelI23Flash_fwd_kernel_traitsILi128ELi128ELi32ELi4ELb0ELb0EN7cutlass6half_tE19Flash_kernel_traitsILi128ELi128ELi32ELi4ES3_EELb1ELb0ELb1ELb1ELb0ELb0ELb0ELb1EEEvNS_16Flash_fwd_paramsE:
	.zero		816


//--------------------- .nv.constant0._ZN5flash16flash_fwd_kernelI23Flash_fwd_kernel_traitsILi128ELi128ELi32ELi4ELb0ELb0EN7cutlass6half_tE19Flash_kernel_traitsILi128ELi128ELi32ELi4ES3_EELb0ELb0ELb1ELb1ELb0ELb0ELb1ELb0EEEvNS_16Flash_fwd_paramsE --------------------------
	.section	.nv.constant0._ZN5flash16flash_fwd_kernelI23Flash_fwd_kernel_traitsILi128ELi128ELi32ELi4ELb0ELb0EN7cutlass6half_tE19Flash_kernel_traitsILi128ELi128ELi32ELi4ES3_EELb0ELb0ELb1ELb1ELb0ELb0ELb1ELb0EEEvNS_16Flash_fwd_paramsE,"a",@progbits
	.sectionflags	@""
	.align	4
.nv.constant0._ZN5flash16flash_fwd_kernelI23Flash_fwd_kernel_traitsILi128ELi128ELi32ELi4ELb0ELb0EN7cutlass6half_tE19Flash_kernel_traitsILi128ELi128ELi32ELi4ES3_EELb0ELb0ELb1ELb1ELb0ELb0ELb1ELb0EEEvNS_16Flash_fwd_paramsE:
	.zero		816


//--------------------- .text._ZN5flash16flash_fwd_kernelI23Flash_fwd_kernel_traitsILi128ELi128ELi64ELi4ELb0ELb0EN7cutlass6half_tE19Flash_kernel_traitsILi128ELi128ELi64ELi4ES3_EELb0ELb0ELb0ELb0ELb0ELb1ELb0ELb0EEEvNS_16Flash_fwd_paramsE --------------------------
	.section	.text._ZN5flash16flash_fwd_kernelI23Flash_fwd_kernel_traitsILi128ELi128ELi64ELi4ELb0ELb0EN7cutlass6half_tE19Flash_kernel_traitsILi128ELi128ELi64ELi4ES3_EELb0ELb0ELb0ELb0ELb0ELb1ELb0ELb0EEEvNS_16Flash_fwd_paramsE,"ax",@progbits
	.sectioninfo	@"SHI_REGISTERS=255"
	.align	128
        .global         _ZN5flash16flash_fwd_kernelI23Flash_fwd_kernel_traitsILi128ELi128ELi64ELi4ELb0ELb0EN7cutlass6half_tE19Flash_kernel_traitsILi128ELi128ELi64ELi4ES3_EELb0ELb0ELb0ELb0ELb0ELb1ELb0ELb0EEEvNS_16Flash_fwd_paramsE
        .type           _ZN5flash16flash_fwd_kernelI23Flash_fwd_kernel_traitsILi128ELi128ELi64ELi4ELb0ELb0EN7cutlass6half_tE19Flash_kernel_traitsILi128ELi128ELi64ELi4ES3_EELb0ELb0ELb0ELb0ELb0ELb1ELb0ELb0EEEvNS_16Flash_fwd_paramsE,@function
        .size           _ZN5flash16flash_fwd_kernelI23Flash_fwd_kernel_traitsILi128ELi128ELi64ELi4ELb0ELb0EN7cutlass6half_tE19Flash_kernel_traitsILi128ELi128ELi64ELi4ES3_EELb0ELb0ELb0ELb0ELb0ELb1ELb0ELb0EEEvNS_16Flash_fwd_paramsE,(.L_x_2372 - _ZN5flash16flash_fwd_kernelI23Flash_fwd_kernel_traitsILi128ELi128ELi64ELi4ELb0ELb0EN7cutlass6half_tE19Flash_kernel_traitsILi128ELi128ELi64ELi4ES3_EELb0ELb0ELb0ELb0ELb0ELb1ELb0ELb0EEEvNS_16Flash_fwd_paramsE)
        .other          _ZN5flash16flash_fwd_kernelI23Flash_fwd_kernel_traitsILi128ELi128ELi64ELi4ELb0ELb0EN7cutlass6half_tE19Flash_kernel_traitsILi128ELi128ELi64ELi4ES3_EELb0ELb0ELb0ELb0ELb0ELb1ELb0ELb0EEEvNS_16Flash_fwd_paramsE,@"STO_CUDA_ENTRY STV_DEFAULT"
_ZN5flash16flash_fwd_kernelI23Flash_fwd_kernel_traitsILi128ELi128ELi64ELi4ELb0ELb0EN7cutlass6half_tE19Flash_kernel_traitsILi128ELi128ELi64ELi4ES3_EELb0ELb0ELb0ELb0ELb0ELb1ELb0ELb0EEEvNS_16Flash_fwd_paramsE:
.text._ZN5flash16flash_fwd_kernelI23Flash_fwd_kernel_traitsILi128ELi128ELi64ELi4ELb0ELb0EN7cutlass6half_tE19Flash_kernel_traitsILi128ELi128ELi64ELi4ES3_EELb0ELb0ELb0ELb0ELb0ELb1ELb0ELb0EEEvNS_16Flash_fwd_paramsE:
[----:B------:R-:W-:Y:S02]  /*0000*/  MOV R1, c[0x0][0x28] ;  /* 0x00000a0000017a02 */ /* 0x000fe40000000f00 */
[----:B------:R-:W1:Y:S01]  /*0010*/  S2R R8, SR_CTAID.Y ;  /* 0x0000000000087919 */ /* 0x000e620000002600 */
[----:B------:R-:W-:Y:S01]  /*0020*/  ULDC.64 UR4, c[0x0][0x240] ;  /* 0x0000900000047ab9 */ /* 0x000fe20000000a00 */
[----:B------:R-:W-:Y:S01]  /*0030*/  IMAD.MOV.U32 R9, RZ, RZ, 0x4 ;  /* 0x00000004ff097424 */ /* 0x000fe200078e00ff */
[----:B------:R-:W-:Y:S01]  /*0040*/  UISETP.NE.U32.AND UP1, UPT, URZ, UR4, UPT ;  /* 0x000000043f00728c */ /* 0x000fe2000bf25070 */
[----:B------:R-:W-:Y:S01]  /*0050*/  ISETP.NE.U32.AND P2, PT, RZ, c[0x0][0x250], PT ;  /* 0x00009400ff007a0c */ /* 0x000fe20003f45070 */
[----:B------:R-:W-:Y:S01]  /*0060*/  ULDC.U8 UR6, c[0x0][0x312] ;  /* 0x0000c48000067ab9 */ /* 0x000fe20000000000 */
[----:B------:R-:W-:Y:S01]  /*0070*/  IMAD.MOV.U32 R4, RZ, RZ, -0x1 ;  /* 0xffffffffff047424 */ /* 0x000fe200078e00ff */
[----:B------:R-:W-:Y:S01]  /*0080*/  UISETP.NE.AND.EX UP1, UPT, URZ, UR5, UPT, UP1 ;  /* 0x000000053f00728c */ /* 0x000fe2000bf25310 */
[----:B------:R-:W-:Y:S01]  /*0090*/  ISETP.NE.AND.EX P2, PT, RZ, c[0x0][0x254], PT, P2 ;  /* 0x00009500ff007a0c */ /* 0x000fe20003f45320 */
[----:B------:R-:W-:Y:S01]  /*00a0*/  UISETP.NE.AND UP2, UPT, UR6, URZ, UPT ;  /* 0x0000003f0600728c */ /* 0x000fe2000bf45270 */
[----:B------:R-:W-:Y:S01]  /*00b0*/  IADD3 R1, R1, -0xa8, RZ ;  /* 0xffffff5801017810 */ /* 0x000fe20007ffe0ff */
[----:B------:R-:W-:-:S02]  /*00c0*/  ULDC.64 UR4, c[0x0][0x248] ;  /* 0x0000920000047ab9 */ /* 0x000fc40000000a00 */
[----:B------:R-:W-:Y:S01]  /*00d0*/  PLOP3.LUT P1, PT, PT, PT, UP1, 0x80, 0x0 ;  /* 0x000000000000781c */ /* 0x000fe20003f2f018 */
[----:B------:R-:W-:Y:S02]  /*00e0*/  UISETP.EQ.U32.AND UP0, UPT, URZ, UR4, UPT ;  /* 0x000000043f00728c */ /* 0x000fe4000bf02070 */
[----:B------:R-:W-:Y:S02]  /*00f0*/  ULDC.64 UR16, c[0x0][0x118] ;  /* 0x0000460000107ab9 */ /* 0x000fe40000000a00 */
[----:B------:R-:W-:Y:S01]  /*0100*/  UISETP.EQ.OR.EX UP0, UPT, URZ, UR5, !UP2, UP0 ;  /* 0x000000053f00728c */ /* 0x000fe2000d702700 */
[----:B-1----:R-:W-:-:S05]  /*0110*/  IMAD.WIDE R2, R8, R9, c[0x0][0x240] ;  /* 0x0000900008027625 */ /* 0x002fca00078e0209 */
[----:B------:R-:W-:Y:S02]  /*0120*/  PLOP3.LUT P0, PT, PT, PT, UP0, 0x80, 0x0 ;  /* 0x000000000000781c */ /* 0x000fe40003f0f008 */
[----:B------:R1:W2:Y:S04]  /*0130*/  @P1 LDG.E R4, [R2.64] ;  /* 0x0000001002041981 */ /* 0x0002a8000c1e1900 */
[----:B------:R1:W3:Y:S01]  /*0140*/  @P1 LDG.E R5, [R2.64+0x4] ;  /* 0x0000041002051981 */ /* 0x0002e2000c1e1900 */
[----:B------:R-:W-:-:S04]  /*0150*/  IMAD.WIDE R6, R8, R9, c[0x0][0x248] ;  /* 0x0000920008067625 */ /* 0x000fc800078e0209 */
[----:B-1----:R-:W-:-:S05]  /*0160*/  @P2 IMAD.WIDE R2, R8, R9, c[0x0][0x250] ;  /* 0x0000940008022625 */ /* 0x002fca00078e0209 */
[----:B------:R1:W4:Y:S04]  /*0170*/  @P2 LDG.E R0, [R2.64] ;  /* 0x0000001002002981 */ /* 0x000328000c1e1900 */
[----:B-1----:R-:W5:Y:S01]  /*0180*/  @!P0 LDG.E R2, [R6.64] ;  /* 0x0000001006028981 */ /* 0x002f62000c1e1900 */
[----:B------:R-:W-:Y:S01]  /*0190*/  UMOV UR19, 0xffffffff ;  /* 0xffffffff00137882 */ /* 0x000fe20000000000 */
[----:B------:R-:W1:Y:S01]  /*01a0*/  S2UR UR12, SR_CTAID.X ;  /* 0x00000000000c79c3 */ /* 0x000e620000002500 */
[----:B------:R-:W-:Y:S01]  /*01b0*/  UMOV UR14, URZ ;  /* 0x0000003f000e7c82 */ /* 0x000fe20008000000 */
[----:B------:R-:W1:Y:S06]  /*01c0*/  S2R R154, SR_TID.X ;  /* 0x00000000009a7919 */ /* 0x000e6c0000002100 */
[----:B------:R-:W1:Y:S08]  /*01d0*/  S2UR UR11, SR_CTAID.Z ;  /* 0x00000000000b79c3 */ /* 0x000e700000002700 */
[----:B------:R-:W1:Y:S08]  /*01e0*/  S2UR UR10, SR_CTAID.Y ;  /* 0x00000000000a79c3 */ /* 0x000e700000002600 */
[----:B--2---:R-:W2:Y:S08]  /*01f0*/  R2UR UR9, R4 ;  /* 0x00000000040973c2 */ /* 0x004eb000000e0000 */
[----:B---3--:R-:W2:Y:S02]  /*0200*/  @P1 R2UR UR15, R5 ;  /* 0x00000000050f13c2 */ /* 0x008ea400000e0000 */
[----:B--2---:R-:W-:-:S06]  /*0210*/  @UP1 UIADD3 UR15, UR15, -UR9, URZ ;  /* 0x800000090f0f1290 */ /* 0x004fcc000fffe03f */
[----:B----4-:R2:W3:Y:S01]  /*0220*/  @P2 R2UR UR14, R0 ;  /* 0x00000000000e23c2 */ /* 0x0104e200000e0000 */
[----:B------:R-:W-:-:S07]  /*0230*/  @!UP1 ULDC UR15, c[0x0][0x214] ;  /* 0x00008500000f9ab9 */ /* 0x000fce0000000800 */
[----:B-----5:R2:W4:Y:S01]  /*0240*/  @!P0 R2UR UR19, R2 ;  /* 0x00000000021383c2 */ /* 0x02052200000e0000 */
[----:B------:R-:W-:-:S04]  /*0250*/  ISETP.NE.U32.AND P0, PT, RZ, c[0x0][0x248], PT ;  /* 0x00009200ff007a0c */ /* 0x000fc80003f05070 */
[----:B------:R-:W-:-:S13]  /*0260*/  ISETP.NE.AND.EX P0, PT, RZ, c[0x0][0x24c], PT, P0 ;  /* 0x00009300ff007a0c */ /* 0x000fda0003f05300 */
[----:B-1234-:R-:W-:Y:S05]  /*0270*/  @!P0 BRA `(.L_x_0) ;  /* 0x0000007000008947 */ /* 0x01efea0003800000 */
[----:B------:R-:W-:-:S13]  /*0280*/  PLOP3.LUT P0, PT, PT, PT, UP2, 0x80, 0x0 ;  /* 0x000000000000781c */ /* 0x000fda0003f0f028 */
[----:B------:R-:W2:Y:S04]  /*0290*/  @P0 LDG.E R0, [R6.64+0x4] ;  /* 0x0000041006000981 */ /* 0x000ea8000c1e1900 */
[----:B------:R-:W3:Y:S01]  /*02a0*/  @!P0 LDG.E R2, [R6.64] ;  /* 0x0000001006028981 */ /* 0x000ee2000c1e1900 */
[----:B--2---:R-:W1:Y:S02]  /*02b0*/  @P0 R2UR UR4, R0 ;  /* 0x00000000000403c2 */ /* 0x004e6400000e0000 */
[----:B-1----:R-:W-:-:S11]  /*02c0*/  @UP2 UIADD3 UR4, UR4, -UR19, URZ ;  /* 0x8000001304042290 */ /* 0x002fd6000fffe03f */
[----:B---3--:R1:W2:Y:S02]  /*02d0*/  @!P0 R2UR UR4, R2 ;  /* 0x00000000020483c2 */ /* 0x0082a400000e0000 */
[----:B-12---:R-:W-:Y:S05]  /*02e0*/  BRA `(.L_x_1) ;  /* 0x0000001000007947 */ /* 0x006fea0003800000 */
.L_x_0:
[----:B------:R-:W-:Y:S02]  /*02f0*/  ULDC UR4, c[0x0][0x218] ;  /* 0x0000860000047ab9 */ /* 0x000fe40000000800 */
.L_x_1:
[----:B------:R-:W-:-:S04]  /*0300*/  ISETP.NE.U32.AND P0, PT, RZ, c[0x0][0x258], PT ;  /* 0x00009600ff007a0c */ /* 0x000fc80003f05070 */
[----:B------:R-:W-:-:S13]  /*0310*/  ISETP.NE.AND.EX P0, PT, RZ, c[0x0][0x25c], PT, P0 ;  /* 0x00009700ff007a0c */ /* 0x000fda0003f05300 */
[----:B------:R-:W-:-:S05]  /*0320*/  @P0 IMAD.WIDE R2, R8, R9, c[0x0][0x258] ;  /* 0x0000960008020625 */ /* 0x000fca00078e0209 */
[----:B------:R-:W2:Y:S01]  /*0330*/  @P0 LDG.E R0, [R2.64] ;  /* 0x0000001002000981 */ /* 0x000ea2000c1e1900 */
[----:B------:R-:W-:Y:S02]  /*0340*/  USHF.L.U32 UR12, UR12, 0x7, URZ ;  /* 0x000000070c0c7899 */ /* 0x000fe4000800063f */
[----:B------:R-:W-:Y:S02]  /*0350*/  VOTEU.ALL UP0, P0 ;  /* 0x00000000003f7886 */ /* 0x000fe40000000000 */
[----:B------:R-:W-:Y:S02]  /*0360*/  UISETP.GT.AND UP2, UPT, UR15, UR12, UPT ;  /* 0x0000000c0f00728c */ /* 0x000fe4000bf44270 */
[----:B------:R-:W-:Y:S02]  /*0370*/  ULDC UR7, c[0x0][0x268] ;  /* 0x00009a0000077ab9 */ /* 0x000fe40000000800 */
[----:B------:R-:W-:Y:S02]  /*0380*/  VOTEU.ANY UP1, P0 ;  /* 0x00000000003f7886 */ /* 0x000fe40000020100 */
[----:B------:R-:W-:-:S02]  /*0390*/  @!UP0 UISETP.NE.U32.AND UP3, UPT, URZ, UR7, UPT ;  /* 0x000000073f00828c */ /* 0x000fc4000bf65070 */
[----:B------:R-:W-:Y:S02]  /*03a0*/  ULDC UR6, c[0x0][0x26c] ;  /* 0x00009b0000067ab9 */ /* 0x000fe40000000800 */
[----:B------:R-:W-:Y:S02]  /*03b0*/  @!UP0 UISETP.NE.AND.EX UP3, UPT, URZ, UR6, UPT, UP3 ;  /* 0x000000063f00828c */ /* 0x000fe4000bf65330 */
[----:B------:R-:W-:Y:S02]  /*03c0*/  ULDC UR5, c[0x0][0x21c] ;  /* 0x0000870000057ab9 */ /* 0x000fe40000000800 */
[----:B------:R-:W-:Y:S01]  /*03d0*/  @!UP0 USEL UR5, URZ, UR5, !UP3 ;  /* 0x000000053f058287 */ /* 0x000fe2000d800000 */
[----:B--2---:R-:W1:Y:S01]  /*03e0*/  @P0 R2UR UR13, R0 ;  /* 0x00000000000d03c2 */ /* 0x004e6200000e0000 */
[----:B------:R-:W-:Y:S01]  /*03f0*/  PLOP3.LUT P0, PT, PT, PT, UP2, 0x80, 0x0 ;  /* 0x000000000000781c */ /* 0x000fe20003f0f028 */
[----:B-1----:R-:W-:Y:S02]  /*0400*/  @UP1 UIADD3 UR13, UR13, -UR14, URZ ;  /* 0x8000000e0d0d1290 */ /* 0x002fe4000fffe03f */
[----:B------:R-:W-:-:S10]  /*0410*/  @!UP0 UIADD3 UR13, UR5, UR4, -UR14 ;  /* 0x00000004050d8290 */ /* 0x000fd4000fffe80e */
[----:B------:R-:W-:Y:S05]  /*0420*/  @!P0 EXIT ;  /* 0x000000000000894d */ /* 0x000fea0003800000 */
[----:B------:R-:W-:Y:S02]  /*0430*/  UISETP.GE.AND UP0, UPT, UR13, 0x1, UPT ;  /* 0x000000010d00788c */ /* 0x000fe4000bf06270 */
[----:B------:R-:W-:-:S04]  /*0440*/  UIADD3 UR4, UR13, 0x3f, URZ ;  /* 0x0000003f0d047890 */ /* 0x000fc8000fffe03f */
[----:B------:R-:W-:Y:S01]  /*0450*/  PLOP3.LUT P0, PT, PT, PT, UP0, 0x80, 0x0 ;  /* 0x000000000000781c */ /* 0x000fe20003f0f008 */
[----:B------:R-:W-:-:S04]  /*0460*/  USHF.R.S32.HI UR8, URZ, 0x1f, UR4 ;  /* 0x0000001f3f087899 */ /* 0x000fc80008011404 */
[----:B------:R-:W-:-:S08]  /*0470*/  ULEA.HI UR8, UR8, UR4, URZ, 0x6 ;  /* 0x0000000408087291 */ /* 0x000fd0000f8f303f */
[----:B------:R-:W-:Y:S05]  /*0480*/  @!P0 BRA `(.L_x_2) ;  /* 0x0000b8d000008947 */ /* 0x000fea0003800000 */
[----:B------:R-:W-:Y:S02]  /*0490*/  UISETP.NE.AND UP1, UPT, UR9, -0x1, UPT ;  /* 0xffffffff0900788c */ /* 0x000fe4000bf25270 */
[----:B------:R-:W-:Y:S02]  /*04a0*/  UISETP.NE.AND UP0, UPT, UR19, -0x1, UPT ;  /* 0xffffffff1300788c */ /* 0x000fe4000bf05270 */
[----:B------:R-:W-:Y:S02]  /*04b0*/  ULDC.64 UR4, c[0x0][0x190] ;  /* 0x0000640000047ab9 */ /* 0x000fe40000000a00 */
[----:B------:R-:W-:Y:S02]  /*04c0*/  ULDC.64 UR6, c[0x0][0x178] ;  /* 0x00005e0000067ab9 */ /* 0x000fe40000000a00 */
[----:B------:R-:W-:-:S03]  /*04d0*/  PLOP3.LUT P0, PT, PT, PT, UP0, 0x80, 0x0 ;  /* 0x000000000000781c */ /* 0x000fc60003f0f008 */
[----:B------:R-:W-:Y:S02]  /*04e0*/  @UP1 UIMAD.WIDE.U32 UR24, UR9, UR4, URZ ;  /* 0x00000004091812a5 */ /* 0x000fe4000f8e003f */
[----:B------:R-:W-:Y:S02]  /*04f0*/  @!UP1 USHF.R.S32.HI UR22, URZ, 0x1f, UR10 ;  /* 0x0000001f3f169899 */ /* 0x000fe4000801140a */
[----:B------:R-:W-:Y:S02]  /*0500*/  @UP0 UIADD3 UR23, UR14, UR19, URZ ;  /* 0x000000130e170290 */ /* 0x000fe4000fffe03f */
[----:B------:R-:W-:Y:S02]  /*0510*/  @UP1 UIMAD UR18, UR9, UR5, UR25 ;  /* 0x00000005091212a4 */ /* 0x000fe4000f8e0219 */
[----:B------:R-:W-:Y:S02]  /*0520*/  @!UP1 UIMAD.WIDE.U32 UR20, UR10, UR6, URZ ;  /* 0x000000060a1492a5 */ /* 0x000fe4000f8e003f */
[----:B------:R-:W-:-:S02]  /*0530*/  ULDC.64 UR4, c[0x0][0x198] ;  /* 0x0000660000047ab9 */ /* 0x000fc40000000a00 */
[----:B------:R-:W-:Y:S02]  /*0540*/  @!UP1 UIMAD UR22, UR22, UR6, URZ ;  /* 0x00000006161692a4 */ /* 0x000fe4000f8e023f */
[----:B------:R-:W-:Y:S02]  /*0550*/  @UP0 UIMAD.WIDE.U32 UR26, UR23, UR4, URZ ;  /* 0x00000004171a02a5 */ /* 0x000fe4000f8e003f */
[----:B------:R-:W-:Y:S02]  /*0560*/  @!UP1 UIMAD UR22, UR10, UR7, UR22 ;  /* 0x000000070a1692a4 */ /* 0x000fe4000f8e0216 */
[----:B------:R-:W-:Y:S02]  /*0570*/  @UP1 UMOV UR6, UR24 ;  /* 0x0000001800061c82 */ /* 0x000fe40008000000 */
[----:B------:R-:W-:Y:S02]  /*0580*/  @!UP1 UMOV UR6, UR20 ;  /* 0x0000001400069c82 */ /* 0x000fe40008000000 */
[----:B------:R-:W-:-:S02]  /*0590*/  @UP0 UIMAD UR7, UR23, UR5, UR27 ;  /* 0x00000005170702a4 */ /* 0x000fc4000f8e021b */
[----:B------:R-:W-:Y:S02]  /*05a0*/  @!UP1 UIADD3 UR18, UR21, UR22, URZ ;  /* 0x0000001615129290 */ /* 0x000fe4000fffe03f */
[----:B------:R-:W-:Y:S01]  /*05b0*/  @UP0 UMOV UR20, UR26 ;  /* 0x0000001a00140c82 */ /* 0x000fe20008000000 */
[----:B------:R-:W-:Y:S05]  /*05c0*/  @P0 BRA `(.L_x_3) ;  /* 0x000000d000000947 */ /* 0x000fea0003800000 */
[----:B------:R-:W-:Y:S02]  /*05d0*/  USHF.R.S32.HI UR20, URZ, 0x1f, UR14 ;  /* 0x0000001f3f147899 */ /* 0x000fe4000801140e */
[----:B------:R-:W-:Y:S02]  /*05e0*/  ULDC.64 UR4, c[0x0][0x198] ;  /* 0x0000660000047ab9 */ /* 0x000fe40000000a00 */
[----:B------:R-:W-:Y:S02]  /*05f0*/  UIMAD UR20, UR20, UR4, URZ ;  /* 0x00000004141472a4 */ /* 0x000fe4000f8e023f */
[----:B------:R-:W-:Y:S02]  /*0600*/  UIMAD.WIDE.U32 UR22, UR14, UR4, URZ ;  /* 0x000000040e1672a5 */ /* 0x000fe4000f8e003f */
[----:B------:R-:W-:-:S02]  /*0610*/  UIMAD UR20, UR14, UR5, UR20 ;  /* 0x000000050e1472a4 */ /* 0x000fc4000f8e0214 */
[----:B------:R-:W-:Y:S02]  /*0620*/  USHF.R.S32.HI UR7, URZ, 0x1f, UR10 ;  /* 0x0000001f3f077899 */ /* 0x000fe4000801140a */
[----:B------:R-:W-:Y:S02]  /*0630*/  ULDC.64 UR4, c[0x0][0x180] ;  /* 0x0000600000047ab9 */ /* 0x000fe40000000a00 */
[----:B------:R-:W-:Y:S02]  /*0640*/  UIADD3 UR21, UR23, UR20, URZ ;  /* 0x0000001417157290 */ /* 0x000fe4000fffe03f */
[----:B------:R-:W-:Y:S02]  /*0650*/  UIMAD UR7, UR7, UR4, URZ ;  /* 0x00000004070772a4 */ /* 0x000fe4000f8e023f */
[----:B------:R-:W-:Y:S02]  /*0660*/  UMOV UR20, UR22 ;  /* 0x0000001600147c82 */ /* 0x000fe40008000000 */
[----:B------:R-:W-:-:S02]  /*0670*/  UIMAD UR7, UR10, UR5, UR7 ;  /* 0x000000050a0772a4 */ /* 0x000fc4000f8e0207 */
[----:B------:R-:W-:-:S04]  /*0680*/  UIMAD.WIDE.U32 UR20, UR10, UR4, UR20 ;  /* 0x000000040a1472a5 */ /* 0x000fc8000f8e0014 */
[----:B------:R-:W-:Y:S02]  /*0690*/  UIADD3 UR7, UR21, UR7, URZ ;  /* 0x0000000715077290 */ /* 0x000fe4000fffe03f */
.L_x_3:
[----:B------:R-:W-:Y:S01]  /*06a0*/  IABS R0, c[0x0][0x1c8] ;  /* 0x0000720000007a13 */ /* 0x000fe20000000000 */
[----:B------:R-:W1:Y:S01]  /*06b0*/  S2R R5, SR_CTAID.Z ;  /* 0x0000000000057919 */ /* 0x000e620000002700 */
[----:B------:R-:W-:Y:S02]  /*06c0*/  ULDC UR4, c[0x0][0x1c8] ;  /* 0x0000720000047ab9 */ /* 0x000fe40000000800 */
[----:B------:R-:W-:Y:S01]  /*06d0*/  ULOP3.LUT UR4, UR11, UR4, URZ, 0x3c, !UPT ;  /* 0x000000040b047292 */ /* 0x000fe2000f8e3c3f */
[----:B------:R-:W-:Y:S01]  /*06e0*/  IMAD.MOV.U32 R4, RZ, RZ, R0 ;  /* 0x000000ffff047224 */ /* 0x000fe200078e0000 */
[----:B------:R-:W-:-:S03]  /*06f0*/  @UP0 UIADD3 UR19, UR14, UR19, URZ ;  /* 0x000000130e130290 */ /* 0x000fc6000fffe03f */
[----:B------:R-:W2:Y:S01]  /*0700*/  I2F.RP R2, R4 ;  /* 0x0000000400027306 */ /* 0x000ea20000209400 */
[----:B------:R-:W-:Y:S01]  /*0710*/  ISETP.LE.AND P1, PT, RZ, UR4, PT ;  /* 0x00000004ff007c0c */ /* 0x000fe2000bf23270 */
[----:B------:R-:W-:Y:S02]  /*0720*/  ULDC.64 UR4, c[0x0][0x1a0] ;  /* 0x0000680000047ab9 */ /* 0x000fe40000000a00 */
[----:B------:R-:W-:-:S04]  /*0730*/  @UP0 UIMAD.WIDE.U32 UR22, UR19, UR4, URZ ;  /* 0x00000004131602a5 */ /* 0x000fc8000f8e003f */
[----:B------:R-:W-:Y:S02]  /*0740*/  @UP0 UIMAD UR21, UR19, UR5, UR23 ;  /* 0x00000005131502a4 */ /* 0x000fe4000f8e0217 */
[----:B------:R-:W-:Y:S01]  /*0750*/  USHF.R.S32.HI UR19, URZ, 0x1f, UR11 ;  /* 0x0000001f3f137899 */ /* 0x000fe2000801140b */
[----:B--2---:R-:W2:Y:S01]  /*0760*/  MUFU.RCP R2, R2 ;  /* 0x0000000200027308 */ /* 0x004ea20000001000 */
[----:B-1----:R-:W-:Y:S02]  /*0770*/  IABS R5, R5 ;  /* 0x0000000500057213 */ /* 0x002fe40000000000 */
[----:B--2---:R-:W-:-:S05]  /*0780*/  IADD3 R2, R2, 0xffffffe, RZ ;  /* 0x0ffffffe02027810 */ /* 0x004fca0007ffe0ff */
[----:B------:R-:W1:Y:S02]  /*0790*/  F2I.FTZ.U32.TRUNC.NTZ R3, R2 ;  /* 0x0000000200037305 */ /* 0x000e64000021f000 */
[----:B-1----:R-:W-:Y:S02]  /*07a0*/  IMAD.MOV R0, RZ, RZ, -R3 ;  /* 0x000000ffff007224 */ /* 0x002fe400078e0a03 */
[----:B------:R-:W-:Y:S02]  /*07b0*/  IMAD.MOV.U32 R2, RZ, RZ, RZ ;  /* 0x000000ffff027224 */ /* 0x000fe400078e00ff */
[----:B------:R-:W-:-:S04]  /*07c0*/  IMAD R0, R0, R4, RZ ;  /* 0x0000000400007224 */ /* 0x000fc800078e02ff */
[----:B------:R-:W-:-:S04]  /*07d0*/  IMAD.HI.U32 R0, R3, R0, R2 ;  /* 0x0000000003007227 */ /* 0x000fc800078e0002 */
[----:B------:R-:W-:-:S04]  /*07e0*/  IMAD.MOV.U32 R3, RZ, RZ, R5 ;  /* 0x000000ffff037224 */ /* 0x000fc800078e0005 */
[----:B------:R-:W-:-:S05]  /*07f0*/  IMAD.HI.U32 R0, R0, R3, RZ ;  /* 0x0000000300007227 */ /* 0x000fca00078e00ff */
[----:B------:R-:W-:-:S05]  /*0800*/  IADD3 R2, -R0, RZ, RZ ;  /* 0x000000ff00027210 */ /* 0x000fca0007ffe1ff */
[----:B------:R-:W-:-:S05]  /*0810*/  IMAD R2, R4, R2, R3 ;  /* 0x0000000204027224 */ /* 0x000fca00078e0203 */
[----:B------:R-:W-:-:S13]  /*0820*/  ISETP.GT.U32.AND P2, PT, R4, R2, PT ;  /* 0x000000020400720c */ /* 0x000fda0003f44070 */
[----:B------:R-:W-:Y:S01]  /*0830*/  @!P2 IMAD.IADD R2, R2, 0x1, -R4 ;  /* 0x000000010202a824 */ /* 0x000fe200078e0a04 */
[----:B------:R-:W-:Y:S02]  /*0840*/  @!P2 IADD3 R0, R0, 0x1, RZ ;  /* 0x000000010000a810 */ /* 0x000fe40007ffe0ff */
[----:B------:R-:W-:Y:S02]  /*0850*/  ISETP.NE.AND P2, PT, RZ, c[0x0][0x1c8], PT ;  /* 0x00007200ff007a0c */ /* 0x000fe40003f45270 */
[----:B------:R-:W-:-:S13]  /*0860*/  ISETP.GE.U32.AND P3, PT, R2, R4, PT ;  /* 0x000000040200720c */ /* 0x000fda0003f66070 */
[----:B------:R-:W-:-:S05]  /*0870*/  @P3 IADD3 R0, R0, 0x1, RZ ;  /* 0x0000000100003810 */ /* 0x000fca0007ffe0ff */
[----:B------:R-:W-:-:S05]  /*0880*/  IMAD.MOV.U32 R22, RZ, RZ, R0 ;  /* 0x000000ffff167224 */ /* 0x000fca00078e0000 */
[----:B------:R-:W-:Y:S02]  /*0890*/  @!P1 IADD3 R22, -R22, RZ, RZ ;  /* 0x000000ff16169210 */ /* 0x000fe40007ffe1ff */
[----:B------:R-:W-:Y:S01]  /*08a0*/  @!P2 LOP3.LUT R22, RZ, c[0x0][0x1c8], RZ, 0x33, !PT ;  /* 0x00007200ff16aa12 */ /* 0x000fe200078e33ff */
        /* <DEDUP_REMOVED lines=10> */
[----:B------:R-:W-:Y:S02]  /*0950*/  UIMAD.WIDE.U32 UR22, UR10, UR4, UR22 ;  /* 0x000000040a1672a5 */ /* 0x000fe4000f8e0016 */
[----:B------:R-:W-:-:S04]  /*0960*/  UIMAD UR5, UR10, UR5, UR14 ;  /* 0x000000050a0572a4 */ /* 0x000fc8000f8e020e */
[----:B------:R-:W-:Y:S02]  /*0970*/  UIADD3 UR21, UR23, UR5, URZ ;  /* 0x0000000517157290 */ /* 0x000fe4000fffe03f */
.L_x_4:
[----:B------:R-:W1:Y:S01]  /*0980*/  S2R R4, SR_CTAID.X ;  /* 0x0000000000047919 */ /* 0x000e620000002500 */
[----:B------:R-:W-:Y:S01]  /*0990*/  SHF.R.S32.HI R24, RZ, 0x1f, R154 ;  /* 0x0000001fff187819 */ /* 0x000fe2000001149a */
[----:B------:R-:W-:Y:S01]  /*09a0*/  UIADD3 UR12, -UR12, UR15, URZ ;  /* 0x0000000f0c0c7290 */ /* 0x000fe2000fffe13f */
[----:B------:R-:W-:Y:S01]  /*09b0*/  IMAD.MOV.U32 R156, RZ, RZ, c[0x0][0x198] ;  /* 0x00006600ff9c7624 */ /* 0x000fe200078e00ff */
[----:B------:R-:W2:Y:S01]  /*09c0*/  S2R R7, SR_CTAID.Z ;  /* 0x0000000000077919 */ /* 0x000ea20000002700 */
[CC--:B------:R-:W-:Y:S01]  /*09d0*/  LEA.HI R0, R24.reuse, R154.reuse, RZ, 0x3 ;  /* 0x0000009a18007211 */ /* 0x0c0fe200078f18ff */
[----:B------:R-:W-:Y:S01]  /*09e0*/  ULDC.64 UR4, c[0x0][0x1a8] ;  /* 0x00006a0000047ab9 */ /* 0x000fe20000000a00 */
[----:B------:R-:W-:Y:S01]  /*09f0*/  LEA.HI R11, R24, R154, RZ, 0x6 ;  /* 0x0000009a180b7211 */ /* 0x000fe200078f30ff */
[----:B------:R-:W-:Y:S01]  /*0a00*/  UIMAD UR4, UR19, UR4, URZ ;  /* 0x00000004130472a4 */ /* 0x000fe2000f8e023f */
[----:B------:R-:W-:Y:S01]  /*0a10*/  SHF.R.S32.HI R2, RZ, 0x3, R0 ;  /* 0x00000003ff027819 */ /* 0x000fe20000011400 */
[----:B------:R-:W-:Y:S01]  /*0a20*/  ULEA.HI.SX32 UR10, UR8, 0xffffffff, 0x1a ;  /* 0xffffffff080a7891 */ /* 0x000fe2000f8fd23f */
[----:B------:R-:W-:Y:S01]  /*0a30*/  LOP3.LUT R0, R0, 0xfffffff8, RZ, 0xc0, !PT ;  /* 0xfffffff800007812 */ /* 0x000fe200078ec0ff */
[----:B------:R-:W-:Y:S01]  /*0a40*/  UIMAD UR4, UR11, UR5, UR4 ;  /* 0x000000050b0472a4 */ /* 0x000fe2000f8e0204 */
[----:B------:R-:W-:Y:S01]  /*0a50*/  IADD3 R23, R2, 0x10, RZ ;  /* 0x0000001002177810 */ /* 0x000fe20007ffe0ff */
[----:B------:R-:W-:Y:S01]  /*0a60*/  IMAD.SHL.U32 R11, R11, 0x8, RZ ;  /* 0x000000080b0b7824 */ /* 0x000fe200078e00ff */
[----:B------:R-:W-:Y:S01]  /*0a70*/  SHF.R.S32.HI R3, RZ, 0x1f, R2 ;  /* 0x0000001fff037819 */ /* 0x000fe20000011402 */
[----:B------:R-:W-:Y:S01]  /*0a80*/  IMAD.IADD R29, R154, 0x1, -R0 ;  /* 0x000000019a1d7824 */ /* 0x000fe200078e0a00 */
[----:B------:R-:W-:Y:S01]  /*0a90*/  ISETP.GE.AND P0, PT, R23, UR12, PT ;  /* 0x0000000c17007c0c */ /* 0x000fe2000bf06270 */
[C---:B------:R-:W-:Y:S01]  /*0aa0*/  IMAD.SHL.U32 R0, R2.reuse, 0x40, RZ ;  /* 0x0000004002007824 */ /* 0x040fe200078e00ff */
[C---:B------:R-:W-:Y:S01]  /*0ab0*/  IADD3 R25, R2.reuse, 0x20, RZ ;  /* 0x0000002002197810 */ /* 0x040fe20007ffe0ff */
[----:B------:R-:W-:Y:S01]  /*0ac0*/  IMAD.SHL.U32 R32, R29, 0x8, RZ ;  /* 0x000000081d207824 */ /* 0x000fe200078e00ff */
[----:B------:R-:W-:Y:S01]  /*0ad0*/  ISETP.GE.AND P1, PT, R2, UR12, PT ;  /* 0x0000000c02007c0c */ /* 0x000fe2000bf26270 */
[----:B------:R-:W-:Y:S01]  /*0ae0*/  IMAD.SHL.U32 R161, R156, 0x40, RZ ;  /* 0x000000409ca17824 */ /* 0x000fe200078e00ff */
[----:B------:R-:W-:Y:S01]  /*0af0*/  LOP3.LUT R0, R0, 0x1c0, RZ, 0xc0, !PT ;  /* 0x000001c000007812 */ /* 0x000fe200078ec0ff */
[----:B-1----:R-:W-:Y:S01]  /*0b00*/  IMAD.WIDE R30, R4, 0x80, R2 ;  /* 0x00000080041e7825 */ /* 0x002fe200078e0202 */
[----:B------:R-:W-:-:S02]  /*0b10*/  SHF.R.S32.HI R33, RZ, 0x1f, R32 ;  /* 0x0000001fff217819 */ /* 0x000fc40000011420 */
[----:B------:R-:W-:Y:S01]  /*0b20*/  IADD3 R4, P2, R32, UR6, RZ ;  /* 0x0000000620047c10 */ /* 0x000fe2000ff5e0ff */
[----:B------:R-:W-:Y:S01]  /*0b30*/  UIMAD UR6, UR10, -0x40, UR13 ;  /* 0xffffffc00a0678a4 */ /* 0x000fe2000f8e020d */
[----:B------:R-:W-:Y:S01]  /*0b40*/  ISETP.GE.AND P5, PT, R25, UR12, PT ;  /* 0x0000000c19007c0c */ /* 0x000fe2000bfa6270 */
[----:B------:R-:W-:Y:S01]  /*0b50*/  STL.64 [R1+0x18], R30 ;  /* 0x0000181e01007387 */ /* 0x000fe20000100a00 */
[----:B------:R-:W-:Y:S01]  /*0b60*/  IADD3.X R5, R33, UR18, RZ, P2, !PT ;  /* 0x0000001221057c10 */ /* 0x000fe200097fe4ff */
[----:B------:R-:W-:Y:S01]  /*0b70*/  IMAD.MOV.U32 R160, RZ, RZ, c[0x0][0x19c] ;  /* 0x00006700ffa07624 */ /* 0x000fe200078e00ff */
[----:B------:R-:W-:Y:S01]  /*0b80*/  SHF.R.U32.HI R6, RZ, 0x3, R0 ;  /* 0x00000003ff067819 */ /* 0x000fe20000011600 */
[----:B------:R-:W-:Y:S01]  /*0b90*/  STL.64 [R1+0x38], R32 ;  /* 0x0000382001007387 */ /* 0x000fe20000100a00 */
[----:B------:R-:W-:Y:S01]  /*0ba0*/  LOP3.LUT R0, R0, 0x38, R32, 0xf8, !PT ;  /* 0x0000003800007812 */ /* 0x000fe200078ef820 */
[----:B--2---:R-:W-:Y:S01]  /*0bb0*/  IMAD.WIDE.U32 R4, R7, c[0x0][0x1a8], R4 ;  /* 0x00006a0007047a25 */ /* 0x004fe200078e0004 */
[----:B------:R-:W-:Y:S01]  /*0bc0*/  @!P0 IADD3 R9, P2, R30, 0x10, RZ ;  /* 0x000000101e098810 */ /* 0x000fe20007f5e0ff */
[----:B------:R-:W-:Y:S01]  /*0bd0*/  STL [R1+0x44], R25 ;  /* 0x0000441901007387 */ /* 0x000fe20000100800 */
[----:B------:R-:W-:Y:S01]  /*0be0*/  LOP3.LUT R10, R0, R6, RZ, 0x3c, !PT ;  /* 0x00000006000a7212 */ /* 0x000fe200078e3cff */
[----:B------:R-:W-:Y:S01]  /*0bf0*/  @!P1 IMAD R0, R31, c[0x0][0x190], RZ ;  /* 0x000064001f009a24 */ /* 0x000fe200078e02ff */
[----:B------:R-:W-:Y:S01]  /*0c00*/  IADD3 R5, R5, UR4, RZ ;  /* 0x0000000405057c10 */ /* 0x000fe2000fffe0ff */
[----:B------:R-:W-:Y:S01]  /*0c10*/  @!P0 IMAD.X R6, RZ, RZ, R31, P2 ;  /* 0x000000ffff068224 */ /* 0x000fe200010e061f */
[C---:B------:R-:W-:Y:S01]  /*0c20*/  @!P5 IADD3 R12, P2, R30.reuse, 0x20, RZ ;  /* 0x000000201e0cd810 */ /* 0x040fe20007f5e0ff */
[----:B------:R-:W-:Y:S01]  /*0c30*/  @!P1 IMAD R0, R30, c[0x0][0x194], R0 ;  /* 0x000065001e009a24 */ /* 0x000fe200078e0200 */
[----:B------:R-:W-:Y:S01]  /*0c40*/  LOP3.LUT R235, R10, 0xfffffe00, R11, 0xf8, !PT ;  /* 0xfffffe000aeb7812 */ /* 0x000fe200078ef80b */
[----:B------:R-:W-:Y:S01]  /*0c50*/  @!P0 IMAD R8, R6, c[0x0][0x190], RZ ;  /* 0x0000640006088a24 */ /* 0x000fe200078e02ff */
[----:B------:R-:W-:Y:S01]  /*0c60*/  IADD3 R26, R2, 0x30, RZ ;  /* 0x00000030021a7810 */ /* 0x000fe20007ffe0ff */
[----:B------:R-:W-:Y:S01]  /*0c70*/  @!P1 IMAD.WIDE.U32 R6, R30, c[0x0][0x190], R4 ;  /* 0x000064001e069a25 */ /* 0x000fe200078e0004 */
[----:B------:R-:W-:Y:S01]  /*0c80*/  IADD3 R16, R2, 0x40, RZ ;  /* 0x0000004002107810 */ /* 0x000fe20007ffe0ff */
[----:B------:R-:W-:Y:S01]  /*0c90*/  ULDC.64 UR4, c[0x0][0x1a0] ;  /* 0x0000680000047ab9 */ /* 0x000fe20000000a00 */
[----:B------:R-:W-:Y:S01]  /*0ca0*/  ISETP.GE.AND P4, PT, R26, UR12, PT ;  /* 0x0000000c1a007c0c */ /* 0x000fe2000bf86270 */
[----:B------:R-:W-:Y:S01]  /*0cb0*/  @!P5 IMAD.X R13, RZ, RZ, R31, P2 ;  /* 0x000000ffff0dd224 */ /* 0x000fe200010e061f */
[----:B------:R-:W-:Y:S01]  /*0cc0*/  @!P1 LEA R10, P2, R6, c[0x0][0x160], 0x1 ;  /* 0x00005800060a9a11 */ /* 0x000fe200078408ff */
[----:B------:R-:W-:Y:S01]  /*0cd0*/  @!P1 IMAD.IADD R0, R7, 0x1, R0 ;  /* 0x0000000107009824 */ /* 0x000fe200078e0200 */
[----:B------:R-:W-:Y:S01]  /*0ce0*/  STL [R1+0x40], R26 ;  /* 0x0000401a01007387 */ /* 0x000fe20000100800 */
[----:B------:R-:W-:Y:S01]  /*0cf0*/  IMAD.SHL.U32 R235, R235, 0x2, RZ ;  /* 0x00000002ebeb7824 */ /* 0x000fe200078e00ff */
[----:B------:R-:W-:Y:S01]  /*0d00*/  ISETP.GE.AND P3, PT, R16, UR12, PT ;  /* 0x0000000c10007c0c */ /* 0x000fe2000bf66270 */
[----:B------:R-:W-:Y:S01]  /*0d10*/  @!P0 IMAD R14, R9, c[0x0][0x194], R8 ;  /* 0x00006500090e8a24 */ /* 0x000fe200078e0208 */
[----:B------:R-:W-:Y:S01]  /*0d20*/  @!P1 LEA.HI.X R11, R6, c[0x0][0x164], R0, 0x1, P2 ;  /* 0x00005900060b9a11 */ /* 0x000fe200010f0c00 */
[----:B------:R-:W-:Y:S01]  /*0d30*/  @!P5 IMAD R0, R13, c[0x0][0x190], RZ ;  /* 0x000064000d00da24 */ /* 0x000fe200078e02ff */
[----:B------:R1:W-:Y:S01]  /*0d40*/  STL [R1+0x4c], R16 ;  /* 0x00004c1001007387 */ /* 0x0003e20000100800 */
[----:B------:R-:W-:Y:S01]  /*0d50*/  @!P0 IMAD.WIDE.U32 R8, R9, c[0x0][0x190], R4 ;  /* 0x0000640009088a25 */ /* 0x000fe200078e0004 */
[----:B------:R-:W-:Y:S01]  /*0d60*/  IADD3 R15, R2, 0x50, RZ ;  /* 0x00000050020f7810 */ /* 0x000fe20007ffe0ff */
[----:B------:R-:W-:Y:S01]  /*0d70*/  UIMAD.WIDE.U32 UR14, UR10, UR4, URZ ;  /* 0x000000040a0e72a5 */ /* 0x000fe2000f8e003f */
[----:B------:R-:W-:Y:S01]  /*0d80*/  @!PT LDS RZ, [RZ] ;  /* 0x00000000fffff984 */ /* 0x000fe20000000800 */
[----:B------:R-:W-:Y:S01]  /*0d90*/  @!PT LDS RZ, [RZ] ;  /* 0x00000000fffff984 */ /* 0x000fe20000000800 */
[----:B------:R-:W-:Y:S01]  /*0da0*/  @!PT LDS RZ, [RZ] ;  /* 0x00000000fffff984 */ /* 0x000fe20000000800 */
[----:B------:R2:W-:Y:S01]  /*0db0*/  @!P1 LDGSTS.E.BYPASS.LTC128B.128 [R235], [R10.64] ;  /* 0x000000000aeb9fae */ /* 0x0005e2000b901d50 */
[C---:B------:R-:W-:Y:S01]  /*0dc0*/  @!P5 IMAD R13, R12.reuse, c[0x0][0x194], R0 ;  /* 0x000065000c0dda24 */ /* 0x040fe200078e0200 */
[----:B------:R-:W-:Y:S01]  /*0dd0*/  ISETP.GE.AND P2, PT, R15, UR12, PT ;  /* 0x0000000c0f007c0c */ /* 0x000fe2000bf46270 */
[----:B------:R-:W-:Y:S01]  /*0de0*/  @!P0 IMAD.IADD R0, R9, 0x1, R14 ;  /* 0x0000000109008824 */ /* 0x000fe200078e020e */
[----:B------:R2:W-:Y:S01]  /*0df0*/  @!P1 LDGSTS.E.BYPASS.LTC128B.128 [R235+0x4000], [R10.64+0x80] ;  /* 0x040000800aeb9fae */ /* 0x0005e2000b901d50 */
[----:B------:R-:W-:Y:S01]  /*0e00*/  @!P5 IMAD.WIDE.U32 R6, R12, c[0x0][0x190], R4 ;  /* 0x000064000c06da25 */ /* 0x000fe200078e0004 */
[----:B------:R-:W-:-:S02]  /*0e10*/  IADD3 R27, R2, 0x70, RZ ;  /* 0x00000070021b7810 */ /* 0x000fc40007ffe0ff */
[----:B------:R-:W-:Y:S01]  /*0e20*/  STL [R1+0x50], R15 ;  /* 0x0000500f01007387 */ /* 0x000fe20000100800 */
[----:B------:R-:W-:Y:S01]  /*0e30*/  @!P5 IMAD.IADD R9, R7, 0x1, R13 ;  /* 0x000000010709d824 */ /* 0x000fe200078e020d */
[----:B------:R-:W-:-:S04]  /*0e40*/  @!P5 LEA R18, P6, R6, c[0x0][0x160], 0x1 ;  /* 0x000058000612da11 */ /* 0x000fc800078c08ff */
[----:B------:R-:W-:Y:S02]  /*0e50*/  @!P5 LEA.HI.X R19, R6, c[0x0][0x164], R9, 0x1, P6 ;  /* 0x000059000613da11 */ /* 0x000fe400030f0c09 */
[----:B-1----:R-:W-:-:S04]  /*0e60*/  @!P0 LEA R16, P1, R8, c[0x0][0x160], 0x1 ;  /* 0x0000580008108a11 */ /* 0x002fc800078208ff */
[----:B------:R-:W-:Y:S02]  /*0e70*/  @!P0 LEA.HI.X R17, R8, c[0x0][0x164], R0, 0x1, P1 ;  /* 0x0000590008118a11 */ /* 0x000fe400008f0c00 */
[----:B------:R-:W-:-:S03]  /*0e80*/  @!P4 IADD3 R7, P1, R30, 0x30, RZ ;  /* 0x000000301e07c810 */ /* 0x000fc60007f3e0ff */
[----:B------:R1:W-:Y:S01]  /*0e90*/  @!P0 LDGSTS.E.BYPASS.LTC128B.128 [R235+0x800], [R16.64] ;  /* 0x0080000010eb8fae */ /* 0x0003e2000b901d50 */
[----:B--2---:R-:W-:Y:S01]  /*0ea0*/  IADD3 R11, R2, 0x60, RZ ;  /* 0x00000060020b7810 */ /* 0x004fe20007ffe0ff */
[--C-:B------:R-:W-:Y:S01]  /*0eb0*/  @!P4 IMAD.X R0, RZ, RZ, R31.reuse, P1 ;  /* 0x000000ffff00c224 */ /* 0x100fe200008e061f */
[----:B------:R-:W-:Y:S01]  /*0ec0*/  @!P3 IADD3 R10, P6, R30, 0x40, RZ ;  /* 0x000000401e0ab810 */ /* 0x000fe20007fde0ff */
[----:B------:R1:W-:Y:S01]  /*0ed0*/  @!P0 LDGSTS.E.BYPASS.LTC128B.128 [R235+0x4800], [R16.64+0x80] ;  /* 0x0480008010eb8fae */ /* 0x0003e2000b901d50 */
[----:B------:R-:W-:Y:S01]  /*0ee0*/  ISETP.GE.AND P1, PT, R11, UR12, PT ;  /* 0x0000000c0b007c0c */ /* 0x000fe2000bf26270 */
[----:B------:R-:W-:Y:S01]  /*0ef0*/  @!P4 IMAD R0, R0, c[0x0][0x190], RZ ;  /* 0x000064000000ca24 */ /* 0x000fe200078e02ff */
[----:B------:R-:W-:Y:S01]  /*0f00*/  ISETP.GE.AND P0, PT, R27, UR12, PT ;  /* 0x0000000c1b007c0c */ /* 0x000fe2000bf06270 */
[----:B------:R-:W-:Y:S01]  /*0f10*/  @!P3 IMAD.X R6, RZ, RZ, R31, P6 ;  /* 0x000000ffff06b224 */ /* 0x000fe200030e061f */
[----:B------:R-:W-:Y:S01]  /*0f20*/  @!P2 IADD3 R8, P6, R30, 0x50, RZ ;  /* 0x000000501e08a810 */ /* 0x000fe20007fde0ff */
[----:B------:R2:W-:Y:S01]  /*0f30*/  STL [R1+0x54], R11 ;  /* 0x0000540b01007387 */ /* 0x0005e20000100800 */
[----:B------:R-:W-:-:S03]  /*0f40*/  @!P4 IMAD R13, R7, c[0x0][0x194], R0 ;  /* 0x00006500070dca24 */ /* 0x000fc600078e0200 */
[--C-:B------:R-:W-:Y:S01]  /*0f50*/  @!P2 IMAD.X R9, RZ, RZ, R31.reuse, P6 ;  /* 0x000000ffff09a224 */ /* 0x100fe200030e061f */
[----:B------:R3:W-:Y:S03]  /*0f60*/  @!P5 LDGSTS.E.BYPASS.LTC128B.128 [R235+0x1000], [R18.64] ;  /* 0x0100000012ebdfae */ /* 0x0007e6000b901d50 */
[----:B------:R-:W-:Y:S01]  /*0f70*/  @!P1 IADD3 R0, P6, R30, 0x60, RZ ;  /* 0x000000601e009810 */ /* 0x000fe20007fde0ff */
[----:B------:R-:W-:Y:S01]  /*0f80*/  @!P2 IMAD R9, R9, c[0x0][0x190], RZ ;  /* 0x000064000909aa24 */ /* 0x000fe200078e02ff */
[----:B------:R3:W-:Y:S01]  /*0f90*/  @!P5 LDGSTS.E.BYPASS.LTC128B.128 [R235+0x5000], [R18.64+0x80] ;  /* 0x0500008012ebdfae */ /* 0x0007e2000b901d50 */
[----:B------:R-:W-:Y:S02]  /*0fa0*/  ISETP.GE.AND P5, PT, R23, UR6, PT ;  /* 0x0000000617007c0c */ /* 0x000fe4000bfa6270 */
[----:B------:R-:W-:Y:S01]  /*0fb0*/  @!P1 IMAD.X R12, RZ, RZ, R31, P6 ;  /* 0x000000ffff0c9224 */ /* 0x000fe200030e061f */
[----:B------:R-:W-:Y:S01]  /*0fc0*/  STL [R1+0x48], R27 ;  /* 0x0000481b01007387 */ /* 0x000fe20000100800 */
[----:B------:R-:W-:-:S02]  /*0fd0*/  @!P2 IMAD R21, R8, c[0x0][0x194], R9 ;  /* 0x000065000815aa24 */ /* 0x000fc400078e0209 */
[----:B------:R-:W-:-:S04]  /*0fe0*/  @!P2 IMAD.WIDE.U32 R8, R8, c[0x0][0x190], R4 ;  /* 0x000064000808aa25 */ /* 0x000fc800078e0004 */
[----:B--2---:R-:W-:Y:S02]  /*0ff0*/  @!P3 IMAD R11, R6, c[0x0][0x190], RZ ;  /* 0x00006400060bba24 */ /* 0x004fe400078e02ff */
[----:B------:R-:W-:-:S04]  /*1000*/  @!P4 IMAD.WIDE.U32 R6, R7, c[0x0][0x190], R4 ;  /* 0x000064000706ca25 */ /* 0x000fc800078e0004 */
[----:B------:R-:W-:Y:S01]  /*1010*/  @!P3 IMAD R20, R10, c[0x0][0x194], R11 ;  /* 0x000065000a14ba24 */ /* 0x000fe200078e020b */
[----:B------:R-:W-:Y:S01]  /*1020*/  @!P4 LEA R14, P6, R6, c[0x0][0x160], 0x1 ;  /* 0x00005800060eca11 */ /* 0x000fe200078c08ff */
[----:B------:R-:W-:Y:S02]  /*1030*/  @!P4 IMAD.IADD R7, R7, 0x1, R13 ;  /* 0x000000010707c824 */ /* 0x000fe400078e020d */
[----:B------:R-:W-:Y:S01]  /*1040*/  @!P3 IMAD.WIDE.U32 R10, R10, c[0x0][0x190], R4 ;  /* 0x000064000a0aba25 */ /* 0x000fe200078e0004 */
[----:B---3--:R-:W-:-:S03]  /*1050*/  SHF.R.S32.HI R18, RZ, 0x1f, R22 ;  /* 0x0000001fff127819 */ /* 0x008fc60000011416 */
[----:B------:R-:W-:Y:S01]  /*1060*/  @!P1 IMAD R13, R12, c[0x0][0x190], RZ ;  /* 0x000064000c0d9a24 */ /* 0x000fe200078e02ff */
[----:B------:R-:W-:Y:S01]  /*1070*/  @!P4 LEA.HI.X R15, R6, c[0x0][0x164], R7, 0x1, P6 ;  /* 0x00005900060fca11 */ /* 0x000fe200030f0c07 */
[----:B------:R-:W-:Y:S01]  /*1080*/  @!P3 IMAD.IADD R11, R11, 0x1, R20 ;  /* 0x000000010b0bb824 */ /* 0x000fe200078e0214 */
[----:B------:R-:W-:Y:S01]  /*1090*/  @!P3 LEA R12, P6, R10, c[0x0][0x160], 0x1 ;  /* 0x000058000a0cba11 */ /* 0x000fe200078c08ff */
[C---:B------:R-:W-:Y:S02]  /*10a0*/  @!P1 IMAD R20, R0.reuse, c[0x0][0x194], R13 ;  /* 0x0000650000149a24 */ /* 0x040fe400078e020d */
[----:B------:R-:W-:Y:S01]  /*10b0*/  @!P1 IMAD.WIDE.U32 R6, R0, c[0x0][0x190], R4 ;  /* 0x0000640000069a25 */ /* 0x000fe200078e0004 */
[----:B------:R-:W-:Y:S01]  /*10c0*/  @!P3 LEA.HI.X R13, R10, c[0x0][0x164], R11, 0x1, P6 ;  /* 0x000059000a0dba11 */ /* 0x000fe200030f0c0b */
[----:B------:R2:W-:Y:S01]  /*10d0*/  @!P4 LDGSTS.E.BYPASS.LTC128B.128 [R235+0x1800], [R14.64] ;  /* 0x018000000eebcfae */ /* 0x0005e2000b901d50 */
[----:B------:R-:W-:Y:S01]  /*10e0*/  @!P2 LEA R10, P6, R8, c[0x0][0x160], 0x1 ;  /* 0x00005800080aaa11 */ /* 0x000fe200078c08ff */
[----:B------:R-:W-:-:S02]  /*10f0*/  @!P2 IMAD.IADD R0, R9, 0x1, R21 ;  /* 0x000000010900a824 */ /* 0x000fc400078e0215 */
[----:B------:R2:W-:Y:S01]  /*1100*/  @!P4 LDGSTS.E.BYPASS.LTC128B.128 [R235+0x5800], [R14.64+0x80] ;  /* 0x058000800eebcfae */ /* 0x0005e2000b901d50 */
[----:B------:R-:W-:Y:S02]  /*1110*/  IMAD.U32 R19, RZ, RZ, UR15 ;  /* 0x0000000fff137e24 */ /* 0x000fe4000f8e00ff */
[----:B------:R-:W-:Y:S01]  /*1120*/  @!P2 LEA.HI.X R11, R8, c[0x0][0x164], R0, 0x1, P6 ;  /* 0x00005900080baa11 */ /* 0x000fe200030f0c00 */
[----:B------:R-:W-:Y:S01]  /*1130*/  @!P1 IMAD.IADD R0, R7, 0x1, R20 ;  /* 0x0000000107009824 */ /* 0x000fe200078e0214 */
[C---:B------:R-:W-:Y:S01]  /*1140*/  @!P1 LEA R20, P6, R6.reuse, c[0x0][0x160], 0x1 ;  /* 0x0000580006149a11 */ /* 0x040fe200078c08ff */
[----:B------:R3:W-:Y:S01]  /*1150*/  @!P3 LDGSTS.E.BYPASS.LTC128B.128 [R235+0x2000], [R12.64] ;  /* 0x020000000cebbfae */ /* 0x0007e2000b901d50 */
[----:B------:R-:W-:Y:S02]  /*1160*/  IMAD.U32 R19, RZ, RZ, UR5 ;  /* 0x00000005ff137e24 */ /* 0x000fe4000f8e00ff */
[----:B------:R-:W-:Y:S01]  /*1170*/  @!P1 LEA.HI.X R21, R6, c[0x0][0x164], R0, 0x1, P6 ;  /* 0x0000590006159a11 */ /* 0x000fe200030f0c00 */
[----:B------:R-:W-:Y:S01]  /*1180*/  IMAD R0, R3, c[0x0][0x198], RZ ;  /* 0x0000660003007a24 */ /* 0x000fe200078e02ff */
[----:B------:R-:W-:Y:S01]  /*1190*/  @!P0 IADD3 R8, P6, R30, 0x70, RZ ;  /* 0x000000701e088810 */ /* 0x000fe20007fde0ff */
[----:B------:R-:W-:Y:S01]  /*11a0*/  IMAD.WIDE.U32 R6, R2, c[0x0][0x198], R32 ;  /* 0x0000660002067a25 */ /* 0x000fe200078e0020 */
[----:B------:R3:W-:Y:S03]  /*11b0*/  @!P3 LDGSTS.E.BYPASS.LTC128B.128 [R235+0x6000], [R12.64+0x80] ;  /* 0x060000800cebbfae */ /* 0x0007e6000b901d50 */
[----:B------:R-:W-:Y:S01]  /*11c0*/  @!P0 IMAD.X R9, RZ, RZ, R31, P6 ;  /* 0x000000ffff098224 */ /* 0x000fe200030e061f */
[----:B------:R-:W-:Y:S01]  /*11d0*/  IADD3 R6, P6, R6, UR20, RZ ;  /* 0x0000001406067c10 */ /* 0x000fe2000ffde0ff */
[----:B------:R-:W-:Y:S01]  /*11e0*/  IMAD R0, R2, c[0x0][0x19c], R0 ;  /* 0x0000670002007a24 */ /* 0x000fe200078e0200 */
[----:B------:R4:W-:Y:S01]  /*11f0*/  @!P2 LDGSTS.E.BYPASS.LTC128B.128 [R235+0x2800], [R10.64] ;  /* 0x028000000aebafae */ /* 0x0009e2000b901d50 */
[----:B------:R-:W-:-:S03]  /*1200*/  @!P0 IMAD R9, R9, c[0x0][0x190], RZ ;  /* 0x0000640009098a24 */ /* 0x000fc600078e02ff */
[----:B------:R-:W-:Y:S01]  /*1210*/  IADD3.X R7, R7, UR7, R0, P6, !PT ;  /* 0x0000000707077c10 */ /* 0x000fe2000b7fe400 */
[----:B------:R-:W-:Y:S01]  /*1220*/  IMAD.MOV.U32 R0, RZ, RZ, 0x6 ;  /* 0x00000006ff007424 */ /* 0x000fe200078e00ff */
[----:B------:R-:W-:Y:S01]  /*1230*/  USHF.R.S32.HI UR7, URZ, 0x1f, UR10 ;  /* 0x0000001f3f077899 */ /* 0x000fe2000801140a */
[----:B-1----:R-:W-:Y:S01]  /*1240*/  @!P0 IMAD R16, R8, c[0x0][0x194], R9 ;  /* 0x0000650008108a24 */ /* 0x002fe200078e0209 */
[----:B------:R-:W-:Y:S01]  /*1250*/  ISETP.GE.AND P6, PT, R2, UR6, PT ;  /* 0x0000000602007c0c */ /* 0x000fe2000bfc6270 */
[----:B------:R-:W-:Y:S01]  /*1260*/  @!P0 IMAD.WIDE.U32 R8, R8, c[0x0][0x190], R4 ;  /* 0x0000640008088a25 */ /* 0x000fe200078e0004 */
[----:B------:R-:W-:Y:S01]  /*1270*/  SHF.L.U64.HI R155, R156, R0, c[0x0][0x19c] ;  /* 0x000067009c9b7619 */ /* 0x000fe20000010200 */
[----:B------:R4:W-:Y:S02]  /*1280*/  @!P2 LDGSTS.E.BYPASS.LTC128B.128 [R235+0x6800], [R10.64+0x80] ;  /* 0x068000800aebafae */ /* 0x0009e4000b901d50 */
[----:B------:R-:W-:Y:S02]  /*1290*/  IMAD R4, R18, c[0x0][0x1b0], RZ ;  /* 0x00006c0012047a24 */ /* 0x000fe400078e02ff */
[C---:B------:R-:W-:Y:S01]  /*12a0*/  IMAD.WIDE.U32 R30, R22.reuse, c[0x0][0x1b0], R6 ;  /* 0x00006c00161e7a25 */ /* 0x040fe200078e0006 */
[----:B------:R1:W-:Y:S03]  /*12b0*/  @!P1 LDGSTS.E.BYPASS.LTC128B.128 [R235+0x3000], [R20.64] ;  /* 0x0300000014eb9fae */ /* 0x0003e6000b901d50 */
[----:B------:R-:W-:Y:S01]  /*12c0*/  IMAD R4, R22, c[0x0][0x1b4], R4 ;  /* 0x00006d0016047a24 */ /* 0x000fe200078e0204 */
[----:B------:R5:W-:Y:S01]  /*12d0*/  STL.64 [R1+0x30], R30 ;  /* 0x0000301e01007387 */ /* 0x000be20000100a00 */
[----:B------:R-:W-:-:S02]  /*12e0*/  IMAD R0, R155, UR10, RZ ;  /* 0x0000000a9b007c24 */ /* 0x000fc4000f8e02ff */
[----:B------:R-:W-:Y:S01]  /*12f0*/  IMAD.IADD R163, R31, 0x1, R4 ;  /* 0x000000011fa37824 */ /* 0x000fe200078e0204 */
[----:B------:R1:W-:Y:S01]  /*1300*/  @!P1 LDGSTS.E.BYPASS.LTC128B.128 [R235+0x7000], [R20.64+0x80] ;  /* 0x0700008014eb9fae */ /* 0x0003e2000b901d50 */
[----:B------:R-:W-:Y:S02]  /*1310*/  IMAD.MOV.U32 R162, RZ, RZ, R30 ;  /* 0x000000ffffa27224 */ /* 0x000fe400078e001e */
[----:B------:R-:W-:Y:S01]  /*1320*/  @!P0 IMAD.IADD R9, R9, 0x1, R16 ;  /* 0x0000000109098824 */ /* 0x000fe200078e0210 */
[----:B------:R-:W-:Y:S01]  /*1330*/  @!P0 LEA R16, P4, R8, c[0x0][0x160], 0x1 ;  /* 0x0000580008108a11 */ /* 0x000fe200078808ff */
[----:B------:R-:W-:Y:S01]  /*1340*/  IMAD.WIDE.U32 R6, R2, c[0x0][0x1a0], R32 ;  /* 0x0000680002067a25 */ /* 0x000fe200078e0020 */
[----:B------:R-:W-:Y:S02]  /*1350*/  STL.64 [R1+0x20], R162 ;  /* 0x000020a201007387 */ /* 0x000fe40000100a00 */
[----:B------:R-:W-:Y:S01]  /*1360*/  @!P0 LEA.HI.X R17, R8, c[0x0][0x164], R9, 0x1, P4 ;  /* 0x0000590008118a11 */ /* 0x000fe200020f0c09 */
[----:B------:R-:W-:Y:S01]  /*1370*/  IMAD.WIDE.U32 R4, R161, UR10, R162 ;  /* 0x0000000aa1047c25 */ /* 0x000fe2000f8e00a2 */
[----:B------:R-:W-:-:S02]  /*1380*/  IADD3 R6, P3, R6, UR22, RZ ;  /* 0x0000001606067c10 */ /* 0x000fc4000ff7e0ff */
[----:B------:R-:W-:Y:S01]  /*1390*/  ISETP.GE.AND P4, PT, R25, UR6, PT ;  /* 0x0000000619007c0c */ /* 0x000fe2000bf86270 */
[----:B------:R-:W-:Y:S01]  /*13a0*/  IMAD.WIDE.U32 R8, R156, 0x20, RZ ;  /* 0x000000209c087825 */ /* 0x000fe200078e00ff */
[----:B------:R3:W-:Y:S03]  /*13b0*/  @!P0 LDGSTS.E.BYPASS.LTC128B.128 [R235+0x3800], [R16.64] ;  /* 0x0380000010eb8fae */ /* 0x0007e6000b901d50 */
[----:B----4-:R-:W-:Y:S01]  /*13c0*/  IMAD R10, R161, UR7, R0 ;  /* 0x00000007a10a7c24 */ /* 0x010fe2000f8e0200 */
[----:B------:R-:W-:Y:S01]  /*13d0*/  UIMAD UR7, UR7, UR4, URZ ;  /* 0x00000004070772a4 */ /* 0x000fe2000f8e023f */
[----:B------:R-:W-:Y:S01]  /*13e0*/  IMAD R0, R3, c[0x0][0x1a0], RZ ;  /* 0x0000680003007a24 */ /* 0x000fe200078e02ff */
[----:B------:R4:W-:Y:S01]  /*13f0*/  @!P0 LDGSTS.E.BYPASS.LTC128B.128 [R235+0x7800], [R16.64+0x80] ;  /* 0x0780008010eb8fae */ /* 0x0009e2000b901d50 */
[----:B------:R-:W-:Y:S01]  /*1400*/  IMAD.IADD R5, R5, 0x1, R10 ;  /* 0x0000000105057824 */ /* 0x000fe200078e020a */
[----:B------:R-:W-:Y:S01]  /*1410*/  UIMAD UR7, UR10, UR5, UR7 ;  /* 0x000000050a0772a4 */ /* 0x000fe2000f8e0207 */
[----:B------:R-:W-:Y:S01]  /*1420*/  IMAD R3, R2, c[0x0][0x1a4], R0 ;  /* 0x0000690002037a24 */ /* 0x000fe200078e0200 */
[----:B------:R-:W-:Y:S01]  /*1430*/  @!P5 LEA R0, P2, R156, R4, 0x4 ;  /* 0x000000049c00d211 */ /* 0x000fe200078420ff */
[----:B------:R-:W-:-:S02]  /*1440*/  IMAD.SHL.U32 R10, R160, 0x20, RZ ;  /* 0x00000020a00a7824 */ /* 0x000fc400078e00ff */
[----:B-1----:R-:W-:Y:S01]  /*1450*/  IMAD.U32 R20, RZ, RZ, UR4 ;  /* 0x00000004ff147e24 */ /* 0x002fe2000f8e00ff */
[----:B------:R-:W-:Y:S02]  /*1460*/  IADD3.X R7, R7, UR21, R3, P3, !PT ;  /* 0x0000001507077c10 */ /* 0x000fe40009ffe403 */
[----:B--2---:R-:W-:Y:S02]  /*1470*/  @!P6 LEA R14, P3, R4, c[0x0][0x168], 0x1 ;  /* 0x00005a00040eea11 */ /* 0x004fe400078608ff */
[----:B------:R-:W-:Y:S01]  /*1480*/  @!P5 LEA.HI.X R3, R156, R5, R160, 0x4, P2 ;  /* 0x000000059c03d211 */ /* 0x000fe200010f24a0 */
[----:B-----5:R-:W-:Y:S01]  /*1490*/  IMAD.WIDE.U32 R30, R22, c[0x0][0x1b8], R6 ;  /* 0x00006e00161e7a25 */ /* 0x020fe200078e0006 */
[----:B---3--:R-:W-:Y:S02]  /*14a0*/  @!P5 LEA R12, P2, R0, c[0x0][0x168], 0x1 ;  /* 0x00005a00000cda11 */ /* 0x008fe400078408ff */
[----:B------:R-:W-:Y:S02]  /*14b0*/  @!P6 LEA.HI.X R15, R4, c[0x0][0x16c], R5, 0x1, P3 ;  /* 0x00005b00040fea11 */ /* 0x000fe400018f0c05 */
[----:B------:R-:W-:Y:S01]  /*14c0*/  ISETP.GE.AND P3, PT, R26, UR6, PT ;  /* 0x000000061a007c0c */ /* 0x000fe2000bf66270 */
[----:B------:R-:W-:Y:S01]  /*14d0*/  STL.64 [R1+0x28], R30 ;  /* 0x0000281e01007387 */ /* 0x000fe20000100a00 */
[----:B------:R-:W-:Y:S01]  /*14e0*/  @!P5 LEA.HI.X R13, R0, c[0x0][0x16c], R3, 0x1, P2 ;  /* 0x00005b00000dda11 */ /* 0x000fe200010f0c03 */
[----:B------:R-:W-:Y:S01]  /*14f0*/  IMAD R3, R18, c[0x0][0x1b8], RZ ;  /* 0x00006e0012037a24 */ /* 0x000fe200078e02ff */
[----:B------:R-:W-:Y:S01]  /*1500*/  @!P4 IADD3 R0, P2, R4, R8, RZ ;  /* 0x000000080400c210 */ /* 0x000fe20007f5e0ff */
[----:B------:R-:W-:Y:S01]  /*1510*/  IMAD.U32 R18, RZ, RZ, UR14 ;  /* 0x0000000eff127e24 */ /* 0x000fe2000f8e00ff */
[----:B------:R1:W-:Y:S02]  /*1520*/  @!P6 LDGSTS.E.BYPASS.LTC128B.128 [R235+0x8000], [R14.64] ;  /* 0x080000000eebefae */ /* 0x0003e4000b901d50 */
[----:B------:R-:W-:Y:S01]  /*1530*/  @!P4 IADD3.X R8, R5, R9, R10, P2, !PT ;  /* 0x000000090508c210 */ /* 0x000fe200017fe40a */
[----:B------:R-:W-:Y:S01]  /*1540*/  IMAD R9, R22, c[0x0][0x1bc], R3 ;  /* 0x00006f0016097a24 */ /* 0x000fe200078e0203 */
[----:B------:R-:W-:Y:S01]  /*1550*/  @!P4 LEA R10, P2, R0, c[0x0][0x168], 0x1 ;  /* 0x00005a00000aca11 */ /* 0x000fe200078408ff */
[----:B------:R-:W-:Y:S01]  /*1560*/  IMAD.U32 R3, RZ, RZ, UR7 ;  /* 0x00000007ff037e24 */ /* 0x000fe2000f8e00ff */
[----:B------:R1:W-:Y:S01]  /*1570*/  @!P6 LDGSTS.E.BYPASS.LTC128B.128 [R235+0xa000], [R14.64+0x80] ;  /* 0x0a0000800eebefae */ /* 0x0003e2000b901d50 */
[----:B------:R-:W-:Y:S01]  /*1580*/  @!P3 IMAD.WIDE.U32 R6, R156, 0x30, R4 ;  /* 0x000000309c06b825 */ /* 0x000fe200078e0004 */
[----:B------:R-:W-:Y:S01]  /*1590*/  @!P4 LEA.HI.X R11, R0, c[0x0][0x16c], R8, 0x1, P2 ;  /* 0x00005b00000bca11 */ /* 0x000fe200010f0c08 */
[----:B------:R-:W-:Y:S01]  /*15a0*/  USHF.L.U32 UR7, UR5, 0x5, URZ ;  /* 0x0000000505077899 */ /* 0x000fe2000800063f */
[----:B------:R-:W-:Y:S01]  /*15b0*/  IADD3 R3, R3, UR15, RZ ;  /* 0x0000000f03037c10 */ /* 0x000fe2000fffe0ff */
[----:B------:R-:W-:Y:S01]  /*15c0*/  @!P3 IMAD R0, R160, 0x30, RZ ;  /* 0x00000030a000b824 */ /* 0x000fe200078e02ff */
[----:B------:R-:W-:Y:S01]  /*15d0*/  @!P3 LEA R8, P2, R6, c[0x0][0x168], 0x1 ;  /* 0x00005a000608ba11 */ /* 0x000fe200078408ff */
[----:B------:R-:W-:Y:S01]  /*15e0*/  IMAD.IADD R27, R31, 0x1, R9 ;  /* 0x000000011f1b7824 */ /* 0x000fe200078e0209 */
[----:B------:R-:W-:Y:S01]  /*15f0*/  LEA R4, P1, R18, R30, 0x6 ;  /* 0x0000001e12047211 */ /* 0x000fe200078230ff */
[----:B------:R-:W-:Y:S01]  /*1600*/  @!P3 IMAD.IADD R0, R7, 0x1, R0 ;  /* 0x000000010700b824 */ /* 0x000fe200078e0200 */
[----:B------:R-:W-:Y:S01]  /*1610*/  LEA.HI R7, R24, R154, RZ, 0x4 ;  /* 0x0000009a18077211 */ /* 0x000fe200078f20ff */
[----:B------:R2:W-:Y:S01]  /*1620*/  @!P5 LDGSTS.E.BYPASS.LTC128B.128 [R235+0x8800], [R12.64] ;  /* 0x088000000cebdfae */ /* 0x0005e2000b901d50 */
[----:B----4-:R-:W-:Y:S01]  /*1630*/  IMAD.SHL.U32 R16, R29, 0x40, RZ ;  /* 0x000000401d107824 */ /* 0x010fe200078e00ff */
[----:B------:R-:W-:Y:S01]  /*1640*/  LEA.HI.X R5, R18, R27, R3, 0x6, P1 ;  /* 0x0000001b12057211 */ /* 0x000fe200008f3403 */
[----:B------:R-:W-:Y:S01]  /*1650*/  IMAD.U32 R17, RZ, RZ, UR4 ;  /* 0x00000004ff117e24 */ /* 0x000fe2000f8e00ff */
[----:B------:R-:W-:Y:S01]  /*1660*/  @!P3 LEA.HI.X R9, R6, c[0x0][0x16c], R0, 0x1, P2 ;  /* 0x00005b000609ba11 */ /* 0x000fe200010f0c00 */
[----:B------:R2:W-:Y:S01]  /*1670*/  @!P5 LDGSTS.E.BYPASS.LTC128B.128 [R235+0xa800], [R12.64+0x80] ;  /* 0x0a8000800cebdfae */ /* 0x0005e2000b901d50 */
[----:B------:R-:W-:Y:S01]  /*1680*/  LOP3.LUT R0, R7, 0xfffffff0, RZ, 0xc0, !PT ;  /* 0xfffffff007007812 */ /* 0x000fe200078ec0ff */
[C---:B------:R-:W-:Y:S01]  /*1690*/  IMAD.SHL.U32 R6, R2.reuse, 0x8, RZ ;  /* 0x0000000802067824 */ /* 0x040fe200078e00ff */
[----:B------:R-:W-:Y:S01]  /*16a0*/  ISETP.GE.AND P2, PT, R23, UR6, PT ;  /* 0x0000000617007c0c */ /* 0x000fe2000bf46270 */
[----:B------:R3:W-:Y:S01]  /*16b0*/  @!P4 LDGSTS.E.BYPASS.LTC128B.128 [R235+0x9000], [R10.64] ;  /* 0x090000000aebcfae */ /* 0x0007e2000b901d50 */
[----:B------:R-:W-:Y:S01]  /*16c0*/  ISETP.GE.AND P1, PT, R2, UR6, PT ;  /* 0x0000000602007c0c */ /* 0x000fe2000bf26270 */
[----:B------:R-:W-:Y:S01]  /*16d0*/  IMAD.IADD R0, R154, 0x1, -R0 ;  /* 0x000000019a007824 */ /* 0x000fe200078e0a00 */
[----:B------:R-:W-:Y:S01]  /*16e0*/  LOP3.LUT R2, R16, 0x1c0, RZ, 0xc0, !PT ;  /* 0x000001c010027812 */ /* 0x000fe200078ec0ff */
[----:B------:R3:W-:Y:S01]  /*16f0*/  @!P4 LDGSTS.E.BYPASS.LTC128B.128 [R235+0xb000], [R10.64+0x80] ;  /* 0x0b0000800aebcfae */ /* 0x0007e2000b901d50 */
[----:B------:R-:W-:Y:S01]  /*1700*/  SHF.R.S32.HI R3, RZ, 0x4, R7 ;  /* 0x00000004ff037819 */ /* 0x000fe20000011407 */
[----:B------:R-:W-:Y:S01]  /*1710*/  UIMAD.WIDE.U32 UR14, UR4, 0x20, URZ ;  /* 0x00000020040e78a5 */ /* 0x000fe2000f8e003f */
[----:B------:R-:W-:Y:S01]  /*1720*/  SHF.R.S32.HI R18, RZ, 0x1f, R0 ;  /* 0x0000001fff127819 */ /* 0x000fe20000011400 */
[----:B------:R4:W-:Y:S01]  /*1730*/  @!P3 LDGSTS.E.BYPASS.LTC128B.128 [R235+0x9800], [R8.64] ;  /* 0x0980000008ebbfae */ /* 0x0009e2000b901d50 */
[----:B------:R-:W-:-:S02]  /*1740*/  LOP3.LUT R16, R2, 0x8, R6, 0xf8, !PT ;  /* 0x0000000802107812 */ /* 0x000fc400078ef806 */
[----:B------:R-:W-:Y:S01]  /*1750*/  LEA.HI R18, R18, R0, RZ, 0x3 ;  /* 0x0000000012127211 */ /* 0x000fe200078f18ff */
[----:B------:R4:W-:Y:S01]  /*1760*/  @!P3 LDGSTS.E.BYPASS.LTC128B.128 [R235+0xb800], [R8.64+0x80] ;  /* 0x0b80008008ebbfae */ /* 0x0009e2000b901d50 */
[----:B------:R-:W-:Y:S02]  /*1770*/  SHF.R.U32.HI R2, RZ, 0x3, R2 ;  /* 0x00000003ff027819 */ /* 0x000fe40000011602 */
[----:B------:R-:W-:Y:S01]  /*1780*/  LOP3.LUT R6, R18, 0xfffffff8, RZ, 0xc0, !PT ;  /* 0xfffffff812067812 */ /* 0x000fe200078ec0ff */
[----:B------:R-:W0:Y:S01]  /*1790*/  LDGDEPBAR ;  /* 0x00000000000079af */ /* 0x000e220000000000 */
[----:B------:R-:W-:Y:S02]  /*17a0*/  @!P2 LEA R17, P0, R17, R4, 0x4 ;  /* 0x000000041111a211 */ /* 0x000fe400078020ff */
[----:B------:R-:W-:Y:S01]  /*17b0*/  LEA.HI R7, R7, R3, RZ, 0x1 ;  /* 0x0000000307077211 */ /* 0x000fe200078f08ff */
[----:B------:R-:W-:Y:S01]  /*17c0*/  IMAD.IADD R28, R0, 0x1, -R6 ;  /* 0x00000001001c7824 */ /* 0x000fe200078e0a06 */
[----:B------:R-:W-:Y:S01]  /*17d0*/  LOP3.LUT R0, R16, R2, RZ, 0x3c, !PT ;  /* 0x0000000210007212 */ /* 0x000fe200078e3cff */
[----:B------:R-:W-:Y:S01]  /*17e0*/  STL [R1+0x14], R27 ;  /* 0x0000141b01007387 */ /* 0x000fe20000100800 */
[----:B------:R-:W-:Y:S01]  /*17f0*/  @!P2 LEA.HI.X R16, R20, R5, R19, 0x4, P0 ;  /* 0x000000051410a211 */ /* 0x000fe200000f2413 */
[----:B------:R-:W-:Y:S01]  /*1800*/  IMAD.SHL.U32 R2, R28, 0x40, RZ ;  /* 0x000000401c027824 */ /* 0x000fe200078e00ff */
[----:B------:R-:W-:Y:S01]  /*1810*/  ISETP.GE.AND P0, PT, R26, UR6, PT ;  /* 0x000000061a007c0c */ /* 0x000fe2000bf06270 */
[----:B--2---:R-:W-:Y:S01]  /*1820*/  IMAD.U32 R12, RZ, RZ, UR4 ;  /* 0x00000004ff0c7e24 */ /* 0x004fe2000f8e00ff */
[----:B------:R-:W-:Y:S01]  /*1830*/  LOP3.LUT R7, R7, 0xfffffffe, RZ, 0xc0, !PT ;  /* 0xfffffffe07077812 */ /* 0x000fe200078ec0ff */
[----:B------:R-:W-:Y:S01]  /*1840*/  IMAD.U32 R13, RZ, RZ, UR7 ;  /* 0x00000007ff0d7e24 */ /* 0x000fe2000f8e00ff */
[----:B------:R-:W-:-:S02]  /*1850*/  ISETP.GE.AND P5, PT, R25, UR6, PT ;  /* 0x0000000619007c0c */ /* 0x000fc4000bfa6270 */
[----:B------:R-:W-:Y:S01]  /*1860*/  LOP3.LUT R2, R2, 0x1c0, RZ, 0xc0, !PT ;  /* 0x000001c002027812 */ /* 0x000fe200078ec0ff */
[----:B------:R-:W-:-:S03]  /*1870*/  IMAD.IADD R3, R3, 0x1, -R7 ;  /* 0x0000000103037824 */ /* 0x000fc600078e0a07 */
[----:B------:R-:W-:Y:S01]  /*1880*/  SHF.R.U32.HI R7, RZ, 0x3, R2 ;  /* 0x00000003ff077819 */ /* 0x000fe20000011602 */
[C---:B------:R-:W-:Y:S02]  /*1890*/  IMAD R0, R3.reuse, 0x200, R0 ;  /* 0x0000020003007824 */ /* 0x040fe400078e0200 */
[----:B------:R-:W-:Y:S01]  /*18a0*/  IMAD.SHL.U32 R3, R3, 0x8, RZ ;  /* 0x0000000803037824 */ /* 0x000fe200078e00ff */
[----:B------:R-:W-:Y:S01]  /*18b0*/  VOTEU.ALL UP0, P0 ;  /* 0x00000000003f7886 */ /* 0x000fe20000000000 */
[----:B------:R-:W-:-:S04]  /*18c0*/  DEPBAR.LE SB0, 0x0 ;  /* 0x000080000000791a */ /* 0x000fc80000000000 */
[----:B------:R-:W-:Y:S01]  /*18d0*/  BAR.SYNC.DEFER_BLOCKING 0x0 ;  /* 0x0000000000007b1d */ /* 0x000fe20000010000 */
[----:B----4-:R-:W-:Y:S01]  /*18e0*/  @!P1 LEA R8, P4, R4, c[0x0][0x170], 0x1 ;  /* 0x00005c0004089a11 */ /* 0x010fe200078808ff */
[----:B------:R-:W-:Y:S01]  /*18f0*/  @!UP0 UIMAD UR6, UR5, 0x30, URZ ;  /* 0x00000030050688a4 */ /* 0x000fe2000f8e023f */
[----:B---3--:R-:W-:Y:S01]  /*1900*/  LOP3.LUT R10, R2, 0x8, R3, 0xf8, !PT ;  /* 0x00000008020a7812 */ /* 0x008fe200078ef803 */
[----:B------:R-:W-:Y:S01]  /*1910*/  @!P0 IMAD.WIDE.U32 R2, R12, 0x30, R4 ;  /* 0x000000300c028825 */ /* 0x000fe200078e0004 */
[----:B------:R-:W-:Y:S01]  /*1920*/  @!P1 LEA.HI.X R9, R4, c[0x0][0x174], R5, 0x1, P4 ;  /* 0x00005d0004099a11 */ /* 0x000fe200020f0c05 */
[----:B------:R-:W-:Y:S01]  /*1930*/  UISETP.GE.AND UP0, UPT, UR13, 0x41, UPT ;  /* 0x000000410d00788c */ /* 0x000fe2000bf06270 */
[----:B------:R-:W-:Y:S01]  /*1940*/  @!P2 LEA R6, P4, R17, c[0x0][0x170], 0x1 ;  /* 0x00005c001106aa11 */ /* 0x000fe200078808ff */
[----:B------:R-:W-:Y:S01]  /*1950*/  IMAD.SHL.U32 R12, R18, 0x40, RZ ;  /* 0x00000040120c7824 */ /* 0x000fe200078e00ff */
[----:B------:R-:W-:Y:S01]  /*1960*/  @!P5 IADD3 R11, P3, R4, UR14, RZ ;  /* 0x0000000e040bdc10 */ /* 0x000fe2000ff7e0ff */
[----:B------:R-:W-:Y:S01]  /*1970*/  IMAD.SHL.U32 R216, R0, 0x2, RZ ;  /* 0x0000000200d87824 */ /* 0x000fe200078e00ff */
[----:B------:R-:W-:-:S02]  /*1980*/  LOP3.LUT R153, R10, R7, RZ, 0x3c, !PT ;  /* 0x000000070a997212 */ /* 0x000fc400078e3cff */
[----:B------:R-:W-:Y:S02]  /*1990*/  @!P2 LEA.HI.X R7, R17, c[0x0][0x174], R16, 0x1, P4 ;  /* 0x00005d001107aa11 */ /* 0x000fe400020f0c10 */
[----:B------:R-:W-:Y:S02]  /*19a0*/  @!P5 IADD3.X R5, R5, UR15, R13, P3, !PT ;  /* 0x0000000f0505dc10 */ /* 0x000fe40009ffe40d */
[----:B------:R-:W-:Y:S02]  /*19b0*/  @!P5 LEA R4, P4, R11, c[0x0][0x170], 0x1 ;  /* 0x00005c000b04da11 */ /* 0x000fe400078808ff */
[----:B------:R-:W-:Y:S02]  /*19c0*/  @!P0 IADD3 R3, R3, UR6, RZ ;  /* 0x0000000603038c10 */ /* 0x000fe4000fffe0ff */
[----:B------:R-:W-:Y:S02]  /*19d0*/  @!P0 LEA R10, P3, R2, c[0x0][0x170], 0x1 ;  /* 0x00005c00020a8a11 */ /* 0x000fe400078608ff */
[----:B------:R-:W-:Y:S01]  /*19e0*/  LEA.HI R13, R24, R154, RZ, 0x5 ;  /* 0x0000009a180d7211 */ /* 0x000fe200078f28ff */
[----:B------:R-:W-:Y:S01]  /*19f0*/  @P1 STS.128 [R235+0xc000], RZ ;  /* 0x00c000ffeb001388 */ /* 0x000fe20000000c00 */
[----:B------:R-:W-:-:S02]  /*1a00*/  @!P5 LEA.HI.X R5, R11, c[0x0][0x174], R5, 0x1, P4 ;  /* 0x00005d000b05da11 */ /* 0x000fc400020f0c05 */
[----:B------:R-:W-:Y:S01]  /*1a10*/  @!P0 LEA.HI.X R11, R2, c[0x0][0x174], R3, 0x1, P3 ;  /* 0x00005d00020b8a11 */ /* 0x000fe200018f0c03 */
[----:B------:R-:W-:Y:S01]  /*1a20*/  @P1 STS.128 [R235+0xe000], RZ ;  /* 0x00e000ffeb001388 */ /* 0x000fe20000000c00 */
[----:B------:R-:W-:Y:S01]  /*1a30*/  SHF.R.S32.HI R2, RZ, 0x5, R13 ;  /* 0x00000005ff027819 */ /* 0x000fe2000001140d */
[----:B------:R-:W-:Y:S01]  /*1a40*/  IMAD.SHL.U32 R3, R154, 0x2, RZ ;  /* 0x000000029a037824 */ /* 0x000fe200078e00ff */
[----:B------:R-:W-:Y:S01]  /*1a50*/  LOP3.LUT R152, R12, 0xfffffe00, RZ, 0xc0, !PT ;  /* 0xfffffe000c987812 */ /* 0x000fe200078ec0ff */
[----:B------:R-:W-:Y:S01]  /*1a60*/  @!PT LDS RZ, [RZ] ;  /* 0x00000000fffff984 */ /* 0x000fe20000000800 */
[----:B------:R-:W-:Y:S01]  /*1a70*/  @!PT LDS RZ, [RZ] ;  /* 0x00000000fffff984 */ /* 0x000fe20000000800 */
[----:B------:R-:W-:Y:S01]  /*1a80*/  @!PT LDS RZ, [RZ] ;  /* 0x00000000fffff984 */ /* 0x000fe20000000800 */
[----:B------:R2:W-:Y:S01]  /*1a90*/  @!P1 LDGSTS.E.BYPASS.LTC128B.128 [R235+0xc000], [R8.64] ;  /* 0x0c00000008eb9fae */ /* 0x0005e2000b901d50 */
[C---:B------:R-:W-:Y:S02]  /*1aa0*/  IADD3 R0, R216.reuse, 0x8000, RZ ;  /* 0x00008000d8007810 */ /* 0x040fe40007ffe0ff */
[----:B------:R-:W-:Y:S01]  /*1ab0*/  IADD3 R227, R216, 0x8020, RZ ;  /* 0x00008020d8e37810 */ /* 0x000fe20007ffe0ff */
[----:B------:R-:W-:Y:S01]  /*1ac0*/  IMAD R2, R2, 0x400, R152 ;  /* 0x0000040002027824 */ /* 0x000fe200078e0298 */
[----:B------:R2:W-:Y:S01]  /*1ad0*/  @!P1 LDGSTS.E.BYPASS.LTC128B.128 [R235+0xe000], [R8.64+0x80] ;  /* 0x0e00008008eb9fae */ /* 0x0005e2000b901d50 */
[----:B------:R-:W-:-:S02]  /*1ae0*/  LOP3.LUT R3, R3, 0x6, RZ, 0xc0, !PT ;  /* 0x0000000603037812 */ /* 0x000fc400078ec0ff */
[----:B------:R-:W-:Y:S01]  /*1af0*/  IMAD.IADD R2, R153, 0x1, R2 ;  /* 0x0000000199027824 */ /* 0x000fe200078e0202 */
[----:B------:R-:W-:Y:S03]  /*1b00*/  @P2 STS.128 [R235+0xc800], RZ ;  /* 0x00c800ffeb002388 */ /* 0x000fe60000000c00 */
[----:B------:R-:W-:Y:S01]  /*1b10*/  IMAD.SHL.U32 R223, R2, 0x2, RZ ;  /* 0x0000000202df7824 */ /* 0x000fe200078e00ff */
[----:B------:R-:W-:Y:S01]  /*1b20*/  @P2 STS.128 [R235+0xe800], RZ ;  /* 0x00e800ffeb002388 */ /* 0x000fe20000000c00 */
[----:B------:R-:W-:-:S03]  /*1b30*/  IMAD.MOV.U32 R2, RZ, RZ, 0x20 ;  /* 0x00000020ff027424 */ /* 0x000fc600078e00ff */
[----:B------:R-:W-:Y:S01]  /*1b40*/  @!PT LDS RZ, [RZ] ;  /* 0x00000000fffff984 */ /* 0x000fe20000000800 */
[----:B------:R-:W-:Y:S01]  /*1b50*/  @!PT LDS RZ, [RZ] ;  /* 0x00000000fffff984 */ /* 0x000fe20000000800 */
[----:B------:R-:W-:Y:S01]  /*1b60*/  @!PT LDS RZ, [RZ] ;  /* 0x00000000fffff984 */ /* 0x000fe20000000800 */
[----:B------:R3:W-:Y:S04]  /*1b70*/  @!P2 LDGSTS.E.BYPASS.LTC128B.128 [R235+0xc800], [R6.64] ;  /* 0x0c80000006ebafae */ /* 0x0007e8000b901d50 */
[----:B------:R3:W-:Y:S01]  /*1b80*/  @!P2 LDGSTS.E.BYPASS.LTC128B.128 [R235+0xe800], [R6.64+0x80] ;  /* 0x0e80008006ebafae */ /* 0x0007e2000b901d50 */
[----:B------:R-:W-:-:S03]  /*1b90*/  R2P PR, R28, 0x6 ;  /* 0x000000061c007804 */ /* 0x000fc60000000000 */
[----:B------:R-:W-:Y:S02]  /*1ba0*/  @P5 STS.128 [R235+0xd000], RZ ;  /* 0x00d000ffeb005388 */ /* 0x000fe40000000c00 */
[----:B------:R-:W-:Y:S02]  /*1bb0*/  SEL R2, R2, 0xffffffe0, !P2 ;  /* 0xffffffe002027807 */ /* 0x000fe40005000000 */
[----:B------:R-:W-:Y:S03]  /*1bc0*/  @P5 STS.128 [R235+0xf000], RZ ;  /* 0x00f000ffeb005388 */ /* 0x000fe60000000c00 */
[----:B------:R-:W-:Y:S01]  /*1bd0*/  IMAD R226, R2, 0x2, R223 ;  /* 0x0000000202e27824 */ /* 0x000fe200078e02df */
[----:B------:R-:W-:Y:S01]  /*1be0*/  @!PT LDS RZ, [RZ] ;  /* 0x00000000fffff984 */ /* 0x000fe20000000800 */
[----:B------:R-:W-:Y:S01]  /*1bf0*/  @!PT LDS RZ, [RZ] ;  /* 0x00000000fffff984 */ /* 0x000fe20000000800 */
[----:B------:R-:W-:Y:S01]  /*1c00*/  @!PT LDS RZ, [RZ] ;  /* 0x00000000fffff984 */ /* 0x000fe20000000800 */
[----:B------:R3:W-:Y:S04]  /*1c10*/  @!P5 LDGSTS.E.BYPASS.LTC128B.128 [R235+0xd000], [R4.64] ;  /* 0x0d00000004ebdfae */ /* 0x0007e8000b901d50 */
[----:B------:R3:W-:Y:S04]  /*1c20*/  @!P5 LDGSTS.E.BYPASS.LTC128B.128 [R235+0xf000], [R4.64+0x80] ;  /* 0x0f00008004ebdfae */ /* 0x0007e8000b901d50 */
[----:B------:R-:W-:Y:S04]  /*1c30*/  @P0 STS.128 [R235+0xd800], RZ ;  /* 0x00d800ffeb000388 */ /* 0x000fe80000000c00 */
[----:B------:R-:W-:Y:S04]  /*1c40*/  @P0 STS.128 [R235+0xf800], RZ ;  /* 0x00f800ffeb000388 */ /* 0x000fe80000000c00 */
[----:B------:R-:W-:Y:S01]  /*1c50*/  @!PT LDS RZ, [RZ] ;  /* 0x00000000fffff984 */ /* 0x000fe20000000800 */
[----:B------:R-:W-:Y:S01]  /*1c60*/  @!PT LDS RZ, [RZ] ;  /* 0x00000000fffff984 */ /* 0x000fe20000000800 */
[----:B------:R-:W-:Y:S01]  /*1c70*/  @!PT LDS RZ, [RZ] ;  /* 0x00000000fffff984 */ /* 0x000fe20000000800 */
[----:B------:R2:W-:Y:S04]  /*1c80*/  @!P0 LDGSTS.E.BYPASS.LTC128B.128 [R235+0xd800], [R10.64] ;  /* 0x0d8000000aeb8fae */ /* 0x0005e8000b901d50 */
[----:B------:R2:W-:Y:S04]  /*1c90*/  @!P0 LDGSTS.E.BYPASS.LTC128B.128 [R235+0xf800], [R10.64+0x80] ;  /* 0x0f8000800aeb8fae */ /* 0x0005e8000b901d50 */
[----:B------:R-:W-:Y:S04]  /*1ca0*/  LDSM.16.M88.4 R20, [R223] ;  /* 0x00000000df14783b */ /* 0x000fe80000000200 */
[----:B------:R-:W4:Y:S04]  /*1cb0*/  LDSM.16.M88.4 R16, [R216+0x8800] ;  /* 0x00880000d810783b */ /* 0x000f280000000200 */
[----:B---3--:R-:W3:Y:S04]  /*1cc0*/  LDSM.16.M88.4 R4, [R216+0x8000] ;  /* 0x00800000d804783b */ /* 0x008ee80000000200 */
[----:B------:R-:W-:Y:S04]  /*1cd0*/  LDSM.16.M88.4 R24, [R216+0x9000] ;  /* 0x00900000d818783b */ /* 0x000fe80000000200 */
[----:B------:R-:W-:Y:S04]  /*1ce0*/  LDSM.16.M88.4 R48, [R216+0x9800] ;  /* 0x00980000d830783b */ /* 0x000fe80000000200 */
[----:B------:R-:W0:Y:S04]  /*1cf0*/  LDGDEPBAR ;  /* 0x00000000000079af */ /* 0x000e280000000000 */
[----:B--2---:R-:W2:Y:S01]  /*1d00*/  LDSM.16.M88.4 R8, [R223+0x2000] ;  /* 0x00200000df08783b */ /* 0x004ea20000000200 */
[C---:B----4-:R-:W-:Y:S08]  /*1d10*/  HMMA.16816.F32 R104, R20.reuse, R16, RZ ;  /* 0x000000101468723c */ /* 0x050ff000000018ff */
[C---:B---3--:R-:W-:Y:S08]  /*1d20*/  HMMA.16816.F32 R112, R20.reuse, R4, RZ ;  /* 0x000000041470723c */ /* 0x048ff000000018ff */
[----:B------:R-:W-:Y:S08]  /*1d30*/  HMMA.16816.F32 R132, R20, R18, RZ ;  /* 0x000000121484723c */ /* 0x000ff000000018ff */
[C---:B--2---:R-:W-:Y:S07]  /*1d40*/  HMMA.16816.F32 R68, R8.reuse, R4, RZ ;  /* 0x000000040844723c */ /* 0x044fee00000018ff */
[----:B------:R-:W-:Y:S01]  /*1d50*/  IMAD.MOV.U32 R4, RZ, RZ, 0x10 ;  /* 0x00000010ff047424 */ /* 0x000fe200078e00ff */
[----:B------:R-:W-:Y:S04]  /*1d60*/  HMMA.16816.F32 R64, R8, R16, RZ ;  /* 0x000000100840723c */ /* 0x000fe800000018ff */
[----:B------:R-:W-:-:S02]  /*1d70*/  SEL R4, R4, 0xfffffff0, !P1 ;  /* 0xfffffff004047807 */ /* 0x000fc40004800000 */
[----:B------:R-:W-:Y:S02]  /*1d80*/  R2P PR, R29, 0x6 ;  /* 0x000000061d007804 */ /* 0x000fe40000000000 */
[----:B------:R-:W-:Y:S01]  /*1d90*/  HMMA.16816.F32 R72, R8, R18, RZ ;  /* 0x000000120848723c */ /* 0x000fe200000018ff */
[----:B------:R-:W-:-:S04]  /*1da0*/  IMAD R224, R4, 0x2, R223 ;  /* 0x0000000204e07824 */ /* 0x000fc800078e02df */
[----:B------:R-:W-:Y:S01]  /*1db0*/  IMAD R225, R2, 0x2, R224 ;  /* 0x0000000202e17824 */ /* 0x000fe200078e02e0 */
[----:B-1----:R-:W-:Y:S02]  /*1dc0*/  LDSM.16.M88.4 R12, [R224+0x2000] ;  /* 0x00200000e00c783b */ /* 0x002fe40000000200 */
[----:B------:R-:W-:Y:S02]  /*1dd0*/  HMMA.16816.F32 R56, R8, R24, RZ ;  /* 0x000000180838723c */ /* 0x000fe400000018ff */
[----:B------:R-:W-:Y:S01]  /*1de0*/  LDSM.16.M88.4 R16, [R224] ;  /* 0x00000000e010783b */ /* 0x000fe20000000200 */
[----:B------:R-:W-:Y:S01]  /*1df0*/  @P1 IADD3 R227, R0, -0x20, RZ ;  /* 0xffffffe000e31810 */ /* 0x000fe20007ffe0ff */
[----:B------:R-:W-:-:S03]  /*1e00*/  IMAD.MOV.U32 R0, RZ, RZ, 0x40 ;  /* 0x00000040ff007424 */ /* 0x000fc600078e00ff */
[C---:B------:R-:W-:Y:S01]  /*1e10*/  IADD3 R234, R227.reuse, 0x800, RZ ;  /* 0x00000800e3ea7810 */ /* 0x040fe20007ffe0ff */
[----:B------:R-:W1:Y:S01]  /*1e20*/  LDSM.16.M88.4 R44, [R227] ;  /* 0x00000000e32c783b */ /* 0x000e620000000200 */
[----:B------:R-:W-:Y:S01]  /*1e30*/  SEL R0, R0, 0xffffffc0, !P2 ;  /* 0xffffffc000007807 */ /* 0x000fe20005000000 */
[C---:B------:R-:W-:Y:S01]  /*1e40*/  HMMA.16816.F32 R76, R8.reuse, R6, RZ ;  /* 0x00000006084c723c */ /* 0x040fe200000018ff */
[C---:B------:R-:W-:Y:S01]  /*1e50*/  IADD3 R233, R227.reuse, 0x1000, RZ ;  /* 0x00001000e3e97810 */ /* 0x040fe20007ffe0ff */
[----:B------:R-:W2:Y:S01]  /*1e60*/  LDSM.16.M88.4 R36, [R227+0x1000] ;  /* 0x00100000e324783b */ /* 0x000ea20000000200 */
[C---:B------:R-:W-:Y:S01]  /*1e70*/  IADD3 R232, R227.reuse, 0x1800, RZ ;  /* 0x00001800e3e87810 */ /* 0x040fe20007ffe0ff */
[----:B------:R-:W-:Y:S01]  /*1e80*/  IMAD.IADD R222, R216, 0x1, R0 ;  /* 0x00000001d8de7824 */ /* 0x000fe200078e0200 */
[C---:B------:R-:W-:Y:S01]  /*1e90*/  IADD3 R231, R227.reuse, 0x2000, RZ ;  /* 0x00002000e3e77810 */ /* 0x040fe20007ffe0ff */
[----:B------:R-:W3:Y:S01]  /*1ea0*/  LDSM.16.M88.4 R40, [R227+0x800] ;  /* 0x00080000e328783b */ /* 0x000ee20000000200 */
[----:B------:R-:W-:Y:S01]  /*1eb0*/  IMAD.IADD R221, R0, 0x1, R227 ;  /* 0x0000000100dd7824 */ /* 0x000fe200078e02e3 */
[----:B------:R-:W-:Y:S01]  /*1ec0*/  HMMA.16816.F32 R60, R8, R48, RZ ;  /* 0x00000030083c723c */ /* 0x000fe200000018ff */
[----:B------:R-:W-:Y:S01]  /*1ed0*/  IMAD.U32 R0, RZ, RZ, UR10 ;  /* 0x0000000aff007e24 */ /* 0x000fe2000f8e00ff */
[----:B------:R-:W4:Y:S01]  /*1ee0*/  LDSM.16.M88.4 R32, [R227+0x1800] ;  /* 0x00180000e320783b */ /* 0x000f220000000200 */
[----:B------:R-:W-:-:S02]  /*1ef0*/  IADD3 R230, R227, 0x2800, RZ ;  /* 0x00002800e3e67810 */ /* 0x000fc40007ffe0ff */
[----:B------:R-:W-:Y:S01]  /*1f00*/  IMAD R0, R0, 0x40, R3 ;  /* 0x0000004000007824 */ /* 0x000fe200078e0203 */
[----:B------:R-:W-:Y:S01]  /*1f10*/  LDSM.16.M88.4 R88, [R222+0x9800] ;  /* 0x00980000de58783b */ /* 0x000fe20000000200 */
[C---:B------:R-:W-:Y:S01]  /*1f20*/  IADD3 R229, R227.reuse, 0x3000, RZ ;  /* 0x00003000e3e57810 */ /* 0x040fe20007ffe0ff */
[C---:B------:R-:W-:Y:S01]  /*1f30*/  HMMA.16816.F32 R84, R8.reuse, R26, RZ ;  /* 0x0000001a0854723c */ /* 0x040fe200000018ff */
[----:B------:R-:W-:Y:S01]  /*1f40*/  IADD3 R228, R227, 0x3800, RZ ;  /* 0x00003800e3e47810 */ /* 0x000fe20007ffe0ff */
[----:B------:R-:W-:Y:S01]  /*1f50*/  LDSM.16.M88.4 R28, [R222+0x8800] ;  /* 0x00880000de1c783b */ /* 0x000fe20000000200 */
[C---:B------:R-:W-:Y:S02]  /*1f60*/  IADD3 R3, R0.reuse, 0x1, RZ ;  /* 0x0000000100037810 */ /* 0x040fe40007ffe0ff */
[C---:B------:R-:W-:Y:S01]  /*1f70*/  ISETP.GE.AND P1, PT, R0.reuse, UR13, PT ;  /* 0x0000000d00007c0c */ /* 0x040fe2000bf26270 */
[----:B------:R-:W-:Y:S01]  /*1f80*/  LDSM.16.M88.4 R52, [R222+0x9000] ;  /* 0x00900000de34783b */ /* 0x000fe20000000200 */
[----:B------:R-:W-:Y:S01]  /*1f90*/  ISETP.GE.AND P0, PT, R3, UR13, PT ;  /* 0x0000000d03007c0c */ /* 0x000fe2000bf06270 */
[----:B------:R-:W-:Y:S01]  /*1fa0*/  HMMA.16816.F32 R80, R8, R50, RZ ;  /* 0x000000320850723c */ /* 0x000fe200000018ff */
[C---:B------:R-:W-:Y:S01]  /*1fb0*/  IADD3 R3, R0.reuse, 0x9, RZ ;  /* 0x0000000900037810 */ /* 0x040fe20007ffe0ff */
[----:B------:R-:W5:Y:S01]  /*1fc0*/  LDSM.16.M88.4 R8, [R226+0x2000] ;  /* 0x00200000e208783b */ /* 0x000f620000000200 */
[----:B------:R-:W-:-:S02]  /*1fd0*/  IADD3 R5, R0, 0x8, RZ ;  /* 0x0000000800057810 */ /* 0x000fc40007ffe0ff */
[----:B------:R-:W-:Y:S02]  /*1fe0*/  ISETP.GE.AND P5, PT, R3, UR13, PT ;  /* 0x0000000d03007c0c */ /* 0x000fe4000bfa6270 */
[C---:B------:R-:W-:Y:S01]  /*1ff0*/  IADD3 R3, R0.reuse, 0x18, RZ ;  /* 0x0000001800037810 */ /* 0x040fe20007ffe0ff */
[C---:B------:R-:W-:Y:S01]  /*2000*/  HMMA.16816.F32 R108, R20.reuse, R6, RZ ;  /* 0x00000006146c723c */ /* 0x040fe200000018ff */
[----:B------:R-:W-:Y:S02]  /*2010*/  ISETP.GE.AND P6, PT, R5, UR13, PT ;  /* 0x0000000d05007c0c */ /* 0x000fe4000bfc6270 */
[----:B------:R-:W-:Y:S02]  /*2020*/  ISETP.GE.AND P2, PT, R3, UR13, PT ;  /* 0x0000000d03007c0c */ /* 0x000fe4000bf46270 */
[C---:B------:R-:W-:Y:S02]  /*2030*/  IADD3 R3, R0.reuse, 0x19, RZ ;  /* 0x0000001900037810 */ /* 0x040fe40007ffe0ff */
[C---:B------:R-:W-:Y:S01]  /*2040*/  IADD3 R6, R0.reuse, 0x10, RZ ;  /* 0x0000001000067810 */ /* 0x040fe20007ffe0ff */
[----:B------:R-:W-:Y:S01]  /*2050*/  HMMA.16816.F32 R100, R20, R24, RZ ;  /* 0x000000181464723c */ /* 0x000fe200000018ff */
[----:B------:R-:W-:-:S02]  /*2060*/  IADD3 R5, R0, 0x11, RZ ;  /* 0x0000001100057810 */ /* 0x000fc40007ffe0ff */
[----:B------:R-:W-:Y:S02]  /*2070*/  ISETP.GE.AND P4, PT, R6, UR13, PT ;  /* 0x0000000d06007c0c */ /* 0x000fe4000bf86270 */
[----:B------:R-:W-:-:S03]  /*2080*/  ISETP.GE.AND P3, PT, R5, UR13, PT ;  /* 0x0000000d05007c0c */ /* 0x000fc6000bf66270 */
[C---:B------:R-:W-:Y:S01]  /*2090*/  HMMA.16816.F32 R128, R20.reuse, R26, RZ ;  /* 0x0000001a1480723c */ /* 0x040fe200000018ff */
[----:B------:R-:W4:Y:S07]  /*20a0*/  LDSM.16.M88.4 R24, [R222+0x8000] ;  /* 0x00800000de18783b */ /* 0x000f2e0000000200 */
[C---:B------:R-:W-:Y:S08]  /*20b0*/  HMMA.16816.F32 R96, R20.reuse, R48, RZ ;  /* 0x000000301460723c */ /* 0x040ff000000018ff */
[----:B------:R-:W-:Y:S01]  /*20c0*/  HMMA.16816.F32 R124, R20, R50, RZ ;  /* 0x00000032147c723c */ /* 0x000fe200000018ff */
[----:B------:R-:W5:Y:S07]  /*20d0*/  LDSM.16.M88.4 R20, [R226] ;  /* 0x00000000e214783b */ /* 0x000f6e0000000200 */
[C---:B-1----:R-:W-:Y:S08]  /*20e0*/  HMMA.16816.F32 R120, R12.reuse, R44, R68 ;  /* 0x0000002c0c78723c */ /* 0x042ff00000001844 */
[C---:B--2---:R-:W-:Y:S08]  /*20f0*/  HMMA.16816.F32 R92, R12.reuse, R36, R56 ;  /* 0x000000240c5c723c */ /* 0x044ff00000001838 */
[C---:B---3--:R-:W-:Y:S08]  /*2100*/  HMMA.16816.F32 R116, R12.reuse, R40, R64 ;  /* 0x000000280c74723c */ /* 0x048ff00000001840 */
[C---:B----4-:R-:W-:Y:S08]  /*2110*/  HMMA.16816.F32 R60, R12.reuse, R32, R60 ;  /* 0x000000200c3c723c */ /* 0x050ff0000000183c */
[C---:B------:R-:W-:Y:S08]  /*2120*/  HMMA.16816.F32 R76, R12.reuse, R46, R76 ;  /* 0x0000002e0c4c723c */ /* 0x040ff0000000184c */
[C---:B------:R-:W-:Y:S08]  /*2130*/  HMMA.16816.F32 R72, R12.reuse, R42, R72 ;  /* 0x0000002a0c48723c */ /* 0x040ff00000001848 */
[C---:B------:R-:W-:Y:S08]  /*2140*/  HMMA.16816.F32 R68, R12.reuse, R38, R84 ;  /* 0x000000260c44723c */ /* 0x040ff00000001854 */
[----:B------:R-:W-:Y:S08]  /*2150*/  HMMA.16816.F32 R56, R12, R34, R80 ;  /* 0x000000220c38723c */ /* 0x000ff00000001850 */
[C---:B------:R-:W-:Y:S08]  /*2160*/  HMMA.16816.F32 R12, R16.reuse, R40, R104 ;  /* 0x00000028100c723c */ /* 0x040ff00000001868 */
[C---:B------:R-:W-:Y:S08]  /*2170*/  HMMA.16816.F32 R48, R16.reuse, R44, R112 ;  /* 0x0000002c1030723c */ /* 0x040ff00000001870 */
[C---:B------:R-:W-:Y:S08]  /*2180*/  HMMA.16816.F32 R40, R16.reuse, R42, R132 ;  /* 0x0000002a1028723c */ /* 0x040ff00000001884 */
[C---:B------:R-:W-:Y:S08]  /*2190*/  HMMA.16816.F32 R44, R16.reuse, R46, R108 ;  /* 0x0000002e102c723c */ /* 0x040ff0000000186c */
[C---:B------:R-:W-:Y:S08]  /*21a0*/  HMMA.16816.F32 R84, R16.reuse, R32, R96 ;  /* 0x000000201054723c */ /* 0x040ff00000001860 */
[C---:B------:R-:W-:Y:S08]  /*21b0*/  HMMA.16816.F32 R80, R16.reuse, R36, R100 ;  /* 0x000000241050723c */ /* 0x040ff00000001864 */
[C---:B------:R-:W-:Y:S01]  /*21c0*/  HMMA.16816.F32 R64, R16.reuse, R38, R128 ;  /* 0x000000261040723c */ /* 0x040fe20000001880 */
[----:B------:R-:W-:Y:S07]  /*21d0*/  LDSM.16.M88.4 R36, [R221] ;  /* 0x00000000dd24783b */ /* 0x000fee0000000200 */
[----:B------:R-:W-:Y:S01]  /*21e0*/  HMMA.16816.F32 R96, R16, R34, R124 ;  /* 0x000000221060723c */ /* 0x000fe2000000187c */
[----:B------:R-:W-:Y:S04]  /*21f0*/  LDSM.16.M88.4 R32, [R221+0x800] ;  /* 0x00080000dd20783b */ /* 0x000fe80000000200 */
[----:B------:R-:W-:Y:S03]  /*2200*/  LDSM.16.M88.4 R16, [R223+0x6000] ;  /* 0x00600000df10783b */ /* 0x000fe60000000200 */
[C---:B-----5:R-:W-:Y:S08]  /*2210*/  HMMA.16816.F32 R132, R8.reuse, R88, R60 ;  /* 0x000000580884723c */ /* 0x060ff0000000183c */
[C---:B------:R-:W-:Y:S08]  /*2220*/  HMMA.16816.F32 R100, R8.reuse, R24, R120 ;  /* 0x000000180864723c */ /* 0x040ff00000001878 */
[C---:B------:R-:W-:Y:S08]  /*2230*/  HMMA.16816.F32 R124, R8.reuse, R28, R116 ;  /* 0x0000001c087c723c */ /* 0x040ff00000001874 */
[C---:B------:R-:W-:Y:S08]  /*2240*/  HMMA.16816.F32 R128, R8.reuse, R52, R92 ;  /* 0x000000340880723c */ /* 0x040ff0000000185c */
[C---:B------:R-:W-:Y:S08]  /*2250*/  HMMA.16816.F32 R60, R8.reuse, R26, R76 ;  /* 0x0000001a083c723c */ /* 0x040ff0000000184c */
[C---:B------:R-:W-:Y:S08]  /*2260*/  HMMA.16816.F32 R72, R8.reuse, R30, R72 ;  /* 0x0000001e0848723c */ /* 0x040ff00000001848 */
[C---:B------:R-:W-:Y:S08]  /*2270*/  HMMA.16816.F32 R92, R8.reuse, R54, R68 ;  /* 0x00000036085c723c */ /* 0x040ff00000001844 */
[----:B------:R-:W-:Y:S01]  /*2280*/  HMMA.16816.F32 R76, R8, R90, R56 ;  /* 0x0000005a084c723c */ /* 0x000fe20000001838 */
[----:B------:R-:W1:Y:S04]  /*2290*/  LDSM.16.M88.4 R8, [R225+0x2000] ;  /* 0x00200000e108783b */ /* 0x000e680000000200 */
[----:B------:R-:W-:Y:S03]  /*22a0*/  LDSM.16.M88.4 R56, [R216+0xb000] ;  /* 0x00b00000d838783b */ /* 0x000fe60000000200 */
[C---:B------:R-:W-:Y:S08]  /*22b0*/  HMMA.16816.F32 R120, R20.reuse, R24, R48 ;  /* 0x000000181478723c */ /* 0x040ff00000001830 */
[C---:B------:R-:W-:Y:S01]  /*22c0*/  HMMA.16816.F32 R108, R20.reuse, R28, R12 ;  /* 0x0000001c146c723c */ /* 0x040fe2000000180c */
[----:B------:R-:W-:Y:S07]  /*22d0*/  LDSM.16.M88.4 R12, [R225] ;  /* 0x00000000e10c783b */ /* 0x000fee0000000200 */
[C---:B------:R-:W-:Y:S01]  /*22e0*/  HMMA.16816.F32 R116, R20.reuse, R30, R40 ;  /* 0x0000001e1474723c */ /* 0x040fe20000001828 */
[----:B------:R-:W2:Y:S04]  /*22f0*/  LDSM.16.M88.4 R28, [R221+0x1000] ;  /* 0x00100000dd1c783b */ /* 0x000ea80000000200 */
[----:B------:R-:W-:Y:S03]  /*2300*/  LDSM.16.M88.4 R40, [R216+0xa000] ;  /* 0x00a00000d828783b */ /* 0x000fe60000000200 */
[C---:B------:R-:W-:Y:S01]  /*2310*/  HMMA.16816.F32 R48, R20.reuse, R26, R44 ;  /* 0x0000001a1430723c */ /* 0x040fe2000000182c */
[----:B------:R-:W3:Y:S04]  /*2320*/  LDSM.16.M88.4 R24, [R221+0x1800] ;  /* 0x00180000dd18783b */ /* 0x000ee80000000200 */
[----:B------:R-:W4:Y:S03]  /*2330*/  LDSM.16.M88.4 R44, [R216+0xa800] ;  /* 0x00a80000d82c783b */ /* 0x000f260000000200 */
[C---:B------:R-:W-:Y:S08]  /*2340*/  HMMA.16816.F32 R112, R20.reuse, R52, R80 ;  /* 0x000000341470723c */ /* 0x040ff00000001850 */
[C---:B------:R-:W-:Y:S01]  /*2350*/  HMMA.16816.F32 R104, R20.reuse, R54, R64 ;  /* 0x000000361468723c */ /* 0x040fe20000001840 */
[----:B------:R-:W5:Y:S07]  /*2360*/  LDSM.16.M88.4 R52, [R216+0xb800] ;  /* 0x00b80000d834783b */ /* 0x000f6e0000000200 */
[C---:B------:R-:W-:Y:S08]  /*2370*/  HMMA.16816.F32 R84, R20.reuse, R88, R84 ;  /* 0x000000581454723c */ /* 0x040ff00000001854 */
[----:B------:R-:W-:Y:S01]  /*2380*/  HMMA.16816.F32 R68, R20, R90, R96 ;  /* 0x0000005a1444723c */ /* 0x000fe20000001860 */
[----:B------:R-:W3:Y:S07]  /*2390*/  LDSM.16.M88.4 R20, [R223+0x4000] ;  /* 0x00400000df14783b */ /* 0x000eee0000000200 */
[C---:B-1----:R-:W-:Y:S08]  /*23a0*/  HMMA.16816.F32 R64, R8.reuse, R36, R100 ;  /* 0x000000240840723c */ /* 0x042ff00000001864 */
[C---:B------:R-:W-:Y:S08]  /*23b0*/  HMMA.16816.F32 R60, R8.reuse, R38, R60 ;  /* 0x00000026083c723c */ /* 0x040ff0000000183c */
[C---:B--2---:R-:W-:Y:S08]  /*23c0*/  HMMA.16816.F32 R96, R8.reuse, R28, R128 ;  /* 0x0000001c0860723c */ /* 0x044ff00000001880 */
[C---:B------:R-:W-:Y:S08]  /*23d0*/  HMMA.16816.F32 R92, R8.reuse, R30, R92 ;  /* 0x0000001e085c723c */ /* 0x040ff0000000185c */
[C---:B------:R-:W-:Y:S08]  /*23e0*/  HMMA.16816.F32 R80, R8.reuse, R32, R124 ;  /* 0x000000200850723c */ /* 0x040ff0000000187c */
[C---:B------:R-:W-:Y:S08]  /*23f0*/  HMMA.16816.F32 R100, R8.reuse, R34, R72 ;  /* 0x000000220864723c */ /* 0x040ff00000001848 */
[C---:B---3--:R-:W-:Y:S08]  /*2400*/  HMMA.16816.F32 R88, R8.reuse, R24, R132 ;  /* 0x000000180858723c */ /* 0x048ff00000001884 */
[----:B------:R-:W-:Y:S01]  /*2410*/  HMMA.16816.F32 R76, R8, R26, R76 ;  /* 0x0000001a084c723c */ /* 0x000fe2000000184c */
[----:B------:R-:W-:Y:S07]  /*2420*/  LDSM.16.M88.4 R8, [R224+0x6000] ;  /* 0x00600000e008783b */ /* 0x000fee0000000200 */
[C---:B------:R-:W-:Y:S08]  /*2430*/  HMMA.16816.F32 R72, R12.reuse, R36, R120 ;  /* 0x000000240c48723c */ /* 0x040ff00000001878 */
[C---:B------:R-:W-:Y:S01]  /*2440*/  HMMA.16816.F32 R48, R12.reuse, R38, R48 ;  /* 0x000000260c30723c */ /* 0x040fe20000001830 */
[----:B------:R-:W1:Y:S07]  /*2450*/  LDSM.16.M88.4 R36, [R227+0x2000] ;  /* 0x00200000e324783b */ /* 0x000e6e0000000200 */
[C---:B------:R-:W-:Y:S08]  /*2460*/  HMMA.16816.F32 R108, R12.reuse, R32, R108 ;  /* 0x000000200c6c723c */ /* 0x040ff0000000186c */
[C---:B------:R-:W-:Y:S01]  /*2470*/  HMMA.16816.F32 R120, R12.reuse, R34, R116 ;  /* 0x000000220c78723c */ /* 0x040fe20000001874 */
[----:B------:R-:W2:Y:S07]  /*2480*/  LDSM.16.M88.4 R32, [R227+0x2800] ;  /* 0x00280000e320783b */ /* 0x000eae0000000200 */
[C---:B------:R-:W-:Y:S08]  /*2490*/  HMMA.16816.F32 R132, R12.reuse, R28, R112 ;  /* 0x0000001c0c84723c */ /* 0x040ff00000001870 */
[C---:B------:R-:W-:Y:S01]  /*24a0*/  HMMA.16816.F32 R128, R12.reuse, R30, R104 ;  /* 0x0000001e0c80723c */ /* 0x040fe20000001868 */
[----:B------:R-:W3:Y:S07]  /*24b0*/  LDSM.16.M88.4 R28, [R227+0x3000] ;  /* 0x00300000e31c783b */ /* 0x000eee0000000200 */
[C---:B------:R-:W-:Y:S08]  /*24c0*/  HMMA.16816.F32 R124, R12.reuse, R24, R84 ;  /* 0x000000180c7c723c */ /* 0x040ff00000001854 */
[----:B------:R-:W-:Y:S01]  /*24d0*/  HMMA.16816.F32 R112, R12, R26, R68 ;  /* 0x0000001a0c70723c */ /* 0x000fe20000001844 */
[----:B------:R-:W1:Y:S04]  /*24e0*/  LDSM.16.M88.4 R24, [R227+0x3800] ;  /* 0x00380000e318783b */ /* 0x000e680000000200 */
[----:B------:R-:W1:Y:S03]  /*24f0*/  LDSM.16.M88.4 R12, [R224+0x4000] ;  /* 0x00400000e00c783b */ /* 0x000e660000000200 */
[C---:B------:R-:W-:Y:S08]  /*2500*/  HMMA.16816.F32 R104, R16.reuse, R40, R64 ;  /* 0x000000281068723c */ /* 0x040ff00000001840 */
[C---:B------:R-:W-:Y:S08]  /*2510*/  HMMA.16816.F32 R136, R16.reuse, R42, R60 ;  /* 0x0000002a1088723c */ /* 0x040ff0000000183c */
[C---:B------:R-:W-:Y:S08]  /*2520*/  HMMA.16816.F32 R140, R16.reuse, R56, R96 ;  /* 0x00000038108c723c */ /* 0x040ff00000001860 */
[C---:B------:R-:W-:Y:S08]  /*2530*/  HMMA.16816.F32 R116, R16.reuse, R58, R92 ;  /* 0x0000003a1074723c */ /* 0x040ff0000000185c */
[C---:B----4-:R-:W-:Y:S08]  /*2540*/  HMMA.16816.F32 R148, R16.reuse, R44, R80 ;  /* 0x0000002c1094723c */ /* 0x050ff00000001850 */
[C---:B------:R-:W-:Y:S08]  /*2550*/  HMMA.16816.F32 R144, R16.reuse, R46, R100 ;  /* 0x0000002e1090723c */ /* 0x040ff00000001864 */
[C---:B-----5:R-:W-:Y:S08]  /*2560*/  HMMA.16816.F32 R96, R16.reuse, R52, R88 ;  /* 0x000000341060723c */ /* 0x060ff00000001858 */
[----:B------:R-:W-:Y:S01]  /*2570*/  HMMA.16816.F32 R92, R16, R54, R76 ;  /* 0x00000036105c723c */ /* 0x000fe2000000184c */
[----:B------:R-:W-:Y:S07]  /*2580*/  LDSM.16.M88.4 R16, [R226+0x6000] ;  /* 0x00600000e210783b */ /* 0x000fee0000000200 */
[C---:B------:R-:W-:Y:S08]  /*2590*/  HMMA.16816.F32 R88, R20.reuse, R40, R72 ;  /* 0x000000281458723c */ /* 0x040ff00000001848 */
[C---:B------:R-:W-:Y:S01]  /*25a0*/  HMMA.16816.F32 R84, R20.reuse, R42, R48 ;  /* 0x0000002a1454723c */ /* 0x040fe20000001830 */
[----:B------:R-:W-:Y:S04]  /*25b0*/  LDSM.16.M88.4 R40, [R222+0xa800] ;  /* 0x00a80000de28783b */ /* 0x000fe80000000200 */
[----:B------:R-:W-:Y:S03]  /*25c0*/  LDSM.16.M88.4 R48, [R222+0xb800] ;  /* 0x00b80000de30783b */ /* 0x000fe60000000200 */
[C---:B------:R-:W-:Y:S08]  /*25d0*/  HMMA.16816.F32 R80, R20.reuse, R44, R108 ;  /* 0x0000002c1450723c */ /* 0x040ff0000000186c */
[C---:B------:R-:W-:Y:S01]  /*25e0*/  HMMA.16816.F32 R76, R20.reuse, R46, R120 ;  /* 0x0000002e144c723c */ /* 0x040fe20000001878 */
[----:B------:R-:W4:Y:S07]  /*25f0*/  LDSM.16.M88.4 R44, [R222+0xa000] ;  /* 0x00a00000de2c783b */ /* 0x000f2e0000000200 */
[C---:B------:R-:W-:Y:S08]  /*2600*/  HMMA.16816.F32 R68, R20.reuse, R58, R128 ;  /* 0x0000003a1444723c */ /* 0x040ff00000001880 */
[C---:B------:R-:W-:Y:S08]  /*2610*/  HMMA.16816.F32 R64, R20.reuse, R52, R124 ;  /* 0x000000341440723c */ /* 0x040ff0000000187c */
[C---:B------:R-:W-:Y:S01]  /*2620*/  HMMA.16816.F32 R60, R20.reuse, R54, R112 ;  /* 0x00000036143c723c */ /* 0x040fe20000001870 */
[----:B------:R-:W5:Y:S07]  /*2630*/  LDSM.16.M88.4 R52, [R222+0xb000] ;  /* 0x00b00000de34783b */ /* 0x000f6e0000000200 */
[----:B------:R-:W-:Y:S01]  /*2640*/  HMMA.16816.F32 R72, R20, R56, R132 ;  /* 0x000000381448723c */ /* 0x000fe20000001884 */
[----:B------:R-:W4:Y:S07]  /*2650*/  LDSM.16.M88.4 R20, [R226+0x4000] ;  /* 0x00400000e214783b */ /* 0x000f2e0000000200 */
[C---:B-1----:R-:W-:Y:S08]  /*2660*/  HMMA.16816.F32 R56, R8.reuse, R36, R104 ;  /* 0x000000240838723c */ /* 0x042ff00000001868 */
[C---:B------:R-:W-:Y:S08]  /*2670*/  HMMA.16816.F32 R100, R8.reuse, R38, R136 ;  /* 0x000000260864723c */ /* 0x040ff00000001888 */
[C---:B--2---:R-:W-:Y:S08]  /*2680*/  HMMA.16816.F32 R112, R8.reuse, R32, R148 ;  /* 0x000000200870723c */ /* 0x044ff00000001894 */
[C---:B------:R-:W-:Y:S08]  /*2690*/  HMMA.16816.F32 R120, R8.reuse, R34, R144 ;  /* 0x000000220878723c */ /* 0x040ff00000001890 */
[C---:B---3--:R-:W-:Y:S08]  /*26a0*/  HMMA.16816.F32 R124, R8.reuse, R28, R140 ;  /* 0x0000001c087c723c */ /* 0x048ff0000000188c */
[C---:B------:R-:W-:Y:S08]  /*26b0*/  HMMA.16816.F32 R116, R8.reuse, R30, R116 ;  /* 0x0000001e0874723c */ /* 0x040ff00000001874 */
[C---:B------:R-:W-:Y:S08]  /*26c0*/  HMMA.16816.F32 R108, R8.reuse, R24, R96 ;  /* 0x00000018086c723c */ /* 0x040ff00000001860 */
[----:B------:R-:W-:Y:S01]  /*26d0*/  HMMA.16816.F32 R104, R8, R26, R92 ;  /* 0x0000001a0868723c */ /* 0x000fe2000000185c */
[----:B------:R-:W-:Y:S07]  /*26e0*/  LDSM.16.M88.4 R8, [R225+0x6000] ;  /* 0x00600000e108783b */ /* 0x000fee0000000200 */
[C---:B------:R-:W-:Y:S08]  /*26f0*/  HMMA.16816.F32 R92, R12.reuse, R36, R88 ;  /* 0x000000240c5c723c */ /* 0x040ff00000001858 */
[C---:B------:R-:W-:Y:S08]  /*2700*/  HMMA.16816.F32 R88, R12.reuse, R38, R84 ;  /* 0x000000260c58723c */ /* 0x040ff00000001854 */
[C---:B------:R-:W-:Y:S08]  /*2710*/  HMMA.16816.F32 R36, R12.reuse, R32, R80 ;  /* 0x000000200c24723c */ /* 0x040ff00000001850 */
[C---:B------:R-:W-:Y:S08]  /*2720*/  HMMA.16816.F32 R80, R12.reuse, R30, R68 ;  /* 0x0000001e0c50723c */ /* 0x040ff00000001844 */
[C---:B------:R-:W-:Y:S08]  /*2730*/  HMMA.16816.F32 R68, R12.reuse, R24, R64 ;  /* 0x000000180c44723c */ /* 0x040ff00000001840 */
[C---:B------:R-:W-:Y:S08]  /*2740*/  HMMA.16816.F32 R32, R12.reuse, R34, R76 ;  /* 0x000000220c20723c */ /* 0x040ff0000000184c */
[C---:B------:R-:W-:Y:S01]  /*2750*/  HMMA.16816.F32 R84, R12.reuse, R28, R72 ;  /* 0x0000001c0c54723c */ /* 0x040fe20000001848 */
[----:B------:R-:W-:Y:S07]  /*2760*/  LDSM.16.M88.4 R28, [R221+0x2800] ;  /* 0x00280000dd1c783b */ /* 0x000fee0000000200 */
[----:B------:R-:W-:Y:S01]  /*2770*/  HMMA.16816.F32 R64, R12, R26, R60 ;  /* 0x0000001a0c40723c */ /* 0x000fe2000000183c */
[----:B------:R-:W-:Y:S04]  /*2780*/  LDSM.16.M88.4 R24, [R221+0x2000] ;  /* 0x00200000dd18783b */ /* 0x000fe80000000200 */
[----:B------:R-:W1:Y:S03]  /*2790*/  LDSM.16.M88.4 R12, [R225+0x4000] ;  /* 0x00400000e10c783b */ /* 0x000e660000000200 */
[C---:B----4-:R-:W-:Y:S08]  /*27a0*/  HMMA.16816.F32 R60, R16.reuse, R46, R100 ;  /* 0x0000002e103c723c */ /* 0x050ff00000001864 */
[C---:B------:R-:W-:Y:S08]  /*27b0*/  HMMA.16816.F32 R56, R16.reuse, R44, R56 ;  /* 0x0000002c1038723c */ /* 0x040ff00000001838 */
[C---:B------:R-:W-:Y:S08]  /*27c0*/  HMMA.16816.F32 R76, R16.reuse, R40, R112 ;  /* 0x00000028104c723c */ /* 0x040ff00000001870 */
[C---:B------:R-:W-:Y:S08]  /*27d0*/  HMMA.16816.F32 R96, R16.reuse, R42, R120 ;  /* 0x0000002a1060723c */ /* 0x040ff00000001878 */
[C---:B-----5:R-:W-:Y:S08]  /*27e0*/  HMMA.16816.F32 R100, R16.reuse, R52, R124 ;  /* 0x000000341064723c */ /* 0x060ff0000000187c */
[C---:B------:R-:W-:Y:S08]  /*27f0*/  HMMA.16816.F32 R116, R16.reuse, R54, R116 ;  /* 0x000000361074723c */ /* 0x040ff00000001874 */
[C---:B------:R-:W-:Y:S08]  /*2800*/  HMMA.16816.F32 R108, R16.reuse, R48, R108 ;  /* 0x00000030106c723c */ /* 0x040ff0000000186c */
[----:B------:R-:W-:Y:S08]  /*2810*/  HMMA.16816.F32 R104, R16, R50, R104 ;  /* 0x000000321068723c */ /* 0x000ff00000001868 */
[C---:B------:R-:W-:Y:S08]  /*2820*/  HMMA.16816.F32 R16, R20.reuse, R44, R92 ;  /* 0x0000002c1410723c */ /* 0x040ff0000000185c */
[C---:B------:R-:W-:Y:S08]  /*2830*/  HMMA.16816.F32 R44, R20.reuse, R46, R88 ;  /* 0x0000002e142c723c */ /* 0x040ff00000001858 */
[C---:B------:R-:W-:Y:S01]  /*2840*/  HMMA.16816.F32 R72, R20.reuse, R42, R32 ;  /* 0x0000002a1448723c */ /* 0x040fe20000001820 */
[----:B------:R-:W2:Y:S07]  /*2850*/  LDSM.16.M88.4 R32, [R221+0x3000] ;  /* 0x00300000dd20783b */ /* 0x000eae0000000200 */
[C---:B------:R-:W-:Y:S08]  /*2860*/  HMMA.16816.F32 R36, R20.reuse, R40, R36 ;  /* 0x000000281424723c */ /* 0x040ff00000001824 */
[C---:B------:R-:W-:Y:S08]  /*2870*/  HMMA.16816.F32 R84, R20.reuse, R52, R84 ;  /* 0x000000341454723c */ /* 0x040ff00000001854 */
[C---:B------:R-:W-:Y:S08]  /*2880*/  HMMA.16816.F32 R80, R20.reuse, R54, R80 ;  /* 0x000000361450723c */ /* 0x040ff00000001850 */
[C---:B------:R-:W-:Y:S08]  /*2890*/  HMMA.16816.F32 R88, R20.reuse, R48, R68 ;  /* 0x000000301458723c */ /* 0x040ff00000001844 */
[----:B------:R-:W-:Y:S08]  /*28a0*/  HMMA.16816.F32 R92, R20, R50, R64 ;  /* 0x00000032145c723c */ /* 0x000ff00000001840 */
[----:B-1----:R-:W-:Y:S01]  /*28b0*/  HMMA.16816.F32 R20, R12, R24, R16 ;  /* 0x000000180c14723c */ /* 0x002fe20000001810 */
[----:B------:R-:W1:Y:S01]  /*28c0*/  LDSM.16.M88.4 R16, [R221+0x3800] ;  /* 0x00380000dd10783b */ /* 0x000e620000000200 */
[----:B------:R-:W-:-:S06]  /*28d0*/  DEPBAR.LE SB0, 0x0 ;  /* 0x000080000000791a */ /* 0x000fcc0000000000 */
[C---:B------:R-:W-:Y:S08]  /*28e0*/  HMMA.16816.F32 R56, R8.reuse, R24, R56 ;  /* 0x000000180838723c */ /* 0x040ff00000001838 */
[-C--:B------:R-:W-:Y:S08]  /*28f0*/  HMMA.16816.F32 R60, R8, R26.reuse, R60 ;  /* 0x0000001a083c723c */ /* 0x080ff0000000183c */
[----:B------:R-:W-:Y:S01]  /*2900*/  HMMA.16816.F32 R24, R12, R26, R44 ;  /* 0x0000001a0c18723c */ /* 0x000fe2000000182c */
[----:B------:R-:W-:-:S02]  /*2910*/  FSEL R66, R22, -INF , !P1 ;  /* 0xff80000016427808 */ /* 0x000fc40004800000 */
[----:B------:R-:W-:Y:S02]  /*2920*/  FSEL R64, R20, -INF , !P1 ;  /* 0xff80000014407808 */ /* 0x000fe40004800000 */
[----:B------:R-:W-:-:S03]  /*2930*/  FSEL R65, R23, -INF , !P0 ;  /* 0xff80000017417808 */ /* 0x000fc60004000000 */
[----:B------:R-:W-:Y:S01]  /*2940*/  HMMA.16816.F32 R40, R12, R28, R36 ;  /* 0x0000001c0c28723c */ /* 0x000fe20000001824 */
[----:B------:R-:W-:-:S07]  /*2950*/  FSEL R67, R57, -INF , !P0 ;  /* 0xff80000039437808 */ /* 0x000fce0004000000 */
[C---:B------:R-:W-:Y:S07]  /*2960*/  HMMA.16816.F32 R36, R8.reuse, R28, R76 ;  /* 0x0000001c0824723c */ /* 0x040fee000000184c */
[----:B------:R-:W-:Y:S01]  /*2970*/  FSEL R79, R58, -INF , !P1 ;  /* 0xff8000003a4f7808 */ /* 0x000fe20004800000 */
[----:B------:R-:W-:Y:S01]  /*2980*/  HMMA.16816.F32 R52, R8, R30, R96 ;  /* 0x0000001e0834723c */ /* 0x000fe20000001860 */
[----:B------:R-:W-:Y:S02]  /*2990*/  FSEL R76, R56, -INF , !P1 ;  /* 0xff800000384c7808 */ /* 0x000fe40004800000 */
[----:B------:R-:W-:-:S02]  /*29a0*/  ISETP.GE.AND P1, PT, R3, UR13, PT ;  /* 0x0000000d03007c0c */ /* 0x000fc4000bf26270 */
[C---:B------:R-:W-:Y:S02]  /*29b0*/  IADD3 R3, R0.reuse, 0x20, RZ ;  /* 0x0000002000037810 */ /* 0x040fe40007ffe0ff */
[----:B------:R-:W-:Y:S01]  /*29c0*/  FSEL R78, R59, -INF , !P0 ;  /* 0xff8000003b4e7808 */ /* 0x000fe20004000000 */
[C---:B------:R-:W-:Y:S01]  /*29d0*/  HMMA.16816.F32 R48, R12.reuse, R30, R72 ;  /* 0x0000001e0c30723c */ /* 0x040fe20000001848 */
[----:B------:R-:W-:Y:S02]  /*29e0*/  FSEL R56, R21, -INF , !P0 ;  /* 0xff80000015387808 */ /* 0x000fe40004000000 */
[----:B------:R-:W-:Y:S02]  /*29f0*/  ISETP.GE.AND P0, PT, R3, UR13, PT ;  /* 0x0000000d03007c0c */ /* 0x000fe4000bf06270 */
[----:B------:R-:W-:Y:S02]  /*2a00*/  IADD3 R3, R0, 0x21, RZ ;  /* 0x0000002100037810 */ /* 0x000fe40007ffe0ff */
[----:B------:R-:W-:Y:S01]  /*2a10*/  FSEL R75, R60, -INF , !P6 ;  /* 0xff8000003c4b7808 */ /* 0x000fe20007000000 */
[----:B--2---:R-:W-:Y:S01]  /*2a20*/  HMMA.16816.F32 R68, R12, R32, R84 ;  /* 0x000000200c44723c */ /* 0x004fe20000001854 */
[----:B------:R-:W-:-:S02]  /*2a30*/  FSEL R60, R26, -INF , !P6 ;  /* 0xff8000001a3c7808 */ /* 0x000fc40007000000 */
[----:B------:R-:W-:Y:S02]  /*2a40*/  FSEL R58, R24, -INF , !P6 ;  /* 0xff800000183a7808 */ /* 0x000fe40007000000 */
[----:B------:R-:W-:Y:S02]  /*2a50*/  FSEL R77, R63, -INF , !P5 ;  /* 0xff8000003f4d7808 */ /* 0x000fe40006800000 */
[----:B------:R-:W-:Y:S01]  /*2a60*/  FSEL R84, R62, -INF , !P6 ;  /* 0xff8000003e547808 */ /* 0x000fe20007000000 */
[----:B-1----:R-:W-:Y:S01]  /*2a70*/  HMMA.16816.F32 R20, R8, R16, R108 ;  /* 0x000000100814723c */ /* 0x002fe2000000186c */
[----:B------:R-:W-:Y:S02]  /*2a80*/  ISETP.GE.AND P6, PT, R3, UR13, PT ;  /* 0x0000000d03007c0c */ /* 0x000fe4000bfc6270 */
[----:B------:R-:W-:Y:S02]  /*2a90*/  IADD3 R3, R0, 0x28, RZ ;  /* 0x0000002800037810 */ /* 0x000fe40007ffe0ff */
[----:B------:R-:W-:-:S02]  /*2aa0*/  FSEL R63, R61, -INF , !P5 ;  /* 0xff8000003d3f7808 */ /* 0x000fc40006800000 */
[----:B------:R-:W-:Y:S01]  /*2ab0*/  FSEL R59, R27, -INF , !P5 ;  /* 0xff8000001b3b7808 */ /* 0x000fe20006800000 */
[C---:B------:R-:W-:Y:S01]  /*2ac0*/  HMMA.16816.F32 R44, R8.reuse, R32, R100 ;  /* 0x00000020082c723c */ /* 0x040fe20000001864 */
[----:B------:R-:W-:Y:S02]  /*2ad0*/  FSEL R57, R25, -INF , !P5 ;  /* 0xff80000019397808 */ /* 0x000fe40006800000 */
[----:B------:R-:W-:Y:S02]  /*2ae0*/  ISETP.GE.AND P5, PT, R3, UR13, PT ;  /* 0x0000000d03007c0c */ /* 0x000fe4000bfa6270 */
[----:B------:R-:W-:Y:S02]  /*2af0*/  IADD3 R3, R0, 0x29, RZ ;  /* 0x0000002900037810 */ /* 0x000fe40007ffe0ff */
[----:B------:R-:W-:Y:S01]  /*2b00*/  FSEL R73, R38, -INF , !P4 ;  /* 0xff80000026497808 */ /* 0x000fe20006000000 */
[----:B------:R-:W-:Y:S01]  /*2b10*/  HMMA.16816.F32 R28, R8, R34, R116 ;  /* 0x00000022081c723c */ /* 0x000fe20000001874 */
[----:B------:R-:W-:-:S02]  /*2b20*/  FSEL R42, R42, -INF , !P4 ;  /* 0xff8000002a2a7808 */ /* 0x000fc40006000000 */
[----:B------:R-:W-:Y:S02]  /*2b30*/  FSEL R62, R36, -INF , !P4 ;  /* 0xff800000243e7808 */ /* 0x000fe40006000000 */
[----:B------:R-:W-:Y:S02]  /*2b40*/  FSEL R38, R40, -INF , !P4 ;  /* 0xff80000028267808 */ /* 0x000fe40006000000 */
[----:B------:R-:W-:Y:S01]  /*2b50*/  ISETP.GE.AND P4, PT, R3, UR13, PT ;  /* 0x0000000d03007c0c */ /* 0x000fe2000bf86270 */
[----:B------:R-:W-:Y:S01]  /*2b60*/  HMMA.16816.F32 R8, R8, R18, R104 ;  /* 0x000000120808723c */ /* 0x000fe20000001868 */
[----:B------:R-:W-:Y:S02]  /*2b70*/  IADD3 R3, R0, 0x30, RZ ;  /* 0x0000003000037810 */ /* 0x000fe40007ffe0ff */
[----:B------:R-:W-:Y:S02]  /*2b80*/  FSEL R74, R39, -INF , !P3 ;  /* 0xff800000274a7808 */ /* 0x000fe40005800000 */
        /* <DEDUP_REMOVED lines=11> */
[----:B------:R-:W-:Y:S01]  /*2c40*/  FSEL R17, R48, -INF , !P2 ;  /* 0xff80000030117808 */ /* 0x000fe20005000000 */
[----:B------:R-:W-:Y:S01]  /*2c50*/  HMMA.16816.F32 R12, R12, R18, R92 ;  /* 0x000000120c0c723c */ /* 0x000fe2000000185c */
[----:B------:R-:W-:Y:S02]  /*2c60*/  ISETP.GE.AND P2, PT, R3, UR13, PT ;  /* 0x0000000d03007c0c */ /* 0x000fe4000bf46270 */
[----:B------:R-:W-:Y:S02]  /*2c70*/  IADD3 R3, R0, 0x38, RZ ;  /* 0x0000003800037810 */ /* 0x000fe40007ffe0ff */
[----:B------:R-:W-:-:S02]  /*2c80*/  FSEL R48, R55, -INF , !P1 ;  /* 0xff80000037307808 */ /* 0x000fc40004800000 */
[----:B------:R-:W-:Y:S02]  /*2c90*/  FSEL R37, R51, -INF , !P1 ;  /* 0xff80000033257808 */ /* 0x000fe40004800000 */
[----:B------:R-:W-:Y:S02]  /*2ca0*/  FSEL R16, R49, -INF , !P1 ;  /* 0xff80000031107808 */ /* 0x000fe40004800000 */
[----:B------:R-:W-:Y:S02]  /*2cb0*/  IADD3 R0, R0, 0x39, RZ ;  /* 0x0000003900007810 */ /* 0x000fe40007ffe0ff */
[----:B------:R-:W-:Y:S02]  /*2cc0*/  ISETP.GE.AND P1, PT, R3, UR13, PT ;  /* 0x0000000d03007c0c */ /* 0x000fe4000bf26270 */
[----:B------:R-:W-:Y:S02]  /*2cd0*/  FSEL R3, R23, -INF , !P2 ;  /* 0xff80000017037808 */ /* 0x000fe40005000000 */
[----:B------:R-:W-:-:S02]  /*2ce0*/  FSEL R145, R70, -INF , !P0 ;  /* 0xff80000046917808 */ /* 0x000fc40004000000 */
[----:B------:R-:W-:Y:S01]  /*2cf0*/  FSEL R147, R46, -INF , !P0 ;  /* 0xff8000002e937808 */ /* 0x000fe20004000000 */
[----:B------:R1:W-:Y:S01]  /*2d00*/  STL [R1+0x8], R3 ;  /* 0x0000080301007387 */ /* 0x0003e20000100800 */
[----:B------:R-:W-:Y:S02]  /*2d10*/  FSEL R146, R44, -INF , !P0 ;  /* 0xff8000002c927808 */ /* 0x000fe40004000000 */
[----:B------:R-:W-:Y:S02]  /*2d20*/  FSEL R141, R68, -INF , !P0 ;  /* 0xff800000448d7808 */ /* 0x000fe40004000000 */
[----:B------:R-:W-:Y:S01]  /*2d30*/  ISETP.GE.AND P0, PT, R0, UR13, PT ;  /* 0x0000000d00007c0c */ /* 0x000fe2000bf06270 */
[----:B------:R-:W-:Y:S01]  /*2d40*/  IMAD.IADD R0, R152, 0x1, R153 ;  /* 0x0000000198007824 */ /* 0x000fe200078e0299 */
[----:B------:R-:W-:Y:S02]  /*2d50*/  FSEL R5, R10, -INF , !P1 ;  /* 0xff8000000a057808 */ /* 0x000fe40004800000 */
[----:B------:R-:W-:-:S02]  /*2d60*/  FSEL R249, R9, -INF , !P0 ;  /* 0xff80000009f97808 */ /* 0x000fc40004000000 */
[----:B------:R-:W-:Y:S01]  /*2d70*/  FSEL R157, R15, -INF , !P0 ;  /* 0xff8000000f9d7808 */ /* 0x000fe20004000000 */
[----:B------:R2:W-:Y:S01]  /*2d80*/  STL [R1+0x4], R5 ;  /* 0x0000040501007387 */ /* 0x0005e20000100800 */
[----:B------:R-:W-:Y:S02]  /*2d90*/  FSEL R152, R13, -INF , !P0 ;  /* 0xff8000000d987808 */ /* 0x000fe40004000000 */
[----:B------:R-:W-:Y:S02]  /*2da0*/  FSEL R144, R47, -INF , !P6 ;  /* 0xff8000002f907808 */ /* 0x000fe40007000000 */
[----:B------:R-:W-:Y:S02]  /*2db0*/  FSEL R140, R45, -INF , !P6 ;  /* 0xff8000002d8c7808 */ /* 0x000fe40007000000 */
[----:B------:R-:W-:Y:S02]  /*2dc0*/  FSEL R137, R71, -INF , !P6 ;  /* 0xff80000047897808 */ /* 0x000fe40007000000 */
[----:B------:R-:W-:-:S02]  /*2dd0*/  FSEL R136, R69, -INF , !P6 ;  /* 0xff80000045887808 */ /* 0x000fc40007000000 */
[----:B------:R-:W-:Y:S02]  /*2de0*/  FSEL R143, R30, -INF , !P5 ;  /* 0xff8000001e8f7808 */ /* 0x000fe40006800000 */
[----:B-1----:R-:W-:Y:S02]  /*2df0*/  FSEL R3, R11, -INF , !P0 ;  /* 0xff8000000b037808 */ /* 0x002fe40004000000 */
[----:B------:R-:W-:Y:S02]  /*2e00*/  PLOP3.LUT P0, PT, PT, PT, UP0, 0x80, 0x0 ;  /* 0x000000000000781c */ /* 0x000fe40003f0f008 */
[----:B------:R-:W-:Y:S01]  /*2e10*/  FSEL R139, R28, -INF , !P5 ;  /* 0xff8000001c8b7808 */ /* 0x000fe20006800000 */
[----:B------:R2:W-:Y:S01]  /*2e20*/  STL [R1], R3 ;  /* 0x0000000301007387 */ /* 0x0005e20000100800 */
[----:B------:R-:W-:Y:S02]  /*2e30*/  FSEL R142, R31, -INF , !P4 ;  /* 0xff8000001f8e7808 */ /* 0x000fe40006000000 */
[----:B------:R-:W-:-:S02]  /*2e40*/  FSEL R138, R29, -INF , !P4 ;  /* 0xff8000001d8a7808 */ /* 0x000fc40006000000 */
[----:B------:R-:W-:Y:S02]  /*2e50*/  FSEL R135, R34, -INF , !P5 ;  /* 0xff80000022877808 */ /* 0x000fe40006800000 */
[----:B------:R-:W-:Y:S02]  /*2e60*/  FSEL R133, R32, -INF , !P5 ;  /* 0xff80000020857808 */ /* 0x000fe40006800000 */
[----:B------:R-:W-:Y:S02]  /*2e70*/  FSEL R134, R35, -INF , !P4 ;  /* 0xff80000023867808 */ /* 0x000fe40006000000 */
[----:B------:R-:W-:Y:S02]  /*2e80*/  FSEL R132, R33, -INF , !P4 ;  /* 0xff80000021847808 */ /* 0x000fe40006000000 */
        /* <DEDUP_REMOVED lines=9> */
[----:B------:R-:W-:Y:S01]  /*2f20*/  FSEL R153, R12, -INF , !P1 ;  /* 0xff8000000c997808 */ /* 0x000fe20004800000 */
[----:B------:R-:W-:Y:S06]  /*2f30*/  BAR.SYNC.DEFER_BLOCKING 0x0 ;  /* 0x0000000000007b1d */ /* 0x000fec0000010000 */
[----:B------:R-:W-:Y:S05]  /*2f40*/  @!P0 BRA `(.L_x_5) ;  /* 0x000001d000008947 */ /* 0x000fea0003800000 */
[----:B--2---:R-:W-:Y:S01]  /*2f50*/  ULEA.HI.SX32 UR6, UR8, 0xfffffffe, 0x1a ;  /* 0xfffffffe08067891 */ /* 0x004fe2000f8fd23f */
[----:B------:R-:W-:-:S05]  /*2f60*/  IMAD.SHL.U32 R12, R156, 0x20, RZ ;  /* 0x000000209c0c7824 */ /* 0x000fca00078e00ff */
[----:B------:R-:W-:Y:S02]  /*2f70*/  IMAD.U32 R3, RZ, RZ, UR6 ;  /* 0x00000006ff037e24 */ /* 0x000fe4000f8e00ff */
[----:B------:R-:W-:-:S03]  /*2f80*/  IMAD.WIDE.U32 R6, R161, UR6, R162 ;  /* 0x00000006a1067c25 */ /* 0x000fc6000f8e00a2 */
[----:B------:R-:W-:Y:S01]  /*2f90*/  SHF.R.S32.HI R5, RZ, 0x1f, R3 ;  /* 0x0000001fff057819 */ /* 0x000fe20000011403 */
[----:B------:R-:W-:Y:S01]  /*2fa0*/  IMAD R3, R155, UR6, RZ ;  /* 0x000000069b037c24 */ /* 0x000fe2000f8e02ff */
[----:B------:R-:W-:-:S03]  /*2fb0*/  LEA R10, P2, R6, c[0x0][0x168], 0x1 ;  /* 0x00005a00060a7a11 */ /* 0x000fc600078408ff */
[----:B------:R-:W-:Y:S01]  /*2fc0*/  IMAD R3, R5, R161, R3 ;  /* 0x000000a105037224 */ /* 0x000fe200078e0203 */
[----:B------:R-:W-:Y:S02]  /*2fd0*/  SHF.L.U64.HI R5, R156, 0x5, R160 ;  /* 0x000000059c057819 */ /* 0x000fe400000102a0 */
[----:B------:R-:W-:Y:S01]  /*2fe0*/  IADD3 R8, P1, R12, R10, RZ ;  /* 0x0000000a0c087210 */ /* 0x000fe20007f3e0ff */
[----:B------:R-:W-:-:S05]  /*2ff0*/  IMAD.IADD R3, R7, 0x1, R3 ;  /* 0x0000000107037824 */ /* 0x000fca00078e0203 */
[----:B------:R-:W-:Y:S02]  /*3000*/  LEA.HI.X R11, R6, c[0x0][0x16c], R3, 0x1, P2 ;  /* 0x00005b00060b7a11 */ /* 0x000fe400010f0c03 */
[-C--:B------:R-:W-:Y:S02]  /*3010*/  IADD3 R6, P2, R8, R12.reuse, RZ ;  /* 0x0000000c08067210 */ /* 0x080fe40007f5e0ff */
[----:B------:R-:W-:Y:S01]  /*3020*/  IADD3.X R9, R5, R11, RZ, P1, !PT ;  /* 0x0000000b05097210 */ /* 0x000fe20000ffe4ff */
[----:B------:R-:W-:Y:S01]  /*3030*/  @!PT LDS RZ, [RZ] ;  /* 0x00000000fffff984 */ /* 0x000fe20000000800 */
[----:B------:R-:W-:Y:S01]  /*3040*/  @!PT LDS RZ, [RZ] ;  /* 0x00000000fffff984 */ /* 0x000fe20000000800 */
[----:B------:R-:W-:Y:S01]  /*3050*/  @!PT LDS RZ, [RZ] ;  /* 0x00000000fffff984 */ /* 0x000fe20000000800 */
[----:B------:R1:W-:Y:S01]  /*3060*/  LDGSTS.E.BYPASS.LTC128B.128 [R235+0x8000], [R10.64] ;  /* 0x080000000aeb7fae */ /* 0x0003e2000b901d50 */
[----:B------:R-:W-:-:S03]  /*3070*/  IADD3 R12, P1, R6, R12, RZ ;  /* 0x0000000c060c7210 */ /* 0x000fc60007f3e0ff */
[----:B------:R-:W-:Y:S01]  /*3080*/  IMAD.X R7, R9, 0x1, R5, P2 ;  /* 0x0000000109077824 */ /* 0x000fe200010e0605 */
[----:B------:R1:W-:Y:S04]  /*3090*/  LDGSTS.E.BYPASS.LTC128B.128 [R235+0xa000], [R10.64+0x80] ;  /* 0x0a0000800aeb7fae */ /* 0x0003e8000b901d50 */
[----:B------:R-:W-:Y:S01]  /*30a0*/  IADD3.X R13, R7, R5, RZ, P1, !PT ;  /* 0x00000005070d7210 */ /* 0x000fe20000ffe4ff */
[----:B------:R1:W-:Y:S04]  /*30b0*/  LDGSTS.E.BYPASS.LTC128B.128 [R235+0x8800], [R8.64] ;  /* 0x0880000008eb7fae */ /* 0x0003e8000b901d50 */
[----:B------:R1:W-:Y:S04]  /*30c0*/  LDGSTS.E.BYPASS.LTC128B.128 [R235+0xa800], [R8.64+0x80] ;  /* 0x0a80008008eb7fae */ /* 0x0003e8000b901d50 */
[----:B------:R1:W-:Y:S04]  /*30d0*/  LDGSTS.E.BYPASS.LTC128B.128 [R235+0x9000], [R6.64] ;  /* 0x0900000006eb7fae */ /* 0x0003e8000b901d50 */
[----:B------:R1:W-:Y:S04]  /*30e0*/  LDGSTS.E.BYPASS.LTC128B.128 [R235+0xb000], [R6.64+0x80] ;  /* 0x0b00008006eb7fae */ /* 0x0003e8000b901d50 */
[----:B------:R1:W-:Y:S04]  /*30f0*/  LDGSTS.E.BYPASS.LTC128B.128 [R235+0x9800], [R12.64] ;  /* 0x098000000ceb7fae */ /* 0x0003e8000b901d50 */
[----:B------:R1:W-:Y:S04]  /*3100*/  LDGSTS.E.BYPASS.LTC128B.128 [R235+0xb800], [R12.64+0x80] ;  /* 0x0b8000800ceb7fae */ /* 0x0003e8000b901d50 */
[----:B------:R-:W0:Y:S02]  /*3110*/  LDGDEPBAR ;  /* 0x00000000000079af */ /* 0x000e240000000000 */
.L_x_5:
[----:B--2---:R-:W-:Y:S01]  /*3120*/  FMNMX.FTZ R156, R64, R56, !PT ;  /* 0x00000038409c7209 */ /* 0x004fe20007810000 */
[----:B------:R2:W-:Y:S03]  /*3130*/  STL [R1+0x94], R235 ;  /* 0x000094eb01007387 */ /* 0x0005e60000100800 */
[----:B------:R-:W-:-:S04]  /*3140*/  FMNMX.FTZ R156, R58, R156, !PT ;  /* 0x0000009c3a9c7209 */ /* 0x000fc80007810000 */
[----:B------:R-:W-:-:S04]  /*3150*/  FMNMX.FTZ R156, R57, R156, !PT ;  /* 0x0000009c399c7209 */ /* 0x000fc80007810000 */
[----:B------:R-:W-:-:S04]  /*3160*/  FMNMX.FTZ R156, R38, R156, !PT ;  /* 0x0000009c269c7209 */ /* 0x000fc80007810000 */
[----:B------:R-:W-:-:S04]  /*3170*/  FMNMX.FTZ R156, R36, R156, !PT ;  /* 0x0000009c249c7209 */ /* 0x000fc80007810000 */
[----:B------:R-:W-:-:S04]  /*3180*/  FMNMX.FTZ R156, R17, R156, !PT ;  /* 0x0000009c119c7209 */ /* 0x000fc80007810000 */
[----:B------:R-:W-:Y:S02]  /*3190*/  FMNMX.FTZ R156, R16, R156, !PT ;  /* 0x0000009c109c7209 */ /* 0x000fe40007810000 */
[----:B------:R-:W-:Y:S01]  /*31a0*/  FMNMX.FTZ R3, R66, R65, !PT ;  /* 0x0000004142037209 */ /* 0x000fe20007810000 */
[----:B-12---:R-:W2:Y:S01]  /*31b0*/  LDL.LU R235, [R1] ;  /* 0x0000000001eb7983 */ /* 0x006ea20000300800 */
[----:B------:R-:W-:Y:S02]  /*31c0*/  FMNMX.FTZ R156, R141, R156, !PT ;  /* 0x0000009c8d9c7209 */ /* 0x000fe40007810000 */
[----:B------:R-:W-:Y:S01]  /*31d0*/  FMNMX.FTZ R3, R60, R3, !PT ;  /* 0x000000033c037209 */ /* 0x000fe20007810000 */
[----:B------:R-:W-:Y:S01]  /*31e0*/  STL [R1+0x90], R234 ;  /* 0x000090ea01007387 */ /* 0x000fe20000100800 */
[----:B------:R-:W-:Y:S02]  /*31f0*/  FMNMX.FTZ R156, R136, R156, !PT ;  /* 0x0000009c889c7209 */ /* 0x000fe40007810000 */
[----:B------:R-:W-:Y:S01]  /*3200*/  FMNMX.FTZ R3, R59, R3, !PT ;  /* 0x000000033b037209 */ /* 0x000fe20007810000 */
[----:B------:R-:W-:Y:S01]  /*3210*/  STL [R1+0x8c], R233 ;  /* 0x00008ce901007387 */ /* 0x000fe20000100800 */
[----:B------:R-:W-:-:S02]  /*3220*/  FMNMX.FTZ R156, R133, R156, !PT ;  /* 0x0000009c859c7209 */ /* 0x000fc40007810000 */
[----:B------:R-:W-:Y:S01]  /*3230*/  FMNMX.FTZ R3, R42, R3, !PT ;  /* 0x000000032a037209 */ /* 0x000fe20007810000 */
[----:B------:R-:W-:Y:S01]  /*3240*/  STL [R1+0x88], R232 ;  /* 0x000088e801007387 */ /* 0x000fe20000100800 */
        /* <DEDUP_REMOVED lines=14> */
[----:B------:R-:W-:Y:S03]  /*3330*/  STL [R1+0x74], R227 ;  /* 0x000074e301007387 */ /* 0x000fe60000100800 */
[----:B------:R-:W-:Y:S01]  /*3340*/  FMNMX.FTZ R3, R135, R3, !PT ;  /* 0x0000000387037209 */ /* 0x000fe20007810000 */
[----:B------:R-:W1:Y:S03]  /*3350*/  SHFL.BFLY PT, R5, R156, 0x2, 0x1f ;  /* 0x0c401f009c057f89 */ /* 0x000e6600000e0000 */
[----:B------:R-:W-:Y:S01]  /*3360*/  FMNMX.FTZ R3, R134, R3, !PT ;  /* 0x0000000386037209 */ /* 0x000fe20007810000 */
[----:B------:R-:W-:Y:S04]  /*3370*/  STL [R1+0x70], R226 ;  /* 0x000070e201007387 */ /* 0x000fe80000100800 */
[----:B------:R-:W-:Y:S04]  /*3380*/  STL [R1+0x6c], R225 ;  /* 0x00006ce101007387 */ /* 0x000fe80000100800 */
[----:B------:R-:W-:Y:S04]  /*3390*/  STL [R1+0x68], R224 ;  /* 0x000068e001007387 */ /* 0x000fe80000100800 */
[----:B------:R-:W-:Y:S04]  /*33a0*/  STL [R1+0x64], R223 ;  /* 0x000064df01007387 */ /* 0x000fe80000100800 */
[----:B------:R-:W-:Y:S01]  /*33b0*/  STL [R1+0x60], R222 ;  /* 0x000060de01007387 */ /* 0x000fe20000100800 */
[----:B-1----:R-:W-:-:S03]  /*33c0*/  FMNMX.FTZ R156, R156, R5, !PT ;  /* 0x000000059c9c7209 */ /* 0x002fc60007810000 */
[----:B------:R-:W-:Y:S01]  /*33d0*/  STL [R1+0x5c], R221 ;  /* 0x00005cdd01007387 */ /* 0x000fe20000100800 */
[----:B------:R-:W-:Y:S02]  /*33e0*/  FMNMX.FTZ R5, R172, R3, !PT ;  /* 0x00000003ac057209 */ /* 0x000fe40007810000 */
[----:B------:R-:W-:Y:S01]  /*33f0*/  FMNMX.FTZ R3, R76, R67, !PT ;  /* 0x000000434c037209 */ /* 0x000fe20007810000 */
[----:B------:R-:W1:Y:S01]  /*3400*/  SHFL.BFLY PT, R6, R156, 0x1, 0x1f ;  /* 0x0c201f009c067f89 */ /* 0x000e6200000e0000 */
[----:B------:R-:W-:Y:S02]  /*3410*/  FMNMX.FTZ R5, R252, R5, !PT ;  /* 0x00000005fc057209 */ /* 0x000fe40007810000 */
[----:B------:R-:W-:Y:S01]  /*3420*/  FMNMX.FTZ R3, R75, R3, !PT ;  /* 0x000000034b037209 */ /* 0x000fe20007810000 */
[----:B------:R-:W-:Y:S01]  /*3430*/  STL [R1+0x58], R216 ;  /* 0x000058d801007387 */ /* 0x000fe20000100800 */
[----:B------:R-:W-:Y:S02]  /*3440*/  FMNMX.FTZ R5, R158, R5, !PT ;  /* 0x000000059e057209 */ /* 0x000fe40007810000 */
[----:B------:R-:W-:-:S02]  /*3450*/  FMNMX.FTZ R3, R63, R3, !PT ;  /* 0x000000033f037209 */ /* 0x000fc40007810000 */
[----:B------:R-:W-:Y:S02]  /*3460*/  FMNMX.FTZ R155, R157, R5, !PT ;  /* 0x000000059d9b7209 */ /* 0x000fe40007810000 */
[----:B-1----:R-:W-:-:S03]  /*3470*/  FMNMX.FTZ R156, R156, R6, !PT ;  /* 0x000000069c9c7209 */ /* 0x002fc60007810000 */
[----:B------:R-:W1:Y:S01]  /*3480*/  SHFL.BFLY PT, R6, R155, 0x2, 0x1f ;  /* 0x0c401f009b067f89 */ /* 0x000e6200000e0000 */
[C---:B------:R-:W-:Y:S01]  /*3490*/  FSETP.NEU.FTZ.AND P1, PT, R156.reuse, -INF , PT ;  /* 0xff8000009c00780b */ /* 0x040fe20003f3d000 */
[----:B------:R-:W-:Y:S02]  /*34a0*/  FMUL.FTZ R23, R156, c[0x0][0x23c] ;  /* 0x00008f009c177a20 */ /* 0x000fe40000410000 */
[----:B------:R3:W-:Y:S01]  /*34b0*/  STL [R1+0x98], R156 ;  /* 0x0000989c01007387 */ /* 0x0007e20000100800 */
[----:B-1----:R-:W-:-:S05]  /*34c0*/  FMNMX.FTZ R155, R155, R6, !PT ;  /* 0x000000069b9b7209 */ /* 0x002fca0007810000 */
[----:B------:R-:W1:Y:S01]  /*34d0*/  SHFL.BFLY PT, R7, R155, 0x1, 0x1f ;  /* 0x0c201f009b077f89 */ /* 0x000e6200000e0000 */
[----:B------:R-:W-:-:S03]  /*34e0*/  FSEL R23, R23, RZ, P1 ;  /* 0x000000ff17177208 */ /* 0x000fc60000800000 */
[----:B---3--:R-:W3:Y:S01]  /*34f0*/  LDL.LU R156, [R1+0x4] ;  /* 0x00000400019c7983 */ /* 0x008ee20000300800 */
[----:B------:R-:W-:Y:S01]  /*3500*/  FMNMX.FTZ R3, R62, R3, !PT ;  /* 0x000000033e037209 */ /* 0x000fe20007810000 */
[--C-:B------:R-:W-:Y:S02]  /*3510*/  FFMA.FTZ R5, R64, c[0x0][0x23c], -R23.reuse ;  /* 0x00008f0040057a23 */ /* 0x100fe40000010817 */
[----:B------:R-:W-:Y:S01]  /*3520*/  STL [R1+0xa4], R251 ;  /* 0x0000a4fb01007387 */ /* 0x000fe20000100800 */
[----:B------:R-:W-:Y:S01]  /*3530*/  FMNMX.FTZ R3, R61, R3, !PT ;  /* 0x000000033d037209 */ /* 0x000fe20007810000 */
[----:B------:R4:W-:Y:S01]  /*3540*/  MUFU.EX2 R186, R5 ;  /* 0x0000000500ba7308 */ /* 0x0009e20000000800 */
[----:B------:R-:W-:Y:S02]  /*3550*/  FFMA.FTZ R6, R57, c[0x0][0x23c], -R23 ;  /* 0x00008f0039067a23 */ /* 0x000fe40000010817 */
[----:B------:R-:W-:-:S04]  /*3560*/  FMNMX.FTZ R3, R41, R3, !PT ;  /* 0x0000000329037209 */ /* 0x000fc80007810000 */
[----:B------:R-:W-:Y:S01]  /*3570*/  FMNMX.FTZ R3, R40, R3, !PT ;  /* 0x0000000328037209 */ /* 0x000fe20007810000 */
[----:B------:R-:W-:Y:S03]  /*3580*/  MUFU.EX2 R225, R6 ;  /* 0x0000000600e17308 */ /* 0x000fe60000000800 */
[----:B------:R-:W-:Y:S02]  /*3590*/  FMNMX.FTZ R3, R146, R3, !PT ;  /* 0x0000000392037209 */ /* 0x000fe40007810000 */
[----:B-1----:R-:W-:Y:S01]  /*35a0*/  FMNMX.FTZ R155, R155, R7, !PT ;  /* 0x000000079b9b7209 */ /* 0x002fe20007810000 */
[----:B----4-:R-:W-:Y:S01]  /*35b0*/  FFMA.FTZ R5, R56, c[0x0][0x23c], -R23 ;  /* 0x00008f0038057a23 */ /* 0x010fe20000010817 */
[----:B------:R-:W-:-:S03]  /*35c0*/  FMNMX.FTZ R3, R140, R3, !PT ;  /* 0x000000038c037209 */ /* 0x000fc60007810000 */
[C---:B------:R-:W-:Y:S01]  /*35d0*/  FMUL.FTZ R22, R155.reuse, c[0x0][0x23c] ;  /* 0x00008f009b167a20 */ /* 0x040fe20000410000 */
[----:B------:R-:W-:Y:S01]  /*35e0*/  FSETP.NEU.FTZ.AND P1, PT, R155, -INF , PT ;  /* 0xff8000009b00780b */ /* 0x000fe20003f3d000 */
[----:B------:R1:W-:Y:S01]  /*35f0*/  STL [R1+0x9c], R155 ;  /* 0x00009c9b01007387 */ /* 0x0003e20000100800 */
[----:B------:R4:W1:Y:S01]  /*3600*/  MUFU.EX2 R185, R5 ;  /* 0x0000000500b97308 */ /* 0x0008620000000800 */
[----:B------:R-:W-:Y:S01]  /*3610*/  FMNMX.FTZ R3, R139, R3, !PT ;  /* 0x000000038b037209 */ /* 0x000fe20007810000 */
[----:B----4-:R-:W-:-:S06]  /*3620*/  FFMA.FTZ R5, R58, c[0x0][0x23c], -R23 ;  /* 0x00008f003a057a23 */ /* 0x010fcc0000010817 */
[----:B------:R4:W2:Y:S01]  /*3630*/  MUFU.EX2 R228, R5 ;  /* 0x0000000500e47308 */ /* 0x0008a20000000800 */
[----:B-1----:R-:W3:Y:S01]  /*3640*/  LDL.LU R155, [R1+0x8] ;  /* 0x00000800019b7983 */ /* 0x002ee20000300800 */
[----:B----4-:R-:W-:Y:S02]  /*3650*/  FMNMX.FTZ R5, R138, R3, !PT ;  /* 0x000000038a057209 */ /* 0x010fe40007810000 */
[----:B------:R-:W-:Y:S02]  /*3660*/  FMNMX.FTZ R3, R79, R78, !PT ;  /* 0x0000004e4f037209 */ /* 0x000fe40007810000 */
[----:B------:R-:W-:Y:S02]  /*3670*/  FMNMX.FTZ R5, R200, R5, !PT ;  /* 0x00000005c8057209 */ /* 0x000fe40007810000 */
[----:B------:R-:W-:Y:S02]  /*3680*/  FMNMX.FTZ R3, R84, R3, !PT ;  /* 0x0000000354037209 */ /* 0x000fe40007810000 */
[----:B------:R-:W-:-:S02]  /*3690*/  FMNMX.FTZ R154, R251, R5, !PT ;  /* 0x00000005fb9a7209 */ /* 0x000fc40007810000 */
[----:B------:R-:W-:Y:S01]  /*36a0*/  FMNMX.FTZ R5, R77, R3, !PT ;  /* 0x000000034d057209 */ /* 0x000fe20007810000 */
[----:B------:R-:W-:Y:S01]  /*36b0*/  FFMA.FTZ R3, R38, c[0x0][0x23c], -R23 ;  /* 0x00008f0026037a23 */ /* 0x000fe20000010817 */
[----:B------:R-:W-:Y:S02]  /*36c0*/  FMNMX.FTZ R154, R250, R154, !PT ;  /* 0x0000009afa9a7209 */ /* 0x000fe40007810000 */
[----:B------:R-:W-:Y:S01]  /*36d0*/  FMNMX.FTZ R5, R73, R5, !PT ;  /* 0x0000000549057209 */ /* 0x000fe20007810000 */
[----:B------:R1:W-:Y:S01]  /*36e0*/  MUFU.EX2 R221, R3 ;  /* 0x0000000300dd7308 */ /* 0x0003e20000000800 */
[----:B------:R-:W-:Y:S02]  /*36f0*/  FMNMX.FTZ R154, R249, R154, !PT ;  /* 0x0000009af99a7209 */ /* 0x000fe40007810000 */
[----:B------:R-:W-:Y:S02]  /*3700*/  FMNMX.FTZ R5, R74, R5, !PT ;  /* 0x000000054a057209 */ /* 0x000fe40007810000 */
[----:B------:R-:W-:Y:S01]  /*3710*/  FSEL R22, R22, RZ, P1 ;  /* 0x000000ff16167208 */ /* 0x000fe20000800000 */
[----:B------:R-:W4:Y:S01]  /*3720*/  SHFL.BFLY PT, R6, R154, 0x2, 0x1f ;  /* 0x0c401f009a067f89 */ /* 0x000f2200000e0000 */
[----:B------:R-:W-:-:S04]  /*3730*/  FMNMX.FTZ R5, R72, R5, !PT ;  /* 0x0000000548057209 */ /* 0x000fc80007810000 */
[----:B------:R-:W-:Y:S01]  /*3740*/  FMNMX.FTZ R5, R48, R5, !PT ;  /* 0x0000000530057209 */ /* 0x000fe20007810000 */
[----:B-1----:R-:W-:-:S04]  /*3750*/  FFMA.FTZ R3, R36, c[0x0][0x23c], -R23 ;  /* 0x00008f0024037a23 */ /* 0x002fc80000010817 */
[----:B------:R1:W-:Y:S02]  /*3760*/  MUFU.EX2 R123, R3 ;  /* 0x00000003007b7308 */ /* 0x0003e40000000800 */
[----:B-1----:R-:W-:-:S06]  /*3770*/  FFMA.FTZ R3, R17, c[0x0][0x23c], -R23 ;  /* 0x00008f0011037a23 */ /* 0x002fcc0000010817 */
[----:B------:R1:W-:Y:S02]  /*3780*/  MUFU.EX2 R127, R3 ;  /* 0x00000003007f7308 */ /* 0x0003e40000000800 */
[----:B-1----:R-:W-:Y:S01]  /*3790*/  FMNMX.FTZ R3, R147, R5, !PT ;  /* 0x0000000593037209 */ /* 0x002fe20007810000 */
[----:B------:R-:W-:-:S03]  /*37a0*/  FFMA.FTZ R5, R16, c[0x0][0x23c], -R23 ;  /* 0x00008f0010057a23 */ /* 0x000fc60000010817 */
[----:B------:R-:W-:Y:S02]  /*37b0*/  FMNMX.FTZ R3, R144, R3, !PT ;  /* 0x0000000390037209 */ /* 0x000fe40007810000 */
[----:B------:R1:W-:Y:S02]  /*37c0*/  MUFU.EX2 R226, R5 ;  /* 0x0000000500e27308 */ /* 0x0003e40000000800 */
[----:B------:R-:W-:-:S04]  /*37d0*/  FMNMX.FTZ R3, R143, R3, !PT ;  /* 0x000000038f037209 */ /* 0x000fc80007810000 */
[----:B------:R-:W-:Y:S01]  /*37e0*/  FMNMX.FTZ R3, R142, R3, !PT ;  /* 0x000000038e037209 */ /* 0x000fe20007810000 */
[----:B-1----:R-:W-:-:S04]  /*37f0*/  FFMA.FTZ R5, R66, c[0x0][0x23c], -R22 ;  /* 0x00008f0042057a23 */ /* 0x002fc80000010816 */
[----:B------:R1:W-:Y:S02]  /*3800*/  MUFU.EX2 R187, R5 ;  /* 0x0000000500bb7308 */ /* 0x0003e40000000800 */
[----:B-1----:R-:W-:Y:S01]  /*3810*/  FMNMX.FTZ R5, R170, R3, !PT ;  /* 0x00000003aa057209 */ /* 0x002fe20007810000 */
[----:B------:R-:W-:-:S05]  /*3820*/  FFMA.FTZ R3, R65, c[0x0][0x23c], -R22 ;  /* 0x00008f0041037a23 */ /* 0x000fca0000010816 */
[----:B------:R3:W1:Y:S01]  /*3830*/  MUFU.EX2 R168, R3 ;  /* 0x0000000300a87308 */ /* 0x0006620000000800 */
[----:B----4-:R-:W-:-:S05]  /*3840*/  FMNMX.FTZ R154, R154, R6, !PT ;  /* 0x000000069a9a7209 */ /* 0x010fca0007810000 */
[----:B------:R-:W4:Y:S02]  /*3850*/  SHFL.BFLY PT, R6, R154, 0x1, 0x1f ;  /* 0x0c201f009a067f89 */ /* 0x000f2400000e0000 */
[----:B----4-:R-:W-:-:S04]  /*3860*/  FMNMX.FTZ R154, R154, R6, !PT ;  /* 0x000000069a9a7209 */ /* 0x010fc80007810000 */
[C---:B------:R-:W-:Y:S01]  /*3870*/  FSETP.NEU.FTZ.AND P1, PT, R154.reuse, -INF , PT ;  /* 0xff8000009a00780b */ /* 0x040fe20003f3d000 */
[----:B------:R-:W-:-:S05]  /*3880*/  FMUL.FTZ R21, R154, c[0x0][0x23c] ;  /* 0x00008f009a157a20 */ /* 0x000fca0000410000 */
[----:B------:R-:W-:Y:S02]  /*3890*/  FSEL R21, R21, RZ, P1 ;  /* 0x000000ff15157208 */ /* 0x000fe40000800000 */
[----:B------:R-:W-:-:S05]  /*38a0*/  SHF.L.U32 R217, R0, 0x1, RZ ;  /* 0x0000000100d97819 */ /* 0x000fca00000006ff */
[----:B------:R-:W-:Y:S01]  /*38b0*/  LDSM.16.MT88.4 R44, [R217+0xc000] ;  /* 0x00c00000d92c783b */ /* 0x000fe20000004200 */
[----:B------:R-:W-:-:S05]  /*38c0*/  IMAD R218, R4, 0x2, R217 ;  /* 0x0000000204da7824 */ /* 0x000fca00078e02d9 */
[----:B------:R-:W-:Y:S01]  /*38d0*/  LDSM.16.MT88.4 R52, [R218+0xc000] ;  /* 0x00c00000da34783b */ /* 0x000fe20000004200 */
[----:B------:R-:W-:Y:S02]  /*38e0*/  F2FP.PACK_AB R16, R185, R186 ;  /* 0x000000bab910723e */ /* 0x000fe400000000ff */
[----:B--2---:R-:W-:Y:S02]  /*38f0*/  F2FP.PACK_AB R18, R225, R228 ;  /* 0x000000e4e112723e */ /* 0x004fe400000000ff */
[----:B---3--:R-:W-:Y:S01]  /*3900*/  FMNMX.FTZ R3, R155, R5, !PT ;  /* 0x000000059b037209 */ /* 0x008fe20007810000 */
[----:B------:R-:W-:Y:S03]  /*3910*/  STL [R1+0xa0], R155 ;  /* 0x0000a09b01007387 */ /* 0x000fe60000100800 */
[----:B------:R-:W-:Y:S01]  /*3920*/  FMNMX.FTZ R3, R156, R3, !PT ;  /* 0x000000039c037209 */ /* 0x000fe20007810000 */
[----:B------:R-:W-:Y:S03]  /*3930*/  LDSM.16.MT88.4 R68, [R218+0xe000] ;  /* 0x00e00000da44783b */ /* 0x000fe60000004200 */
[----:B------:R-:W-:Y:S01]  /*3940*/  FMNMX.FTZ R3, R235, R3, !PT ;  /* 0x00000003eb037209 */ /* 0x000fe20007810000 */
[----:B------:R-:W-:Y:S04]  /*3950*/  LDSM.16.MT88.4 R28, [R218+0xc800] ;  /* 0x00c80000da1c783b */ /* 0x000fe80000004200 */
[----:B------:R-:W2:Y:S01]  /*3960*/  SHFL.BFLY PT, R7, R3, 0x2, 0x1f ;  /* 0x0c401f0003077f89 */ /* 0x000ea200000e0000 */
[----:B------:R-:W-:Y:S01]  /*3970*/  FFMA.FTZ R5, R60, c[0x0][0x23c], -R22 ;  /* 0x00008f003c057a23 */ /* 0x000fe20000010816 */
[----:B-1----:R-:W-:-:S02]  /*3980*/  F2FP.PACK_AB R17, R168, R187 ;  /* 0x000000bba811723e */ /* 0x002fc400000000ff */
[----:B------:R-:W-:Y:S01]  /*3990*/  LEA R220, R2, R217, 0x1 ;  /* 0x000000d902dc7211 */ /* 0x000fe200078e08ff */
[----:B------:R1:W-:Y:S01]  /*39a0*/  MUFU.EX2 R227, R5 ;  /* 0x0000000500e37308 */ /* 0x0003e20000000800 */
[----:B------:R-:W-:Y:S01]  /*39b0*/  F2FP.PACK_AB R10, R226, R127 ;  /* 0x0000007fe20a723e */ /* 0x000fe200000000ff */
[----:B------:R-:W-:Y:S01]  /*39c0*/  LDSM.16.MT88.4 R80, [R218+0xe800] ;  /* 0x00e80000da50783b */ /* 0x000fe20000004200 */
[----:B--2---:R-:W-:-:S05]  /*39d0*/  FMNMX.FTZ R3, R3, R7, !PT ;  /* 0x0000000703037209 */ /* 0x004fca0007810000 */
[----:B------:R-:W2:Y:S01]  /*39e0*/  SHFL.BFLY PT, R6, R3, 0x1, 0x1f ;  /* 0x0c201f0003067f89 */ /* 0x000ea200000e0000 */
[----:B-1----:R-:W-:-:S03]  /*39f0*/  FFMA.FTZ R5, R59, c[0x0][0x23c], -R22 ;  /* 0x00008f003b057a23 */ /* 0x002fc60000010816 */
[----:B------:R-:W1:Y:S01]  /*3a00*/  LDSM.16.MT88.4 R56, [R217+0xc800] ;  /* 0x00c80000d938783b */ /* 0x000e620000004200 */
[----:B------:R3:W4:Y:S02]  /*3a10*/  MUFU.EX2 R128, R5 ;  /* 0x0000000500807308 */ /* 0x0007240000000800 */
[----:B---3--:R-:W-:Y:S01]  /*3a20*/  FFMA.FTZ R5, R42, c[0x0][0x23c], -R22 ;  /* 0x00008f002a057a23 */ /* 0x008fe20000010816 */
[----:B--2---:R-:W-:-:S05]  /*3a30*/  FMNMX.FTZ R3, R3, R6, !PT ;  /* 0x0000000603037209 */ /* 0x004fca0007810000 */
[----:B------:R2:W-:Y:S01]  /*3a40*/  MUFU.EX2 R216, R5 ;  /* 0x0000000500d87308 */ /* 0x0005e20000000800 */
[C---:B------:R-:W-:Y:S01]  /*3a50*/  FSETP.NEU.FTZ.AND P1, PT, R3.reuse, -INF , PT ;  /* 0xff8000000300780b */ /* 0x040fe20003f3d000 */
[----:B------:R-:W-:Y:S02]  /*3a60*/  FMUL.FTZ R20, R3, c[0x0][0x23c] ;  /* 0x00008f0003147a20 */ /* 0x000fe40000410000 */
[----:B--2---:R-:W-:-:S04]  /*3a70*/  FFMA.FTZ R5, R43, c[0x0][0x23c], -R22 ;  /* 0x00008f002b057a23 */ /* 0x004fc80000010816 */
[----:B------:R2:W3:Y:S01]  /*3a80*/  MUFU.EX2 R124, R5 ;  /* 0x00000005007c7308 */ /* 0x0004e20000000800 */
[----:B------:R-:W-:-:S05]  /*3a90*/  FSEL R20, R20, RZ, P1 ;  /* 0x000000ff14147208 */ /* 0x000fca0000800000 */
[----:B------:R-:W-:Y:S02]  /*3aa0*/  FFMA.FTZ R0, R79, c[0x0][0x23c], -R20 ;  /* 0x00008f004f007a23 */ /* 0x000fe40000010814 */
[----:B--2---:R-:W-:-:S04]  /*3ab0*/  FFMA.FTZ R5, R39, c[0x0][0x23c], -R22 ;  /* 0x00008f0027057a23 */ /* 0x004fc80000010816 */
[----:B------:R2:W-:Y:S02]  /*3ac0*/  MUFU.EX2 R224, R5 ;  /* 0x0000000500e07308 */ /* 0x0005e40000000800 */
[----:B--2---:R-:W-:-:S06]  /*3ad0*/  FFMA.FTZ R5, R37, c[0x0][0x23c], -R22 ;  /* 0x00008f0025057a23 */ /* 0x004fcc0000010816 */
[----:B------:R2:W-:Y:S01]  /*3ae0*/  MUFU.EX2 R122, R0 ;  /* 0x00000000007a7308 */ /* 0x0005e20000000800 */
[----:B----4-:R-:W-:Y:S01]  /*3af0*/  F2FP.PACK_AB R19, R128, R227 ;  /* 0x000000e38013723e */ /* 0x010fe200000000ff */
[----:B------:R-:W-:Y:S01]  /*3b00*/  IMAD R219, R2, 0x2, R218 ;  /* 0x0000000202db7824 */ /* 0x000fe200078e02da */
[----:B------:R-:W-:Y:S05]  /*3b10*/  LDSM.16.MT88.4 R36, [R217+0xe000] ;  /* 0x00e00000d924783b */ /* 0x000fea0000004200 */
[----:B------:R4:W-:Y:S01]  /*3b20*/  MUFU.EX2 R230, R5 ;  /* 0x0000000500e67308 */ /* 0x0009e20000000800 */
[----:B--2---:R-:W-:Y:S02]  /*3b30*/  FFMA.FTZ R0, R78, c[0x0][0x23c], -R20 ;  /* 0x00008f004e007a23 */ /* 0x004fe40000010814 */
[----:B----4-:R-:W-:-:S05]  /*3b40*/  FFMA.FTZ R5, R76, c[0x0][0x23c], -R21 ;  /* 0x00008f004c057a23 */ /* 0x010fca0000010815 */
[----:B------:R2:W-:Y:S08]  /*3b50*/  MUFU.EX2 R169, R5 ;  /* 0x0000000500a97308 */ /* 0x0005f00000000800 */
[----:B------:R4:W1:Y:S01]  /*3b60*/  MUFU.EX2 R8, R0 ;  /* 0x0000000000087308 */ /* 0x0008620000000800 */
[--C-:B--2---:R-:W-:Y:S01]  /*3b70*/  FFMA.FTZ R5, R67, c[0x0][0x23c], -R21.reuse ;  /* 0x00008f0043057a23 */ /* 0x104fe20000010815 */
[----:B------:R-:W-:Y:S01]  /*3b80*/  HMMA.16816.F32 R32, R16, R44, RZ ;  /* 0x0000002c1020723c */ /* 0x000fe200000018ff */
[----:B---3--:R-:W-:Y:S01]  /*3b90*/  F2FP.PACK_AB R9, R124, R216 ;  /* 0x000000d87c09723e */ /* 0x008fe200000000ff */
[----:B------:R-:W-:Y:S04]  /*3ba0*/  LDSM.16.MT88.4 R64, [R220+0xc800] ;  /* 0x00c80000dc40783b */ /* 0x000fe80000004200 */
[----:B------:R2:W3:Y:S01]  /*3bb0*/  MUFU.EX2 R120, R5 ;  /* 0x0000000500787308 */ /* 0x0004e20000000800 */
[----:B----4-:R-:W-:Y:S01]  /*3bc0*/  FFMA.FTZ R0, R84, c[0x0][0x23c], -R20 ;  /* 0x00008f0054007a23 */ /* 0x010fe20000010814 */
[----:B-1----:R-:W-:Y:S01]  /*3bd0*/  F2FP.PACK_AB R13, R8, R122 ;  /* 0x0000007a080d723e */ /* 0x002fe200000000ff */
[----:B------:R-:W-:Y:S05]  /*3be0*/  LDSM.16.MT88.4 R84, [R217+0xe800] ;  /* 0x00e80000d954783b */ /* 0x000fea0000004200 */
[----:B------:R1:W-:Y:S01]  /*3bf0*/  MUFU.EX2 R251, R0 ;  /* 0x0000000000fb7308 */ /* 0x0003e20000000800 */
[----:B--2---:R-:W-:-:S07]  /*3c00*/  FFMA.FTZ R5, R75, c[0x0][0x23c], -R21 ;  /* 0x00008f004b057a23 */ /* 0x004fce0000010815 */
[----:B------:R2:W-:Y:S01]  /*3c10*/  MUFU.EX2 R233, R5 ;  /* 0x0000000500e97308 */ /* 0x0005e20000000800 */
[----:B-1----:R-:W-:Y:S01]  /*3c20*/  FFMA.FTZ R0, R77, c[0x0][0x23c], -R20 ;  /* 0x00008f004d007a23 */ /* 0x002fe20000010814 */
[----:B---3--:R-:W-:Y:S01]  /*3c30*/  F2FP.PACK_AB R12, R120, R169 ;  /* 0x000000a9780c723e */ /* 0x008fe200000000ff */
[----:B------:R-:W-:Y:S05]  /*3c40*/  LDSM.16.MT88.4 R76, [R219+0xe000] ;  /* 0x00e00000db4c783b */ /* 0x000fea0000004200 */
[----:B------:R1:W-:Y:S01]  /*3c50*/  MUFU.EX2 R222, R0 ;  /* 0x0000000000de7308 */ /* 0x0003e20000000800 */
[----:B--2---:R-:W-:-:S07]  /*3c60*/  FFMA.FTZ R5, R63, c[0x0][0x23c], -R21 ;  /* 0x00008f003f057a23 */ /* 0x004fce0000010815 */
[----:B------:R2:W3:Y:S01]  /*3c70*/  MUFU.EX2 R223, R5 ;  /* 0x0000000500df7308 */ /* 0x0004e20000000800 */
[----:B-1----:R-:W-:-:S07]  /*3c80*/  FFMA.FTZ R0, R73, c[0x0][0x23c], -R20 ;  /* 0x00008f0049007a23 */ /* 0x002fce0000010814 */
[----:B------:R1:W-:Y:S01]  /*3c90*/  MUFU.EX2 R129, R0 ;  /* 0x0000000000817308 */ /* 0x0003e20000000800 */
[----:B--2---:R-:W-:-:S07]  /*3ca0*/  FFMA.FTZ R5, R62, c[0x0][0x23c], -R21 ;  /* 0x00008f003e057a23 */ /* 0x004fce0000010815 */
[----:B------:R2:W-:Y:S01]  /*3cb0*/  MUFU.EX2 R155, R5 ;  /* 0x00000005009b7308 */ /* 0x0005e20000000800 */
[----:B-1----:R-:W-:Y:S01]  /*3cc0*/  FFMA.FTZ R0, R74, c[0x0][0x23c], -R20 ;  /* 0x00008f004a007a23 */ /* 0x002fe20000010814 */
[----:B---3--:R-:W-:-:S06]  /*3cd0*/  F2FP.PACK_AB R14, R223, R233 ;  /* 0x000000e9df0e723e */ /* 0x008fcc00000000ff */
[----:B------:R1:W-:Y:S01]  /*3ce0*/  MUFU.EX2 R126, R0 ;  /* 0x00000000007e7308 */ /* 0x0003e20000000800 */
[----:B------:R-:W-:Y:S01]  /*3cf0*/  F2FP.PACK_AB R15, R222, R251 ;  /* 0x000000fbde0f723e */ /* 0x000fe200000000ff */
[----:B--2---:R-:W-:Y:S02]  /*3d00*/  FFMA.FTZ R5, R61, c[0x0][0x23c], -R21 ;  /* 0x00008f003d057a23 */ /* 0x004fe40000010815 */
[----:B-1----:R-:W-:-:S04]  /*3d10*/  FFMA.FTZ R0, R72, c[0x0][0x23c], -R20 ;  /* 0x00008f0048007a23 */ /* 0x002fc80000010814 */
[----:B------:R1:W2:Y:S01]  /*3d20*/  MUFU.EX2 R125, R5 ;  /* 0x00000005007d7308 */ /* 0x0002a20000000800 */
[----:B------:R-:W-:Y:S01]  /*3d30*/  HMMA.16816.F32 R24, R12, R44, RZ ;  /* 0x0000002c0c18723c */ /* 0x000fe200000018ff */
[----:B------:R-:W-:Y:S01]  /*3d40*/  MOV R2, R8 ;  /* 0x0000000800027202 */ /* 0x000fe20000000f00 */
[----:B------:R-:W-:Y:S01]  /*3d50*/  LDSM.16.MT88.4 R60, [R219+0xc800] ;  /* 0x00c80000db3c783b */ /* 0x000fe20000004200 */
[----:B------:R-:W-:-:S03]  /*3d60*/  F2FP.PACK_AB R11, R230, R224 ;  /* 0x000000e0e60b723e */ /* 0x000fc600000000ff */
[----:B------:R-:W-:Y:S01]  /*3d70*/  LDSM.16.MT88.4 R72, [R220+0xe000] ;  /* 0x00e00000dc48783b */ /* 0x000fe20000004200 */
[----:B------:R3:W-:Y:S01]  /*3d80*/  MUFU.EX2 R184, R0 ;  /* 0x0000000000b87308 */ /* 0x0007e20000000800 */
[----:B-1----:R-:W-:-:S07]  /*3d90*/  FFMA.FTZ R5, R41, c[0x0][0x23c], -R21 ;  /* 0x00008f0029057a23 */ /* 0x002fce0000010815 */
[----:B------:R1:W-:Y:S01]  /*3da0*/  MUFU.EX2 R171, R5 ;  /* 0x0000000500ab7308 */ /* 0x0003e20000000800 */
[----:B---3--:R-:W-:Y:S02]  /*3db0*/  FFMA.FTZ R0, R48, c[0x0][0x23c], -R20 ;  /* 0x00008f0030007a23 */ /* 0x008fe40000010814 */
[----:B------:R-:W3:Y:S05]  /*3dc0*/  LDSM.16.MT88.4 R48, [R220+0xc000] ;  /* 0x00c00000dc30783b */ /* 0x000eea0000004200 */
[----:B------:R-:W4:Y:S01]  /*3dd0*/  MUFU.EX2 R229, R0 ;  /* 0x0000000000e57308 */ /* 0x000f220000000800 */
[----:B-1----:R-:W-:Y:S02]  /*3de0*/  FFMA.FTZ R5, R40, c[0x0][0x23c], -R21 ;  /* 0x00008f0028057a23 */ /* 0x002fe40000010815 */
[----:B------:R-:W1:Y:S05]  /*3df0*/  LDSM.16.MT88.4 R40, [R219+0xc000] ;  /* 0x00c00000db28783b */ /* 0x000e6a0000004200 */
[----:B------:R3:W3:Y:S01]  /*3e00*/  MUFU.EX2 R121, R5 ;  /* 0x0000000500797308 */ /* 0x0006e20000000800 */
[----:B------:R-:W-:-:S02]  /*3e10*/  F2FP.PACK_AB R8, R123, R221 ;  /* 0x000000dd7b08723e */ /* 0x000fc400000000ff */
[----:B--2---:R-:W-:Y:S02]  /*3e20*/  F2FP.PACK_AB R4, R125, R155 ;  /* 0x0000009b7d04723e */ /* 0x004fe400000000ff */
[----:B----4-:R-:W-:-:S03]  /*3e30*/  F2FP.PACK_AB R7, R229, R184 ;  /* 0x000000b8e507723e */ /* 0x010fc600000000ff */
[----:B------:R-:W-:Y:S01]  /*3e40*/  HMMA.16816.F32 R164, R8, R56, R32 ;  /* 0x0000003808a4723c */ /* 0x000fe20000001820 */
[----:B---3--:R-:W-:Y:S02]  /*3e50*/  F2FP.PACK_AB R5, R126, R129 ;  /* 0x000000817e05723e */ /* 0x008fe400000000ff */
[----:B------:R-:W-:-:S05]  /*3e60*/  F2FP.PACK_AB R6, R121, R171 ;  /* 0x000000ab7906723e */ /* 0x000fca00000000ff */
[----:B------:R-:W-:Y:S08]  /*3e70*/  HMMA.16816.F32 R32, R16, R52, RZ ;  /* 0x000000341020723c */ /* 0x000ff000000018ff */
[----:B------:R-:W-:Y:S08]  /*3e80*/  HMMA.16816.F32 R160, R4, R56, R24 ;  /* 0x0000003804a0723c */ /* 0x000ff00000001818 */
[----:B------:R-:W-:Y:S08]  /*3e90*/  HMMA.16816.F32 R24, R12, R52, RZ ;  /* 0x000000340c18723c */ /* 0x000ff000000018ff */
[-C--:B------:R-:W-:Y:S08]  /*3ea0*/  HMMA.16816.F32 R116, R16, R48.reuse, RZ ;  /* 0x000000301074723c */ /* 0x080ff000000018ff */
[----:B------:R-:W-:Y:S08]  /*3eb0*/  HMMA.16816.F32 R112, R12, R48, RZ ;  /* 0x000000300c70723c */ /* 0x000ff000000018ff */
[-C--:B-1----:R-:W-:Y:S08]  /*3ec0*/  HMMA.16816.F32 R108, R16, R40.reuse, RZ ;  /* 0x00000028106c723c */ /* 0x082ff000000018ff */
[----:B------:R-:W-:Y:S08]  /*3ed0*/  HMMA.16816.F32 R104, R12, R40, RZ ;  /* 0x000000280c68723c */ /* 0x000ff000000018ff */
[-C--:B------:R-:W-:Y:S08]  /*3ee0*/  HMMA.16816.F32 R100, R16, R36.reuse, RZ ;  /* 0x000000241064723c */ /* 0x080ff000000018ff */
[----:B------:R-:W-:Y:S08]  /*3ef0*/  HMMA.16816.F32 R96, R12, R36, RZ ;  /* 0x000000240c60723c */ /* 0x000ff000000018ff */
[----:B------:R-:W-:Y:S08]  /*3f00*/  HMMA.16816.F32 R92, R16, R68, RZ ;  /* 0x00000044105c723c */ /* 0x000ff000000018ff */
[-C--:B------:R-:W-:Y:S01]  /*3f10*/  HMMA.16816.F32 R180, R8, R28.reuse, R32 ;  /* 0x0000001c08b4723c */ /* 0x080fe20000001820 */
[----:B------:R-:W1:Y:S07]  /*3f20*/  LDSM.16.MT88.4 R32, [R220+0xe800] ;  /* 0x00e80000dc20783b */ /* 0x000e6e0000004200 */
[----:B------:R-:W-:Y:S01]  /*3f30*/  HMMA.16816.F32 R176, R4, R28, R24 ;  /* 0x0000001c04b0723c */ /* 0x000fe20000001818 */
[----:B------:R-:W2:Y:S01]  /*3f40*/  LDSM.16.MT88.4 R24, [R219+0xe800] ;  /* 0x00e80000db18783b */ /* 0x000ea20000004200 */
[----:B------:R-:W-:Y:S01]  /*3f50*/  IMAD.MOV.U32 R56, RZ, RZ, R121 ;  /* 0x000000ffff387224 */ /* 0x000fe200078e0079 */
[----:B------:R-:W-:-:S05]  /*3f60*/  MOV R57, R120 ;  /* 0x0000007800397202 */ /* 0x000fca0000000f00 */
[----:B------:R-:W-:Y:S01]  /*3f70*/  HMMA.16816.F32 R88, R12, R68, RZ ;  /* 0x000000440c58723c */ /* 0x000fe200000018ff */
[----:B------:R-:W-:Y:S01]  /*3f80*/  IMAD.MOV.U32 R29, RZ, RZ, R128 ;  /* 0x000000ffff1d7224 */ /* 0x000fe200078e0080 */
[----:B------:R-:W-:-:S05]  /*3f90*/  MOV R28, R127 ;  /* 0x0000007f001c7202 */ /* 0x000fca0000000f00 */
[----:B------:R-:W-:Y:S01]  /*3fa0*/  IMAD.MOV.U32 R69, RZ, RZ, R172 ;  /* 0x000000ffff457224 */ /* 0x000fe200078e00ac */
[----:B------:R-:W-:Y:S01]  /*3fb0*/  HMMA.16816.F32 R196, R8, R64, R116 ;  /* 0x0000004008c4723c */ /* 0x000fe20000001874 */
[----:B------:R-:W-:-:S07]  /*3fc0*/  MOV R68, R129 ;  /* 0x0000008100447202 */ /* 0x000fce0000000f00 */
[----:B------:R-:W-:Y:S07]  /*3fd0*/  HMMA.16816.F32 R192, R4, R64, R112 ;  /* 0x0000004004c0723c */ /* 0x000fee0000001870 */
[----:B------:R-:W-:Y:S01]  /*3fe0*/  IMAD.MOV.U32 R65, RZ, RZ, R126 ;  /* 0x000000ffff417224 */ /* 0x000fe200078e007e */
[----:B------:R-:W-:Y:S01]  /*3ff0*/  HMMA.16816.F32 R188, R8, R60, R108 ;  /* 0x0000003c08bc723c */ /* 0x000fe2000000186c */
[----:B------:R-:W-:-:S07]  /*4000*/  MOV R64, R125 ;  /* 0x0000007d00407202 */ /* 0x000fce0000000f00 */
[----:B------:R-:W-:Y:S07]  /*4010*/  HMMA.16816.F32 R172, R4, R60, R104 ;  /* 0x0000003c04ac723c */ /* 0x000fee0000001868 */
[----:B------:R-:W-:Y:S01]  /*4020*/  MOV R61, R122 ;  /* 0x0000007a003d7202 */ /* 0x000fe20000000f00 */
[-C--:B------:R-:W-:Y:S08]  /*4030*/  HMMA.16816.F32 R208, R8, R84.reuse, R100 ;  /* 0x0000005408d0723c */ /* 0x080ff00000001864 */
[----:B------:R-:W-:Y:S07]  /*4040*/  HMMA.16816.F32 R204, R4, R84, R96 ;  /* 0x0000005404cc723c */ /* 0x000fee0000001860 */
[----:B------:R-:W-:Y:S01]  /*4050*/  IMAD.MOV.U32 R85, RZ, RZ, R124 ;  /* 0x000000ffff557224 */ /* 0x000fe200078e007c */
[----:B------:R-:W-:Y:S01]  /*4060*/  MOV R84, R123 ;  /* 0x0000007b00547202 */ /* 0x000fe20000000f00 */
[----:B------:R-:W-:Y:S08]  /*4070*/  HMMA.16816.F32 R236, R8, R80, R92 ;  /* 0x0000005008ec723c */ /* 0x000ff0000000185c */
[C---:B------:R-:W-:Y:S08]  /*4080*/  HMMA.16816.F32 R104, R12.reuse, R72, RZ ;  /* 0x000000480c68723c */ /* 0x040ff000000018ff */
        /* <DEDUP_REMOVED lines=8> */
[----:B------:R-:W-:Y:S08]  /*4110*/  HMMA.16816.F32 R92, R12, R78, RZ ;  /* 0x0000004e0c5c723c */ /* 0x000ff000000018ff */
[----:B------:R-:W-:Y:S01]  /*4120*/  HMMA.16816.F32 R12, R16, R76, RZ ;  /* 0x0000004c100c723c */ /* 0x000fe200000018ff */
[----:B------:R-:W-:-:S02]  /*4130*/  FFMA.FTZ R0, R141, c[0x0][0x23c], -R23 ;  /* 0x00008f008d007a23 */ /* 0x000fc40000010817 */
[----:B------:R-:W-:-:S05]  /*4140*/  IMAD.MOV.U32 R60, RZ, RZ, R200 ;  /* 0x000000ffff3c7224 */ /* 0x000fca00078e00c8 */
[C---:B-1----:R-:W-:Y:S08]  /*4150*/  HMMA.16816.F32 R244, R4.reuse, R32, R104 ;  /* 0x0000002004f4723c */ /* 0x042ff00000001868 */
[C---:B------:R-:W-:Y:S08]  /*4160*/  HMMA.16816.F32 R212, R4.reuse, R80, R88 ;  /* 0x0000005004d4723c */ /* 0x040ff00000001858 */
[C---:B--2---:R-:W-:Y:S08]  /*4170*/  HMMA.16816.F32 R240, R4.reuse, R24, R96 ;  /* 0x0000001804f0723c */ /* 0x044ff00000001860 */
[C---:B------:R-:W-:Y:S08]  /*4180*/  HMMA.16816.F32 R128, R4.reuse, R58, R128 ;  /* 0x0000003a0480723c */ /* 0x040ff00000001880 */
[C---:B------:R-:W-:Y:S08]  /*4190*/  HMMA.16816.F32 R124, R4.reuse, R30, R124 ;  /* 0x0000001e047c723c */ /* 0x040ff0000000187c */
[C---:B------:R-:W-:Y:S08]  /*41a0*/  HMMA.16816.F32 R120, R4.reuse, R66, R120 ;  /* 0x000000420478723c */ /* 0x040ff00000001878 */
[C---:B------:R-:W-:Y:S08]  /*41b0*/  HMMA.16816.F32 R116, R4.reuse, R62, R116 ;  /* 0x0000003e0474723c */ /* 0x040ff00000001874 */
[C---:B------:R-:W-:Y:S08]  /*41c0*/  HMMA.16816.F32 R112, R4.reuse, R86, R112 ;  /* 0x000000560470723c */ /* 0x040ff00000001870 */
[C---:B------:R-:W-:Y:S08]  /*41d0*/  HMMA.16816.F32 R108, R4.reuse, R82, R108 ;  /* 0x00000052046c723c */ /* 0x040ff0000000186c */
[C---:B------:R-:W-:Y:S08]  /*41e0*/  HMMA.16816.F32 R200, R4.reuse, R34, R100 ;  /* 0x0000002204c8723c */ /* 0x040ff00000001864 */
[----:B------:R-:W-:Y:S08]  /*41f0*/  HMMA.16816.F32 R104, R4, R26, R92 ;  /* 0x0000001a0468723c */ /* 0x000ff0000000185c */
[----:B------:R-:W-:Y:S01]  /*4200*/  HMMA.16816.F32 R4, R16, R74, RZ ;  /* 0x0000004a1004723c */ /* 0x000fe200000018ff */
[----:B------:R1:W-:Y:S07]  /*4210*/  MUFU.EX2 R74, R0 ;  /* 0x00000000004a7308 */ /* 0x0003ee0000000800 */
[----:B------:R-:W-:Y:S01]  /*4220*/  HMMA.16816.F32 R148, R8, R24, R12 ;  /* 0x000000180894723c */ /* 0x000fe2000000180c */
[----:B-1----:R-:W-:-:S07]  /*4230*/  FFMA.FTZ R0, R136, c[0x0][0x23c], -R23 ;  /* 0x00008f0088007a23 */ /* 0x002fce0000010817 */
[C---:B------:R-:W-:Y:S01]  /*4240*/  HMMA.16816.F32 R88, R16.reuse, R72, RZ ;  /* 0x000000481058723c */ /* 0x040fe200000018ff */
[----:B------:R1:W-:Y:S07]  /*4250*/  MUFU.EX2 R72, R0 ;  /* 0x0000000000487308 */ /* 0x0003ee0000000800 */
[C---:B------:R-:W-:Y:S08]  /*4260*/  HMMA.16816.F32 R44, R16.reuse, R46, RZ ;  /* 0x0000002e102c723c */ /* 0x040ff000000018ff */
[----:B------:R-:W-:Y:S01]  /*4270*/  HMMA.16816.F32 R52, R16, R54, RZ ;  /* 0x000000361034723c */ /* 0x000fe200000018ff */
[----:B-1----:R-:W-:-:S07]  /*4280*/  FFMA.FTZ R0, R133, c[0x0][0x23c], -R23 ;  /* 0x00008f0085007a23 */ /* 0x002fce0000010817 */
[C---:B------:R-:W-:Y:S01]  /*4290*/  HMMA.16816.F32 R48, R16.reuse, R50, RZ ;  /* 0x000000321030723c */ /* 0x040fe200000018ff */
[----:B------:R1:W-:Y:S07]  /*42a0*/  MUFU.EX2 R234, R0 ;  /* 0x0000000000ea7308 */ /* 0x0003ee0000000800 */
[C---:B------:R-:W-:Y:S08]  /*42b0*/  HMMA.16816.F32 R40, R16.reuse, R42, RZ ;  /* 0x0000002a1028723c */ /* 0x040ff000000018ff */
[----:B------:R-:W-:Y:S01]  /*42c0*/  HMMA.16816.F32 R36, R16, R38, RZ ;  /* 0x000000261024723c */ /* 0x000fe200000018ff */
[----:B-1----:R-:W-:-:S07]  /*42d0*/  FFMA.FTZ R0, R132, c[0x0][0x23c], -R23 ;  /* 0x00008f0084007a23 */ /* 0x002fce0000010817 */
[C---:B------:R-:W-:Y:S08]  /*42e0*/  HMMA.16816.F32 R12, R16.reuse, R70, RZ ;  /* 0x00000046100c723c */ /* 0x040ff000000018ff */
[----:B------:R-:W-:Y:S01]  /*42f0*/  HMMA.16816.F32 R16, R16, R78, RZ ;  /* 0x0000004e1010723c */ /* 0x000fe200000018ff */
[----:B------:R1:W-:Y:S02]  /*4300*/  MUFU.EX2 R77, R0 ;  /* 0x00000000004d7308 */ /* 0x0003e40000000800 */
[----:B-1----:R-:W-:-:S06]  /*4310*/  FFMA.FTZ R0, R145, c[0x0][0x23c], -R22 ;  /* 0x00008f0091007a23 */ /* 0x002fcc0000010816 */
[----:B------:R1:W-:Y:S11]  /*4320*/  MUFU.EX2 R73, R0 ;  /* 0x0000000000497308 */ /* 0x0003f60000000800 */
[----:B------:R-:W-:Y:S04]  /*4330*/  @!UPT UIADD3 URZ, URZ, URZ, URZ ;  /* 0x0000003f3f3ff290 */ /* 0x000fe8000fffe03f */
[----:B------:R-:W-:Y:S01]  /*4340*/  HMMA.16816.F32 R24, R8, R26, R16 ;  /* 0x0000001a0818723c */ /* 0x000fe20000001810 */
[----:B-1----:R-:W-:-:S04]  /*4350*/  FFMA.FTZ R0, R137, c[0x0][0x23c], -R22 ;  /* 0x00008f0089007a23 */ /* 0x002fc80000010816 */
[----:B------:R1:W-:Y:S02]  /*4360*/  MUFU.EX2 R231, R0 ;  /* 0x0000000000e77308 */ /* 0x0003e40000000800 */
[----:B-1----:R-:W-:-:S06]  /*4370*/  FFMA.FTZ R0, R135, c[0x0][0x23c], -R22 ;  /* 0x00008f0087007a23 */ /* 0x002fcc0000010816 */
[----:B------:R1:W-:Y:S02]  /*4380*/  MUFU.EX2 R18, R0 ;  /* 0x0000000000127308 */ /* 0x0003e40000000800 */
[----:B-1----:R-:W-:-:S06]  /*4390*/  FFMA.FTZ R0, R134, c[0x0][0x23c], -R22 ;  /* 0x00008f0086007a23 */ /* 0x002fcc0000010816 */
[----:B------:R1:W2:Y:S02]  /*43a0*/  MUFU.EX2 R232, R0 ;  /* 0x0000000000e87308 */ /* 0x0002a40000000800 */
[----:B-1----:R-:W-:-:S06]  /*43b0*/  FFMA.FTZ R0, R146, c[0x0][0x23c], -R21 ;  /* 0x00008f0092007a23 */ /* 0x002fcc0000010815 */
[----:B------:R1:W-:Y:S02]  /*43c0*/  MUFU.EX2 R75, R0 ;  /* 0x00000000004b7308 */ /* 0x0003e40000000800 */
[----:B-1----:R-:W-:Y:S01]  /*43d0*/  FFMA.FTZ R0, R140, c[0x0][0x23c], -R21 ;  /* 0x00008f008c007a23 */ /* 0x002fe20000010815 */
[----:B--2---:R-:W-:-:S05]  /*43e0*/  MOV R140, R232 ;  /* 0x000000e8008c7202 */ /* 0x004fca0000000f00 */
[----:B------:R1:W2:Y:S01]  /*43f0*/  MUFU.EX2 R232, R0 ;  /* 0x0000000000e87308 */ /* 0x0002a20000000800 */
[----:B------:R-:W-:Y:S01]  /*4400*/  HMMA.16816.F32 R80, R8, R82, R12 ;  /* 0x000000520850723c */ /* 0x000fe2000000180c */
[----:B------:R-:W3:Y:S01]  /*4410*/  LDSM.16.MT88.4 R12, [R217+0xd000] ;  /* 0x00d00000d90c783b */ /* 0x000ee20000004200 */
[----:B-1----:R-:W-:-:S05]  /*4420*/  FFMA.FTZ R0, R139, c[0x0][0x23c], -R21 ;  /* 0x00008f008b007a23 */ /* 0x002fca0000010815 */
[----:B------:R1:W-:Y:S01]  /*4430*/  MUFU.EX2 R19, R0 ;  /* 0x0000000000137308 */ /* 0x0003e20000000800 */
[----:B------:R-:W-:Y:S01]  /*4440*/  HMMA.16816.F32 R44, R8, R58, R44 ;  /* 0x0000003a082c723c */ /* 0x000fe2000000182c */
[----:B-1----:R-:W-:-:S06]  /*4450*/  FFMA.FTZ R0, R138, c[0x0][0x23c], -R21 ;  /* 0x00008f008a007a23 */ /* 0x002fcc0000010815 */
[----:B------:R1:W-:Y:S01]  /*4460*/  MUFU.EX2 R139, R0 ;  /* 0x00000000008b7308 */ /* 0x0003e20000000800 */
[----:B------:R-:W-:Y:S02]  /*4470*/  IMAD.MOV.U32 R59, RZ, RZ, R233 ;  /* 0x000000ffff3b7224 */ /* 0x000fe400078e00e9 */
[----:B-1----:R-:W-:-:S05]  /*4480*/  FFMA.FTZ R0, R147, c[0x0][0x23c], -R20 ;  /* 0x00008f0093007a23 */ /* 0x002fca0000010814 */
[----:B------:R1:W-:Y:S02]  /*4490*/  MUFU.EX2 R147, R0 ;  /* 0x0000000000937308 */ /* 0x0003e40000000800 */
[----:B-1----:R-:W-:-:S06]  /*44a0*/  FFMA.FTZ R0, R144, c[0x0][0x23c], -R20 ;  /* 0x00008f0090007a23 */ /* 0x002fcc0000010814 */
[----:B------:R1:W4:Y:S02]  /*44b0*/  MUFU.EX2 R233, R0 ;  /* 0x0000000000e97308 */ /* 0x0003240000000800 */
[----:B-1----:R-:W-:-:S06]  /*44c0*/  FFMA.FTZ R0, R143, c[0x0][0x23c], -R20 ;  /* 0x00008f008f007a23 */ /* 0x002fcc0000010814 */
[----:B------:R1:W-:Y:S01]  /*44d0*/  MUFU.EX2 R134, R0 ;  /* 0x0000000000867308 */ /* 0x0003e20000000800 */
[----:B------:R-:W-:Y:S02]  /*44e0*/  IMAD.MOV.U32 R146, RZ, RZ, R77 ;  /* 0x000000ffff927224 */ /* 0x000fe400078e004d */
[----:B-1----:R-:W-:-:S05]  /*44f0*/  FFMA.FTZ R0, R142, c[0x0][0x23c], -R20 ;  /* 0x00008f008e007a23 */ /* 0x002fca0000010814 */
[----:B------:R-:W1:Y:S01]  /*4500*/  MUFU.EX2 R138, R0 ;  /* 0x00000000008a7308 */ /* 0x000e620000000800 */
[----:B------:R-:W-:Y:S01]  /*4510*/  IMAD.MOV.U32 R144, RZ, RZ, R72 ;  /* 0x000000ffff907224 */ /* 0x000fe200078e0048 */
[----:B------:R-:W-:Y:S01]  /*4520*/  HMMA.16816.F32 R88, R8, R32, R88 ;  /* 0x000000200858723c */ /* 0x000fe20000001858 */
[----:B------:R-:W-:Y:S01]  /*4530*/  MOV R72, R84 ;  /* 0x0000005400487202 */ /* 0x000fe20000000f00 */
[----:B------:R-:W-:-:S06]  /*4540*/  IMAD.MOV.U32 R99, RZ, RZ, R85 ;  /* 0x000000ffff637224 */ /* 0x000fcc00078e0055 */
[----:B------:R-:W-:Y:S01]  /*4550*/  HMMA.16816.F32 R52, R8, R30, R52 ;  /* 0x0000001e0834723c */ /* 0x000fe20000001834 */
[----:B------:R-:W-:-:S07]  /*4560*/  MOV R98, R64 ;  /* 0x0000004000627202 */ /* 0x000fce0000000f00 */
[----:B------:R-:W-:Y:S01]  /*4570*/  HMMA.16816.F32 R48, R8, R66, R48 ;  /* 0x000000420830723c */ /* 0x000fe20000001830 */
[----:B------:R-:W-:-:S07]  /*4580*/  MOV R100, R2 ;  /* 0x0000000200647202 */ /* 0x000fce0000000f00 */
[----:B------:R-:W-:Y:S01]  /*4590*/  HMMA.16816.F32 R40, R8, R62, R40 ;  /* 0x0000003e0828723c */ /* 0x000fe20000001828 */
[----:B------:R-:W-:-:S07]  /*45a0*/  MOV R84, R171 ;  /* 0x000000ab00547202 */ /* 0x000fce0000000f00 */
[----:B------:R-:W-:Y:S01]  /*45b0*/  HMMA.16816.F32 R36, R8, R86, R36 ;  /* 0x000000560824723c */ /* 0x000fe20000001824 */
[----:B------:R-:W-:-:S07]  /*45c0*/  IMAD.MOV.U32 R2, RZ, RZ, R170 ;  /* 0x000000ffff027224 */ /* 0x000fce00078e00aa */
[----:B------:R-:W-:Y:S01]  /*45d0*/  HMMA.16816.F32 R32, R8, R34, R4 ;  /* 0x000000220820723c */ /* 0x000fe20000001804 */
[----:B------:R-:W-:-:S06]  /*45e0*/  MOV R85, R169 ;  /* 0x000000a900557202 */ /* 0x000fcc0000000f00 */
[----:B------:R-:W-:Y:S02]  /*45f0*/  F2FP.PACK_AB R8, R144, R74 ;  /* 0x0000004a9008723e */ /* 0x000fe400000000ff */
[----:B------:R-:W-:Y:S02]  /*4600*/  F2FP.PACK_AB R9, R231, R73 ;  /* 0x00000049e709723e */ /* 0x000fe400000000ff */
[----:B------:R-:W-:Y:S02]  /*4610*/  F2FP.PACK_AB R10, R146, R234 ;  /* 0x000000ea920a723e */ /* 0x000fe400000000ff */
[----:B------:R-:W-:Y:S02]  /*4620*/  F2FP.PACK_AB R11, R140, R18 ;  /* 0x000000128c0b723e */ /* 0x000fe400000000ff */
[----:B--2---:R-:W-:Y:S02]  /*4630*/  F2FP.PACK_AB R4, R232, R75 ;  /* 0x0000004be804723e */ /* 0x004fe400000000ff */
[----:B----4-:R-:W-:-:S02]  /*4640*/  F2FP.PACK_AB R5, R233, R147 ;  /* 0x00000093e905723e */ /* 0x010fc400000000ff */
[----:B------:R-:W-:Y:S02]  /*4650*/  F2FP.PACK_AB R6, R139, R19 ;  /* 0x000000138b06723e */ /* 0x000fe400000000ff */
[----:B-1----:R-:W-:Y:S01]  /*4660*/  F2FP.PACK_AB R7, R138, R134 ;  /* 0x000000868a07723e */ /* 0x002fe200000000ff */
[----:B------:R-:W-:Y:S01]  /*4670*/  IMAD.MOV.U32 R64, RZ, RZ, R168 ;  /* 0x000000ffff407224 */ /* 0x000fe200078e00a8 */
[-C--:B---3--:R-:W-:Y:S08]  /*4680*/  HMMA.16816.F32 R164, R8, R12.reuse, R164 ;  /* 0x0000000c08a4723c */ /* 0x088ff000000018a4 */
[C---:B------:R-:W-:Y:S08]  /*4690*/  HMMA.16816.F32 R160, R4.reuse, R12, R160 ;  /* 0x0000000c04a0723c */ /* 0x040ff000000018a0 */
[-C--:B------:R-:W-:Y:S08]  /*46a0*/  HMMA.16816.F32 R168, R4, R14.reuse, R128 ;  /* 0x0000000e04a8723c */ /* 0x080ff00000001880 */
[C---:B------:R-:W-:Y:S01]  /*46b0*/  HMMA.16816.F32 R44, R8.reuse, R14, R44 ;  /* 0x0000000e082c723c */ /* 0x040fe2000000182c */
[----:B------:R-:W1:Y:S01]  /*46c0*/  LDSM.16.MT88.4 R12, [R218+0xd000] ;  /* 0x00d00000da0c783b */ /* 0x000e620000004200 */
[----:B------:R-:W-:Y:S01]  /*46d0*/  IMAD.MOV.U32 R97, RZ, RZ, R65 ;  /* 0x000000ffff617224 */ /* 0x000fe200078e0041 */
[----:B------:R-:W-:Y:S01]  /*46e0*/  MOV R96, R28 ;  /* 0x0000001c00607202 */ /* 0x000fe20000000f00 */
[----:B------:R-:W-:Y:S01]  /*46f0*/  IMAD.MOV.U32 R103, RZ, RZ, R29 ;  /* 0x000000ffff677224 */ /* 0x000fe200078e001d */
[----:B------:R-:W-:Y:S01]  /*4700*/  MOV R29, R187 ;  /* 0x000000bb001d7202 */ /* 0x000fe20000000f00 */
[----:B------:R-:W-:Y:S01]  /*4710*/  IMAD.MOV.U32 R28, RZ, RZ, R186 ;  /* 0x000000ffff1c7224 */ /* 0x000fe200078e00ba */
[----:B------:R-:W-:Y:S01]  /*4720*/  MOV R65, R185 ;  /* 0x000000b900417202 */ /* 0x000fe20000000f00 */
[----:B------:R-:W-:Y:S01]  /*4730*/  IMAD.MOV.U32 R77, RZ, RZ, R184 ;  /* 0x000000ffff4d7224 */ /* 0x000fe200078e00b8 */
[-C--:B-1----:R-:W-:Y:S08]  /*4740*/  HMMA.16816.F32 R180, R8, R12.reuse, R180 ;  /* 0x0000000c08b4723c */ /* 0x082ff000000018b4 */
[C---:B------:R-:W-:Y:S08]  /*4750*/  HMMA.16816.F32 R176, R4.reuse, R12, R176 ;  /* 0x0000000c04b0723c */ /* 0x040ff000000018b0 */
[-C--:B------:R-:W-:Y:S08]  /*4760*/  HMMA.16816.F32 R184, R4, R14.reuse, R124 ;  /* 0x0000000e04b8723c */ /* 0x080ff0000000187c */
[----:B------:R-:W-:Y:S01]  /*4770*/  HMMA.16816.F32 R52, R8, R14, R52 ;  /* 0x0000000e0834723c */ /* 0x000fe20000001834 */
[----:B------:R-:W1:Y:S01]  /*4780*/  LDSM.16.MT88.4 R12, [R220+0xd000] ;  /* 0x00d00000dc0c783b */ /* 0x000e620000004200 */
[----:B------:R-:W-:Y:S01]  /*4790*/  MOV R102, R68 ;  /* 0x0000004400667202 */ /* 0x000fe20000000f00 */
[----:B------:R-:W-:-:S05]  /*47a0*/  IMAD.MOV.U32 R101, RZ, RZ, R69 ;  /* 0x000000ffff657224 */ /* 0x000fca00078e0045 */
[-C--:B-1----:R-:W-:Y:S08]  /*47b0*/  HMMA.16816.F32 R196, R8, R12.reuse, R196 ;  /* 0x0000000c08c4723c */ /* 0x082ff000000018c4 */
[C---:B------:R-:W-:Y:S08]  /*47c0*/  HMMA.16816.F32 R192, R4.reuse, R12, R192 ;  /* 0x0000000c04c0723c */ /* 0x040ff000000018c0 */
[-C--:B------:R-:W-:Y:S08]  /*47d0*/  HMMA.16816.F32 R68, R4, R14.reuse, R120 ;  /* 0x0000000e0444723c */ /* 0x080ff00000001878 */
[C---:B------:R-:W-:Y:S01]  /*47e0*/  HMMA.16816.F32 R48, R8.reuse, R14, R48 ;  /* 0x0000000e0830723c */ /* 0x040fe20000001830 */
[----:B------:R-:W1:Y:S01]  /*47f0*/  LDSM.16.MT88.4 R12, [R219+0xd000] ;  /* 0x00d00000db0c783b */ /* 0x000e620000004200 */
[----:B------:R-:W-:Y:S01]  /*4800*/  MOV R121, R77 ;  /* 0x0000004d00797202 */ /* 0x000fe20000000f00 */
[----:B------:R-:W-:Y:S01]  /*4810*/  IMAD.MOV.U32 R122, RZ, RZ, R84 ;  /* 0x000000ffff7a7224 */ /* 0x000fe200078e0054 */
[----:B------:R-:W-:Y:S01]  /*4820*/  MOV R143, R85 ;  /* 0x00000055008f7202 */ /* 0x000fe20000000f00 */
[----:B------:R-:W-:Y:S01]  /*4830*/  IMAD.MOV.U32 R130, RZ, RZ, R64 ;  /* 0x000000ffff827224 */ /* 0x000fe200078e0040 */
[----:B------:R-:W-:Y:S01]  /*4840*/  MOV R131, R65 ;  /* 0x0000004100837202 */ /* 0x000fe20000000f00 */
[----:B------:R-:W-:Y:S01]  /*4850*/  IMAD.MOV.U32 R0, RZ, RZ, R28 ;  /* 0x000000ffff007224 */ /* 0x000fe200078e001c */
[----:B------:R-:W-:Y:S01]  /*4860*/  MOV R142, R29 ;  /* 0x0000001d008e7202 */ /* 0x000fe20000000f00 */
[-C--:B-1----:R-:W-:Y:S08]  /*4870*/  HMMA.16816.F32 R76, R8, R12.reuse, R188 ;  /* 0x0000000c084c723c */ /* 0x082ff000000018bc */
[C---:B------:R-:W-:Y:S08]  /*4880*/  HMMA.16816.F32 R28, R4.reuse, R12, R172 ;  /* 0x0000000c041c723c */ /* 0x040ff000000018ac */
[-C--:B------:R-:W-:Y:S08]  /*4890*/  HMMA.16816.F32 R84, R4, R14.reuse, R116 ;  /* 0x0000000e0454723c */ /* 0x080ff00000001874 */
[----:B------:R-:W-:Y:S01]  /*48a0*/  HMMA.16816.F32 R64, R8, R14, R40 ;  /* 0x0000000e0840723c */ /* 0x000fe20000001828 */
        /* <DEDUP_REMOVED lines=8> */
[----:B------:R-:W-:-:S02]  /*4930*/  IMAD.MOV.U32 R145, RZ, RZ, R103 ;  /* 0x000000ffff917224 */ /* 0x000fc400078e0067 */
[----:B------:R-:W-:Y:S01]  /*4940*/  IMAD.MOV.U32 R72, RZ, RZ, R56 ;  /* 0x000000ffff487224 */ /* 0x000fe200078e0038 */
[-C--:B-1----:R-:W-:Y:S07]  /*4950*/  HMMA.16816.F32 R92, R8, R12.reuse, R208 ;  /* 0x0000000c085c723c */ /* 0x082fee00000018d0 */
[----:B------:R-:W-:Y:S01]  /*4960*/  IMAD.MOV.U32 R209, RZ, RZ, R59 ;  /* 0x000000ffffd17224 */ /* 0x000fe200078e003b */
[----:B------:R-:W-:Y:S01]  /*4970*/  HMMA.16816.F32 R96, R4, R12, R204 ;  /* 0x0000000c0460723c */ /* 0x000fe200000018cc */
[----:B------:R-:W-:-:S06]  /*4980*/  MOV R208, R100 ;  /* 0x0000006400d07202 */ /* 0x000fcc0000000f00 */
[----:B------:R-:W-:Y:S01]  /*4990*/  MOV R206, R57 ;  /* 0x0000003900ce7202 */ /* 0x000fe20000000f00 */
[-C--:B------:R-:W-:Y:S08]  /*49a0*/  HMMA.16816.F32 R100, R4, R14.reuse, R112 ;  /* 0x0000000e0464723c */ /* 0x080ff00000001870 */
[----:B------:R-:W-:Y:S01]  /*49b0*/  HMMA.16816.F32 R56, R8, R14, R36 ;  /* 0x0000000e0838723c */ /* 0x000fe20000001824 */
[----:B------:R-:W1:Y:S01]  /*49c0*/  LDSM.16.MT88.4 R12, [R218+0xf000] ;  /* 0x00f00000da0c783b */ /* 0x000e620000004200 */
[----:B------:R-:W-:-:S02]  /*49d0*/  IMAD.MOV.U32 R17, RZ, RZ, R60 ;  /* 0x000000ffff117224 */ /* 0x000fc400078e003c */
[----:B------:R-:W-:Y:S01]  /*49e0*/  IMAD.MOV.U32 R173, RZ, RZ, R139 ;  /* 0x000000ffffad7224 */ /* 0x000fe200078e008b */
[----:B------:R-:W-:Y:S01]  /*49f0*/  MOV R139, R136 ;  /* 0x00000088008b7202 */ /* 0x000fe20000000f00 */
[----:B------:R-:W-:Y:S01]  /*4a00*/  IMAD.MOV.U32 R189, RZ, RZ, R19 ;  /* 0x000000ffffbd7224 */ /* 0x000fe200078e0013 */
[----:B------:R-:W-:Y:S02]  /*4a10*/  MOV R136, R16 ;  /* 0x0000001000887202 */ /* 0x000fe40000000f00 */
[----:B------:R-:W-:Y:S02]  /*4a20*/  MOV R190, R18 ;  /* 0x0000001200be7202 */ /* 0x000fe40000000f00 */
[----:B------:R-:W-:Y:S01]  /*4a30*/  MOV R207, R61 ;  /* 0x0000003d00cf7202 */ /* 0x000fe20000000f00 */
[----:B-1----:R-:W-:Y:S07]  /*4a40*/  HMMA.16816.F32 R112, R4, R12, R212 ;  /* 0x0000000c0470723c */ /* 0x002fee00000018d4 */
[----:B------:R-:W-:-:S02]  /*4a50*/  IMAD.MOV.U32 R214, RZ, RZ, R17 ;  /* 0x000000ffffd67224 */ /* 0x000fc400078e0011 */
[----:B------:R-:W1:Y:S01]  /*4a60*/  LDSM.16.MT88.4 R16, [R220+0xf000] ;  /* 0x00f00000dc10783b */ /* 0x000e620000004200 */
[----:B------:R-:W-:Y:S07]  /*4a70*/  HMMA.16816.F32 R60, R8, R12, R236 ;  /* 0x0000000c083c723c */ /* 0x000fee00000018ec */
[----:B------:R-:W-:Y:S02]  /*4a80*/  IMAD.MOV.U32 R237, RZ, RZ, R0 ;  /* 0x000000ffffed7224 */ /* 0x000fe400078e0000 */
[----:B------:R-:W-:-:S04]  /*4a90*/  FFMA.FTZ R0, R248, c[0x0][0x23c], -R23 ;  /* 0x00008f00f8007a23 */ /* 0x000fc80000010817 */
[----:B------:R2:W-:Y:S01]  /*4aa0*/  MUFU.EX2 R204, R0 ;  /* 0x0000000000cc7308 */ /* 0x0005e20000000800 */
[----:B------:R-:W-:Y:S02]  /*4ab0*/  IMAD.MOV.U32 R213, RZ, RZ, R135 ;  /* 0x000000ffffd57224 */ /* 0x000fe400078e0087 */
[----:B--2---:R-:W-:-:S05]  /*4ac0*/  FFMA.FTZ R0, R159, c[0x0][0x23c], -R23 ;  /* 0x00008f009f007a23 */ /* 0x004fca0000010817 */
[----:B------:R2:W3:Y:S01]  /*4ad0*/  MUFU.EX2 R159, R0 ;  /* 0x00000000009f7308 */ /* 0x0004e20000000800 */
[----:B------:R-:W-:Y:S01]  /*4ae0*/  MOV R172, R138 ;  /* 0x0000008a00ac7202 */ /* 0x000fe20000000f00 */
[----:B------:R-:W-:Y:S01]  /*4af0*/  IMAD.MOV.U32 R138, RZ, RZ, R133 ;  /* 0x000000ffff8a7224 */ /* 0x000fe200078e0085 */
[----:B------:R-:W-:Y:S01]  /*4b00*/  MOV R188, R134 ;  /* 0x0000008600bc7202 */ /* 0x000fe20000000f00 */
[----:B--2---:R-:W-:-:S04]  /*4b10*/  FFMA.FTZ R0, R153, c[0x0][0x23c], -R23 ;  /* 0x00008f0099007a23 */ /* 0x004fc80000010817 */
[----:B------:R2:W-:Y:S01]  /*4b20*/  MUFU.EX2 R153, R0 ;  /* 0x0000000000997308 */ /* 0x0005e20000000800 */
[----:B------:R-:W-:Y:S01]  /*4b30*/  MOV R123, R132 ;  /* 0x00000084007b7202 */ /* 0x000fe20000000f00 */
[----:B-1----:R-:W-:Y:S01]  /*4b40*/  HMMA.16816.F32 R32, R8, R18, R32 ;  /* 0x000000120820723c */ /* 0x002fe20000001820 */
[----:B--2---:R-:W-:-:S05]  /*4b50*/  FFMA.FTZ R0, R152, c[0x0][0x23c], -R23 ;  /* 0x00008f0098007a23 */ /* 0x004fca0000010817 */
[----:B------:R1:W-:Y:S02]  /*4b60*/  MUFU.EX2 R205, R0 ;  /* 0x0000000000cd7308 */ /* 0x0003e40000000800 */
[----:B------:R-:W-:Y:S01]  /*4b70*/  HMMA.16816.F32 R132, R4, R18, R200 ;  /* 0x000000120484723c */ /* 0x000fe200000018c8 */
[----:B------:R-:W-:Y:S02]  /*4b80*/  IMAD.MOV.U32 R215, RZ, RZ, R143 ;  /* 0x000000ffffd77224 */ /* 0x000fe400078e008f */
[----:B-1----:R-:W-:-:S04]  /*4b90*/  FFMA.FTZ R0, R213, c[0x0][0x23c], -R22 ;  /* 0x00008f00d5007a23 */ /* 0x002fc80000010816 */
[----:B------:R1:W-:Y:S01]  /*4ba0*/  MUFU.EX2 R19, R0 ;  /* 0x0000000000137308 */ /* 0x0003e20000000800 */
[----:B------:R-:W-:Y:S02]  /*4bb0*/  MOV R236, R142 ;  /* 0x0000008e00ec7202 */ /* 0x000fe40000000f00 */
[----:B------:R-:W-:Y:S01]  /*4bc0*/  MOV R213, R214 ;  /* 0x000000d600d57202 */ /* 0x000fe20000000f00 */
[----:B------:R-:W-:Y:S01]  /*4bd0*/  IMAD.MOV.U32 R239, RZ, RZ, R130 ;  /* 0x000000ffffef7224 */ /* 0x000fe200078e0082 */
[----:B------:R-:W-:Y:S01]  /*4be0*/  MOV R238, R131 ;  /* 0x0000008300ee7202 */ /* 0x000fe20000000f00 */
[----:B-1----:R-:W-:-:S04]  /*4bf0*/  FFMA.FTZ R0, R252, c[0x0][0x23c], -R22 ;  /* 0x00008f00fc007a23 */ /* 0x002fc80000010816 */
[----:B------:R1:W2:Y:S01]  /*4c00*/  MUFU.EX2 R23, R0 ;  /* 0x0000000000177308 */ /* 0x0002a20000000800 */
[----:B------:R-:W-:Y:S01]  /*4c10*/  IMAD.MOV.U32 R214, RZ, RZ, R215 ;  /* 0x000000ffffd67224 */ /* 0x000fe200078e00d7 */
[----:B------:R-:W-:Y:S01]  /*4c20*/  MOV R215, R236 ;  /* 0x000000ec00d77202 */ /* 0x000fe20000000f00 */
[----:B------:R-:W-:Y:S01]  /*4c30*/  IMAD.MOV.U32 R236, RZ, RZ, R237 ;  /* 0x000000ffffec7224 */ /* 0x000fe200078e00ed */
[----:B------:R-:W-:Y:S01]  /*4c40*/  MOV R237, R238 ;  /* 0x000000ee00ed7202 */ /* 0x000fe20000000f00 */
[----:B------:R-:W-:Y:S02]  /*4c50*/  IMAD.MOV.U32 R238, RZ, RZ, R239 ;  /* 0x000000ffffee7224 */ /* 0x000fe400078e00ef */
[----:B-1----:R-:W-:-:S04]  /*4c60*/  FFMA.FTZ R0, R158, c[0x0][0x23c], -R22 ;  /* 0x00008f009e007a23 */ /* 0x002fc80000010816 */
[----:B------:R1:W-:Y:S01]  /*4c70*/  MUFU.EX2 R152, R0 ;  /* 0x0000000000987308 */ /* 0x0003e20000000800 */
[----:B------:R-:W-:Y:S01]  /*4c80*/  MOV R239, R206 ;  /* 0x000000ce00ef7202 */ /* 0x000fe20000000f00 */
[----:B------:R-:W-:Y:S01]  /*4c90*/  IMAD.MOV.U32 R206, RZ, RZ, R207 ;  /* 0x000000ffffce7224 */ /* 0x000fe200078e00cf */
[----:B------:R-:W-:Y:S01]  /*4ca0*/  MOV R207, R208 ;  /* 0x000000d000cf7202 */ /* 0x000fe20000000f00 */
[----:B------:R-:W-:Y:S01]  /*4cb0*/  IMAD.MOV.U32 R208, RZ, RZ, R209 ;  /* 0x000000ffffd07224 */ /* 0x000fe200078e00d1 */
[----:B------:R-:W-:Y:S01]  /*4cc0*/  MOV R209, R251 ;  /* 0x000000fb00d17202 */ /* 0x000fe20000000f00 */
[----:B------:R-:W-:Y:S01]  /*4cd0*/  IMAD.MOV.U32 R210, RZ, RZ, R145 ;  /* 0x000000ffffd27224 */ /* 0x000fe200078e0091 */
[----:B------:R-:W-:Y:S01]  /*4ce0*/  MOV R211, R137 ;  /* 0x0000008900d37202 */ /* 0x000fe20000000f00 */
[----:B------:R-:W4:Y:S01]  /*4cf0*/  LDL.LU R251, [R1+0xa4] ;  /* 0x0000a40001fb7983 */ /* 0x000f220000300800 */
[----:B-1----:R-:W-:-:S04]  /*4d00*/  FFMA.FTZ R0, R157, c[0x0][0x23c], -R22 ;  /* 0x00008f009d007a23 */ /* 0x002fc80000010816 */
[----:B------:R1:W1:Y:S02]  /*4d10*/  MUFU.EX2 R22, R0 ;  /* 0x0000000000167308 */ /* 0x0002640000000800 */
[----:B-1----:R-:W-:Y:S02]  /*4d20*/  FFMA.FTZ R0, R213, c[0x0][0x23c], -R21 ;  /* 0x00008f00d5007a23 */ /* 0x002fe40000010815 */
[----:B------:R-:W-:Y:S01]  /*4d30*/  IMAD.MOV.U32 R213, RZ, RZ, R214 ;  /* 0x000000ffffd57224 */ /* 0x000fe200078e00d6 */
[----:B------:R-:W-:Y:S01]  /*4d40*/  MOV R214, R215 ;  /* 0x000000d700d67202 */ /* 0x000fe20000000f00 */
        /* <DEDUP_REMOVED lines=11> */
[----:B------:R-:W4:Y:S01]  /*4e00*/  LDL.LU R155, [R1+0xa0] ;  /* 0x0000a000019b7983 */ /* 0x000f220000300800 */
[-C--:B------:R-:W-:Y:S08]  /*4e10*/  HMMA.16816.F32 R116, R4, R14.reuse, R108 ;  /* 0x0000000e0474723c */ /* 0x080ff0000000186c */
[----:B------:R-:W-:Y:S01]  /*4e20*/  HMMA.16816.F32 R40, R8, R14, R80 ;  /* 0x0000000e0828723c */ /* 0x000fe20000001850 */
[----:B------:R-:W1:Y:S01]  /*4e30*/  LDSM.16.MT88.4 R12, [R219+0xf000] ;  /* 0x00f00000db0c783b */ /* 0x000e620000004200 */
[----:B------:R-:W-:Y:S01]  /*4e40*/  MOV R110, R213 ;  /* 0x000000d5006e7202 */ /* 0x000fe20000000f00 */
[----:B------:R-:W-:Y:S01]  /*4e50*/  IMAD.MOV.U32 R109, RZ, RZ, R238 ;  /* 0x000000ffff6d7224 */ /* 0x000fe200078e00ee */
[----:B------:R-:W-:Y:S01]  /*4e60*/  MOV R191, R144 ;  /* 0x0000009000bf7202 */ /* 0x000fe20000000f00 */
[----:B------:R-:W-:-:S02]  /*4e70*/  IMAD.MOV.U32 R108, RZ, RZ, R214 ;  /* 0x000000ffff6c7224 */ /* 0x000fc400078e00d6 */
[----:B------:R-:W-:Y:S01]  /*4e80*/  IMAD.MOV.U32 R212, RZ, RZ, R206 ;  /* 0x000000ffffd47224 */ /* 0x000fe200078e00ce */
[----:B------:R-:W-:Y:S01]  /*4e90*/  HMMA.16816.F32 R128, R4, R16, R244 ;  /* 0x000000100480723c */ /* 0x000fe200000018f4 */
[----:B------:R-:W-:Y:S01]  /*4ea0*/  IMAD.MOV.U32 R120, RZ, RZ, R147 ;  /* 0x000000ffff787224 */ /* 0x000fe200078e0093 */
[----:B------:R-:W-:Y:S01]  /*4eb0*/  MOV R111, R239 ;  /* 0x000000ef006f7202 */ /* 0x000fe20000000f00 */
[----:B------:R-:W-:Y:S02]  /*4ec0*/  IMAD.MOV.U32 R175, RZ, RZ, R146 ;  /* 0x000000ffffaf7224 */ /* 0x000fe400078e0092 */
[----:B------:R-:W-:Y:S01]  /*4ed0*/  IMAD.MOV.U32 R214, RZ, RZ, R208 ;  /* 0x000000ffffd67224 */ /* 0x000fe200078e00d0 */
[----:B------:R-:W-:Y:S01]  /*4ee0*/  MOV R82, R215 ;  /* 0x000000d700527202 */ /* 0x000fe20000000f00 */
[----:B------:R-:W-:Y:S01]  /*4ef0*/  IMAD.MOV.U32 R81, RZ, RZ, R236 ;  /* 0x000000ffff517224 */ /* 0x000fe200078e00ec */
[----:B------:R-:W-:Y:S01]  /*4f00*/  MOV R213, R207 ;  /* 0x000000cf00d57202 */ /* 0x000fe20000000f00 */
[----:B------:R-:W-:Y:S01]  /*4f10*/  IMAD.MOV.U32 R236, RZ, RZ, R210 ;  /* 0x000000ffffec7224 */ /* 0x000fe200078e00d2 */
[----:B------:R-:W-:-:S02]  /*4f20*/  MOV R83, R237 ;  /* 0x000000ed00537202 */ /* 0x000fc40000000f00 */
[----:B------:R-:W-:Y:S01]  /*4f30*/  MOV R215, R209 ;  /* 0x000000d100d77202 */ /* 0x000fe20000000f00 */
[----:B------:R-:W-:Y:S01]  /*4f40*/  IMAD.MOV.U32 R207, RZ, RZ, R188 ;  /* 0x000000ffffcf7224 */ /* 0x000fe200078e00bc */
[----:B------:R-:W-:Y:S01]  /*4f50*/  MOV R237, R211 ;  /* 0x000000d300ed7202 */ /* 0x000fe20000000f00 */
[----:B------:R-:W-:Y:S01]  /*4f60*/  IMAD.MOV.U32 R239, RZ, RZ, R190 ;  /* 0x000000ffffef7224 */ /* 0x000fe200078e00be */
[----:B------:R-:W-:Y:S01]  /*4f70*/  MOV R206, R189 ;  /* 0x000000bd00ce7202 */ /* 0x000fe20000000f00 */
[----:B------:R-:W-:Y:S02]  /*4f80*/  IMAD.MOV.U32 R188, RZ, RZ, R233 ;  /* 0x000000ffffbc7224 */ /* 0x000fe400078e00e9 */
[----:B------:R-:W-:Y:S01]  /*4f90*/  IMAD.MOV.U32 R190, RZ, RZ, R231 ;  /* 0x000000ffffbe7224 */ /* 0x000fe200078e00e7 */
[----:B------:R-:W-:Y:S01]  /*4fa0*/  MOV R174, R140 ;  /* 0x0000008c00ae7202 */ /* 0x000fe20000000f00 */
[----:B------:R-:W-:Y:S01]  /*4fb0*/  IMAD.MOV.U32 R137, RZ, RZ, R141 ;  /* 0x000000ffff897224 */ /* 0x000fe200078e008d */
[----:B------:R-:W-:Y:S01]  /*4fc0*/  MOV R189, R232 ;  /* 0x000000e800bd7202 */ /* 0x000fe20000000f00 */
[----:B------:R-:W-:Y:S01]  /*4fd0*/  HMMA.16816.F32 R124, R8, R16, R88 ;  /* 0x00000010087c723c */ /* 0x000fe20000001858 */
[----:B------:R-:W-:-:S07]  /*4fe0*/  FFMA.FTZ R2, R2, c[0x0][0x23c], -R20 ;  /* 0x00008f0002027a23 */ /* 0x000fce0000010814 */
[C---:B-1----:R-:W-:Y:S08]  /*4ff0*/  HMMA.16816.F32 R144, R4.reuse, R12, R240 ;  /* 0x0000000c0490723c */ /* 0x042ff000000018f0 */
[-C--:B------:R-:W-:Y:S08]  /*5000*/  HMMA.16816.F32 R36, R4, R14.reuse, R104 ;  /* 0x0000000e0424723c */ /* 0x080ff00000001868 */
[C---:B------:R-:W-:Y:S01]  /*5010*/  HMMA.16816.F32 R24, R8.reuse, R14, R24 ;  /* 0x0000000e0818723c */ /* 0x040fe20000001818 */
[----:B------:R-:W-:Y:S01]  /*5020*/  FADD.FTZ R7, R110, R109 ;  /* 0x0000006d6e077221 */ /* 0x000fe20000010000 */
[----:B------:R-:W-:Y:S01]  /*5030*/  MOV R210, R173 ;  /* 0x000000ad00d27202 */ /* 0x000fe20000000f00 */
[----:B------:R-:W-:Y:S01]  /*5040*/  IMAD.MOV.U32 R109, RZ, RZ, R212 ;  /* 0x000000ffff6d7224 */ /* 0x000fe200078e00d4 */
[----:B------:R-:W-:Y:S01]  /*5050*/  MOV R110, R111 ;  /* 0x0000006f006e7202 */ /* 0x000fe20000000f00 */
[----:B------:R-:W-:Y:S01]  /*5060*/  IMAD.MOV.U32 R212, RZ, RZ, R214 ;  /* 0x000000ffffd47224 */ /* 0x000fe200078e00d6 */
[----:B------:R-:W-:Y:S01]  /*5070*/  MOV R111, R213 ;  /* 0x000000d5006f7202 */ /* 0x000fe20000000f00 */
[----:B------:R-:W-:Y:S01]  /*5080*/  IMAD.MOV.U32 R214, RZ, RZ, R236 ;  /* 0x000000ffffd67224 */ /* 0x000fe200078e00ec */
[----:B------:R-:W-:Y:S01]  /*5090*/  MOV R213, R215 ;  /* 0x000000d700d57202 */ /* 0x000fe20000000f00 */
[----:B------:R-:W-:Y:S01]  /*50a0*/  FADD.FTZ R6, R108, R83 ;  /* 0x000000536c067221 */ /* 0x000fe20000010000 */
[----:B------:R-:W-:Y:S01]  /*50b0*/  MOV R215, R237 ;  /* 0x000000ed00d77202 */ /* 0x000fe20000000f00 */
[----:B------:R-:W-:Y:S01]  /*50c0*/  HMMA.16816.F32 R140, R8, R12, R148 ;  /* 0x0000000c088c723c */ /* 0x000fe20000001894 */
[----:B------:R-:W-:Y:S01]  /*50d0*/  MOV R108, R212 ;  /* 0x000000d4006c7202 */ /* 0x000fe20000000f00 */
[----:B------:R-:W-:Y:S01]  /*50e0*/  IMAD.MOV.U32 R237, RZ, RZ, R188 ;  /* 0x000000ffffed7224 */ /* 0x000fe200078e00bc */
[----:B------:R-:W-:Y:S01]  /*50f0*/  MOV R188, R190 ;  /* 0x000000be00bc7202 */ /* 0x000fe20000000f00 */
[----:B------:R-:W-:Y:S01]  /*5100*/  IMAD.MOV.U32 R83, RZ, RZ, R111 ;  /* 0x000000ffff537224 */ /* 0x000fe200078e006f */
[----:B------:R-:W-:Y:S01]  /*5110*/  MOV R236, R189 ;  /* 0x000000bd00ec7202 */ /* 0x000fe20000000f00 */
[----:B------:R-:W-:Y:S01]  /*5120*/  FFMA.FTZ R4, R156, c[0x0][0x23c], -R20 ;  /* 0x00008f009c047a23 */ /* 0x000fe20000010814 */
[----:B------:R-:W-:Y:S01]  /*5130*/  MOV R208, R175 ;  /* 0x000000af00d07202 */ /* 0x000fe20000000f00 */
[----:B------:R-:W-:Y:S01]  /*5140*/  FADD.FTZ R8, R110, R109 ;  /* 0x0000006d6e087221 */ /* 0x000fe20000010000 */
[----:B------:R-:W-:Y:S01]  /*5150*/  MOV R109, R213 ;  /* 0x000000d5006d7202 */ /* 0x000fe20000000f00 */
[----:B------:R-:W-:Y:S01]  /*5160*/  IMAD.MOV.U32 R110, RZ, RZ, R214 ;  /* 0x000000ffff6e7224 */ /* 0x000fe200078e00d6 */
[----:B------:R-:W-:Y:S01]  /*5170*/  MOV R190, R120 ;  /* 0x0000007800be7202 */ /* 0x000fe20000000f00 */
[----:B------:R-:W-:Y:S01]  /*5180*/  IMAD.MOV.U32 R189, RZ, RZ, R191 ;  /* 0x000000ffffbd7224 */ /* 0x000fe200078e00bf */
[----:B------:R-:W-:Y:S01]  /*5190*/  MOV R111, R215 ;  /* 0x000000d7006f7202 */ /* 0x000fe20000000f00 */
[----:B------:R-:W-:Y:S01]  /*51a0*/  IMAD.MOV.U32 R120, RZ, RZ, R73 ;  /* 0x000000ffff787224 */ /* 0x000fe200078e0049 */
[----:B------:R1:W-:Y:S01]  /*51b0*/  MUFU.EX2 R11, R2 ;  /* 0x00000002000b7308 */ /* 0x0003e20000000800 */
[----:B------:R-:W-:Y:S01]  /*51c0*/  MOV R191, R75 ;  /* 0x0000004b00bf7202 */ /* 0x000fe20000000f00 */
[----:B------:R-:W-:Y:S01]  /*51d0*/  IMAD.MOV.U32 R247, RZ, RZ, R108 ;  /* 0x000000fffff77224 */ /* 0x000fe200078e006c */
[----:B------:R-:W-:Y:S01]  /*51e0*/  MOV R75, R229 ;  /* 0x000000e5004b7202 */ /* 0x000fe20000000f00 */
[----:B------:R-:W-:Y:S01]  /*51f0*/  IMAD.MOV.U32 R211, RZ, RZ, R172 ;  /* 0x000000ffffd37224 */ /* 0x000fe200078e00ac */
[----:B------:R-:W-:Y:S01]  /*5200*/  MOV R80, R109 ;  /* 0x0000006d00507202 */ /* 0x000fe20000000f00 */
[----:B------:R-:W-:Y:S01]  /*5210*/  FADD.FTZ R10, R247, R8 ;  /* 0x00000008f70a7221 */ /* 0x000fe20000010000 */
[----:B------:R-:W-:Y:S01]  /*5220*/  MOV R73, R230 ;  /* 0x000000e600497202 */ /* 0x000fe20000000f00 */
[----:B------:R-:W-:Y:S01]  /*5230*/  IMAD.MOV.U32 R109, RZ, RZ, R75 ;  /* 0x000000ffff6d7224 */ /* 0x000fe200078e004b */
[----:B------:R-:W-:Y:S01]  /*5240*/  MOV R108, R74 ;  /* 0x0000004a006c7202 */ /* 0x000fe20000000f00 */
[----:B------:R-:W-:Y:S01]  /*5250*/  IMAD.MOV.U32 R209, RZ, RZ, R174 ;  /* 0x000000ffffd17224 */ /* 0x000fe200078e00ae */
[----:B------:R-:W-:Y:S01]  /*5260*/  MOV R247, R80 ;  /* 0x0000005000f77202 */ /* 0x000fe20000000f00 */
[----:B------:R-:W-:Y:S01]  /*5270*/  FADD.FTZ R6, R227, R6 ;  /* 0x00000006e3067221 */ /* 0x000fe20000010000 */
[----:B------:R-:W-:Y:S01]  /*5280*/  MOV R158, R138 ;  /* 0x0000008a009e7202 */ /* 0x000fe20000000f00 */
[----:B------:R4:W-:Y:S01]  /*5290*/  MUFU.EX2 R15, R0 ;  /* 0x00000000000f7308 */ /* 0x0009e20000000800 */
[----:B------:R-:W-:Y:S01]  /*52a0*/  IMAD.MOV.U32 R252, RZ, RZ, R123 ;  /* 0x000000fffffc7224 */ /* 0x000fe200078e007b */
[----:B------:R-:W-:Y:S01]  /*52b0*/  MOV R157, R139 ;  /* 0x0000008b009d7202 */ /* 0x000fe20000000f00 */
[----:B-1----:R-:W-:Y:S01]  /*52c0*/  FADD.FTZ R2, R82, R81 ;  /* 0x0000005152027221 */ /* 0x002fe20000010000 */
[----:B------:R-:W-:Y:S01]  /*52d0*/  MOV R81, R110 ;  /* 0x0000006e00517202 */ /* 0x000fe20000000f00 */
[----:B------:R-:W-:Y:S01]  /*52e0*/  IMAD.MOV.U32 R82, RZ, RZ, R111 ;  /* 0x000000ffff527224 */ /* 0x000fe200078e006f */
[----:B------:R-:W-:Y:S01]  /*52f0*/  MOV R110, R72 ;  /* 0x00000048006e7202 */ /* 0x000fe20000000f00 */
[----:B------:R-:W1:Y:S01]  /*5300*/  LDSM.16.MT88.4 R88, [R219+0xd800] ;  /* 0x00d80000db58783b */ /* 0x000e620000004200 */
[----:B------:R-:W-:Y:S01]  /*5310*/  MOV R80, R81 ;  /* 0x0000005100507202 */ /* 0x000fe20000000f00 */
[----:B------:R-:W-:Y:S01]  /*5320*/  IMAD.MOV.U32 R81, RZ, RZ, R82 ;  /* 0x000000ffff517224 */ /* 0x000fe200078e0052 */
[----:B------:R-:W-:Y:S01]  /*5330*/  MOV R111, R73 ;  /* 0x00000049006f7202 */ /* 0x000fe20000000f00 */
[----:B------:R-:W-:Y:S01]  /*5340*/  FADD.FTZ R2, R228, R2 ;  /* 0x00000002e4027221 */ /* 0x000fe20000010000 */
[----:B------:R-:W-:Y:S01]  /*5350*/  MUFU.EX2 R12, R4 ;  /* 0x00000004000c7308 */ /* 0x000fe20000000800 */
[----:B------:R-:W-:Y:S01]  /*5360*/  MOV R215, R188 ;  /* 0x000000bc00d77202 */ /* 0x000fe20000000f00 */
[----:B------:R-:W-:Y:S01]  /*5370*/  IMAD.MOV.U32 R214, RZ, RZ, R189 ;  /* 0x000000ffffd67224 */ /* 0x000fe200078e00bd */
[----:B------:R-:W-:Y:S01]  /*5380*/  MOV R213, R190 ;  /* 0x000000be00d57202 */ /* 0x000fe20000000f00 */
[----:B------:R-:W-:Y:S01]  /*5390*/  FADD.FTZ R9, R225, R2 ;  /* 0x00000002e1097221 */ /* 0x000fe20000010000 */
[----:B------:R-:W-:Y:S01]  /*53a0*/  MOV R212, R191 ;  /* 0x000000bf00d47202 */ /* 0x000fe20000000f00 */
[----:B------:R-:W-:Y:S01]  /*53b0*/  FADD.FTZ R2, R247, R6 ;  /* 0x00000006f7027221 */ /* 0x000fe20000010000 */
[----:B------:R-:W1:Y:S04]  /*53c0*/  LDSM.16.MT88.4 R172, [R217+0xd800] ;  /* 0x00d80000d9ac783b */ /* 0x000e680000004200 */
[----:B------:R-:W1:Y:S04]  /*53d0*/  LDSM.16.MT88.4 R188, [R218+0xd800] ;  /* 0x00d80000dabc783b */ /* 0x000e680000004200 */
[----:B------:R-:W1:Y:S04]  /*53e0*/  LDSM.16.MT88.4 R72, [R220+0xd800] ;  /* 0x00d80000dc48783b */ /* 0x000e680000004200 */
[----:B------:R-:W1:Y:S01]  /*53f0*/  LDSM.16.MT88.4 R104, [R217+0xf800] ;  /* 0x00f80000d968783b */ /* 0x000e620000004200 */
[----:B---3--:R-:W-:-:S02]  /*5400*/  F2FP.PACK_AB R200, R159, R204 ;  /* 0x000000cc9fc8723e */ /* 0x008fc400000000ff */
[----:B--2---:R-:W-:Y:S02]  /*5410*/  F2FP.PACK_AB R201, R23, R19 ;  /* 0x0000001317c9723e */ /* 0x004fe400000000ff */
[----:B------:R-:W-:Y:S02]  /*5420*/  F2FP.PACK_AB R202, R205, R153 ;  /* 0x00000099cdca723e */ /* 0x000fe400000000ff */
[----:B------:R-:W-:Y:S01]  /*5430*/  F2FP.PACK_AB R203, R22, R152 ;  /* 0x0000009816cb723e */ /* 0x000fe200000000ff */
[----:B------:R-:W-:-:S06]  /*5440*/  FADD.FTZ R2, R216, R2 ;  /* 0x00000002d8027221 */ /* 0x000fcc0000010000 */
[C---:B-1----:R-:W-:Y:S08]  /*5450*/  HMMA.16816.F32 R76, R200.reuse, R88, R76 ;  /* 0x00000058c84c723c */ /* 0x042ff0000000184c */
[C---:B------:R-:W-:Y:S08]  /*5460*/  HMMA.16816.F32 R164, R200.reuse, R172, R164 ;  /* 0x000000acc8a4723c */ /* 0x040ff000000018a4 */
[C---:B------:R-:W-:Y:S08]  /*5470*/  HMMA.16816.F32 R180, R200.reuse, R188, R180 ;  /* 0x000000bcc8b4723c */ /* 0x040ff000000018b4 */
[C---:B------:R-:W-:Y:S08]  /*5480*/  HMMA.16816.F32 R196, R200.reuse, R72, R196 ;  /* 0x00000048c8c4723c */ /* 0x040ff000000018c4 */
[----:B------:R-:W-:Y:S01]  /*5490*/  HMMA.16816.F32 R92, R200, R104, R92 ;  /* 0x00000068c85c723c */ /* 0x000fe2000000185c */
[----:B------:R-:W-:Y:S01]  /*54a0*/  MOV R238, R234 ;  /* 0x000000ea00ee7202 */ /* 0x000fe20000000f00 */
[----:B----4-:R-:W-:-:S04]  /*54b0*/  FFMA.FTZ R0, R251, c[0x0][0x23c], -R21 ;  /* 0x00008f00fb007a23 */ /* 0x010fc80000010815 */
[----:B------:R1:W2:Y:S01]  /*54c0*/  MUFU.EX2 R16, R0 ;  /* 0x0000000000107308 */ /* 0x0002a20000000800 */
[----:B------:R-:W-:Y:S02]  /*54d0*/  IMAD.MOV.U32 R251, RZ, RZ, R137 ;  /* 0x000000fffffb7224 */ /* 0x000fe400078e0089 */
[----:B-1----:R-:W-:Y:S01]  /*54e0*/  FFMA.FTZ R0, R250, c[0x0][0x23c], -R21 ;  /* 0x00008f00fa007a23 */ /* 0x002fe20000010815 */
[----:B------:R-:W-:Y:S02]  /*54f0*/  MOV R250, R136 ;  /* 0x0000008800fa7202 */ /* 0x000fe40000000f00 */
[----:B------:R-:W1:Y:S01]  /*5500*/  LDSM.16.MT88.4 R136, [R220+0xf800] ;  /* 0x00f80000dc88783b */ /* 0x000e620000004200 */
[----:B------:R-:W-:Y:S01]  /*5510*/  FFMA.FTZ R5, R155, c[0x0][0x23c], -R20 ;  /* 0x00008f009b057a23 */ /* 0x000fe20000010814 */
[----:B------:R-:W-:Y:S01]  /*5520*/  MUFU.EX2 R17, R0 ;  /* 0x0000000000117308 */ /* 0x000fe20000000800 */
[----:B--2---:R-:W-:Y:S01]  /*5530*/  F2FP.PACK_AB R148, R16, R15 ;  /* 0x0000000f1094723e */ /* 0x004fe200000000ff */
[----:B------:R-:W-:Y:S01]  /*5540*/  FADD.FTZ R2, R251, R2 ;  /* 0x00000002fb027221 */ /* 0x000fe20000010000 */
[----:B------:R2:W5:Y:S04]  /*5550*/  LDL.LU R155, [R1+0x9c] ;  /* 0x00009c00019b7983 */ /* 0x0005680000300800 */
[----:B------:R2:W5:Y:S01]  /*5560*/  LDL.LU R156, [R1+0x98] ;  /* 0x00009800019c7983 */ /* 0x0005620000300800 */
[----:B------:R3:W4:Y:S02]  /*5570*/  MUFU.EX2 R13, R5 ;  /* 0x00000005000d7308 */ /* 0x0007240000000800 */
[----:B---3--:R-:W-:Y:S01]  /*5580*/  FADD.FTZ R5, R83, R7 ;  /* 0x0000000753057221 */ /* 0x008fe20000010000 */
[----:B------:R-:W-:Y:S01]  /*5590*/  MOV R83, R120 ;  /* 0x0000007800537202 */ /* 0x000fe20000000f00 */
[----:B------:R-:W-:-:S03]  /*55a0*/  IMAD.MOV.U32 R120, RZ, RZ, R226 ;  /* 0x000000ffff787224 */ /* 0x000fc600078e00e2 */
[----:B------:R-:W-:Y:S02]  /*55b0*/  MOV R82, R83 ;  /* 0x0000005300527202 */ /* 0x000fe40000000f00 */
[----:B------:R-:W-:Y:S01]  /*55c0*/  MOV R83, R108 ;  /* 0x0000006c00537202 */ /* 0x000fe20000000f00 */
[----:B------:R-:W-:Y:S01]  /*55d0*/  IMAD.MOV.U32 R108, RZ, RZ, R109 ;  /* 0x000000ffff6c7224 */ /* 0x000fe200078e006d */
[----:B------:R-:W-:Y:S02]  /*55e0*/  MOV R109, R110 ;  /* 0x0000006e006d7202 */ /* 0x000fe40000000f00 */
[----:B------:R-:W-:Y:S01]  /*55f0*/  MOV R110, R111 ;  /* 0x0000006f006e7202 */ /* 0x000fe20000000f00 */
[----:B------:R-:W-:Y:S01]  /*5600*/  IMAD.MOV.U32 R111, RZ, RZ, R120 ;  /* 0x000000ffff6f7224 */ /* 0x000fe200078e0078 */
[----:B------:R-:W-:Y:S01]  /*5610*/  MOV R120, R121 ;  /* 0x0000007900787202 */ /* 0x000fe20000000f00 */
[----:B------:R-:W-:Y:S01]  /*5620*/  FADD.FTZ R8, R223, R5 ;  /* 0x00000005df087221 */ /* 0x000fe20000010000 */
[----:B------:R-:W-:Y:S01]  /*5630*/  MOV R121, R122 ;  /* 0x0000007a00797202 */ /* 0x000fe20000000f00 */
[----:B------:R-:W3:Y:S01]  /*5640*/  LDSM.16.MT88.4 R4, [R219+0xf800] ;  /* 0x00f80000db04783b */ /* 0x000ee20000004200 */
[----:B------:R-:W-:-:S02]  /*5650*/  IMAD.MOV.U32 R122, RZ, RZ, R224 ;  /* 0x000000ffff7a7224 */ /* 0x000fc400078e00e0 */
[----:B------:R-:W-:Y:S01]  /*5660*/  IMAD.MOV.U32 R241, RZ, RZ, R120 ;  /* 0x000000fffff17224 */ /* 0x000fe200078e0078 */
[----:B------:R-:W-:Y:S02]  /*5670*/  MOV R240, R121 ;  /* 0x0000007900f07202 */ /* 0x000fe40000000f00 */
[----:B------:R-:W-:Y:S01]  /*5680*/  MOV R248, R122 ;  /* 0x0000007a00f87202 */ /* 0x000fe20000000f00 */
[----:B------:R-:W-:Y:S01]  /*5690*/  FFMA.FTZ R0, R249, c[0x0][0x23c], -R21 ;  /* 0x00008f00f9007a23 */ /* 0x000fe20000010815 */
[----:B------:R-:W2:Y:S03]  /*56a0*/  LDSM.16.MT88.4 R120, [R218+0xf800] ;  /* 0x00f80000da78783b */ /* 0x000ea60000004200 */
[----:B------:R1:W1:Y:S02]  /*56b0*/  MUFU.EX2 R18, R0 ;  /* 0x0000000000127308 */ /* 0x0002640000000800 */
[----:B-1----:R-:W-:Y:S01]  /*56c0*/  FFMA.FTZ R0, R235, c[0x0][0x23c], -R20 ;  /* 0x00008f00eb007a23 */ /* 0x002fe20000010814 */
[----:B----4-:R-:W-:Y:S01]  /*56d0*/  F2FP.PACK_AB R149, R13, R11 ;  /* 0x0000000b0d95723e */ /* 0x010fe200000000ff */
[----:B------:R-:W-:Y:S01]  /*56e0*/  IMAD.MOV.U32 R247, RZ, RZ, R82 ;  /* 0x000000fffff77224 */ /* 0x000fe200078e0052 */
[----:B------:R-:W-:-:S03]  /*56f0*/  F2FP.PACK_AB R150, R18, R17 ;  /* 0x000000111296723e */ /* 0x000fc600000000ff */
[----:B------:R-:W1:Y:S01]  /*5700*/  MUFU.EX2 R14, R0 ;  /* 0x00000000000e7308 */ /* 0x000e620000000800 */
[----:B------:R-:W-:Y:S01]  /*5710*/  MOV R20, R222 ;  /* 0x000000de00147202 */ /* 0x000fe20000000f00 */
[----:B------:R-:W-:Y:S01]  /*5720*/  IMAD.MOV.U32 R244, RZ, RZ, R109 ;  /* 0x000000fffff47224 */ /* 0x000fe200078e006d */
[----:B------:R-:W-:Y:S01]  /*5730*/  MOV R249, R81 ;  /* 0x0000005100f97202 */ /* 0x000fe20000000f00 */
[C---:B------:R-:W-:Y:S01]  /*5740*/  HMMA.16816.F32 R124, R200.reuse, R136, R124 ;  /* 0x00000088c87c723c */ /* 0x040fe2000000187c */
[----:B------:R-:W-:Y:S01]  /*5750*/  MOV R21, R80 ;  /* 0x0000005000157202 */ /* 0x000fe20000000f00 */
[----:B------:R4:W5:Y:S01]  /*5760*/  LDL.LU R235, [R1+0x94] ;  /* 0x0000940001eb7983 */ /* 0x0009620000300800 */
[----:B------:R-:W-:Y:S02]  /*5770*/  MOV R246, R83 ;  /* 0x0000005300f67202 */ /* 0x000fe40000000f00 */
[----:B------:R-:W-:Y:S01]  /*5780*/  MOV R245, R108 ;  /* 0x0000006c00f57202 */ /* 0x000fe20000000f00 */
[----:B------:R4:W5:Y:S02]  /*5790*/  LDL.LU R234, [R1+0x90] ;  /* 0x0000900001ea7983 */ /* 0x0009640000300800 */
[-C--:B---3--:R-:W-:Y:S01]  /*57a0*/  HMMA.16816.F32 R140, R200, R4.reuse, R140 ;  /* 0x00000004c88c723c */ /* 0x088fe2000000188c */
[----:B------:R-:W-:Y:S01]  /*57b0*/  MOV R243, R110 ;  /* 0x0000006e00f37202 */ /* 0x000fe20000000f00 */
[----:B------:R4:W5:Y:S01]  /*57c0*/  LDL.LU R233, [R1+0x8c] ;  /* 0x00008c0001e97983 */ /* 0x0009620000300800 */
[----:B-1----:R-:W-:Y:S01]  /*57d0*/  F2FP.PACK_AB R151, R14, R12 ;  /* 0x0000000c0e97723e */ /* 0x002fe200000000ff */
[----:B------:R-:W-:Y:S01]  /*57e0*/  FADD.FTZ R0, R221, R9 ;  /* 0x00000009dd007221 */ /* 0x000fe20000010000 */
[----:B------:R-:W-:Y:S01]  /*57f0*/  MOV R242, R111 ;  /* 0x0000006f00f27202 */ /* 0x000fe20000000f00 */
[----:B------:R4:W5:Y:S04]  /*5800*/  LDL.LU R232, [R1+0x88] ;  /* 0x0000880001e87983 */ /* 0x0009680000300800 */
[----:B------:R-:W-:Y:S01]  /*5810*/  HMMA.16816.F32 R144, R148, R4, R144 ;  /* 0x000000049490723c */ /* 0x000fe20000001890 */
[----:B------:R4:W5:Y:S04]  /*5820*/  LDL.LU R231, [R1+0x84] ;  /* 0x0000840001e77983 */ /* 0x0009680000300800 */
[----:B------:R4:W5:Y:S02]  /*5830*/  LDL.LU R230, [R1+0x80] ;  /* 0x0000800001e67983 */ /* 0x0009640000300800 */
[----:B------:R-:W-:-:S02]  /*5840*/  FADD.FTZ R4, R20, R10 ;  /* 0x0000000a14047221 */ /* 0x000fc40000010000 */
[----:B------:R-:W-:Y:S01]  /*5850*/  FADD.FTZ R5, R249, R8 ;  /* 0x00000008f9057221 */ /* 0x000fe20000010000 */
[C---:B------:R-:W-:Y:S01]  /*5860*/  HMMA.16816.F32 R160, R148.reuse, R172, R160 ;  /* 0x000000ac94a0723c */ /* 0x040fe200000018a0 */
[----:B------:R-:W-:Y:S01]  /*5870*/  FADD.FTZ R8, R21, R4 ;  /* 0x0000000415087221 */ /* 0x000fe20000010000 */
[----:B------:R4:W5:Y:S01]  /*5880*/  LDL.LU R229, [R1+0x7c] ;  /* 0x00007c0001e57983 */ /* 0x0009620000300800 */
[----:B------:R-:W-:Y:S02]  /*5890*/  FADD.FTZ R4, R250, R0 ;  /* 0x00000000fa047221 */ /* 0x000fe40000010000 */
[----:B------:R-:W-:Y:S01]  /*58a0*/  FADD.FTZ R0, R157, R5 ;  /* 0x000000059d007221 */ /* 0x000fe20000010000 */
[----:B------:R4:W5:Y:S02]  /*58b0*/  LDL.LU R228, [R1+0x78] ;  /* 0x0000780001e47983 */ /* 0x0009640000300800 */
[C---:B------:R-:W-:Y:S01]  /*58c0*/  HMMA.16816.F32 R168, R148.reuse, R174, R168 ;  /* 0x000000ae94a8723c */ /* 0x040fe200000018a8 */
[----:B------:R-:W-:Y:S01]  /*58d0*/  FADD.FTZ R5, R158, R8 ;  /* 0x000000089e057221 */ /* 0x000fe20000010000 */
[----:B------:R4:W5:Y:S04]  /*58e0*/  LDL.LU R227, [R1+0x74] ;  /* 0x0000740001e37983 */ /* 0x0009680000300800 */
[----:B------:R4:W5:Y:S02]  /*58f0*/  LDL.LU R226, [R1+0x70] ;  /* 0x0000700001e27983 */ /* 0x0009640000300800 */
[C---:B------:R-:W-:Y:S02]  /*5900*/  HMMA.16816.F32 R176, R148.reuse, R188, R176 ;  /* 0x000000bc94b0723c */ /* 0x040fe400000018b0 */
        /* <DEDUP_REMOVED lines=8> */
[C---:B------:R-:W-:Y:S08]  /*5990*/  HMMA.16816.F32 R68, R148.reuse, R74, R68 ;  /* 0x0000004a9444723c */ /* 0x040ff00000001844 */
[C---:B------:R-:W-:Y:S08]  /*59a0*/  HMMA.16816.F32 R80, R148.reuse, R88, R28 ;  /* 0x000000589450723c */ /* 0x040ff0000000181c */
[C---:B------:R-:W-:Y:S08]  /*59b0*/  HMMA.16816.F32 R84, R148.reuse, R90, R84 ;  /* 0x0000005a9454723c */ /* 0x040ff00000001854 */
[C---:B------:R-:W-:Y:S08]  /*59c0*/  HMMA.16816.F32 R96, R148.reuse, R104, R96 ;  /* 0x000000689460723c */ /* 0x040ff00000001860 */
[C---:B------:R-:W-:Y:S08]  /*59d0*/  HMMA.16816.F32 R100, R148.reuse, R106, R100 ;  /* 0x0000006a9464723c */ /* 0x040ff00000001864 */
[C---:B--2---:R-:W-:Y:S08]  /*59e0*/  HMMA.16816.F32 R112, R148.reuse, R120, R112 ;  /* 0x000000789470723c */ /* 0x044ff00000001870 */
        /* <DEDUP_REMOVED lines=11> */
[-C--:B------:R-:W-:Y:S08]  /*5aa0*/  HMMA.16816.F32 R148, R148, R6.reuse, R36 ;  /* 0x000000069494723c */ /* 0x080ff00000001824 */
[----:B------:R-:W-:Y:S07]  /*5ab0*/  HMMA.16816.F32 R200, R200, R6, R24 ;  /* 0x00000006c8c8723c */ /* 0x000fee0000001818 */
[----:B------:R-:W-:-:S02]  /*5ac0*/  FADD.FTZ R6, R252, R4 ;  /* 0x00000004fc067221 */ /* 0x000fc40000010000 */
[----:B------:R-:W-:Y:S02]  /*5ad0*/  FADD.FTZ R4, R248, R2 ;  /* 0x00000002f8047221 */ /* 0x000fe40000010000 */
[----:B------:R-:W-:Y:S02]  /*5ae0*/  FADD.FTZ R2, R240, R0 ;  /* 0x00000000f0027221 */ /* 0x000fe40000010000 */
[----:B------:R-:W-:Y:S02]  /*5af0*/  FADD.FTZ R0, R241, R5 ;  /* 0x00000005f1007221 */ /* 0x000fe40000010000 */
[----:B------:R-:W-:Y:S02]  /*5b00*/  FADD.FTZ R5, R242, R6 ;  /* 0x00000006f2057221 */ /* 0x000fe40000010000 */
[----:B------:R-:W-:Y:S02]  /*5b10*/  FADD.FTZ R4, R243, R4 ;  /* 0x00000004f3047221 */ /* 0x000fe40000010000 */
        /* <DEDUP_REMOVED lines=33> */
[----:B------:R-:W-:Y:S01]  /*5d30*/  FADD.FTZ R2, R18, R2 ;  /* 0x0000000212027221 */ /* 0x000fe20000010000 */
[----:B------:R4:W-:Y:S04]  /*5d40*/  STL [R1+0x8], R5 ;  /* 0x0000080501007387 */ /* 0x0009e80000100800 */
[----:B------:R4:W-:Y:S04]  /*5d50*/  STL [R1+0x4], R4 ;  /* 0x0000040401007387 */ /* 0x0009e80000100800 */
[----:B------:R4:W-:Y:S04]  /*5d60*/  STL [R1+0xc], R0 ;  /* 0x00000c0001007387 */ /* 0x0009e80000100800 */
[----:B------:R4:W-:Y:S01]  /*5d70*/  STL [R1+0x10], R2 ;  /* 0x0000100201007387 */ /* 0x0009e20000100800 */
[----:B------:R-:W-:Y:S05]  /*5d80*/  @!P0 BRA `(.L_x_6) ;  /* 0x00003af000008947 */ /* 0x000fea0003800000 */
[----:B-----5:R-:W-:Y:S01]  /*5d90*/  IMAD.MOV.U32 R157, RZ, RZ, R155 ;  /* 0x000000ffff9d7224 */ /* 0x020fe200078e009b */
[----:B------:R-:W-:Y:S01]  /*5da0*/  MOV R159, R3 ;  /* 0x00000003009f7202 */ /* 0x000fe20000000f00 */
[----:B------:R-:W-:Y:S01]  /*5db0*/  IMAD.MOV.U32 R152, RZ, RZ, R156 ;  /* 0x000000ffff987224 */ /* 0x000fe200078e009c */
[----:B------:R-:W-:Y:S01]  /*5dc0*/  MOV R158, R154 ;  /* 0x0000009a009e7202 */ /* 0x000fe20000000f00 */
[----:B------:R-:W-:-:S02]  /*5dd0*/  USHF.L.U64.HI UR10, UR4, 0x5, UR5 ;  /* 0x00000005040a7899 */ /* 0x000fc40008010205 */
[----:B------:R-:W-:Y:S02]  /*5de0*/  USHF.L.U32 UR11, UR4, 0x5, URZ ;  /* 0x00000005040b7899 */ /* 0x000fe4000800063f */
[----:B------:R-:W-:Y:S02]  /*5df0*/  ULEA.HI.SX32 UR14, UR8, 0xfffffffe, 0x1a ;  /* 0xfffffffe080e7891 */ /* 0x000fe4000f8fd23f */
[----:B------:R-:W-:Y:S01]  /*5e00*/  ULDC.64 UR6, c[0x0][0x1a0] ;  /* 0x0000680000067ab9 */ /* 0x000fe20000000a00 */
[----:B------:R-:W-:Y:S05]  /*5e10*/  BRA `(.L_x_7) ;  /* 0x0000025000007947 */ /* 0x000fea0003800000 */
.L_x_9:
[----:B------:R-:W2:Y:S01]  /*5e20*/  LDL.64 R238, [R1+0x30] ;  /* 0x0000300001ee7983 */ /* 0x000ea20000100a00 */
[----:B------:R-:W-:Y:S02]  /*5e30*/  ULDC.64 UR4, c[0x0][0x198] ;  /* 0x0000660000047ab9 */ /* 0x000fe40000000a00 */
[----:B------:R-:W-:Y:S01]  /*5e40*/  UIADD3 UR13, UR14, -0x1, URZ ;  /* 0xffffffff0e0d7890 */ /* 0x000fe2000fffe03f */
[----:B------:R-:W3:Y:S03]  /*5e50*/  LDL.64 R236, [R1+0x20] ;  /* 0x0000200001ec7983 */ /* 0x000ee60000100a00 */
[----:B------:R-:W-:Y:S02]  /*5e60*/  USHF.R.S32.HI UR8, URZ, 0x1f, UR13 ;  /* 0x0000001f3f087899 */ /* 0x000fe4000801140d */
[----:B------:R-:W-:Y:S02]  /*5e70*/  UIMAD.WIDE.U32 UR18, UR13, UR4, URZ ;  /* 0x000000040d1272a5 */ /* 0x000fe4000f8e003f */
[----:B------:R-:W-:Y:S04]  /*5e80*/  UIMAD UR8, UR8, UR4, URZ ;  /* 0x00000004080872a4 */ /* 0x000fe8000f8e023f */
[----:B------:R-:W-:Y:S01]  /*5e90*/  UIMAD UR8, UR13, UR5, UR8 ;  /* 0x000000050d0872a4 */ /* 0x000fe2000f8e0208 */
[----:B------:R-:W-:Y:S02]  /*5ea0*/  IMAD.U32 R0, RZ, RZ, UR18 ;  /* 0x00000012ff007e24 */ /* 0x000fe4000f8e00ff */
[----:B------:R-:W-:Y:S01]  /*5eb0*/  IMAD.U32 R3, RZ, RZ, UR18 ;  /* 0x00000012ff037e24 */ /* 0x000fe2000f8e00ff */
[----:B------:R-:W-:Y:S06]  /*5ec0*/  UIADD3 UR8, UR19, UR8, URZ ;  /* 0x0000000813087290 */ /* 0x000fec000fffe03f */
[----:B------:R-:W-:Y:S01]  /*5ed0*/  IMAD.U32 R2, RZ, RZ, UR8 ;  /* 0x00000008ff027e24 */ /* 0x000fe2000f8e00ff */
[----:B------:R-:W-:Y:S02]  /*5ee0*/  USHF.L.U32 UR8, UR4, 0x5, URZ ;  /* 0x0000000504087899 */ /* 0x000fe4000800063f */
[----:B------:R-:W-:Y:S01]  /*5ef0*/  USHF.L.U64.HI UR4, UR4, 0x5, UR5 ;  /* 0x0000000504047899 */ /* 0x000fe20008010205 */
[----:B--2---:R-:W-:Y:S04]  /*5f00*/  LEA R0, P1, R0, R238, 0x6 ;  /* 0x000000ee00007211 */ /* 0x004fe800078230ff */
[----:B------:R-:W-:Y:S02]  /*5f10*/  LEA R204, P2, R0, c[0x0][0x168], 0x1 ;  /* 0x00005a0000cc7a11 */ /* 0x000fe400078408ff */
[----:B---3--:R-:W-:Y:S02]  /*5f20*/  LEA.HI.X R2, R3, R237, R2, 0x6, P1 ;  /* 0x000000ed03027211 */ /* 0x008fe400008f3402 */
[----:B------:R-:W-:Y:S02]  /*5f30*/  IADD3 R154, P1, R204, UR8, RZ ;  /* 0x00000008cc9a7c10 */ /* 0x000fe4000ff3e0ff */
[----:B------:R-:W-:Y:S02]  /*5f40*/  LEA.HI.X R205, R0, c[0x0][0x16c], R2, 0x1, P2 ;  /* 0x00005b0000cd7a11 */ /* 0x000fe400010f0c02 */
[----:B------:R-:W-:Y:S02]  /*5f50*/  IADD3 R2, P2, R154, UR8, RZ ;  /* 0x000000089a027c10 */ /* 0x000fe4000ff5e0ff */
[----:B------:R-:W-:Y:S01]  /*5f60*/  IADD3.X R155, R205, UR4, RZ, P1, !PT ;  /* 0x00000004cd9b7c10 */ /* 0x000fe20008ffe4ff */
[----:B------:R-:W-:Y:S01]  /*5f70*/  @!PT LDS RZ, [RZ] ;  /* 0x00000000fffff984 */ /* 0x000fe20000000800 */
[----:B------:R-:W-:Y:S01]  /*5f80*/  @!PT LDS RZ, [RZ] ;  /* 0x00000000fffff984 */ /* 0x000fe20000000800 */
[----:B------:R-:W-:Y:S01]  /*5f90*/  @!PT LDS RZ, [RZ] ;  /* 0x00000000fffff984 */ /* 0x000fe20000000800 */
[----:B------:R1:W-:Y:S01]  /*5fa0*/  LDGSTS.E.BYPASS.LTC128B.128 [R235+0x8000], [R204.64] ;  /* 0x08000000cceb7fae */ /* 0x0003e2000b901d50 */
[----:B------:R-:W-:Y:S02]  /*5fb0*/  IADD3 R206, P1, R2, UR8, RZ ;  /* 0x0000000802ce7c10 */ /* 0x000fe4000ff3e0ff */
[----:B------:R-:W-:Y:S01]  /*5fc0*/  IADD3.X R3, R155, UR4, RZ, P2, !PT ;  /* 0x000000049b037c10 */ /* 0x000fe200097fe4ff */
[----:B------:R1:W-:Y:S03]  /*5fd0*/  LDGSTS.E.BYPASS.LTC128B.128 [R235+0xa000], [R204.64+0x80] ;  /* 0x0a000080cceb7fae */ /* 0x0003e6000b901d50 */
[----:B------:R-:W-:Y:S01]  /*5fe0*/  IADD3.X R207, R3, UR4, RZ, P1, !PT ;  /* 0x0000000403cf7c10 */ /* 0x000fe20008ffe4ff */
[----:B------:R1:W-:Y:S04]  /*5ff0*/  LDGSTS.E.BYPASS.LTC128B.128 [R235+0x8800], [R154.64] ;  /* 0x088000009aeb7fae */ /* 0x0003e8000b901d50 */
[----:B------:R1:W-:Y:S04]  /*6000*/  LDGSTS.E.BYPASS.LTC128B.128 [R235+0xa800], [R154.64+0x80] ;  /* 0x0a8000809aeb7fae */ /* 0x0003e8000b901d50 */
[----:B------:R1:W-:Y:S04]  /*6010*/  LDGSTS.E.BYPASS.LTC128B.128 [R235+0x9000], [R2.64] ;  /* 0x0900000002eb7fae */ /* 0x0003e8000b901d50 */
[----:B------:R1:W-:Y:S04]  /*6020*/  LDGSTS.E.BYPASS.LTC128B.128 [R235+0xb000], [R2.64+0x80] ;  /* 0x0b00008002eb7fae */ /* 0x0003e8000b901d50 */
[----:B------:R1:W-:Y:S04]  /*6030*/  LDGSTS.E.BYPASS.LTC128B.128 [R235+0x9800], [R206.64] ;  /* 0x09800000ceeb7fae */ /* 0x0003e8000b901d50 */
[----:B------:R1:W-:Y:S04]  /*6040*/  LDGSTS.E.BYPASS.LTC128B.128 [R235+0xb800], [R206.64+0x80] ;  /* 0x0b800080ceeb7fae */ /* 0x0003e8000b901d50 */
[----:B------:R-:W0:Y:S01]  /*6050*/  LDGDEPBAR ;  /* 0x00000000000079af */ /* 0x000e220000000000 */
[----:B------:R-:W-:-:S05]  /*6060*/  BRA `(.L_x_8) ;  /* 0x00000d6000007947 */ /* 0x000fca0003800000 */
.L_x_7:
[----:B------:R-:W2:Y:S01]  /*6070*/  LDL.64 R8, [R1+0x28] ;  /* 0x0000280001087983 */ /* 0x000ea20000100a00 */
[----:B------:R-:W-:Y:S01]  /*6080*/  USHF.R.S32.HI UR4, URZ, 0x1f, UR14 ;  /* 0x0000001f3f047899 */ /* 0x000fe2000801140e */
[----:B------:R-:W-:Y:S04]  /*6090*/  DEPBAR.LE SB0, 0x0 ;  /* 0x000080000000791a */ /* 0x000fe80000000000 */
[----:B----4-:R-:W3:Y:S01]  /*60a0*/  LDL R4, [R1+0x14] ;  /* 0x0000140001047983 */ /* 0x010ee20000100800 */
[----:B------:R-:W-:Y:S02]  /*60b0*/  UIMAD UR4, UR4, UR6, URZ ;  /* 0x00000006040472a4 */ /* 0x000fe4000f8e023f */
[----:B------:R-:W-:Y:S02]  /*60c0*/  UIMAD.WIDE.U32 UR18, UR14, UR6, URZ ;  /* 0x000000060e1272a5 */ /* 0x000fe4000f8e003f */
[----:B------:R-:W-:Y:S01]  /*60d0*/  UIMAD UR4, UR14, UR7, UR4 ;  /* 0x000000070e0472a4 */ /* 0x000fe2000f8e0204 */
[----:B------:R-:W-:Y:S03]  /*60e0*/  BAR.SYNC.DEFER_BLOCKING 0x0 ;  /* 0x0000000000007b1d */ /* 0x000fe60000010000 */
[----:B------:R-:W-:Y:S01]  /*60f0*/  UIADD3 UR4, UR19, UR4, URZ ;  /* 0x0000000413047290 */ /* 0x000fe2000fffe03f */
[----:B------:R-:W-:Y:S02]  /*6100*/  IMAD.U32 R2, RZ, RZ, UR18 ;  /* 0x00000012ff027e24 */ /* 0x000fe4000f8e00ff */
[----:B------:R-:W-:Y:S03]  /*6110*/  IMAD.U32 R3, RZ, RZ, UR19 ;  /* 0x00000013ff037e24 */ /* 0x000fe6000f8e00ff */
[----:B------:R-:W-:Y:S01]  /*6120*/  IMAD.U32 R3, RZ, RZ, UR4 ;  /* 0x00000004ff037e24 */ /* 0x000fe2000f8e00ff */
        /* <DEDUP_REMOVED lines=12> */
[----:B------:R-:W-:Y:S03]  /*61f0*/  IADD3.X R3, R5, UR10, RZ, P1, !PT ;  /* 0x0000000a05037c10 */ /* 0x000fe60008ffe4ff */
[----:B------:R1:W-:Y:S01]  /*6200*/  LDGSTS.E.BYPASS.LTC128B.128 [R235+0xe000], [R6.64+0x80] ;  /* 0x0e00008006eb7fae */ /* 0x0003e2000b901d50 */
[----:B------:R-:W-:Y:S02]  /*6210*/  IADD3.X R9, R3, UR10, RZ, P0, !PT ;  /* 0x0000000a03097c10 */ /* 0x000fe400087fe4ff */
[----:B------:R-:W-:Y:S03]  /*6220*/  ISETP.LT.AND P0, PT, RZ, UR14, PT ;  /* 0x0000000eff007c0c */ /* 0x000fe6000bf01270 */
[----:B------:R1:W-:Y:S06]  /*6230*/  LDGSTS.E.BYPASS.LTC128B.128 [R235+0xc800], [R4.64] ;  /* 0x0c80000004eb7fae */ /* 0x0003ec000b901d50 */
[----:B------:R1:W-:Y:S06]  /*6240*/  LDGSTS.E.BYPASS.LTC128B.128 [R235+0xe800], [R4.64+0x80] ;  /* 0x0e80008004eb7fae */ /* 0x0003ec000b901d50 */
[----:B------:R2:W-:Y:S06]  /*6250*/  LDGSTS.E.BYPASS.LTC128B.128 [R235+0xd000], [R2.64] ;  /* 0x0d00000002eb7fae */ /* 0x0005ec000b901d50 */
[----:B------:R2:W-:Y:S06]  /*6260*/  LDGSTS.E.BYPASS.LTC128B.128 [R235+0xf000], [R2.64+0x80] ;  /* 0x0f00008002eb7fae */ /* 0x0005ec000b901d50 */
[----:B------:R3:W-:Y:S06]  /*6270*/  LDGSTS.E.BYPASS.LTC128B.128 [R235+0xd800], [R8.64] ;  /* 0x0d80000008eb7fae */ /* 0x0007ec000b901d50 */
[----:B------:R3:W-:Y:S06]  /*6280*/  LDGSTS.E.BYPASS.LTC128B.128 [R235+0xf800], [R8.64+0x80] ;  /* 0x0f80008008eb7fae */ /* 0x0007ec000b901d50 */
[----:B------:R-:W-:Y:S06]  /*6290*/  LDSM.16.M88.4 R64, [R223] ;  /* 0x00000000df40783b */ /* 0x000fec0000000200 */
[----:B------:R-:W1:Y:S06]  /*62a0*/  LDSM.16.M88.4 R16, [R216+0x8000] ;  /* 0x00800000d810783b */ /* 0x000e6c0000000200 */
[----:B------:R-:W3:Y:S06]  /*62b0*/  LDSM.16.M88.4 R60, [R223+0x2000] ;  /* 0x00200000df3c783b */ /* 0x000eec0000000200 */
[----:B------:R-:W4:Y:S06]  /*62c0*/  LDSM.16.M88.4 R32, [R216+0x8800] ;  /* 0x00880000d820783b */ /* 0x000f2c0000000200 */
[----:B------:R-:W0:Y:S06]  /*62d0*/  LDGDEPBAR ;  /* 0x00000000000079af */ /* 0x000e2c0000000000 */
[----:B------:R-:W5:Y:S06]  /*62e0*/  LDSM.16.M88.4 R48, [R216+0x9000] ;  /* 0x00900000d830783b */ /* 0x000f6c0000000200 */
[----:B------:R-:W2:Y:S06]  /*62f0*/  LDSM.16.M88.4 R204, [R216+0x9800] ;  /* 0x00980000d8cc783b */ /* 0x000eac0000000200 */
[----:B------:R-:W-:Y:S01]  /*6300*/  LDSM.16.M88.4 R208, [R224] ;  /* 0x00000000e0d0783b */ /* 0x000fe20000000200 */
[-C--:B-1----:R-:W-:Y:S05]  /*6310*/  HMMA.16816.F32 R4, R64, R16.reuse, RZ ;  /* 0x000000104004723c */ /* 0x082fea00000018ff */
[----:B------:R-:W1:Y:S03]  /*6320*/  LDSM.16.M88.4 R212, [R227] ;  /* 0x00000000e3d4783b */ /* 0x000e660000000200 */
[C---:B---3--:R-:W-:Y:S08]  /*6330*/  HMMA.16816.F32 R8, R60.reuse, R16, RZ ;  /* 0x000000103c08723c */ /* 0x048ff000000018ff */
[-C--:B------:R-:W-:Y:S08]  /*6340*/  HMMA.16816.F32 R12, R60, R18.reuse, RZ ;  /* 0x000000123c0c723c */ /* 0x080ff000000018ff */
[C---:B------:R-:W-:Y:S08]  /*6350*/  HMMA.16816.F32 R16, R64.reuse, R18, RZ ;  /* 0x000000124010723c */ /* 0x040ff000000018ff */
[-C--:B----4-:R-:W-:Y:S08]  /*6360*/  HMMA.16816.F32 R20, R64, R32.reuse, RZ ;  /* 0x000000204014723c */ /* 0x090ff000000018ff */
[C---:B------:R-:W-:Y:S08]  /*6370*/  HMMA.16816.F32 R24, R60.reuse, R32, RZ ;  /* 0x000000203c18723c */ /* 0x040ff000000018ff */
[-C--:B------:R-:W-:Y:S08]  /*6380*/  HMMA.16816.F32 R28, R60, R34.reuse, RZ ;  /* 0x000000223c1c723c */ /* 0x080ff000000018ff */
[C---:B------:R-:W-:Y:S08]  /*6390*/  HMMA.16816.F32 R32, R64.reuse, R34, RZ ;  /* 0x000000224020723c */ /* 0x040ff000000018ff */
[-C--:B-----5:R-:W-:Y:S08]  /*63a0*/  HMMA.16816.F32 R36, R64, R48.reuse, RZ ;  /* 0x000000304024723c */ /* 0x0a0ff000000018ff */
[C---:B------:R-:W-:Y:S08]  /*63b0*/  HMMA.16816.F32 R40, R60.reuse, R48, RZ ;  /* 0x000000303c28723c */ /* 0x040ff000000018ff */
[-C--:B------:R-:W-:Y:S08]  /*63c0*/  HMMA.16816.F32 R44, R60, R50.reuse, RZ ;  /* 0x000000323c2c723c */ /* 0x080ff000000018ff */
[C---:B------:R-:W-:Y:S08]  /*63d0*/  HMMA.16816.F32 R48, R64.reuse, R50, RZ ;  /* 0x000000324030723c */ /* 0x040ff000000018ff */
[-C--:B--2---:R-:W-:Y:S08]  /*63e0*/  HMMA.16816.F32 R52, R64, R204.reuse, RZ ;  /* 0x000000cc4034723c */ /* 0x084ff000000018ff */
[C---:B------:R-:W-:Y:S08]  /*63f0*/  HMMA.16816.F32 R56, R60.reuse, R204, RZ ;  /* 0x000000cc3c38723c */ /* 0x040ff000000018ff */
[-C--:B------:R-:W-:Y:S08]  /*6400*/  HMMA.16816.F32 R60, R60, R206.reuse, RZ ;  /* 0x000000ce3c3c723c */ /* 0x080ff000000018ff */
[----:B------:R-:W-:Y:S01]  /*6410*/  HMMA.16816.F32 R64, R64, R206, RZ ;  /* 0x000000ce4040723c */ /* 0x000fe200000018ff */
[----:B------:R-:W2:Y:S07]  /*6420*/  LDSM.16.M88.4 R204, [R224+0x2000] ;  /* 0x00200000e0cc783b */ /* 0x000eae0000000200 */
[-C--:B-1----:R-:W-:Y:S08]  /*6430*/  HMMA.16816.F32 R4, R208, R212.reuse, R4 ;  /* 0x000000d4d004723c */ /* 0x082ff00000001804 */
[C---:B--2---:R-:W-:Y:S08]  /*6440*/  HMMA.16816.F32 R8, R204.reuse, R212, R8 ;  /* 0x000000d4cc08723c */ /* 0x044ff00000001808 */
[-C--:B------:R-:W-:Y:S08]  /*6450*/  HMMA.16816.F32 R12, R204, R214.reuse, R12 ;  /* 0x000000d6cc0c723c */ /* 0x080ff0000000180c */
[C---:B------:R-:W-:Y:S01]  /*6460*/  HMMA.16816.F32 R16, R208.reuse, R214, R16 ;  /* 0x000000d6d010723c */ /* 0x040fe20000001810 */
[----:B------:R-:W1:Y:S07]  /*6470*/  LDSM.16.M88.4 R212, [R234] ;  /* 0x00000000ead4783b */ /* 0x000e6e0000000200 */
[-C--:B-1----:R-:W-:Y:S08]  /*6480*/  HMMA.16816.F32 R20, R208, R212.reuse, R20 ;  /* 0x000000d4d014723c */ /* 0x082ff00000001814 */
[C---:B------:R-:W-:Y:S08]  /*6490*/  HMMA.16816.F32 R24, R204.reuse, R212, R24 ;  /* 0x000000d4cc18723c */ /* 0x040ff00000001818 */
        /* <DEDUP_REMOVED lines=10> */
[-C--:B------:R-:W-:Y:S01]  /*6540*/  HMMA.16816.F32 R60, R204, R214.reuse, R60 ;  /* 0x000000d6cc3c723c */ /* 0x080fe2000000183c */
[----:B------:R-:W-:Y:S07]  /*6550*/  LDSM.16.M88.4 R204, [R226] ;  /* 0x00000000e2cc783b */ /* 0x000fee0000000200 */
[----:B------:R-:W-:Y:S01]  /*6560*/  HMMA.16816.F32 R64, R208, R214, R64 ;  /* 0x000000d6d040723c */ /* 0x000fe20000001840 */
[----:B------:R-:W1:Y:S06]  /*6570*/  LDSM.16.M88.4 R208, [R222+0x8000] ;  /* 0x00800000ded0783b */ /* 0x000e6c0000000200 */
[----:B------:R-:W2:Y:S01]  /*6580*/  LDSM.16.M88.4 R212, [R226+0x2000] ;  /* 0x00200000e2d4783b */ /* 0x000ea20000000200 */
[-C--:B-1----:R-:W-:Y:S08]  /*6590*/  HMMA.16816.F32 R4, R204, R208.reuse, R4 ;  /* 0x000000d0cc04723c */ /* 0x082ff00000001804 */
[C---:B--2---:R-:W-:Y:S08]  /*65a0*/  HMMA.16816.F32 R8, R212.reuse, R208, R8 ;  /* 0x000000d0d408723c */ /* 0x044ff00000001808 */
[-C--:B------:R-:W-:Y:S08]  /*65b0*/  HMMA.16816.F32 R12, R212, R210.reuse, R12 ;  /* 0x000000d2d40c723c */ /* 0x080ff0000000180c */
[C---:B------:R-:W-:Y:S01]  /*65c0*/  HMMA.16816.F32 R16, R204.reuse, R210, R16 ;  /* 0x000000d2cc10723c */ /* 0x040fe20000001810 */
[----:B------:R-:W1:Y:S07]  /*65d0*/  LDSM.16.M88.4 R208, [R222+0x8800] ;  /* 0x00880000ded0783b */ /* 0x000e6e0000000200 */
[-C--:B-1----:R-:W-:Y:S08]  /*65e0*/  HMMA.16816.F32 R20, R204, R208.reuse, R20 ;  /* 0x000000d0cc14723c */ /* 0x082ff00000001814 */
[C---:B------:R-:W-:Y:S08]  /*65f0*/  HMMA.16816.F32 R24, R212.reuse, R208, R24 ;  /* 0x000000d0d418723c */ /* 0x040ff00000001818 */
        /* <DEDUP_REMOVED lines=10> */
[-C--:B------:R-:W-:Y:S01]  /*66a0*/  HMMA.16816.F32 R60, R212, R210.reuse, R60 ;  /* 0x000000d2d43c723c */ /* 0x080fe2000000183c */
[----:B------:R-:W-:Y:S07]  /*66b0*/  LDSM.16.M88.4 R212, [R225] ;  /* 0x00000000e1d4783b */ /* 0x000fee0000000200 */
[----:B------:R-:W-:Y:S01]  /*66c0*/  HMMA.16816.F32 R64, R204, R210, R64 ;  /* 0x000000d2cc40723c */ /* 0x000fe20000001840 */
[----:B------:R-:W1:Y:S06]  /*66d0*/  LDSM.16.M88.4 R204, [R221] ;  /* 0x00000000ddcc783b */ /* 0x000e6c0000000200 */
        /* <DEDUP_REMOVED lines=19> */
[----:B------:R-:W-:Y:S07]  /*6810*/  LDSM.16.M88.4 R208, [R223+0x4000] ;  /* 0x00400000dfd0783b */ /* 0x000fee0000000200 */
        /* <DEDUP_REMOVED lines=23> */
[----:B------:R-:W1:Y:S06]  /*6990*/  LDSM.16.M88.4 R204, [R231] ;  /* 0x00000000e7cc783b */ /* 0x000e6c0000000200 */
[----:B------:R-:W2:Y:S01]  /*69a0*/  LDSM.16.M88.4 R208, [R224+0x6000] ;  /* 0x00600000e0d0783b */ /* 0x000ea20000000200 */
        /* <DEDUP_REMOVED lines=58> */
[----:B------:R-:W1:Y:S01]  /*6d50*/  LDSM.16.M88.4 R204, [R221+0x3800] ;  /* 0x00380000ddcc783b */ /* 0x000e620000000200 */
[----:B------:R-:W-:Y:S05]  /*6d60*/  DEPBAR.LE SB0, 0x0 ;  /* 0x000080000000791a */ /* 0x000fea0000000000 */
[----:B------:R-:W-:Y:S01]  /*6d70*/  BAR.SYNC.DEFER_BLOCKING 0x0 ;  /* 0x0000000000007b1d */ /* 0x000fe20000010000 */
[-C--:B-1----:R-:W-:Y:S08]  /*6d80*/  HMMA.16816.F32 R52, R212, R204.reuse, R52 ;  /* 0x000000ccd434723c */ /* 0x082ff00000001834 */
[C---:B------:R-:W-:Y:S08]  /*6d90*/  HMMA.16816.F32 R56, R208.reuse, R204, R56 ;  /* 0x000000ccd038723c */ /* 0x040ff00000001838 */
[-C--:B------:R-:W-:Y:S08]  /*6da0*/  HMMA.16816.F32 R60, R208, R206.reuse, R60 ;  /* 0x000000ced03c723c */ /* 0x080ff0000000183c */
[----:B------:R-:W-:Y:S01]  /*6db0*/  HMMA.16816.F32 R64, R212, R206, R64 ;  /* 0x000000ced440723c */ /* 0x000fe20000001840 */
[----:B------:R-:W-:-:S07]  /*6dc0*/  @P0 BRA `(.L_x_9) ;  /* 0xfffff05000000947 */ /* 0x000fce000383ffff */
.L_x_8:
[----:B------:R-:W-:Y:S01]  /*6dd0*/  FMNMX.FTZ R0, R4, R152, !PT ;  /* 0x0000009804007209 */ /* 0x000fe20007810000 */
[----:B------:R-:W-:Y:S01]  /*6de0*/  STL [R1+0x68], R224 ;  /* 0x000068e001007387 */ /* 0x000fe20000100800 */
[----:B------:R-:W-:Y:S02]  /*6df0*/  UIADD3 UR14, UR14, -0x1, URZ ;  /* 0xffffffff0e0e7890 */ /* 0x000fe4000fffe03f */
[----:B-1----:R-:W-:Y:S01]  /*6e00*/  FMNMX.FTZ R2, R5, R0, !PT ;  /* 0x0000000005027209 */ /* 0x002fe20007810000 */
[----:B------:R-:W-:Y:S01]  /*6e10*/  STL [R1+0x64], R223 ;  /* 0x000064df01007387 */ /* 0x000fe20000100800 */
[----:B------:R-:W-:Y:S02]  /*6e20*/  FMNMX.FTZ R0, R6, R157, !PT ;  /* 0x0000009d06007209 */ /* 0x000fe40007810000 */
        /* <DEDUP_REMOVED lines=37> */
[----:B------:R-:W-:Y:S01]  /*7080*/  FMNMX.FTZ R0, R31, R0, !PT ;  /* 0x000000001f007209 */ /* 0x000fe20007810000 */
[----:B------:R-:W1:Y:S01]  /*7090*/  SHFL.BFLY PT, R204, R156, 0x2, 0x1f ;  /* 0x0c401f009ccc7f89 */ /* 0x000e6200000e0000 */
        /* <DEDUP_REMOVED lines=20> */
[----:B-1----:R-:W-:Y:S02]  /*71e0*/  FMNMX.FTZ R156, R156, R204, !PT ;  /* 0x000000cc9c9c7209 */ /* 0x002fe40007810000 */
[----:B------:R-:W-:Y:S02]  /*71f0*/  FMNMX.FTZ R0, R62, R0, !PT ;  /* 0x000000003e007209 */ /* 0x000fe40007810000 */
[----:B------:R-:W-:Y:S01]  /*7200*/  FMNMX.FTZ R2, R57, R2, !PT ;  /* 0x0000000239027209 */ /* 0x000fe20007810000 */
[----:B------:R-:W1:Y:S01]  /*7210*/  SHFL.BFLY PT, R204, R156, 0x1, 0x1f ;  /* 0x0c201f009ccc7f89 */ /* 0x000e6200000e0000 */
[----:B------:R-:W-:Y:S02]  /*7220*/  FMNMX.FTZ R3, R67, R3, !PT ;  /* 0x0000000343037209 */ /* 0x000fe40007810000 */
[----:B------:R-:W-:Y:S02]  /*7230*/  FMNMX.FTZ R0, R63, R0, !PT ;  /* 0x000000003f007209 */ /* 0x000fe40007810000 */
[----:B------:R-:W-:Y:S03]  /*7240*/  FMNMX.FTZ R153, R60, R2, !PT ;  /* 0x000000023c997209 */ /* 0x000fe60007810000 */
[----:B------:R-:W2:Y:S01]  /*7250*/  SHFL.BFLY PT, R155, R3, 0x2, 0x1f ;  /* 0x0c401f00039b7f89 */ /* 0x000ea200000e0000 */
[----:B------:R-:W-:Y:S07]  /*7260*/  FMNMX.FTZ R153, R61, R153, !PT ;  /* 0x000000993d997209 */ /* 0x000fee0007810000 */
[----:B------:R-:W3:Y:S08]  /*7270*/  SHFL.BFLY PT, R2, R0, 0x2, 0x1f ;  /* 0x0c401f0000027f89 */ /* 0x000ef000000e0000 */
[----:B------:R-:W4:Y:S01]  /*7280*/  SHFL.BFLY PT, R154, R153, 0x2, 0x1f ;  /* 0x0c401f00999a7f89 */ /* 0x000f2200000e0000 */
[----:B-1----:R-:W-:Y:S04]  /*7290*/  FMNMX.FTZ R156, R156, R204, !PT ;  /* 0x000000cc9c9c7209 */ /* 0x002fe80007810000 */
[----:B------:R-:W-:Y:S02]  /*72a0*/  FSETP.NEU.FTZ.AND P1, PT, R156, -INF , PT ;  /* 0xff8000009c00780b */ /* 0x000fe40003f3d000 */
[----:B--2---:R-:W-:Y:S05]  /*72b0*/  FMNMX.FTZ R155, R3, R155, !PT ;  /* 0x0000009b039b7209 */ /* 0x004fea0007810000 */
[----:B------:R-:W1:Y:S01]  /*72c0*/  SHFL.BFLY PT, R205, R155, 0x1, 0x1f ;  /* 0x0c201f009bcd7f89 */ /* 0x000e6200000e0000 */
[----:B---3--:R-:W-:Y:S01]  /*72d0*/  FMNMX.FTZ R2, R0, R2, !PT ;  /* 0x0000000200027209 */ /* 0x008fe20007810000 */
[----:B------:R-:W-:Y:S04]  /*72e0*/  FADD.FTZ R0, -R156, R152 ;  /* 0x000000989c007221 */ /* 0x000fe80000010100 */
[----:B------:R-:W-:Y:S02]  /*72f0*/  FMUL.FTZ R0, R0, c[0x0][0x23c] ;  /* 0x00008f0000007a20 */ /* 0x000fe40000410000 */
[----:B------:R-:W2:Y:S01]  /*7300*/  SHFL.BFLY PT, R3, R2, 0x1, 0x1f ;  /* 0x0c201f0002037f89 */ /* 0x000ea200000e0000 */
[----:B----4-:R-:W-:Y:S02]  /*7310*/  FMNMX.FTZ R154, R153, R154, !PT ;  /* 0x0000009a999a7209 */ /* 0x010fe40007810000 */
[----:B------:R3:W4:Y:S05]  /*7320*/  MUFU.EX2 R153, R0 ;  /* 0x0000000000997308 */ /* 0x00072a0000000800 */
[----:B------:R-:W4:Y:S01]  /*7330*/  SHFL.BFLY PT, R206, R154, 0x1, 0x1f ;  /* 0x0c201f009ace7f89 */ /* 0x000f2200000e0000 */
[----:B-1----:R-:W-:Y:S02]  /*7340*/  FMNMX.FTZ R155, R155, R205, !PT ;  /* 0x000000cd9b9b7209 */ /* 0x002fe40007810000 */
[----:B--2---:R-:W-:Y:S03]  /*7350*/  FMNMX.FTZ R3, R2, R3, !PT ;  /* 0x0000000302037209 */ /* 0x004fe60007810000 */
[----:B---3--:R-:W-:Y:S02]  /*7360*/  FADD.FTZ R0, -R155, R157 ;  /* 0x0000009d9b007221 */ /* 0x008fe40000010100 */
[----:B------:R-:W-:Y:S02]  /*7370*/  FMUL.FTZ R157, R156, c[0x0][0x23c] ;  /* 0x00008f009c9d7a20 */ /* 0x000fe40000410000 */
[----:B------:R-:W-:Y:S01]  /*7380*/  FMUL.FTZ R0, R0, c[0x0][0x23c] ;  /* 0x00008f0000007a20 */ /* 0x000fe20000410000 */
[----:B----4-:R-:W-:Y:S01]  /*7390*/  FMNMX.FTZ R154, R154, R206, !PT ;  /* 0x000000ce9a9a7209 */ /* 0x010fe20007810000 */
[----:B------:R-:W-:Y:S01]  /*73a0*/  FMUL.FTZ R72, R153, R72 ;  /* 0x0000004899487220 */ /* 0x000fe20000410000 */
[----:B------:R-:W-:Y:S01]  /*73b0*/  FSEL R157, R157, RZ, P1 ;  /* 0x000000ff9d9d7208 */ /* 0x000fe20000800000 */
[----:B------:R1:W-:Y:S01]  /*73c0*/  MUFU.EX2 R152, R0 ;  /* 0x0000000000987308 */ /* 0x0003e20000000800 */
[----:B------:R-:W-:Y:S01]  /*73d0*/  FSETP.NEU.FTZ.AND P1, PT, R155, -INF , PT ;  /* 0xff8000009b00780b */ /* 0x000fe20003f3d000 */
[----:B------:R-:W-:Y:S02]  /*73e0*/  FMUL.FTZ R73, R153, R73 ;  /* 0x0000004999497220 */ /* 0x000fe40000410000 */
[--C-:B------:R-:W-:Y:S02]  /*73f0*/  FFMA.FTZ R4, R4, c[0x0][0x23c], -R157.reuse ;  /* 0x00008f0004047a23 */ /* 0x100fe4000001089d */
[--C-:B------:R-:W-:Y:S02]  /*7400*/  FFMA.FTZ R5, R5, c[0x0][0x23c], -R157.reuse ;  /* 0x00008f0005057a23 */ /* 0x100fe4000001089d */
[--C-:B------:R-:W-:Y:S02]  /*7410*/  FFMA.FTZ R211, R20, c[0x0][0x23c], -R157.reuse ;  /* 0x00008f0014d37a23 */ /* 0x100fe4000001089d */
[----:B------:R2:W3:Y:S01]  /*7420*/  MUFU.EX2 R214, R4 ;  /* 0x0000000400d67308 */ /* 0x0004e20000000800 */
[--C-:B------:R-:W-:Y:S02]  /*7430*/  FFMA.FTZ R210, R21, c[0x0][0x23c], -R157.reuse ;  /* 0x00008f0015d27a23 */ /* 0x100fe4000001089d */
[--C-:B------:R-:W-:Y:S02]  /*7440*/  FFMA.FTZ R248, R52, c[0x0][0x23c], -R157.reuse ;  /* 0x00008f0034f87a23 */ /* 0x100fe4000001089d */
[--C-:B------:R-:W-:Y:S02]  /*7450*/  FFMA.FTZ R249, R53, c[0x0][0x23c], -R157.reuse ;  /* 0x00008f0035f97a23 */ /* 0x100fe4000001089d */
[--C-:B------:R-:W-:Y:S02]  /*7460*/  FFMA.FTZ R16, R16, c[0x0][0x23c], -R157.reuse ;  /* 0x00008f0010107a23 */ /* 0x100fe4000001089d */
[--C-:B------:R-:W-:Y:S01]  /*7470*/  FFMA.FTZ R17, R17, c[0x0][0x23c], -R157.reuse ;  /* 0x00008f0011117a23 */ /* 0x100fe2000001089d */
[----:B------:R4:W-:Y:S01]  /*7480*/  MUFU.EX2 R244, R5 ;  /* 0x0000000500f47308 */ /* 0x0009e20000000800 */
[--C-:B------:R-:W-:Y:S02]  /*7490*/  FFMA.FTZ R209, R32, c[0x0][0x23c], -R157.reuse ;  /* 0x00008f0020d17a23 */ /* 0x100fe4000001089d */
[--C-:B------:R-:W-:Y:S02]  /*74a0*/  FFMA.FTZ R239, R48, c[0x0][0x23c], -R157.reuse ;  /* 0x00008f0030ef7a23 */ /* 0x100fe4000001089d */
[----:B-1----:R-:W-:Y:S02]  /*74b0*/  FADD.FTZ R0, -R154, R158 ;  /* 0x0000009e9a007221 */ /* 0x002fe40000010100 */
[----:B------:R-:W-:Y:S02]  /*74c0*/  FMUL.FTZ R158, R3, c[0x0][0x23c] ;  /* 0x00008f00039e7a20 */ /* 0x000fe40000410000 */
[----:B------:R-:W-:Y:S01]  /*74d0*/  FMUL.FTZ R0, R0, c[0x0][0x23c] ;  /* 0x00008f0000007a20 */ /* 0x000fe20000410000 */
[----:B------:R-:W1:Y:S01]  /*74e0*/  MUFU.EX2 R212, R16 ;  /* 0x0000001000d47308 */ /* 0x000e620000000800 */
[--C-:B------:R-:W-:Y:S02]  /*74f0*/  FFMA.FTZ R208, R33, c[0x0][0x23c], -R157.reuse ;  /* 0x00008f0021d07a23 */ /* 0x100fe4000001089d */
[--C-:B------:R-:W-:Y:S02]  /*7500*/  FFMA.FTZ R241, R36, c[0x0][0x23c], -R157.reuse ;  /* 0x00008f0024f17a23 */ /* 0x100fe4000001089d */
[----:B--2---:R-:W-:Y:S02]  /*7510*/  FMUL.FTZ R4, R155, c[0x0][0x23c] ;  /* 0x00008f009b047a20 */ /* 0x004fe40000410000 */
[--C-:B------:R-:W-:Y:S02]  /*7520*/  FFMA.FTZ R240, R37, c[0x0][0x23c], -R157.reuse ;  /* 0x00008f0025f07a23 */ /* 0x100fe4000001089d */
[--C-:B------:R-:W-:Y:S01]  /*7530*/  FFMA.FTZ R238, R49, c[0x0][0x23c], -R157.reuse ;  /* 0x00008f0031ee7a23 */ /* 0x100fe2000001089d */
[----:B------:R2:W-:Y:S01]  /*7540*/  MUFU.EX2 R2, R0 ;  /* 0x0000000000027308 */ /* 0x0005e20000000800 */
[--C-:B------:R-:W-:Y:S01]  /*7550*/  FFMA.FTZ R250, R64, c[0x0][0x23c], -R157.reuse ;  /* 0x00008f0040fa7a23 */ /* 0x100fe2000001089d */
[----:B---3--:R-:W-:Y:S01]  /*7560*/  MOV R64, R214 ;  /* 0x000000d600407202 */ /* 0x008fe20000000f00 */
[----:B------:R-:W-:Y:S01]  /*7570*/  FFMA.FTZ R157, R65, c[0x0][0x23c], -R157 ;  /* 0x00008f00419d7a23 */ /* 0x000fe2000001089d */
[----:B----4-:R-:W-:Y:S01]  /*7580*/  FSEL R5, R4, RZ, P1 ;  /* 0x000000ff04057208 */ /* 0x010fe20000800000 */
[C---:B------:R-:W-:Y:S01]  /*7590*/  FMUL.FTZ R4, R154.reuse, c[0x0][0x23c] ;  /* 0x00008f009a047a20 */ /* 0x040fe20000410000 */
[----:B------:R-:W-:Y:S01]  /*75a0*/  FSETP.NEU.FTZ.AND P1, PT, R154, -INF , PT ;  /* 0xff8000009a00780b */ /* 0x000fe20003f3d000 */
[----:B------:R-:W-:Y:S02]  /*75b0*/  FMUL.FTZ R48, R153, R188 ;  /* 0x000000bc99307220 */ /* 0x000fe40000410000 */
[--C-:B------:R-:W-:Y:S01]  /*75c0*/  FFMA.FTZ R6, R6, c[0x0][0x23c], -R5.reuse ;  /* 0x00008f0006067a23 */ /* 0x100fe20000010805 */
[----:B------:R-:W-:Y:S01]  /*75d0*/  FSEL R4, R4, RZ, P1 ;  /* 0x000000ff04047208 */ /* 0x000fe20000800000 */
[--C-:B------:R-:W-:Y:S01]  /*75e0*/  FFMA.FTZ R206, R23, c[0x0][0x23c], -R5.reuse ;  /* 0x00008f0017ce7a23 */ /* 0x100fe20000010805 */
[----:B------:R-:W-:Y:S01]  /*75f0*/  FSETP.NEU.FTZ.AND P1, PT, R3, -INF , PT ;  /* 0xff8000000300780b */ /* 0x000fe20003f3d000 */
[----:B------:R-:W3:Y:S01]  /*7600*/  MUFU.EX2 R207, R6 ;  /* 0x0000000600cf7308 */ /* 0x000ee20000000800 */
[--C-:B------:R-:W-:Y:S01]  /*7610*/  FFMA.FTZ R7, R7, c[0x0][0x23c], -R5.reuse ;  /* 0x00008f0007077a23 */ /* 0x100fe20000010805 */
[----:B-1----:R-:W-:Y:S01]  /*7620*/  MOV R36, R212 ;  /* 0x000000d400247202 */ /* 0x002fe20000000f00 */
[--C-:B------:R-:W-:Y:S01]  /*7630*/  FFMA.FTZ R18, R18, c[0x0][0x23c], -R5.reuse ;  /* 0x00008f0012127a23 */ /* 0x100fe20000010805 */
[----:B------:R-:W-:Y:S01]  /*7640*/  FSEL R158, R158, RZ, P1 ;  /* 0x000000ff9e9e7208 */ /* 0x000fe20000800000 */
[----:B------:R-:W-:Y:S02]  /*7650*/  FFMA.FTZ R19, R19, c[0x0][0x23c], -R5 ;  /* 0x00008f0013137a23 */ /* 0x000fe40000010805 */
[----:B------:R-:W-:Y:S02]  /*7660*/  FFMA.FTZ R8, R8, c[0x0][0x23c], -R4 ;  /* 0x00008f0008087a23 */ /* 0x000fe40000010804 */
[----:B------:R-:W-:Y:S01]  /*7670*/  FFMA.FTZ R11, R11, c[0x0][0x23c], -R158 ;  /* 0x00008f000b0b7a23 */ /* 0x000fe2000001089e */
[----:B------:R-:W1:Y:S01]  /*7680*/  MUFU.EX2 R251, R7 ;  /* 0x0000000700fb7308 */ /* 0x000e620000000800 */
[----:B------:R-:W-:Y:S02]  /*7690*/  FFMA.FTZ R9, R9, c[0x0][0x23c], -R4 ;  /* 0x00008f0009097a23 */ /* 0x000fe40000010804 */
[----:B--2---:R-:W-:Y:S02]  /*76a0*/  FADD.FTZ R0, -R3, R159 ;  /* 0x0000009f03007221 */ /* 0x004fe40000010100 */
[----:B------:R-:W-:Y:S02]  /*76b0*/  FFMA.FTZ R10, R10, c[0x0][0x23c], -R158 ;  /* 0x00008f000a0a7a23 */ /* 0x000fe4000001089e */
[----:B------:R-:W-:Y:S02]  /*76c0*/  FMUL.FTZ R0, R0, c[0x0][0x23c] ;  /* 0x00008f0000007a20 */ /* 0x000fe40000410000 */
[--C-:B------:R-:W-:Y:S01]  /*76d0*/  FFMA.FTZ R12, R12, c[0x0][0x23c], -R4.reuse ;  /* 0x00008f000c0c7a23 */ /* 0x100fe20000010804 */
[----:B------:R-:W2:Y:S01]  /*76e0*/  MUFU.EX2 R213, R18 ;  /* 0x0000001200d57308 */ /* 0x000ea20000000800 */
[----:B------:R-:W-:Y:S02]  /*76f0*/  FFMA.FTZ R13, R13, c[0x0][0x23c], -R4 ;  /* 0x00008f000d0d7a23 */ /* 0x000fe40000010804 */
[--C-:B------:R-:W-:Y:S01]  /*7700*/  FFMA.FTZ R14, R14, c[0x0][0x23c], -R158.reuse ;  /* 0x00008f000e0e7a23 */ /* 0x100fe2000001089e */
[----:B---3--:R-:W-:Y:S01]  /*7710*/  MOV R65, R207 ;  /* 0x000000cf00417202 */ /* 0x008fe20000000f00 */
[--C-:B------:R-:W-:Y:S02]  /*7720*/  FFMA.FTZ R207, R22, c[0x0][0x23c], -R5.reuse ;  /* 0x00008f0016cf7a23 */ /* 0x100fe40000010805 */
[----:B------:R-:W3:Y:S01]  /*7730*/  LDSM.16.MT88.4 R20, [R217+0xc000] ;  /* 0x00c00000d914783b */ /* 0x000ee20000004200 */
[----:B------:R-:W-:Y:S02]  /*7740*/  FFMA.FTZ R15, R15, c[0x0][0x23c], -R158 ;  /* 0x00008f000f0f7a23 */ /* 0x000fe4000001089e */
[----:B------:R-:W-:Y:S01]  /*7750*/  MUFU.EX2 R223, R17 ;  /* 0x0000001100df7308 */ /* 0x000fe20000000800 */
[--C-:B------:R-:W-:Y:S01]  /*7760*/  FFMA.FTZ R243, R56, c[0x0][0x23c], -R4.reuse ;  /* 0x00008f0038f37a23 */ /* 0x100fe20000010804 */
[----:B------:R-:W-:Y:S01]  /*7770*/  MOV R56, R244 ;  /* 0x000000f400387202 */ /* 0x000fe20000000f00 */
[--C-:B------:R-:W-:Y:S01]  /*7780*/  FFMA.FTZ R244, R57, c[0x0][0x23c], -R4.reuse ;  /* 0x00008f0039f47a23 */ /* 0x100fe20000010804 */
[----:B-1----:R-:W-:Y:S01]  /*7790*/  MOV R57, R251 ;  /* 0x000000fb00397202 */ /* 0x002fe20000000f00 */
[--C-:B------:R-:W-:Y:S02]  /*77a0*/  FFMA.FTZ R205, R34, c[0x0][0x23c], -R5.reuse ;  /* 0x00008f0022cd7a23 */ /* 0x100fe40000010805 */
[--C-:B------:R-:W-:Y:S02]  /*77b0*/  FFMA.FTZ R246, R54, c[0x0][0x23c], -R5.reuse ;  /* 0x00008f0036f67a23 */ /* 0x100fe40000010805 */
[--C-:B------:R-:W-:Y:S01]  /*77c0*/  FFMA.FTZ R242, R55, c[0x0][0x23c], -R5.reuse ;  /* 0x00008f0037f27a23 */ /* 0x100fe20000010805 */
[----:B------:R-:W1:Y:S01]  /*77d0*/  MUFU.EX2 R222, R19 ;  /* 0x0000001300de7308 */ /* 0x000e620000000800 */
[--C-:B------:R-:W-:Y:S01]  /*77e0*/  FFMA.FTZ R40, R40, c[0x0][0x23c], -R4.reuse ;  /* 0x00008f0028287a23 */ /* 0x100fe20000010804 */
[----:B------:R-:W4:Y:S01]  /*77f0*/  LDSM.16.MT88.4 R52, [R218+0xc000] ;  /* 0x00c00000da34783b */ /* 0x000f220000004200 */
[--C-:B------:R-:W-:Y:S01]  /*7800*/  FFMA.FTZ R41, R41, c[0x0][0x23c], -R4.reuse ;  /* 0x00008f0029297a23 */ /* 0x100fe20000010804 */
[----:B--2---:R-:W-:Y:S01]  /*7810*/  MOV R33, R213 ;  /* 0x000000d500217202 */ /* 0x004fe20000000f00 */
[--C-:B------:R-:W-:Y:S02]  /*7820*/  FFMA.FTZ R212, R44, c[0x0][0x23c], -R4.reuse ;  /* 0x00008f002cd47a23 */ /* 0x100fe40000010804 */
[--C-:B------:R-:W-:Y:S02]  /*7830*/  FFMA.FTZ R204, R35, c[0x0][0x23c], -R5.reuse ;  /* 0x00008f0023cc7a23 */ /* 0x100fe40000010805 */
[--C-:B------:R-:W-:Y:S01]  /*7840*/  FFMA.FTZ R214, R50, c[0x0][0x23c], -R5.reuse ;  /* 0x00008f0032d67a23 */ /* 0x100fe20000010805 */
[----:B------:R-:W2:Y:S01]  /*7850*/  MUFU.EX2 R215, R8 ;  /* 0x0000000800d77308 */ /* 0x000ea20000000800 */
[--C-:B------:R-:W-:Y:S02]  /*7860*/  FFMA.FTZ R29, R29, c[0x0][0x23c], -R4.reuse ;  /* 0x00008f001d1d7a23 */ /* 0x100fe40000010804 */
[--C-:B------:R-:W-:Y:S02]  /*7870*/  FFMA.FTZ R251, R60, c[0x0][0x23c], -R4.reuse ;  /* 0x00008f003cfb7a23 */ /* 0x100fe40000010804 */
[----:B------:R-:W-:Y:S02]  /*7880*/  FMUL.FTZ R7, R152, R167 ;  /* 0x000000a798077220 */ /* 0x000fe40000410000 */
[--C-:B------:R-:W-:Y:S02]  /*7890*/  FFMA.FTZ R237, R38, c[0x0][0x23c], -R5.reuse ;  /* 0x00008f0026ed7a23 */ /* 0x100fe40000010805 */
[--C-:B------:R-:W-:Y:S01]  /*78a0*/  FFMA.FTZ R236, R39, c[0x0][0x23c], -R5.reuse ;  /* 0x00008f0027ec7a23 */ /* 0x100fe20000010805 */
[----:B------:R-:W3:Y:S01]  /*78b0*/  MUFU.EX2 R252, R9 ;  /* 0x0000000900fc7308 */ /* 0x000ee20000000800 */
[--C-:B------:R-:W-:Y:S02]  /*78c0*/  FFMA.FTZ R213, R51, c[0x0][0x23c], -R5.reuse ;  /* 0x00008f0033d57a23 */ /* 0x100fe40000010805 */
[--C-:B------:R-:W-:Y:S01]  /*78d0*/  FFMA.FTZ R247, R66, c[0x0][0x23c], -R5.reuse ;  /* 0x00008f0042f77a23 */ /* 0x100fe20000010805 */
[----:B-1----:R-:W-:Y:S01]  /*78e0*/  F2FP.PACK_AB R167, R222, R33 ;  /* 0x00000021dea7723e */ /* 0x002fe200000000ff */
[----:B------:R-:W-:Y:S02]  /*78f0*/  FFMA.FTZ R245, R67, c[0x0][0x23c], -R5 ;  /* 0x00008f0043f57a23 */ /* 0x000fe40000010805 */
[----:B------:R-:W-:Y:S01]  /*7900*/  FMUL.FTZ R5, R153, R165 ;  /* 0x000000a599057220 */ /* 0x000fe20000410000 */
[----:B------:R-:W-:Y:S01]  /*7910*/  F2FP.PACK_AB R165, R57, R65 ;  /* 0x0000004139a5723e */ /* 0x000fe200000000ff */
[--C-:B------:R-:W-:Y:S01]  /*7920*/  FFMA.FTZ R24, R24, c[0x0][0x23c], -R4.reuse ;  /* 0x00008f0018187a23 */ /* 0x100fe20000010804 */
[----:B------:R-:W1:Y:S01]  /*7930*/  MUFU.EX2 R6, R11 ;  /* 0x0000000b00067308 */ /* 0x000e620000000800 */
[--C-:B------:R-:W-:Y:S02]  /*7940*/  FFMA.FTZ R25, R25, c[0x0][0x23c], -R4.reuse ;  /* 0x00008f0019197a23 */ /* 0x100fe40000010804 */
[--C-:B------:R-:W-:Y:S01]  /*7950*/  FFMA.FTZ R28, R28, c[0x0][0x23c], -R4.reuse ;  /* 0x00008f001c1c7a23 */ /* 0x100fe20000010804 */
[----:B--2---:R-:W-:Y:S01]  /*7960*/  MOV R50, R215 ;  /* 0x000000d700327202 */ /* 0x004fe20000000f00 */
[--C-:B------:R-:W-:Y:S02]  /*7970*/  FFMA.FTZ R215, R45, c[0x0][0x23c], -R4.reuse ;  /* 0x00008f002dd77a23 */ /* 0x100fe40000010804 */
[----:B------:R-:W-:Y:S01]  /*7980*/  FMUL.FTZ R8, R2, R160 ;  /* 0x000000a002087220 */ /* 0x000fe20000410000 */
[----:B------:R-:W2:Y:S01]  /*7990*/  LDL.LU R45, [R1+0x10] ;  /* 0x00001000012d7983 */ /* 0x000ea20000300800 */
[C---:B------:R-:W-:Y:S01]  /*79a0*/  FMUL.FTZ R16, R153.reuse, R172 ;  /* 0x000000ac99107220 */ /* 0x040fe20000410000 */
[----:B------:R4:W-:Y:S01]  /*79b0*/  MUFU.EX2 R221, R13 ;  /* 0x0000000d00dd7308 */ /* 0x0009e20000000800 */
[----:B------:R-:W-:Y:S01]  /*79c0*/  FMUL.FTZ R17, R153, R173 ;  /* 0x000000ad99117220 */ /* 0x000fe20000410000 */
[----:B------:R-:W2:Y:S01]  /*79d0*/  LDL.LU R188, [R1+0xc] ;  /* 0x00000c0001bc7983 */ /* 0x000ea20000300800 */
[----:B------:R-:W-:Y:S01]  /*79e0*/  FMUL.FTZ R18, R152, R174 ;  /* 0x000000ae98127220 */ /* 0x000fe20000410000 */
[----:B---3--:R-:W-:Y:S01]  /*79f0*/  MOV R60, R252 ;  /* 0x000000fc003c7202 */ /* 0x008fe20000000f00 */
[----:B------:R-:W-:Y:S01]  /*7a00*/  FFMA.FTZ R252, R61, c[0x0][0x23c], -R4 ;  /* 0x00008f003dfc7a23 */ /* 0x000fe20000010804 */
[----:B------:R-:W-:Y:S01]  /*7a10*/  MOV R174, R33 ;  /* 0x0000002100ae7202 */ /* 0x000fe20000000f00 */
[----:B------:R-:W-:Y:S01]  /*7a20*/  FMUL.FTZ R4, R153, R164 ;  /* 0x000000a499047220 */ /* 0x000fe20000410000 */
[----:B------:R-:W-:Y:S01]  /*7a30*/  F2FP.PACK_AB R164, R56, R64 ;  /* 0x0000004038a4723e */ /* 0x000fe200000000ff */
[----:B------:R-:W-:Y:S01]  /*7a40*/  FMUL.FTZ R9, R2, R161 ;  /* 0x000000a102097220 */ /* 0x000fe20000410000 */
[----:B------:R-:W-:Y:S01]  /*7a50*/  MUFU.EX2 R224, R14 ;  /* 0x0000000e00e07308 */ /* 0x000fe20000000800 */
[----:B------:R-:W-:Y:S01]  /*7a60*/  F2FP.PACK_AB R160, R60, R50 ;  /* 0x000000323ca0723e */ /* 0x000fe200000000ff */
[----:B------:R-:W-:Y:S01]  /*7a70*/  FMUL.FTZ R19, R152, R175 ;  /* 0x000000af98137220 */ /* 0x000fe20000410000 */
[----:B------:R-:W-:Y:S01]  /*7a80*/  MOV R175, R36 ;  /* 0x0000002400af7202 */ /* 0x000fe20000000f00 */
[----:B------:R-:W-:Y:S01]  /*7a90*/  FMUL.FTZ R33, R2, R177 ;  /* 0x000000b102217220 */ /* 0x000fe20000410000 */
[----:B-1----:R-:W-:Y:S01]  /*7aa0*/  MOV R61, R6 ;  /* 0x00000006003d7202 */ /* 0x002fe20000000f00 */
[----:B------:R-:W-:Y:S01]  /*7ab0*/  FMUL.FTZ R6, R152, R166 ;  /* 0x000000a698067220 */ /* 0x000fe20000410000 */
[----:B------:R-:W-:Y:S01]  /*7ac0*/  F2FP.PACK_AB R166, R223, R36 ;  /* 0x00000024dfa6723e */ /* 0x000fe200000000ff */
[----:B------:R-:W3:Y:S01]  /*7ad0*/  LDL.LU R172, [R1+0x4] ;  /* 0x0000040001ac7983 */ /* 0x000ee20000300800 */
[--C-:B------:R-:W-:Y:S01]  /*7ae0*/  FFMA.FTZ R42, R42, c[0x0][0x23c], -R158.reuse ;  /* 0x00008f002a2a7a23 */ /* 0x100fe2000001089e */
[----:B------:R-:W-:Y:S01]  /*7af0*/  MUFU.EX2 R216, R15 ;  /* 0x0000000f00d87308 */ /* 0x000fe20000000800 */
[----:B------:R-:W-:Y:S01]  /*7b00*/  FFMA.FTZ R43, R43, c[0x0][0x23c], -R158 ;  /* 0x00008f002b2b7a23 */ /* 0x000fe2000001089e */
[----:B------:R-:W2:Y:S01]  /*7b10*/  LDL.LU R44, [R1+0x8] ;  /* 0x00000800012c7983 */ /* 0x000ea20000300800 */
[C---:B------:R-:W-:Y:S01]  /*7b20*/  FMUL.FTZ R36, R2.reuse, R184 ;  /* 0x000000b802247220 */ /* 0x040fe20000410000 */
[-C--:B------:R-:W-:Y:S05]  /*7b30*/  HMMA.16816.F32 R4, R164, R20.reuse, R4 ;  /* 0x00000014a404723c */ /* 0x080fea0000001804 */
[C---:B----4-:R-:W-:Y:S01]  /*7b40*/  FMUL.FTZ R13, R2.reuse, R169 ;  /* 0x000000a9020d7220 */ /* 0x050fe20000410000 */
[----:B------:R-:W1:Y:S01]  /*7b50*/  MUFU.EX2 R0, R0 ;  /* 0x0000000000007308 */ /* 0x000e620000000800 */
[----:B------:R-:W-:Y:S02]  /*7b60*/  FMUL.FTZ R37, R2, R185 ;  /* 0x000000b902257220 */ /* 0x000fe40000410000 */
[----:B------:R-:W-:Y:S03]  /*7b70*/  FMUL.FTZ R49, R153, R189 ;  /* 0x000000bd99317220 */ /* 0x000fe60000410000 */
[----:B------:R-:W-:Y:S01]  /*7b80*/  MOV R189, R50 ;  /* 0x0000003200bd7202 */ /* 0x000fe20000000f00 */
[C---:B------:R-:W-:Y:S01]  /*7b90*/  FMUL.FTZ R50, R152.reuse, R190 ;  /* 0x000000be98327220 */ /* 0x040fe20000410000 */
[----:B------:R-:W-:Y:S01]  /*7ba0*/  MOV R190, R65 ;  /* 0x0000004100be7202 */ /* 0x000fe20000000f00 */
[----:B------:R-:W-:Y:S01]  /*7bb0*/  FMUL.FTZ R51, R152, R191 ;  /* 0x000000bf98337220 */ /* 0x000fe20000410000 */
[----:B------:R-:W4:Y:S01]  /*7bc0*/  MUFU.EX2 R159, R10 ;  /* 0x0000000a009f7308 */ /* 0x000f220000000800 */
[----:B------:R-:W-:Y:S01]  /*7bd0*/  MOV R191, R64 ;  /* 0x0000004000bf7202 */ /* 0x000fe20000000f00 */
[C---:B------:R-:W-:Y:S02]  /*7be0*/  FMUL.FTZ R64, R2.reuse, R192 ;  /* 0x000000c002407220 */ /* 0x040fe40000410000 */
[C---:B------:R-:W-:Y:S02]  /*7bf0*/  FMUL.FTZ R65, R2.reuse, R193 ;  /* 0x000000c102417220 */ /* 0x040fe40000410000 */
[C---:B------:R-:W-:Y:S02]  /*7c00*/  FMUL.FTZ R68, R2.reuse, R68 ;  /* 0x0000004402447220 */ /* 0x040fe40000410000 */
[----:B------:R-:W-:Y:S02]  /*7c10*/  FMUL.FTZ R69, R2, R69 ;  /* 0x0000004502457220 */ /* 0x000fe40000410000 */
[----:B------:R-:W4:Y:S01]  /*7c20*/  MUFU.EX2 R32, R12 ;  /* 0x0000000c00207308 */ /* 0x000f220000000800 */
[C---:B------:R-:W-:Y:S02]  /*7c30*/  FMUL.FTZ R74, R152.reuse, R74 ;  /* 0x0000004a984a7220 */ /* 0x040fe40000410000 */
[----:B------:R-:W-:Y:S02]  /*7c40*/  FMUL.FTZ R75, R152, R75 ;  /* 0x0000004b984b7220 */ /* 0x000fe40000410000 */
[----:B-1----:R-:W-:Y:S01]  /*7c50*/  FMUL.FTZ R11, R0, R163 ;  /* 0x000000a3000b7220 */ /* 0x002fe20000410000 */
[----:B------:R-:W-:Y:S01]  /*7c60*/  F2FP.PACK_AB R163, R216, R224 ;  /* 0x000000e0d8a3723e */ /* 0x000fe200000000ff */
[C---:B------:R-:W-:Y:S02]  /*7c70*/  FMUL.FTZ R14, R0.reuse, R170 ;  /* 0x000000aa000e7220 */ /* 0x040fe40000410000 */
[C---:B------:R-:W-:Y:S01]  /*7c80*/  FMUL.FTZ R15, R0.reuse, R171 ;  /* 0x000000ab000f7220 */ /* 0x040fe20000410000 */
[----:B------:R-:W-:Y:S01]  /*7c90*/  MUFU.EX2 R207, R207 ;  /* 0x000000cf00cf7308 */ /* 0x000fe20000000800 */
[C---:B------:R-:W-:Y:S02]  /*7ca0*/  FMUL.FTZ R34, R0.reuse, R178 ;  /* 0x000000b200227220 */ /* 0x040fe40000410000 */
[C---:B------:R-:W-:Y:S01]  /*7cb0*/  FMUL.FTZ R35, R0.reuse, R179 ;  /* 0x000000b300237220 */ /* 0x040fe20000410000 */
[----:B----4-:R-:W-:Y:S01]  /*7cc0*/  F2FP.PACK_AB R161, R61, R159 ;  /* 0x0000009f3da1723e */ /* 0x010fe200000000ff */
[C---:B------:R-:W-:Y:S02]  /*7cd0*/  FMUL.FTZ R10, R0.reuse, R162 ;  /* 0x000000a2000a7220 */ /* 0x040fe40000410000 */
[C---:B------:R-:W-:Y:S02]  /*7ce0*/  FMUL.FTZ R38, R0.reuse, R186 ;  /* 0x000000ba00267220 */ /* 0x040fe40000410000 */
[C---:B------:R-:W-:Y:S01]  /*7cf0*/  FMUL.FTZ R39, R0.reuse, R187 ;  /* 0x000000bb00277220 */ /* 0x040fe20000410000 */
[----:B------:R-:W1:Y:S01]  /*7d00*/  MUFU.EX2 R206, R206 ;  /* 0x000000ce00ce7308 */ /* 0x000e620000000800 */
[C---:B------:R-:W-:Y:S02]  /*7d10*/  FMUL.FTZ R66, R0.reuse, R194 ;  /* 0x000000c200427220 */ /* 0x040fe40000410000 */
[----:B------:R-:W-:Y:S01]  /*7d20*/  FMUL.FTZ R67, R0, R195 ;  /* 0x000000c300437220 */ /* 0x000fe20000410000 */
[----:B------:R-:W-:Y:S01]  /*7d30*/  F2FP.PACK_AB R162, R221, R32 ;  /* 0x00000020dda2723e */ /* 0x000fe200000000ff */
[C---:B------:R-:W-:Y:S01]  /*7d40*/  FMUL.FTZ R12, R2.reuse, R168 ;  /* 0x000000a8020c7220 */ /* 0x040fe20000410000 */
[----:B------:R-:W-:Y:S01]  /*7d50*/  MOV R173, R32 ;  /* 0x0000002000ad7202 */ /* 0x000fe20000000f00 */
[----:B------:R-:W4:Y:S01]  /*7d60*/  LDSM.16.MT88.4 R168, [R220+0xc000] ;  /* 0x00c00000dca8783b */ /* 0x000f220000004200 */
[----:B------:R-:W-:Y:S02]  /*7d70*/  FMUL.FTZ R32, R2, R176 ;  /* 0x000000b002207220 */ /* 0x000fe40000410000 */
[----:B------:R-:W-:Y:S01]  /*7d80*/  MUFU.EX2 R194, R40 ;  /* 0x0000002800c27308 */ /* 0x000fe20000000800 */
[C---:B------:R-:W-:Y:S04]  /*7d90*/  HMMA.16816.F32 R8, R160.reuse, R20, R8 ;  /* 0x00000014a008723c */ /* 0x040fe80000001808 */
[C---:B------:R-:W-:Y:S02]  /*7da0*/  FMUL.FTZ R70, R0.reuse, R70 ;  /* 0x0000004600467220 */ /* 0x040fe40000410000 */
[----:B------:R-:W-:Y:S02]  /*7db0*/  FMUL.FTZ R71, R0, R71 ;  /* 0x0000004700477220 */ /* 0x000fe40000410000 */
[-C--:B------:R-:W-:Y:S01]  /*7dc0*/  HMMA.16816.F32 R12, R160, R22.reuse, R12 ;  /* 0x00000016a00c723c */ /* 0x080fe2000000180c */
[----:B------:R-:W-:Y:S03]  /*7dd0*/  MUFU.EX2 R195, R42 ;  /* 0x0000002a00c37308 */ /* 0x000fe60000000800 */
[C---:B------:R-:W-:Y:S02]  /*7de0*/  FMUL.FTZ R20, R153.reuse, R180 ;  /* 0x000000b499147220 */ /* 0x040fe40000410000 */
[C---:B------:R-:W-:Y:S02]  /*7df0*/  FMUL.FTZ R21, R153.reuse, R181 ;  /* 0x000000b599157220 */ /* 0x040fe40000410000 */
[C---:B------:R-:W-:Y:S03]  /*7e00*/  HMMA.16816.F32 R16, R164.reuse, R22, R16 ;  /* 0x00000016a410723c */ /* 0x040fe60000001810 */
[----:B------:R1:W-:Y:S01]  /*7e10*/  MUFU.EX2 R177, R211 ;  /* 0x000000d300b17308 */ /* 0x0003e20000000800 */
[C---:B------:R-:W-:Y:S02]  /*7e20*/  FMUL.FTZ R76, R153.reuse, R76 ;  /* 0x0000004c994c7220 */ /* 0x040fe40000410000 */
[C---:B------:R-:W-:Y:S02]  /*7e30*/  FMUL.FTZ R77, R153.reuse, R77 ;  /* 0x0000004d994d7220 */ /* 0x040fe40000410000 */
[C---:B------:R-:W-:Y:S04]  /*7e40*/  FMUL.FTZ R22, R152.reuse, R182 ;  /* 0x000000b698167220 */ /* 0x040fe80000410000 */
[C---:B------:R-:W-:Y:S01]  /*7e50*/  FMUL.FTZ R23, R152.reuse, R183 ;  /* 0x000000b798177220 */ /* 0x040fe20000410000 */
[----:B------:R4:W4:Y:S01]  /*7e60*/  MUFU.EX2 R179, R210 ;  /* 0x000000d200b37308 */ /* 0x0009220000000800 */
[C---:B------:R-:W-:Y:S02]  /*7e70*/  FMUL.FTZ R78, R152.reuse, R78 ;  /* 0x0000004e984e7220 */ /* 0x040fe40000410000 */
[----:B------:R-:W-:Y:S02]  /*7e80*/  FMUL.FTZ R79, R152, R79 ;  /* 0x0000004f984f7220 */ /* 0x000fe40000410000 */
[C---:B------:R-:W-:Y:S01]  /*7e90*/  FMUL.FTZ R80, R2.reuse, R80 ;  /* 0x0000005002507220 */ /* 0x040fe20000410000 */
[-C--:B------:R-:W-:Y:S03]  /*7ea0*/  HMMA.16816.F32 R20, R164, R52.reuse, R20 ;  /* 0x00000034a414723c */ /* 0x080fe60000001814 */
[----:B------:R-:W-:Y:S01]  /*7eb0*/  FMUL.FTZ R81, R2, R81 ;  /* 0x0000005102517220 */ /* 0x000fe20000410000 */
[----:B------:R-:W-:Y:S01]  /*7ec0*/  MUFU.EX2 R183, R205 ;  /* 0x000000cd00b77308 */ /* 0x000fe20000000800 */
[C---:B------:R-:W-:Y:S02]  /*7ed0*/  FMUL.FTZ R82, R0.reuse, R82 ;  /* 0x0000005200527220 */ /* 0x040fe40000410000 */
[----:B------:R-:W-:Y:S01]  /*7ee0*/  FMUL.FTZ R83, R0, R83 ;  /* 0x0000005300537220 */ /* 0x000fe20000410000 */
[C---:B------:R-:W-:Y:S04]  /*7ef0*/  HMMA.16816.F32 R32, R160.reuse, R52, R32 ;  /* 0x00000034a020723c */ /* 0x040fe80000001820 */
[----:B-1----:R-:W-:Y:S01]  /*7f00*/  MOV R211, R61 ;  /* 0x0000003d00d37202 */ /* 0x002fe20000000f00 */
[C---:B------:R-:W-:Y:S01]  /*7f10*/  FMUL.FTZ R84, R2.reuse, R84 ;  /* 0x0000005402547220 */ /* 0x040fe20000410000 */
[----:B------:R1:W-:Y:S01]  /*7f20*/  MUFU.EX2 R186, R209 ;  /* 0x000000d100ba7308 */ /* 0x0003e20000000800 */
[C---:B------:R-:W-:Y:S01]  /*7f30*/  FMUL.FTZ R52, R153.reuse, R196 ;  /* 0x000000c499347220 */ /* 0x040fe20000410000 */
[-C--:B------:R-:W-:Y:S04]  /*7f40*/  HMMA.16816.F32 R36, R160, R54.reuse, R36 ;  /* 0x00000036a024723c */ /* 0x080fe80000001824 */
[----:B----4-:R-:W-:Y:S01]  /*7f50*/  MOV R210, R60 ;  /* 0x0000003c00d27202 */ /* 0x010fe20000000f00 */
[C---:B------:R-:W-:Y:S02]  /*7f60*/  FMUL.FTZ R53, R153.reuse, R197 ;  /* 0x000000c599357220 */ /* 0x040fe40000410000 */
[----:B------:R-:W-:Y:S01]  /*7f70*/  FMUL.FTZ R85, R2, R85 ;  /* 0x0000005502557220 */ /* 0x000fe20000410000 */
[C---:B------:R-:W-:Y:S01]  /*7f80*/  HMMA.16816.F32 R48, R164.reuse, R54, R48 ;  /* 0x00000036a430723c */ /* 0x040fe20000001830 */
[----:B------:R-:W-:Y:S03]  /*7f90*/  MUFU.EX2 R185, R204 ;  /* 0x000000cc00b97308 */ /* 0x000fe60000000800 */
[C---:B------:R-:W-:Y:S02]  /*7fa0*/  FMUL.FTZ R86, R0.reuse, R86 ;  /* 0x0000005600567220 */ /* 0x040fe40000410000 */
[----:B------:R-:W-:Y:S02]  /*7fb0*/  FMUL.FTZ R87, R0, R87 ;  /* 0x0000005700577220 */ /* 0x000fe40000410000 */
[C---:B------:R-:W-:Y:S03]  /*7fc0*/  FMUL.FTZ R54, R152.reuse, R198 ;  /* 0x000000c698367220 */ /* 0x040fe60000410000 */
[----:B------:R-:W4:Y:S01]  /*7fd0*/  MUFU.EX2 R204, R215 ;  /* 0x000000d700cc7308 */ /* 0x000f220000000800 */
[C---:B------:R-:W-:Y:S01]  /*7fe0*/  FMUL.FTZ R55, R152.reuse, R199 ;  /* 0x000000c798377220 */ /* 0x040fe20000410000 */
[----:B-1----:R-:W-:Y:S01]  /*7ff0*/  MOV R209, R57 ;  /* 0x0000003900d17202 */ /* 0x002fe20000000f00 */
[C---:B------:R-:W-:Y:S02]  /*8000*/  FMUL.FTZ R88, R153.reuse, R88 ;  /* 0x0000005899587220 */ /* 0x040fe40000410000 */
[C---:B------:R-:W-:Y:S03]  /*8010*/  FMUL.FTZ R89, R153.reuse, R89 ;  /* 0x0000005999597220 */ /* 0x040fe60000410000 */
[-C--:B------:R-:W-:Y:S02]  /*8020*/  HMMA.16816.F32 R52, R164, R168.reuse, R52 ;  /* 0x000000a8a434723c */ /* 0x080fe40000001834 */
[----:B------:R1:W-:Y:S01]  /*8030*/  MUFU.EX2 R196, R29 ;  /* 0x0000001d00c47308 */ /* 0x0003e20000000800 */
[C---:B------:R-:W-:Y:S02]  /*8040*/  FMUL.FTZ R90, R152.reuse, R90 ;  /* 0x0000005a985a7220 */ /* 0x040fe40000410000 */
[C---:B------:R-:W-:Y:S02]  /*8050*/  FMUL.FTZ R91, R152.reuse, R91 ;  /* 0x0000005b985b7220 */ /* 0x040fe40000410000 */
[C---:B------:R-:W-:Y:S01]  /*8060*/  FMUL.FTZ R92, R153.reuse, R92 ;  /* 0x0000005c995c7220 */ /* 0x040fe20000410000 */
[C---:B------:R-:W-:Y:S04]  /*8070*/  HMMA.16816.F32 R64, R160.reuse, R168, R64 ;  /* 0x000000a8a040723c */ /* 0x040fe80000001840 */
[C---:B------:R-:W-:Y:S01]  /*8080*/  FMUL.FTZ R93, R153.reuse, R93 ;  /* 0x0000005d995d7220 */ /* 0x040fe20000410000 */
[----:B------:R-:W-:Y:S01]  /*8090*/  MUFU.EX2 R178, R24 ;  /* 0x0000001800b27308 */ /* 0x000fe20000000800 */
[C---:B------:R-:W-:Y:S02]  /*80a0*/  FMUL.FTZ R94, R152.reuse, R94 ;  /* 0x0000005e985e7220 */ /* 0x040fe40000410000 */
[-C--:B------:R-:W-:Y:S04]  /*80b0*/  HMMA.16816.F32 R68, R160, R170.reuse, R68 ;  /* 0x000000aaa044723c */ /* 0x080fe80000001844 */
[----:B------:R-:W-:Y:S02]  /*80c0*/  FMUL.FTZ R95, R152, R95 ;  /* 0x0000005f985f7220 */ /* 0x000fe40000410000 */
[----:B------:R-:W-:Y:S01]  /*80d0*/  FMUL.FTZ R96, R2, R96 ;  /* 0x0000006002607220 */ /* 0x000fe20000410000 */
[----:B------:R-:W-:Y:S01]  /*80e0*/  MUFU.EX2 R180, R25 ;  /* 0x0000001900b47308 */ /* 0x000fe20000000800 */
[C---:B------:R-:W-:Y:S01]  /*80f0*/  HMMA.16816.F32 R72, R164.reuse, R170, R72 ;  /* 0x000000aaa448723c */ /* 0x040fe20000001848 */
[----:B------:R-:W4:Y:S03]  /*8100*/  LDSM.16.MT88.4 R168, [R219+0xc000] ;  /* 0x00c00000dba8783b */ /* 0x000f260000004200 */
[----:B-1----:R-:W-:Y:S01]  /*8110*/  F2FP.PACK_AB R29, R206, R207 ;  /* 0x000000cfce1d723e */ /* 0x002fe200000000ff */
[----:B------:R-:W-:Y:S02]  /*8120*/  FMUL.FTZ R97, R2, R97 ;  /* 0x0000006102617220 */ /* 0x000fe40000410000 */
[C---:B------:R-:W-:Y:S02]  /*8130*/  FMUL.FTZ R98, R0.reuse, R98 ;  /* 0x0000006200627220 */ /* 0x040fe40000410000 */
[----:B------:R-:W-:Y:S01]  /*8140*/  FMUL.FTZ R99, R0, R99 ;  /* 0x0000006300637220 */ /* 0x000fe20000410000 */
[----:B------:R-:W-:Y:S02]  /*8150*/  MUFU.EX2 R181, R208 ;  /* 0x000000d000b57308 */ /* 0x000fe40000000800 */
[C---:B------:R-:W-:Y:S02]  /*8160*/  FMUL.FTZ R100, R2.reuse, R100 ;  /* 0x0000006402647220 */ /* 0x040fe40000410000 */
[----:B------:R-:W-:Y:S02]  /*8170*/  FMUL.FTZ R101, R2, R101 ;  /* 0x0000006502657220 */ /* 0x000fe40000410000 */
[C---:B------:R-:W-:Y:S02]  /*8180*/  FMUL.FTZ R102, R0.reuse, R102 ;  /* 0x0000006600667220 */ /* 0x040fe40000410000 */
[----:B------:R-:W-:Y:S02]  /*8190*/  FMUL.FTZ R103, R0, R103 ;  /* 0x0000006700677220 */ /* 0x000fe40000410000 */
[C---:B------:R-:W-:Y:S01]  /*81a0*/  FMUL.FTZ R104, R153.reuse, R104 ;  /* 0x0000006899687220 */ /* 0x040fe20000410000 */
[----:B------:R1:W-:Y:S01]  /*81b0*/  MUFU.EX2 R184, R28 ;  /* 0x0000001c00b87308 */ /* 0x0003e20000000800 */
[C---:B------:R-:W-:Y:S02]  /*81c0*/  FMUL.FTZ R105, R153.reuse, R105 ;  /* 0x0000006999697220 */ /* 0x040fe40000410000 */
[C---:B------:R-:W-:Y:S02]  /*81d0*/  FMUL.FTZ R106, R152.reuse, R106 ;  /* 0x0000006a986a7220 */ /* 0x040fe40000410000 */
[C---:B------:R-:W-:Y:S02]  /*81e0*/  FMUL.FTZ R107, R152.reuse, R107 ;  /* 0x0000006b986b7220 */ /* 0x040fe40000410000 */
[C---:B------:R-:W-:Y:S02]  /*81f0*/  FMUL.FTZ R108, R153.reuse, R108 ;  /* 0x0000006c996c7220 */ /* 0x040fe40000410000 */
[----:B------:R-:W-:Y:S01]  /*8200*/  FMUL.FTZ R109, R153, R109 ;  /* 0x0000006d996d7220 */ /* 0x000fe20000410000 */
[----:B------:R-:W-:Y:S01]  /*8210*/  MUFU.EX2 R192, R241 ;  /* 0x000000f100c07308 */ /* 0x000fe20000000800 */
[C---:B------:R-:W-:Y:S02]  /*8220*/  FMUL.FTZ R110, R152.reuse, R110 ;  /* 0x0000006e986e7220 */ /* 0x040fe40000410000 */
[----:B------:R-:W-:Y:S02]  /*8230*/  FMUL.FTZ R111, R152, R111 ;  /* 0x0000006f986f7220 */ /* 0x000fe40000410000 */
[C---:B------:R-:W-:Y:S02]  /*8240*/  FMUL.FTZ R112, R2.reuse, R112 ;  /* 0x0000007002707220 */ /* 0x040fe40000410000 */
[----:B------:R-:W-:Y:S02]  /*8250*/  FMUL.FTZ R113, R2, R113 ;  /* 0x0000007102717220 */ /* 0x000fe40000410000 */
[C---:B------:R-:W-:Y:S01]  /*8260*/  FMUL.FTZ R114, R0.reuse, R114 ;  /* 0x0000007200727220 */ /* 0x040fe20000410000 */
[-C--:B----4-:R-:W-:Y:S01]  /*8270*/  HMMA.16816.F32 R76, R164, R168.reuse, R76 ;  /* 0x000000a8a44c723c */ /* 0x090fe2000000184c */
[----:B------:R-:W-:Y:S02]  /*8280*/  MUFU.EX2 R241, R245 ;  /* 0x000000f500f17308 */ /* 0x000fe40000000800 */
[----:B------:R-:W-:Y:S01]  /*8290*/  FMUL.FTZ R115, R0, R115 ;  /* 0x0000007300737220 */ /* 0x000fe20000410000 */
[----:B-1----:R-:W-:Y:S01]  /*82a0*/  F2FP.PACK_AB R28, R179, R177 ;  /* 0x000000b1b31c723e */ /* 0x002fe200000000ff */
[C---:B------:R-:W-:Y:S02]  /*82b0*/  FMUL.FTZ R116, R2.reuse, R116 ;  /* 0x0000007402747220 */ /* 0x040fe40000410000 */
[----:B------:R-:W-:Y:S01]  /*82c0*/  FMUL.FTZ R117, R2, R117 ;  /* 0x0000007502757220 */ /* 0x000fe20000410000 */
[C---:B------:R-:W-:Y:S03]  /*82d0*/  HMMA.16816.F32 R80, R160.reuse, R168, R80 ;  /* 0x000000a8a050723c */ /* 0x040fe60000001850 */
[----:B------:R-:W-:Y:S01]  /*82e0*/  MUFU.EX2 R198, R240 ;  /* 0x000000f000c67308 */ /* 0x000fe20000000800 */
[C---:B------:R-:W-:Y:S02]  /*82f0*/  FMUL.FTZ R118, R0.reuse, R118 ;  /* 0x0000007600767220 */ /* 0x040fe40000410000 */
[----:B------:R-:W-:Y:S02]  /*8300*/  FMUL.FTZ R119, R0, R119 ;  /* 0x0000007700777220 */ /* 0x000fe40000410000 */
[-C--:B------:R-:W-:Y:S04]  /*8310*/  HMMA.16816.F32 R84, R160, R170.reuse, R84 ;  /* 0x000000aaa054723c */ /* 0x080fe80000001854 */
[C---:B------:R-:W-:Y:S01]  /*8320*/  FMUL.FTZ R120, R153.reuse, R120 ;  /* 0x0000007899787220 */ /* 0x040fe20000410000 */
[----:B------:R-:W-:Y:S01]  /*8330*/  MUFU.EX2 R193, R237 ;  /* 0x000000ed00c17308 */ /* 0x000fe20000000800 */
[C---:B------:R-:W-:Y:S02]  /*8340*/  FMUL.FTZ R121, R153.reuse, R121 ;  /* 0x0000007999797220 */ /* 0x040fe40000410000 */
[C---:B------:R-:W-:Y:S01]  /*8350*/  HMMA.16816.F32 R88, R164.reuse, R170, R88 ;  /* 0x000000aaa458723c */ /* 0x040fe20000001858 */
[----:B------:R-:W1:Y:S03]  /*8360*/  LDSM.16.MT88.4 R168, [R217+0xe000] ;  /* 0x00e00000d9a8783b */ /* 0x000e660000004200 */
[C---:B------:R-:W-:Y:S02]  /*8370*/  FMUL.FTZ R122, R152.reuse, R122 ;  /* 0x0000007a987a7220 */ /* 0x040fe40000410000 */
[C---:B------:R-:W-:Y:S01]  /*8380*/  FMUL.FTZ R123, R152.reuse, R123 ;  /* 0x0000007b987b7220 */ /* 0x040fe20000410000 */
[----:B------:R4:W-:Y:S01]  /*8390*/  MUFU.EX2 R237, R249 ;  /* 0x000000f900ed7308 */ /* 0x0009e20000000800 */
[C---:B------:R-:W-:Y:S04]  /*83a0*/  FMUL.FTZ R124, R153.reuse, R124 ;  /* 0x0000007c997c7220 */ /* 0x040fe80000410000 */
        /* <DEDUP_REMOVED lines=9> */
[----:B------:R-:W-:Y:S01]  /*8440*/  MUFU.EX2 R236, R243 ;  /* 0x000000f300ec7308 */ /* 0x000fe20000000800 */
[----:B------:R-:W-:Y:S02]  /*8450*/  FMUL.FTZ R133, R2, R133 ;  /* 0x0000008502857220 */ /* 0x000fe40000410000 */
[C---:B------:R-:W-:Y:S01]  /*8460*/  FMUL.FTZ R134, R0.reuse, R134 ;  /* 0x0000008600867220 */ /* 0x040fe20000410000 */
[----:B----4-:R-:W-:Y:S01]  /*8470*/  MOV R249, R204 ;  /* 0x000000cc00f97202 */ /* 0x010fe20000000f00 */
[----:B------:R-:W-:Y:S02]  /*8480*/  FMUL.FTZ R135, R0, R135 ;  /* 0x0000008700877220 */ /* 0x000fe40000410000 */
[C---:B------:R-:W-:Y:S02]  /*8490*/  FMUL.FTZ R136, R153.reuse, R136 ;  /* 0x0000008899887220 */ /* 0x040fe40000410000 */
[C---:B------:R-:W-:Y:S01]  /*84a0*/  FMUL.FTZ R137, R153.reuse, R137 ;  /* 0x0000008999897220 */ /* 0x040fe20000410000 */
[----:B------:R-:W-:Y:S01]  /*84b0*/  MUFU.EX2 R215, R246 ;  /* 0x000000f600d77308 */ /* 0x000fe20000000800 */
[C---:B------:R-:W-:Y:S02]  /*84c0*/  FMUL.FTZ R138, R152.reuse, R138 ;  /* 0x0000008a988a7220 */ /* 0x040fe40000410000 */
[C---:B------:R-:W-:Y:S01]  /*84d0*/  FMUL.FTZ R139, R152.reuse, R139 ;  /* 0x0000008b988b7220 */ /* 0x040fe20000410000 */
[-C--:B-1----:R-:W-:Y:S03]  /*84e0*/  HMMA.16816.F32 R92, R164, R168.reuse, R92 ;  /* 0x000000a8a45c723c */ /* 0x082fe6000000185c */
[C---:B------:R-:W-:Y:S02]  /*84f0*/  FMUL.FTZ R140, R153.reuse, R140 ;  /* 0x0000008c998c7220 */ /* 0x040fe40000410000 */
[----:B------:R-:W-:Y:S01]  /*8500*/  FMUL.FTZ R141, R153, R141 ;  /* 0x0000008d998d7220 */ /* 0x000fe20000410000 */
[----:B------:R-:W-:Y:S01]  /*8510*/  MUFU.EX2 R240, R247 ;  /* 0x000000f700f07308 */ /* 0x000fe20000000800 */
[C---:B------:R-:W-:Y:S01]  /*8520*/  FMUL.FTZ R142, R152.reuse, R142 ;  /* 0x0000008e988e7220 */ /* 0x040fe20000410000 */
[C---:B------:R-:W-:Y:S04]  /*8530*/  HMMA.16816.F32 R96, R160.reuse, R168, R96 ;  /* 0x000000a8a060723c */ /* 0x040fe80000001860 */
[----:B------:R-:W-:Y:S02]  /*8540*/  FMUL.FTZ R143, R152, R143 ;  /* 0x0000008f988f7220 */ /* 0x000fe40000410000 */
[C---:B------:R-:W-:Y:S02]  /*8550*/  FMUL.FTZ R144, R2.reuse, R144 ;  /* 0x0000009002907220 */ /* 0x040fe40000410000 */
[-C--:B------:R-:W-:Y:S04]  /*8560*/  HMMA.16816.F32 R100, R160, R170.reuse, R100 ;  /* 0x000000aaa064723c */ /* 0x080fe80000001864 */
[----:B------:R-:W-:Y:S02]  /*8570*/  FMUL.FTZ R145, R2, R145 ;  /* 0x0000009102917220 */ /* 0x000fe40000410000 */
[C---:B------:R-:W-:Y:S02]  /*8580*/  FMUL.FTZ R146, R0.reuse, R146 ;  /* 0x0000009200927220 */ /* 0x040fe40000410000 */
[C---:B------:R-:W-:Y:S01]  /*8590*/  HMMA.16816.F32 R104, R164.reuse, R170, R104 ;  /* 0x000000aaa468723c */ /* 0x040fe20000001868 */
[----:B------:R-:W1:Y:S03]  /*85a0*/  LDSM.16.MT88.4 R168, [R218+0xe000] ;  /* 0x00e00000daa8783b */ /* 0x000e660000004200 */
[----:B------:R-:W-:Y:S02]  /*85b0*/  FMUL.FTZ R147, R0, R147 ;  /* 0x0000009300937220 */ /* 0x000fe40000410000 */
[----:B---3--:R-:W-:Y:S02]  /*85c0*/  FFMA.FTZ R172, R152, R172, R190 ;  /* 0x000000ac98ac7223 */ /* 0x008fe400000100be */
[----:B------:R-:W-:Y:S01]  /*85d0*/  MUFU.EX2 R190, R239 ;  /* 0x000000ef00be7308 */ /* 0x000fe20000000800 */
[C---:B------:R-:W-:Y:S03]  /*85e0*/  FMUL.FTZ R148, R2.reuse, R148 ;  /* 0x0000009402947220 */ /* 0x040fe60000410000 */
[----:B------:R-:W-:Y:S02]  /*85f0*/  FMUL.FTZ R149, R2, R149 ;  /* 0x0000009502957220 */ /* 0x000fe40000410000 */
[C---:B------:R-:W-:Y:S02]  /*8600*/  FMUL.FTZ R150, R0.reuse, R150 ;  /* 0x0000009600967220 */ /* 0x040fe40000410000 */
[----:B------:R-:W-:Y:S02]  /*8610*/  FMUL.FTZ R151, R0, R151 ;  /* 0x0000009700977220 */ /* 0x000fe40000410000 */
[--C-:B------:R-:W-:Y:S01]  /*8620*/  FFMA.FTZ R26, R26, c[0x0][0x23c], -R158.reuse ;  /* 0x00008f001a1a7a23 */ /* 0x100fe2000001089e */
[----:B------:R-:W-:Y:S01]  /*8630*/  MUFU.EX2 R239, R250 ;  /* 0x000000fa00ef7308 */ /* 0x000fe20000000800 */
[--C-:B------:R-:W-:Y:S02]  /*8640*/  FFMA.FTZ R27, R27, c[0x0][0x23c], -R158.reuse ;  /* 0x00008f001b1b7a23 */ /* 0x100fe4000001089e */
[--C-:B------:R-:W-:Y:S02]  /*8650*/  FFMA.FTZ R30, R30, c[0x0][0x23c], -R158.reuse ;  /* 0x00008f001e1e7a23 */ /* 0x100fe4000001089e */
[----:B------:R-:W-:Y:S02]  /*8660*/  FFMA.FTZ R31, R31, c[0x0][0x23c], -R158 ;  /* 0x00008f001f1f7a23 */ /* 0x000fe4000001089e */
[C---:B------:R-:W-:Y:S02]  /*8670*/  FMUL.FTZ R24, R153.reuse, R200 ;  /* 0x000000c899187220 */ /* 0x040fe40000410000 */
[----:B------:R-:W-:Y:S01]  /*8680*/  FMUL.FTZ R25, R153, R201 ;  /* 0x000000c999197220 */ /* 0x000fe20000410000 */
[----:B------:R-:W3:Y:S01]  /*8690*/  MUFU.EX2 R200, R212 ;  /* 0x000000d400c87308 */ /* 0x000ee20000000800 */
[----:B--2---:R-:W-:Y:S02]  /*86a0*/  FFMA.FTZ R45, R2, R45, R189 ;  /* 0x0000002d022d7223 */ /* 0x004fe400000100bd */
[----:B------:R-:W-:Y:S02]  /*86b0*/  FFMA.FTZ R159, R0, R188, R159 ;  /* 0x000000bc009f7223 */ /* 0x000fe4000001009f */
[----:B------:R-:W-:Y:S02]  /*86c0*/  FADD.FTZ R0, R209, R172 ;  /* 0x000000acd1007221 */ /* 0x000fe40000010000 */
[----:B------:R-:W-:Y:S02]  /*86d0*/  FFMA.FTZ R44, R153, R44, R191 ;  /* 0x0000002c992c7223 */ /* 0x000fe400000100bf */
[----:B------:R-:W-:Y:S01]  /*86e0*/  FFMA.FTZ R153, R59, c[0x0][0x23c], -R158 ;  /* 0x00008f003b997a23 */ /* 0x000fe2000001089e */
[----:B------:R-:W-:Y:S01]  /*86f0*/  MUFU.EX2 R188, R41 ;  /* 0x0000002900bc7308 */ /* 0x000fe20000000800 */
[----:B------:R-:W-:Y:S01]  /*8700*/  FADD.FTZ R2, R56, R44 ;  /* 0x0000002c38027221 */ /* 0x000fe20000010000 */
[-C--:B-1----:R-:W-:Y:S03]  /*8710*/  HMMA.16816.F32 R108, R164, R168.reuse, R108 ;  /* 0x000000a8a46c723c */ /* 0x082fe6000000186c */
[--C-:B------:R-:W-:Y:S02]  /*8720*/  FFMA.FTZ R46, R46, c[0x0][0x23c], -R158.reuse ;  /* 0x00008f002e2e7a23 */ /* 0x100fe4000001089e */
[--C-:B------:R-:W-:Y:S02]  /*8730*/  FFMA.FTZ R47, R47, c[0x0][0x23c], -R158.reuse ;  /* 0x00008f002f2f7a23 */ /* 0x100fe4000001089e */
[----:B------:R-:W-:Y:S01]  /*8740*/  FADD.FTZ R44, R210, R45 ;  /* 0x0000002dd22c7221 */ /* 0x000fe20000010000 */
[C---:B------:R-:W-:Y:S01]  /*8750*/  HMMA.16816.F32 R112, R160.reuse, R168, R112 ;  /* 0x000000a8a070723c */ /* 0x040fe20000001870 */
[----:B------:R1:W2:Y:S03]  /*8760*/  MUFU.EX2 R189, R43 ;  /* 0x0000002b00bd7308 */ /* 0x0002a60000000800 */
[----:B------:R-:W-:Y:S01]  /*8770*/  FADD.FTZ R159, R211, R159 ;  /* 0x0000009fd39f7221 */ /* 0x000fe20000010000 */
[-C--:B---3--:R-:W-:Y:S03]  /*8780*/  MOV R245, R200.reuse ;  /* 0x000000c800f57202 */ /* 0x088fe60000000f00 */
[-C--:B------:R-:W-:Y:S03]  /*8790*/  HMMA.16816.F32 R116, R160, R170.reuse, R116 ;  /* 0x000000aaa074723c */ /* 0x080fe60000001874 */
[----:B------:R-:W3:Y:S05]  /*87a0*/  MUFU.EX2 R191, R214 ;  /* 0x000000d600bf7308 */ /* 0x000eea0000000800 */
[C---:B------:R-:W-:Y:S01]  /*87b0*/  HMMA.16816.F32 R120, R164.reuse, R170, R120 ;  /* 0x000000aaa478723c */ /* 0x040fe20000001878 */
[----:B------:R-:W4:Y:S04]  /*87c0*/  LDSM.16.MT88.4 R168, [R220+0xe000] ;  /* 0x00e00000dca8783b */ /* 0x000f280000004200 */
[----:B------:R3:W3:Y:S04]  /*87d0*/  MUFU.EX2 R201, R46 ;  /* 0x0000002e00c97308 */ /* 0x0006e80000000800 */
[----:B-1----:R-:W-:Y:S03]  /*87e0*/  LDSM.16.MT88.4 R40, [R217+0xd000] ;  /* 0x00d00000d928783b */ /* 0x002fe60000004200 */
[----:B--2---:R-:W-:Y:S03]  /*87f0*/  F2FP.PACK_AB R45, R189, R195 ;  /* 0x000000c3bd2d723e */ /* 0x004fe600000000ff */
[----:B------:R1:W-:Y:S01]  /*8800*/  MUFU.EX2 R210, R251 ;  /* 0x000000fb00d27308 */ /* 0x0003e20000000800 */
[----:B---3--:R-:W-:Y:S09]  /*8810*/  MOV R243, R191 ;  /* 0x000000bf00f37202 */ /* 0x008ff20000000f00 */
[----:B------:R2:W-:Y:S01]  /*8820*/  MUFU.EX2 R209, R252 ;  /* 0x000000fc00d17308 */ /* 0x0005e20000000800 */
[----:B------:R-:W-:Y:S02]  /*8830*/  F2FP.PACK_AB R46, R204, R200 ;  /* 0x000000c8cc2e723e */ /* 0x000fe400000000ff */
[----:B------:R-:W-:Y:S07]  /*8840*/  MOV R247, R201 ;  /* 0x000000c900f77202 */ /* 0x000fee0000000f00 */
[----:B------:R3:W-:Y:S01]  /*8850*/  MUFU.EX2 R176, R26 ;  /* 0x0000001a00b07308 */ /* 0x0007e20000000800 */
[----:B-1----:R-:W-:Y:S01]  /*8860*/  MOV R251, R189 ;  /* 0x000000bd00fb7202 */ /* 0x002fe20000000f00 */
[-C--:B----4-:R-:W-:Y:S08]  /*8870*/  HMMA.16816.F32 R124, R164, R168.reuse, R124 ;  /* 0x000000a8a47c723c */ /* 0x090ff0000000187c */
[----:B------:R1:W-:Y:S01]  /*8880*/  MUFU.EX2 R187, R27 ;  /* 0x0000001b00bb7308 */ /* 0x0003e20000000800 */
[C---:B------:R-:W-:Y:S04]  /*8890*/  HMMA.16816.F32 R128, R160.reuse, R168, R128 ;  /* 0x000000a8a080723c */ /* 0x040fe80000001880 */
[----:B--2---:R-:W-:Y:S05]  /*88a0*/  MOV R252, R188 ;  /* 0x000000bc00fc7202 */ /* 0x004fea0000000f00 */
[----:B------:R2:W-:Y:S01]  /*88b0*/  MUFU.EX2 R182, R30 ;  /* 0x0000001e00b67308 */ /* 0x0005e20000000800 */
[-C--:B------:R-:W-:Y:S03]  /*88c0*/  HMMA.16816.F32 R132, R160, R170.reuse, R132 ;  /* 0x000000aaa084723c */ /* 0x080fe60000001884 */
[C---:B---3--:R-:W-:Y:S05]  /*88d0*/  FMUL.FTZ R26, R152.reuse, R202 ;  /* 0x000000ca981a7220 */ /* 0x048fea0000410000 */
[C---:B------:R-:W-:Y:S01]  /*88e0*/  HMMA.16816.F32 R136, R164.reuse, R170, R136 ;  /* 0x000000aaa488723c */ /* 0x040fe20000001888 */
[----:B------:R-:W3:Y:S01]  /*88f0*/  LDSM.16.MT88.4 R168, [R219+0xe000] ;  /* 0x00e00000dba8783b */ /* 0x000ee20000004200 */
[----:B------:R-:W4:Y:S02]  /*8900*/  MUFU.EX2 R202, R238 ;  /* 0x000000ee00ca7308 */ /* 0x000f240000000800 */
[----:B-1----:R-:W-:Y:S02]  /*8910*/  FMUL.FTZ R27, R152, R203 ;  /* 0x000000cb981b7220 */ /* 0x002fe40000410000 */
[--C-:B------:R-:W-:Y:S03]  /*8920*/  FFMA.FTZ R152, R58, c[0x0][0x23c], -R158.reuse ;  /* 0x00008f003a987a23 */ /* 0x100fe6000001089e */
[----:B------:R-:W-:Y:S03]  /*8930*/  LDSM.16.MT88.4 R56, [R218+0xd000] ;  /* 0x00d00000da38783b */ /* 0x000fe60000004200 */
[----:B------:R-:W1:Y:S01]  /*8940*/  MUFU.EX2 R203, R213 ;  /* 0x000000d500cb7308 */ /* 0x000e620000000800 */
[----:B--2---:R-:W-:Y:S09]  /*8950*/  F2FP.PACK_AB R30, R181, R186 ;  /* 0x000000bab51e723e */ /* 0x004ff200000000ff */
[----:B------:R2:W-:Y:S01]  /*8960*/  MUFU.EX2 R213, R244 ;  /* 0x000000f400d57308 */ /* 0x0005e20000000800 */
[----:B----4-:R-:W-:Y:S09]  /*8970*/  MOV R250, R202 ;  /* 0x000000ca00fa7202 */ /* 0x010ff20000000f00 */
[----:B------:R-:W-:Y:S01]  /*8980*/  MUFU.EX2 R212, R152 ;  /* 0x0000009800d47308 */ /* 0x000fe20000000800 */
[----:B-1----:R-:W-:Y:S01]  /*8990*/  MOV R246, R203 ;  /* 0x000000cb00f67202 */ /* 0x002fe20000000f00 */
[-C--:B---3--:R-:W-:Y:S08]  /*89a0*/  HMMA.16816.F32 R140, R164, R168.reuse, R140 ;  /* 0x000000a8a48c723c */ /* 0x088ff0000000188c */
[----:B------:R1:W3:Y:S01]  /*89b0*/  MUFU.EX2 R197, R31 ;  /* 0x0000001f00c57308 */ /* 0x0002e20000000800 */
[----:B--2---:R-:W-:Y:S01]  /*89c0*/  MOV R244, R190 ;  /* 0x000000be00f47202 */ /* 0x004fe20000000f00 */
[C---:B------:R-:W-:Y:S08]  /*89d0*/  HMMA.16816.F32 R144, R160.reuse, R168, R144 ;  /* 0x000000a8a090723c */ /* 0x040ff00000001890 */
[----:B------:R-:W2:Y:S01]  /*89e0*/  MUFU.EX2 R214, R248 ;  /* 0x000000f800d67308 */ /* 0x000ea20000000800 */
[-C--:B------:R-:W-:Y:S01]  /*89f0*/  HMMA.16816.F32 R148, R160, R170.reuse, R148 ;  /* 0x000000aaa094723c */ /* 0x080fe20000001894 */
[----:B------:R-:W4:Y:S08]  /*8a00*/  LDSM.16.MT88.4 R160, [R217+0xc800] ;  /* 0x00c80000d9a0783b */ /* 0x000f300000004200 */
[----:B------:R-:W-:Y:S01]  /*8a10*/  MUFU.EX2 R238, R242 ;  /* 0x000000f200ee7308 */ /* 0x000fe20000000800 */
[----:B------:R-:W-:Y:S01]  /*8a20*/  HMMA.16816.F32 R24, R164, R170, R24 ;  /* 0x000000aaa418723c */ /* 0x000fe20000001818 */
[----:B------:R-:W4:Y:S03]  /*8a30*/  LDSM.16.MT88.4 R168, [R218+0xc800] ;  /* 0x00c80000daa8783b */ /* 0x000f260000004200 */
[----:B-1----:R-:W-:Y:S03]  /*8a40*/  F2FP.PACK_AB R31, R185, R183 ;  /* 0x000000b7b91f723e */ /* 0x002fe600000000ff */
[----:B------:R-:W-:Y:S02]  /*8a50*/  F2FP.PACK_AB R164, R180, R178 ;  /* 0x000000b2b4a4723e */ /* 0x000fe400000000ff */
[----:B------:R-:W-:Y:S03]  /*8a60*/  MUFU.EX2 R242, R157 ;  /* 0x0000009d00f27308 */ /* 0x000fe60000000800 */
[----:B------:R-:W-:Y:S02]  /*8a70*/  F2FP.PACK_AB R165, R187, R176 ;  /* 0x000000b0bba5723e */ /* 0x000fe400000000ff */
[----:B------:R-:W-:Y:S02]  /*8a80*/  F2FP.PACK_AB R166, R196, R184 ;  /* 0x000000b8c4a6723e */ /* 0x000fe400000000ff */
[----:B---3--:R-:W-:Y:S02]  /*8a90*/  F2FP.PACK_AB R167, R197, R182 ;  /* 0x000000b6c5a7723e */ /* 0x008fe400000000ff */
[----:B--2---:R-:W-:Y:S01]  /*8aa0*/  F2FP.PACK_AB R200, R237, R214 ;  /* 0x000000d6edc8723e */ /* 0x004fe200000000ff */
[----:B------:R-:W-:Y:S01]  /*8ab0*/  MUFU.EX2 R211, R153 ;  /* 0x0000009900d37308 */ /* 0x000fe20000000800 */
[-C--:B----4-:R-:W-:Y:S08]  /*8ac0*/  HMMA.16816.F32 R4, R28, R160.reuse, R4 ;  /* 0x000000a01c04723c */ /* 0x090ff00000001804 */
[C---:B------:R-:W-:Y:S08]  /*8ad0*/  HMMA.16816.F32 R8, R164.reuse, R160, R8 ;  /* 0x000000a0a408723c */ /* 0x040ff00000001808 */
[-C--:B------:R-:W-:Y:S08]  /*8ae0*/  HMMA.16816.F32 R12, R164, R162.reuse, R12 ;  /* 0x000000a2a40c723c */ /* 0x080ff0000000180c */
[C---:B------:R-:W-:Y:S01]  /*8af0*/  HMMA.16816.F32 R16, R28.reuse, R162, R16 ;  /* 0x000000a21c10723c */ /* 0x040fe20000001810 */
[----:B------:R-:W1:Y:S07]  /*8b00*/  LDSM.16.MT88.4 R160, [R220+0xc800] ;  /* 0x00c80000dca0783b */ /* 0x000e6e0000004200 */
[-C--:B------:R-:W-:Y:S08]  /*8b10*/  HMMA.16816.F32 R20, R28, R168.reuse, R20 ;  /* 0x000000a81c14723c */ /* 0x080ff00000001814 */
[C---:B------:R-:W-:Y:S08]  /*8b20*/  HMMA.16816.F32 R32, R164.reuse, R168, R32 ;  /* 0x000000a8a420723c */ /* 0x040ff00000001820 */
[-C--:B------:R-:W-:Y:S08]  /*8b30*/  HMMA.16816.F32 R36, R164, R170.reuse, R36 ;  /* 0x000000aaa424723c */ /* 0x080ff00000001824 */
[C---:B------:R-:W-:Y:S01]  /*8b40*/  HMMA.16816.F32 R48, R28.reuse, R170, R48 ;  /* 0x000000aa1c30723c */ /* 0x040fe20000001830 */
[----:B------:R-:W2:Y:S07]  /*8b50*/  LDSM.16.MT88.4 R168, [R219+0xc800] ;  /* 0x00c80000dba8783b */ /* 0x000eae0000004200 */
[-C--:B-1----:R-:W-:Y:S08]  /*8b60*/  HMMA.16816.F32 R52, R28, R160.reuse, R52 ;  /* 0x000000a01c34723c */ /* 0x082ff00000001834 */
[C---:B------:R-:W-:Y:S08]  /*8b70*/  HMMA.16816.F32 R64, R164.reuse, R160, R64 ;  /* 0x000000a0a440723c */ /* 0x040ff00000001840 */
[-C--:B------:R-:W-:Y:S08]  /*8b80*/  HMMA.16816.F32 R68, R164, R162.reuse, R68 ;  /* 0x000000a2a444723c */ /* 0x080ff00000001844 */
[C---:B------:R-:W-:Y:S01]  /*8b90*/  HMMA.16816.F32 R72, R28.reuse, R162, R72 ;  /* 0x000000a21c48723c */ /* 0x040fe20000001848 */
[----:B------:R-:W1:Y:S07]  /*8ba0*/  LDSM.16.MT88.4 R160, [R217+0xe800] ;  /* 0x00e80000d9a0783b */ /* 0x000e6e0000004200 */
[-C--:B--2---:R-:W-:Y:S08]  /*8bb0*/  HMMA.16816.F32 R76, R28, R168.reuse, R76 ;  /* 0x000000a81c4c723c */ /* 0x084ff0000000184c */
        /* <DEDUP_REMOVED lines=18> */
[----:B------:R-:W-:Y:S07]  /*8ce0*/  LDSM.16.MT88.4 R160, [R219+0xd000] ;  /* 0x00d00000dba0783b */ /* 0x000fee0000004200 */
[-C--:B--2---:R-:W-:Y:S08]  /*8cf0*/  HMMA.16816.F32 R140, R28, R168.reuse, R140 ;  /* 0x000000a81c8c723c */ /* 0x084ff0000000188c */
[C---:B------:R-:W-:Y:S01]  /*8d00*/  HMMA.16816.F32 R144, R164.reuse, R168, R144 ;  /* 0x000000a8a490723c */ /* 0x040fe20000001890 */
[----:B------:R-:W1:Y:S06]  /*8d10*/  MUFU.EX2 R169, R47 ;  /* 0x0000002f00a97308 */ /* 0x000e6c0000000800 */
[--C-:B------:R-:W-:Y:S01]  /*8d20*/  FFMA.FTZ R168, R62, c[0x0][0x23c], -R158.reuse ;  /* 0x00008f003ea87a23 */ /* 0x100fe2000001089e */
[-C--:B------:R-:W-:Y:S03]  /*8d30*/  HMMA.16816.F32 R148, R164, R170.reuse, R148 ;  /* 0x000000aaa494723c */ /* 0x080fe60000001894 */
[----:B------:R-:W-:Y:S01]  /*8d40*/  MUFU.EX2 R208, R168 ;  /* 0x000000a800d07308 */ /* 0x000fe20000000800 */
[----:B------:R-:W-:Y:S02]  /*8d50*/  FFMA.FTZ R158, R63, c[0x0][0x23c], -R158 ;  /* 0x00008f003f9e7a23 */ /* 0x000fe4000001089e */
[----:B------:R-:W2:Y:S01]  /*8d60*/  LDSM.16.MT88.4 R60, [R220+0xd000] ;  /* 0x00d00000dc3c783b */ /* 0x000ea20000004200 */
[----:B------:R-:W-:Y:S01]  /*8d70*/  FADD.FTZ R165, R175, R2 ;  /* 0x00000002afa57221 */ /* 0x000fe20000010000 */
[----:B------:R-:W-:Y:S04]  /*8d80*/  HMMA.16816.F32 R24, R28, R170, R24 ;  /* 0x000000aa1c18723c */ /* 0x000fe80000001818 */
[----:B------:R-:W-:Y:S01]  /*8d90*/  FADD.FTZ R2, R173, R44 ;  /* 0x0000002cad027221 */ /* 0x000fe20000010000 */
[----:B------:R-:W-:Y:S01]  /*8da0*/  F2FP.PACK_AB R44, R188, R194 ;  /* 0x000000c2bc2c723e */ /* 0x000fe200000000ff */
[----:B------:R-:W-:Y:S01]  /*8db0*/  FADD.FTZ R164, R174, R0 ;  /* 0x00000000aea47221 */ /* 0x000fe20000010000 */
[----:B------:R-:W-:Y:S01]  /*8dc0*/  F2FP.PACK_AB R30, R202, R190 ;  /* 0x000000beca1e723e */ /* 0x000fe200000000ff */
[----:B------:R-:W-:Y:S01]  /*8dd0*/  LDSM.16.MT88.4 R172, [R217+0xd800] ;  /* 0x00d80000d9ac783b */ /* 0x000fe20000004200 */
[----:B------:R-:W-:Y:S03]  /*8de0*/  F2FP.PACK_AB R31, R203, R191 ;  /* 0x000000bfcb1f723e */ /* 0x000fe600000000ff */
[----:B------:R-:W-:Y:S01]  /*8df0*/  F2FP.PACK_AB R28, R198, R192 ;  /* 0x000000c0c61c723e */ /* 0x000fe200000000ff */
[----:B------:R-:W-:Y:S01]  /*8e00*/  FADD.FTZ R0, R224, R159 ;  /* 0x0000009fe0007221 */ /* 0x000fe20000010000 */
[----:B------:R-:W-:Y:S01]  /*8e10*/  F2FP.PACK_AB R29, R199, R193 ;  /* 0x000000c1c71d723e */ /* 0x000fe200000000ff */
[----:B------:R-:W-:Y:S01]  /*8e20*/  FADD.FTZ R152, R221, R2 ;  /* 0x00000002dd987221 */ /* 0x000fe20000010000 */
[----:B------:R-:W-:Y:S01]  /*8e30*/  LDSM.16.MT88.4 R188, [R218+0xd800] ;  /* 0x00d80000dabc783b */ /* 0x000fe20000004200 */
[----:B-1----:R-:W-:Y:S01]  /*8e40*/  F2FP.PACK_AB R47, R169, R201 ;  /* 0x000000c9a92f723e */ /* 0x002fe200000000ff */
[----:B------:R-:W-:Y:S01]  /*8e50*/  FADD.FTZ R2, R216, R0 ;  /* 0x00000000d8027221 */ /* 0x000fe20000010000 */
[----:B------:R1:W3:Y:S01]  /*8e60*/  MUFU.EX2 R159, R158 ;  /* 0x0000009e009f7308 */ /* 0x0002e20000000800 */
[----:B------:R-:W-:Y:S01]  /*8e70*/  F2FP.PACK_AB R201, R238, R215 ;  /* 0x000000d7eec9723e */ /* 0x000fe200000000ff */
[-C--:B------:R-:W-:Y:S03]  /*8e80*/  HMMA.16816.F32 R4, R28, R40.reuse, R4 ;  /* 0x000000281c04723c */ /* 0x080fe60000001804 */
[----:B------:R4:W5:Y:S01]  /*8e90*/  LDL.LU R224, [R1+0x68] ;  /* 0x0000680001e07983 */ /* 0x0009620000300800 */
[----:B------:R-:W-:Y:S01]  /*8ea0*/  F2FP.PACK_AB R202, R242, R239 ;  /* 0x000000eff2ca723e */ /* 0x000fe200000000ff */
[----:B------:R-:W-:Y:S01]  /*8eb0*/  FADD.FTZ R152, R178, R152 ;  /* 0x00000098b2987221 */ /* 0x000fe20000010000 */
[----:B------:R-:W-:Y:S01]  /*8ec0*/  F2FP.PACK_AB R203, R241, R240 ;  /* 0x000000f0f1cb723e */ /* 0x000fe200000000ff */
[----:B------:R-:W-:Y:S01]  /*8ed0*/  FADD.FTZ R153, R176, R2 ;  /* 0x00000002b0997221 */ /* 0x000fe20000010000 */
[C---:B------:R-:W-:Y:S04]  /*8ee0*/  HMMA.16816.F32 R8, R44.reuse, R40, R8 ;  /* 0x000000282c08723c */ /* 0x040fe80000001808 */
[----:B------:R-:W-:Y:S01]  /*8ef0*/  MOV R248, R169 ;  /* 0x000000a900f87202 */ /* 0x000fe20000000f00 */
[----:B------:R-:W-:Y:S01]  /*8f00*/  FADD.FTZ R2, R180, R152 ;  /* 0x00000098b4027221 */ /* 0x000fe20000010000 */
[----:B------:R-:W-:Y:S02]  /*8f10*/  MOV R152, R199 ;  /* 0x000000c700987202 */ /* 0x000fe40000000f00 */
[-C--:B------:R-:W-:Y:S08]  /*8f20*/  HMMA.16816.F32 R12, R44, R42.reuse, R12 ;  /* 0x0000002a2c0c723c */ /* 0x080ff0000000180c */
[C---:B------:R-:W-:Y:S01]  /*8f30*/  HMMA.16816.F32 R16, R28.reuse, R42, R16 ;  /* 0x0000002a1c10723c */ /* 0x040fe20000001810 */
[----:B------:R-:W1:Y:S07]  /*8f40*/  LDSM.16.MT88.4 R40, [R217+0xf000] ;  /* 0x00f00000d928783b */ /* 0x000e6e0000004200 */
[-C--:B------:R-:W-:Y:S08]  /*8f50*/  HMMA.16816.F32 R20, R28, R56.reuse, R20 ;  /* 0x000000381c14723c */ /* 0x080ff00000001814 */
        /* <DEDUP_REMOVED lines=9> */
[-C--:B------:R-:W-:Y:S08]  /*8ff0*/  HMMA.16816.F32 R76, R28, R160.reuse, R76 ;  /* 0x000000a01c4c723c */ /* 0x080ff0000000184c */
[C---:B------:R-:W-:Y:S08]  /*9000*/  HMMA.16816.F32 R80, R44.reuse, R160, R80 ;  /* 0x000000a02c50723c */ /* 0x040ff00000001850 */
[-C--:B------:R-:W-:Y:S08]  /*9010*/  HMMA.16816.F32 R84, R44, R162.reuse, R84 ;  /* 0x000000a22c54723c */ /* 0x080ff00000001854 */
[C---:B------:R-:W-:Y:S01]  /*9020*/  HMMA.16816.F32 R88, R28.reuse, R162, R88 ;  /* 0x000000a21c58723c */ /* 0x040fe20000001858 */
[----:B------:R-:W2:Y:S07]  /*9030*/  LDSM.16.MT88.4 R160, [R219+0xf000] ;  /* 0x00f00000dba0783b */ /* 0x000eae0000004200 */
[-C--:B-1----:R-:W-:Y:S08]  /*9040*/  HMMA.16816.F32 R92, R28, R40.reuse, R92 ;  /* 0x000000281c5c723c */ /* 0x082ff0000000185c */
[C---:B------:R-:W-:Y:S07]  /*9050*/  HMMA.16816.F32 R96, R44.reuse, R40, R96 ;  /* 0x000000282c60723c */ /* 0x040fee0000001860 */
[----:B------:R-:W-:Y:S01]  /*9060*/  FADD.FTZ R40, R222, R164 ;  /* 0x000000a4de287221 */ /* 0x000fe20000010000 */
[-C--:B------:R-:W-:Y:S04]  /*9070*/  HMMA.16816.F32 R100, R44, R42.reuse, R100 ;  /* 0x0000002a2c64723c */ /* 0x080fe80000001864 */
[----:B------:R-:W-:Y:S04]  /*9080*/  FADD.FTZ R0, R207, R40 ;  /* 0x00000028cf007221 */ /* 0x000fe80000010000 */
[C---:B------:R-:W-:Y:S01]  /*9090*/  HMMA.16816.F32 R104, R28.reuse, R42, R104 ;  /* 0x0000002a1c68723c */ /* 0x040fe20000001868 */
[----:B------:R-:W1:Y:S03]  /*90a0*/  LDSM.16.MT88.4 R40, [R220+0xd800] ;  /* 0x00d80000dc28783b */ /* 0x000e660000004200 */
[----:B------:R-:W-:Y:S01]  /*90b0*/  FADD.FTZ R158, R206, R0 ;  /* 0x00000000ce9e7221 */ /* 0x000fe20000010000 */
[----:B------:R-:W-:Y:S03]  /*90c0*/  MOV R0, R187 ;  /* 0x000000bb00007202 */ /* 0x000fe60000000f00 */
[-C--:B------:R-:W-:Y:S01]  /*90d0*/  HMMA.16816.F32 R108, R28, R56.reuse, R108 ;  /* 0x000000381c6c723c */ /* 0x080fe2000000186c */
[----:B------:R-:W-:Y:S03]  /*90e0*/  LDSM.16.MT88.4 R204, [R220+0xf800] ;  /* 0x00f80000dccc783b */ /* 0x000fe60000004200 */
[----:B------:R-:W-:Y:S04]  /*90f0*/  FADD.FTZ R0, R0, R153 ;  /* 0x0000009900007221 */ /* 0x000fe80000010000 */
[C---:B------:R-:W-:Y:S07]  /*9100*/  HMMA.16816.F32 R112, R44.reuse, R56, R112 ;  /* 0x000000382c70723c */ /* 0x040fee0000001870 */
[----:B------:R-:W-:Y:S01]  /*9110*/  FADD.FTZ R56, R223, R165 ;  /* 0x000000a5df387221 */ /* 0x000fe20000010000 */
[-C--:B------:R-:W-:Y:S01]  /*9120*/  HMMA.16816.F32 R116, R44, R58.reuse, R116 ;  /* 0x0000003a2c74723c */ /* 0x080fe20000001874 */
[----:B------:R4:W5:Y:S03]  /*9130*/  LDL.LU R223, [R1+0x64] ;  /* 0x0000640001df7983 */ /* 0x0009660000300800 */
[----:B------:R-:W-:Y:S01]  /*9140*/  FADD.FTZ R56, R177, R56 ;  /* 0x00000038b1387221 */ /* 0x000fe20000010000 */
[----:B------:R4:W5:Y:S03]  /*9150*/  LDL.LU R222, [R1+0x60] ;  /* 0x0000600001de7983 */ /* 0x0009660000300800 */
[C---:B------:R-:W-:Y:S01]  /*9160*/  HMMA.16816.F32 R120, R28.reuse, R58, R120 ;  /* 0x0000003a1c78723c */ /* 0x040fe20000001878 */
[----:B------:R4:W5:Y:S03]  /*9170*/  LDL.LU R221, [R1+0x5c] ;  /* 0x00005c0001dd7983 */ /* 0x0009660000300800 */
[----:B------:R-:W-:Y:S01]  /*9180*/  FADD.FTZ R157, R179, R56 ;  /* 0x00000038b39d7221 */ /* 0x000fe20000010000 */
[----:B------:R4:W5:Y:S03]  /*9190*/  LDL.LU R216, [R1+0x58] ;  /* 0x0000580001d87983 */ /* 0x0009660000300800 */
[-C--:B--2---:R-:W-:Y:S01]  /*91a0*/  HMMA.16816.F32 R124, R28, R60.reuse, R124 ;  /* 0x0000003c1c7c723c */ /* 0x084fe2000000187c */
[----:B------:R-:W-:Y:S07]  /*91b0*/  LDSM.16.MT88.4 R56, [R217+0xf800] ;  /* 0x00f80000d938783b */ /* 0x000fee0000004200 */
[C---:B------:R-:W-:Y:S08]  /*91c0*/  HMMA.16816.F32 R128, R44.reuse, R60, R128 ;  /* 0x0000003c2c80723c */ /* 0x040ff00000001880 */
[-C--:B------:R-:W-:Y:S08]  /*91d0*/  HMMA.16816.F32 R132, R44, R62.reuse, R132 ;  /* 0x0000003e2c84723c */ /* 0x080ff00000001884 */
[C---:B------:R-:W-:Y:S01]  /*91e0*/  HMMA.16816.F32 R136, R28.reuse, R62, R136 ;  /* 0x0000003e1c88723c */ /* 0x040fe20000001888 */
[----:B------:R-:W-:Y:S07]  /*91f0*/  LDSM.16.MT88.4 R60, [R218+0xf800] ;  /* 0x00f80000da3c783b */ /* 0x000fee0000004200 */
[-C--:B------:R-:W-:Y:S08]  /*9200*/  HMMA.16816.F32 R140, R28, R160.reuse, R140 ;  /* 0x000000a01c8c723c */ /* 0x080ff0000000188c */
[C---:B------:R-:W-:Y:S08]  /*9210*/  HMMA.16816.F32 R144, R44.reuse, R160, R144 ;  /* 0x000000a02c90723c */ /* 0x040ff00000001890 */
[-C--:B------:R-:W-:Y:S01]  /*9220*/  HMMA.16816.F32 R148, R44, R162.reuse, R148 ;  /* 0x000000a22c94723c */ /* 0x080fe20000001894 */
[----:B------:R-:W2:Y:S07]  /*9230*/  LDSM.16.MT88.4 R44, [R219+0xd800] ;  /* 0x00d80000db2c783b */ /* 0x000eae0000004200 */
[----:B------:R-:W-:Y:S07]  /*9240*/  HMMA.16816.F32 R24, R28, R162, R24 ;  /* 0x000000a21c18723c */ /* 0x000fee0000001818 */
[----:B------:R-:W-:Y:S01]  /*9250*/  F2FP.PACK_AB R28, R213, R236 ;  /* 0x000000ecd51c723e */ /* 0x000fe200000000ff */
[-C--:B------:R-:W-:Y:S01]  /*9260*/  HMMA.16816.F32 R164, R200, R172.reuse, R4 ;  /* 0x000000acc8a4723c */ /* 0x080fe20000001804 */
[----:B------:R-:W1:Y:S04]  /*9270*/  LDSM.16.MT88.4 R4, [R219+0xf800] ;  /* 0x00f80000db04783b */ /* 0x000e680000004200 */
[----:B------:R-:W-:Y:S02]  /*9280*/  F2FP.PACK_AB R29, R211, R212 ;  /* 0x000000d4d31d723e */ /* 0x000fe400000000ff */
[----:B------:R-:W-:Y:S02]  /*9290*/  F2FP.PACK_AB R30, R209, R210 ;  /* 0x000000d2d11e723e */ /* 0x000fe400000000ff */
[----:B---3--:R-:W-:Y:S07]  /*92a0*/  F2FP.PACK_AB R31, R159, R208 ;  /* 0x000000d09f1f723e */ /* 0x008fee00000000ff */
[C---:B------:R-:W-:Y:S07]  /*92b0*/  HMMA.16816.F32 R160, R28.reuse, R172, R8 ;  /* 0x000000ac1ca0723c */ /* 0x040fee0000001808 */
[----:B------:R-:W-:Y:S01]  /*92c0*/  MOV R8, R183 ;  /* 0x000000b700087202 */ /* 0x000fe20000000f00 */
[-C--:B------:R-:W-:Y:S04]  /*92d0*/  HMMA.16816.F32 R168, R28, R174.reuse, R12 ;  /* 0x000000ae1ca8723c */ /* 0x080fe8000000180c */
[----:B------:R-:W-:Y:S01]  /*92e0*/  MOV R9, R197 ;  /* 0x000000c500097202 */ /* 0x000fe20000000f00 */
[----:B------:R-:W-:Y:S01]  /*92f0*/  FADD.FTZ R8, R8, R158 ;  /* 0x0000009e08087221 */ /* 0x000fe20000010000 */
[----:B------:R-:W-:Y:S02]  /*9300*/  MOV R10, R196 ;  /* 0x000000c4000a7202 */ /* 0x000fe40000000f00 */
[C---:B------:R-:W-:Y:S04]  /*9310*/  HMMA.16816.F32 R172, R200.reuse, R174, R16 ;  /* 0x000000aec8ac723c */ /* 0x040fe80000001810 */
[----:B------:R-:W-:Y:S02]  /*9320*/  MOV R12, R186 ;  /* 0x000000ba000c7202 */ /* 0x000fe40000000f00 */
[----:B------:R-:W-:Y:S02]  /*9330*/  MOV R11, R185 ;  /* 0x000000b9000b7202 */ /* 0x000fe40000000f00 */
[----:B------:R-:W-:Y:S01]  /*9340*/  MOV R16, R182 ;  /* 0x000000b600107202 */ /* 0x000fe20000000f00 */
[----:B------:R-:W-:Y:S03]  /*9350*/  FADD.FTZ R12, R12, R157 ;  /* 0x0000009d0c0c7221 */ /* 0x000fe60000010000 */
[----:B------:R-:W-:Y:S01]  /*9360*/  MOV R17, R181 ;  /* 0x000000b500117202 */ /* 0x000fe20000000f00 */
[----:B------:R-:W-:Y:S01]  /*9370*/  FADD.FTZ R0, R16, R0 ;  /* 0x0000000010007221 */ /* 0x000fe20000010000 */
[-C--:B------:R-:W-:Y:S03]  /*9380*/  HMMA.16816.F32 R180, R200, R188.reuse, R20 ;  /* 0x000000bcc8b4723c */ /* 0x080fe60000001814 */
[----:B------:R-:W-:Y:S01]  /*9390*/  MOV R15, R198 ;  /* 0x000000c6000f7202 */ /* 0x000fe20000000f00 */
[----:B------:R-:W-:Y:S01]  /*93a0*/  FADD.FTZ R12, R17, R12 ;  /* 0x0000000c110c7221 */ /* 0x000fe20000010000 */
[----:B------:R-:W-:Y:S01]  /*93b0*/  MOV R13, R194 ;  /* 0x000000c2000d7202 */ /* 0x000fe20000000f00 */
[----:B------:R-:W-:Y:S01]  /*93c0*/  FADD.FTZ R11, R11, R8 ;  /* 0x000000080b0b7221 */ /* 0x000fe20000010000 */
[----:B------:R-:W-:Y:S01]  /*93d0*/  MOV R23, R184 ;  /* 0x000000b800177202 */ /* 0x000fe20000000f00 */
[C---:B------:R-:W-:Y:S04]  /*93e0*/  HMMA.16816.F32 R176, R28.reuse, R188, R32 ;  /* 0x000000bc1cb0723c */ /* 0x040fe80000001820 */
[----:B------:R-:W-:Y:S01]  /*93f0*/  MOV R18, R192 ;  /* 0x000000c000127202 */ /* 0x000fe20000000f00 */
[----:B------:R-:W-:Y:S01]  /*9400*/  FADD.FTZ R2, R23, R2 ;  /* 0x0000000217027221 */ /* 0x000fe20000010000 */
[----:B------:R-:W-:Y:S01]  /*9410*/  MOV R14, R195 ;  /* 0x000000c3000e7202 */ /* 0x000fe20000000f00 */
[----:B------:R-:W-:Y:S01]  /*9420*/  FADD.FTZ R9, R9, R0 ;  /* 0x0000000009097221 */ /* 0x000fe20000010000 */
[-C--:B------:R-:W-:Y:S04]  /*9430*/  HMMA.16816.F32 R184, R28, R190.reuse, R36 ;  /* 0x000000be1cb8723c */ /* 0x080fe80000001824 */
[----:B------:R-:W-:Y:S01]  /*9440*/  FADD.FTZ R10, R10, R2 ;  /* 0x000000020a0a7221 */ /* 0x000fe20000010000 */
[----:B------:R-:W-:Y:S01]  /*9450*/  MOV R19, R193 ;  /* 0x000000c100137202 */ /* 0x000fe20000000f00 */
[----:B------:R-:W-:Y:S01]  /*9460*/  FADD.FTZ R8, R18, R12 ;  /* 0x0000000c12087221 */ /* 0x000fe20000010000 */
[----:B------:R-:W-:Y:S01]  /*9470*/  MOV R157, R155 ;  /* 0x0000009b009d7202 */ /* 0x000fe20000000f00 */
[C---:B------:R-:W-:Y:S04]  /*9480*/  HMMA.16816.F32 R188, R200.reuse, R190, R48 ;  /* 0x000000bec8bc723c */ /* 0x040fe80000001830 */
[----:B------:R-:W-:Y:S01]  /*9490*/  FADD.FTZ R0, R13, R10 ;  /* 0x0000000a0d007221 */ /* 0x000fe20000010000 */
[----:B------:R-:W-:Y:S01]  /*94a0*/  MOV R158, R154 ;  /* 0x0000009a009e7202 */ /* 0x000fe20000000f00 */
[----:B------:R-:W-:Y:S02]  /*94b0*/  FADD.FTZ R10, R15, R8 ;  /* 0x000000080f0a7221 */ /* 0x000fe40000010000 */
[-C--:B-1----:R-:W-:Y:S04]  /*94c0*/  HMMA.16816.F32 R196, R200, R40.reuse, R52 ;  /* 0x00000028c8c4723c */ /* 0x082fe80000001834 */
[----:B------:R-:W-:Y:S02]  /*94d0*/  FADD.FTZ R8, R252, R0 ;  /* 0x00000000fc087221 */ /* 0x000fe40000010000 */
[----:B------:R-:W-:Y:S02]  /*94e0*/  FADD.FTZ R9, R14, R9 ;  /* 0x000000090e097221 */ /* 0x000fe40000010000 */
[C---:B------:R-:W-:Y:S04]  /*94f0*/  HMMA.16816.F32 R192, R28.reuse, R40, R64 ;  /* 0x000000281cc0723c */ /* 0x040fe80000001840 */
[----:B------:R-:W-:Y:S02]  /*9500*/  FADD.FTZ R0, R251, R9 ;  /* 0x00000009fb007221 */ /* 0x000fe40000010000 */
[----:B------:R-:W-:Y:S02]  /*9510*/  FADD.FTZ R2, R19, R11 ;  /* 0x0000000b13027221 */ /* 0x000fe40000010000 */
[-C--:B------:R-:W-:Y:S04]  /*9520*/  HMMA.16816.F32 R68, R28, R42.reuse, R68 ;  /* 0x0000002a1c44723c */ /* 0x080fe80000001844 */
[----:B------:R-:W-:Y:S02]  /*9530*/  FADD.FTZ R0, R247, R0 ;  /* 0x00000000f7007221 */ /* 0x000fe40000010000 */
[----:B------:R-:W-:Y:S01]  /*9540*/  FADD.FTZ R2, R152, R2 ;  /* 0x0000000298027221 */ /* 0x000fe20000010000 */
[----:B------:R-:W-:Y:S01]  /*9550*/  MOV R152, R156 ;  /* 0x0000009c00987202 */ /* 0x000fe20000000f00 */
[C---:B------:R-:W-:Y:S04]  /*9560*/  HMMA.16816.F32 R72, R200.reuse, R42, R72 ;  /* 0x0000002ac848723c */ /* 0x040fe80000001848 */
[----:B------:R-:W-:Y:S02]  /*9570*/  FADD.FTZ R0, R248, R0 ;  /* 0x00000000f8007221 */ /* 0x000fe40000010000 */
[----:B------:R-:W-:Y:S02]  /*9580*/  FADD.FTZ R2, R243, R2 ;  /* 0x00000002f3027221 */ /* 0x000fe40000010000 */
[-C--:B--2---:R-:W-:Y:S04]  /*9590*/  HMMA.16816.F32 R76, R200, R44.reuse, R76 ;  /* 0x0000002cc84c723c */ /* 0x084fe8000000184c */
[----:B------:R-:W-:Y:S04]  /*95a0*/  FADD.FTZ R9, R246, R2 ;  /* 0x00000002f6097221 */ /* 0x000fe80000010000 */
[C---:B------:R-:W-:Y:S04]  /*95b0*/  HMMA.16816.F32 R80, R28.reuse, R44, R80 ;  /* 0x0000002c1c50723c */ /* 0x040fe80000001850 */
[----:B------:R-:W-:Y:S04]  /*95c0*/  FADD.FTZ R9, R215, R9 ;  /* 0x00000009d7097221 */ /* 0x000fe80000010000 */
[-C--:B------:R-:W-:Y:S08]  /*95d0*/  HMMA.16816.F32 R84, R28, R46.reuse, R84 ;  /* 0x0000002e1c54723c */ /* 0x080ff00000001854 */
[C---:B------:R-:W-:Y:S08]  /*95e0*/  HMMA.16816.F32 R88, R200.reuse, R46, R88 ;  /* 0x0000002ec858723c */ /* 0x040ff00000001858 */
        /* <DEDUP_REMOVED lines=13> */
[C---:B------:R-:W-:Y:S07]  /*96c0*/  HMMA.16816.F32 R144, R28.reuse, R4, R144 ;  /* 0x000000041c90723c */ /* 0x040fee0000001890 */
[----:B------:R-:W-:Y:S01]  /*96d0*/  FADD.FTZ R4, R244, R10 ;  /* 0x0000000af4047221 */ /* 0x000fe20000010000 */
[-C--:B------:R-:W-:Y:S04]  /*96e0*/  HMMA.16816.F32 R148, R28, R6.reuse, R148 ;  /* 0x000000061c94723c */ /* 0x080fe80000001894 */
[----:B------:R-:W-:Y:S02]  /*96f0*/  FADD.FTZ R4, R250, R4 ;  /* 0x00000004fa047221 */ /* 0x000fe40000010000 */
[----:B------:R-:W-:Y:S02]  /*9700*/  FADD.FTZ R5, R245, R8 ;  /* 0x00000008f5057221 */ /* 0x000fe40000010000 */
[----:B------:R-:W-:Y:S01]  /*9710*/  FADD.FTZ R4, R214, R4 ;  /* 0x00000004d6047221 */ /* 0x000fe20000010000 */
[----:B------:R-:W-:Y:S04]  /*9720*/  HMMA.16816.F32 R200, R200, R6, R24 ;  /* 0x00000006c8c8723c */ /* 0x000fe80000001818 */
[----:B------:R-:W-:Y:S02]  /*9730*/  FADD.FTZ R2, R249, R5 ;  /* 0x00000005f9027221 */ /* 0x000fe40000010000 */
[----:B------:R-:W-:Y:S02]  /*9740*/  FADD.FTZ R10, R237, R4 ;  /* 0x00000004ed0a7221 */ /* 0x000fe40000010000 */
[----:B------:R-:W-:Y:S04]  /*9750*/  FADD.FTZ R8, R236, R2 ;  /* 0x00000002ec087221 */ /* 0x000fe80000010000 */
[----:B------:R-:W-:Y:S02]  /*9760*/  FADD.FTZ R5, R212, R0 ;  /* 0x00000000d4057221 */ /* 0x000fe40000010000 */
[----:B------:R-:W-:Y:S02]  /*9770*/  FADD.FTZ R2, R238, R9 ;  /* 0x00000009ee027221 */ /* 0x000fe40000010000 */
[----:B------:R-:W-:Y:S02]  /*9780*/  FADD.FTZ R6, R239, R10 ;  /* 0x0000000aef067221 */ /* 0x000fe40000010000 */
[----:B------:R-:W-:Y:S02]  /*9790*/  FADD.FTZ R0, R213, R8 ;  /* 0x00000008d5007221 */ /* 0x000fe40000010000 */
[----:B------:R-:W-:Y:S02]  /*97a0*/  FADD.FTZ R6, R242, R6 ;  /* 0x00000006f2067221 */ /* 0x000fe40000010000 */
[----:B------:R-:W-:Y:S02]  /*97b0*/  FADD.FTZ R4, R211, R5 ;  /* 0x00000005d3047221 */ /* 0x000fe40000010000 */
[----:B------:R-:W-:Y:S01]  /*97c0*/  FADD.FTZ R5, R240, R2 ;  /* 0x00000002f0057221 */ /* 0x000fe20000010000 */
[----:B------:R4:W-:Y:S01]  /*97d0*/  STL [R1+0x8], R6 ;  /* 0x0000080601007387 */ /* 0x0009e20000100800 */
[----:B------:R-:W-:Y:S02]  /*97e0*/  FADD.FTZ R2, R210, R0 ;  /* 0x00000000d2027221 */ /* 0x000fe40000010000 */
[----:B------:R-:W-:Y:S02]  /*97f0*/  FADD.FTZ R0, R208, R4 ;  /* 0x00000004d0007221 */ /* 0x000fe40000010000 */
[----:B------:R-:W-:Y:S02]  /*9800*/  FADD.FTZ R4, R241, R5 ;  /* 0x00000005f1047221 */ /* 0x000fe40000010000 */
[----:B------:R-:W-:Y:S02]  /*9810*/  FADD.FTZ R2, R209, R2 ;  /* 0x00000002d1027221 */ /* 0x000fe40000010000 */
[----:B------:R-:W-:Y:S01]  /*9820*/  FADD.FTZ R0, R159, R0 ;  /* 0x000000009f007221 */ /* 0x000fe20000010000 */
[----:B------:R4:W-:Y:S01]  /*9830*/  STL [R1+0x4], R4 ;  /* 0x0000040401007387 */ /* 0x0009e20000100800 */
[----:B------:R-:W-:Y:S03]  /*9840*/  MOV R159, R3 ;  /* 0x00000003009f7202 */ /* 0x000fe60000000f00 */
[----:B------:R4:W-:Y:S04]  /*9850*/  STL [R1+0x10], R2 ;  /* 0x0000100201007387 */ /* 0x0009e80000100800 */
[----:B------:R4:W-:Y:S02]  /*9860*/  STL [R1+0xc], R0 ;  /* 0x00000c0001007387 */ /* 0x0009e40000100800 */
[----:B----45:R-:W-:-:S05]  /*9870*/  @P0 BRA `(.L_x_7) ;  /* 0xffffc7f000000947 */ /* 0x030fca000383ffff */
.L_x_6:
[----:B----4-:R-:W2:Y:S04]  /*9880*/  LDL.LU R2, [R1+0x8] ;  /* 0x0000080001027983 */ /* 0x010ea80000300800 */
[----:B------:R-:W1:Y:S01]  /*9890*/  S2R R159, SR_TID.X ;  /* 0x00000000009f7919 */ /* 0x000e620000002100 */
[----:B------:R-:W3:Y:S01]  /*98a0*/  S2UR UR6, SR_CTAID.Y ;  /* 0x00000000000679c3 */ /* 0x000ee20000002600 */
[----:B------:R-:W-:-:S02]  /*98b0*/  UISETP.NE.AND UP0, UPT, UR9, -0x1, UPT ;  /* 0xffffffff0900788c */ /* 0x000fc4000bf05270 */
[----:B------:R-:W4:Y:S01]  /*98c0*/  LDL.LU R8, [R1+0x4] ;  /* 0x0000040001087983 */ /* 0x000f220000300800 */
[----:B------:R-:W-:-:S03]  /*98d0*/  ULDC.64 UR4, c[0x0][0x1e8] ;  /* 0x00007a0000047ab9 */ /* 0x000fc60000000a00 */
[----:B------:R-:W4:Y:S04]  /*98e0*/  LDL.LU R7, [R1+0x10] ;  /* 0x0000100001077983 */ /* 0x000f280000300800 */
[----:B------:R-:W4:Y:S01]  /*98f0*/  LDL.LU R6, [R1+0xc] ;  /* 0x00000c0001067983 */ /* 0x000f220000300800 */
[----:B------:R-:W-:Y:S01]  /*9900*/  @UP0 UIMAD.WIDE.U32 UR14, UR9, UR4, URZ ;  /* 0x00000004090e02a5 */ /* 0x000fe2000f8e003f */
[----:B------:R-:W3:Y:S01]  /*9910*/  S2UR UR10, SR_CTAID.X ;  /* 0x00000000000a79c3 */ /* 0x000ee20000002500 */
[----:B------:R-:W-:Y:S01]  /*9920*/  ULDC UR8, c[0x0][0x214] ;  /* 0x0000850000087ab9 */ /* 0x000fe20000000800 */
[----:B------:R-:W-:Y:S01]  /*9930*/  BSSY B0, `(.L_x_10) ;  /* 0x00001b2000007945 */ /* 0x000fe20003800000 */
[----:B------:R-:W-:Y:S02]  /*9940*/  @UP0 UIMAD UR7, UR9, UR5, UR15 ;  /* 0x00000005090702a4 */ /* 0x000fe4000f8e020f */
[----:B------:R-:W-:-:S02]  /*9950*/  UMOV UR24, URZ ;  /* 0x0000003f00187c82 */ /* 0x000fc40008000000 */
[----:B------:R-:W-:Y:S01]  /*9960*/  ULDC.64 UR4, c[0x0][0x1e0] ;  /* 0x0000780000047ab9 */ /* 0x000fe20000000a00 */
[----:B------:R-:W3:Y:S01]  /*9970*/  S2UR UR11, SR_CTAID.Z ;  /* 0x00000000000b79c3 */ /* 0x000ee20000002700 */
[----:B------:R-:W-:Y:S01]  /*9980*/  UMOV UR25, URZ ;  /* 0x0000003f00197c82 */ /* 0x000fe20008000000 */
[----:B-1----:R-:W-:Y:S01]  /*9990*/  SHF.R.S32.HI R28, RZ, 0x1f, R159 ;  /* 0x0000001fff1c7819 */ /* 0x002fe2000001149f */
[----:B---3--:R-:W-:Y:S02]  /*99a0*/  @!UP0 USHF.R.S32.HI UR13, URZ, 0x1f, UR6 ;  /* 0x0000001f3f0d8899 */ /* 0x008fe40008011406 */
[----:B------:R-:W-:Y:S02]  /*99b0*/  @!UP0 UIMAD.WIDE.U32 UR22, UR6, UR4, URZ ;  /* 0x00000004061682a5 */ /* 0x000fe4000f8e003f */
[----:B------:R-:W-:-:S03]  /*99c0*/  @!UP0 UIMAD UR13, UR13, UR4, URZ ;  /* 0x000000040d0d82a4 */ /* 0x000fc6000f8e023f */
[----:B------:R-:W-:Y:S02]  /*99d0*/  ULDC.U8 UR4, c[0x0][0x329] ;  /* 0x0000ca4000047ab9 */ /* 0x000fe40000000000 */
[----:B------:R-:W-:Y:S02]  /*99e0*/  UISETP.NE.AND UP1, UPT, UR4, URZ, UPT ;  /* 0x0000003f0400728c */ /* 0x000fe4000bf25270 */
[----:B------:R-:W-:Y:S02]  /*99f0*/  @!UP0 UIMAD UR13, UR6, UR5, UR13 ;  /* 0x00000005060d82a4 */ /* 0x000fe4000f8e020d */
[----:B------:R-:W-:Y:S02]  /*9a00*/  @!UP0 UMOV UR14, UR22 ;  /* 0x00000016000e8c82 */ /* 0x000fe40008000000 */
[----:B------:R-:W-:Y:S02]  /*9a10*/  ULDC.U8 UR5, c[0x0][0x328] ;  /* 0x0000ca0000057ab9 */ /* 0x000fe40000000000 */
[----:B------:R-:W-:-:S02]  /*9a20*/  UISETP.NE.AND UP2, UPT, UR5, URZ, UPT ;  /* 0x0000003f0500728c */ /* 0x000fc4000bf45270 */
[----:B------:R-:W-:Y:S02]  /*9a30*/  @!UP0 UIADD3 UR7, UR23, UR13, URZ ;  /* 0x0000000d17078290 */ /* 0x000fe4000fffe03f */
[----:B------:R-:W-:Y:S02]  /*9a40*/  UISETP.NE.OR UP3, UPT, UR4, URZ, !UP2 ;  /* 0x0000003f0400728c */ /* 0x000fe4000d765670 */
[----:B------:R-:W-:Y:S02]  /*9a50*/  @UP1 ULDC UR15, c[0x0][0x210] ;  /* 0x00008400000f1ab9 */ /* 0x000fe40000000800 */
[----:B------:R-:W-:Y:S02]  /*9a60*/  ULDC UR5, c[0x0][0x234] ;  /* 0x00008d0000057ab9 */ /* 0x000fe40000000800 */
[----:B------:R-:W-:Y:S02]  /*9a70*/  @UP1 UIMAD UR15, UR15, UR8, URZ ;  /* 0x000000080f0f12a4 */ /* 0x000fe4000f8e023f */
[----:B------:R-:W-:-:S02]  /*9a80*/  @!UP1 USEL UR15, UR8, UR5, !UP2 ;  /* 0x00000005080f9287 */ /* 0x000fc4000d000000 */
[----:B------:R-:W-:Y:S02]  /*9a90*/  ULDC UR4, c[0x0][0x1c0] ;  /* 0x0000700000047ab9 */ /* 0x000fe40000000800 */
[----:B------:R-:W-:Y:S02]  /*9aa0*/  @UP1 UMOV UR18, 0x1 ;  /* 0x0000000100121882 */ /* 0x000fe40000000000 */
[----:B------:R-:W-:Y:S02]  /*9ab0*/  @!UP1 UIMAD UR18, UR15, UR4, URZ ;  /* 0x000000040f1292a4 */ /* 0x000fe4000f8e023f */
[----:B------:R-:W-:Y:S02]  /*9ac0*/  @!UP3 UIMAD UR20, UR6, UR8, URZ ;  /* 0x000000080614b2a4 */ /* 0x000fe4000f8e023f */
[----:B------:R-:W-:Y:S02]  /*9ad0*/  @UP1 ULDC UR19, c[0x0][0x210] ;  /* 0x0000840000131ab9 */ /* 0x000fe40000000800 */
[----:B------:R-:W-:-:S02]  /*9ae0*/  UIMAD UR4, UR6, UR18, URZ ;  /* 0x00000012060472a4 */ /* 0x000fc4000f8e023f */
[----:B------:R-:W-:Y:S02]  /*9af0*/  @!UP1 UMOV UR19, 0x1 ;  /* 0x0000000100139882 */ /* 0x000fe40000000000 */
[----:B------:R-:W-:Y:S02]  /*9b00*/  @!UP3 USEL UR20, UR20, UR9, !UP0 ;  /* 0x000000091414b287 */ /* 0x000fe4000c000000 */
[----:B------:R-:W-:Y:S02]  /*9b10*/  UIMAD UR10, UR10, UR19, URZ ;  /* 0x000000130a0a72a4 */ /* 0x000fe4000f8e023f */
[----:B------:R-:W-:Y:S02]  /*9b20*/  USEL UR4, UR4, URZ, UP3 ;  /* 0x0000003f04047287 */ /* 0x000fe40009800000 */
[----:B------:R-:W-:Y:S02]  /*9b30*/  USHF.L.U32 UR10, UR10, 0x7, URZ ;  /* 0x000000070a0a7899 */ /* 0x000fe4000800063f */
[----:B------:R-:W-:-:S02]  /*9b40*/  UIMAD UR15, UR11, UR15, UR4 ;  /* 0x0000000f0b0f72a4 */ /* 0x000fc4000f8e0204 */
[----:B------:R-:W-:Y:S02]  /*9b50*/  @!UP3 UMOV UR24, UR20 ;  /* 0x000000140018bc82 */ /* 0x000fe40008000000 */
[----:B------:R-:W-:Y:S02]  /*9b60*/  USHF.R.S32.HI UR4, URZ, 0x1f, UR10 ;  /* 0x0000001f3f047899 */ /* 0x000fe4000801140a */
[----:B------:R-:W-:Y:S02]  /*9b70*/  @!UP3 USHF.R.S32.HI UR25, URZ, 0x1f, UR20 ;  /* 0x0000001f3f19b899 */ /* 0x000fe40008011414 */
[----:B------:R-:W-:Y:S02]  /*9b80*/  USHF.R.S32.HI UR5, URZ, 0x1f, UR15 ;  /* 0x0000001f3f057899 */ /* 0x000fe4000801140f */
[----:B------:R-:W-:-:S04]  /*9b90*/  UIADD3 UR10, UP2, UP1, UR10, UR24, UR15 ;  /* 0x000000180a0a7290 */ /* 0x000fc8000f95e00f */
[----:B------:R-:W-:Y:S01]  /*9ba0*/  UIADD3.X UR4, UR4, UR25, UR5, UP2, UP1 ;  /* 0x0000001904047290 */ /* 0x000fe200097e2405 */
[----:B--2---:R-:W1:Y:S04]  /*9bb0*/  SHFL.BFLY PT, R0, R2, 0x2, 0x1f ;  /* 0x0c401f0002007f89 */ /* 0x004e6800000e0000 */
[----:B----4-:R-:W2:Y:S04]  /*9bc0*/  SHFL.BFLY PT, R5, R8, 0x2, 0x1f ;  /* 0x0c401f0008057f89 */ /* 0x010ea800000e0000 */
[----:B------:R-:W3:Y:S01]  /*9bd0*/  SHFL.BFLY PT, R4, R7, 0x2, 0x1f ;  /* 0x0c401f0007047f89 */ /* 0x000ee200000e0000 */
[----:B-1----:R-:W-:-:S03]  /*9be0*/  FADD.FTZ R0, R0, R2 ;  /* 0x0000000200007221 */ /* 0x002fc60000010000 */
[----:B------:R-:W1:Y:S04]  /*9bf0*/  SHFL.BFLY PT, R2, R6, 0x2, 0x1f ;  /* 0x0c401f0006027f89 */ /* 0x000e6800000e0000 */
[----:B------:R-:W4:Y:S01]  /*9c00*/  SHFL.BFLY PT, R153, R0, 0x1, 0x1f ;  /* 0x0c201f0000997f89 */ /* 0x000f2200000e0000 */
[----:B--2---:R-:W-:Y:S02]  /*9c10*/  FADD.FTZ R5, R5, R8 ;  /* 0x0000000805057221 */ /* 0x004fe40000010000 */
[----:B---3--:R-:W-:-:S03]  /*9c20*/  FADD.FTZ R4, R4, R7 ;  /* 0x0000000704047221 */ /* 0x008fc60000010000 */
[----:B------:R-:W2:Y:S01]  /*9c30*/  SHFL.BFLY PT, R152, R5, 0x1, 0x1f ;  /* 0x0c201f0005987f89 */ /* 0x000ea200000e0000 */
[----:B-1----:R-:W-:-:S03]  /*9c40*/  FADD.FTZ R2, R2, R6 ;  /* 0x0000000602027221 */ /* 0x002fc60000010000 */
[----:B------:R-:W1:Y:S01]  /*9c50*/  SHFL.BFLY PT, R6, R4, 0x1, 0x1f ;  /* 0x0c201f0004067f89 */ /* 0x000e6200000e0000 */
[----:B----4-:R-:W-:Y:S01]  /*9c60*/  FADD.FTZ R153, R0, R153 ;  /* 0x0000009900997221 */ /* 0x010fe20000010000 */
[----:B------:R-:W-:Y:S02]  /*9c70*/  MOV R0, 0x3f800000 ;  /* 0x3f80000000007802 */ /* 0x000fe40000000f00 */
[----:B------:R-:W3:Y:S02]  /*9c80*/  SHFL.BFLY PT, R7, R2, 0x1, 0x1f ;  /* 0x0c201f0002077f89 */ /* 0x000ee400000e0000 */
[----:B------:R-:W-:Y:S01]  /*9c90*/  FSETP.NE.FTZ.AND P5, PT, R153, RZ, PT ;  /* 0x000000ff9900720b */ /* 0x000fe20003fb5000 */
[----:B--2---:R-:W-:Y:S01]  /*9ca0*/  FADD.FTZ R152, R5, R152 ;  /* 0x0000009805987221 */ /* 0x004fe20000010000 */
[CC--:B------:R-:W-:Y:S02]  /*9cb0*/  LEA.HI R5, R28.reuse, R159.reuse, RZ, 0x2 ;  /* 0x0000009f1c057211 */ /* 0x0c0fe400078f10ff */
[----:B------:R-:W-:-:S02]  /*9cc0*/  LEA.HI R28, R28, R159, RZ, 0x5 ;  /* 0x0000009f1c1c7211 */ /* 0x000fc400078f28ff */
[----:B------:R-:W-:-:S07]  /*9cd0*/  FSETP.NE.FTZ.AND P4, PT, R152, RZ, PT ;  /* 0x000000ff9800720b */ /* 0x000fce0003f95000 */
[----:B------:R-:W2:Y:S01]  /*9ce0*/  @P5 MUFU.RCP R0, R153 ;  /* 0x0000009900005308 */ /* 0x000ea20000001000 */
[----:B-1----:R-:W-:Y:S01]  /*9cf0*/  FADD.FTZ R157, R4, R6 ;  /* 0x00000006049d7221 */ /* 0x002fe20000010000 */
[----:B------:R-:W-:Y:S02]  /*9d00*/  MOV R4, 0x3f800000 ;  /* 0x3f80000000047802 */ /* 0x000fe40000000f00 */
[----:B------:R-:W-:Y:S01]  /*9d10*/  LOP3.LUT R6, R5, 0x3ffffffc, RZ, 0xc0, !PT ;  /* 0x3ffffffc05067812 */ /* 0x000fe200078ec0ff */
[----:B---3--:R-:W-:Y:S01]  /*9d20*/  FADD.FTZ R158, R2, R7 ;  /* 0x00000007029e7221 */ /* 0x008fe20000010000 */
[----:B------:R-:W-:Y:S02]  /*9d30*/  FSETP.NE.FTZ.AND P3, PT, R157, RZ, PT ;  /* 0x000000ff9d00720b */ /* 0x000fe40003f75000 */
[----:B------:R-:W-:Y:S01]  /*9d40*/  MOV R2, 0x3f800000 ;  /* 0x3f80000000027802 */ /* 0x000fe20000000f00 */
[----:B------:R-:W1:Y:S01]  /*9d50*/  @P4 MUFU.RCP R4, R152 ;  /* 0x0000009800044308 */ /* 0x000e620000001000 */
[----:B------:R-:W-:-:S02]  /*9d60*/  FSETP.NE.FTZ.AND P0, PT, R158, RZ, PT ;  /* 0x000000ff9e00720b */ /* 0x000fc40003f15000 */
[----:B------:R-:W-:Y:S01]  /*9d70*/  IADD3 R159, -R6, R159, RZ ;  /* 0x0000009f069f7210 */ /* 0x000fe20007ffe1ff */
[C---:B--2---:R-:W-:Y:S02]  /*9d80*/  FMUL.FTZ R164, R0.reuse, R164 ;  /* 0x000000a400a47220 */ /* 0x044fe40000410000 */
[C---:B------:R-:W-:Y:S02]  /*9d90*/  FMUL.FTZ R7, R0.reuse, R165 ;  /* 0x000000a500077220 */ /* 0x040fe40000410000 */
[C---:B------:R-:W-:Y:S02]  /*9da0*/  FMUL.FTZ R172, R0.reuse, R172 ;  /* 0x000000ac00ac7220 */ /* 0x040fe40000410000 */
[----:B------:R-:W2:Y:S01]  /*9db0*/  @P3 MUFU.RCP R2, R157 ;  /* 0x0000009d00023308 */ /* 0x000ea20000001000 */
[C---:B------:R-:W-:Y:S01]  /*9dc0*/  FMUL.FTZ R173, R0.reuse, R173 ;  /* 0x000000ad00ad7220 */ /* 0x040fe20000410000 */
[----:B------:R-:W-:Y:S01]  /*9dd0*/  F2FP.PACK_AB R7, R7, R164 ;  /* 0x000000a40707723e */ /* 0x000fe200000000ff */
[----:B------:R-:W-:-:S02]  /*9de0*/  FMUL.FTZ R180, R0, R180 ;  /* 0x000000b400b47220 */ /* 0x000fc40000410000 */
[C---:B------:R-:W-:Y:S02]  /*9df0*/  FMUL.FTZ R13, R0.reuse, R181 ;  /* 0x000000b5000d7220 */ /* 0x040fe40000410000 */
[C---:B------:R-:W-:Y:S02]  /*9e00*/  FMUL.FTZ R188, R0.reuse, R188 ;  /* 0x000000bc00bc7220 */ /* 0x040fe40000410000 */
[C---:B------:R-:W-:Y:S01]  /*9e10*/  FMUL.FTZ R16, R0.reuse, R189 ;  /* 0x000000bd00107220 */ /* 0x040fe20000410000 */
[----:B------:R-:W-:Y:S01]  /*9e20*/  F2FP.PACK_AB R13, R13, R180 ;  /* 0x000000b40d0d723e */ /* 0x000fe200000000ff */
[C---:B------:R-:W-:Y:S02]  /*9e30*/  FMUL.FTZ R196, R0.reuse, R196 ;  /* 0x000000c400c47220 */ /* 0x040fe40000410000 */
[----:B------:R-:W-:Y:S01]  /*9e40*/  FMUL.FTZ R24, R0, R197 ;  /* 0x000000c500187220 */ /* 0x000fe20000410000 */
[----:B------:R-:W-:Y:S01]  /*9e50*/  F2FP.PACK_AB R16, R16, R188 ;  /* 0x000000bc1010723e */ /* 0x000fe200000000ff */
[----:B------:R-:W-:-:S02]  /*9e60*/  FMUL.FTZ R72, R0, R72 ;  /* 0x0000004800487220 */ /* 0x000fc40000410000 */
[----:B------:R-:W-:Y:S01]  /*9e70*/  FMUL.FTZ R21, R0, R73 ;  /* 0x0000004900157220 */ /* 0x000fe20000410000 */
[----:B------:R-:W-:Y:S01]  /*9e80*/  F2FP.PACK_AB R24, R24, R196 ;  /* 0x000000c41818723e */ /* 0x000fe200000000ff */
[C---:B------:R-:W-:Y:S02]  /*9e90*/  FMUL.FTZ R76, R0.reuse, R76 ;  /* 0x0000004c004c7220 */ /* 0x040fe40000410000 */
[C---:B------:R-:W-:Y:S01]  /*9ea0*/  FMUL.FTZ R67, R0.reuse, R77 ;  /* 0x0000004d00437220 */ /* 0x040fe20000410000 */
[----:B------:R-:W-:Y:S01]  /*9eb0*/  F2FP.PACK_AB R21, R21, R72 ;  /* 0x000000481515723e */ /* 0x000fe200000000ff */
[C---:B------:R-:W-:Y:S02]  /*9ec0*/  FMUL.FTZ R88, R0.reuse, R88 ;  /* 0x0000005800587220 */ /* 0x040fe40000410000 */
[C---:B------:R-:W-:Y:S01]  /*9ed0*/  FMUL.FTZ R63, R0.reuse, R89 ;  /* 0x00000059003f7220 */ /* 0x040fe20000410000 */
[----:B------:R-:W-:Y:S01]  /*9ee0*/  F2FP.PACK_AB R67, R67, R76 ;  /* 0x0000004c4343723e */ /* 0x000fe200000000ff */
[----:B------:R-:W-:-:S02]  /*9ef0*/  FMUL.FTZ R92, R0, R92 ;  /* 0x0000005c005c7220 */ /* 0x000fc40000410000 */
[C---:B------:R-:W-:Y:S01]  /*9f00*/  FMUL.FTZ R59, R0.reuse, R93 ;  /* 0x0000005d003b7220 */ /* 0x040fe20000410000 */
        /* <DEDUP_REMOVED lines=20> */
[----:B------:R-:W-:Y:S01]  /*a050*/  FMUL.FTZ R31, R0, R201 ;  /* 0x000000c9001f7220 */ /* 0x000fe20000410000 */
[----:B------:R-:W-:Y:S01]  /*a060*/  MOV R0, 0x3f800000 ;  /* 0x3f80000000007802 */ /* 0x000fe20000000f00 */
[C---:B-1----:R-:W-:Y:S01]  /*a070*/  FMUL.FTZ R166, R4.reuse, R166 ;  /* 0x000000a604a67220 */ /* 0x042fe20000410000 */
[----:B------:R-:W-:Y:S01]  /*a080*/  F2FP.PACK_AB R35, R35, R140 ;  /* 0x0000008c2323723e */ /* 0x000fe200000000ff */
[C---:B------:R-:W-:Y:S01]  /*a090*/  FMUL.FTZ R6, R4.reuse, R167 ;  /* 0x000000a704067220 */ /* 0x040fe20000410000 */
[----:B------:R-:W-:Y:S01]  /*a0a0*/  F2FP.PACK_AB R31, R31, R200 ;  /* 0x000000c81f1f723e */ /* 0x000fe200000000ff */
[C---:B------:R-:W-:Y:S01]  /*a0b0*/  FMUL.FTZ R174, R4.reuse, R174 ;  /* 0x000000ae04ae7220 */ /* 0x040fe20000410000 */
[----:B------:R-:W1:Y:S01]  /*a0c0*/  @P0 MUFU.RCP R0, R158 ;  /* 0x0000009e00000308 */ /* 0x000e620000001000 */
[----:B------:R-:W-:Y:S01]  /*a0d0*/  FMUL.FTZ R8, R4, R175 ;  /* 0x000000af04087220 */ /* 0x000fe20000410000 */
[----:B------:R-:W-:Y:S01]  /*a0e0*/  F2FP.PACK_AB R6, R6, R166 ;  /* 0x000000a60606723e */ /* 0x000fe200000000ff */
[----:B------:R-:W-:-:S02]  /*a0f0*/  FMUL.FTZ R182, R4, R182 ;  /* 0x000000b604b67220 */ /* 0x000fc40000410000 */
[----:B------:R-:W-:Y:S01]  /*a100*/  FMUL.FTZ R12, R4, R183 ;  /* 0x000000b7040c7220 */ /* 0x000fe20000410000 */
[----:B------:R-:W-:Y:S01]  /*a110*/  F2FP.PACK_AB R8, R8, R174 ;  /* 0x000000ae0808723e */ /* 0x000fe200000000ff */
[C---:B------:R-:W-:Y:S02]  /*a120*/  FMUL.FTZ R190, R4.reuse, R190 ;  /* 0x000000be04be7220 */ /* 0x040fe40000410000 */
[----:B------:R-:W-:Y:S01]  /*a130*/  FMUL.FTZ R15, R4, R191 ;  /* 0x000000bf040f7220 */ /* 0x000fe20000410000 */
        /* <DEDUP_REMOVED lines=36> */
[----:B------:R-:W-:Y:S01]  /*a380*/  SHF.R.S32.HI R4, RZ, 0x1f, R5 ;  /* 0x0000001fff047819 */ /* 0x000fe20000011405 */
[----:B--2---:R-:W-:Y:S01]  /*a390*/  FMUL.FTZ R160, R2, R160 ;  /* 0x000000a002a07220 */ /* 0x004fe20000410000 */
[----:B------:R-:W-:Y:S01]  /*a3a0*/  F2FP.PACK_AB R34, R34, R142 ;  /* 0x0000008e2222723e */ /* 0x000fe200000000ff */
        /* <DEDUP_REMOVED lines=20> */
[C---:B------:R-:W-:Y:S01]  /*a4f0*/  FMUL.FTZ R84, R2.reuse, R84 ;  /* 0x0000005402547220 */ /* 0x040fe20000410000 */
[----:B------:R-:W-:Y:S01]  /*a500*/  SHF.R.S32.HI R19, RZ, 0x5, R28 ;  /* 0x00000005ff137819 */ /* 0x000fe2000001141c */
        /* <DEDUP_REMOVED lines=25> */
[----:B------:R-:W-:Y:S01]  /*a6a0*/  SHF.R.S32.HI R2, RZ, 0x2, R5 ;  /* 0x00000002ff027819 */ /* 0x000fe20000011405 */
[C---:B-1----:R-:W-:Y:S01]  /*a6b0*/  FMUL.FTZ R163, R0.reuse, R163 ;  /* 0x000000a300a37220 */ /* 0x042fe20000410000 */
[----:B------:R-:W-:Y:S01]  /*a6c0*/  F2FP.PACK_AB R5, R173, R172 ;  /* 0x000000acad05723e */ /* 0x000fe200000000ff */
[----:B------:R-:W-:Y:S01]  /*a6d0*/  FMUL.FTZ R9, R0, R162 ;  /* 0x000000a200097220 */ /* 0x000fe20000410000 */
[----:B------:R-:W-:Y:S01]  /*a6e0*/  LEA.HI R4, R4, R2, RZ, 0x3 ;  /* 0x0000000204047211 */ /* 0x000fe200078f18ff */
[C---:B------:R-:W-:Y:S01]  /*a6f0*/  FMUL.FTZ R171, R0.reuse, R171 ;  /* 0x000000ab00ab7220 */ /* 0x040fe20000410000 */
[----:B------:R-:W-:Y:S01]  /*a700*/  F2FP.PACK_AB R33, R33, R144 ;  /* 0x000000902121723e */ /* 0x000fe200000000ff */
[----:B------:R-:W-:Y:S01]  /*a710*/  FMUL.FTZ R14, R0, R170 ;  /* 0x000000aa000e7220 */ /* 0x000fe20000410000 */
[----:B------:R-:W-:Y:S01]  /*a720*/  LOP3.LUT R4, R4, 0xfffffff8, RZ, 0xc0, !PT ;  /* 0xfffffff804047812 */ /* 0x000fe200078ec0ff */
[C---:B------:R-:W-:Y:S01]  /*a730*/  FMUL.FTZ R179, R0.reuse, R179 ;  /* 0x000000b300b37220 */ /* 0x040fe20000410000 */
[----:B------:R-:W-:Y:S01]  /*a740*/  F2FP.PACK_AB R9, R163, R9 ;  /* 0x00000009a309723e */ /* 0x000fe200000000ff */
[----:B------:R-:W-:Y:S01]  /*a750*/  FMUL.FTZ R18, R0, R178 ;  /* 0x000000b200127220 */ /* 0x000fe20000410000 */
[----:B------:R-:W-:Y:S01]  /*a760*/  IADD3 R4, R2, -R4, RZ ;  /* 0x8000000402047210 */ /* 0x000fe20007ffe0ff */
[C---:B------:R-:W-:Y:S01]  /*a770*/  FMUL.FTZ R187, R0.reuse, R187 ;  /* 0x000000bb00bb7220 */ /* 0x040fe20000410000 */
[----:B------:R-:W-:Y:S01]  /*a780*/  LEA R2, R19, R159, 0x9 ;  /* 0x0000009f13027211 */ /* 0x000fe200078e48ff */
[----:B------:R-:W-:Y:S01]  /*a790*/  FMUL.FTZ R25, R0, R186 ;  /* 0x000000ba00197220 */ /* 0x000fe20000410000 */
[----:B------:R-:W-:Y:S01]  /*a7a0*/  LOP3.LUT R28, R4, 0x1, RZ, 0xc0, !PT ;  /* 0x00000001041c7812 */ /* 0x000fe200078ec0ff */
[C---:B------:R-:W-:Y:S01]  /*a7b0*/  FMUL.FTZ R195, R0.reuse, R195 ;  /* 0x000000c300c37220 */ /* 0x040fe20000410000 */
[----:B------:R-:W-:Y:S01]  /*a7c0*/  F2FP.PACK_AB R14, R171, R14 ;  /* 0x0000000eab0e723e */ /* 0x000fe200000000ff */
[----:B------:R-:W-:Y:S01]  /*a7d0*/  FMUL.FTZ R27, R0, R194 ;  /* 0x000000c2001b7220 */ /* 0x000fe20000410000 */
[----:B------:R-:W-:Y:S01]  /*a7e0*/  ISETP.NE.U32.AND P1, PT, R28, 0x1, PT ;  /* 0x000000011c00780c */ /* 0x000fe20003f25070 */
[C---:B------:R-:W-:Y:S01]  /*a7f0*/  FMUL.FTZ R71, R0.reuse, R71 ;  /* 0x0000004700477220 */ /* 0x040fe20000410000 */
[----:B------:R-:W-:Y:S01]  /*a800*/  F2FP.PACK_AB R18, R179, R18 ;  /* 0x00000012b312723e */ /* 0x000fe200000000ff */
        /* <DEDUP_REMOVED lines=33> */
[----:B------:R-:W-:Y:S02]  /*aa20*/  SHF.L.U32 R0, R4, 0x6, RZ ;  /* 0x0000000604007819 */ /* 0x000fe400000006ff */
[----:B------:R-:W-:Y:S02]  /*aa30*/  F2FP.PACK_AB R32, R147, R32 ;  /* 0x000000209320723e */ /* 0x000fe400000000ff */
[----:B------:R-:W-:Y:S02]  /*aa40*/  LOP3.LUT R0, R0, 0x1c0, RZ, 0xc0, !PT ;  /* 0x000001c000007812 */ /* 0x000fe400078ec0ff */
[----:B------:R-:W-:-:S02]  /*aa50*/  F2FP.PACK_AB R28, R151, R150 ;  /* 0x00000096971c723e */ /* 0x000fc400000000ff */
[----:B------:R-:W-:-:S04]  /*aa60*/  LEA.HI R0, R0, R0, RZ, 0x1d ;  /* 0x0000000000007211 */ /* 0x000fc800078fe8ff */
[----:B------:R-:W-:-:S04]  /*aa70*/  LEA R0, R2, R0, 0x1 ;  /* 0x0000000002007211 */ /* 0x000fc800078e08ff */
[----:B------:R-:W-:-:S04]  /*aa80*/  SHF.L.U32 R0, R0, 0x1, RZ ;  /* 0x0000000100007819 */ /* 0x000fc800000006ff */
[C---:B------:R-:W-:Y:S01]  /*aa90*/  IADD3 R2, R0.reuse, -0x10, RZ ;  /* 0xfffffff000027810 */ /* 0x040fe20007ffe0ff */
[----:B------:R1:W-:Y:S01]  /*aaa0*/  STS [R0+0x400], R6 ;  /* 0x0004000600007388 */ /* 0x0003e20000000800 */
[----:B------:R-:W-:Y:S02]  /*aab0*/  @P1 IADD3 R2, R0, 0x10, RZ ;  /* 0x0000001000021810 */ /* 0x000fe40007ffe0ff */
[----:B------:R-:W-:Y:S01]  /*aac0*/  R2P PR, R4, 0x6 ;  /* 0x0000000604007804 */ /* 0x000fe20000000000 */
[----:B------:R-:W-:Y:S01]  /*aad0*/  STS [R0], R7 ;  /* 0x0000000700007388 */ /* 0x000fe20000000800 */
[----:B------:R-:W-:-:S03]  /*aae0*/  MOV R4, 0x20 ;  /* 0x0000002000047802 */ /* 0x000fc60000000f00 */
[----:B------:R2:W-:Y:S01]  /*aaf0*/  STS [R2], R5 ;  /* 0x0000000502007388 */ /* 0x0005e20000000800 */
[----:B------:R-:W-:-:S03]  /*ab00*/  SEL R4, R4, 0xffffffe0, !P1 ;  /* 0xffffffe004047807 */ /* 0x000fc60004800000 */
[----:B------:R3:W-:Y:S04]  /*ab10*/  STS [R2+0x400], R8 ;  /* 0x0004000802007388 */ /* 0x0007e80000000800 */
[----:B------:R-:W-:Y:S04]  /*ab20*/  STS [R0+0x2000], R10 ;  /* 0x0020000a00007388 */ /* 0x000fe80000000800 */
[----:B------:R4:W-:Y:S04]  /*ab30*/  STS [R0+0x2400], R9 ;  /* 0x0024000900007388 */ /* 0x0009e80000000800 */
[----:B------:R-:W-:Y:S01]  /*ab40*/  STS [R2+0x2000], R11 ;  /* 0x0020000b02007388 */ /* 0x000fe20000000800 */
[----:B-1----:R-:W-:-:S03]  /*ab50*/  MOV R6, 0x40 ;  /* 0x0000004000067802 */ /* 0x002fc60000000f00 */
[----:B------:R1:W-:Y:S01]  /*ab60*/  STS [R2+0x2400], R14 ;  /* 0x0024000e02007388 */ /* 0x0003e20000000800 */
[----:B------:R-:W-:Y:S02]  /*ab70*/  SEL R6, R6, 0xffffffc0, !P2 ;  /* 0xffffffc006067807 */ /* 0x000fe40005000000 */
[----:B--2---:R-:W-:Y:S02]  /*ab80*/  IADD3 R5, R0, R4, RZ ;  /* 0x0000000400057210 */ /* 0x004fe40007ffe0ff */
[----:B------:R-:W-:Y:S02]  /*ab90*/  IADD3 R4, R4, R2, RZ ;  /* 0x0000000204047210 */ /* 0x000fe40007ffe0ff */
[-C--:B---3--:R-:W-:Y:S01]  /*aba0*/  IADD3 R8, R0, R6.reuse, RZ ;  /* 0x0000000600087210 */ /* 0x088fe20007ffe0ff */
[----:B------:R2:W-:Y:S01]  /*abb0*/  STS [R5], R13 ;  /* 0x0000000d05007388 */ /* 0x0005e20000000800 */
[----:B------:R-:W-:-:S03]  /*abc0*/  IADD3 R7, R5, R6, RZ ;  /* 0x0000000605077210 */ /* 0x000fc60007ffe0ff */
[----:B------:R3:W-:Y:S01]  /*abd0*/  STS [R5+0x400], R12 ;  /* 0x0004000c05007388 */ /* 0x0007e20000000800 */
[----:B----4-:R-:W-:-:S03]  /*abe0*/  IADD3 R9, R6, R2, RZ ;  /* 0x0000000206097210 */ /* 0x010fc60007ffe0ff */
[----:B------:R-:W-:Y:S01]  /*abf0*/  STS [R4], R16 ;  /* 0x0000001004007388 */ /* 0x000fe20000000800 */
[----:B------:R-:W-:-:S03]  /*ac00*/  IADD3 R6, R4, R6, RZ ;  /* 0x0000000604067210 */ /* 0x000fc60007ffe0ff */
[----:B------:R-:W-:Y:S01]  /*ac10*/  STS [R4+0x400], R15 ;  /* 0x0004000f04007388 */ /* 0x000fe20000000800 */
[----:B-1----:R-:W-:-:S03]  /*ac20*/  MOV R14, 0x7f800000 ;  /* 0x7f800000000e7802 */ /* 0x002fc60000000f00 */
[----:B------:R-:W-:Y:S04]  /*ac30*/  STS [R5+0x2000], R17 ;  /* 0x0020001105007388 */ /* 0x000fe80000000800 */
[----:B------:R-:W-:Y:S04]  /*ac40*/  STS [R5+0x2400], R18 ;  /* 0x0024001205007388 */ /* 0x000fe80000000800 */
[----:B------:R-:W-:Y:S01]  /*ac50*/  STS [R4+0x2000], R26 ;  /* 0x0020001a04007388 */ /* 0x000fe20000000800 */
[----:B--2---:R-:W-:-:S03]  /*ac60*/  MOV R13, 0x7f800000 ;  /* 0x7f800000000d7802 */ /* 0x004fc60000000f00 */
[----:B------:R-:W-:Y:S01]  /*ac70*/  STS [R4+0x2400], R25 ;  /* 0x0024001904007388 */ /* 0x000fe20000000800 */
[----:B---3--:R-:W-:-:S03]  /*ac80*/  MOV R12, 0x7f800000 ;  /* 0x7f800000000c7802 */ /* 0x008fc60000000f00 */
[----:B------:R-:W-:Y:S04]  /*ac90*/  STS [R8], R24 ;  /* 0x0000001808007388 */ /* 0x000fe80000000800 */
[----:B------:R-:W-:Y:S04]  /*aca0*/  STS [R8+0x400], R23 ;  /* 0x0004001708007388 */ /* 0x000fe80000000800 */
[----:B------:R-:W-:Y:S04]  /*acb0*/  STS [R9], R21 ;  /* 0x0000001509007388 */ /* 0x000fe80000000800 */
[----:B------:R-:W-:Y:S04]  /*acc0*/  STS [R9+0x400], R20 ;  /* 0x0004001409007388 */ /* 0x000fe80000000800 */
[----:B------:R-:W-:Y:S04]  /*acd0*/  STS [R8+0x2000], R22 ;  /* 0x0020001608007388 */ /* 0x000fe80000000800 */
[----:B------:R-:W-:Y:S04]  /*ace0*/  STS [R8+0x2400], R27 ;  /* 0x0024001b08007388 */ /* 0x000fe80000000800 */
[----:B------:R-:W-:Y:S04]  /*acf0*/  STS [R9+0x2000], R69 ;  /* 0x0020004509007388 */ /* 0x000fe80000000800 */
[----:B------:R-:W-:Y:S04]  /*ad00*/  STS [R9+0x2400], R68 ;  /* 0x0024004409007388 */ /* 0x000fe80000000800 */
        /* <DEDUP_REMOVED lines=15> */
[----:B------:R1:W-:Y:S04]  /*ae00*/  STS [R2+0x6400], R52 ;  /* 0x0064003402007388 */ /* 0x0003e80000000800 */
[----:B------:R-:W-:Y:S04]  /*ae10*/  STS [R5+0x4000], R51 ;  /* 0x0040003305007388 */ /* 0x000fe80000000800 */
[----:B------:R-:W-:Y:S04]  /*ae20*/  STS [R5+0x4400], R50 ;  /* 0x0044003205007388 */ /* 0x000fe80000000800 */
[----:B------:R-:W-:Y:S04]  /*ae30*/  STS [R4+0x4000], R47 ;  /* 0x0040002f04007388 */ /* 0x000fe80000000800 */
[----:B------:R-:W-:Y:S04]  /*ae40*/  STS [R4+0x4400], R46 ;  /* 0x0044002e04007388 */ /* 0x000fe80000000800 */
[----:B------:R-:W-:Y:S04]  /*ae50*/  STS [R5+0x6000], R49 ;  /* 0x0060003105007388 */ /* 0x000fe80000000800 */
[----:B------:R2:W-:Y:S01]  /*ae60*/  STS [R5+0x6400], R48 ;  /* 0x0064003005007388 */ /* 0x0005e20000000800 */
[----:B-1----:R-:W2:Y:S03]  /*ae70*/  @P4 MUFU.LG2 R2, R152 ;  /* 0x0000009800024308 */ /* 0x002ea60000000c00 */
[----:B------:R-:W-:Y:S04]  /*ae80*/  STS [R4+0x6000], R45 ;  /* 0x0060002d04007388 */ /* 0x000fe80000000800 */
[----:B------:R1:W-:Y:S04]  /*ae90*/  STS [R4+0x6400], R44 ;  /* 0x0064002c04007388 */ /* 0x0003e80000000800 */
[----:B------:R-:W-:Y:S04]  /*aea0*/  STS [R8+0x4000], R43 ;  /* 0x0040002b08007388 */ /* 0x000fe80000000800 */
[----:B------:R-:W-:Y:S04]  /*aeb0*/  STS [R8+0x4400], R42 ;  /* 0x0044002a08007388 */ /* 0x000fe80000000800 */
[----:B------:R-:W-:Y:S04]  /*aec0*/  STS [R9+0x4000], R39 ;  /* 0x0040002709007388 */ /* 0x000fe80000000800 */
[----:B------:R-:W-:Y:S01]  /*aed0*/  STS [R9+0x4400], R38 ;  /* 0x0044002609007388 */ /* 0x000fe20000000800 */
[----:B--2---:R-:W-:-:S03]  /*aee0*/  @P4 FMUL.FTZ R5, R2, 0.69314718246459960938 ;  /* 0x3f31721802054820 */ /* 0x004fc60000410000 */
[----:B------:R-:W-:Y:S01]  /*aef0*/  STS [R8+0x6000], R41 ;  /* 0x0060002908007388 */ /* 0x000fe20000000800 */
[----:B-----5:R-:W-:-:S03]  /*af00*/  @P4 FFMA.FTZ R13, R155, c[0x0][0x238], R5 ;  /* 0x00008e009b0d4a23 */ /* 0x020fc60000010005 */
[----:B------:R2:W-:Y:S01]  /*af10*/  STS [R8+0x6400], R40 ;  /* 0x0064002808007388 */ /* 0x0005e20000000800 */
[----:B-1----:R-:W-:Y:S03]  /*af20*/  @P5 MUFU.LG2 R4, R153 ;  /* 0x0000009900045308 */ /* 0x002fe60000000c00 */
[----:B------:R-:W-:Y:S04]  /*af30*/  STS [R9+0x6000], R37 ;  /* 0x0060002509007388 */ /* 0x000fe80000000800 */
[----:B------:R1:W-:Y:S04]  /*af40*/  STS [R9+0x6400], R36 ;  /* 0x0064002409007388 */ /* 0x0003e80000000800 */
[----:B------:R-:W-:Y:S04]  /*af50*/  STS [R7+0x4000], R35 ;  /* 0x0040002307007388 */ /* 0x000fe80000000800 */
[----:B------:R-:W-:Y:S04]  /*af60*/  STS [R7+0x4400], R34 ;  /* 0x0044002207007388 */ /* 0x000fe80000000800 */
[----:B------:R-:W-:Y:S04]  /*af70*/  STS [R6+0x4000], R31 ;  /* 0x0040001f06007388 */ /* 0x000fe80000000800 */
[----:B------:R-:W-:Y:S01]  /*af80*/  STS [R6+0x4400], R30 ;  /* 0x0044001e06007388 */ /* 0x000fe20000000800 */
[----:B--2---:R-:W2:Y:S03]  /*af90*/  @P0 MUFU.LG2 R8, R158 ;  /* 0x0000009e00080308 */ /* 0x004ea60000000c00 */
[----:B------:R-:W-:Y:S04]  /*afa0*/  STS [R7+0x6000], R33 ;  /* 0x0060002107007388 */ /* 0x000fe80000000800 */
[----:B------:R3:W-:Y:S01]  /*afb0*/  STS [R7+0x6400], R32 ;  /* 0x0064002007007388 */ /* 0x0007e20000000800 */
[----:B-1----:R-:W-:-:S03]  /*afc0*/  MOV R9, 0x7f800000 ;  /* 0x7f80000000097802 */ /* 0x002fc60000000f00 */
[----:B------:R-:W-:Y:S04]  /*afd0*/  STS [R6+0x6000], R29 ;  /* 0x0060001d06007388 */ /* 0x000fe80000000800 */
[----:B------:R1:W-:Y:S01]  /*afe0*/  STS [R6+0x6400], R28 ;  /* 0x0064001c06007388 */ /* 0x0003e20000000800 */
[----:B--2---:R-:W-:-:S03]  /*aff0*/  @P0 FMUL.FTZ R2, R8, 0.69314718246459960938 ;  /* 0x3f31721808020820 */ /* 0x004fc60000410000 */
[----:B------:R-:W-:Y:S01]  /*b000*/  BAR.SYNC.DEFER_BLOCKING 0x0 ;  /* 0x0000000000007b1d */ /* 0x000fe20000010000 */
[----:B------:R-:W-:-:S05]  /*b010*/  @P0 FFMA.FTZ R9, R3, c[0x0][0x238], R2 ;  /* 0x00008e0003090a23 */ /* 0x000fca0000010002 */
[----:B------:R-:W2:Y:S01]  /*b020*/  S2R R15, SR_TID.X ;  /* 0x00000000000f7919 */ /* 0x000ea20000002100 */
[----:B---3--:R-:W-:-:S04]  /*b030*/  @P5 FMUL.FTZ R7, R4, 0.69314718246459960938 ;  /* 0x3f31721804075820 */ /* 0x008fc80000410000 */
[----:B------:R-:W-:Y:S01]  /*b040*/  @P5 FFMA.FTZ R14, R156, c[0x0][0x238], R7 ;  /* 0x00008e009c0e5a23 */ /* 0x000fe20000010007 */
[----:B-1----:R-:W1:Y:S01]  /*b050*/  @P3 MUFU.LG2 R6, R157 ;  /* 0x0000009d00063308 */ /* 0x002e620000000c00 */
[----:B------:R3:W4:Y:S04]  /*b060*/  LDS.128 R24, [R235] ;  /* 0x00000000eb187984 */ /* 0x0007280000000c00 */
[----:B------:R3:W3:Y:S01]  /*b070*/  LDS.128 R32, [R235+0x800] ;  /* 0x00080000eb207984 */ /* 0x0006e20000000c00 */
[----:B--2---:R-:W-:-:S03]  /*b080*/  SHF.R.S32.HI R16, RZ, 0x1f, R15 ;  /* 0x0000001fff107819 */ /* 0x004fc6000001140f */
[----:B------:R2:W2:Y:S01]  /*b090*/  LDS.128 R40, [R235+0x1000] ;  /* 0x00100000eb287984 */ /* 0x0004a20000000c00 */
[----:B------:R-:W-:-:S03]  /*b0a0*/  LEA.HI R0, R16, R15, RZ, 0x5 ;  /* 0x0000000f10007211 */ /* 0x000fc600078f28ff */
[----:B------:R2:W2:Y:S01]  /*b0b0*/  LDS.128 R48, [R235+0x1800] ;  /* 0x00180000eb307984 */ /* 0x0004a20000000c00 */
[----:B-1----:R-:W-:Y:S01]  /*b0c0*/  @P3 FMUL.FTZ R4, R6, 0.69314718246459960938 ;  /* 0x3f31721806043820 */ /* 0x002fe20000410000 */
[----:B------:R-:W-:Y:S02]  /*b0d0*/  LOP3.LUT R0, R0, 0xffffffe0, RZ, 0xc0, !PT ;  /* 0xffffffe000007812 */ /* 0x000fe400078ec0ff */
[----:B------:R1:W1:Y:S01]  /*b0e0*/  LDS.128 R56, [R235+0x2000] ;  /* 0x00200000eb387984 */ /* 0x0002620000000c00 */
[----:B------:R-:W-:Y:S01]  /*b0f0*/  @P3 FFMA.FTZ R12, R154, c[0x0][0x238], R4 ;  /* 0x00008e009a0c3a23 */ /* 0x000fe20000010004 */
[----:B------:R-:W-:Y:S02]  /*b100*/  IADD3 R0, -R0, R15, RZ ;  /* 0x0000000f00007210 */ /* 0x000fe40007ffe1ff */
[----:B------:R1:W1:Y:S02]  /*b110*/  LDS.128 R64, [R235+0x2800] ;  /* 0x00280000eb407984 */ /* 0x0002640000000c00 */
[----:B------:R-:W-:-:S02]  /*b120*/  LOP3.LUT P1, RZ, R0, 0x3, RZ, 0xc0, !PT ;  /* 0x0000000300ff7812 */ /* 0x000fc4000782c0ff */
[----:B------:R1:W1:Y:S04]  /*b130*/  LDS.128 R72, [R235+0x3000] ;  /* 0x00300000eb487984 */ /* 0x0002680000000c00 */
        /* <DEDUP_REMOVED lines=8> */
[----:B------:R1:W1:Y:S01]  /*b1c0*/  LDS.128 R76, [R235+0x7800] ;  /* 0x00780000eb4c7984 */ /* 0x0002620000000c00 */
[----:B------:R-:W-:Y:S05]  /*b1d0*/  @P1 BRA `(.L_x_11) ;  /* 0x0000027000001947 */ /* 0x000fea0003800000 */
[----:B--234-:R-:W-:Y:S02]  /*b1e0*/  SHF.R.S32.HI R2, RZ, 0x1f, R19 ;  /* 0x0000001fff027819 */ /* 0x01cfe40000011413 */
[----:B------:R-:W-:-:S02]  /*b1f0*/  SHF.R.S32.HI R3, RZ, 0x1f, R0 ;  /* 0x0000001fff037819 */ /* 0x000fc40000011400 */
[----:B------:R-:W-:Y:S02]  /*b200*/  LEA.HI R2, R2, R19, RZ, 0x2 ;  /* 0x0000001302027211 */ /* 0x000fe400078f10ff */
[----:B------:R-:W-:Y:S02]  /*b210*/  LEA.HI R0, R3, R0, RZ, 0x2 ;  /* 0x0000000003007211 */ /* 0x000fe400078f10ff */
[----:B------:R-:W-:Y:S02]  /*b220*/  LOP3.LUT R2, R2, 0xffffffc, RZ, 0xc0, !PT ;  /* 0x0ffffffc02027812 */ /* 0x000fe400078ec0ff */
[----:B------:R-:W-:-:S03]  /*b230*/  SHF.R.S32.HI R0, RZ, 0x2, R0 ;  /* 0x00000002ff007819 */ /* 0x000fc60000011400 */
[----:B------:R-:W-:-:S04]  /*b240*/  IMAD.IADD R2, R19, 0x1, -R2 ;  /* 0x0000000113027824 */ /* 0x000fc800078e0a02 */
[----:B------:R-:W-:-:S05]  /*b250*/  IMAD R0, R2, 0x10, R0 ;  /* 0x0000001002007824 */ /* 0x000fca00078e0200 */
[C---:B------:R-:W-:Y:S02]  /*b260*/  ISETP.GE.AND P6, PT, R0.reuse, UR12, PT ;  /* 0x0000000c00007c0c */ /* 0x040fe4000bfc6270 */
[C---:B------:R-:W-:Y:S02]  /*b270*/  IADD3 R2, R0.reuse, 0x8, RZ ;  /* 0x0000000800027810 */ /* 0x040fe40007ffe0ff */
[----:B------:R-:W-:Y:S02]  /*b280*/  IADD3 R5, R0, 0x40, RZ ;  /* 0x0000004000057810 */ /* 0x000fe40007ffe0ff */
[----:B------:R-:W-:Y:S02]  /*b290*/  ISETP.GE.AND P5, PT, R2, UR12, PT ;  /* 0x0000000c02007c0c */ /* 0x000fe4000bfa6270 */
[----:B------:R-:W-:Y:S02]  /*b2a0*/  IADD3 R4, R0, 0x48, RZ ;  /* 0x0000004800047810 */ /* 0x000fe40007ffe0ff */
[----:B------:R-:W-:-:S02]  /*b2b0*/  ISETP.GE.AND P4, PT, R5, UR12, PT ;  /* 0x0000000c05007c0c */ /* 0x000fc4000bf86270 */
[----:B------:R-:W-:Y:S01]  /*b2c0*/  ISETP.GE.AND P3, PT, R4, UR12, PT ;  /* 0x0000000c04007c0c */ /* 0x000fe2000bf66270 */
[----:B------:R-:W-:-:S05]  /*b2d0*/  @!P6 IMAD R3, R0, UR19, RZ ;  /* 0x000000130003ec24 */ /* 0x000fca000f8e02ff */
[----:B------:R-:W-:Y:S01]  /*b2e0*/  @!P6 IADD3 R0, P0, R3, UR10, RZ ;  /* 0x0000000a0300ec10 */ /* 0x000fe2000ff1e0ff */
[----:B------:R-:W-:-:S03]  /*b2f0*/  @!P5 IMAD R2, R2, UR19, RZ ;  /* 0x000000130202dc24 */ /* 0x000fc6000f8e02ff */
[----:B------:R-:W-:Y:S01]  /*b300*/  @!P6 LEA.HI.X.SX32 R6, R3, UR4, 0x1, P0 ;  /* 0x000000040306ec11 */ /* 0x000fe200080f0eff */
[----:B------:R-:W-:Y:S01]  /*b310*/  @!P4 IMAD R5, R5, UR19, RZ ;  /* 0x000000130505cc24 */ /* 0x000fe2000f8e02ff */
[----:B------:R-:W-:Y:S01]  /*b320*/  @!P6 LEA R10, P1, R0, c[0x0][0x200], 0x2 ;  /* 0x00008000000aea11 */ /* 0x000fe200078210ff */
[----:B------:R-:W-:Y:S01]  /*b330*/  @!P3 IMAD R3, R4, UR19, RZ ;  /* 0x000000130403bc24 */ /* 0x000fe2000f8e02ff */
[----:B------:R-:W-:Y:S02]  /*b340*/  @!P5 IADD3 R7, P0, R2, UR10, RZ ;  /* 0x0000000a0207dc10 */ /* 0x000fe4000ff1e0ff */
[----:B------:R-:W-:Y:S02]  /*b350*/  @!P6 LEA.HI.X R11, R0, c[0x0][0x204], R6, 0x2, P1 ;  /* 0x00008100000bea11 */ /* 0x000fe400008f1406 */
[----:B------:R-:W-:Y:S02]  /*b360*/  @!P5 LEA.HI.X.SX32 R2, R2, UR4, 0x1, P0 ;  /* 0x000000040202dc11 */ /* 0x000fe400080f0eff */
[----:B------:R-:W-:Y:S01]  /*b370*/  @!P4 IADD3 R0, P1, R5, UR10, RZ ;  /* 0x0000000a0500cc10 */ /* 0x000fe2000ff3e0ff */
[----:B------:R2:W-:Y:S01]  /*b380*/  @!P6 STG.E [R10.64], R14 ;  /* 0x0000000e0a00e986 */ /* 0x0005e2000c101910 */
[----:B------:R-:W-:-:S02]  /*b390*/  @!P5 LEA R6, P2, R7, c[0x0][0x200], 0x2 ;  /* 0x000080000706da11 */ /* 0x000fc400078410ff */
[----:B------:R-:W-:Y:S02]  /*b3a0*/  @!P3 IADD3 R8, P0, R3, UR10, RZ ;  /* 0x0000000a0308bc10 */ /* 0x000fe4000ff1e0ff */
[----:B------:R-:W-:Y:S02]  /*b3b0*/  @!P4 LEA.HI.X.SX32 R5, R5, UR4, 0x1, P1 ;  /* 0x000000040505cc11 */ /* 0x000fe400088f0eff */
[----:B------:R-:W-:Y:S02]  /*b3c0*/  @!P5 LEA.HI.X R7, R7, c[0x0][0x204], R2, 0x2, P2 ;  /* 0x000081000707da11 */ /* 0x000fe400010f1402 */
[----:B------:R-:W-:Y:S02]  /*b3d0*/  @!P3 LEA.HI.X.SX32 R3, R3, UR4, 0x1, P0 ;  /* 0x000000040303bc11 */ /* 0x000fe400080f0eff */
[----:B------:R-:W-:Y:S01]  /*b3e0*/  @!P4 LEA R4, P1, R0, c[0x0][0x200], 0x2 ;  /* 0x000080000004ca11 */ /* 0x000fe200078210ff */
[----:B------:R2:W-:Y:S01]  /*b3f0*/  @!P5 STG.E [R6.64], R13 ;  /* 0x0000000d0600d986 */ /* 0x0005e2000c101910 */
[----:B------:R-:W-:-:S02]  /*b400*/  @!P3 LEA R2, P0, R8, c[0x0][0x200], 0x2 ;  /* 0x000080000802ba11 */ /* 0x000fc400078010ff */
[----:B------:R-:W-:Y:S02]  /*b410*/  @!P4 LEA.HI.X R5, R0, c[0x0][0x204], R5, 0x2, P1 ;  /* 0x000081000005ca11 */ /* 0x000fe400008f1405 */
[----:B------:R-:W-:-:S03]  /*b420*/  @!P3 LEA.HI.X R3, R8, c[0x0][0x204], R3, 0x2, P0 ;  /* 0x000081000803ba11 */ /* 0x000fc600000f1403 */
[----:B------:R2:W-:Y:S04]  /*b430*/  @!P4 STG.E [R4.64], R12 ;  /* 0x0000000c0400c986 */ /* 0x0005e8000c101910 */
[----:B------:R2:W-:Y:S02]  /*b440*/  @!P3 STG.E [R2.64], R9 ;  /* 0x000000090200b986 */ /* 0x0005e4000c101910 */
.L_x_11:
[----:B--234-:R-:W-:Y:S05]  /*b450*/  BSYNC B0 ;  /* 0x0000000000007941 */ /* 0x01cfea0003800000 */
.L_x_10:
[----:B------:R-:W2:Y:S04]  /*b460*/  LDL.LU.64 R4, [R1+0x38] ;  /* 0x0000380001047983 */ /* 0x000ea80000300a00 */
[----:B------:R-:W3:Y:S01]  /*b470*/  S2R R8, SR_CTAID.Z ;  /* 0x0000000000087919 */ /* 0x000ee20000002700 */
[----:B------:R-:W-:Y:S01]  /*b480*/  LEA.HI R0, R16, R15, RZ, 0x3 ;  /* 0x0000000f10007211 */ /* 0x000fe200078f18ff */
[----:B------:R-:W-:-:S02]  /*b490*/  USHF.R.S32.HI UR6, URZ, 0x1f, UR11 ;  /* 0x0000001f3f067899 */ /* 0x000fc4000801140b */
[----:B------:R4:W5:Y:S01]  /*b4a0*/  LDL.64 R12, [R1+0x18] ;  /* 0x00001800010c7983 */ /* 0x0009620000100a00 */
[----:B------:R-:W-:Y:S01]  /*b4b0*/  SHF.R.S32.HI R10, RZ, 0x3, R0 ;  /* 0x00000003ff0a7819 */ /* 0x000fe20000011400 */
[----:B------:R-:W-:Y:S01]  /*b4c0*/  ULDC.64 UR4, c[0x0][0x1f0] ;  /* 0x00007c0000047ab9 */ /* 0x000fe20000000a00 */
[----:B------:R-:W-:Y:S01]  /*b4d0*/  BSSY B0, `(.L_x_12) ;  /* 0x0000012000007945 */ /* 0x000fe20003800000 */
[----:B------:R-:W-:-:S04]  /*b4e0*/  UIMAD UR4, UR6, UR4, URZ ;  /* 0x00000004060472a4 */ /* 0x000fc8000f8e023f */
[----:B------:R-:W-:Y:S01]  /*b4f0*/  UIMAD UR4, UR11, UR5, UR4 ;  /* 0x000000050b0472a4 */ /* 0x000fe2000f8e0204 */
[----:B--2---:R-:W-:-:S04]  /*b500*/  IADD3 R2, P0, R4, UR14, RZ ;  /* 0x0000000e04027c10 */ /* 0x004fc8000ff1e0ff */
[----:B------:R-:W-:Y:S02]  /*b510*/  IADD3.X R3, R5, UR7, RZ, P0, !PT ;  /* 0x0000000705037c10 */ /* 0x000fe400087fe4ff */
[----:B------:R-:W-:-:S03]  /*b520*/  ISETP.GE.AND P0, PT, R10, UR12, PT ;  /* 0x0000000c0a007c0c */ /* 0x000fc6000bf06270 */
[----:B---3--:R-:W-:-:S05]  /*b530*/  IMAD.WIDE.U32 R8, R8, c[0x0][0x1f0], R2 ;  /* 0x00007c0008087a25 */ /* 0x008fca00078e0002 */
[----:B------:R-:W-:-:S05]  /*b540*/  IADD3 R7, R9, UR4, RZ ;  /* 0x0000000409077c10 */ /* 0x000fca000fffe0ff */
[----:B------:R-:W-:Y:S05]  /*b550*/  @P0 BRA `(.L_x_13) ;  /* 0x0000009000000947 */ /* 0x000fea0003800000 */
[----:B----4-:R-:W-:Y:S01]  /*b560*/  MOV R6, R8 ;  /* 0x0000000800067202 */ /* 0x010fe20000000f00 */
[----:B-----5:R-:W-:-:S04]  /*b570*/  IMAD R0, R13, c[0x0][0x1e8], RZ ;  /* 0x00007a000d007a24 */ /* 0x020fc800078e02ff */
[----:B------:R-:W-:-:S04]  /*b580*/  IMAD.WIDE.U32 R2, R12, c[0x0][0x1e8], R6 ;  /* 0x00007a000c027a25 */ /* 0x000fc800078e0006 */
[----:B------:R-:W-:Y:S01]  /*b590*/  IMAD R0, R12, c[0x0][0x1ec], R0 ;  /* 0x00007b000c007a24 */ /* 0x000fe200078e0200 */
[----:B------:R-:W-:-:S04]  /*b5a0*/  LEA R4, P0, R2, c[0x0][0x1d0], 0x1 ;  /* 0x0000740002047a11 */ /* 0x000fc800078008ff */
[----:B------:R-:W-:-:S04]  /*b5b0*/  IADD3 R0, R3, R0, RZ ;  /* 0x0000000003007210 */ /* 0x000fc80007ffe0ff */
[----:B------:R-:W-:-:S05]  /*b5c0*/  LEA.HI.X R5, R2, c[0x0][0x1d4], R0, 0x1, P0 ;  /* 0x0000750002057a11 */ /* 0x000fca00000f0c00 */
[----:B------:R2:W-:Y:S04]  /*b5d0*/  STG.E.128 [R4.64], R24 ;  /* 0x0000001804007986 */ /* 0x0005e8000c101d10 */
[----:B-1----:R2:W-:Y:S02]  /*b5e0*/  STG.E.128 [R4.64+0x80], R20 ;  /* 0x0000801404007986 */ /* 0x0025e4000c101d10 */
.L_x_13:
[----:B----4-:R-:W-:Y:S05]  /*b5f0*/  BSYNC B0 ;  /* 0x0000000000007941 */ /* 0x010fea0003800000 */
.L_x_12:
[----:B------:R-:W-:Y:S01]  /*b600*/  IADD3 R0, R10, 0x10, RZ ;  /* 0x000000100a007810 */ /* 0x000fe20007ffe0ff */
[----:B------:R-:W-:Y:S03]  /*b610*/  BSSY B0, `(.L_x_14) ;  /* 0x000000f000007945 */ /* 0x000fe60003800000 */
[----:B------:R-:W-:-:S13]  /*b620*/  ISETP.GE.AND P0, PT, R0, UR12, PT ;  /* 0x0000000c00007c0c */ /* 0x000fda000bf06270 */
[----:B------:R-:W-:Y:S05]  /*b630*/  @P0 BRA `(.L_x_15) ;  /* 0x000000c000000947 */ /* 0x000fea0003800000 */
[----:B--2--5:R-:W-:Y:S01]  /*b640*/  IADD3 R4, P0, R12, 0x10, RZ ;  /* 0x000000100c047810 */ /* 0x024fe20007f1e0ff */
[----:B------:R-:W-:Y:S01]  /*b650*/  IMAD.MOV.U32 R2, RZ, RZ, R8 ;  /* 0x000000ffff027224 */ /* 0x000fe200078e0008 */
[----:B------:R-:W-:-:S03]  /*b660*/  MOV R3, R7 ;  /* 0x0000000700037202 */ /* 0x000fc60000000f00 */
[----:B------:R-:W-:Y:S02]  /*b670*/  IMAD.X R0, RZ, RZ, R13, P0 ;  /* 0x000000ffff007224 */ /* 0x000fe400000e060d */
[----:B------:R-:W-:-:S04]  /*b680*/  IMAD.WIDE.U32 R2, R4, c[0x0][0x1e8], R2 ;  /* 0x00007a0004027a25 */ /* 0x000fc800078e0002 */
[----:B------:R-:W-:-:S04]  /*b690*/  IMAD R0, R0, c[0x0][0x1e8], RZ ;  /* 0x00007a0000007a24 */ /* 0x000fc800078e02ff */
[----:B------:R-:W-:Y:S01]  /*b6a0*/  IMAD R0, R4, c[0x0][0x1ec], R0 ;  /* 0x00007b0004007a24 */ /* 0x000fe200078e0200 */
[----:B------:R-:W-:-:S04]  /*b6b0*/  LEA R4, P0, R2, c[0x0][0x1d0], 0x1 ;  /* 0x0000740002047a11 */ /* 0x000fc800078008ff */
[----:B------:R-:W-:-:S04]  /*b6c0*/  IADD3 R0, R3, R0, RZ ;  /* 0x0000000003007210 */ /* 0x000fc80007ffe0ff */
[----:B------:R-:W-:-:S05]  /*b6d0*/  LEA.HI.X R5, R2, c[0x0][0x1d4], R0, 0x1, P0 ;  /* 0x0000750002057a11 */ /* 0x000fca00000f0c00 */
[----:B------:R2:W-:Y:S04]  /*b6e0*/  STG.E.128 [R4.64], R32 ;  /* 0x0000002004007986 */ /* 0x0005e8000c101d10 */
[----:B-1----:R2:W-:Y:S02]  /*b6f0*/  STG.E.128 [R4.64+0x80], R28 ;  /* 0x0000801c04007986 */ /* 0x0025e4000c101d10 */
.L_x_15:
[----:B------:R-:W-:Y:S05]  /*b700*/  BSYNC B0 ;  /* 0x0000000000007941 */ /* 0x000fea0003800000 */
.L_x_14:
[----:B------:R-:W3:Y:S01]  /*b710*/  LDL.LU R0, [R1+0x44] ;  /* 0x0000440001007983 */ /* 0x000ee20000300800 */
[----:B------:R-:W-:Y:S01]  /*b720*/  BSSY B0, `(.L_x_16) ;  /* 0x000000f000007945 */ /* 0x000fe20003800000 */
[----:B---3--:R-:W-:-:S13]  /*b730*/  ISETP.GE.AND P0, PT, R0, UR12, PT ;  /* 0x0000000c00007c0c */ /* 0x008fda000bf06270 */
        /* <DEDUP_REMOVED lines=13> */
.L_x_17:
[----:B------:R-:W-:Y:S05]  /*b810*/  BSYNC B0 ;  /* 0x0000000000007941 */ /* 0x000fea0003800000 */
.L_x_16:
        /* <DEDUP_REMOVED lines=16> */
.L_x_19:
[----:B------:R-:W-:Y:S05]  /*b920*/  BSYNC B0 ;  /* 0x0000000000007941 */ /* 0x000fea0003800000 */
.L_x_18:
        /* <DEDUP_REMOVED lines=14> */
[----:B-1----:R1:W-:Y:S04]  /*ba10*/  STG.E.128 [R4.64], R56 ;  /* 0x0000003804007986 */ /* 0x0023e8000c101d10 */
[----:B------:R1:W-:Y:S02]  /*ba20*/  STG.E.128 [R4.64+0x80], R52 ;  /* 0x0000803404007986 */ /* 0x0003e4000c101d10 */
.L_x_21:
[----:B------:R-:W-:Y:S05]  /*ba30*/  BSYNC B0 ;  /* 0x0000000000007941 */ /* 0x000fea0003800000 */
.L_x_20:
[----:B------:R-:W3:Y:S01]  /*ba40*/  LDL.LU R0, [R1+0x50] ;  /* 0x0000500001007983 */ /* 0x000ee20000300800 */
[----:B------:R-:W-:Y:S01]  /*ba50*/  BSSY B0, `(.L_x_22) ;  /* 0x000000f000007945 */ /* 0x000fe20003800000 */
[----:B---3--:R-:W-:-:S13]  /*ba60*/  ISETP.GE.AND P0, PT, R0, UR12, PT ;  /* 0x0000000c00007c0c */ /* 0x008fda000bf06270 */
[----:B------:R-:W-:Y:S05]  /*ba70*/  @P0 BRA `(.L_x_23) ;  /* 0x000000c000000947 */ /* 0x000fea0003800000 */
[----:B-12--5:R-:W-:Y:S01]  /*ba80*/  IADD3 R4, P0, R12, 0x50, RZ ;  /* 0x000000500c047810 */ /* 0x026fe20007f1e0ff */
        /* <DEDUP_REMOVED lines=10> */
[----:B------:R1:W-:Y:S02]  /*bb30*/  STG.E.128 [R4.64+0x80], R60 ;  /* 0x0000803c04007986 */ /* 0x0003e4000c101d10 */
.L_x_23:
[----:B------:R-:W-:Y:S05]  /*bb40*/  BSYNC B0 ;  /* 0x0000000000007941 */ /* 0x000fea0003800000 */
.L_x_22:
        /* <DEDUP_REMOVED lines=16> */
.L_x_25:
[----:B------:R-:W-:Y:S05]  /*bc50*/  BSYNC B0 ;  /* 0x0000000000007941 */ /* 0x000fea0003800000 */
.L_x_24:
[----:B------:R-:W3:Y:S02]  /*bc60*/  LDL.LU R0, [R1+0x48] ;  /* 0x0000480001007983 */ /* 0x000ee40000300800 */
[----:B---3--:R-:W-:-:S13]  /*bc70*/  ISETP.GE.AND P0, PT, R0, UR12, PT ;  /* 0x0000000c00007c0c */ /* 0x008fda000bf06270 */
[----:B------:R-:W-:Y:S05]  /*bc80*/  @P0 EXIT ;  /* 0x000000000000094d */ /* 0x000fea0003800000 */
[----:B-----5:R-:W-:Y:S01]  /*bc90*/  IADD3 R6, P0, R12, 0x70, RZ ;  /* 0x000000700c067810 */ /* 0x020fe20007f1e0ff */
[----:B------:R-:W-:Y:S01]  /*bca0*/  IMAD.MOV.U32 R2, RZ, RZ, R8 ;  /* 0x000000ffff027224 */ /* 0x000fe200078e0008 */
[----:B------:R-:W-:-:S03]  /*bcb0*/  MOV R3, R7 ;  /* 0x0000000700037202 */ /* 0x000fc60000000f00 */
[----:B------:R-:W-:Y:S02]  /*bcc0*/  IMAD.X R0, RZ, RZ, R13, P0 ;  /* 0x000000ffff007224 */ /* 0x000fe400000e060d */
[----:B-12---:R-:W-:-:S04]  /*bcd0*/  IMAD.WIDE.U32 R4, R6, c[0x0][0x1e8], R2 ;  /* 0x00007a0006047a25 */ /* 0x006fc800078e0002 */
[----:B------:R-:W-:Y:S01]  /*bce0*/  IMAD R0, R0, c[0x0][0x1e8], RZ ;  /* 0x00007a0000007a24 */ /* 0x000fe200078e02ff */
[----:B------:R-:W-:-:S03]  /*bcf0*/  LEA R2, P0, R4, c[0x0][0x1d0], 0x1 ;  /* 0x0000740004027a11 */ /* 0x000fc600078008ff */
[----:B------:R-:W-:-:S05]  /*bd00*/  IMAD R0, R6, c[0x0][0x1ec], R0 ;  /* 0x00007b0006007a24 */ /* 0x000fca00078e0200 */
[----:B------:R-:W-:-:S04]  /*bd10*/  IADD3 R0, R5, R0, RZ ;  /* 0x0000000005007210 */ /* 0x000fc80007ffe0ff */
[----:B------:R-:W-:-:S05]  /*bd20*/  LEA.HI.X R3, R4, c[0x0][0x1d4], R0, 0x1, P0 ;  /* 0x0000750004037a11 */ /* 0x000fca00000f0c00 */
[----:B------:R-:W-:Y:S04]  /*bd30*/  STG.E.128 [R2.64], R80 ;  /* 0x0000005002007986 */ /* 0x000fe8000c101d10 */
[----:B------:R-:W-:Y:S01]  /*bd40*/  STG.E.128 [R2.64+0x80], R76 ;  /* 0x0000804c02007986 */ /* 0x000fe2000c101d10 */
[----:B------:R-:W-:Y:S05]  /*bd50*/  EXIT ;  /* 0x000000000000794d */ /* 0x000fea0003800000 */
.L_x_2:
[----:B------:R-:W-:Y:S01]  /*bd60*/  UISETP.NE.AND UP4, UPT, UR9, -0x1, UPT ;  /* 0xffffffff0900788c */ /* 0x000fe2000bf85270 */
[----:B------:R-:W-:Y:S01]  /*bd70*/  SHF.R.S32.HI R8, RZ, 0x1f, R154 ;  /* 0x0000001fff087819 */ /* 0x000fe2000001149a */
[----:B------:R-:W-:Y:S01]  /*bd80*/  ULDC.64 UR6, c[0x0][0x1e8] ;  /* 0x00007a0000067ab9 */ /* 0x000fe20000000a00 */
[----:B------:R-:W1:Y:S01]  /*bd90*/  S2R R12, SR_CTAID.Z ;  /* 0x00000000000c7919 */ /* 0x000e620000002700 */
[----:B------:R-:W-:Y:S01]  /*bda0*/  ULDC.64 UR4, c[0x0][0x1e0] ;  /* 0x0000780000047ab9 */ /* 0x000fe20000000a00 */
[----:B------:R-:W-:Y:S01]  /*bdb0*/  LEA.HI R8, R8, R154, RZ, 0x3 ;  /* 0x0000009a08087211 */ /* 0x000fe200078f18ff */
[----:B------:R-:W-:Y:S01]  /*bdc0*/  ULDC.U8 UR20, c[0x0][0x328] ;  /* 0x0000ca0000147ab9 */ /* 0x000fe20000000000 */
[----:B------:R-:W2:Y:S01]  /*bdd0*/  S2R R6, SR_CTAID.X ;  /* 0x0000000000067919 */ /* 0x000ea20000002500 */
[----:B------:R-:W-:Y:S01]  /*bde0*/  USHF.R.S32.HI UR14, URZ, 0x1f, UR11 ;  /* 0x0000001f3f0e7899 */ /* 0x000fe2000801140b */
[----:B------:R-:W-:Y:S01]  /*bdf0*/  LOP3.LUT R0, R8, 0x1ffffff8, RZ, 0xc0, !PT ;  /* 0x1ffffff808007812 */ /* 0x000fe200078ec0ff */
[----:B------:R-:W-:Y:S01]  /*be00*/  UISETP.NE.AND UP3, UPT, UR20, URZ, UPT ;  /* 0x0000003f1400728c */ /* 0x000fe2000bf65270 */
[----:B------:R-:W-:Y:S01]  /*be10*/  SHF.R.S32.HI R8, RZ, 0x3, R8 ;  /* 0x00000003ff087819 */ /* 0x000fe20000011408 */
[----:B------:R-:W-:Y:S01]  /*be20*/  @UP4 UIMAD.WIDE.U32 UR18, UR9, UR6, URZ ;  /* 0x00000006091242a5 */ /* 0x000fe2000f8e003f */
[----:B------:R-:W-:Y:S01]  /*be30*/  BSSY B0, `(.L_x_26) ;  /* 0x000003a000007945 */ /* 0x000fe20003800000 */
[----:B------:R-:W-:Y:S01]  /*be40*/  @!UP4 USHF.R.S32.HI UR21, URZ, 0x1f, UR10 ;  /* 0x0000001f3f15c899 */ /* 0x000fe2000801140a */
[----:B------:R-:W-:Y:S01]  /*be50*/  IMAD.IADD R0, R154, 0x1, -R0 ;  /* 0x000000019a007824 */ /* 0x000fe200078e0a00 */
[----:B------:R-:W-:Y:S01]  /*be60*/  @UP4 UIMAD UR7, UR9, UR7, UR19 ;  /* 0x00000007090742a4 */ /* 0x000fe2000f8e0213 */
[----:B------:R-:W-:Y:S01]  /*be70*/  SHF.R.S32.HI R9, RZ, 0x1f, R8 ;  /* 0x0000001fff097819 */ /* 0x000fe20000011408 */
[----:B------:R-:W-:Y:S01]  /*be80*/  @!UP4 UIMAD UR21, UR21, UR4, URZ ;  /* 0x000000041515c2a4 */ /* 0x000fe2000f8e023f */
[----:B------:R-:W-:Y:S01]  /*be90*/  IMAD.SHL.U32 R0, R0, 0x8, RZ ;  /* 0x0000000800007824 */ /* 0x000fe200078e00ff */
[----:B------:R-:W-:-:S02]  /*bea0*/  ULDC.U8 UR19, c[0x0][0x329] ;  /* 0x0000ca4000137ab9 */ /* 0x000fc40000000000 */
[----:B------:R-:W-:Y:S02]  /*beb0*/  UISETP.NE.AND UP1, UPT, UR19, URZ, UPT ;  /* 0x0000003f1300728c */ /* 0x000fe4000bf25270 */
[----:B------:R-:W-:Y:S02]  /*bec0*/  @!UP4 UIMAD.WIDE.U32 UR22, UR10, UR4, URZ ;  /* 0x000000040a16c2a5 */ /* 0x000fe4000f8e003f */
[----:B------:R-:W-:Y:S02]  /*bed0*/  @!UP4 UIMAD UR21, UR10, UR5, UR21 ;  /* 0x000000050a15c2a4 */ /* 0x000fe4000f8e0215 */
[----:B------:R-:W-:Y:S02]  /*bee0*/  UISETP.NE.OR UP2, UPT, UR19, URZ, !UP3 ;  /* 0x0000003f1300728c */ /* 0x000fe4000df45670 */
[----:B------:R-:W-:Y:S01]  /*bef0*/  ULDC.64 UR4, c[0x0][0x1f0] ;  /* 0x00007c0000047ab9 */ /* 0x000fe20000000a00 */
[----:B--2---:R-:W-:Y:S01]  /*bf00*/  IMAD.WIDE R6, R6, 0x80, R8 ;  /* 0x0000008006067825 */ /* 0x004fe200078e0208 */
[----:B------:R-:W-:-:S02]  /*bf10*/  UIMAD UR4, UR14, UR4, URZ ;  /* 0x000000040e0472a4 */ /* 0x000fc4000f8e023f */
[----:B------:R-:W-:Y:S02]  /*bf20*/  ULDC UR13, c[0x0][0x214] ;  /* 0x00008500000d7ab9 */ /* 0x000fe40000000800 */
[----:B------:R-:W-:Y:S02]  /*bf30*/  @UP1 ULDC UR14, c[0x0][0x210] ;  /* 0x00008400000e1ab9 */ /* 0x000fe40000000800 */
[----:B------:R-:W-:Y:S02]  /*bf40*/  ULDC UR8, c[0x0][0x234] ;  /* 0x00008d0000087ab9 */ /* 0x000fe40000000800 */
[----:B------:R-:W-:Y:S02]  /*bf50*/  @UP1 UIMAD UR14, UR14, UR13, URZ ;  /* 0x0000000d0e0e12a4 */ /* 0x000fe4000f8e023f */
[----:B------:R-:W-:Y:S02]  /*bf60*/  UISETP.NE.OR UP0, UPT, UR9, -0x1, UP2 ;  /* 0xffffffff0900788c */ /* 0x000fe40009705670 */
[----:B------:R-:W-:-:S02]  /*bf70*/  @!UP1 USEL UR14, UR13, UR8, !UP3 ;  /* 0x000000080d0e9287 */ /* 0x000fc4000d800000 */
[----:B------:R-:W-:Y:S02]  /*bf80*/  ULDC UR6, c[0x0][0x1c0] ;  /* 0x0000700000067ab9 */ /* 0x000fe40000000800 */
[----:B------:R-:W-:Y:S02]  /*bf90*/  @UP1 UMOV UR19, 0x1 ;  /* 0x0000000100131882 */ /* 0x000fe40000000000 */
[----:B------:R-:W-:Y:S02]  /*bfa0*/  @!UP1 UIMAD UR19, UR14, UR6, URZ ;  /* 0x000000060e1392a4 */ /* 0x000fe4000f8e023f */
[----:B------:R-:W-:Y:S02]  /*bfb0*/  @!UP4 UMOV UR18, UR22 ;  /* 0x000000160012cc82 */ /* 0x000fe40008000000 */
[----:B------:R-:W-:Y:S01]  /*bfc0*/  @!UP4 UIADD3 UR7, UR23, UR21, URZ ;  /* 0x000000151707c290 */ /* 0x000fe2000fffe03f */
[----:B------:R-:W-:Y:S01]  /*bfd0*/  IADD3 R2, P0, R0, UR18, RZ ;  /* 0x0000001200027c10 */ /* 0x000fe2000ff1e0ff */
[----:B------:R-:W-:-:S02]  /*bfe0*/  UIADD3 UR15, -UR12, UR15, URZ ;  /* 0x0000000f0c0f7290 */ /* 0x000fc4000fffe13f */
[----:B------:R-:W-:Y:S02]  /*bff0*/  UIMAD UR19, UR10, UR19, URZ ;  /* 0x000000130a1372a4 */ /* 0x000fe4000f8e023f */
[----:B------:R-:W-:Y:S01]  /*c000*/  @!UP0 UIMAD UR9, UR10, UR13, URZ ;  /* 0x0000000d0a0982a4 */ /* 0x000fe2000f8e023f */
[----:B------:R-:W-:Y:S01]  /*c010*/  LEA.HI.X.SX32 R3, R0, UR7, 0x1, P0 ;  /* 0x0000000700037c11 */ /* 0x000fe200080f0eff */
[----:B------:R-:W-:Y:S01]  /*c020*/  @UP1 ULDC UR20, c[0x0][0x210] ;  /* 0x0000840000141ab9 */ /* 0x000fe20000000800 */
[----:B------:R-:W-:Y:S01]  /*c030*/  ISETP.GE.AND P0, PT, R8, UR15, PT ;  /* 0x0000000f08007c0c */ /* 0x000fe2000bf06270 */
[----:B------:R-:W-:Y:S02]  /*c040*/  USEL UR19, UR19, URZ, UP2 ;  /* 0x0000003f13137287 */ /* 0x000fe40009000000 */
[----:B------:R-:W-:Y:S01]  /*c050*/  @!UP1 UMOV UR20, 0x1 ;  /* 0x0000000100149882 */ /* 0x000fe20000000000 */
[----:B-1----:R-:W-:Y:S01]  /*c060*/  IMAD.WIDE.U32 R12, R12, c[0x0][0x1f0], R2 ;  /* 0x00007c000c0c7a25 */ /* 0x002fe200078e0002 */
[----:B------:R-:W-:-:S02]  /*c070*/  UIMAD UR12, UR12, UR20, URZ ;  /* 0x000000140c0c72a4 */ /* 0x000fc4000f8e023f */
[----:B------:R-:W-:Y:S02]  /*c080*/  UIMAD UR19, UR11, UR14, UR19 ;  /* 0x0000000e0b1372a4 */ /* 0x000fe4000f8e0213 */
[----:B------:R-:W-:Y:S02]  /*c090*/  UMOV UR24, URZ ;  /* 0x0000003f00187c82 */ /* 0x000fe40008000000 */
[----:B------:R-:W-:Y:S02]  /*c0a0*/  @!UP2 UMOV UR24, UR9 ;  /* 0x000000090018ac82 */ /* 0x000fe40008000000 */
[----:B------:R-:W-:Y:S02]  /*c0b0*/  UIMAD UR4, UR11, UR5, UR4 ;  /* 0x000000050b0472a4 */ /* 0x000fe4000f8e0204 */
[----:B------:R-:W-:Y:S02]  /*c0c0*/  UMOV UR25, URZ ;  /* 0x0000003f00197c82 */ /* 0x000fe40008000000 */
[----:B------:R-:W-:-:S02]  /*c0d0*/  USHF.R.S32.HI UR6, URZ, 0x1f, UR12 ;  /* 0x0000001f3f067899 */ /* 0x000fc4000801140c */
[----:B------:R-:W-:Y:S01]  /*c0e0*/  @!UP2 USHF.R.S32.HI UR25, URZ, 0x1f, UR9 ;  /* 0x0000001f3f19a899 */ /* 0x000fe20008011409 */
[----:B------:R-:W-:Y:S01]  /*c0f0*/  IADD3 R11, R13, UR4, RZ ;  /* 0x000000040d0b7c10 */ /* 0x000fe2000fffe0ff */
[----:B------:R-:W-:Y:S02]  /*c100*/  USHF.R.S32.HI UR7, URZ, 0x1f, UR19 ;  /* 0x0000001f3f077899 */ /* 0x000fe40008011413 */
[----:B------:R-:W-:-:S04]  /*c110*/  UIADD3 UR12, UP1, UP0, UR12, UR24, UR19 ;  /* 0x000000180c0c7290 */ /* 0x000fc8000f83e013 */
[----:B------:R-:W-:Y:S01]  /*c120*/  UIADD3.X UR6, UR6, UR25, UR7, UP1, UP0 ;  /* 0x0000001906067290 */ /* 0x000fe20008fe0407 */
[----:B------:R-:W-:Y:S06]  /*c130*/  @P0 BRA `(.L_x_27) ;  /* 0x0000009000000947 */ /* 0x000fec0003800000 */
[----:B------:R-:W-:Y:S01]  /*c140*/  MOV R10, R12 ;  /* 0x0000000c000a7202 */ /* 0x000fe20000000f00 */
[----:B------:R-:W-:-:S04]  /*c150*/  IMAD R0, R7, c[0x0][0x1e8], RZ ;  /* 0x00007a0007007a24 */ /* 0x000fc800078e02ff */
[----:B------:R-:W-:-:S04]  /*c160*/  IMAD.WIDE.U32 R2, R6, c[0x0][0x1e8], R10 ;  /* 0x00007a0006027a25 */ /* 0x000fc800078e000a */
[----:B------:R-:W-:Y:S01]  /*c170*/  IMAD R0, R6, c[0x0][0x1ec], R0 ;  /* 0x00007b0006007a24 */ /* 0x000fe200078e0200 */
[----:B------:R-:W-:-:S04]  /*c180*/  LEA R4, P0, R2, c[0x0][0x1d0], 0x1 ;  /* 0x0000740002047a11 */ /* 0x000fc800078008ff */
[----:B------:R-:W-:-:S04]  /*c190*/  IADD3 R0, R0, R3, RZ ;  /* 0x0000000300007210 */ /* 0x000fc80007ffe0ff */
[----:B------:R-:W-:-:S05]  /*c1a0*/  LEA.HI.X R5, R2, c[0x0][0x1d4], R0, 0x1, P0 ;  /* 0x0000750002057a11 */ /* 0x000fca00000f0c00 */
[----:B------:R1:W-:Y:S04]  /*c1b0*/  STG.E.128 [R4.64], RZ ;  /* 0x000000ff04007986 */ /* 0x0003e8000c101d10 */
[----:B------:R1:W-:Y:S02]  /*c1c0*/  STG.E.128 [R4.64+0x80], RZ ;  /* 0x000080ff04007986 */ /* 0x0003e4000c101d10 */
.L_x_27:
[----:B------:R-:W-:Y:S05]  /*c1d0*/  BSYNC B0 ;  /* 0x0000000000007941 */ /* 0x000fea0003800000 */
.L_x_26:
[----:B------:R-:W-:Y:S01]  /*c1e0*/  IADD3 R20, R8, 0x10, RZ ;  /* 0x0000001008147810 */ /* 0x000fe20007ffe0ff */
[----:B------:R-:W-:Y:S03]  /*c1f0*/  BSSY B0, `(.L_x_28) ;  /* 0x000000f000007945 */ /* 0x000fe60003800000 */
[----:B------:R-:W-:-:S13]  /*c200*/  ISETP.GE.AND P0, PT, R20, UR15, PT ;  /* 0x0000000f14007c0c */ /* 0x000fda000bf06270 */
[----:B------:R-:W-:Y:S05]  /*c210*/  @P0 BRA `(.L_x_29) ;  /* 0x000000c000000947 */ /* 0x000fea0003800000 */
[----:B------:R-:W-:Y:S02]  /*c220*/  IADD3 R0, P0, R6, 0x10, RZ ;  /* 0x0000001006007810 */ /* 0x000fe40007f1e0ff */
[----:B------:R-:W-:-:S03]  /*c230*/  MOV R3, R11 ;  /* 0x0000000b00037202 */ /* 0x000fc60000000f00 */
[----:B------:R-:W-:-:S04]  /*c240*/  IMAD.X R2, RZ, RZ, R7, P0 ;  /* 0x000000ffff027224 */ /* 0x000fc800000e0607 */
[----:B-1----:R-:W-:Y:S02]  /*c250*/  IMAD R4, R2, c[0x0][0x1e8], RZ ;  /* 0x00007a0002047a24 */ /* 0x002fe400078e02ff */
[----:B------:R-:W-:-:S04]  /*c260*/  IMAD.MOV.U32 R2, RZ, RZ, R12 ;  /* 0x000000ffff027224 */ /* 0x000fc800078e000c */
[----:B------:R-:W-:-:S04]  /*c270*/  IMAD.WIDE.U32 R2, R0, c[0x0][0x1e8], R2 ;  /* 0x00007a0000027a25 */ /* 0x000fc800078e0002 */
[----:B------:R-:W-:Y:S01]  /*c280*/  IMAD R0, R0, c[0x0][0x1ec], R4 ;  /* 0x00007b0000007a24 */ /* 0x000fe200078e0204 */
[----:B------:R-:W-:-:S04]  /*c290*/  LEA R4, P0, R2, c[0x0][0x1d0], 0x1 ;  /* 0x0000740002047a11 */ /* 0x000fc800078008ff */
[----:B------:R-:W-:-:S04]  /*c2a0*/  IADD3 R0, R0, R3, RZ ;  /* 0x0000000300007210 */ /* 0x000fc80007ffe0ff */
[----:B------:R-:W-:-:S05]  /*c2b0*/  LEA.HI.X R5, R2, c[0x0][0x1d4], R0, 0x1, P0 ;  /* 0x0000750002057a11 */ /* 0x000fca00000f0c00 */
[----:B------:R1:W-:Y:S04]  /*c2c0*/  STG.E.128 [R4.64], RZ ;  /* 0x000000ff04007986 */ /* 0x0003e8000c101d10 */
[----:B------:R1:W-:Y:S02]  /*c2d0*/  STG.E.128 [R4.64+0x80], RZ ;  /* 0x000080ff04007986 */ /* 0x0003e4000c101d10 */
.L_x_29:
[----:B------:R-:W-:Y:S05]  /*c2e0*/  BSYNC B0 ;  /* 0x0000000000007941 */ /* 0x000fea0003800000 */
.L_x_28:
        /* <DEDUP_REMOVED lines=16> */
.L_x_31:
[----:B------:R-:W-:Y:S05]  /*c3f0*/  BSYNC B0 ;  /* 0x0000000000007941 */ /* 0x000fea0003800000 */
.L_x_30:
        /* <DEDUP_REMOVED lines=16> */
.L_x_33:
[----:B------:R-:W-:Y:S05]  /*c500*/  BSYNC B0 ;  /* 0x0000000000007941 */ /* 0x000fea0003800000 */
.L_x_32:
        /* <DEDUP_REMOVED lines=16> */
.L_x_35:
[----:B------:R-:W-:Y:S05]  /*c610*/  BSYNC B0 ;  /* 0x0000000000007941 */ /* 0x000fea0003800000 */
.L_x_34:
        /* <DEDUP_REMOVED lines=16> */
.L_x_37:
[----:B------:R-:W-:Y:S05]  /*c720*/  BSYNC B0 ;  /* 0x0000000000007941 */ /* 0x000fea0003800000 */
.L_x_36:
        /* <DEDUP_REMOVED lines=16> */
.L_x_39:
[----:B------:R-:W-:Y:S05]  /*c830*/  BSYNC B0 ;  /* 0x0000000000007941 */ /* 0x000fea0003800000 */
.L_x_38:
[----:B------:R-:W-:Y:S01]  /*c840*/  IADD3 R15, R8, 0x70, RZ ;  /* 0x00000070080f7810 */ /* 0x000fe20007ffe0ff */
[----:B------:R-:W-:Y:S03]  /*c850*/  BSSY B0, `(.L_x_40) ;  /* 0x000000f000007945 */ /* 0x000fe60003800000 */
[----:B------:R-:W-:-:S13]  /*c860*/  ISETP.GE.AND P0, PT, R15, UR15, PT ;  /* 0x0000000f0f007c0c */ /* 0x000fda000bf06270 */
[----:B------:R-:W-:Y:S05]  /*c870*/  @P0 BRA `(.L_x_41) ;  /* 0x000000c000000947 */ /* 0x000fea0003800000 */
[----:B------:R-:W-:Y:S01]  /*c880*/  IADD3 R0, P0, R6, 0x70, RZ ;  /* 0x0000007006007810 */ /* 0x000fe20007f1e0ff */
[----:B------:R-:W-:Y:S01]  /*c890*/  IMAD.MOV.U32 R2, RZ, RZ, R12 ;  /* 0x000000ffff027224 */ /* 0x000fe200078e000c */
[----:B------:R-:W-:-:S03]  /*c8a0*/  MOV R3, R11 ;  /* 0x0000000b00037202 */ /* 0x000fc60000000f00 */
[----:B------:R-:W-:Y:S02]  /*c8b0*/  IMAD.X R6, RZ, RZ, R7, P0 ;  /* 0x000000ffff067224 */ /* 0x000fe400000e0607 */
[----:B-1----:R-:W-:-:S04]  /*c8c0*/  IMAD.WIDE.U32 R4, R0, c[0x0][0x1e8], R2 ;  /* 0x00007a0000047a25 */ /* 0x002fc800078e0002 */
[----:B------:R-:W-:Y:S01]  /*c8d0*/  IMAD R6, R6, c[0x0][0x1e8], RZ ;  /* 0x00007a0006067a24 */ /* 0x000fe200078e02ff */
[----:B------:R-:W-:-:S03]  /*c8e0*/  LEA R2, P0, R4, c[0x0][0x1d0], 0x1 ;  /* 0x0000740004027a11 */ /* 0x000fc600078008ff */
[----:B------:R-:W-:-:S05]  /*c8f0*/  IMAD R0, R0, c[0x0][0x1ec], R6 ;  /* 0x00007b0000007a24 */ /* 0x000fca00078e0206 */
[----:B------:R-:W-:-:S04]  /*c900*/  IADD3 R0, R0, R5, RZ ;  /* 0x0000000500007210 */ /* 0x000fc80007ffe0ff */
[----:B------:R-:W-:-:S05]  /*c910*/  LEA.HI.X R3, R4, c[0x0][0x1d4], R0, 0x1, P0 ;  /* 0x0000750004037a11 */ /* 0x000fca00000f0c00 */
[----:B------:R1:W-:Y:S04]  /*c920*/  STG.E.128 [R2.64], RZ ;  /* 0x000000ff02007986 */ /* 0x0003e8000c101d10 */
[----:B------:R1:W-:Y:S02]  /*c930*/  STG.E.128 [R2.64+0x80], RZ ;  /* 0x000080ff02007986 */ /* 0x0003e4000c101d10 */
.L_x_41:
[----:B------:R-:W-:Y:S05]  /*c940*/  BSYNC B0 ;  /* 0x0000000000007941 */ /* 0x000fea0003800000 */
.L_x_40:
[----:B------:R-:W-:-:S04]  /*c950*/  LOP3.LUT P6, RZ, R154, 0x7, RZ, 0xc0, !PT ;  /* 0x000000079aff7812 */ /* 0x000fc800078cc0ff */
[----:B------:R-:W-:Y:S02]  /*c960*/  ISETP.GE.OR P2, PT, R8, UR15, P6 ;  /* 0x0000000f08007c0c */ /* 0x000fe4000b746670 */
[----:B------:R-:W-:Y:S02]  /*c970*/  ISETP.GE.OR P1, PT, R20, UR15, P6 ;  /* 0x0000000f14007c0c */ /* 0x000fe4000b726670 */
[----:B------:R-:W-:Y:S02]  /*c980*/  ISETP.GE.OR P5, PT, R19, UR15, P6 ;  /* 0x0000000f13007c0c */ /* 0x000fe4000b7a6670 */
[----:B------:R-:W-:Y:S02]  /*c990*/  ISETP.GE.OR P4, PT, R18, UR15, P6 ;  /* 0x0000000f12007c0c */ /* 0x000fe4000b786670 */
[----:B------:R-:W-:-:S05]  /*c9a0*/  ISETP.GE.OR P3, PT, R17, UR15, P6 ;  /* 0x0000000f11007c0c */ /* 0x000fca000b766670 */
[----:B------:R-:W-:Y:S02]  /*c9b0*/  @!P2 IMAD R0, R8, UR20, RZ ;  /* 0x000000140800ac24 */ /* 0x000fe4000f8e02ff */
[----:B-1----:R-:W-:Y:S02]  /*c9c0*/  @!P2 IMAD.MOV.U32 R5, RZ, RZ, 0x7f800000 ;  /* 0x7f800000ff05a424 */ /* 0x002fe400078e00ff */
[----:B------:R-:W-:Y:S01]  /*c9d0*/  @!P5 IMAD R6, R19, UR20, RZ ;  /* 0x000000141306dc24 */ /* 0x000fe2000f8e02ff */
[----:B------:R-:W-:Y:S01]  /*c9e0*/  @!P2 IADD3 R3, P0, R0, UR12, RZ ;  /* 0x0000000c0003ac10 */ /* 0x000fe2000ff1e0ff */
[----:B------:R-:W-:-:S03]  /*c9f0*/  @!P5 IMAD.MOV.U32 R12, RZ, RZ, 0x7f800000 ;  /* 0x7f800000ff0cd424 */ /* 0x000fc600078e00ff */
[----:B------:R-:W-:Y:S01]  /*ca00*/  @!P2 LEA.HI.X.SX32 R4, R0, UR6, 0x1, P0 ;  /* 0x000000060004ac11 */ /* 0x000fe200080f0eff */
[----:B------:R-:W-:Y:S01]  /*ca10*/  @!P1 IMAD R0, R20, UR20, RZ ;  /* 0x0000001414009c24 */ /* 0x000fe2000f8e02ff */
[----:B------:R-:W-:-:S04]  /*ca20*/  @!P2 LEA R2, P0, R3, c[0x0][0x200], 0x2 ;  /* 0x000080000302aa11 */ /* 0x000fc800078010ff */
[----:B------:R-:W-:Y:S02]  /*ca30*/  @!P2 LEA.HI.X R3, R3, c[0x0][0x204], R4, 0x2, P0 ;  /* 0x000081000303aa11 */ /* 0x000fe400000f1404 */
[----:B------:R-:W-:-:S03]  /*ca40*/  @!P1 IADD3 R4, P0, R0, UR12, RZ ;  /* 0x0000000c00049c10 */ /* 0x000fc6000ff1e0ff */
[----:B------:R1:W-:Y:S02]  /*ca50*/  @!P2 STG.E [R2.64], R5 ;  /* 0x000000050200a986 */ /* 0x0003e4000c101910 */
[----:B-1----:R-:W-:Y:S01]  /*ca60*/  @!P1 LEA.HI.X.SX32 R3, R0, UR6, 0x1, P0 ;  /* 0x0000000600039c11 */ /* 0x002fe200080f0eff */
[----:B------:R-:W-:Y:S01]  /*ca70*/  @!P4 IMAD R5, R18, UR20, RZ ;  /* 0x000000141205cc24 */ /* 0x000fe2000f8e02ff */
[----:B------:R-:W-:Y:S02]  /*ca80*/  @!P1 LEA R2, P2, R4, c[0x0][0x200], 0x2 ;  /* 0x0000800004029a11 */ /* 0x000fe400078410ff */
[----:B------:R-:W-:Y:S02]  /*ca90*/  @!P5 IADD3 R0, P0, R6, UR12, RZ ;  /* 0x0000000c0600dc10 */ /* 0x000fe4000ff1e0ff */
[----:B------:R-:W-:Y:S02]  /*caa0*/  @!P1 LEA.HI.X R3, R4, c[0x0][0x204], R3, 0x2, P2 ;  /* 0x0000810004039a11 */ /* 0x000fe400010f1403 */
[----:B------:R-:W-:-:S02]  /*cab0*/  @!P5 LEA.HI.X.SX32 R6, R6, UR6, 0x1, P0 ;  /* 0x000000060606dc11 */ /* 0x000fc400080f0eff */
[C---:B------:R-:W-:Y:S02]  /*cac0*/  @!P5 LEA R10, P2, R0.reuse, c[0x0][0x200], 0x2 ;  /* 0x00008000000ada11 */ /* 0x040fe400078410ff */
[C---:B------:R-:W-:Y:S02]  /*cad0*/  @!P4 IADD3 R4, P0, R5.reuse, UR12, RZ ;  /* 0x0000000c0504cc10 */ /* 0x040fe4000ff1e0ff */
[----:B------:R-:W-:Y:S01]  /*cae0*/  @!P5 LEA.HI.X R11, R0, c[0x0][0x204], R6, 0x2, P2 ;  /* 0x00008100000bda11 */ /* 0x000fe200010f1406 */
[----:B------:R-:W-:Y:S01]  /*caf0*/  @!P1 IMAD.MOV.U32 R6, RZ, RZ, 0x7f800000 ;  /* 0x7f800000ff069424 */ /* 0x000fe200078e00ff */
[----:B------:R-:W-:Y:S02]  /*cb00*/  ISETP.GE.OR P2, PT, R16, UR15, P6 ;  /* 0x0000000f10007c0c */ /* 0x000fe4000b746670 */
[----:B------:R-:W-:Y:S01]  /*cb10*/  @!P4 LEA.HI.X.SX32 R0, R5, UR6, 0x1, P0 ;  /* 0x000000060500cc11 */ /* 0x000fe200080f0eff */
[----:B------:R-:W-:Y:S01]  /*cb20*/  @!P3 IMAD R5, R17, UR20, RZ ;  /* 0x000000141105bc24 */ /* 0x000fe2000f8e02ff */
[----:B------:R-:W-:Y:S01]  /*cb30*/  @!P4 LEA R8, P0, R4, c[0x0][0x200], 0x2 ;  /* 0x000080000408ca11 */ /* 0x000fe200078010ff */
[----:B------:R1:W-:Y:S01]  /*cb40*/  @!P1 STG.E [R2.64], R6 ;  /* 0x0000000602009986 */ /* 0x0003e2000c101910 */
[----:B------:R-:W-:-:S02]  /*cb50*/  ISETP.GE.OR P1, PT, R14, UR15, P6 ;  /* 0x0000000f0e007c0c */ /* 0x000fc4000b726670 */
[----:B------:R-:W-:Y:S01]  /*cb60*/  @!P4 LEA.HI.X R9, R4, c[0x0][0x204], R0, 0x2, P0 ;  /* 0x000081000409ca11 */ /* 0x000fe200000f1400 */
[----:B------:R2:W-:Y:S01]  /*cb70*/  @!P5 STG.E [R10.64], R12 ;  /* 0x0000000c0a00d986 */ /* 0x0005e2000c101910 */
[----:B------:R-:W-:Y:S02]  /*cb80*/  @!P3 IADD3 R0, P0, R5, UR12, RZ ;  /* 0x0000000c0500bc10 */ /* 0x000fe4000ff1e0ff */
[----:B------:R-:W-:Y:S02]  /*cb90*/  ISETP.GE.OR P6, PT, R15, UR15, P6 ;  /* 0x0000000f0f007c0c */ /* 0x000fe4000b7c6670 */
[----:B-1----:R-:W-:Y:S01]  /*cba0*/  @!P3 LEA.HI.X.SX32 R3, R5, UR6, 0x1, P0 ;  /* 0x000000060503bc11 */ /* 0x002fe200080f0eff */
[----:B------:R-:W-:Y:S01]  /*cbb0*/  @!P2 IMAD R2, R16, UR20, RZ ;  /* 0x000000141002ac24 */ /* 0x000fe2000f8e02ff */
[----:B------:R-:W-:Y:S01]  /*cbc0*/  @!P3 LEA R6, P0, R0, c[0x0][0x200], 0x2 ;  /* 0x000080000006ba11 */ /* 0x000fe200078010ff */
[----:B--2---:R-:W-:-:S03]  /*cbd0*/  @!P3 IMAD.MOV.U32 R10, RZ, RZ, 0x7f800000 ;  /* 0x7f800000ff0ab424 */ /* 0x004fc600078e00ff */
[----:B------:R-:W-:Y:S01]  /*cbe0*/  @!P3 LEA.HI.X R7, R0, c[0x0][0x204], R3, 0x2, P0 ;  /* 0x000081000007ba11 */ /* 0x000fe200000f1403 */
[----:B------:R-:W-:Y:S01]  /*cbf0*/  @!P1 IMAD R3, R14, UR20, RZ ;  /* 0x000000140e039c24 */ /* 0x000fe2000f8e02ff */
[----:B------:R-:W-:-:S04]  /*cc00*/  @!P2 IADD3 R0, P0, R2, UR12, RZ ;  /* 0x0000000c0200ac10 */ /* 0x000fc8000ff1e0ff */
[----:B------:R-:W-:Y:S02]  /*cc10*/  @!P2 LEA.HI.X.SX32 R2, R2, UR6, 0x1, P0 ;  /* 0x000000060202ac11 */ /* 0x000fe400080f0eff */
[----:B------:R-:W-:-:S04]  /*cc20*/  @!P2 LEA R4, P0, R0, c[0x0][0x200], 0x2 ;  /* 0x000080000004aa11 */ /* 0x000fc800078010ff */
[----:B------:R-:W-:Y:S02]  /*cc30*/  @!P2 LEA.HI.X R5, R0, c[0x0][0x204], R2, 0x2, P0 ;  /* 0x000081000005aa11 */ /* 0x000fe400000f1402 */
[----:B------:R-:W-:-:S04]  /*cc40*/  @!P1 IADD3 R0, P0, R3, UR12, RZ ;  /* 0x0000000c03009c10 */ /* 0x000fc8000ff1e0ff */
[----:B------:R-:W-:Y:S02]  /*cc50*/  @!P1 LEA.HI.X.SX32 R3, R3, UR6, 0x1, P0 ;  /* 0x0000000603039c11 */ /* 0x000fe400080f0eff */
[----:B------:R-:W-:-:S04]  /*cc60*/  @!P1 LEA R2, P0, R0, c[0x0][0x200], 0x2 ;  /* 0x0000800000029a11 */ /* 0x000fc800078010ff */
[----:B------:R-:W-:Y:S01]  /*cc70*/  @!P1 LEA.HI.X R3, R0, c[0x0][0x204], R3, 0x2, P0 ;  /* 0x0000810000039a11 */ /* 0x000fe200000f1403 */
[----:B------:R-:W-:-:S05]  /*cc80*/  @!P4 IMAD.MOV.U32 R0, RZ, RZ, 0x7f800000 ;  /* 0x7f800000ff00c424 */ /* 0x000fca00078e00ff */
[----:B------:R1:W-:Y:S04]  /*cc90*/  @!P4 STG.E [R8.64], R0 ;  /* 0x000000000800c986 */ /* 0x0003e8000c101910 */
[----:B------:R2:W-:Y:S01]  /*cca0*/  @!P3 STG.E [R6.64], R10 ;  /* 0x0000000a0600b986 */ /* 0x0005e2000c101910 */
[----:B-1----:R-:W-:Y:S02]  /*ccb0*/  @!P2 IMAD.MOV.U32 R8, RZ, RZ, 0x7f800000 ;  /* 0x7f800000ff08a424 */ /* 0x002fe400078e00ff */
[----:B------:R-:W-:-:S03]  /*ccc0*/  @!P1 IMAD.MOV.U32 R0, RZ, RZ, 0x7f800000 ;  /* 0x7f800000ff009424 */ /* 0x000fc600078e00ff */
[----:B------:R2:W-:Y:S04]  /*ccd0*/  @!P2 STG.E [R4.64], R8 ;  /* 0x000000080400a986 */ /* 0x0005e8000c101910 */
[----:B------:R2:W-:Y:S01]  /*cce0*/  @!P1 STG.E [R2.64], R0 ;  /* 0x0000000002009986 */ /* 0x0005e2000c101910 */
[----:B------:R-:W-:Y:S05]  /*ccf0*/  @P6 EXIT ;  /* 0x000000000000694d */ /* 0x000fea0003800000 */
[----:B--2---:R-:W-:-:S05]  /*cd00*/  IMAD R0, R15, UR20, RZ ;  /* 0x000000140f007c24 */ /* 0x004fca000f8e02ff */
[----:B------:R-:W-:-:S04]  /*cd10*/  IADD3 R3, P0, R0, UR12, RZ ;  /* 0x0000000c00037c10 */ /* 0x000fc8000ff1e0ff */
[----:B------:R-:W-:Y:S02]  /*cd20*/  LEA.HI.X.SX32 R0, R0, UR6, 0x1, P0 ;  /* 0x0000000600007c11 */ /* 0x000fe400080f0eff */
[----:B------:R-:W-:-:S04]  /*cd30*/  LEA R2, P0, R3, c[0x0][0x200], 0x2 ;  /* 0x0000800003027a11 */ /* 0x000fc800078010ff */
[----:B------:R-:W-:Y:S01]  /*cd40*/  LEA.HI.X R3, R3, c[0x0][0x204], R0, 0x2, P0 ;  /* 0x0000810003037a11 */ /* 0x000fe200000f1400 */
[----:B------:R-:W-:-:S05]  /*cd50*/  IMAD.MOV.U32 R0, RZ, RZ, 0x7f800000 ;  /* 0x7f800000ff007424 */ /* 0x000fca00078e00ff */
[----:B------:R-:W-:Y:S01]  /*cd60*/  STG.E [R2.64], R0 ;  /* 0x0000000002007986 */ /* 0x000fe2000c101910 */
[----:B------:R-:W-:Y:S05]  /*cd70*/  EXIT ;  /* 0x000000000000794d */ /* 0x000fea0003800000 */
.L_x_42:
[----:B------:R-:W-:-:S00]  /*cd80*/  BRA `(.L_x_42) ;  /* 0xfffffff000007947 */ /* 0x000fc0000383ffff */
[----:B------:R-:W-:-:S00]  /*cd90*/  NOP ;  /* 0x0000000000007918 */ /* 0x000fc00000000000 */
        /* <DEDUP_REMOVED lines=14> */
.L_x_2372:


//--------------------- .text._ZN5flash16flash_fwd_kernelI23Flash_fwd_kernel_traitsILi128ELi128ELi64ELi4ELb0ELb0EN7cutlass6half_tE19Flash_kernel_traitsILi128ELi128ELi64ELi4ES3_EELb0ELb0ELb0ELb0ELb0ELb1ELb1ELb0EEEvNS_16Flash_fwd_paramsE --------------------------
	.section	.text._ZN5flash16flash_fwd_kernelI23Flash_fwd_kernel_traitsILi128ELi128ELi64ELi4ELb0ELb0EN7cutlass6half_tE19Flash_kernel_traitsILi128ELi128ELi64ELi4ES3_EELb0ELb0ELb0ELb0ELb0ELb1ELb1ELb0EEEvNS_16Flash_fwd_paramsE,"ax",@progbits
	.sectioninfo	@"SHI_REGISTERS=255"
	.align	128
        .global         _ZN5flash16flash_fwd_kernelI23Flash_fwd_kernel_traitsILi128ELi128ELi64ELi4ELb0ELb0EN7cutlass6half_tE19Flash_kernel_traitsILi128ELi128ELi64ELi4ES3_EELb0ELb0ELb0ELb0ELb0ELb1ELb1ELb0EEEvNS_16Flash_fwd_paramsE
        .type           _ZN5flash16flash_fwd_kernelI23Flash_fwd_kernel_traitsILi128ELi128ELi64ELi4ELb0ELb0EN7cutlass6half_tE19Flash_kernel_traitsILi128ELi128ELi64ELi4ES3_EELb0ELb0ELb0ELb0ELb0ELb1ELb1ELb0EEEvNS_16Flash_fwd_paramsE,@function
        .size           _ZN5flash16flash_fwd_kernelI23Flash_fwd_kernel_traitsILi128ELi128ELi64ELi4ELb0ELb0EN7cutlass6half_tE19Flash_kernel_traitsILi128ELi128ELi64ELi4ES3_EELb0ELb0ELb0ELb0ELb0ELb1ELb1ELb0EEEvNS_16Flash_fwd_paramsE,(.L_x_2373 - _ZN5flash16flash_fwd_kernelI23Flash_fwd_kernel_traitsILi128ELi128ELi64ELi4ELb0ELb0EN7cutlass6half_tE19Flash_kernel_traitsILi128ELi128ELi64ELi4ES3_EELb0ELb0ELb0ELb0ELb0ELb1ELb1ELb0EEEvNS_16Flash_fwd_paramsE)
        .other          _ZN5flash16flash_fwd_kernelI23Flash_fwd_kernel_traitsILi128ELi128ELi64ELi4ELb0ELb0EN7cutlass6half_tE19Flash_kernel_traitsILi128ELi128ELi64ELi4ES3_EELb0ELb0ELb0ELb0ELb0ELb1ELb1ELb0EEEvNS_16Flash_fwd_paramsE,@"STO_CUDA_ENTRY STV_DEFAULT"
_ZN5flash16flash_fwd_kernelI23Flash_fwd_kernel_traitsILi128ELi128ELi64ELi4ELb0ELb0EN7cutlass6half_tE19Flash_kernel_traitsILi128ELi128ELi64ELi4ES3_EELb0ELb0ELb0ELb0ELb0ELb1ELb1ELb0EEEvNS_16Flash_fwd_paramsE:
.text._ZN5flash16flash_fwd_kernelI23Flash_fwd_kernel_traitsILi128ELi128ELi64ELi4ELb0ELb0EN7cutlass6half_tE19Flash_kernel_traitsILi128ELi128ELi64ELi4ES3_EELb0ELb0ELb0ELb0ELb0ELb1ELb1ELb0EEEvNS_16Flash_fwd_paramsE:
        /* <DEDUP_REMOVED lines=47> */
.L_x_43:
[----:B------:R-:W-:Y:S02]  /*02f0*/  ULDC UR4, c[0x0][0x218] ;  /* 0x0000860000047ab9 */ /* 0x000fe40000000800 */
.L_x_44:
        /* <DEDUP_REMOVED lines=58> */
.L_x_46:
        /* <DEDUP_REMOVED lines=46> */
.L_x_47:
[----:B------:R-:W-:Y:S01]  /*0980*/  SHF.R.S32.HI R27, RZ, 0x1f, R160 ;  /* 0x0000001fff1b7819 */ /* 0x000fe200000114a0 */
[----:B------:R-:W1:Y:S01]  /*0990*/  S2R R5, SR_CTAID.X ;  /* 0x0000000000057919 */ /* 0x000e620000002500 */
[----:B------:R-:W-:Y:S01]  /*09a0*/  UIADD3 UR12, -UR12, UR15, URZ ;  /* 0x0000000f0c0c7290 */ /* 0x000fe2000fffe13f */
[----:B------:R-:W-:Y:S01]  /*09b0*/  IMAD.MOV.U32 R165, RZ, RZ, c[0x0][0x198] ;  /* 0x00006600ffa57624 */ /* 0x000fe200078e00ff */
[----:B------:R-:W-:Y:S01]  /*09c0*/  LEA.HI R0, R27, R160, RZ, 0x3 ;  /* 0x000000a01b007211 */ /* 0x000fe200078f18ff */
[----:B------:R-:W2:Y:S01]  /*09d0*/  S2R R6, SR_CTAID.Z ;  /* 0x0000000000067919 */ /* 0x000ea20000002700 */
[----:B------:R-:W-:Y:S01]  /*09e0*/  ULDC.64 UR4, c[0x0][0x1a8] ;  /* 0x00006a0000047ab9 */ /* 0x000fe20000000a00 */
[----:B------:R-:W-:Y:S01]  /*09f0*/  IMAD.SHL.U32 R172, R165, 0x40, RZ ;  /* 0x00000040a5ac7824 */ /* 0x000fe200078e00ff */
[----:B------:R-:W-:Y:S01]  /*0a00*/  SHF.R.S32.HI R2, RZ, 0x3, R0 ;  /* 0x00000003ff027819 */ /* 0x000fe20000011400 */
[----:B------:R-:W-:Y:S01]  /*0a10*/  UIMAD UR4, UR19, UR4, URZ ;  /* 0x00000004130472a4 */ /* 0x000fe2000f8e023f */
[----:B------:R-:W-:Y:S01]  /*0a20*/  LOP3.LUT R0, R0, 0xfffffff8, RZ, 0xc0, !PT ;  /* 0xfffffff800007812 */ /* 0x000fe200078ec0ff */
[----:B------:R-:W-:Y:S01]  /*0a30*/  ULEA.HI.SX32 UR10, UR8, 0xffffffff, 0x1a ;  /* 0xffffffff080a7891 */ /* 0x000fe2000f8fd23f */
[----:B------:R-:W-:Y:S01]  /*0a40*/  IADD3 R24, R2, 0x10, RZ ;  /* 0x0000001002187810 */ /* 0x000fe20007ffe0ff */
[----:B------:R-:W-:Y:S01]  /*0a50*/  UIMAD UR4, UR11, UR5, UR4 ;  /* 0x000000050b0472a4 */ /* 0x000fe2000f8e0204 */
[----:B------:R-:W-:Y:S01]  /*0a60*/  SHF.R.S32.HI R3, RZ, 0x1f, R2 ;  /* 0x0000001fff037819 */ /* 0x000fe20000011402 */
[----:B------:R-:W-:Y:S01]  /*0a70*/  IMAD.IADD R25, R160, 0x1, -R0 ;  /* 0x00000001a0197824 */ /* 0x000fe200078e0a00 */
[----:B------:R-:W-:Y:S01]  /*0a80*/  ISETP.GE.AND P0, PT, R24, UR12, PT ;  /* 0x0000000c18007c0c */ /* 0x000fe2000bf06270 */
[----:B------:R-:W-:Y:S01]  /*0a90*/  IMAD.MOV.U32 R166, RZ, RZ, c[0x0][0x19c] ;  /* 0x00006700ffa67624 */ /* 0x000fe200078e00ff */
[C---:B------:R-:W-:Y:S01]  /*0aa0*/  ISETP.GE.AND P1, PT, R2.reuse, UR12, PT ;  /* 0x0000000c02007c0c */ /* 0x040fe2000bf26270 */
[----:B------:R-:W-:Y:S01]  /*0ab0*/  IMAD.SHL.U32 R30, R25, 0x8, RZ ;  /* 0x00000008191e7824 */ /* 0x000fe200078e00ff */
[----:B------:R-:W-:-:S02]  /*0ac0*/  IADD3 R26, R2, 0x20, RZ ;  /* 0x00000020021a7810 */ /* 0x000fc40007ffe0ff */
[----:B------:R-:W-:Y:S02]  /*0ad0*/  IADD3 R28, R2, 0x30, RZ ;  /* 0x00000030021c7810 */ /* 0x000fe40007ffe0ff */
[----:B------:R-:W-:Y:S01]  /*0ae0*/  SHF.R.S32.HI R31, RZ, 0x1f, R30 ;  /* 0x0000001fff1f7819 */ /* 0x000fe2000001141e */
[----:B-1----:R-:W-:Y:S01]  /*0af0*/  IMAD.WIDE R32, R5, 0x80, R2 ;  /* 0x0000008005207825 */ /* 0x002fe200078e0202 */
[----:B------:R-:W-:Y:S01]  /*0b00*/  IADD3 R4, P2, R30, UR6, RZ ;  /* 0x000000061e047c10 */ /* 0x000fe2000ff5e0ff */
[----:B------:R-:W-:Y:S01]  /*0b10*/  UIMAD UR6, UR10, -0x40, UR13 ;  /* 0xffffffc00a0678a4 */ /* 0x000fe2000f8e020d */
[----:B------:R-:W-:Y:S01]  /*0b20*/  ISETP.GE.AND P5, PT, R26, UR12, PT ;  /* 0x0000000c1a007c0c */ /* 0x000fe2000bfa6270 */
[----:B------:R-:W-:Y:S01]  /*0b30*/  STL.64 [R1+0x58], R30 ;  /* 0x0000581e01007387 */ /* 0x000fe20000100a00 */
[----:B------:R-:W-:Y:S01]  /*0b40*/  IADD3.X R5, R31, UR18, RZ, P2, !PT ;  /* 0x000000121f057c10 */ /* 0x000fe200097fe4ff */
[----:B------:R-:W-:Y:S01]  /*0b50*/  @!P1 IMAD R0, R33, c[0x0][0x190], RZ ;  /* 0x0000640021009a24 */ /* 0x000fe200078e02ff */
[----:B------:R-:W-:Y:S01]  /*0b60*/  @!P0 IADD3 R7, P2, R32, 0x10, RZ ;  /* 0x0000001020078810 */ /* 0x000fe20007f5e0ff */
[----:B------:R-:W-:Y:S01]  /*0b70*/  STL.64 [R1+0x30], R32 ;  /* 0x0000302001007387 */ /* 0x000fe20000100a00 */
[----:B------:R-:W-:Y:S01]  /*0b80*/  ISETP.GE.AND P4, PT, R28, UR12, PT ;  /* 0x0000000c1c007c0c */ /* 0x000fe2000bf86270 */
[----:B--2---:R-:W-:Y:S01]  /*0b90*/  IMAD.WIDE.U32 R4, R6, c[0x0][0x1a8], R4 ;  /* 0x00006a0006047a25 */ /* 0x004fe200078e0004 */
[C---:B------:R-:W-:Y:S01]  /*0ba0*/  IADD3 R12, R2.reuse, 0x40, RZ ;  /* 0x00000040020c7810 */ /* 0x040fe20007ffe0ff */
[----:B------:R-:W-:Y:S01]  /*0bb0*/  STL [R1+0x60], R28 ;  /* 0x0000601c01007387 */ /* 0x000fe20000100800 */
[----:B------:R-:W-:Y:S01]  /*0bc0*/  IADD3 R11, R2, 0x50, RZ ;  /* 0x00000050020b7810 */ /* 0x000fe20007ffe0ff */
[----:B------:R-:W-:Y:S01]  /*0bd0*/  @!P0 IMAD.X R6, RZ, RZ, R33, P2 ;  /* 0x000000ffff068224 */ /* 0x000fe200010e0621 */
[----:B------:R-:W-:Y:S01]  /*0be0*/  IADD3 R5, R5, UR4, RZ ;  /* 0x0000000405057c10 */ /* 0x000fe2000fffe0ff */
[----:B------:R-:W-:Y:S01]  /*0bf0*/  @!P1 IMAD R0, R32, c[0x0][0x194], R0 ;  /* 0x0000650020009a24 */ /* 0x000fe200078e0200 */
[----:B------:R1:W-:Y:S01]  /*0c00*/  STL [R1+0x6c], R12 ;  /* 0x00006c0c01007387 */ /* 0x0003e20000100800 */
[----:B------:R-:W-:Y:S01]  /*0c10*/  @!P0 IMAD R6, R6, c[0x0][0x190], RZ ;  /* 0x0000640006068a24 */ /* 0x000fe200078e02ff */
[----:B------:R-:W-:Y:S01]  /*0c20*/  ISETP.GE.AND P3, PT, R12, UR12, PT ;  /* 0x0000000c0c007c0c */ /* 0x000fe2000bf66270 */
[----:B------:R-:W-:Y:S01]  /*0c30*/  @!P1 IMAD.WIDE.U32 R8, R32, c[0x0][0x190], R4 ;  /* 0x0000640020089a25 */ /* 0x000fe200078e0004 */
[----:B------:R2:W-:Y:S01]  /*0c40*/  STL [R1+0x70], R11 ;  /* 0x0000700b01007387 */ /* 0x0005e20000100800 */
[----:B------:R-:W-:Y:S01]  /*0c50*/  IADD3 R34, R2, 0x60, RZ ;  /* 0x0000006002227810 */ /* 0x000fe20007ffe0ff */
[----:B------:R-:W-:Y:S01]  /*0c60*/  ULDC.64 UR4, c[0x0][0x1a0] ;  /* 0x0000680000047ab9 */ /* 0x000fe20000000a00 */
[----:B------:R-:W-:Y:S01]  /*0c70*/  @!P1 IMAD.IADD R0, R9, 0x1, R0 ;  /* 0x0000000109009824 */ /* 0x000fe200078e0200 */
[----:B------:R-:W-:Y:S01]  /*0c80*/  @!P1 LEA R16, P2, R8, c[0x0][0x160], 0x1 ;  /* 0x0000580008109a11 */ /* 0x000fe200078408ff */
[C---:B------:R-:W-:Y:S01]  /*0c90*/  @!P0 IMAD R10, R7.reuse, c[0x0][0x194], R6 ;  /* 0x00006500070a8a24 */ /* 0x040fe200078e0206 */
[----:B------:R-:W-:Y:S01]  /*0ca0*/  IADD3 R29, R2, 0x70, RZ ;  /* 0x00000070021d7810 */ /* 0x000fe20007ffe0ff */
[----:B------:R-:W-:Y:S01]  /*0cb0*/  @!P0 IMAD.WIDE.U32 R6, R7, c[0x0][0x190], R4 ;  /* 0x0000640007068a25 */ /* 0x000fe200078e0004 */
[----:B------:R-:W-:Y:S01]  /*0cc0*/  @!P1 LEA.HI.X R17, R8, c[0x0][0x164], R0, 0x1, P2 ;  /* 0x0000590008119a11 */ /* 0x000fe200010f0c00 */
[----:B------:R-:W-:Y:S01]  /*0cd0*/  UIMAD.WIDE.U32 UR14, UR10, UR4, URZ ;  /* 0x000000040a0e72a5 */ /* 0x000fe2000f8e003f */
[----:B------:R-:W-:Y:S01]  /*0ce0*/  STL [R1+0x64], R34 ;  /* 0x0000642201007387 */ /* 0x000fe20000100800 */
[----:B------:R-:W-:Y:S01]  /*0cf0*/  @!P0 IMAD.IADD R0, R7, 0x1, R10 ;  /* 0x0000000107008824 */ /* 0x000fe200078e020a */
[----:B------:R-:W-:Y:S01]  /*0d00*/  @!P0 LEA R14, P2, R6, c[0x0][0x160], 0x1 ;  /* 0x00005800060e8a11 */ /* 0x000fe200078408ff */
[----:B------:R-:W-:Y:S01]  /*0d10*/  IMAD.SHL.U32 R7, R2, 0x40, RZ ;  /* 0x0000004002077824 */ /* 0x000fe200078e00ff */
[----:B------:R-:W-:Y:S02]  /*0d20*/  STL [R1+0x68], R29 ;  /* 0x0000681d01007387 */ /* 0x000fe40000100800 */
[----:B------:R-:W-:-:S02]  /*0d30*/  @!P0 LEA.HI.X R15, R6, c[0x0][0x164], R0, 0x1, P2 ;  /* 0x00005900060f8a11 */ /* 0x000fc400010f0c00 */
[----:B------:R-:W-:Y:S02]  /*0d40*/  LOP3.LUT R0, R7, 0x1c0, RZ, 0xc0, !PT ;  /* 0x000001c007007812 */ /* 0x000fe400078ec0ff */
[----:B------:R-:W-:Y:S02]  /*0d50*/  LEA.HI R7, R27, R160, RZ, 0x6 ;  /* 0x000000a01b077211 */ /* 0x000fe400078f30ff */
[----:B-1----:R-:W-:Y:S02]  /*0d60*/  @!P5 IADD3 R12, P6, R32, 0x20, RZ ;  /* 0x00000020200cd810 */ /* 0x002fe40007fde0ff */
[----:B------:R-:W-:Y:S02]  /*0d70*/  SHF.R.U32.HI R6, RZ, 0x3, R0 ;  /* 0x00000003ff067819 */ /* 0x000fe40000011600 */
[----:B------:R-:W-:Y:S01]  /*0d80*/  ISETP.GE.AND P2, PT, R11, UR12, PT ;  /* 0x0000000c0b007c0c */ /* 0x000fe2000bf46270 */
[----:B------:R-:W-:Y:S01]  /*0d90*/  @!P5 IMAD.X R9, RZ, RZ, R33, P6 ;  /* 0x000000ffff09d224 */ /* 0x000fe200030e0621 */
[----:B------:R-:W-:-:S02]  /*0da0*/  LOP3.LUT R0, R0, 0x38, R30, 0xf8, !PT ;  /* 0x0000003800007812 */ /* 0x000fc400078ef81e */
[----:B------:R-:W-:Y:S02]  /*0db0*/  @!P4 IADD3 R10, P6, R32, 0x30, RZ ;  /* 0x00000030200ac810 */ /* 0x000fe40007fde0ff */
[----:B------:R-:W-:Y:S01]  /*0dc0*/  LOP3.LUT R0, R0, R6, RZ, 0x3c, !PT ;  /* 0x0000000600007212 */ /* 0x000fe200078e3cff */
[----:B------:R-:W-:Y:S02]  /*0dd0*/  IMAD.SHL.U32 R6, R7, 0x8, RZ ;  /* 0x0000000807067824 */ /* 0x000fe400078e00ff */
[--C-:B------:R-:W-:Y:S01]  /*0de0*/  @!P4 IMAD.X R7, RZ, RZ, R33.reuse, P6 ;  /* 0x000000ffff07c224 */ /* 0x100fe200030e0621 */
[----:B------:R-:W-:Y:S02]  /*0df0*/  @!P3 IADD3 R8, P6, R32, 0x40, RZ ;  /* 0x000000402008b810 */ /* 0x000fe40007fde0ff */
[----:B------:R-:W-:Y:S01]  /*0e00*/  LOP3.LUT R243, R0, 0xfffffe00, R6, 0xf8, !PT ;  /* 0xfffffe0000f37812 */ /* 0x000fe200078ef806 */
[----:B------:R-:W-:Y:S02]  /*0e10*/  @!P5 IMAD R0, R9, c[0x0][0x190], RZ ;  /* 0x000064000900da24 */ /* 0x000fe400078e02ff */
[----:B------:R-:W-:Y:S01]  /*0e20*/  @!P3 IMAD.X R6, RZ, RZ, R33, P6 ;  /* 0x000000ffff06b224 */ /* 0x000fe200030e0621 */
[----:B------:R-:W-:Y:S01]  /*0e30*/  @!P2 IADD3 R19, P6, R32, 0x50, RZ ;  /* 0x000000502013a810 */ /* 0x000fe20007fde0ff */
[----:B------:R-:W-:-:S02]  /*0e40*/  @!P4 IMAD R9, R7, c[0x0][0x190], RZ ;  /* 0x000064000709ca24 */ /* 0x000fc400078e02ff */
[----:B------:R-:W-:Y:S02]  /*0e50*/  @!P5 IMAD R7, R12, c[0x0][0x194], R0 ;  /* 0x000065000c07da24 */ /* 0x000fe400078e0200 */
[----:B------:R-:W-:Y:S02]  /*0e60*/  @!P3 IMAD R6, R6, c[0x0][0x190], RZ ;  /* 0x000064000606ba24 */ /* 0x000fe400078e02ff */
[----:B------:R-:W-:Y:S02]  /*0e70*/  @!P2 IMAD.X R0, RZ, RZ, R33, P6 ;  /* 0x000000ffff00a224 */ /* 0x000fe400030e0621 */
[----:B------:R-:W-:-:S04]  /*0e80*/  @!P5 IMAD.WIDE.U32 R12, R12, c[0x0][0x190], R4 ;  /* 0x000064000c0cda25 */ /* 0x000fc800078e0004 */
[----:B------:R-:W-:Y:S01]  /*0e90*/  @!P3 IMAD R21, R8, c[0x0][0x194], R6 ;  /* 0x000065000815ba24 */ /* 0x000fe200078e0206 */
[----:B------:R-:W-:Y:S01]  /*0ea0*/  @!P5 LEA R18, P6, R12, c[0x0][0x160], 0x1 ;  /* 0x000058000c12da11 */ /* 0x000fe200078c08ff */
[----:B------:R-:W-:Y:S02]  /*0eb0*/  IMAD.SHL.U32 R243, R243, 0x2, RZ ;  /* 0x00000002f3f37824 */ /* 0x000fe400078e00ff */
[----:B------:R-:W-:Y:S02]  /*0ec0*/  @!P2 IMAD R6, R0, c[0x0][0x190], RZ ;  /* 0x000064000006aa24 */ /* 0x000fe400078e02ff */
[----:B------:R-:W-:Y:S01]  /*0ed0*/  @!P5 IMAD.IADD R0, R13, 0x1, R7 ;  /* 0x000000010d00d824 */ /* 0x000fe200078e0207 */
[----:B------:R-:W-:Y:S01]  /*0ee0*/  @!PT LDS RZ, [RZ] ;  /* 0x00000000fffff984 */ /* 0x000fe20000000800 */
[----:B------:R-:W-:Y:S01]  /*0ef0*/  @!PT LDS RZ, [RZ] ;  /* 0x00000000fffff984 */ /* 0x000fe20000000800 */
[----:B------:R-:W-:Y:S01]  /*0f00*/  @!PT LDS RZ, [RZ] ;  /* 0x00000000fffff984 */ /* 0x000fe20000000800 */
[----:B------:R1:W-:Y:S01]  /*0f10*/  @!P1 LDGSTS.E.BYPASS.LTC128B.128 [R243], [R16.64] ;  /* 0x0000000010f39fae */ /* 0x0003e2000b901d50 */
[C---:B------:R-:W-:Y:S02]  /*0f20*/  @!P4 IMAD R20, R10.reuse, c[0x0][0x194], R9 ;  /* 0x000065000a14ca24 */ /* 0x040fe400078e0209 */
[----:B--2---:R-:W-:Y:S01]  /*0f30*/  @!P4 IMAD.WIDE.U32 R10, R10, c[0x0][0x190], R4 ;  /* 0x000064000a0aca25 */ /* 0x004fe200078e0004 */
[----:B------:R1:W-:Y:S01]  /*0f40*/  @!P1 LDGSTS.E.BYPASS.LTC128B.128 [R243+0x4000], [R16.64+0x80] ;  /* 0x0400008010f39fae */ /* 0x0003e2000b901d50 */
[----:B------:R-:W-:-:S02]  /*0f50*/  ISETP.GE.AND P1, PT, R34, UR12, PT ;  /* 0x0000000c22007c0c */ /* 0x000fc4000bf26270 */
[----:B------:R-:W-:Y:S01]  /*0f60*/  @!P2 IMAD R23, R19, c[0x0][0x194], R6 ;  /* 0x000065001317aa24 */ /* 0x000fe200078e0206 */
[----:B------:R2:W-:Y:S01]  /*0f70*/  @!P0 LDGSTS.E.BYPASS.LTC128B.128 [R243+0x800], [R14.64] ;  /* 0x008000000ef38fae */ /* 0x0005e2000b901d50 */
[----:B------:R-:W-:-:S03]  /*0f80*/  @!P3 IMAD.WIDE.U32 R8, R8, c[0x0][0x190], R4 ;  /* 0x000064000808ba25 */ /* 0x000fc600078e0004 */
[----:B------:R2:W-:Y:S01]  /*0f90*/  @!P0 LDGSTS.E.BYPASS.LTC128B.128 [R243+0x4800], [R14.64+0x80] ;  /* 0x048000800ef38fae */ /* 0x0005e2000b901d50 */
[----:B------:R-:W-:Y:S01]  /*0fa0*/  @!P2 IMAD.WIDE.U32 R6, R19, c[0x0][0x190], R4 ;  /* 0x000064001306aa25 */ /* 0x000fe200078e0004 */
[----:B------:R-:W-:Y:S02]  /*0fb0*/  @!P5 LEA.HI.X R19, R12, c[0x0][0x164], R0, 0x1, P6 ;  /* 0x000059000c13da11 */ /* 0x000fe400030f0c00 */
[----:B------:R-:W-:Y:S01]  /*0fc0*/  @!P3 LEA R12, P6, R8, c[0x0][0x160], 0x1 ;  /* 0x00005800080cba11 */ /* 0x000fe200078c08ff */
[----:B------:R-:W-:Y:S01]  /*0fd0*/  @!P4 IMAD.IADD R0, R11, 0x1, R20 ;  /* 0x000000010b00c824 */ /* 0x000fe200078e0214 */
[C---:B------:R-:W-:Y:S01]  /*0fe0*/  @!P4 LEA R20, P0, R10.reuse, c[0x0][0x160], 0x1 ;  /* 0x000058000a14ca11 */ /* 0x040fe200078008ff */
[----:B------:R-:W-:Y:S01]  /*0ff0*/  @!P3 IMAD.IADD R9, R9, 0x1, R21 ;  /* 0x000000010909b824 */ /* 0x000fe200078e0215 */
[----:B------:R3:W-:Y:S02]  /*1000*/  @!P5 LDGSTS.E.BYPASS.LTC128B.128 [R243+0x1000], [R18.64] ;  /* 0x0100000012f3dfae */ /* 0x0007e4000b901d50 */
[----:B------:R-:W-:Y:S01]  /*1010*/  @!P4 LEA.HI.X R21, R10, c[0x0][0x164], R0, 0x1, P0 ;  /* 0x000059000a15ca11 */ /* 0x000fe200000f0c00 */
[----:B------:R-:W-:Y:S01]  /*1020*/  @!P2 IMAD.IADD R0, R7, 0x1, R23 ;  /* 0x000000010700a824 */ /* 0x000fe200078e0217 */
[----:B------:R-:W-:Y:S01]  /*1030*/  ISETP.GE.AND P0, PT, R29, UR12, PT ;  /* 0x0000000c1d007c0c */ /* 0x000fe2000bf06270 */
[----:B------:R3:W-:Y:S01]  /*1040*/  @!P5 LDGSTS.E.BYPASS.LTC128B.128 [R243+0x5000], [R18.64+0x80] ;  /* 0x0500008012f3dfae */ /* 0x0007e2000b901d50 */
[----:B------:R-:W-:Y:S01]  /*1050*/  @!P3 LEA.HI.X R13, R8, c[0x0][0x164], R9, 0x1, P6 ;  /* 0x00005900080dba11 */ /* 0x000fe200030f0c09 */
[----:B------:R-:W-:Y:S01]  /*1060*/  IMAD R8, R3, c[0x0][0x198], RZ ;  /* 0x0000660003087a24 */ /* 0x000fe200078e02ff */
[----:B------:R-:W-:Y:S01]  /*1070*/  @!P2 LEA R10, P6, R6, c[0x0][0x160], 0x1 ;  /* 0x00005800060aaa11 */ /* 0x000fe200078c08ff */
[----:B------:R4:W-:Y:S01]  /*1080*/  @!P4 LDGSTS.E.BYPASS.LTC128B.128 [R243+0x1800], [R20.64] ;  /* 0x0180000014f3cfae */ /* 0x0009e2000b901d50 */
[----:B------:R-:W-:Y:S01]  /*1090*/  SHF.R.S32.HI R23, RZ, 0x1f, R22 ;  /* 0x0000001fff177819 */ /* 0x000fe20000011416 */
[----:B------:R-:W-:Y:S01]  /*10a0*/  IMAD R9, R2, c[0x0][0x19c], R8 ;  /* 0x0000670002097a24 */ /* 0x000fe200078e0208 */
[----:B------:R-:W-:Y:S01]  /*10b0*/  @!P2 LEA.HI.X R11, R6, c[0x0][0x164], R0, 0x1, P6 ;  /* 0x00005900060baa11 */ /* 0x000fe200030f0c00 */
[----:B------:R-:W-:Y:S01]  /*10c0*/  IMAD.WIDE.U32 R6, R2, c[0x0][0x198], R30 ;  /* 0x0000660002067a25 */ /* 0x000fe200078e001e */
[----:B------:R-:W-:Y:S01]  /*10d0*/  @!P1 IADD3 R0, P6, R32, 0x60, RZ ;  /* 0x0000006020009810 */ /* 0x000fe20007fde0ff */
[----:B------:R4:W-:Y:S01]  /*10e0*/  @!P4 LDGSTS.E.BYPASS.LTC128B.128 [R243+0x5800], [R20.64+0x80] ;  /* 0x0580008014f3cfae */ /* 0x0009e2000b901d50 */
[----:B------:R-:W-:-:S02]  /*10f0*/  ISETP.GE.AND P5, PT, R24, UR6, PT ;  /* 0x0000000618007c0c */ /* 0x000fc4000bfa6270 */
[----:B------:R-:W-:Y:S01]  /*1100*/  ISETP.GE.AND P4, PT, R26, UR6, PT ;  /* 0x000000061a007c0c */ /* 0x000fe2000bf86270 */
[--C-:B-1----:R-:W-:Y:S01]  /*1110*/  @!P1 IMAD.X R16, RZ, RZ, R33.reuse, P6 ;  /* 0x000000ffff109224 */ /* 0x102fe200030e0621 */
[----:B--2---:R-:W-:Y:S01]  /*1120*/  @!P0 IADD3 R14, P6, R32, 0x70, RZ ;  /* 0x00000070200e8810 */ /* 0x004fe20007fde0ff */
[----:B------:R1:W-:Y:S02]  /*1130*/  @!P3 LDGSTS.E.BYPASS.LTC128B.128 [R243+0x2000], [R12.64] ;  /* 0x020000000cf3bfae */ /* 0x0003e4000b901d50 */
[----:B------:R-:W-:Y:S02]  /*1140*/  @!P1 IMAD R16, R16, c[0x0][0x190], RZ ;  /* 0x0000640010109a24 */ /* 0x000fe400078e02ff */
[----:B------:R-:W-:Y:S01]  /*1150*/  @!P0 IMAD.X R15, RZ, RZ, R33, P6 ;  /* 0x000000ffff0f8224 */ /* 0x000fe200030e0621 */
[----:B------:R-:W-:Y:S01]  /*1160*/  IADD3 R8, P6, R6, UR20, RZ ;  /* 0x0000001406087c10 */ /* 0x000fe2000ffde0ff */
[----:B------:R-:W-:Y:S01]  /*1170*/  @!P0 IMAD.MOV.U32 R6, RZ, RZ, R4 ;  /* 0x000000ffff068224 */ /* 0x000fe200078e0004 */
[----:B------:R1:W-:Y:S01]  /*1180*/  @!P3 LDGSTS.E.BYPASS.LTC128B.128 [R243+0x6000], [R12.64+0x80] ;  /* 0x060000800cf3bfae */ /* 0x0003e2000b901d50 */
[----:B------:R-:W-:Y:S01]  /*1190*/  @!P0 IMAD R17, R15, c[0x0][0x190], RZ ;  /* 0x000064000f118a24 */ /* 0x000fe200078e02ff */
[----:B------:R-:W-:Y:S01]  /*11a0*/  IADD3.X R9, R7, UR7, R9, P6, !PT ;  /* 0x0000000707097c10 */ /* 0x000fe2000b7fe409 */
[----:B------:R-:W-:Y:S01]  /*11b0*/  @!P0 IMAD.MOV.U32 R7, RZ, RZ, R5 ;  /* 0x000000ffff078224 */ /* 0x000fe200078e0005 */
[----:B------:R-:W-:Y:S01]  /*11c0*/  USHF.R.S32.HI UR7, URZ, 0x1f, UR10 ;  /* 0x0000001f3f077899 */ /* 0x000fe2000801140a */
[C---:B------:R-:W-:Y:S01]  /*11d0*/  @!P0 IMAD R17, R14.reuse, c[0x0][0x194], R17 ;  /* 0x000065000e118a24 */ /* 0x040fe200078e0211 */
[----:B------:R2:W-:Y:S01]  /*11e0*/  @!P2 LDGSTS.E.BYPASS.LTC128B.128 [R243+0x2800], [R10.64] ;  /* 0x028000000af3afae */ /* 0x0005e2000b901d50 */
[----:B------:R-:W-:Y:S01]  /*11f0*/  @!P0 IMAD.WIDE.U32 R6, R14, c[0x0][0x190], R6 ;  /* 0x000064000e068a25 */ /* 0x000fe200078e0006 */
[----:B------:R-:W-:-:S02]  /*1200*/  ISETP.GE.AND P3, PT, R28, UR6, PT ;  /* 0x000000061c007c0c */ /* 0x000fc4000bf66270 */
[----:B------:R2:W-:Y:S01]  /*1210*/  @!P2 LDGSTS.E.BYPASS.LTC128B.128 [R243+0x6800], [R10.64+0x80] ;  /* 0x068000800af3afae */ /* 0x0005e2000b901d50 */
[----:B------:R-:W-:Y:S01]  /*1220*/  IMAD.MOV.U32 R14, RZ, RZ, 0x6 ;  /* 0x00000006ff0e7424 */ /* 0x000fe200078e00ff */
[----:B---3--:R-:W-:Y:S01]  /*1230*/  LEA.HI R18, R27, R160, RZ, 0x4 ;  /* 0x000000a01b127211 */ /* 0x008fe200078f20ff */
[C---:B------:R-:W-:Y:S02]  /*1240*/  @!P1 IMAD R15, R0.reuse, c[0x0][0x194], R16 ;  /* 0x00006500000f9a24 */ /* 0x040fe400078e0210 */
[----:B------:R-:W-:Y:S01]  /*1250*/  @!P1 IMAD.WIDE.U32 R4, R0, c[0x0][0x190], R4 ;  /* 0x0000640000049a25 */ /* 0x000fe200078e0004 */
[----:B------:R-:W-:Y:S02]  /*1260*/  SHF.L.U64.HI R164, R165, R14, c[0x0][0x19c] ;  /* 0x00006700a5a47619 */ /* 0x000fe4000001020e */
[----:B------:R-:W-:Y:S01]  /*1270*/  SHF.R.S32.HI R19, RZ, 0x4, R18 ;  /* 0x00000004ff137819 */ /* 0x000fe20000011412 */
[----:B------:R-:W-:Y:S02]  /*1280*/  IMAD R0, R23, c[0x0][0x1b0], RZ ;  /* 0x00006c0017007a24 */ /* 0x000fe400078e02ff */
[----:B------:R-:W-:Y:S01]  /*1290*/  IMAD.WIDE.U32 R32, R22, c[0x0][0x1b0], R8 ;  /* 0x00006c0016207a25 */ /* 0x000fe200078e0008 */
[----:B------:R-:W-:-:S03]  /*12a0*/  @!P1 LEA R8, P6, R4, c[0x0][0x160], 0x1 ;  /* 0x0000580004089a11 */ /* 0x000fc600078c08ff */
[----:B------:R-:W-:Y:S01]  /*12b0*/  IMAD R14, R22, c[0x0][0x1b4], R0 ;  /* 0x00006d00160e7a24 */ /* 0x000fe200078e0200 */
[----:B------:R-:W-:Y:S01]  /*12c0*/  STL.64 [R1+0x48], R32 ;  /* 0x0000482001007387 */ /* 0x000fe20000100a00 */
[----:B------:R-:W-:Y:S02]  /*12d0*/  @!P1 IMAD.IADD R0, R5, 0x1, R15 ;  /* 0x0000000105009824 */ /* 0x000fe400078e020f */
[----:B------:R-:W-:Y:S02]  /*12e0*/  IMAD R16, R164, UR10, RZ ;  /* 0x0000000aa4107c24 */ /* 0x000fe4000f8e02ff */
[----:B------:R-:W-:Y:S01]  /*12f0*/  IMAD.IADD R175, R33, 0x1, R14 ;  /* 0x0000000121af7824 */ /* 0x000fe200078e020e */
[----:B------:R-:W-:Y:S01]  /*1300*/  @!P1 LEA.HI.X R9, R4, c[0x0][0x164], R0, 0x1, P6 ;  /* 0x0000590004099a11 */ /* 0x000fe200030f0c00 */
[----:B------:R-:W-:Y:S01]  /*1310*/  IMAD.MOV.U32 R174, RZ, RZ, R32 ;  /* 0x000000ffffae7224 */ /* 0x000fe200078e0020 */
[----:B------:R-:W-:Y:S01]  /*1320*/  @!P0 LEA R14, P6, R6, c[0x0][0x160], 0x1 ;  /* 0x00005800060e8a11 */ /* 0x000fe200078c08ff */
[----:B------:R-:W-:-:S02]  /*1330*/  @!P0 IMAD.IADD R0, R7, 0x1, R17 ;  /* 0x0000000107008824 */ /* 0x000fc400078e0211 */
[C---:B------:R-:W-:Y:S01]  /*1340*/  IMAD R16, R172.reuse, UR7, R16 ;  /* 0x00000007ac107c24 */ /* 0x040fe2000f8e0210 */
[----:B------:R3:W-:Y:S01]  /*1350*/  @!P1 LDGSTS.E.BYPASS.LTC128B.128 [R243+0x3000], [R8.64] ;  /* 0x0300000008f39fae */ /* 0x0007e2000b901d50 */
[----:B------:R-:W-:Y:S01]  /*1360*/  IMAD.WIDE.U32 R4, R172, UR10, R174 ;  /* 0x0000000aac047c25 */ /* 0x000fe2000f8e00ae */
[----:B------:R-:W-:Y:S01]  /*1370*/  @!P0 LEA.HI.X R15, R6, c[0x0][0x164], R0, 0x1, P6 ;  /* 0x00005900060f8a11 */ /* 0x000fe200030f0c00 */
[----:B------:R-:W-:Y:S01]  /*1380*/  UIMAD UR7, UR7, UR4, URZ ;  /* 0x00000004070772a4 */ /* 0x000fe2000f8e023f */
[----:B------:R3:W-:Y:S01]  /*1390*/  @!P1 LDGSTS.E.BYPASS.LTC128B.128 [R243+0x7000], [R8.64+0x80] ;  /* 0x0700008008f39fae */ /* 0x0007e2000b901d50 */
[----:B------:R-:W-:Y:S01]  /*13a0*/  IMAD.IADD R5, R5, 0x1, R16 ;  /* 0x0000000105057824 */ /* 0x000fe200078e0210 */
[C---:B------:R-:W-:Y:S01]  /*13b0*/  @!P5 LEA R0, P6, R165.reuse, R4, 0x4 ;  /* 0x00000004a500d211 */ /* 0x040fe200078c20ff */
[C---:B--2---:R-:W-:Y:S01]  /*13c0*/  IMAD.WIDE.U32 R10, R165.reuse, 0x20, RZ ;  /* 0x00000020a50a7825 */ /* 0x044fe200078e00ff */
[----:B------:R-:W-:Y:S01]  /*13d0*/  UIMAD UR7, UR10, UR5, UR7 ;  /* 0x000000050a0772a4 */ /* 0x000fe2000f8e0207 */
[----:B------:R2:W-:Y:S01]  /*13e0*/  @!P0 LDGSTS.E.BYPASS.LTC128B.128 [R243+0x3800], [R14.64] ;  /* 0x038000000ef38fae */ /* 0x0005e2000b901d50 */
[----:B------:R-:W-:-:S02]  /*13f0*/  @!P5 LEA.HI.X R6, R165, R5, R166, 0x4, P6 ;  /* 0x00000005a506d211 */ /* 0x000fc400030f24a6 */
[C---:B------:R-:W-:Y:S01]  /*1400*/  @!P5 LEA R16, P6, R0.reuse, c[0x0][0x168], 0x1 ;  /* 0x00005a000010da11 */ /* 0x040fe200078c08ff */
[----:B------:R2:W-:Y:S03]  /*1410*/  @!P0 LDGSTS.E.BYPASS.LTC128B.128 [R243+0x7800], [R14.64+0x80] ;  /* 0x078000800ef38fae */ /* 0x0005e6000b901d50 */
[----:B------:R-:W-:Y:S01]  /*1420*/  @!P5 LEA.HI.X R17, R0, c[0x0][0x16c], R6, 0x1, P6 ;  /* 0x00005b000011da11 */ /* 0x000fe200030f0c06 */
[----:B------:R-:W-:Y:S01]  /*1430*/  IMAD R0, R3, c[0x0][0x1a0], RZ ;  /* 0x0000680003007a24 */ /* 0x000fe200078e02ff */
[C---:B------:R-:W-:Y:S01]  /*1440*/  ISETP.GE.AND P6, PT, R2.reuse, UR6, PT ;  /* 0x0000000602007c0c */ /* 0x040fe2000bfc6270 */
[C---:B------:R-:W-:Y:S01]  /*1450*/  IMAD.WIDE.U32 R6, R2.reuse, c[0x0][0x1a0], R30 ;  /* 0x0000680002067a25 */ /* 0x040fe200078e001e */
[----:B------:R-:W-:Y:S03]  /*1460*/  STL.64 [R1+0x38], R174 ;  /* 0x000038ae01007387 */ /* 0x000fe60000100a00 */
[----:B------:R-:W-:Y:S01]  /*1470*/  IMAD R0, R2, c[0x0][0x1a4], R0 ;  /* 0x0000690002007a24 */ /* 0x000fe200078e0200 */
[----:B------:R-:W-:Y:S01]  /*1480*/  IADD3 R6, P2, R6, UR22, RZ ;  /* 0x0000001606067c10 */ /* 0x000fe2000ff5e0ff */
[----:B------:R-:W-:-:S03]  /*1490*/  IMAD R3, R23, c[0x0][0x1b8], RZ ;  /* 0x00006e0017037a24 */ /* 0x000fc600078e02ff */
[----:B------:R-:W-:Y:S02]  /*14a0*/  IADD3.X R7, R7, UR21, R0, P2, !PT ;  /* 0x0000001507077c10 */ /* 0x000fe400097fe400 */
[----:B------:R-:W-:Y:S01]  /*14b0*/  ISETP.GE.AND P2, PT, R24, UR6, PT ;  /* 0x0000000618007c0c */ /* 0x000fe2000bf46270 */
[----:B---3--:R-:W-:Y:S01]  /*14c0*/  IMAD.SHL.U32 R8, R166, 0x20, RZ ;  /* 0x00000020a6087824 */ /* 0x008fe200078e00ff */
[----:B-1----:R-:W-:Y:S01]  /*14d0*/  @!P6 LEA R12, P1, R4, c[0x0][0x168], 0x1 ;  /* 0x00005a00040cea11 */ /* 0x002fe200078208ff */
[C---:B------:R-:W-:Y:S02]  /*14e0*/  IMAD R9, R22.reuse, c[0x0][0x1bc], R3 ;  /* 0x00006f0016097a24 */ /* 0x040fe400078e0203 */
[----:B------:R-:W-:Y:S01]  /*14f0*/  IMAD.WIDE.U32 R30, R22, c[0x0][0x1b8], R6 ;  /* 0x00006e00161e7a25 */ /* 0x000fe200078e0006 */
[C-C-:B------:R-:W-:Y:S02]  /*1500*/  @!P6 LEA.HI.X R13, R4.reuse, c[0x0][0x16c], R5.reuse, 0x1, P1 ;  /* 0x00005b00040dea11 */ /* 0x140fe400008f0c05 */
[----:B------:R-:W-:Y:S01]  /*1510*/  @!P4 IADD3 R0, P1, R4, R10, RZ ;  /* 0x0000000a0400c210 */ /* 0x000fe20007f3e0ff */
[----:B------:R-:W-:Y:S01]  /*1520*/  @!P3 IMAD.WIDE.U32 R6, R165, 0x30, R4 ;  /* 0x00000030a506b825 */ /* 0x000fe200078e0004 */
[----:B------:R-:W-:Y:S02]  /*1530*/  STL.64 [R1+0x40], R30 ;  /* 0x0000401e01007387 */ /* 0x000fe40000100a00 */
[----:B------:R-:W-:Y:S01]  /*1540*/  @!P4 IADD3.X R3, R5, R11, R8, P1, !PT ;  /* 0x0000000b0503c210 */ /* 0x000fe20000ffe408 */
[----:B--2---:R-:W-:Y:S01]  /*1550*/  IMAD.U32 R14, RZ, RZ, UR14 ;  /* 0x0000000eff0e7e24 */ /* 0x004fe2000f8e00ff */
[----:B------:R-:W-:Y:S01]  /*1560*/  @!P4 LEA R10, P1, R0, c[0x0][0x168], 0x1 ;  /* 0x00005a00000aca11 */ /* 0x000fe200078208ff */
[----:B----4-:R-:W-:Y:S01]  /*1570*/  IMAD.IADD R20, R31, 0x1, R9 ;  /* 0x000000011f147824 */ /* 0x010fe200078e0209 */
[----:B------:R-:W-:Y:S01]  /*1580*/  LEA.HI R8, R18, R19, RZ, 0x1 ;  /* 0x0000001312087211 */ /* 0x000fe200078f08ff */
[----:B------:R1:W-:Y:S01]  /*1590*/  @!P6 LDGSTS.E.BYPASS.LTC128B.128 [R243+0x8000], [R12.64] ;  /* 0x080000000cf3efae */ /* 0x0003e2000b901d50 */
[----:B------:R-:W-:Y:S01]  /*15a0*/  @!P4 LEA.HI.X R11, R0, c[0x0][0x16c], R3, 0x1, P1 ;  /* 0x00005b00000bca11 */ /* 0x000fe200008f0c03 */
[----:B------:R-:W-:Y:S01]  /*15b0*/  @!P3 IMAD R3, R166, 0x30, RZ ;  /* 0x00000030a603b824 */ /* 0x000fe200078e02ff */
[----:B------:R-:W-:Y:S01]  /*15c0*/  LOP3.LUT R5, R8, 0xfffffffe, RZ, 0xc0, !PT ;  /* 0xfffffffe08057812 */ /* 0x000fe200078ec0ff */
[----:B------:R-:W-:Y:S01]  /*15d0*/  IMAD.U32 R0, RZ, RZ, UR7 ;  /* 0x00000007ff007e24 */ /* 0x000fe2000f8e00ff */
[----:B------:R-:W-:Y:S01]  /*15e0*/  @!P3 LEA R8, P1, R6, c[0x0][0x168], 0x1 ;  /* 0x00005a000608ba11 */ /* 0x000fe200078208ff */
[----:B------:R-:W-:Y:S01]  /*15f0*/  @!P3 IMAD.IADD R3, R7, 0x1, R3 ;  /* 0x000000010703b824 */ /* 0x000fe200078e0203 */
[----:B------:R-:W-:Y:S01]  /*1600*/  LEA R4, P0, R14, R30, 0x6 ;  /* 0x0000001e0e047211 */ /* 0x000fe200078030ff */
[----:B------:R-:W-:Y:S01]  /*1610*/  IMAD.IADD R7, R19, 0x1, -R5 ;  /* 0x0000000113077824 */ /* 0x000fe200078e0a05 */
[----:B------:R-:W-:Y:S01]  /*1620*/  IADD3 R0, R0, UR15, RZ ;  /* 0x0000000f00007c10 */ /* 0x000fe2000fffe0ff */
[----:B------:R1:W-:Y:S01]  /*1630*/  @!P6 LDGSTS.E.BYPASS.LTC128B.128 [R243+0xa000], [R12.64+0x80] ;  /* 0x0a0000800cf3efae */ /* 0x0003e2000b901d50 */
[----:B------:R-:W-:Y:S01]  /*1640*/  @!P3 LEA.HI.X R9, R6, c[0x0][0x16c], R3, 0x1, P1 ;  /* 0x00005b000609ba11 */ /* 0x000fe200008f0c03 */
[----:B------:R-:W-:Y:S01]  /*1650*/  IMAD.SHL.U32 R6, R25, 0x40, RZ ;  /* 0x0000004019067824 */ /* 0x000fe200078e00ff */
[----:B------:R-:W-:Y:S01]  /*1660*/  LEA.HI.X R5, R14, R20, R0, 0x6, P0 ;  /* 0x000000140e057211 */ /* 0x000fe200000f3400 */
[----:B------:R2:W-:Y:S01]  /*1670*/  @!P5 LDGSTS.E.BYPASS.LTC128B.128 [R243+0x8800], [R16.64] ;  /* 0x0880000010f3dfae */ /* 0x0005e2000b901d50 */
[----:B------:R-:W-:Y:S01]  /*1680*/  LOP3.LUT R0, R18, 0xfffffff0, RZ, 0xc0, !PT ;  /* 0xfffffff012007812 */ /* 0x000fe200078ec0ff */
[----:B------:R-:W-:Y:S01]  /*1690*/  IMAD.U32 R15, RZ, RZ, UR15 ;  /* 0x0000000fff0f7e24 */ /* 0x000fe2000f8e00ff */
[C---:B------:R-:W-:Y:S01]  /*16a0*/  ISETP.GE.AND P6, PT, R2.reuse, UR6, PT ;  /* 0x0000000602007c0c */ /* 0x040fe2000bfc6270 */
[----:B------:R2:W-:Y:S01]  /*16b0*/  @!P5 LDGSTS.E.BYPASS.LTC128B.128 [R243+0xa800], [R16.64+0x80] ;  /* 0x0a80008010f3dfae */ /* 0x0005e2000b901d50 */
[----:B------:R-:W-:Y:S01]  /*16c0*/  IMAD.SHL.U32 R3, R2, 0x8, RZ ;  /* 0x0000000802037824 */ /* 0x000fe200078e00ff */
[----:B------:R-:W-:Y:S01]  /*16d0*/  LOP3.LUT R2, R6, 0x1c0, RZ, 0xc0, !PT ;  /* 0x000001c006027812 */ /* 0x000fe200078ec0ff */
[----:B------:R-:W-:Y:S01]  /*16e0*/  IMAD.IADD R0, R160, 0x1, -R0 ;  /* 0x00000001a0007824 */ /* 0x000fe200078e0a00 */
[----:B------:R3:W-:Y:S01]  /*16f0*/  @!P4 LDGSTS.E.BYPASS.LTC128B.128 [R243+0x9000], [R10.64] ;  /* 0x090000000af3cfae */ /* 0x0007e2000b901d50 */
[----:B------:R-:W-:Y:S01]  /*1700*/  ISETP.GE.AND P5, PT, R28, UR6, PT ;  /* 0x000000061c007c0c */ /* 0x000fe2000bfa6270 */
[----:B------:R-:W-:Y:S01]  /*1710*/  UIMAD.WIDE.U32 UR14, UR4, 0x20, URZ ;  /* 0x00000020040e78a5 */ /* 0x000fe2000f8e003f */
[----:B------:R-:W-:Y:S01]  /*1720*/  LOP3.LUT R6, R2, 0x8, R3, 0xf8, !PT ;  /* 0x0000000802067812 */ /* 0x000fe200078ef803 */
[----:B------:R3:W-:Y:S01]  /*1730*/  @!P4 LDGSTS.E.BYPASS.LTC128B.128 [R243+0xb000], [R10.64+0x80] ;  /* 0x0b0000800af3cfae */ /* 0x0007e2000b901d50 */
[----:B------:R-:W-:-:S02]  /*1740*/  SHF.R.S32.HI R15, RZ, 0x1f, R0 ;  /* 0x0000001fff0f7819 */ /* 0x000fc40000011400 */
[----:B------:R-:W-:Y:S01]  /*1750*/  SHF.R.U32.HI R2, RZ, 0x3, R2 ;  /* 0x00000003ff027819 */ /* 0x000fe20000011602 */
[----:B------:R4:W-:Y:S01]  /*1760*/  @!P3 LDGSTS.E.BYPASS.LTC128B.128 [R243+0x9800], [R8.64] ;  /* 0x0980000008f3bfae */ /* 0x0009e2000b901d50 */
[----:B------:R-:W-:Y:S02]  /*1770*/  LEA.HI R15, R15, R0, RZ, 0x3 ;  /* 0x000000000f0f7211 */ /* 0x000fe400078f18ff */
[----:B------:R-:W-:Y:S01]  /*1780*/  ISETP.GE.AND P1, PT, R26, UR6, PT ;  /* 0x000000061a007c0c */ /* 0x000fe2000bf26270 */
[----:B------:R4:W-:Y:S01]  /*1790*/  @!P3 LDGSTS.E.BYPASS.LTC128B.128 [R243+0xb800], [R8.64+0x80] ;  /* 0x0b80008008f3bfae */ /* 0x0009e2000b901d50 */
[----:B------:R-:W-:Y:S01]  /*17a0*/  LOP3.LUT R3, R15, 0xfffffff8, RZ, 0xc0, !PT ;  /* 0xfffffff80f037812 */ /* 0x000fe200078ec0ff */
[----:B------:R-:W-:Y:S01]  /*17b0*/  USHF.L.U32 UR6, UR5, 0x5, URZ ;  /* 0x0000000505067899 */ /* 0x000fe2000800063f */
[----:B-1----:R-:W-:Y:S01]  /*17c0*/  IMAD.U32 R13, RZ, RZ, UR4 ;  /* 0x00000004ff0d7e24 */ /* 0x002fe2000f8e00ff */
[----:B------:R-:W0:Y:S01]  /*17d0*/  LDGDEPBAR ;  /* 0x00000000000079af */ /* 0x000e220000000000 */
[----:B------:R-:W-:Y:S01]  /*17e0*/  IMAD.U32 R12, RZ, RZ, UR4 ;  /* 0x00000004ff0c7e24 */ /* 0x000fe2000f8e00ff */
[----:B------:R-:W-:-:S02]  /*17f0*/  VOTEU.ALL UP0, P5 ;  /* 0x00000000003f7886 */ /* 0x000fc40002800000 */
[----:B------:R1:W-:Y:S01]  /*1800*/  STL [R1+0x50], R20 ;  /* 0x0000501401007387 */ /* 0x0003e20000100800 */
[----:B------:R-:W-:Y:S01]  /*1810*/  @!P2 LEA R13, P0, R13, R4, 0x4 ;  /* 0x000000040d0da211 */ /* 0x000fe200078020ff */
[----:B------:R-:W-:Y:S01]  /*1820*/  IMAD.U32 R14, RZ, RZ, UR6 ;  /* 0x00000006ff0e7e24 */ /* 0x000fe2000f8e00ff */
[----:B------:R-:W-:Y:S01]  /*1830*/  @!UP0 UIMAD UR6, UR5, 0x30, URZ ;  /* 0x00000030050688a4 */ /* 0x000fe2000f8e023f */
[----:B--2---:R-:W-:Y:S01]  /*1840*/  IMAD.U32 R16, RZ, RZ, UR5 ;  /* 0x00000005ff107e24 */ /* 0x004fe2000f8e00ff */
[----:B------:R-:W-:-:S04]  /*1850*/  UISETP.GE.AND UP0, UPT, UR13, 0x41, UPT ;  /* 0x000000410d00788c */ /* 0x000fc8000bf06270 */
[----:B------:R-:W-:Y:S02]  /*1860*/  @!P2 LEA.HI.X R16, R12, R5, R16, 0x4, P0 ;  /* 0x000000050c10a211 */ /* 0x000fe400000f2410 */
[C---:B---3--:R-:W-:Y:S02]  /*1870*/  @!P1 IADD3 R11, P0, R4.reuse, UR14, RZ ;  /* 0x0000000e040b9c10 */ /* 0x048fe4000ff1e0ff */
[----:B----4-:R-:W-:Y:S01]  /*1880*/  @!P6 LEA R8, P3, R4, c[0x0][0x170], 0x1 ;  /* 0x00005c000408ea11 */ /* 0x010fe200078608ff */
[----:B------:R-:W-:-:S04]  /*1890*/  DEPBAR.LE SB0, 0x0 ;  /* 0x000080000000791a */ /* 0x000fc80000000000 */
[----:B------:R-:W-:Y:S01]  /*18a0*/  BAR.SYNC.DEFER_BLOCKING 0x0 ;  /* 0x0000000000007b1d */ /* 0x000fe20000010000 */
[----:B-1----:R-:W-:Y:S01]  /*18b0*/  IMAD.IADD R20, R0, 0x1, -R3 ;  /* 0x0000000100147824 */ /* 0x002fe200078e0a03 */
[----:B------:R-:W-:Y:S01]  /*18c0*/  LOP3.LUT R0, R6, R2, RZ, 0x3c, !PT ;  /* 0x0000000206007212 */ /* 0x000fe200078e3cff */
[----:B------:R-:W-:Y:S01]  /*18d0*/  IMAD.SHL.U32 R3, R7, 0x8, RZ ;  /* 0x0000000807037824 */ /* 0x000fe200078e00ff */
[----:B------:R-:W-:Y:S01]  /*18e0*/  @!P6 LEA.HI.X R9, R4, c[0x0][0x174], R5, 0x1, P3 ;  /* 0x00005d000409ea11 */ /* 0x000fe200018f0c05 */
[----:B------:R-:W-:Y:S01]  /*18f0*/  IMAD.SHL.U32 R2, R20, 0x40, RZ ;  /* 0x0000004014027824 */ /* 0x000fe200078e00ff */
[----:B------:R-:W-:Y:S01]  /*1900*/  @!P2 LEA R6, P3, R13, c[0x0][0x170], 0x1 ;  /* 0x00005c000d06aa11 */ /* 0x000fe200078608ff */
[----:B------:R-:W-:-:S03]  /*1910*/  IMAD R0, R7, 0x200, R0 ;  /* 0x0000020007007824 */ /* 0x000fc600078e0200 */
[----:B------:R-:W-:Y:S01]  /*1920*/  LOP3.LUT R2, R2, 0x1c0, RZ, 0xc0, !PT ;  /* 0x000001c002027812 */ /* 0x000fe200078ec0ff */
[----:B------:R-:W-:Y:S02]  /*1930*/  IMAD.SHL.U32 R224, R0, 0x2, RZ ;  /* 0x0000000200e07824 */ /* 0x000fe400078e00ff */
[----:B------:R-:W-:Y:S01]  /*1940*/  IMAD.MOV.U32 R0, RZ, RZ, 0x20 ;  /* 0x00000020ff007424 */ /* 0x000fe200078e00ff */
[----:B------:R-:W-:Y:S02]  /*1950*/  LOP3.LUT R10, R2, 0x8, R3, 0xf8, !PT ;  /* 0x00000008020a7812 */ /* 0x000fe400078ef803 */
[----:B------:R-:W-:Y:S01]  /*1960*/  SHF.R.U32.HI R7, RZ, 0x3, R2 ;  /* 0x00000003ff077819 */ /* 0x000fe20000011602 */
[----:B------:R-:W-:Y:S01]  /*1970*/  @!P5 IMAD.WIDE.U32 R2, R12, 0x30, R4 ;  /* 0x000000300c02d825 */ /* 0x000fe200078e0004 */
[----:B------:R-:W-:Y:S02]  /*1980*/  @!P1 IADD3.X R5, R5, UR15, R14, P0, !PT ;  /* 0x0000000f05059c10 */ /* 0x000fe400087fe40e */
[----:B------:R-:W-:Y:S01]  /*1990*/  LOP3.LUT R159, R10, R7, RZ, 0x3c, !PT ;  /* 0x000000070a9f7212 */ /* 0x000fe200078e3cff */
[----:B------:R-:W-:Y:S01]  /*19a0*/  IMAD.SHL.U32 R12, R15, 0x40, RZ ;  /* 0x000000400f0c7824 */ /* 0x000fe200078e00ff */
[----:B------:R-:W-:-:S02]  /*19b0*/  @!P2 LEA.HI.X R7, R13, c[0x0][0x174], R16, 0x1, P3 ;  /* 0x00005d000d07aa11 */ /* 0x000fc400018f0c10 */
[----:B------:R-:W-:Y:S01]  /*19c0*/  @!P1 LEA R4, P3, R11, c[0x0][0x170], 0x1 ;  /* 0x00005c000b049a11 */ /* 0x000fe200078608ff */
[----:B------:R-:W-:Y:S01]  /*19d0*/  @P6 STS.128 [R243+0xc000], RZ ;  /* 0x00c000fff3006388 */ /* 0x000fe20000000c00 */
[----:B------:R-:W-:Y:S02]  /*19e0*/  @!P5 IADD3 R3, R3, UR6, RZ ;  /* 0x000000060303dc10 */ /* 0x000fe4000fffe0ff */
[C---:B------:R-:W-:Y:S01]  /*19f0*/  @!P5 LEA R10, P0, R2.reuse, c[0x0][0x170], 0x1 ;  /* 0x00005c00020ada11 */ /* 0x040fe200078008ff */
[----:B------:R-:W-:Y:S01]  /*1a00*/  @P6 STS.128 [R243+0xe000], RZ ;  /* 0x00e000fff3006388 */ /* 0x000fe20000000c00 */
[----:B------:R-:W-:Y:S02]  /*1a10*/  LEA.HI R13, R27, R160, RZ, 0x5 ;  /* 0x000000a01b0d7211 */ /* 0x000fe400078f28ff */
[----:B------:R-:W-:Y:S01]  /*1a20*/  @!P1 LEA.HI.X R5, R11, c[0x0][0x174], R5, 0x1, P3 ;  /* 0x00005d000b059a11 */ /* 0x000fe200018f0c05 */
[----:B------:R-:W-:Y:S01]  /*1a30*/  @!PT LDS RZ, [RZ] ;  /* 0x00000000fffff984 */ /* 0x000fe20000000800 */
[----:B------:R-:W-:Y:S01]  /*1a40*/  @!PT LDS RZ, [RZ] ;  /* 0x00000000fffff984 */ /* 0x000fe20000000800 */
[----:B------:R-:W-:Y:S01]  /*1a50*/  @!PT LDS RZ, [RZ] ;  /* 0x00000000fffff984 */ /* 0x000fe20000000800 */
[----:B------:R1:W-:Y:S01]  /*1a60*/  @!P6 LDGSTS.E.BYPASS.LTC128B.128 [R243+0xc000], [R8.64] ;  /* 0x0c00000008f3efae */ /* 0x0003e2000b901d50 */
[----:B------:R-:W-:-:S02]  /*1a70*/  @!P5 LEA.HI.X R11, R2, c[0x0][0x174], R3, 0x1, P0 ;  /* 0x00005d00020bda11 */ /* 0x000fc400000f0c03 */
[----:B------:R-:W-:Y:S01]  /*1a80*/  SHF.R.S32.HI R2, RZ, 0x5, R13 ;  /* 0x00000005ff027819 */ /* 0x000fe2000001140d */
[----:B------:R1:W-:Y:S01]  /*1a90*/  @!P6 LDGSTS.E.BYPASS.LTC128B.128 [R243+0xe000], [R8.64+0x80] ;  /* 0x0e00008008f3efae */ /* 0x0003e2000b901d50 */
[----:B------:R-:W-:Y:S02]  /*1aa0*/  LOP3.LUT R158, R12, 0xfffffe00, RZ, 0xc0, !PT ;  /* 0xfffffe000c9e7812 */ /* 0x000fe400078ec0ff */
[----:B------:R-:W-:Y:S01]  /*1ab0*/  IADD3 R235, R224, 0x8020, RZ ;  /* 0x00008020e0eb7810 */ /* 0x000fe20007ffe0ff */
[----:B------:R-:W-:Y:S02]  /*1ac0*/  @P2 STS.128 [R243+0xc800], RZ ;  /* 0x00c800fff3002388 */ /* 0x000fe40000000c00 */
[----:B------:R-:W-:Y:S02]  /*1ad0*/  IMAD R2, R2, 0x400, R158 ;  /* 0x0000040002027824 */ /* 0x000fe400078e029e */
[----:B------:R-:W-:Y:S02]  /*1ae0*/  @P2 STS.128 [R243+0xe800], RZ ;  /* 0x00e800fff3002388 */ /* 0x000fe40000000c00 */
[----:B------:R-:W-:-:S02]  /*1af0*/  IMAD.IADD R2, R159, 0x1, R2 ;  /* 0x000000019f027824 */ /* 0x000fc400078e0202 */
[----:B------:R-:W-:Y:S01]  /*1b00*/  @!PT LDS RZ, [RZ] ;  /* 0x00000000fffff984 */ /* 0x000fe20000000800 */
[----:B------:R-:W-:Y:S01]  /*1b10*/  @!PT LDS RZ, [RZ] ;  /* 0x00000000fffff984 */ /* 0x000fe20000000800 */
[----:B------:R-:W-:Y:S01]  /*1b20*/  @!PT LDS RZ, [RZ] ;  /* 0x00000000fffff984 */ /* 0x000fe20000000800 */
[----:B------:R2:W-:Y:S02]  /*1b30*/  @!P2 LDGSTS.E.BYPASS.LTC128B.128 [R243+0xc800], [R6.64] ;  /* 0x0c80000006f3afae */ /* 0x0005e4000b901d50 */
[----:B------:R-:W-:Y:S01]  /*1b40*/  IMAD.SHL.U32 R231, R2, 0x2, RZ ;  /* 0x0000000202e77824 */ /* 0x000fe200078e00ff */
[----:B------:R-:W-:Y:S01]  /*1b50*/  IADD3 R2, R224, 0x8000, RZ ;  /* 0x00008000e0027810 */ /* 0x000fe20007ffe0ff */
[----:B------:R2:W-:Y:S04]  /*1b60*/  @!P2 LDGSTS.E.BYPASS.LTC128B.128 [R243+0xe800], [R6.64+0x80] ;  /* 0x0e80008006f3afae */ /* 0x0005e8000b901d50 */
[----:B------:R-:W-:Y:S04]  /*1b70*/  @P1 STS.128 [R243+0xd000], RZ ;  /* 0x00d000fff3001388 */ /* 0x000fe80000000c00 */
[----:B------:R-:W-:Y:S04]  /*1b80*/  @P1 STS.128 [R243+0xf000], RZ ;  /* 0x00f000fff3001388 */ /* 0x000fe80000000c00 */
        /* <DEDUP_REMOVED lines=15> */
[----:B------:R-:W-:Y:S04]  /*1c80*/  LDSM.16.M88.4 R12, [R231] ;  /* 0x00000000e70c783b */ /* 0x000fe80000000200 */
[----:B------:R-:W4:Y:S01]  /*1c90*/  LDSM.16.M88.4 R16, [R224+0x8000] ;  /* 0x00800000e010783b */ /* 0x000f220000000200 */
[----:B---3--:R-:W-:-:S03]  /*1ca0*/  IMAD.MOV.U32 R4, RZ, RZ, 0x10 ;  /* 0x00000010ff047424 */ /* 0x008fc600078e00ff */
[----:B------:R-:W-:Y:S01]  /*1cb0*/  LDSM.16.M88.4 R28, [R224+0x9000] ;  /* 0x00900000e01c783b */ /* 0x000fe20000000200 */
[----:B------:R-:W-:Y:S01]  /*1cc0*/  IMAD.SHL.U32 R5, R160, 0x2, RZ ;  /* 0x00000002a0057824 */ /* 0x000fe200078e00ff */
[----:B------:R-:W-:Y:S02]  /*1cd0*/  SEL R4, R4, 0xfffffff0, !P1 ;  /* 0xfffffff004047807 */ /* 0x000fe40004800000 */
[----:B------:R-:W3:Y:S01]  /*1ce0*/  LDSM.16.M88.4 R32, [R224+0x8800] ;  /* 0x00880000e020783b */ /* 0x000ee20000000200 */
[----:B------:R-:W-:Y:S02]  /*1cf0*/  R2P PR, R25, 0x6 ;  /* 0x0000000619007804 */ /* 0x000fe40000000000 */
[----:B------:R-:W-:Y:S01]  /*1d00*/  LOP3.LUT R5, R5, 0x6, RZ, 0xc0, !PT ;  /* 0x0000000605057812 */ /* 0x000fe200078ec0ff */
[----:B------:R-:W-:Y:S01]  /*1d10*/  IMAD R232, R4, 0x2, R231 ;  /* 0x0000000204e87824 */ /* 0x000fe200078e02e7 */
[----:B------:R-:W-:Y:S03]  /*1d20*/  LDSM.16.M88.4 R24, [R224+0x9800] ;  /* 0x00980000e018783b */ /* 0x000fe60000000200 */
[----:B------:R-:W-:Y:S01]  /*1d30*/  IMAD R233, R0, 0x2, R232 ;  /* 0x0000000200e97824 */ /* 0x000fe200078e02e8 */
[----:B------:R-:W-:Y:S04]  /*1d40*/  LDSM.16.M88.4 R20, [R232+0x2000] ;  /* 0x00200000e814783b */ /* 0x000fe80000000200 */
[----:B-1----:R-:W1:Y:S01]  /*1d50*/  LDSM.16.M88.4 R8, [R231+0x2000] ;  /* 0x00200000e708783b */ /* 0x002e620000000200 */
[----:B------:R-:W-:Y:S01]  /*1d60*/  @P1 IADD3 R235, R2, -0x20, RZ ;  /* 0xffffffe002eb1810 */ /* 0x000fe20007ffe0ff */
[----:B------:R-:W-:-:S02]  /*1d70*/  IMAD.MOV.U32 R2, RZ, RZ, 0x40 ;  /* 0x00000040ff027424 */ /* 0x000fc400078e00ff */
[----:B------:R-:W0:Y:S01]  /*1d80*/  LDGDEPBAR ;  /* 0x00000000000079af */ /* 0x000e220000000000 */
[C---:B------:R-:W-:Y:S02]  /*1d90*/  IADD3 R242, R235.reuse, 0x800, RZ ;  /* 0x00000800ebf27810 */ /* 0x040fe40007ffe0ff */
[----:B------:R-:W-:Y:S01]  /*1da0*/  SEL R2, R2, 0xffffffc0, !P2 ;  /* 0xffffffc002027807 */ /* 0x000fe20005000000 */
[----:B------:R-:W5:Y:S01]  /*1db0*/  LDSM.16.M88.4 R64, [R235+0x1000] ;  /* 0x00100000eb40783b */ /* 0x000f620000000200 */
[C---:B------:R-:W-:Y:S02]  /*1dc0*/  IADD3 R241, R235.reuse, 0x1000, RZ ;  /* 0x00001000ebf17810 */ /* 0x040fe40007ffe0ff */
[C---:B------:R-:W-:Y:S01]  /*1dd0*/  IADD3 R240, R235.reuse, 0x1800, RZ ;  /* 0x00001800ebf07810 */ /* 0x040fe20007ffe0ff */
[----:B------:R-:W2:Y:S01]  /*1de0*/  LDSM.16.M88.4 R60, [R235+0x800] ;  /* 0x00080000eb3c783b */ /* 0x000ea20000000200 */
[----:B------:R-:W-:Y:S01]  /*1df0*/  IMAD.IADD R230, R224, 0x1, R2 ;  /* 0x00000001e0e67824 */ /* 0x000fe200078e0202 */
[C---:B------:R-:W-:Y:S01]  /*1e00*/  IADD3 R239, R235.reuse, 0x2000, RZ ;  /* 0x00002000ebef7810 */ /* 0x040fe20007ffe0ff */
[----:B------:R-:W-:Y:S01]  /*1e10*/  IMAD.IADD R229, R2, 0x1, R235 ;  /* 0x0000000102e57824 */ /* 0x000fe200078e02eb */
[----:B------:R-:W-:Y:S01]  /*1e20*/  LDSM.16.M88.4 R56, [R235] ;  /* 0x00000000eb38783b */ /* 0x000fe20000000200 */
[C---:B------:R-:W-:Y:S01]  /*1e30*/  IADD3 R238, R235.reuse, 0x2800, RZ ;  /* 0x00002800ebee7810 */ /* 0x040fe20007ffe0ff */
[----:B----4-:R-:W-:Y:S01]  /*1e40*/  HMMA.16816.F32 R88, R12, R16, RZ ;  /* 0x000000100c58723c */ /* 0x010fe200000018ff */
[C---:B------:R-:W-:Y:S01]  /*1e50*/  IADD3 R237, R235.reuse, 0x3000, RZ ;  /* 0x00003000ebed7810 */ /* 0x040fe20007ffe0ff */
[----:B------:R-:W-:Y:S01]  /*1e60*/  LDSM.16.M88.4 R68, [R235+0x1800] ;  /* 0x00180000eb44783b */ /* 0x000fe20000000200 */
[----:B------:R-:W-:-:S05]  /*1e70*/  IADD3 R236, R235, 0x3800, RZ ;  /* 0x00003800ebec7810 */ /* 0x000fca0007ffe0ff */
[C---:B------:R-:W-:Y:S08]  /*1e80*/  HMMA.16816.F32 R120, R12.reuse, R18, RZ ;  /* 0x000000120c78723c */ /* 0x040ff000000018ff */
[----:B---3--:R-:W-:Y:S08]  /*1e90*/  HMMA.16816.F32 R80, R12, R32, RZ ;  /* 0x000000200c50723c */ /* 0x008ff000000018ff */
[C---:B-1----:R-:W-:Y:S08]  /*1ea0*/  HMMA.16816.F32 R40, R8.reuse, R16, RZ ;  /* 0x000000100828723c */ /* 0x042ff000000018ff */
[C---:B------:R-:W-:Y:S08]  /*1eb0*/  HMMA.16816.F32 R52, R8.reuse, R18, RZ ;  /* 0x000000120834723c */ /* 0x040ff000000018ff */
[C---:B------:R-:W-:Y:S08]  /*1ec0*/  HMMA.16816.F32 R16, R8.reuse, R28, RZ ;  /* 0x0000001c0810723c */ /* 0x040ff000000018ff */
[C---:B------:R-:W-:Y:S08]  /*1ed0*/  HMMA.16816.F32 R36, R8.reuse, R32, RZ ;  /* 0x000000200824723c */ /* 0x040ff000000018ff */
[----:B------:R-:W-:Y:S08]  /*1ee0*/  HMMA.16816.F32 R44, R8, R24, RZ ;  /* 0x00000018082c723c */ /* 0x000ff000000018ff */
[----:B-----5:R-:W-:Y:S01]  /*1ef0*/  HMMA.16816.F32 R96, R20, R64, R16 ;  /* 0x000000401460723c */ /* 0x020fe20000001810 */
[----:B------:R-:W1:Y:S07]  /*1f00*/  LDSM.16.M88.4 R16, [R232] ;  /* 0x00000000e810783b */ /* 0x000e6e0000000200 */
[C---:B------:R-:W-:Y:S08]  /*1f10*/  HMMA.16816.F32 R48, R8.reuse, R34, RZ ;  /* 0x000000220830723c */ /* 0x040ff000000018ff */
[C---:B------:R-:W-:Y:S08]  /*1f20*/  HMMA.16816.F32 R72, R8.reuse, R30, RZ ;  /* 0x0000001e0848723c */ /* 0x040ff000000018ff */
[----:B------:R-:W-:Y:S01]  /*1f30*/  HMMA.16816.F32 R76, R8, R26, RZ ;  /* 0x0000001a084c723c */ /* 0x000fe200000018ff */
[----:B------:R-:W-:Y:S07]  /*1f40*/  LDSM.16.M88.4 R8, [R234+0x2000] ;  /* 0x00200000ea08783b */ /* 0x000fee0000000200 */
[C---:B------:R-:W-:Y:S01]  /*1f50*/  HMMA.16816.F32 R116, R12.reuse, R34, RZ ;  /* 0x000000220c74723c */ /* 0x040fe200000018ff */
[----:B------:R-:W-:Y:S07]  /*1f60*/  LDSM.16.M88.4 R32, [R230+0x8800] ;  /* 0x00880000e620783b */ /* 0x000fee0000000200 */
[C---:B------:R-:W-:Y:S08]  /*1f70*/  HMMA.16816.F32 R84, R12.reuse, R28, RZ ;  /* 0x0000001c0c54723c */ /* 0x040ff000000018ff */
[C---:B------:R-:W-:Y:S01]  /*1f80*/  HMMA.16816.F32 R112, R12.reuse, R30, RZ ;  /* 0x0000001e0c70723c */ /* 0x040fe200000018ff */
[----:B------:R-:W-:Y:S07]  /*1f90*/  LDSM.16.M88.4 R28, [R230+0x9000] ;  /* 0x00900000e61c783b */ /* 0x000fee0000000200 */
[C---:B------:R-:W-:Y:S08]  /*1fa0*/  HMMA.16816.F32 R92, R12.reuse, R24, RZ ;  /* 0x000000180c5c723c */ /* 0x040ff000000018ff */
[----:B------:R-:W-:Y:S01]  /*1fb0*/  HMMA.16816.F32 R104, R12, R26, RZ ;  /* 0x0000001a0c68723c */ /* 0x000fe200000018ff */
[----:B------:R-:W-:Y:S04]  /*1fc0*/  LDSM.16.M88.4 R24, [R230+0x8000] ;  /* 0x00800000e618783b */ /* 0x000fe80000000200 */
[----:B------:R-:W3:Y:S03]  /*1fd0*/  LDSM.16.M88.4 R12, [R234] ;  /* 0x00000000ea0c783b */ /* 0x000ee60000000200 */
[----:B--2---:R-:W-:Y:S08]  /*1fe0*/  HMMA.16816.F32 R108, R20, R60, R36 ;  /* 0x0000003c146c723c */ /* 0x004ff00000001824 */
[-C--:B-1----:R-:W-:Y:S08]  /*1ff0*/  HMMA.16816.F32 R36, R16, R56.reuse, R88 ;  /* 0x000000381024723c */ /* 0x082ff00000001858 */
[C---:B------:R-:W-:Y:S01]  /*2000*/  HMMA.16816.F32 R100, R20.reuse, R56, R40 ;  /* 0x000000381464723c */ /* 0x040fe20000001828 */
[----:B------:R-:W-:Y:S07]  /*2010*/  LDSM.16.M88.4 R40, [R233] ;  /* 0x00000000e928783b */ /* 0x000fee0000000200 */
[C---:B------:R-:W-:Y:S08]  /*2020*/  HMMA.16816.F32 R128, R20.reuse, R68, R44 ;  /* 0x000000441480723c */ /* 0x040ff0000000182c */
[C---:B------:R-:W-:Y:S08]  /*2030*/  HMMA.16816.F32 R140, R20.reuse, R58, R52 ;  /* 0x0000003a148c723c */ /* 0x040ff00000001834 */
[C---:B------:R-:W-:Y:S01]  /*2040*/  HMMA.16816.F32 R136, R20.reuse, R62, R48 ;  /* 0x0000003e1488723c */ /* 0x040fe20000001830 */
[----:B------:R-:W-:Y:S07]  /*2050*/  LDSM.16.M88.4 R48, [R229] ;  /* 0x00000000e530783b */ /* 0x000fee0000000200 */
[C---:B------:R-:W-:Y:S08]  /*2060*/  HMMA.16816.F32 R132, R20.reuse, R66, R72 ;  /* 0x000000421484723c */ /* 0x040ff00000001848 */
[----:B------:R-:W-:Y:S01]  /*2070*/  HMMA.16816.F32 R124, R20, R70, R76 ;  /* 0x00000046147c723c */ /* 0x000fe2000000184c */
[----:B------:R-:W1:Y:S04]  /*2080*/  LDSM.16.M88.4 R20, [R230+0x9800] ;  /* 0x00980000e614783b */ /* 0x000e680000000200 */
[----:B------:R-:W-:Y:S03]  /*2090*/  LDSM.16.M88.4 R76, [R224+0xa000] ;  /* 0x00a00000e04c783b */ /* 0x000fe60000000200 */
[C---:B------:R-:W-:Y:S08]  /*20a0*/  HMMA.16816.F32 R80, R16.reuse, R60, R80 ;  /* 0x0000003c1050723c */ /* 0x040ff00000001850 */
[C---:B------:R-:W-:Y:S08]  /*20b0*/  HMMA.16816.F32 R72, R16.reuse, R64, R84 ;  /* 0x000000401048723c */ /* 0x040ff00000001854 */
[C---:B------:R-:W-:Y:S08]  /*20c0*/  HMMA.16816.F32 R92, R16.reuse, R68, R92 ;  /* 0x00000044105c723c */ /* 0x040ff0000000185c */
[C---:B------:R-:W-:Y:S08]  /*20d0*/  HMMA.16816.F32 R56, R16.reuse, R58, R120 ;  /* 0x0000003a1038723c */ /* 0x040ff00000001878 */
[C---:B------:R-:W-:Y:S08]  /*20e0*/  HMMA.16816.F32 R60, R16.reuse, R62, R116 ;  /* 0x0000003e103c723c */ /* 0x040ff00000001874 */
[C---:B------:R-:W-:Y:S08]  /*20f0*/  HMMA.16816.F32 R52, R16.reuse, R66, R112 ;  /* 0x000000421034723c */ /* 0x040ff00000001870 */
[----:B------:R-:W-:Y:S01]  /*2100*/  HMMA.16816.F32 R88, R16, R70, R104 ;  /* 0x000000461058723c */ /* 0x000fe20000001868 */
[----:B------:R-:W2:Y:S04]  /*2110*/  LDSM.16.M88.4 R16, [R233+0x2000] ;  /* 0x00200000e910783b */ /* 0x000ea80000000200 */
[----:B------:R-:W-:Y:S03]  /*2120*/  LDSM.16.M88.4 R68, [R229+0x1000] ;  /* 0x00100000e544783b */ /* 0x000fe60000000200 */
[-C--:B---3--:R-:W-:Y:S01]  /*2130*/  HMMA.16816.F32 R44, R12, R24.reuse, R36 ;  /* 0x000000180c2c723c */ /* 0x088fe20000001824 */
[----:B------:R-:W3:Y:S07]  /*2140*/  LDSM.16.M88.4 R36, [R231+0x4000] ;  /* 0x00400000e724783b */ /* 0x000eee0000000200 */
[C---:B------:R-:W-:Y:S08]  /*2150*/  HMMA.16816.F32 R84, R8.reuse, R24, R100 ;  /* 0x000000180854723c */ /* 0x040ff00000001864 */
[C---:B------:R-:W-:Y:S08]  /*2160*/  HMMA.16816.F32 R112, R8.reuse, R32, R108 ;  /* 0x000000200870723c */ /* 0x040ff0000000186c */
[C---:B-1----:R-:W-:Y:S08]  /*2170*/  HMMA.16816.F32 R116, R8.reuse, R22, R124 ;  /* 0x000000160874723c */ /* 0x042ff0000000187c */
[C---:B------:R-:W-:Y:S08]  /*2180*/  HMMA.16816.F32 R104, R8.reuse, R28, R96 ;  /* 0x0000001c0868723c */ /* 0x040ff00000001860 */
[----:B------:R-:W-:Y:S01]  /*2190*/  HMMA.16816.F32 R108, R8, R34, R136 ;  /* 0x00000022086c723c */ /* 0x000fe20000001888 */
[----:B------:R-:W-:Y:S07]  /*21a0*/  LDSM.16.M88.4 R136, [R229+0x1800] ;  /* 0x00180000e588783b */ /* 0x000fee0000000200 */
[C---:B------:R-:W-:Y:S08]  /*21b0*/  HMMA.16816.F32 R124, R12.reuse, R32, R80 ;  /* 0x000000200c7c723c */ /* 0x040ff00000001850 */
[----:B------:R-:W-:Y:S01]  /*21c0*/  HMMA.16816.F32 R120, R12, R34, R60 ;  /* 0x000000220c78723c */ /* 0x000fe2000000183c */
[----:B------:R-:W1:Y:S04]  /*21d0*/  LDSM.16.M88.4 R32, [R231+0x6000] ;  /* 0x00600000e720783b */ /* 0x000e680000000200 */
[----:B------:R-:W-:Y:S03]  /*21e0*/  LDSM.16.M88.4 R60, [R235+0x2000] ;  /* 0x00200000eb3c783b */ /* 0x000fe60000000200 */
[C---:B------:R-:W-:Y:S08]  /*21f0*/  HMMA.16816.F32 R96, R8.reuse, R20, R128 ;  /* 0x000000140860723c */ /* 0x040ff00000001880 */
[C---:B------:R-:W-:Y:S08]  /*2200*/  HMMA.16816.F32 R64, R8.reuse, R26, R140 ;  /* 0x0000001a0840723c */ /* 0x040ff0000000188c */
[----:B------:R-:W-:Y:S08]  /*2210*/  HMMA.16816.F32 R100, R8, R30, R132 ;  /* 0x0000001e0864723c */ /* 0x000ff00000001884 */
[----:B------:R-:W-:Y:S01]  /*2220*/  HMMA.16816.F32 R8, R40, R48, R44 ;  /* 0x000000302808723c */ /* 0x000fe2000000182c */
[----:B------:R-:W-:Y:S07]  /*2230*/  LDSM.16.M88.4 R44, [R229+0x2000] ;  /* 0x00200000e52c783b */ /* 0x000fee0000000200 */
[C---:B------:R-:W-:Y:S08]  /*2240*/  HMMA.16816.F32 R56, R12.reuse, R26, R56 ;  /* 0x0000001a0c38723c */ /* 0x040ff00000001838 */
[C---:B------:R-:W-:Y:S08]  /*2250*/  HMMA.16816.F32 R132, R12.reuse, R28, R72 ;  /* 0x0000001c0c84723c */ /* 0x040ff00000001848 */
[----:B------:R-:W-:Y:S01]  /*2260*/  HMMA.16816.F32 R128, R12, R30, R52 ;  /* 0x0000001e0c80723c */ /* 0x000fe20000001834 */
[----:B------:R-:W4:Y:S04]  /*2270*/  LDSM.16.M88.4 R28, [R232+0x4000] ;  /* 0x00400000e81c783b */ /* 0x000f280000000200 */
[----:B------:R-:W-:Y:S03]  /*2280*/  LDSM.16.M88.4 R52, [R229+0x800] ;  /* 0x00080000e534783b */ /* 0x000fe60000000200 */
[----:B--2---:R-:W-:Y:S08]  /*2290*/  HMMA.16816.F32 R24, R16, R48, R84 ;  /* 0x000000301018723c */ /* 0x004ff00000001854 */
[C---:B------:R-:W-:Y:S08]  /*22a0*/  HMMA.16816.F32 R148, R12.reuse, R20, R92 ;  /* 0x000000140c94723c */ /* 0x040ff0000000185c */
[----:B------:R-:W-:Y:S01]  /*22b0*/  HMMA.16816.F32 R152, R12, R22, R88 ;  /* 0x000000160c98723c */ /* 0x000fe20000001858 */
[----:B------:R-:W2:Y:S07]  /*22c0*/  LDSM.16.M88.4 R12, [R232+0x6000] ;  /* 0x00600000e80c783b */ /* 0x000eae0000000200 */
[----:B---3--:R-:W-:Y:S01]  /*22d0*/  HMMA.16816.F32 R20, R36, R76, R8 ;  /* 0x0000004c2414723c */ /* 0x008fe20000001808 */
[----:B------:R-:W-:Y:S07]  /*22e0*/  LDSM.16.M88.4 R8, [R234+0x4000] ;  /* 0x00400000ea08783b */ /* 0x000fee0000000200 */
[-C--:B------:R-:W-:Y:S08]  /*22f0*/  HMMA.16816.F32 R84, R16, R50.reuse, R64 ;  /* 0x000000321054723c */ /* 0x080ff00000001840 */
[----:B------:R-:W-:Y:S01]  /*2300*/  HMMA.16816.F32 R80, R40, R50, R56 ;  /* 0x000000322850723c */ /* 0x000fe20000001838 */
[----:B------:R-:W3:Y:S04]  /*2310*/  LDSM.16.M88.4 R48, [R230+0xa000] ;  /* 0x00a00000e630783b */ /* 0x000ee80000000200 */
[----:B------:R-:W-:Y:S03]  /*2320*/  LDSM.16.M88.4 R56, [R224+0xa800] ;  /* 0x00a80000e038783b */ /* 0x000fe60000000200 */
[----:B-1----:R-:W-:Y:S01]  /*2330*/  HMMA.16816.F32 R64, R32, R76, R24 ;  /* 0x0000004c2040723c */ /* 0x002fe20000001818 */
[----:B------:R-:W1:Y:S07]  /*2340*/  LDSM.16.M88.4 R24, [R234+0x6000] ;  /* 0x00600000ea18783b */ /* 0x000e6e0000000200 */
[----:B----4-:R-:W-:Y:S01]  /*2350*/  HMMA.16816.F32 R72, R28, R60, R20 ;  /* 0x0000003c1c48723c */ /* 0x010fe20000001814 */
[----:B------:R-:W4:Y:S07]  /*2360*/  LDSM.16.M88.4 R20, [R233+0x4000] ;  /* 0x00400000e914783b */ /* 0x000f2e0000000200 */
[----:B------:R-:W-:Y:S08]  /*2370*/  HMMA.16816.F32 R80, R36, R78, R80 ;  /* 0x0000004e2450723c */ /* 0x000ff00000001850 */
[----:B--2---:R-:W-:Y:S08]  /*2380*/  HMMA.16816.F32 R64, R12, R60, R64 ;  /* 0x0000003c0c40723c */ /* 0x004ff00000001840 */
[C---:B------:R-:W-:Y:S08]  /*2390*/  HMMA.16816.F32 R112, R16.reuse, R52, R112 ;  /* 0x000000341070723c */ /* 0x040ff00000001870 */
[C---:B------:R-:W-:Y:S08]  /*23a0*/  HMMA.16816.F32 R108, R16.reuse, R54, R108 ;  /* 0x00000036106c723c */ /* 0x040ff0000000186c */
[C---:B------:R-:W-:Y:S08]  /*23b0*/  HMMA.16816.F32 R104, R16.reuse, R68, R104 ;  /* 0x000000441068723c */ /* 0x040ff00000001868 */
[C---:B------:R-:W-:Y:S08]  /*23c0*/  HMMA.16816.F32 R140, R16.reuse, R70, R100 ;  /* 0x00000046108c723c */ /* 0x040ff00000001864 */
[C---:B------:R-:W-:Y:S08]  /*23d0*/  HMMA.16816.F32 R144, R16.reuse, R136, R96 ;  /* 0x000000881090723c */ /* 0x040ff00000001860 */
[----:B------:R-:W-:Y:S01]  /*23e0*/  HMMA.16816.F32 R116, R16, R138, R116 ;  /* 0x0000008a1074723c */ /* 0x000fe20000001874 */
[----:B------:R-:W2:Y:S07]  /*23f0*/  LDSM.16.M88.4 R16, [R233+0x6000] ;  /* 0x00600000e910783b */ /* 0x000eae0000000200 */
[----:B------:R-:W-:Y:S08]  /*2400*/  HMMA.16816.F32 R76, R32, R78, R84 ;  /* 0x0000004e204c723c */ /* 0x000ff00000001854 */
[----:B---3--:R-:W-:Y:S08]  /*2410*/  HMMA.16816.F32 R72, R8, R48, R72 ;  /* 0x000000300848723c */ /* 0x008ff00000001848 */
[C---:B------:R-:W-:Y:S08]  /*2420*/  HMMA.16816.F32 R88, R40.reuse, R52, R124 ;  /* 0x000000342858723c */ /* 0x040ff0000000187c */
[----:B------:R-:W-:Y:S01]  /*2430*/  HMMA.16816.F32 R96, R40, R54, R120 ;  /* 0x000000362860723c */ /* 0x000fe20000001878 */
[----:B------:R-:W3:Y:S07]  /*2440*/  LDSM.16.M88.4 R52, [R235+0x2800] ;  /* 0x00280000eb34783b */ /* 0x000eee0000000200 */
[----:B-1----:R-:W-:Y:S08]  /*2450*/  HMMA.16816.F32 R64, R24, R48, R64 ;  /* 0x000000301840723c */ /* 0x002ff00000001840 */
[-C--:B------:R-:W-:Y:S08]  /*2460*/  HMMA.16816.F32 R80, R28, R62.reuse, R80 ;  /* 0x0000003e1c50723c */ /* 0x080ff00000001850 */
[----:B------:R-:W-:Y:S08]  /*2470*/  HMMA.16816.F32 R76, R12, R62, R76 ;  /* 0x0000003e0c4c723c */ /* 0x000ff0000000184c */
[----:B----4-:R-:W-:Y:S08]  /*2480*/  HMMA.16816.F32 R84, R20, R44, R72 ;  /* 0x0000002c1454723c */ /* 0x010ff00000001848 */
[----:B------:R-:W-:Y:S08]  /*2490*/  HMMA.16816.F32 R72, R36, R56, R88 ;  /* 0x000000382448723c */ /* 0x000ff00000001858 */
[C---:B------:R-:W-:Y:S08]  /*24a0*/  HMMA.16816.F32 R100, R40.reuse, R68, R132 ;  /* 0x000000442864723c */ /* 0x040ff00000001884 */
[----:B------:R-:W-:Y:S01]  /*24b0*/  HMMA.16816.F32 R128, R40, R70, R128 ;  /* 0x000000462880723c */ /* 0x000fe20000001880 */
[----:B------:R-:W-:-:S04]  /*24c0*/  FMUL.FTZ R2, R84, c[0x0][0x2ec] ;  /* 0x0000bb0054027a20 */ /* 0x000fc80000410000 */
[----:B------:R1:W-:Y:S03]  /*24d0*/  MUFU.TANH R126, R2 ;  /* 0x00000002007e7308 */ /* 0x0003e60000002400 */
[----:B--2---:R-:W-:Y:S01]  /*24e0*/  HMMA.16816.F32 R92, R16, R44, R64 ;  /* 0x0000002c105c723c */ /* 0x004fe20000001840 */
[----:B------:R-:W2:Y:S07]  /*24f0*/  LDSM.16.M88.4 R64, [R230+0xa800] ;  /* 0x00a80000e640783b */ /* 0x000eae0000000200 */
[----:B------:R-:W-:Y:S01]  /*2500*/  HMMA.16816.F32 R68, R8, R50, R80 ;  /* 0x000000320844723c */ /* 0x000fe20000001850 */
[----:B-1----:R-:W-:-:S07]  /*2510*/  FMUL.FTZ R2, R85, c[0x0][0x2ec] ;  /* 0x0000bb0055027a20 */ /* 0x002fce0000410000 */
[----:B------:R-:W-:Y:S01]  /*2520*/  HMMA.16816.F32 R60, R32, R56, R112 ;  /* 0x00000038203c723c */ /* 0x000fe20000001870 */
[----:B------:R1:W-:Y:S07]  /*2530*/  MUFU.TANH R125, R2 ;  /* 0x00000002007d7308 */ /* 0x0003ee0000002400 */
[----:B------:R-:W-:Y:S01]  /*2540*/  HMMA.16816.F32 R76, R24, R50, R76 ;  /* 0x00000032184c723c */ /* 0x000fe2000000184c */
[----:B------:R-:W4:Y:S07]  /*2550*/  LDSM.16.M88.4 R48, [R229+0x2800] ;  /* 0x00280000e530783b */ /* 0x000f2e0000000200 */
[----:B---3--:R-:W-:Y:S01]  /*2560*/  HMMA.16816.F32 R72, R28, R52, R72 ;  /* 0x000000341c48723c */ /* 0x008fe20000001848 */
[----:B-1----:R-:W-:-:S04]  /*2570*/  FMUL.FTZ R2, R86, c[0x0][0x2ec] ;  /* 0x0000bb0056027a20 */ /* 0x002fc80000410000 */
[----:B------:R1:W-:Y:S03]  /*2580*/  MUFU.TANH R157, R2 ;  /* 0x00000002009d7308 */ /* 0x0003e60000002400 */
[----:B------:R-:W-:Y:S08]  /*2590*/  HMMA.16816.F32 R80, R20, R46, R68 ;  /* 0x0000002e1450723c */ /* 0x000ff00000001844 */
[----:B------:R-:W-:Y:S01]  /*25a0*/  HMMA.16816.F32 R60, R12, R52, R60 ;  /* 0x000000340c3c723c */ /* 0x000fe2000000183c */
[----:B-1----:R-:W-:-:S07]  /*25b0*/  FMUL.FTZ R2, R87, c[0x0][0x2ec] ;  /* 0x0000bb0057027a20 */ /* 0x002fce0000410000 */
[----:B------:R-:W-:Y:S01]  /*25c0*/  HMMA.16816.F32 R84, R16, R46, R76 ;  /* 0x0000002e1054723c */ /* 0x000fe2000000184c */
[----:B------:R1:W-:Y:S01]  /*25d0*/  MUFU.TANH R156, R2 ;  /* 0x00000002009c7308 */ /* 0x0003e20000002400 */
[----:B------:R-:W3:Y:S06]  /*25e0*/  LDSM.16.M88.4 R44, [R224+0xb000] ;  /* 0x00b00000e02c783b */ /* 0x000eec0000000200 */
[----:B------:R-:W-:Y:S08]  /*25f0*/  HMMA.16816.F32 R68, R36, R58, R96 ;  /* 0x0000003a2444723c */ /* 0x000ff00000001860 */
[----:B--2---:R-:W-:Y:S01]  /*2600*/  HMMA.16816.F32 R72, R8, R64, R72 ;  /* 0x000000400848723c */ /* 0x004fe20000001848 */
[----:B-1----:R-:W-:-:S04]  /*2610*/  FMUL.FTZ R2, R92, c[0x0][0x2ec] ;  /* 0x0000bb005c027a20 */ /* 0x002fc80000410000 */
[----:B------:R1:W-:Y:S03]  /*2620*/  MUFU.TANH R124, R2 ;  /* 0x00000002007c7308 */ /* 0x0003e60000002400 */
[----:B------:R-:W-:Y:S08]  /*2630*/  HMMA.16816.F32 R76, R32, R58, R108 ;  /* 0x0000003a204c723c */ /* 0x000ff0000000186c */
[----:B------:R-:W-:Y:S01]  /*2640*/  HMMA.16816.F32 R56, R24, R64, R60 ;  /* 0x000000401838723c */ /* 0x000fe2000000183c */
[----:B------:R-:W2:Y:S01]  /*2650*/  LDSM.16.M88.4 R60, [R235+0x3000] ;  /* 0x00300000eb3c783b */ /* 0x000ea20000000200 */
[----:B-1----:R-:W-:-:S06]  /*2660*/  FMUL.FTZ R2, R93, c[0x0][0x2ec] ;  /* 0x0000bb005d027a20 */ /* 0x002fcc0000410000 */
[----:B------:R-:W-:Y:S01]  /*2670*/  HMMA.16816.F32 R68, R28, R54, R68 ;  /* 0x000000361c44723c */ /* 0x000fe20000001844 */
[----:B------:R1:W-:-:S15]  /*2680*/  MUFU.TANH R123, R2 ;  /* 0x00000002007b7308 */ /* 0x0003de0000002400 */
[----:B----4-:R-:W-:Y:S01]  /*2690*/  HMMA.16816.F32 R88, R16, R48, R56 ;  /* 0x000000301058723c */ /* 0x010fe20000001838 */
[----:B-1----:R-:W-:-:S04]  /*26a0*/  FMUL.FTZ R2, R94, c[0x0][0x2ec] ;  /* 0x0000bb005e027a20 */ /* 0x002fc80000410000 */
[----:B------:R1:W4:Y:S03]  /*26b0*/  MUFU.TANH R120, R2 ;  /* 0x0000000200787308 */ /* 0x0003260000002400 */
[----:B---3--:R-:W-:Y:S08]  /*26c0*/  HMMA.16816.F32 R56, R32, R44, R104 ;  /* 0x0000002c2038723c */ /* 0x008ff00000001868 */
[----:B------:R-:W-:Y:S01]  /*26d0*/  HMMA.16816.F32 R68, R8, R66, R68 ;  /* 0x000000420844723c */ /* 0x000fe20000001844 */
[----:B-1----:R-:W-:-:S04]  /*26e0*/  FMUL.FTZ R2, R95, c[0x0][0x2ec] ;  /* 0x0000bb005f027a20 */ /* 0x002fc80000410000 */
[----:B------:R1:W3:Y:S02]  /*26f0*/  MUFU.TANH R115, R2 ;  /* 0x0000000200737308 */ /* 0x0002e40000002400 */
[----:B-1----:R-:W-:-:S06]  /*2700*/  FMUL.FTZ R2, R80, c[0x0][0x2ec] ;  /* 0x0000bb0050027a20 */ /* 0x002fcc0000410000 */
[----:B------:R1:W-:Y:S02]  /*2710*/  MUFU.TANH R122, R2 ;  /* 0x00000002007a7308 */ /* 0x0003e40000002400 */
[----:B-1----:R-:W-:-:S06]  /*2720*/  FMUL.FTZ R2, R81, c[0x0][0x2ec] ;  /* 0x0000bb0051027a20 */ /* 0x002fcc0000410000 */
[----:B------:R1:W-:Y:S02]  /*2730*/  MUFU.TANH R121, R2 ;  /* 0x0000000200797308 */ /* 0x0003e40000002400 */
[----:B-1----:R-:W-:-:S06]  /*2740*/  FMUL.FTZ R2, R82, c[0x0][0x2ec] ;  /* 0x0000bb0052027a20 */ /* 0x002fcc0000410000 */
[----:B------:R1:W-:Y:S02]  /*2750*/  MUFU.TANH R113, R2 ;  /* 0x0000000200717308 */ /* 0x0003e40000002400 */
[----:B-1----:R-:W-:Y:S02]  /*2760*/  FMUL.FTZ R2, R83, c[0x0][0x2ec] ;  /* 0x0000bb0053027a20 */ /* 0x002fe40000410000 */
[----:B------:R-:W-:Y:S04]  /*2770*/  HMMA.16816.F32 R80, R20, R48, R72 ;  /* 0x000000301450723c */ /* 0x000fe80000001848 */
[----:B------:R1:W-:Y:S04]  /*2780*/  MUFU.TANH R114, R2 ;  /* 0x0000000200727308 */ /* 0x0003e80000002400 */
[----:B------:R-:W-:Y:S01]  /*2790*/  HMMA.16816.F32 R72, R12, R54, R76 ;  /* 0x000000360c48723c */ /* 0x000fe2000000184c */
[----:B------:R-:W5:Y:S07]  /*27a0*/  LDSM.16.M88.4 R52, [R230+0xb000] ;  /* 0x00b00000e634783b */ /* 0x000f6e0000000200 */
[----:B------:R-:W-:Y:S01]  /*27b0*/  HMMA.16816.F32 R76, R36, R44, R100 ;  /* 0x0000002c244c723c */ /* 0x000fe20000001864 */
[----:B-1----:R-:W-:-:S04]  /*27c0*/  FMUL.FTZ R2, R84, c[0x0][0x2ec] ;  /* 0x0000bb0054027a20 */ /* 0x002fc80000410000 */
[----:B------:R1:W-:Y:S11]  /*27d0*/  MUFU.TANH R112, R2 ;  /* 0x0000000200707308 */ /* 0x0003f60000002400 */
[----:B------:R-:W-:Y:S01]  /*27e0*/  HMMA.16816.F32 R72, R24, R66, R72 ;  /* 0x000000421848723c */ /* 0x000fe20000001848 */
[----:B-1----:R-:W-:-:S07]  /*27f0*/  FMUL.FTZ R2, R85, c[0x0][0x2ec] ;  /* 0x0000bb0055027a20 */ /* 0x002fce0000410000 */
[-C--:B--2---:R-:W-:Y:S01]  /*2800*/  HMMA.16816.F32 R76, R28, R60.reuse, R76 ;  /* 0x0000003c1c4c723c */ /* 0x084fe2000000184c */
[----:B------:R1:W-:Y:S07]  /*2810*/  MUFU.TANH R111, R2 ;  /* 0x00000002006f7308 */ /* 0x0003ee0000002400 */
[----:B------:R-:W-:Y:S01]  /*2820*/  HMMA.16816.F32 R64, R12, R60, R56 ;  /* 0x0000003c0c40723c */ /* 0x000fe20000001838 */
[----:B------:R-:W-:Y:S01]  /*2830*/  LDSM.16.M88.4 R56, [R229+0x3000] ;  /* 0x00300000e538783b */ /* 0x000fe20000000200 */
[----:B-1----:R-:W-:-:S04]  /*2840*/  FMUL.FTZ R2, R86, c[0x0][0x2ec] ;  /* 0x0000bb0056027a20 */ /* 0x002fc80000410000 */
[----:B------:R1:W2:Y:S02]  /*2850*/  MUFU.TANH R108, R2 ;  /* 0x00000002006c7308 */ /* 0x0002a40000002400 */
[----:B-1----:R-:W-:Y:S02]  /*2860*/  FMUL.FTZ R2, R87, c[0x0][0x2ec] ;  /* 0x0000bb0057027a20 */ /* 0x002fe40000410000 */
[----:B------:R-:W-:Y:S04]  /*2870*/  HMMA.16816.F32 R84, R16, R50, R72 ;  /* 0x000000321054723c */ /* 0x000fe80000001848 */
[----:B------:R1:W1:Y:S04]  /*2880*/  MUFU.TANH R109, R2 ;  /* 0x00000002006d7308 */ /* 0x0002680000002400 */
[-C--:B-----5:R-:W-:Y:S08]  /*2890*/  HMMA.16816.F32 R72, R8, R52.reuse, R76 ;  /* 0x000000340848723c */ /* 0x0a0ff0000000184c */
[----:B------:R-:W-:Y:S01]  /*28a0*/  HMMA.16816.F32 R76, R24, R52, R64 ;  /* 0x00000034184c723c */ /* 0x000fe20000001840 */
[----:B-1----:R-:W-:-:S04]  /*28b0*/  FMUL.FTZ R2, R80, c[0x0][0x2ec] ;  /* 0x0000bb0050027a20 */ /* 0x002fc80000410000 */
[----:B------:R1:W-:Y:S02]  /*28c0*/  MUFU.TANH R110, R2 ;  /* 0x00000002006e7308 */ /* 0x0003e40000002400 */
[----:B-1----:R-:W-:-:S06]  /*28d0*/  FMUL.FTZ R2, R81, c[0x0][0x2ec] ;  /* 0x0000bb0051027a20 */ /* 0x002fcc0000410000 */
[----:B------:R1:W-:Y:S02]  /*28e0*/  MUFU.TANH R107, R2 ;  /* 0x00000002006b7308 */ /* 0x0003e40000002400 */
[----:B-1----:R-:W-:-:S06]  /*28f0*/  FMUL.FTZ R2, R82, c[0x0][0x2ec] ;  /* 0x0000bb0052027a20 */ /* 0x002fcc0000410000 */
[----:B------:R1:W-:Y:S02]  /*2900*/  MUFU.TANH R105, R2 ;  /* 0x0000000200697308 */ /* 0x0003e40000002400 */
[----:B-1----:R-:W-:Y:S02]  /*2910*/  FMUL.FTZ R2, R83, c[0x0][0x2ec] ;  /* 0x0000bb0053027a20 */ /* 0x002fe40000410000 */
[----:B------:R-:W-:Y:S01]  /*2920*/  HMMA.16816.F32 R80, R20, R50, R68 ;  /* 0x000000321450723c */ /* 0x000fe20000001844 */
[----:B------:R-:W1:Y:S03]  /*2930*/  LDSM.16.M88.4 R48, [R224+0xb800] ;  /* 0x00b80000e030783b */ /* 0x000e660000000200 */
[----:B------:R5:W-:Y:S04]  /*2940*/  MUFU.TANH R106, R2 ;  /* 0x00000002006a7308 */ /* 0x000be80000002400 */
[-C--:B------:R-:W-:Y:S08]  /*2950*/  HMMA.16816.F32 R68, R36, R46.reuse, R128 ;  /* 0x0000002e2444723c */ /* 0x080ff00000001880 */
[----:B------:R-:W-:Y:S01]  /*2960*/  HMMA.16816.F32 R44, R32, R46, R140 ;  /* 0x0000002e202c723c */ /* 0x000fe2000000188c */
[----:B-----5:R-:W-:-:S04]  /*2970*/  FMUL.FTZ R2, R88, c[0x0][0x2ec] ;  /* 0x0000bb0058027a20 */ /* 0x020fc80000410000 */
[----:B------:R5:W-:Y:S11]  /*2980*/  MUFU.TANH R104, R2 ;  /* 0x0000000200687308 */ /* 0x000bf60000002400 */
[----:B------:R-:W-:Y:S01]  /*2990*/  HMMA.16816.F32 R64, R28, R62, R68 ;  /* 0x0000003e1c40723c */ /* 0x000fe20000001844 */
[----:B-----5:R-:W-:-:S07]  /*29a0*/  FMUL.FTZ R2, R89, c[0x0][0x2ec] ;  /* 0x0000bb0059027a20 */ /* 0x020fce0000410000 */
[----:B------:R-:W-:Y:S01]  /*29b0*/  HMMA.16816.F32 R68, R40, R136, R148 ;  /* 0x000000882844723c */ /* 0x000fe20000001894 */
[----:B------:R5:W-:-:S15]  /*29c0*/  MUFU.TANH R103, R2 ;  /* 0x0000000200677308 */ /* 0x000bde0000002400 */
[----:B------:R-:W-:Y:S01]  /*29d0*/  HMMA.16816.F32 R64, R8, R54, R64 ;  /* 0x000000360840723c */ /* 0x000fe20000001840 */
[----:B-----5:R-:W-:-:S04]  /*29e0*/  FMUL.FTZ R2, R90, c[0x0][0x2ec] ;  /* 0x0000bb005a027a20 */ /* 0x020fc80000410000 */
[----:B------:R5:W2:Y:S03]  /*29f0*/  MUFU.TANH R99, R2 ;  /* 0x0000000200637308 */ /* 0x000aa60000002400 */
[----:B-1----:R-:W-:Y:S01]  /*2a00*/  HMMA.16816.F32 R68, R36, R48, R68 ;  /* 0x000000302444723c */ /* 0x002fe20000001844 */
[----:B-----5:R-:W-:-:S07]  /*2a10*/  FMUL.FTZ R2, R91, c[0x0][0x2ec] ;  /* 0x0000bb005b027a20 */ /* 0x020fce0000410000 */
[----:B------:R-:W-:Y:S01]  /*2a20*/  HMMA.16816.F32 R88, R16, R56, R76 ;  /* 0x000000381058723c */ /* 0x000fe2000000184c */
[----:B------:R1:W5:Y:S07]  /*2a30*/  MUFU.TANH R100, R2 ;  /* 0x0000000200647308 */ /* 0x00036e0000002400 */
[C---:B------:R-:W-:Y:S08]  /*2a40*/  HMMA.16816.F32 R76, R32.reuse, R48, R144 ;  /* 0x00000030204c723c */ /* 0x040ff00000001890 */
        /* <DEDUP_REMOVED lines=11> */
[----:B------:R-:W2:Y:S04]  /*2b00*/  LDSM.16.M88.4 R44, [R235+0x3800] ;  /* 0x00380000eb2c783b */ /* 0x000ea80000000200 */
[----:B------:R-:W3:Y:S01]  /*2b10*/  LDSM.16.M88.4 R60, [R230+0xb800] ;  /* 0x00b80000e63c783b */ /* 0x000ee20000000200 */
[----:B-1----:R-:W-:-:S04]  /*2b20*/  FMUL.FTZ R2, R84, c[0x0][0x2ec] ;  /* 0x0000bb0054027a20 */ /* 0x002fc80000410000 */
[----:B------:R1:W-:-:S14]  /*2b30*/  MUFU.TANH R96, R2 ;  /* 0x0000000200607308 */ /* 0x0003dc0000002400 */
[----:B------:R-:W-:Y:S01]  /*2b40*/  HMMA.16816.F32 R72, R24, R54, R72 ;  /* 0x000000361848723c */ /* 0x000fe20000001848 */
[----:B-1----:R-:W-:-:S07]  /*2b50*/  FMUL.FTZ R2, R85, c[0x0][0x2ec] ;  /* 0x0000bb0055027a20 */ /* 0x002fce0000410000 */
[----:B------:R-:W-:Y:S01]  /*2b60*/  HMMA.16816.F32 R52, R40, R138, R152 ;  /* 0x0000008a2834723c */ /* 0x000fe20000001898 */
[----:B------:R-:W1:Y:S01]  /*2b70*/  LDSM.16.M88.4 R40, [R229+0x3800] ;  /* 0x00380000e528783b */ /* 0x000e620000000200 */
[----:B------:R3:W-:Y:S01]  /*2b80*/  MUFU.TANH R95, R2 ;  /* 0x00000002005f7308 */ /* 0x0007e20000002400 */
[----:B------:R-:W-:-:S05]  /*2b90*/  DEPBAR.LE SB0, 0x0 ;  /* 0x000080000000791a */ /* 0x000fca0000000000 */
[----:B--2---:R-:W-:Y:S08]  /*2ba0*/  HMMA.16816.F32 R68, R28, R44, R68 ;  /* 0x0000002c1c44723c */ /* 0x004ff00000001844 */
[----:B------:R-:W-:Y:S01]  /*2bb0*/  HMMA.16816.F32 R72, R16, R58, R72 ;  /* 0x0000003a1048723c */ /* 0x000fe20000001848 */
[----:B---3--:R-:W-:-:S04]  /*2bc0*/  FMUL.FTZ R2, R86, c[0x0][0x2ec] ;  /* 0x0000bb0056027a20 */ /* 0x008fc80000410000 */
[----:B------:R2:W3:Y:S03]  /*2bd0*/  MUFU.TANH R93, R2 ;  /* 0x00000002005d7308 */ /* 0x0004e60000002400 */
[----:B------:R-:W-:Y:S08]  /*2be0*/  HMMA.16816.F32 R36, R36, R50, R52 ;  /* 0x000000322424723c */ /* 0x000ff00000001834 */
[----:B------:R-:W-:Y:S01]  /*2bf0*/  HMMA.16816.F32 R68, R8, R60, R68 ;  /* 0x0000003c0844723c */ /* 0x000fe20000001844 */
[----:B--2---:R-:W-:-:S07]  /*2c00*/  FMUL.FTZ R2, R87, c[0x0][0x2ec] ;  /* 0x0000bb0057027a20 */ /* 0x004fce0000410000 */
[----:B------:R-:W-:Y:S01]  /*2c10*/  FMUL.FTZ R72, R72, c[0x0][0x2ec] ;  /* 0x0000bb0048487a20 */ /* 0x000fe20000410000 */
[----:B------:R2:W-:Y:S01]  /*2c20*/  MUFU.TANH R92, R2 ;  /* 0x00000002005c7308 */ /* 0x0005e20000002400 */
[----:B------:R-:W-:Y:S02]  /*2c30*/  FMUL.FTZ R73, R73, c[0x0][0x2ec] ;  /* 0x0000bb0049497a20 */ /* 0x000fe40000410000 */
[----:B------:R-:W-:Y:S02]  /*2c40*/  FMUL.FTZ R74, R74, c[0x0][0x2ec] ;  /* 0x0000bb004a4a7a20 */ /* 0x000fe40000410000 */
[----:B------:R-:W-:Y:S02]  /*2c50*/  FMUL.FTZ R75, R75, c[0x0][0x2ec] ;  /* 0x0000bb004b4b7a20 */ /* 0x000fe40000410000 */
[----:B------:R-:W-:Y:S01]  /*2c60*/  HMMA.16816.F32 R28, R28, R46, R36 ;  /* 0x0000002e1c1c723c */ /* 0x000fe20000001824 */
[----:B------:R-:W-:Y:S07]  /*2c70*/  MUFU.TANH R72, R72 ;  /* 0x0000004800487308 */ /* 0x000fee0000002400 */
[----:B-1----:R-:W-:Y:S01]  /*2c80*/  HMMA.16816.F32 R68, R20, R40, R68 ;  /* 0x000000281444723c */ /* 0x002fe20000001844 */
[----:B--2---:R-:W-:Y:S01]  /*2c90*/  FMUL.FTZ R2, R80, c[0x0][0x2ec] ;  /* 0x0000bb0050027a20 */ /* 0x004fe20000410000 */
[----:B------:R-:W-:Y:S08]  /*2ca0*/  MUFU.TANH R73, R73 ;  /* 0x0000004900497308 */ /* 0x000ff00000002400 */
[----:B------:R1:W-:Y:S06]  /*2cb0*/  MUFU.TANH R94, R2 ;  /* 0x00000002005e7308 */ /* 0x0003ec0000002400 */
[----:B------:R-:W-:Y:S02]  /*2cc0*/  HMMA.16816.F32 R8, R8, R62, R28 ;  /* 0x0000003e0808723c */ /* 0x000fe4000000181c */
[----:B------:R-:W-:Y:S06]  /*2cd0*/  MUFU.TANH R74, R74 ;  /* 0x0000004a004a7308 */ /* 0x000fec0000002400 */
[----:B------:R-:W-:-:S02]  /*2ce0*/  FMUL.FTZ R3, R70, c[0x0][0x2ec] ;  /* 0x0000bb0046037a20 */ /* 0x000fc40000410000 */
[----:B-1----:R-:W-:Y:S01]  /*2cf0*/  FMUL.FTZ R2, R81, c[0x0][0x2ec] ;  /* 0x0000bb0051027a20 */ /* 0x002fe20000410000 */
[----:B------:R-:W-:Y:S08]  /*2d00*/  MUFU.TANH R75, R75 ;  /* 0x0000004b004b7308 */ /* 0x000ff00000002400 */
[----:B------:R1:W-:Y:S08]  /*2d10*/  MUFU.TANH R163, R2 ;  /* 0x0000000200a37308 */ /* 0x0003f00000002400 */
[----:B------:R-:W-:Y:S01]  /*2d20*/  MUFU.TANH R36, R3 ;  /* 0x0000000300247308 */ /* 0x000fe20000002400 */
[----:B-1----:R-:W-:-:S07]  /*2d30*/  FMUL.FTZ R2, R82, c[0x0][0x2ec] ;  /* 0x0000bb0052027a20 */ /* 0x002fce0000410000 */
[----:B------:R1:W-:Y:S02]  /*2d40*/  MUFU.TANH R86, R2 ;  /* 0x0000000200567308 */ /* 0x0003e40000002400 */
[----:B-1----:R-:W-:Y:S02]  /*2d50*/  FMUL.FTZ R2, R83, c[0x0][0x2ec] ;  /* 0x0000bb0053027a20 */ /* 0x002fe40000410000 */
[----:B------:R-:W-:Y:S04]  /*2d60*/  HMMA.16816.F32 R80, R20, R58, R64 ;  /* 0x0000003a1450723c */ /* 0x000fe80000001840 */
[----:B------:R1:W-:Y:S04]  /*2d70*/  MUFU.TANH R87, R2 ;  /* 0x0000000200577308 */ /* 0x0003e80000002400 */
[C---:B------:R-:W-:Y:S08]  /*2d80*/  HMMA.16816.F32 R64, R12.reuse, R44, R76 ;  /* 0x0000002c0c40723c */ /* 0x040ff0000000184c */
[----:B------:R-:W-:Y:S01]  /*2d90*/  HMMA.16816.F32 R12, R12, R46, R32 ;  /* 0x0000002e0c0c723c */ /* 0x000fe20000001820 */
[----:B-1----:R-:W-:-:S04]  /*2da0*/  FMUL.FTZ R2, R88, c[0x0][0x2ec] ;  /* 0x0000bb0058027a20 */ /* 0x002fc80000410000 */
[----:B------:R1:W-:Y:S03]  /*2db0*/  MUFU.TANH R84, R2 ;  /* 0x0000000200547308 */ /* 0x0003e60000002400 */
[----:B------:R-:W-:Y:S08]  /*2dc0*/  HMMA.16816.F32 R20, R20, R42, R8 ;  /* 0x0000002a1414723c */ /* 0x000ff00000001808 */
[----:B------:R-:W-:Y:S01]  /*2dd0*/  HMMA.16816.F32 R52, R24, R60, R64 ;  /* 0x0000003c1834723c */ /* 0x000fe20000001840 */
[----:B-1----:R-:W-:-:S07]  /*2de0*/  FMUL.FTZ R2, R89, c[0x0][0x2ec] ;  /* 0x0000bb0059027a20 */ /* 0x002fce0000410000 */
[----:B------:R-:W-:Y:S01]  /*2df0*/  HMMA.16816.F32 R24, R24, R62, R12 ;  /* 0x0000003e1818723c */ /* 0x000fe2000000180c */
[----:B------:R1:W-:Y:S07]  /*2e00*/  MUFU.TANH R85, R2 ;  /* 0x0000000200557308 */ /* 0x0003ee0000002400 */
[----:B------:R-:W-:Y:S02]  /*2e10*/  FMUL.FTZ R22, R22, c[0x0][0x2ec] ;  /* 0x0000bb0016167a20 */ /* 0x000fe40000410000 */
[----:B------:R-:W-:-:S02]  /*2e20*/  FMUL.FTZ R20, R20, c[0x0][0x2ec] ;  /* 0x0000bb0014147a20 */ /* 0x000fc40000410000 */
[----:B------:R-:W-:Y:S04]  /*2e30*/  MUFU.TANH R8, R22 ;  /* 0x0000001600087308 */ /* 0x000fe80000002400 */
[----:B------:R-:W-:Y:S01]  /*2e40*/  HMMA.16816.F32 R52, R16, R40, R52 ;  /* 0x000000281034723c */ /* 0x000fe20000001834 */
[----:B-1----:R-:W-:-:S03]  /*2e50*/  FMUL.FTZ R2, R90, c[0x0][0x2ec] ;  /* 0x0000bb005a027a20 */ /* 0x002fc60000410000 */
[----:B------:R-:W-:Y:S04]  /*2e60*/  MUFU.TANH R9, R20 ;  /* 0x0000001400097308 */ /* 0x000fe80000002400 */
[----:B------:R-:W-:Y:S04]  /*2e70*/  HMMA.16816.F32 R16, R16, R42, R24 ;  /* 0x0000002a1010723c */ /* 0x000fe80000001818 */
[----:B------:R1:W-:-:S12]  /*2e80*/  MUFU.TANH R48, R2 ;  /* 0x0000000200307308 */ /* 0x0003d80000002400 */
[----:B------:R-:W-:Y:S02]  /*2e90*/  FMUL.FTZ R7, R54, c[0x0][0x2ec] ;  /* 0x0000bb0036077a20 */ /* 0x000fe40000410000 */
[----:B------:R-:W-:Y:S02]  /*2ea0*/  FMUL.FTZ R52, R52, c[0x0][0x2ec] ;  /* 0x0000bb0034347a20 */ /* 0x000fe40000410000 */
[----:B-1----:R-:W-:Y:S01]  /*2eb0*/  FMUL.FTZ R2, R91, c[0x0][0x2ec] ;  /* 0x0000bb005b027a20 */ /* 0x002fe20000410000 */
[----:B------:R-:W-:Y:S03]  /*2ec0*/  MUFU.TANH R35, R7 ;  /* 0x0000000700237308 */ /* 0x000fe60000002400 */
[----:B------:R-:W-:Y:S02]  /*2ed0*/  FMUL.FTZ R16, R16, c[0x0][0x2ec] ;  /* 0x0000bb0010107a20 */ /* 0x000fe40000410000 */
[----:B------:R-:W-:-:S02]  /*2ee0*/  FMUL.FTZ R18, R18, c[0x0][0x2ec] ;  /* 0x0000bb0012127a20 */ /* 0x000fc40000410000 */
[----:B------:R-:W-:Y:S01]  /*2ef0*/  FMUL.FTZ R19, R19, c[0x0][0x2ec] ;  /* 0x0000bb0013137a20 */ /* 0x000fe20000410000 */
[----:B------:R1:W2:Y:S08]  /*2f00*/  MUFU.TANH R49, R2 ;  /* 0x0000000200317308 */ /* 0x0002b00000002400 */
[----:B------:R-:W-:Y:S01]  /*2f10*/  MUFU.TANH R52, R52 ;  /* 0x0000003400347308 */ /* 0x000fe20000002400 */
[----:B-1----:R-:W-:-:S07]  /*2f20*/  FMUL.FTZ R2, R80, c[0x0][0x2ec] ;  /* 0x0000bb0050027a20 */ /* 0x002fce0000410000 */
[----:B------:R-:W-:Y:S08]  /*2f30*/  MUFU.TANH R16, R16 ;  /* 0x0000001000107308 */ /* 0x000ff00000002400 */
[----:B------:R1:W-:Y:S08]  /*2f40*/  MUFU.TANH R57, R2 ;  /* 0x0000000200397308 */ /* 0x0003f00000002400 */
[----:B------:R-:W-:Y:S01]  /*2f50*/  MUFU.TANH R18, R18 ;  /* 0x0000001200127308 */ /* 0x000fe20000002400 */
[----:B-1----:R-:W-:-:S07]  /*2f60*/  FMUL.FTZ R2, R81, c[0x0][0x2ec] ;  /* 0x0000bb0051027a20 */ /* 0x002fce0000410000 */
[----:B------:R1:W-:Y:S02]  /*2f70*/  MUFU.TANH R56, R2 ;  /* 0x0000000200387308 */ /* 0x0003e40000002400 */
[----:B-1----:R-:W-:-:S06]  /*2f80*/  FMUL.FTZ R2, R82, c[0x0][0x2ec] ;  /* 0x0000bb0052027a20 */ /* 0x002fcc0000410000 */
[----:B------:R1:W1:Y:S02]  /*2f90*/  MUFU.TANH R45, R2 ;  /* 0x00000002002d7308 */ /* 0x0002640000002400 */
[----:B-1----:R-:W-:-:S06]  /*2fa0*/  FMUL.FTZ R2, R83, c[0x0][0x2ec] ;  /* 0x0000bb0053027a20 */ /* 0x002fcc0000410000 */
[----:B------:R1:W1:Y:S02]  /*2fb0*/  MUFU.TANH R44, R2 ;  /* 0x00000002002c7308 */ /* 0x0002640000002400 */
[----:B-1----:R-:W-:-:S06]  /*2fc0*/  FMUL.FTZ R2, R68, c[0x0][0x2ec] ;  /* 0x0000bb0044027a20 */ /* 0x002fcc0000410000 */
[----:B------:R1:W1:Y:S02]  /*2fd0*/  MUFU.TANH R37, R2 ;  /* 0x0000000200257308 */ /* 0x0002640000002400 */
[----:B-1----:R-:W-:-:S04]  /*2fe0*/  IMAD.U32 R2, RZ, RZ, UR10 ;  /* 0x0000000aff027e24 */ /* 0x002fc8000f8e00ff */
[----:B------:R-:W-:-:S05]  /*2ff0*/  IMAD R2, R2, 0x40, R5 ;  /* 0x0000004002027824 */ /* 0x000fca00078e0205 */
[C---:B------:R-:W-:Y:S01]  /*3000*/  IADD3 R3, R2.reuse, 0x9, RZ ;  /* 0x0000000902037810 */ /* 0x040fe20007ffe0ff */
[----:B------:R-:W-:Y:S01]  /*3010*/  BAR.SYNC.DEFER_BLOCKING 0x0 ;  /* 0x0000000000007b1d */ /* 0x000fe20000010000 */
[C---:B------:R-:W-:Y:S02]  /*3020*/  ISETP.GE.AND P2, PT, R2.reuse, UR13, PT ;  /* 0x0000000d02007c0c */ /* 0x040fe4000bf46270 */
[----:B------:R-:W-:Y:S02]  /*3030*/  ISETP.GE.AND P6, PT, R3, UR13, PT ;  /* 0x0000000d03007c0c */ /* 0x000fe4000bfc6270 */
[C---:B------:R-:W-:Y:S02]  /*3040*/  IADD3 R3, R2.reuse, 0x18, RZ ;  /* 0x0000001802037810 */ /* 0x040fe40007ffe0ff */
[----:B------:R-:W-:Y:S02]  /*3050*/  IADD3 R6, R2, 0x1, RZ ;  /* 0x0000000102067810 */ /* 0x000fe40007ffe0ff */
[----:B------:R-:W-:Y:S01]  /*3060*/  ISETP.GE.AND P3, PT, R3, UR13, PT ;  /* 0x0000000d03007c0c */ /* 0x000fe2000bf66270 */
[----:B------:R-:W-:Y:S01]  /*3070*/  FMUL.FTZ R3, R69, c[0x0][0x2ec] ;  /* 0x0000bb0045037a20 */ /* 0x000fe20000410000 */
[----:B----4-:R-:W-:-:S02]  /*3080*/  FSEL R30, R120, -INF , !P2 ;  /* 0xff800000781e7808 */ /* 0x010fc40005000000 */
[----:B------:R-:W-:Y:S01]  /*3090*/  FSEL R29, R124, -INF , !P2 ;  /* 0xff8000007c1d7808 */ /* 0x000fe20005000000 */
[----:B------:R1:W-:Y:S01]  /*30a0*/  MUFU.TANH R13, R3 ;  /* 0x00000003000d7308 */ /* 0x0003e20000002400 */
[----:B------:R-:W-:Y:S02]  /*30b0*/  FSEL R157, R157, -INF , !P2 ;  /* 0xff8000009d9d7808 */ /* 0x000fe40005000000 */
[----:B------:R-:W-:Y:S02]  /*30c0*/  FSEL R152, R126, -INF , !P2 ;  /* 0xff8000007e987808 */ /* 0x000fe40005000000 */
[----:B------:R-:W-:Y:S02]  /*30d0*/  ISETP.GE.AND P1, PT, R6, UR13, PT ;  /* 0x0000000d06007c0c */ /* 0x000fe4000bf26270 */
[----:B------:R-:W-:Y:S02]  /*30e0*/  IADD3 R5, R2, 0x8, RZ ;  /* 0x0000000802057810 */ /* 0x000fe40007ffe0ff */
[----:B------:R-:W-:-:S02]  /*30f0*/  FSEL R31, R115, -INF , !P1 ;  /* 0xff800000731f7808 */ /* 0x000fc40004800000 */
[----:B------:R-:W-:Y:S02]  /*3100*/  FSEL R28, R123, -INF , !P1 ;  /* 0xff8000007b1c7808 */ /* 0x000fe40004800000 */
[----:B------:R-:W-:Y:S02]  /*3110*/  FSEL R156, R156, -INF , !P1 ;  /* 0xff8000009c9c7808 */ /* 0x000fe40004800000 */
[----:B------:R-:W-:Y:S02]  /*3120*/  FSEL R151, R125, -INF , !P1 ;  /* 0xff8000007d977808 */ /* 0x000fe40004800000 */
[----:B-1----:R-:W-:Y:S02]  /*3130*/  IADD3 R3, R2, 0x19, RZ ;  /* 0x0000001902037810 */ /* 0x002fe40007ffe0ff */
[----:B------:R-:W-:Y:S02]  /*3140*/  ISETP.GE.AND P0, PT, R5, UR13, PT ;  /* 0x0000000d05007c0c */ /* 0x000fe4000bf06270 */
[----:B------:R-:W-:-:S02]  /*3150*/  ISETP.GE.AND P2, PT, R3, UR13, PT ;  /* 0x0000000d03007c0c */ /* 0x000fc4000bf46270 */
[----:B------:R-:W-:Y:S02]  /*3160*/  IADD3 R3, R2, 0x20, RZ ;  /* 0x0000002002037810 */ /* 0x000fe40007ffe0ff */
[----:B------:R-:W-:Y:S02]  /*3170*/  FSEL R27, R108, -INF , !P0 ;  /* 0xff8000006c1b7808 */ /* 0x000fe40004000000 */
[----:B------:R-:W-:Y:S02]  /*3180*/  ISETP.GE.AND P1, PT, R3, UR13, PT ;  /* 0x0000000d03007c0c */ /* 0x000fe4000bf26270 */
[----:B------:R-:W-:Y:S02]  /*3190*/  IADD3 R3, R2, 0x21, RZ ;  /* 0x0000002102037810 */ /* 0x000fe40007ffe0ff */
[----:B------:R-:W-:Y:S02]  /*31a0*/  FSEL R15, R112, -INF , !P0 ;  /* 0xff800000700f7808 */ /* 0x000fe40004000000 */
[----:B------:R-:W-:-:S02]  /*31b0*/  FSEL R155, R113, -INF , !P0 ;  /* 0xff800000719b7808 */ /* 0x000fc40004000000 */
[----:B------:R-:W-:Y:S02]  /*31c0*/  FSEL R147, R122, -INF , !P0 ;  /* 0xff8000007a937808 */ /* 0x000fe40004000000 */
[----:B------:R-:W-:Y:S02]  /*31d0*/  ISETP.GE.AND P0, PT, R3, UR13, PT ;  /* 0x0000000d03007c0c */ /* 0x000fe4000bf06270 */
[C---:B------:R-:W-:Y:S02]  /*31e0*/  IADD3 R6, R2.reuse, 0x10, RZ ;  /* 0x0000001002067810 */ /* 0x040fe40007ffe0ff */
[----:B------:R-:W-:Y:S02]  /*31f0*/  IADD3 R3, R2, 0x28, RZ ;  /* 0x0000002802037810 */ /* 0x000fe40007ffe0ff */
[----:B------:R-:W-:Y:S02]  /*3200*/  FSEL R25, R109, -INF , !P6 ;  /* 0xff8000006d197808 */ /* 0x000fe40007000000 */
[----:B------:R-:W-:-:S02]  /*3210*/  FSEL R14, R111, -INF , !P6 ;  /* 0xff8000006f0e7808 */ /* 0x000fc40007000000 */
[----:B------:R-:W-:Y:S02]  /*3220*/  FSEL R154, R114, -INF , !P6 ;  /* 0xff800000729a7808 */ /* 0x000fe40007000000 */
[----:B------:R-:W-:Y:S02]  /*3230*/  FSEL R146, R121, -INF , !P6 ;  /* 0xff80000079927808 */ /* 0x000fe40007000000 */
[----:B------:R-:W-:Y:S01]  /*3240*/  ISETP.GE.AND P5, PT, R6, UR13, PT ;  /* 0x0000000d06007c0c */ /* 0x000fe2000bfa6270 */
[----:B------:R-:W-:Y:S01]  /*3250*/  FMUL.FTZ R6, R53, c[0x0][0x2ec] ;  /* 0x0000bb0035067a20 */ /* 0x000fe20000410000 */
[----:B------:R-:W-:Y:S02]  /*3260*/  ISETP.GE.AND P6, PT, R3, UR13, PT ;  /* 0x0000000d03007c0c */ /* 0x000fe4000bfc6270 */
[C---:B------:R-:W-:Y:S01]  /*3270*/  IADD3 R5, R2.reuse, 0x11, RZ ;  /* 0x0000001102057810 */ /* 0x040fe20007ffe0ff */
[----:B------:R-:W-:Y:S01]  /*3280*/  MUFU.TANH R11, R6 ;  /* 0x00000006000b7308 */ /* 0x000fe20000002400 */
[----:B------:R-:W-:-:S02]  /*3290*/  IADD3 R3, R2, 0x29, RZ ;  /* 0x0000002902037810 */ /* 0x000fc40007ffe0ff */
[----:B------:R-:W-:Y:S02]  /*32a0*/  FSEL R32, R99, -INF , !P5 ;  /* 0xff80000063207808 */ /* 0x000fe40006800000 */
[----:B------:R-:W-:Y:S02]  /*32b0*/  FSEL R26, R104, -INF , !P5 ;  /* 0xff800000681a7808 */ /* 0x000fe40006800000 */
[----:B------:R-:W-:Y:S02]  /*32c0*/  FSEL R153, R105, -INF , !P5 ;  /* 0xff80000069997808 */ /* 0x000fe40006800000 */
[----:B------:R-:W-:Y:S02]  /*32d0*/  FSEL R137, R110, -INF , !P5 ;  /* 0xff8000006e897808 */ /* 0x000fe40006800000 */
[----:B------:R-:W-:Y:S01]  /*32e0*/  ISETP.GE.AND P4, PT, R5, UR13, PT ;  /* 0x0000000d05007c0c */ /* 0x000fe2000bf86270 */
[----:B------:R-:W-:Y:S01]  /*32f0*/  FMUL.FTZ R5, R71, c[0x0][0x2ec] ;  /* 0x0000bb0047057a20 */ /* 0x000fe20000410000 */
[----:B------:R-:W-:-:S02]  /*3300*/  ISETP.GE.AND P5, PT, R3, UR13, PT ;  /* 0x0000000d03007c0c */ /* 0x000fc4000bfa6270 */
[----:B------:R-:W-:Y:S01]  /*3310*/  IADD3 R3, R2, 0x30, RZ ;  /* 0x0000003002037810 */ /* 0x000fe20007ffe0ff */
[----:B------:R1:W-:Y:S01]  /*3320*/  MUFU.TANH R12, R5 ;  /* 0x00000005000c7308 */ /* 0x0003e20000002400 */
[----:B-----5:R-:W-:Y:S02]  /*3330*/  FSEL R33, R100, -INF , !P4 ;  /* 0xff80000064217808 */ /* 0x020fe40006000000 */
[----:B------:R-:W-:Y:S02]  /*3340*/  FSEL R24, R103, -INF , !P4 ;  /* 0xff80000067187808 */ /* 0x000fe40006000000 */
[----:B------:R-:W-:Y:S02]  /*3350*/  FSEL R150, R106, -INF , !P4 ;  /* 0xff8000006a967808 */ /* 0x000fe40006000000 */
[----:B------:R-:W-:Y:S02]  /*3360*/  FSEL R145, R107, -INF , !P4 ;  /* 0xff8000006b917808 */ /* 0x000fe40006000000 */
[----:B------:R-:W-:-:S02]  /*3370*/  ISETP.GE.AND P4, PT, R3, UR13, PT ;  /* 0x0000000d03007c0c */ /* 0x000fc4000bf86270 */
[----:B------:R-:W-:Y:S02]  /*3380*/  IADD3 R3, R2, 0x31, RZ ;  /* 0x0000003102037810 */ /* 0x000fe40007ffe0ff */
[----:B---3--:R-:W-:Y:S02]  /*3390*/  FSEL R34, R93, -INF , !P3 ;  /* 0xff8000005d227808 */ /* 0x008fe40005800000 */
[----:B------:R-:W-:Y:S01]  /*33a0*/  FSEL R22, R96, -INF , !P3 ;  /* 0xff80000060167808 */ /* 0x000fe20005800000 */
[----:B-1----:R-:W-:Y:S01]  /*33b0*/  FMUL.FTZ R5, R55, c[0x0][0x2ec] ;  /* 0x0000bb0037057a20 */ /* 0x002fe20000410000 */
[----:B------:R-:W-:Y:S02]  /*33c0*/  FSEL R148, R97, -INF , !P3 ;  /* 0xff80000061947808 */ /* 0x000fe40005800000 */
[----:B------:R-:W-:Y:S01]  /*33d0*/  FSEL R144, R102, -INF , !P3 ;  /* 0xff80000066907808 */ /* 0x000fe20005800000 */
[----:B------:R1:W3:Y:S01]  /*33e0*/  MUFU.TANH R10, R5 ;  /* 0x00000005000a7308 */ /* 0x0002e20000002400 */
[----:B------:R-:W-:-:S02]  /*33f0*/  ISETP.GE.AND P3, PT, R3, UR13, PT ;  /* 0x0000000d03007c0c */ /* 0x000fc4000bf66270 */
[----:B------:R-:W-:Y:S02]  /*3400*/  IADD3 R3, R2, 0x38, RZ ;  /* 0x0000003802037810 */ /* 0x000fe40007ffe0ff */
[----:B------:R-:W-:Y:S02]  /*3410*/  FSEL R20, R95, -INF , !P2 ;  /* 0xff8000005f147808 */ /* 0x000fe40005000000 */
[----:B------:R-:W-:Y:S02]  /*3420*/  FSEL R149, R98, -INF , !P2 ;  /* 0xff80000062957808 */ /* 0x000fe40005000000 */
[----:B------:R-:W-:Y:S02]  /*3430*/  FSEL R139, R101, -INF , !P2 ;  /* 0xff800000658b7808 */ /* 0x000fe40005000000 */
[----:B--2---:R-:W-:Y:S02]  /*3440*/  FSEL R186, R49, -INF , !P0 ;  /* 0xff80000031ba7808 */ /* 0x004fe40004000000 */
[----:B------:R-:W-:-:S02]  /*3450*/  FSEL R177, R85, -INF , !P0 ;  /* 0xff80000055b17808 */ /* 0x000fc40004000000 */
[----:B------:R-:W-:Y:S01]  /*3460*/  FSEL R170, R87, -INF , !P0 ;  /* 0xff80000057aa7808 */ /* 0x000fe20004000000 */
[----:B-1----:R-:W-:Y:S01]  /*3470*/  FMUL.FTZ R5, R21, c[0x0][0x2ec] ;  /* 0x0000bb0015057a20 */ /* 0x002fe20000410000 */
[----:B------:R-:W-:Y:S02]  /*3480*/  FSEL R21, R92, -INF , !P2 ;  /* 0xff8000005c157808 */ /* 0x000fe40005000000 */
[----:B------:R-:W-:Y:S01]  /*3490*/  ISETP.GE.AND P2, PT, R3, UR13, PT ;  /* 0x0000000d03007c0c */ /* 0x000fe2000bf46270 */
[----:B------:R1:W-:Y:S01]  /*34a0*/  MUFU.TANH R7, R5 ;  /* 0x0000000500077308 */ /* 0x0003e20000002400 */
[----:B------:R-:W-:Y:S01]  /*34b0*/  FMUL.FTZ R3, R23, c[0x0][0x2ec] ;  /* 0x0000bb0017037a20 */ /* 0x000fe20000410000 */
[----:B------:R-:W-:Y:S02]  /*34c0*/  FSEL R163, R163, -INF , !P0 ;  /* 0xff800000a3a37808 */ /* 0x000fe40004000000 */
[----:B------:R-:W-:Y:S02]  /*34d0*/  PLOP3.LUT P0, PT, PT, PT, UP0, 0x80, 0x0 ;  /* 0x000000000000781c */ /* 0x000fe40003f0f008 */
[----:B------:R-:W-:-:S02]  /*34e0*/  IADD3 R2, R2, 0x39, RZ ;  /* 0x0000003902027810 */ /* 0x000fc40007ffe0ff */
[----:B------:R-:W-:Y:S01]  /*34f0*/  MUFU.TANH R6, R3 ;  /* 0x0000000300067308 */ /* 0x000fe20000002400 */
[----:B------:R-:W-:Y:S02]  /*3500*/  FSEL R187, R48, -INF , !P1 ;  /* 0xff80000030bb7808 */ /* 0x000fe40004800000 */
[----:B------:R-:W-:Y:S02]  /*3510*/  FSEL R179, R84, -INF , !P1 ;  /* 0xff80000054b37808 */ /* 0x000fe40004800000 */
[----:B------:R-:W-:Y:S02]  /*3520*/  FSEL R178, R86, -INF , !P1 ;  /* 0xff80000056b27808 */ /* 0x000fe40004800000 */
[----:B------:R-:W-:Y:S01]  /*3530*/  FSEL R171, R94, -INF , !P1 ;  /* 0xff8000005eab7808 */ /* 0x000fe20004800000 */
[----:B-1----:R-:W-:Y:S01]  /*3540*/  FMUL.FTZ R5, R17, c[0x0][0x2ec] ;  /* 0x0000bb0011057a20 */ /* 0x002fe20000410000 */
[----:B------:R-:W1:Y:S01]  /*3550*/  MUFU.TANH R3, R19 ;  /* 0x0000001300037308 */ /* 0x000e620000002400 */
[----:B------:R-:W-:Y:S01]  /*3560*/  ISETP.GE.AND P1, PT, R2, UR13, PT ;  /* 0x0000000d02007c0c */ /* 0x000fe2000bf26270 */
[----:B------:R-:W-:Y:S01]  /*3570*/  IMAD.IADD R2, R158, 0x1, R159 ;  /* 0x000000019e027824 */ /* 0x000fe200078e029f */
[----:B------:R-:W-:-:S02]  /*3580*/  FSEL R185, R74, -INF , !P6 ;  /* 0xff8000004ab97808 */ /* 0x000fc40007000000 */
[----:B------:R-:W-:Y:S02]  /*3590*/  FSEL R176, R72, -INF , !P6 ;  /* 0xff80000048b07808 */ /* 0x000fe40007000000 */
[----:B------:R-:W-:Y:S01]  /*35a0*/  FSEL R168, R45, -INF , !P6 ;  /* 0xff8000002da87808 */ /* 0x000fe20007000000 */
[----:B------:R-:W2:Y:S01]  /*35b0*/  MUFU.TANH R5, R5 ;  /* 0x0000000500057308 */ /* 0x000ea20000002400 */
        /* <DEDUP_REMOVED lines=9> */
[----:B---3--:R-:W-:-:S02]  /*3650*/  FSEL R223, R10, -INF , !P3 ;  /* 0xff8000000adf7808 */ /* 0x008fc40005800000 */
[----:B------:R-:W-:Y:S02]  /*3660*/  FSEL R218, R11, -INF , !P3 ;  /* 0xff8000000bda7808 */ /* 0x000fe40005800000 */
[----:B------:R-:W-:Y:S02]  /*3670*/  FSEL R211, R12, -INF , !P3 ;  /* 0xff8000000cd37808 */ /* 0x000fe40005800000 */
[----:B------:R-:W-:Y:S02]  /*3680*/  FSEL R207, R13, -INF , !P3 ;  /* 0xff8000000dcf7808 */ /* 0x000fe40005800000 */
[----:B------:R-:W-:Y:S02]  /*3690*/  FSEL R221, R18, -INF , !P2 ;  /* 0xff80000012dd7808 */ /* 0x000fe40005000000 */
[----:B------:R-:W-:Y:S02]  /*36a0*/  FSEL R216, R16, -INF , !P2 ;  /* 0xff80000010d87808 */ /* 0x000fe40005000000 */
[----:B------:R-:W-:-:S02]  /*36b0*/  FSEL R208, R8, -INF , !P2 ;  /* 0xff80000008d07808 */ /* 0x000fc40005000000 */
[----:B------:R-:W-:Y:S02]  /*36c0*/  FSEL R205, R9, -INF , !P2 ;  /* 0xff80000009cd7808 */ /* 0x000fe40005000000 */
[----:B-1----:R-:W-:Y:S02]  /*36d0*/  FSEL R219, R3, -INF , !P1 ;  /* 0xff80000003db7808 */ /* 0x002fe40004800000 */
[----:B--2---:R-:W-:Y:S02]  /*36e0*/  FSEL R210, R5, -INF , !P1 ;  /* 0xff80000005d27808 */ /* 0x004fe40004800000 */
[----:B------:R-:W-:Y:S02]  /*36f0*/  FSEL R206, R6, -INF , !P1 ;  /* 0xff80000006ce7808 */ /* 0x000fe40004800000 */
[----:B------:R-:W-:Y:S01]  /*3700*/  FSEL R204, R7, -INF , !P1 ;  /* 0xff80000007cc7808 */ /* 0x000fe20004800000 */
[----:B------:R-:W-:Y:S05]  /*3710*/  @!P0 BRA `(.L_x_48) ;  /* 0x000001d000008947 */ /* 0x000fea0003800000 */
[----:B------:R-:W-:Y:S01]  /*3720*/  ULEA.HI.SX32 UR6, UR8, 0xfffffffe, 0x1a ;  /* 0xfffffffe08067891 */ /* 0x000fe2000f8fd23f */
        /* <DEDUP_REMOVED lines=28> */
.L_x_48:
[----:B------:R-:W-:Y:S01]  /*38f0*/  FMNMX.FTZ R3, R29, R28, !PT ;  /* 0x0000001c1d037209 */ /* 0x000fe20007810000 */
[----:B------:R-:W-:Y:S01]  /*3900*/  STL [R1+0xb0], R243 ;  /* 0x0000b0f301007387 */ /* 0x000fe20000100800 */
[----:B------:R-:W-:-:S02]  /*3910*/  SHF.L.U32 R225, R2, 0x1, RZ ;  /* 0x0000000102e17819 */ /* 0x000fc400000006ff */
[----:B------:R-:W-:Y:S01]  /*3920*/  FMNMX.FTZ R3, R15, R3, !PT ;  /* 0x000000030f037209 */ /* 0x000fe20007810000 */
[----:B------:R-:W-:Y:S01]  /*3930*/  STL [R1+0xac], R242 ;  /* 0x0000acf201007387 */ /* 0x000fe20000100800 */
[----:B------:R-:W-:Y:S01]  /*3940*/  LEA R228, R0, R225, 0x1 ;  /* 0x000000e100e47211 */ /* 0x000fe200078e08ff */
[----:B------:R-:W-:Y:S01]  /*3950*/  IMAD R226, R4, 0x2, R225 ;  /* 0x0000000204e27824 */ /* 0x000fe200078e02e1 */
[----:B------:R-:W-:Y:S01]  /*3960*/  FMNMX.FTZ R3, R14, R3, !PT ;  /* 0x000000030e037209 */ /* 0x000fe20007810000 */
[----:B------:R-:W-:Y:S02]  /*3970*/  STL [R1+0xa8], R241 ;  /* 0x0000a8f101007387 */ /* 0x000fe40000100800 */
[----:B------:R-:W-:Y:S01]  /*3980*/  IMAD R227, R0, 0x2, R226 ;  /* 0x0000000200e37824 */ /* 0x000fe200078e02e2 */
[----:B------:R-:W-:Y:S01]  /*3990*/  FMNMX.FTZ R3, R26, R3, !PT ;  /* 0x000000031a037209 */ /* 0x000fe20007810000 */
[----:B------:R-:W-:Y:S03]  /*39a0*/  STL [R1+0xa4], R240 ;  /* 0x0000a4f001007387 */ /* 0x000fe60000100800 */
        /* <DEDUP_REMOVED lines=32> */
[----:B------:R-:W-:-:S03]  /*3bb0*/  FMNMX.FTZ R3, R184, R3, !PT ;  /* 0x00000003b8037209 */ /* 0x000fc60007810000 */
[----:B-1----:R-:W1:Y:S01]  /*3bc0*/  SHFL.BFLY PT, R6, R136, 0x2, 0x1f ;  /* 0x0c401f0088067f89 */ /* 0x002e6200000e0000 */
[----:B------:R-:W-:-:S03]  /*3bd0*/  FMNMX.FTZ R3, R222, R3, !PT ;  /* 0x00000003de037209 */ /* 0x000fc60007810000 */
[----:B------:R-:W-:Y:S01]  /*3be0*/  LDSM.16.MT88.4 R88, [R226+0xc000] ;  /* 0x00c00000e258783b */ /* 0x000fe20000004200 */
[----:B------:R-:W-:-:S03]  /*3bf0*/  FMNMX.FTZ R3, R223, R3, !PT ;  /* 0x00000003df037209 */ /* 0x000fc60007810000 */
[----:B------:R-:W-:Y:S01]  /*3c00*/  LDSM.16.MT88.4 R108, [R225+0xe000] ;  /* 0x00e00000e16c783b */ /* 0x000fe20000004200 */
[----:B------:R-:W-:-:S03]  /*3c10*/  FMNMX.FTZ R3, R221, R3, !PT ;  /* 0x00000003dd037209 */ /* 0x000fc60007810000 */
[----:B------:R-:W-:Y:S01]  /*3c20*/  STL [R1+0x74], R224 ;  /* 0x000074e001007387 */ /* 0x000fe20000100800 */
[----:B------:R-:W-:-:S03]  /*3c30*/  FMNMX.FTZ R3, R219, R3, !PT ;  /* 0x00000003db037209 */ /* 0x000fc60007810000 */
[----:B------:R-:W-:Y:S04]  /*3c40*/  STL [R1+0xb4], R220 ;  /* 0x0000b4dc01007387 */ /* 0x000fe80000100800 */
[----:B------:R-:W2:Y:S01]  /*3c50*/  SHFL.BFLY PT, R5, R3, 0x2, 0x1f ;  /* 0x0c401f0003057f89 */ /* 0x000ea200000e0000 */
[----:B-1----:R-:W-:-:S03]  /*3c60*/  FMNMX.FTZ R136, R136, R6, !PT ;  /* 0x0000000688887209 */ /* 0x002fc60007810000 */
[----:B------:R-:W-:Y:S04]  /*3c70*/  STL [R1+0xb8], R218 ;  /* 0x0000b8da01007387 */ /* 0x000fe80000100800 */
[----:B------:R-:W1:Y:S04]  /*3c80*/  SHFL.BFLY PT, R6, R136, 0x1, 0x1f ;  /* 0x0c201f0088067f89 */ /* 0x000e6800000e0000 */
[----:B------:R-:W-:Y:S04]  /*3c90*/  STL [R1+0xbc], R216 ;  /* 0x0000bcd801007387 */ /* 0x000fe80000100800 */
[----:B------:R-:W-:Y:S04]  /*3ca0*/  STL [R1+0xc0], R210 ;  /* 0x0000c0d201007387 */ /* 0x000fe80000100800 */
[----:B------:R-:W-:Y:S01]  /*3cb0*/  STL [R1+0xc4], R222 ;  /* 0x0000c4de01007387 */ /* 0x000fe20000100800 */
[----:B--2---:R-:W-:-:S03]  /*3cc0*/  FMNMX.FTZ R3, R3, R5, !PT ;  /* 0x0000000503037209 */ /* 0x004fc60007810000 */
[----:B------:R-:W-:Y:S04]  /*3cd0*/  LDSM.16.MT88.4 R96, [R228+0xc000] ;  /* 0x00c00000e460783b */ /* 0x000fe80000004200 */
[----:B------:R-:W2:Y:S01]  /*3ce0*/  SHFL.BFLY PT, R7, R3, 0x1, 0x1f ;  /* 0x0c201f0003077f89 */ /* 0x000ea200000e0000 */
[----:B-1----:R-:W-:-:S03]  /*3cf0*/  FMNMX.FTZ R136, R136, R6, !PT ;  /* 0x0000000688887209 */ /* 0x002fc60007810000 */
[----:B------:R-:W-:Y:S01]  /*3d00*/  LDSM.16.MT88.4 R80, [R226+0xc800] ;  /* 0x00c80000e250783b */ /* 0x000fe20000004200 */
[C---:B------:R-:W-:Y:S01]  /*3d10*/  FSETP.NEU.FTZ.AND P1, PT, R136.reuse, -INF , PT ;  /* 0xff8000008800780b */ /* 0x040fe20003f3d000 */
[----:B------:R-:W-:Y:S02]  /*3d20*/  FMUL.FTZ R13, R136, c[0x0][0x23c] ;  /* 0x00008f00880d7a20 */ /* 0x000fe40000410000 */
[----:B------:R-:W-:Y:S03]  /*3d30*/  LDSM.16.MT88.4 R112, [R225+0xe800] ;  /* 0x00e80000e170783b */ /* 0x000fe60000004200 */
[----:B------:R-:W-:Y:S01]  /*3d40*/  FSEL R13, R13, RZ, P1 ;  /* 0x000000ff0d0d7208 */ /* 0x000fe20000800000 */
[----:B------:R-:W1:Y:S04]  /*3d50*/  LDSM.16.MT88.4 R116, [R226+0xe000] ;  /* 0x00e00000e274783b */ /* 0x000e680000004200 */
[--C-:B------:R-:W-:Y:S01]  /*3d60*/  FFMA.FTZ R5, R29, c[0x0][0x23c], -R13.reuse ;  /* 0x00008f001d057a23 */ /* 0x100fe2000001080d */
[----:B------:R-:W-:Y:S03]  /*3d70*/  LDSM.16.MT88.4 R92, [R228+0xc800] ;  /* 0x00c80000e45c783b */ /* 0x000fe60000004200 */
[----:B------:R3:W-:Y:S01]  /*3d80*/  MUFU.EX2 R233, R5 ;  /* 0x0000000500e97308 */ /* 0x0007e20000000800 */
[----:B--2---:R-:W-:Y:S01]  /*3d90*/  FMNMX.FTZ R3, R3, R7, !PT ;  /* 0x0000000703037209 */ /* 0x004fe20007810000 */
[----:B------:R-:W2:Y:S03]  /*3da0*/  LDSM.16.MT88.4 R100, [R227+0xc000] ;  /* 0x00c00000e364783b */ /* 0x000ea60000004200 */
[C---:B------:R-:W-:Y:S01]  /*3db0*/  FSETP.NEU.FTZ.AND P1, PT, R3.reuse, -INF , PT ;  /* 0xff8000000300780b */ /* 0x040fe20003f3d000 */
[----:B------:R-:W-:Y:S01]  /*3dc0*/  FMUL.FTZ R12, R3, c[0x0][0x23c] ;  /* 0x00008f00030c7a20 */ /* 0x000fe20000410000 */
[----:B------:R-:W4:Y:S04]  /*3dd0*/  LDSM.16.MT88.4 R84, [R225+0xc000] ;  /* 0x00c00000e154783b */ /* 0x000f280000004200 */
[----:B------:R-:W-:Y:S01]  /*3de0*/  FSEL R12, R12, RZ, P1 ;  /* 0x000000ff0c0c7208 */ /* 0x000fe20000800000 */
[----:B------:R-:W-:Y:S04]  /*3df0*/  LDSM.16.MT88.4 R120, [R226+0xe800] ;  /* 0x00e80000e278783b */ /* 0x000fe80000004200 */
[----:B------:R-:W-:Y:S01]  /*3e00*/  FFMA.FTZ R0, R27, c[0x0][0x23c], -R12 ;  /* 0x00008f001b007a23 */ /* 0x000fe2000001080c */
[----:B------:R-:W1:Y:S01]  /*3e10*/  LDSM.16.MT88.4 R124, [R228+0xe000] ;  /* 0x00e00000e47c783b */ /* 0x000e620000004200 */
[----:B---3--:R-:W-:-:S02]  /*3e20*/  FFMA.FTZ R5, R28, c[0x0][0x23c], -R13 ;  /* 0x00008f001c057a23 */ /* 0x008fc4000001080d */
[----:B------:R3:W-:Y:S01]  /*3e30*/  MUFU.EX2 R229, R0 ;  /* 0x0000000000e57308 */ /* 0x0007e20000000800 */
[--C-:B------:R-:W-:Y:S01]  /*3e40*/  FFMA.FTZ R2, R31, c[0x0][0x23c], -R12.reuse ;  /* 0x00008f001f027a23 */ /* 0x100fe2000001080c */
[----:B------:R-:W1:Y:S04]  /*3e50*/  LDSM.16.MT88.4 R140, [R227+0xe000] ;  /* 0x00e00000e38c783b */ /* 0x000e680000004200 */
[----:B------:R-:W1:Y:S02]  /*3e60*/  LDSM.16.MT88.4 R104, [R227+0xc800] ;  /* 0x00c80000e368783b */ /* 0x000e640000004200 */
[----:B------:R2:W2:Y:S02]  /*3e70*/  MUFU.EX2 R232, R5 ;  /* 0x0000000500e87308 */ /* 0x0004a40000000800 */
[----:B------:R-:W1:Y:S04]  /*3e80*/  LDSM.16.MT88.4 R76, [R225+0xc800] ;  /* 0x00c80000e14c783b */ /* 0x000e680000004200 */
[----:B------:R-:W-:Y:S01]  /*3e90*/  LDSM.16.MT88.4 R128, [R228+0xe800] ;  /* 0x00e80000e480783b */ /* 0x000fe20000004200 */
[----:B---3--:R-:W-:Y:S01]  /*3ea0*/  FFMA.FTZ R0, R25, c[0x0][0x23c], -R12 ;  /* 0x00008f0019007a23 */ /* 0x008fe2000001080c */
[----:B------:R-:W-:Y:S02]  /*3eb0*/  MUFU.EX2 R234, R2 ;  /* 0x0000000200ea7308 */ /* 0x000fe40000000800 */
[----:B------:R-:W3:Y:S04]  /*3ec0*/  LDSM.16.MT88.4 R132, [R227+0xe800] ;  /* 0x00e80000e384783b */ /* 0x000ee80000004200 */
[----:B------:R-:W-:Y:S01]  /*3ed0*/  STL [R1+0xc8], R223 ;  /* 0x0000c8df01007387 */ /* 0x000fe20000100800 */
[--C-:B--2---:R-:W-:Y:S01]  /*3ee0*/  FFMA.FTZ R5, R15, c[0x0][0x23c], -R13.reuse ;  /* 0x00008f000f057a23 */ /* 0x104fe2000001080d */
[----:B------:R2:W2:Y:S01]  /*3ef0*/  MUFU.EX2 R237, R0 ;  /* 0x0000000000ed7308 */ /* 0x0004a20000000800 */
[----:B------:R-:W-:Y:S01]  /*3f00*/  F2FP.PACK_AB R8, R232, R233 ;  /* 0x000000e9e808723e */ /* 0x000fe200000000ff */
[----:B------:R-:W-:Y:S04]  /*3f10*/  STL [R1+0xcc], R221 ;  /* 0x0000ccdd01007387 */ /* 0x000fe80000100800 */
[----:B------:R-:W-:Y:S02]  /*3f20*/  STL [R1+0xd0], R219 ;  /* 0x0000d0db01007387 */ /* 0x000fe40000100800 */
[----:B------:R4:W-:Y:S02]  /*3f30*/  MUFU.EX2 R224, R5 ;  /* 0x0000000500e07308 */ /* 0x0009e40000000800 */
[----:B------:R1:W-:Y:S01]  /*3f40*/  STL [R1+0xd4], R136 ;  /* 0x0000d48801007387 */ /* 0x0003e20000100800 */
[----:B--2---:R-:W-:Y:S01]  /*3f50*/  FFMA.FTZ R0, R26, c[0x0][0x23c], -R13 ;  /* 0x00008f001a007a23 */ /* 0x004fe2000001080d */
[----:B------:R-:W-:-:S04]  /*3f60*/  F2FP.PACK_AB R11, R237, R229 ;  /* 0x000000e5ed0b723e */ /* 0x000fc800000000ff */
[----:B------:R2:W-:Y:S01]  /*3f70*/  MUFU.EX2 R218, R0 ;  /* 0x0000000000da7308 */ /* 0x0005e20000000800 */
[----:B----4-:R-:W-:-:S07]  /*3f80*/  FFMA.FTZ R5, R14, c[0x0][0x23c], -R13 ;  /* 0x00008f000e057a23 */ /* 0x010fce000001080d */
[----:B------:R4:W1:Y:S01]  /*3f90*/  MUFU.EX2 R222, R5 ;  /* 0x0000000500de7308 */ /* 0x0008620000000800 */
[----:B--2---:R-:W-:-:S07]  /*3fa0*/  FFMA.FTZ R0, R24, c[0x0][0x23c], -R13 ;  /* 0x00008f0018007a23 */ /* 0x004fce000001080d */
[----:B------:R2:W2:Y:S01]  /*3fb0*/  MUFU.EX2 R174, R0 ;  /* 0x0000000000ae7308 */ /* 0x0004a20000000800 */
[----:B----4-:R-:W-:Y:S01]  /*3fc0*/  FFMA.FTZ R5, R30, c[0x0][0x23c], -R12 ;  /* 0x00008f001e057a23 */ /* 0x010fe2000001080c */
[----:B-1----:R-:W-:-:S06]  /*3fd0*/  F2FP.PACK_AB R10, R222, R224 ;  /* 0x000000e0de0a723e */ /* 0x002fcc00000000ff */
[----:B------:R-:W1:Y:S01]  /*3fe0*/  MUFU.EX2 R235, R5 ;  /* 0x0000000500eb7308 */ /* 0x000e620000000800 */
[----:B--2---:R-:W-:Y:S01]  /*3ff0*/  FFMA.FTZ R0, R22, c[0x0][0x23c], -R13 ;  /* 0x00008f0016007a23 */ /* 0x004fe2000001080d */
[----:B------:R-:W-:-:S06]  /*4000*/  F2FP.PACK_AB R4, R174, R218 ;  /* 0x000000daae04723e */ /* 0x000fcc00000000ff */
[----:B------:R2:W-:Y:S01]  /*4010*/  MUFU.EX2 R241, R0 ;  /* 0x0000000000f17308 */ /* 0x0005e20000000800 */
[----:B-1----:R-:W-:-:S07]  /*4020*/  F2FP.PACK_AB R9, R234, R235 ;  /* 0x000000ebea09723e */ /* 0x002fce00000000ff */
[----:B------:R-:W-:Y:S01]  /*4030*/  HMMA.16816.F32 R68, R8, R88, RZ ;  /* 0x000000580844723c */ /* 0x000fe200000018ff */
[----:B--2---:R-:W-:-:S07]  /*4040*/  FFMA.FTZ R0, R20, c[0x0][0x23c], -R13 ;  /* 0x00008f0014007a23 */ /* 0x004fce000001080d */
[C---:B------:R-:W-:Y:S01]  /*4050*/  HMMA.16816.F32 R56, R8.reuse, R108, RZ ;  /* 0x0000006c0838723c */ /* 0x040fe200000018ff */
[----:B------:R1:W2:Y:S07]  /*4060*/  MUFU.EX2 R239, R0 ;  /* 0x0000000000ef7308 */ /* 0x0002ae0000000800 */
[C---:B------:R-:W-:Y:S08]  /*4070*/  HMMA.16816.F32 R64, R8.reuse, R96, RZ ;  /* 0x000000600840723c */ /* 0x040ff000000018ff */
[----:B------:R-:W-:Y:S01]  /*4080*/  HMMA.16816.F32 R52, R8, R116, RZ ;  /* 0x000000740834723c */ /* 0x000fe200000018ff */
[----:B-1----:R-:W-:Y:S01]  /*4090*/  FFMA.FTZ R0, R32, c[0x0][0x23c], -R12 ;  /* 0x00008f0020007a23 */ /* 0x002fe2000001080c */
[----:B--2---:R-:W-:-:S03]  /*40a0*/  F2FP.PACK_AB R6, R239, R241 ;  /* 0x000000f1ef06723e */ /* 0x004fc600000000ff */
[----:B------:R1:W-:Y:S03]  /*40b0*/  MUFU.EX2 R173, R0 ;  /* 0x0000000000ad7308 */ /* 0x0003e60000000800 */
[C---:B------:R-:W-:Y:S08]  /*40c0*/  HMMA.16816.F32 R60, R8.reuse, R100, RZ ;  /* 0x00000064083c723c */ /* 0x040ff000000018ff */
[----:B------:R-:W-:Y:S01]  /*40d0*/  HMMA.16816.F32 R72, R8, R84, RZ ;  /* 0x000000540848723c */ /* 0x000fe200000018ff */
[----:B-1----:R-:W-:-:S07]  /*40e0*/  FFMA.FTZ R0, R33, c[0x0][0x23c], -R12 ;  /* 0x00008f0021007a23 */ /* 0x002fce000001080c */
        /* <DEDUP_REMOVED lines=11> */
[----:B------:R-:W1:Y:S07]  /*41a0*/  MUFU.EX2 R238, R0 ;  /* 0x0000000000ee7308 */ /* 0x000e6e0000000800 */
[C---:B------:R-:W-:Y:S08]  /*41b0*/  HMMA.16816.F32 R24, R8.reuse, R110, RZ ;  /* 0x0000006e0818723c */ /* 0x040ff000000018ff */
[----:B------:R-:W-:Y:S01]  /*41c0*/  HMMA.16816.F32 R20, R8, R118, RZ ;  /* 0x000000760814723c */ /* 0x000fe200000018ff */
[----:B-1----:R-:W-:-:S02]  /*41d0*/  F2FP.PACK_AB R7, R238, R172 ;  /* 0x000000acee07723e */ /* 0x002fc400000000ff */
[----:B------:R-:W-:-:S04]  /*41e0*/  FMNMX.FTZ R0, R152, R151, !PT ;  /* 0x0000009798007209 */ /* 0x000fc80007810000 */
[----:B------:R-:W-:Y:S01]  /*41f0*/  FMNMX.FTZ R0, R147, R0, !PT ;  /* 0x0000000093007209 */ /* 0x000fe20007810000 */
[----:B------:R-:W-:Y:S03]  /*4200*/  HMMA.16816.F32 R200, R4, R80, R68 ;  /* 0x0000005004c8723c */ /* 0x000fe60000001844 */
[----:B------:R-:W-:-:S04]  /*4210*/  FMNMX.FTZ R0, R146, R0, !PT ;  /* 0x0000000092007209 */ /* 0x000fc80007810000 */
[----:B------:R-:W-:Y:S01]  /*4220*/  FMNMX.FTZ R0, R137, R0, !PT ;  /* 0x0000000089007209 */ /* 0x000fe20007810000 */
[----:B------:R-:W-:Y:S03]  /*4230*/  HMMA.16816.F32 R68, R4, R112, R56 ;  /* 0x000000700444723c */ /* 0x000fe60000001838 */
[----:B------:R-:W-:-:S04]  /*4240*/  FMNMX.FTZ R0, R145, R0, !PT ;  /* 0x0000000091007209 */ /* 0x000fc80007810000 */
[----:B------:R-:W-:Y:S01]  /*4250*/  FMNMX.FTZ R0, R144, R0, !PT ;  /* 0x0000000090007209 */ /* 0x000fe20007810000 */
[----:B------:R-:W-:Y:S01]  /*4260*/  HMMA.16816.F32 R244, R4, R92, R64 ;  /* 0x0000005c04f4723c */ /* 0x000fe20000001840 */
[----:B------:R-:W-:Y:S02]  /*4270*/  IMAD.MOV.U32 R59, RZ, RZ, R174 ;  /* 0x000000ffff3b7224 */ /* 0x000fe400078e00ae */
[----:B------:R-:W-:-:S04]  /*4280*/  FMNMX.FTZ R0, R139, R0, !PT ;  /* 0x000000008b007209 */ /* 0x000fc80007810000 */
[----:B------:R-:W-:Y:S01]  /*4290*/  FMNMX.FTZ R0, R171, R0, !PT ;  /* 0x00000000ab007209 */ /* 0x000fe20007810000 */
[----:B------:R-:W-:Y:S03]  /*42a0*/  HMMA.16816.F32 R16, R8, R126, RZ ;  /* 0x0000007e0810723c */ /* 0x000fe600000018ff */
[----:B------:R-:W-:-:S04]  /*42b0*/  FMNMX.FTZ R0, R163, R0, !PT ;  /* 0x00000000a3007209 */ /* 0x000fc80007810000 */
[----:B------:R-:W-:Y:S01]  /*42c0*/  FMNMX.FTZ R0, R161, R0, !PT ;  /* 0x00000000a1007209 */ /* 0x000fe20007810000 */
[----:B------:R-:W-:Y:S01]  /*42d0*/  IMAD.MOV.U32 R58, RZ, RZ, R71 ;  /* 0x000000ffff3a7224 */ /* 0x000fe200078e0047 */
[----:B------:R-:W-:Y:S01]  /*42e0*/  MOV R64, R68 ;  /* 0x0000004400407202 */ /* 0x000fe20000000f00 */
[----:B------:R-:W-:Y:S01]  /*42f0*/  IMAD.MOV.U32 R56, RZ, RZ, R70 ;  /* 0x000000ffff387224 */ /* 0x000fe200078e0046 */
[----:B------:R-:W-:Y:S01]  /*4300*/  MOV R57, R69 ;  /* 0x0000004500397202 */ /* 0x000fe20000000f00 */
[----:B------:R-:W-:Y:S01]  /*4310*/  HMMA.16816.F32 R8, R8, R142, RZ ;  /* 0x0000008e0808723c */ /* 0x000fe200000018ff */
[----:B------:R-:W-:Y:S02]  /*4320*/  FMNMX.FTZ R2, R160, R0, !PT ;  /* 0x00000000a0027209 */ /* 0x000fe40007810000 */
[----:B------:R-:W-:Y:S02]  /*4330*/  FMNMX.FTZ R0, R157, R156, !PT ;  /* 0x0000009c9d007209 */ /* 0x000fe40007810000 */
[----:B------:R-:W-:-:S02]  /*4340*/  FMNMX.FTZ R2, R209, R2, !PT ;  /* 0x00000002d1027209 */ /* 0x000fc40007810000 */
[----:B------:R-:W-:Y:S01]  /*4350*/  FMNMX.FTZ R0, R155, R0, !PT ;  /* 0x000000009b007209 */ /* 0x000fe20007810000 */
[----:B------:R-:W-:Y:S01]  /*4360*/  HMMA.16816.F32 R68, R4, R120, R52 ;  /* 0x000000780444723c */ /* 0x000fe20000001834 */
[----:B------:R-:W-:Y:S02]  /*4370*/  FMNMX.FTZ R2, R207, R2, !PT ;  /* 0x00000002cf027209 */ /* 0x000fe40007810000 */
[----:B------:R-:W-:-:S04]  /*4380*/  FMNMX.FTZ R0, R154, R0, !PT ;  /* 0x000000009a007209 */ /* 0x000fc80007810000 */
[----:B------:R-:W-:Y:S01]  /*4390*/  MOV R54, R173 ;  /* 0x000000ad00367202 */ /* 0x000fe20000000f00 */
[C---:B------:R-:W-:Y:S08]  /*43a0*/  HMMA.16816.F32 R164, R4.reuse, R104, R60 ;  /* 0x0000006804a4723c */ /* 0x040ff0000000183c */
[C---:B------:R-:W-:Y:S08]  /*43b0*/  HMMA.16816.F32 R192, R4.reuse, R76, R72 ;  /* 0x0000004c04c0723c */ /* 0x040ff00000001848 */
[----:B------:R-:W-:Y:S01]  /*43c0*/  MOV R60, R71 ;  /* 0x00000047003c7202 */ /* 0x000fe20000000f00 */
[----:B------:R-:W-:Y:S01]  /*43d0*/  IMAD.MOV.U32 R55, RZ, RZ, R69 ;  /* 0x000000ffff377224 */ /* 0x000fe200078e0045 */
[----:B------:R-:W-:Y:S01]  /*43e0*/  MOV R53, R70 ;  /* 0x0000004600357202 */ /* 0x000fe20000000f00 */
[----:B------:R-:W-:Y:S01]  /*43f0*/  IMAD.MOV.U32 R52, RZ, RZ, R68 ;  /* 0x000000ffff347224 */ /* 0x000fe200078e0044 */
[C---:B---3--:R-:W-:Y:S04]  /*4400*/  HMMA.16816.F32 R44, R4.reuse, R132, R44 ;  /* 0x00000084042c723c */ /* 0x048fe8000000182c */
[----:B------:R-:W-:Y:S01]  /*4410*/  MOV R65, R164 ;  /* 0x000000a400417202 */ /* 0x000fe20000000f00 */
[----:B------:R-:W-:Y:S01]  /*4420*/  IMAD.MOV.U32 R63, RZ, RZ, R165 ;  /* 0x000000ffff3f7224 */ /* 0x000fe200078e00a5 */
[----:B------:R-:W-:Y:S01]  /*4430*/  MOV R62, R166 ;  /* 0x000000a6003e7202 */ /* 0x000fe20000000f00 */
[----:B------:R-:W-:Y:S01]  /*4440*/  IMAD.MOV.U32 R61, RZ, RZ, R167 ;  /* 0x000000ffff3d7224 */ /* 0x000fe200078e00a7 */
[C---:B------:R-:W-:Y:S07]  /*4450*/  HMMA.16816.F32 R68, R4.reuse, R128, R48 ;  /* 0x000000800444723c */ /* 0x040fee0000001830 */
[----:B------:R-:W-:Y:S01]  /*4460*/  MOV R51, R60 ;  /* 0x0000003c00337202 */ /* 0x000fe20000000f00 */
[----:B------:R-:W-:Y:S01]  /*4470*/  HMMA.16816.F32 R72, R4, R78, R40 ;  /* 0x0000004e0448723c */ /* 0x000fe20000001828 */
[----:B------:R-:W-:Y:S01]  /*4480*/  IMAD.MOV.U32 R50, RZ, RZ, R55 ;  /* 0x000000ffff327224 */ /* 0x000fe200078e0037 */
[----:B------:R-:W-:-:S06]  /*4490*/  MOV R55, R64 ;  /* 0x0000004000377202 */ /* 0x000fcc0000000f00 */
[C---:B------:R-:W-:Y:S01]  /*44a0*/  HMMA.16816.F32 R188, R4.reuse, R82, R36 ;  /* 0x0000005204bc723c */ /* 0x040fe20000001824 */
[----:B------:R-:W-:Y:S01]  /*44b0*/  MOV R136, R44 ;  /* 0x0000002c00887202 */ /* 0x000fe20000000f00 */
[----:B------:R-:W-:Y:S01]  /*44c0*/  IMAD.MOV.U32 R223, RZ, RZ, R47 ;  /* 0x000000ffffdf7224 */ /* 0x000fe200078e002f */
[----:B------:R-:W-:Y:S01]  /*44d0*/  MOV R221, R46 ;  /* 0x0000002e00dd7202 */ /* 0x000fe20000000f00 */
[----:B------:R-:W-:Y:S01]  /*44e0*/  IMAD.MOV.U32 R47, RZ, RZ, R63 ;  /* 0x000000ffff2f7224 */ /* 0x000fe200078e003f */
[----:B------:R-:W-:Y:S01]  /*44f0*/  MOV R46, R65 ;  /* 0x00000041002e7202 */ /* 0x000fe20000000f00 */
[----:B------:R-:W-:Y:S02]  /*4500*/  IMAD.MOV.U32 R219, RZ, RZ, R45 ;  /* 0x000000ffffdb7224 */ /* 0x000fe400078e002d */
[C---:B------:R-:W-:Y:S01]  /*4510*/  HMMA.16816.F32 R196, R4.reuse, R94, R32 ;  /* 0x0000005e04c4723c */ /* 0x040fe20000001820 */
[----:B------:R-:W-:Y:S01]  /*4520*/  MOV R49, R70 ;  /* 0x0000004600317202 */ /* 0x000fe20000000f00 */
[----:B------:R-:W-:Y:S01]  /*4530*/  IMAD.MOV.U32 R48, RZ, RZ, R68 ;  /* 0x000000ffff307224 */ /* 0x000fe200078e0044 */
[----:B------:R-:W-:Y:S01]  /*4540*/  MOV R159, R69 ;  /* 0x00000045009f7202 */ /* 0x000fe20000000f00 */
[----:B------:R-:W-:Y:S01]  /*4550*/  IMAD.MOV.U32 R158, RZ, RZ, R71 ;  /* 0x000000ffff9e7224 */ /* 0x000fe200078e0047 */
[----:B------:R-:W-:Y:S01]  /*4560*/  MOV R43, R49 ;  /* 0x00000031002b7202 */ /* 0x000fe20000000f00 */
[----:B------:R-:W-:Y:S01]  /*4570*/  IMAD.MOV.U32 R44, RZ, RZ, R48 ;  /* 0x000000ffff2c7224 */ /* 0x000fe200078e0030 */
[----:B------:R-:W-:Y:S01]  /*4580*/  MOV R48, R62 ;  /* 0x0000003e00307202 */ /* 0x000fe20000000f00 */
[----:B------:R-:W-:Y:S01]  /*4590*/  HMMA.16816.F32 R212, R4, R106, R28 ;  /* 0x0000006a04d4723c */ /* 0x000fe2000000181c */
[----:B------:R-:W-:-:S02]  /*45a0*/  IMAD.MOV.U32 R49, RZ, RZ, R61 ;  /* 0x000000ffff317224 */ /* 0x000fc400078e003d */
[----:B------:R-:W-:-:S05]  /*45b0*/  IMAD.MOV.U32 R45, RZ, RZ, R172 ;  /* 0x000000ffff2d7224 */ /* 0x000fca00078e00ac */
[C---:B------:R-:W-:Y:S08]  /*45c0*/  HMMA.16816.F32 R248, R4.reuse, R114, R24 ;  /* 0x0000007204f8723c */ /* 0x040ff00000001818 */
[C---:B------:R-:W-:Y:S08]  /*45d0*/  HMMA.16816.F32 R20, R4.reuse, R122, R20 ;  /* 0x0000007a0414723c */ /* 0x040ff00000001814 */
[C---:B------:R-:W-:Y:S08]  /*45e0*/  HMMA.16816.F32 R16, R4.reuse, R130, R16 ;  /* 0x000000820410723c */ /* 0x040ff00000001810 */
[----:B------:R-:W-:Y:S08]  /*45f0*/  HMMA.16816.F32 R4, R4, R134, R8 ;  /* 0x000000860404723c */ /* 0x000ff00000001808 */
[----:B------:R-:W-:Y:S01]  /*4600*/  MOV R37, R21 ;  /* 0x0000001500257202 */ /* 0x000fe20000000f00 */
[----:B------:R-:W-:Y:S01]  /*4610*/  IMAD.MOV.U32 R36, RZ, RZ, R22 ;  /* 0x000000ffff247224 */ /* 0x000fe200078e0016 */
[----:B------:R-:W-:Y:S01]  /*4620*/  MOV R35, R23 ;  /* 0x0000001700237202 */ /* 0x000fe20000000f00 */
[----:B------:R-:W-:-:S05]  /*4630*/  IMAD.MOV.U32 R34, RZ, RZ, R20 ;  /* 0x000000ffff227224 */ /* 0x000fca00078e0014 */
[----:B------:R-:W-:Y:S01]  /*4640*/  MOV R41, R19 ;  /* 0x0000001300297202 */ /* 0x000fe20000000f00 */
[----:B------:R-:W-:Y:S01]  /*4650*/  IMAD.MOV.U32 R40, RZ, RZ, R17 ;  /* 0x000000ffff287224 */ /* 0x000fe200078e0011 */
[----:B------:R-:W-:Y:S01]  /*4660*/  MOV R39, R18 ;  /* 0x0000001200277202 */ /* 0x000fe20000000f00 */
[----:B------:R-:W-:-:S05]  /*4670*/  IMAD.MOV.U32 R38, RZ, RZ, R16 ;  /* 0x000000ffff267224 */ /* 0x000fca00078e0010 */
[----:B------:R-:W-:Y:S01]  /*4680*/  MOV R29, R4 ;  /* 0x00000004001d7202 */ /* 0x000fe20000000f00 */
[----:B------:R-:W-:Y:S01]  /*4690*/  IMAD.MOV.U32 R28, RZ, RZ, R5 ;  /* 0x000000ffff1c7224 */ /* 0x000fe200078e0005 */
[----:B------:R-:W-:Y:S01]  /*46a0*/  FMNMX.FTZ R4, R205, R2, !PT ;  /* 0x00000002cd047209 */ /* 0x000fe20007810000 */
[----:B------:R-:W-:Y:S01]  /*46b0*/  IMAD.MOV.U32 R30, RZ, RZ, R7 ;  /* 0x000000ffff1e7224 */ /* 0x000fe200078e0007 */
[----:B------:R-:W-:Y:S02]  /*46c0*/  FMNMX.FTZ R2, R153, R0, !PT ;  /* 0x0000000099027209 */ /* 0x000fe40007810000 */
[----:B------:R-:W-:Y:S02]  /*46d0*/  FMNMX.FTZ R0, R204, R4, !PT ;  /* 0x00000004cc007209 */ /* 0x000fe40007810000 */
[----:B------:R-:W-:Y:S02]  /*46e0*/  FMNMX.FTZ R2, R150, R2, !PT ;  /* 0x0000000296027209 */ /* 0x000fe40007810000 */
[----:B------:R-:W-:Y:S01]  /*46f0*/  MOV R31, R6 ;  /* 0x00000006001f7202 */ /* 0x000fe20000000f00 */
[----:B------:R-:W1:Y:S01]  /*4700*/  SHFL.BFLY PT, R4, R0, 0x2, 0x1f ;  /* 0x0c401f0000047f89 */ /* 0x000e6200000e0000 */
[----:B------:R-:W-:-:S04]  /*4710*/  FMNMX.FTZ R2, R148, R2, !PT ;  /* 0x0000000294027209 */ /* 0x000fc80007810000 */
[----:B------:R-:W-:-:S04]  /*4720*/  FMNMX.FTZ R2, R149, R2, !PT ;  /* 0x0000000295027209 */ /* 0x000fc80007810000 */
[----:B------:R-:W-:-:S04]  /*4730*/  FMNMX.FTZ R2, R178, R2, !PT ;  /* 0x00000002b2027209 */ /* 0x000fc80007810000 */
[----:B------:R-:W-:-:S04]  /*4740*/  FMNMX.FTZ R2, R170, R2, !PT ;  /* 0x00000002aa027209 */ /* 0x000fc80007810000 */
[----:B------:R-:W-:-:S04]  /*4750*/  FMNMX.FTZ R2, R168, R2, !PT ;  /* 0x00000002a8027209 */ /* 0x000fc80007810000 */
[----:B------:R-:W-:Y:S02]  /*4760*/  FMNMX.FTZ R2, R162, R2, !PT ;  /* 0x00000002a2027209 */ /* 0x000fe40007810000 */
[----:B-1----:R-:W-:Y:S02]  /*4770*/  FMNMX.FTZ R0, R0, R4, !PT ;  /* 0x0000000400007209 */ /* 0x002fe40007810000 */
[----:B------:R-:W-:-:S03]  /*4780*/  FMNMX.FTZ R2, R217, R2, !PT ;  /* 0x00000002d9027209 */ /* 0x000fc60007810000 */
[----:B------:R-:W1:Y:S01]  /*4790*/  SHFL.BFLY PT, R6, R0, 0x1, 0x1f ;  /* 0x0c201f0000067f89 */ /* 0x000e6200000e0000 */
[----:B------:R-:W-:-:S04]  /*47a0*/  FMNMX.FTZ R2, R211, R2, !PT ;  /* 0x00000002d3027209 */ /* 0x000fc80007810000 */
[----:B------:R-:W-:-:S04]  /*47b0*/  FMNMX.FTZ R2, R208, R2, !PT ;  /* 0x00000002d0027209 */ /* 0x000fc80007810000 */
[----:B------:R-:W-:-:S05]  /*47c0*/  FMNMX.FTZ R4, R206, R2, !PT ;  /* 0x00000002ce047209 */ /* 0x000fca0007810000 */
[----:B------:R-:W2:Y:S01]  /*47d0*/  SHFL.BFLY PT, R5, R4, 0x2, 0x1f ;  /* 0x0c401f0004057f89 */ /* 0x000ea200000e0000 */
[----:B-1----:R-:W-:-:S04]  /*47e0*/  FMNMX.FTZ R138, R0, R6, !PT ;  /* 0x00000006008a7209 */ /* 0x002fc80007810000 */
[C---:B------:R-:W-:Y:S01]  /*47f0*/  FSETP.NEU.FTZ.AND P1, PT, R138.reuse, -INF , PT ;  /* 0xff8000008a00780b */ /* 0x040fe20003f3d000 */
[----:B------:R-:W-:-:S05]  /*4800*/  FMUL.FTZ R2, R138, c[0x0][0x23c] ;  /* 0x00008f008a027a20 */ /* 0x000fca0000410000 */
[----:B------:R-:W-:Y:S02]  /*4810*/  FSEL R2, R2, RZ, P1 ;  /* 0x000000ff02027208 */ /* 0x000fe40000800000 */
[----:B--2---:R-:W-:-:S03]  /*4820*/  FMNMX.FTZ R0, R4, R5, !PT ;  /* 0x0000000504007209 */ /* 0x004fc60007810000 */
[--C-:B------:R-:W-:Y:S02]  /*4830*/  FFMA.FTZ R4, R152, c[0x0][0x23c], -R2.reuse ;  /* 0x00008f0098047a23 */ /* 0x100fe40000010802 */
[----:B------:R-:W1:Y:S02]  /*4840*/  SHFL.BFLY PT, R5, R0, 0x1, 0x1f ;  /* 0x0c201f0000057f89 */ /* 0x000e6400000e0000 */
[----:B------:R2:W-:Y:S02]  /*4850*/  MUFU.EX2 R14, R4 ;  /* 0x00000004000e7308 */ /* 0x0005e40000000800 */
[----:B--2---:R-:W-:-:S06]  /*4860*/  FFMA.FTZ R4, R151, c[0x0][0x23c], -R2 ;  /* 0x00008f0097047a23 */ /* 0x004fcc0000010802 */
[----:B------:R2:W3:Y:S02]  /*4870*/  MUFU.EX2 R15, R4 ;  /* 0x00000004000f7308 */ /* 0x0004e40000000800 */
[----:B--2---:R-:W-:Y:S01]  /*4880*/  FFMA.FTZ R4, R147, c[0x0][0x23c], -R2 ;  /* 0x00008f0093047a23 */ /* 0x004fe20000010802 */
[----:B---3--:R-:W-:-:S05]  /*4890*/  F2FP.PACK_AB R8, R15, R14 ;  /* 0x0000000e0f08723e */ /* 0x008fca00000000ff */
[----:B------:R2:W-:Y:S02]  /*48a0*/  MUFU.EX2 R236, R4 ;  /* 0x0000000400ec7308 */ /* 0x0005e40000000800 */
[----:B--2---:R-:W-:-:S06]  /*48b0*/  FFMA.FTZ R4, R146, c[0x0][0x23c], -R2 ;  /* 0x00008f0092047a23 */ /* 0x004fcc0000010802 */
[----:B------:R2:W3:Y:S02]  /*48c0*/  MUFU.EX2 R230, R4 ;  /* 0x0000000400e67308 */ /* 0x0004e40000000800 */
[--C-:B--2---:R-:W-:Y:S01]  /*48d0*/  FFMA.FTZ R4, R137, c[0x0][0x23c], -R2.reuse ;  /* 0x00008f0089047a23 */ /* 0x104fe20000010802 */
[----:B-1----:R-:W-:Y:S01]  /*48e0*/  FMNMX.FTZ R137, R0, R5, !PT ;  /* 0x0000000500897209 */ /* 0x002fe20007810000 */
[----:B------:R-:W-:Y:S01]  /*48f0*/  FFMA.FTZ R0, R145, c[0x0][0x23c], -R2 ;  /* 0x00008f0091007a23 */ /* 0x000fe20000010802 */
[----:B---3--:R-:W-:-:S03]  /*4900*/  F2FP.PACK_AB R10, R230, R236 ;  /* 0x000000ece60a723e */ /* 0x008fc600000000ff */
[----:B------:R1:W-:Y:S01]  /*4910*/  MUFU.EX2 R210, R4 ;  /* 0x0000000400d27308 */ /* 0x0003e20000000800 */
[----:B------:R-:W-:-:S07]  /*4920*/  FSETP.NEU.FTZ.AND P1, PT, R137, -INF , PT ;  /* 0xff8000008900780b */ /* 0x000fce0003f3d000 */
[----:B------:R2:W-:Y:S01]  /*4930*/  MUFU.EX2 R33, R0 ;  /* 0x0000000000217308 */ /* 0x0005e20000000800 */
[----:B-1----:R-:W-:-:S07]  /*4940*/  FFMA.FTZ R4, R144, c[0x0][0x23c], -R2 ;  /* 0x00008f0090047a23 */ /* 0x002fce0000010802 */
[----:B------:R1:W-:Y:S01]  /*4950*/  MUFU.EX2 R243, R4 ;  /* 0x0000000400f37308 */ /* 0x0003e20000000800 */
[----:B--2---:R-:W-:-:S05]  /*4960*/  FMUL.FTZ R0, R137, c[0x0][0x23c] ;  /* 0x00008f0089007a20 */ /* 0x004fca0000410000 */
[----:B------:R-:W-:Y:S01]  /*4970*/  FSEL R0, R0, RZ, P1 ;  /* 0x000000ff00007208 */ /* 0x000fe20000800000 */
[----:B-1----:R-:W-:-:S04]  /*4980*/  FFMA.FTZ R4, R139, c[0x0][0x23c], -R2 ;  /* 0x00008f008b047a23 */ /* 0x002fc80000010802 */
[----:B------:R1:W2:Y:S02]  /*4990*/  MUFU.EX2 R240, R4 ;  /* 0x0000000400f07308 */ /* 0x0002a40000000800 */
[----:B-1----:R-:W-:Y:S01]  /*49a0*/  FFMA.FTZ R4, R157, c[0x0][0x23c], -R0 ;  /* 0x00008f009d047a23 */ /* 0x002fe20000010800 */
[----:B--2---:R-:W-:-:S05]  /*49b0*/  F2FP.PACK_AB R6, R240, R243 ;  /* 0x000000f3f006723e */ /* 0x004fca00000000ff */
[----:B------:R1:W-:Y:S02]  /*49c0*/  MUFU.EX2 R252, R4 ;  /* 0x0000000400fc7308 */ /* 0x0003e40000000800 */
[----:B-1----:R-:W-:-:S06]  /*49d0*/  FFMA.FTZ R4, R156, c[0x0][0x23c], -R0 ;  /* 0x00008f009c047a23 */ /* 0x002fcc0000010800 */
        /* <DEDUP_REMOVED lines=9> */
[C---:B------:R-:W-:Y:S07]  /*4a70*/  HMMA.16816.F32 R20, R8.reuse, R84, RZ ;  /* 0x000000540814723c */ /* 0x040fee00000018ff */
[----:B------:R-:W-:Y:S01]  /*4a80*/  IMAD.MOV.U32 R85, RZ, RZ, R30 ;  /* 0x000000ffff557224 */ /* 0x000fe200078e001e */
[----:B------:R-:W-:Y:S01]  /*4a90*/  HMMA.16816.F32 R16, R8, R88, RZ ;  /* 0x000000580810723c */ /* 0x000fe200000018ff */
[----:B-1----:R-:W-:-:S06]  /*4aa0*/  FFMA.FTZ R4, R150, c[0x0][0x23c], -R0 ;  /* 0x00008f0096047a23 */ /* 0x002fcc0000010800 */
[----:B------:R-:W-:Y:S01]  /*4ab0*/  MOV R89, R50 ;  /* 0x0000003200597202 */ /* 0x000fe20000000f00 */
[----:B------:R1:W2:Y:S01]  /*4ac0*/  MUFU.EX2 R32, R4 ;  /* 0x0000000400207308 */ /* 0x0002a20000000800 */
[----:B------:R-:W-:Y:S01]  /*4ad0*/  HMMA.16816.F32 R24, R8, R96, RZ ;  /* 0x000000600818723c */ /* 0x000fe200000018ff */
[----:B------:R-:W-:-:S06]  /*4ae0*/  IMAD.MOV.U32 R88, RZ, RZ, R52 ;  /* 0x000000ffff587224 */ /* 0x000fcc00078e0034 */
[----:B------:R-:W-:Y:S02]  /*4af0*/  MOV R97, R29 ;  /* 0x0000001d00617202 */ /* 0x000fe40000000f00 */
[----:B------:R-:W-:Y:S01]  /*4b00*/  MOV R96, R42 ;  /* 0x0000002a00607202 */ /* 0x000fe20000000f00 */
[----:B-1----:R-:W-:Y:S01]  /*4b10*/  FFMA.FTZ R4, R148, c[0x0][0x23c], -R0 ;  /* 0x00008f0094047a23 */ /* 0x002fe20000010800 */
[----:B--2---:R-:W-:-:S03]  /*4b20*/  F2FP.PACK_AB R5, R32, R216 ;  /* 0x000000d82005723e */ /* 0x004fc600000000ff */
[----:B------:R1:W-:Y:S02]  /*4b30*/  MUFU.EX2 R242, R4 ;  /* 0x0000000400f27308 */ /* 0x0003e40000000800 */
[----:B-1----:R-:W-:-:S06]  /*4b40*/  FFMA.FTZ R4, R149, c[0x0][0x23c], -R0 ;  /* 0x00008f0095047a23 */ /* 0x002fcc0000010800 */
[----:B------:R1:W2:Y:S02]  /*4b50*/  MUFU.EX2 R84, R4 ;  /* 0x0000000400547308 */ /* 0x0002a40000000800 */
[----:B-1----:R-:W-:Y:S02]  /*4b60*/  F2FP.PACK_AB R4, R33, R210 ;  /* 0x000000d22104723e */ /* 0x002fe400000000ff */
[----:B--2---:R-:W-:-:S07]  /*4b70*/  F2FP.PACK_AB R7, R84, R242 ;  /* 0x000000f25407723e */ /* 0x004fce00000000ff */
[----:B------:R-:W-:Y:S07]  /*4b80*/  HMMA.16816.F32 R148, R4, R76, R20 ;  /* 0x0000004c0494723c */ /* 0x000fee0000001814 */
[----:B------:R-:W-:Y:S01]  /*4b90*/  MOV R77, R31 ;  /* 0x0000001f004d7202 */ /* 0x000fe20000000f00 */
[----:B------:R-:W-:Y:S01]  /*4ba0*/  HMMA.16816.F32 R20, R8, R100, RZ ;  /* 0x000000640814723c */ /* 0x000fe200000018ff */
[----:B------:R-:W-:-:S06]  /*4bb0*/  IMAD.MOV.U32 R76, RZ, RZ, R28 ;  /* 0x000000ffff4c7224 */ /* 0x000fcc00078e001c */
[----:B------:R-:W-:Y:S01]  /*4bc0*/  MOV R101, R41 ;  /* 0x0000002900657202 */ /* 0x000fe20000000f00 */
[----:B------:R-:W-:Y:S08]  /*4bd0*/  HMMA.16816.F32 R164, R4, R80, R16 ;  /* 0x0000005004a4723c */ /* 0x000ff00000001810 */
[----:B------:R-:W-:Y:S07]  /*4be0*/  HMMA.16816.F32 R16, R8, R108, RZ ;  /* 0x0000006c0810723c */ /* 0x000fee00000018ff */
[----:B------:R-:W-:Y:S01]  /*4bf0*/  IMAD.MOV.U32 R108, RZ, RZ, R38 ;  /* 0x000000ffff6c7224 */ /* 0x000fe200078e0026 */
[----:B------:R-:W-:Y:S01]  /*4c00*/  HMMA.16816.F32 R180, R4, R92, R24 ;  /* 0x0000005c04b4723c */ /* 0x000fe20000001818 */
[----:B------:R-:W-:-:S06]  /*4c10*/  IMAD.MOV.U32 R109, RZ, RZ, R40 ;  /* 0x000000ffff6d7224 */ /* 0x000fcc00078e0028 */
[----:B------:R-:W-:Y:S01]  /*4c20*/  IMAD.MOV.U32 R93, RZ, RZ, R37 ;  /* 0x000000ffff5d7224 */ /* 0x000fe200078e0025 */
[----:B------:R-:W-:Y:S01]  /*4c30*/  HMMA.16816.F32 R60, R4, R104, R20 ;  /* 0x00000068043c723c */ /* 0x000fe20000001814 */
[----:B------:R-:W-:-:S06]  /*4c40*/  MOV R92, R34 ;  /* 0x00000022005c7202 */ /* 0x000fcc0000000f00 */
[----:B------:R-:W-:Y:S01]  /*4c50*/  IMAD.MOV.U32 R105, RZ, RZ, R159 ;  /* 0x000000ffff697224 */ /* 0x000fe200078e009f */
[C---:B------:R-:W-:Y:S01]  /*4c60*/  HMMA.16816.F32 R24, R8.reuse, R116, RZ ;  /* 0x000000740818723c */ /* 0x040fe200000018ff */
[----:B------:R-:W-:Y:S02]  /*4c70*/  MOV R104, R44 ;  /* 0x0000002c00687202 */ /* 0x000fe40000000f00 */
[----:B------:R-:W-:Y:S02]  /*4c80*/  MOV R44, R46 ;  /* 0x0000002e002c7202 */ /* 0x000fe40000000f00 */
[----:B------:R-:W-:Y:S02]  /*4c90*/  MOV R46, R48 ;  /* 0x00000030002e7202 */ /* 0x000fe40000000f00 */
[----:B------:R-:W-:Y:S01]  /*4ca0*/  IMAD.MOV.U32 R116, RZ, RZ, R45 ;  /* 0x000000ffff747224 */ /* 0x000fe200078e002d */
[----:B------:R-:W-:Y:S01]  /*4cb0*/  HMMA.16816.F32 R20, R8, R124, RZ ;  /* 0x0000007c0814723c */ /* 0x000fe200000018ff */
[----:B------:R-:W-:-:S02]  /*4cc0*/  IMAD.MOV.U32 R45, RZ, RZ, R47 ;  /* 0x000000ffff2d7224 */ /* 0x000fc400078e002f */
[----:B------:R-:W-:-:S04]  /*4cd0*/  IMAD.MOV.U32 R47, RZ, RZ, R49 ;  /* 0x000000ffff2f7224 */ /* 0x000fc800078e0031 */
[----:B------:R-:W-:Y:S01]  /*4ce0*/  IMAD.MOV.U32 R125, RZ, RZ, R33 ;  /* 0x000000ffff7d7224 */ /* 0x000fe200078e0021 */
[----:B------:R-:W-:Y:S01]  /*4cf0*/  HMMA.16816.F32 R68, R4, R112, R16 ;  /* 0x000000700444723c */ /* 0x000fe20000001810 */
[----:B------:R-:W-:-:S06]  /*4d00*/  MOV R124, R32 ;  /* 0x00000020007c7202 */ /* 0x000fcc0000000f00 */
[----:B------:R-:W-:Y:S01]  /*4d10*/  MOV R112, R54 ;  /* 0x0000003600707202 */ /* 0x000fe20000000f00 */
[----:B------:R-:W-:Y:S01]  /*4d20*/  HMMA.16816.F32 R16, R8, R140, RZ ;  /* 0x0000008c0810723c */ /* 0x000fe200000018ff */
[----:B------:R-:W-:-:S07]  /*4d30*/  MOV R113, R39 ;  /* 0x0000002700717202 */ /* 0x000fce0000000f00 */
[C---:B------:R-:W-:Y:S07]  /*4d40*/  HMMA.16816.F32 R64, R4.reuse, R120, R24 ;  /* 0x000000780440723c */ /* 0x040fee0000001818 */
[----:B------:R-:W-:Y:S01]  /*4d50*/  MOV R120, R36 ;  /* 0x0000002400787202 */ /* 0x000fe20000000f00 */
[----:B------:R-:W-:Y:S01]  /*4d60*/  HMMA.16816.F32 R172, R4, R128, R20 ;  /* 0x0000008004ac723c */ /* 0x000fe20000001814 */
[----:B------:R-:W-:-:S06]  /*4d70*/  IMAD.MOV.U32 R121, RZ, RZ, R35 ;  /* 0x000000ffff797224 */ /* 0x000fcc00078e0023 */
[----:B------:R-:W-:Y:S01]  /*4d80*/  MOV R128, R158 ;  /* 0x0000009e00807202 */ /* 0x000fe20000000f00 */
[----:B------:R-:W-:Y:S01]  /*4d90*/  HMMA.16816.F32 R24, R8, R86, RZ ;  /* 0x000000560818723c */ /* 0x000fe200000018ff */
[----:B------:R-:W-:-:S06]  /*4da0*/  IMAD.MOV.U32 R129, RZ, RZ, R59 ;  /* 0x000000ffff817224 */ /* 0x000fcc00078e003b */
[----:B------:R-:W-:Y:S01]  /*4db0*/  IMAD.MOV.U32 R86, RZ, RZ, R51 ;  /* 0x000000ffff567224 */ /* 0x000fe200078e0033 */
[----:B------:R-:W-:Y:S01]  /*4dc0*/  HMMA.16816.F32 R156, R4, R132, R16 ;  /* 0x00000084049c723c */ /* 0x000fe20000001810 */
[----:B------:R-:W-:-:S07]  /*4dd0*/  IMAD.MOV.U32 R87, RZ, RZ, R43 ;  /* 0x000000ffff577224 */ /* 0x000fce00078e002b */
[C---:B------:R-:W-:Y:S07]  /*4de0*/  HMMA.16816.F32 R20, R8.reuse, R90, RZ ;  /* 0x0000005a0814723c */ /* 0x040fee00000018ff */
[----:B------:R-:W-:Y:S01]  /*4df0*/  MOV R90, R58 ;  /* 0x0000003a005a7202 */ /* 0x000fe20000000f00 */
[----:B------:R-:W-:Y:S01]  /*4e00*/  HMMA.16816.F32 R16, R8, R98, RZ ;  /* 0x000000620810723c */ /* 0x000fe200000018ff */
[----:B------:R-:W-:-:S06]  /*4e10*/  MOV R91, R53 ;  /* 0x00000035005b7202 */ /* 0x000fcc0000000f00 */
[----:B------:R-:W-:Y:S01]  /*4e20*/  IMAD.MOV.U32 R98, RZ, RZ, R57 ;  /* 0x000000ffff627224 */ /* 0x000fe200078e0039 */
[----:B------:R-:W-:Y:S01]  /*4e30*/  MOV R99, R56 ;  /* 0x0000003800637202 */ /* 0x000fe20000000f00 */
[----:B------:R-:W-:Y:S08]  /*4e40*/  HMMA.16816.F32 R28, R8, R102, RZ ;  /* 0x00000066081c723c */ /* 0x000ff000000018ff */
[C---:B------:R-:W-:Y:S07]  /*4e50*/  HMMA.16816.F32 R56, R4.reuse, R78, R24 ;  /* 0x0000004e0438723c */ /* 0x040fee0000001818 */
[----:B------:R-:W-:Y:S01]  /*4e60*/  IMAD.MOV.U32 R79, RZ, RZ, R55 ;  /* 0x000000ffff4f7224 */ /* 0x000fe200078e0037 */
[C---:B------:R-:W-:Y:S08]  /*4e70*/  HMMA.16816.F32 R48, R4.reuse, R94, R16 ;  /* 0x0000005e0430723c */ /* 0x040ff00000001810 */
[----:B------:R-:W-:Y:S08]  /*4e80*/  HMMA.16816.F32 R52, R4, R82, R20 ;  /* 0x000000520434723c */ /* 0x000ff00000001814 */
[C---:B------:R-:W-:Y:S08]  /*4e90*/  HMMA.16816.F32 R24, R8.reuse, R110, RZ ;  /* 0x0000006e0818723c */ /* 0x040ff000000018ff */
[C---:B------:R-:W-:Y:S08]  /*4ea0*/  HMMA.16816.F32 R20, R8.reuse, R118, RZ ;  /* 0x000000760814723c */ /* 0x040ff000000018ff */
[C---:B------:R-:W-:Y:S08]  /*4eb0*/  HMMA.16816.F32 R16, R8.reuse, R126, RZ ;  /* 0x0000007e0810723c */ /* 0x040ff000000018ff */
[----:B------:R-:W-:Y:S08]  /*4ec0*/  HMMA.16816.F32 R8, R8, R142, RZ ;  /* 0x0000008e0808723c */ /* 0x000ff000000018ff */
[C---:B------:R-:W-:Y:S07]  /*4ed0*/  HMMA.16816.F32 R36, R4.reuse, R114, R24 ;  /* 0x000000720424723c */ /* 0x040fee0000001818 */
[----:B------:R-:W-:Y:S01]  /*4ee0*/  MOV R24, R44 ;  /* 0x0000002c00187202 */ /* 0x000fe20000000f00 */
[----:B------:R-:W-:Y:S01]  /*4ef0*/  HMMA.16816.F32 R40, R4, R106, R28 ;  /* 0x0000006a0428723c */ /* 0x000fe2000000181c */
[----:B------:R-:W-:Y:S01]  /*4f00*/  IMAD.MOV.U32 R25, RZ, RZ, R45 ;  /* 0x000000ffff197224 */ /* 0x000fe200078e002d */
[----:B------:R-:W-:Y:S01]  /*4f10*/  MOV R26, R46 ;  /* 0x0000002e001a7202 */ /* 0x000fe20000000f00 */
[----:B------:R-:W-:-:S05]  /*4f20*/  IMAD.MOV.U32 R27, RZ, RZ, R47 ;  /* 0x000000ffff1b7224 */ /* 0x000fca00078e002f */
[C---:B------:R-:W-:Y:S01]  /*4f30*/  HMMA.16816.F32 R44, R4.reuse, R122, R20 ;  /* 0x0000007a042c723c */ /* 0x040fe20000001814 */
[----:B------:R-:W1:Y:S07]  /*4f40*/  LDSM.16.MT88.4 R20, [R226+0xd000] ;  /* 0x00d00000e214783b */ /* 0x000e6e0000004200 */
[C---:B------:R-:W-:Y:S01]  /*4f50*/  HMMA.16816.F32 R32, R4.reuse, R130, R16 ;  /* 0x000000820420723c */ /* 0x040fe20000001810 */
[----:B------:R-:W2:Y:S07]  /*4f60*/  LDSM.16.MT88.4 R16, [R225+0xd000] ;  /* 0x00d00000e110783b */ /* 0x000eae0000004200 */
[----:B------:R-:W-:Y:S07]  /*4f70*/  HMMA.16816.F32 R28, R4, R134, R8 ;  /* 0x00000086041c723c */ /* 0x000fee0000001808 */
[----:B------:R-:W-:-:S04]  /*4f80*/  FFMA.FTZ R4, R171, c[0x0][0x23c], -R2 ;  /* 0x00008f00ab047a23 */ /* 0x000fc80000010802 */
[----:B------:R3:W-:Y:S02]  /*4f90*/  MUFU.EX2 R115, R4 ;  /* 0x0000000400737308 */ /* 0x0007e40000000800 */
[----:B---3--:R-:W-:-:S06]  /*4fa0*/  FFMA.FTZ R4, R163, c[0x0][0x23c], -R2 ;  /* 0x00008f00a3047a23 */ /* 0x008fcc0000010802 */
[----:B------:R3:W4:Y:S02]  /*4fb0*/  MUFU.EX2 R131, R4 ;  /* 0x0000000400837308 */ /* 0x0007240000000800 */
[----:B---3--:R-:W-:Y:S01]  /*4fc0*/  FFMA.FTZ R4, R161, c[0x0][0x23c], -R2 ;  /* 0x00008f00a1047a23 */ /* 0x008fe20000010802 */
[----:B----4-:R-:W-:-:S05]  /*4fd0*/  F2FP.PACK_AB R8, R131, R115 ;  /* 0x000000738308723e */ /* 0x010fca00000000ff */
        /* <DEDUP_REMOVED lines=16> */
[C---:B-1----:R-:W-:Y:S08]  /*50e0*/  HMMA.16816.F32 R164, R8.reuse, R20, R164 ;  /* 0x0000001408a4723c */ /* 0x042ff000000018a4 */
[----:B------:R-:W-:Y:S01]  /*50f0*/  HMMA.16816.F32 R52, R8, R22, R52 ;  /* 0x000000160834723c */ /* 0x000fe20000001834 */
[----:B---3--:R-:W-:-:S04]  /*5100*/  FFMA.FTZ R4, R177, c[0x0][0x23c], -R13 ;  /* 0x00008f00b1047a23 */ /* 0x008fc8000001080d */
[----:B------:R1:W-:Y:S03]  /*5110*/  MUFU.EX2 R141, R4 ;  /* 0x00000004008d7308 */ /* 0x0003e60000000800 */
[C---:B--2---:R-:W-:Y:S08]  /*5120*/  HMMA.16816.F32 R148, R8.reuse, R16, R148 ;  /* 0x000000100894723c */ /* 0x044ff00000001894 */
[----:B------:R-:W-:Y:S01]  /*5130*/  HMMA.16816.F32 R56, R8, R18, R56 ;  /* 0x000000120838723c */ /* 0x000fe20000001838 */
[----:B-1----:R-:W-:-:S04]  /*5140*/  FFMA.FTZ R4, R176, c[0x0][0x23c], -R13 ;  /* 0x00008f00b0047a23 */ /* 0x002fc8000001080d */
        /* <DEDUP_REMOVED lines=13> */
[----:B-1----:R-:W-:Y:S02]  /*5220*/  F2FP.PACK_AB R4, R141, R140 ;  /* 0x0000008c8d04723e */ /* 0x002fe400000000ff */
[----:B--2---:R-:W-:-:S07]  /*5230*/  F2FP.PACK_AB R7, R135, R134 ;  /* 0x000000868707723e */ /* 0x004fce00000000ff */
[C---:B------:R-:W-:Y:S08]  /*5240*/  HMMA.16816.F32 R160, R4.reuse, R20, R200 ;  /* 0x0000001404a0723c */ /* 0x040ff000000018c8 */
[C---:B------:R-:W-:Y:S01]  /*5250*/  HMMA.16816.F32 R168, R4.reuse, R22, R188 ;  /* 0x0000001604a8723c */ /* 0x040fe200000018bc */
[----:B------:R-:W1:Y:S07]  /*5260*/  LDSM.16.MT88.4 R20, [R227+0xd000] ;  /* 0x00d00000e314783b */ /* 0x000e6e0000004200 */
[C---:B------:R-:W-:Y:S08]  /*5270*/  HMMA.16816.F32 R144, R4.reuse, R16, R192 ;  /* 0x000000100490723c */ /* 0x040ff000000018c0 */
[C---:B------:R-:W-:Y:S01]  /*5280*/  HMMA.16816.F32 R152, R4.reuse, R18, R72 ;  /* 0x000000120498723c */ /* 0x040fe20000001848 */
[----:B------:R-:W2:Y:S07]  /*5290*/  LDSM.16.MT88.4 R16, [R228+0xd000] ;  /* 0x00d00000e410783b */ /* 0x000eae0000004200 */
[----:B-1----:R-:W-:Y:S07]  /*52a0*/  HMMA.16816.F32 R192, R4, R20, R24 ;  /* 0x0000001404c0723c */ /* 0x002fee0000001818 */
        /* <DEDUP_REMOVED lines=14> */
[----:B------:R1:W5:Y:S01]  /*5390*/  LDL.LU R136, [R1+0xd4] ;  /* 0x0000d40001887983 */ /* 0x0003620000300800 */
[----:B------:R-:W-:Y:S01]  /*53a0*/  MOV R87, R113 ;  /* 0x0000007100577202 */ /* 0x000fe20000000f00 */
[----:B------:R-:W-:Y:S01]  /*53b0*/  IMAD.MOV.U32 R113, RZ, RZ, R221 ;  /* 0x000000ffff717224 */ /* 0x000fe200078e00dd */
[----:B------:R-:W-:Y:S01]  /*53c0*/  MOV R121, R219 ;  /* 0x000000db00797202 */ /* 0x000fe20000000f00 */
[-C--:B--2---:R-:W-:Y:S01]  /*53d0*/  HMMA.16816.F32 R180, R8, R16.reuse, R180 ;  /* 0x0000001008b4723c */ /* 0x084fe200000018b4 */
[----:B------:R-:W-:Y:S01]  /*53e0*/  MOV R102, R98 ;  /* 0x0000006200667202 */ /* 0x000fe20000000f00 */
[----:B------:R-:W2:Y:S01]  /*53f0*/  LDL.LU R219, [R1+0xd0] ;  /* 0x0000d00001db7983 */ /* 0x000ea20000300800 */
[----:B------:R-:W-:Y:S01]  /*5400*/  MOV R82, R128 ;  /* 0x0000008000527202 */ /* 0x000fe20000000f00 */
[----:B------:R-:W-:Y:S01]  /*5410*/  IMAD.MOV.U32 R94, RZ, RZ, R99 ;  /* 0x000000ffff5e7224 */ /* 0x000fe200078e0063 */
[----:B------:R-:W-:Y:S01]  /*5420*/  MOV R98, R96 ;  /* 0x0000006000627202 */ /* 0x000fe20000000f00 */
[----:B------:R-:W3:Y:S01]  /*5430*/  LDL.LU R221, [R1+0xcc] ;  /* 0x0000cc0001dd7983 */ /* 0x000ee20000300800 */
[----:B------:R-:W-:Y:S01]  /*5440*/  MOV R128, R85 ;  /* 0x0000005500807202 */ /* 0x000fe20000000f00 */
[----:B------:R-:W-:Y:S01]  /*5450*/  IMAD.MOV.U32 R99, RZ, RZ, R97 ;  /* 0x000000ffff637224 */ /* 0x000fe200078e0061 */
[----:B------:R-:W-:Y:S01]  /*5460*/  MOV R97, R210 ;  /* 0x000000d200617202 */ /* 0x000fe20000000f00 */
[----:B------:R-:W4:Y:S01]  /*5470*/  LDL.LU R223, [R1+0xc8] ;  /* 0x0000c80001df7983 */ /* 0x000f220000300800 */
[----:B------:R-:W-:Y:S01]  /*5480*/  IMAD.MOV.U32 R85, RZ, RZ, R222 ;  /* 0x000000ffff557224 */ /* 0x000fe200078e00de */
[----:B------:R-:W-:Y:S01]  /*5490*/  MOV R107, R102 ;  /* 0x00000066006b7202 */ /* 0x000fe20000000f00 */
[----:B------:R-:W-:Y:S01]  /*54a0*/  IMAD.MOV.U32 R83, RZ, RZ, R113 ;  /* 0x000000ffff537224 */ /* 0x000fe200078e0071 */
[----:B------:R-:W2:Y:S01]  /*54b0*/  LDL.LU R222, [R1+0xc4] ;  /* 0x0000c40001de7983 */ /* 0x000ea20000300800 */
[----:B------:R-:W-:Y:S01]  /*54c0*/  IMAD.MOV.U32 R96, RZ, RZ, R216 ;  /* 0x000000ffff607224 */ /* 0x000fe200078e00d8 */
[----:B------:R-:W-:Y:S01]  /*54d0*/  MOV R102, R98 ;  /* 0x0000006200667202 */ /* 0x000fe20000000f00 */
[----:B------:R-:W-:Y:S01]  /*54e0*/  HMMA.16816.F32 R176, R4, R16, R244 ;  /* 0x0000001004b0723c */ /* 0x000fe200000018f4 */
[----:B------:R-:W2:Y:S01]  /*54f0*/  LDL.LU R210, [R1+0xc0] ;  /* 0x0000c00001d27983 */ /* 0x000ea20000300800 */
[----:B------:R-:W-:-:S02]  /*5500*/  MOV R113, R218 ;  /* 0x000000da00717202 */ /* 0x000fc40000000f00 */
[----:B------:R-:W-:Y:S01]  /*5510*/  MOV R98, R128 ;  /* 0x0000008000627202 */ /* 0x000fe20000000f00 */
[----:B------:R-:W2:Y:S01]  /*5520*/  LDL.LU R216, [R1+0xbc] ;  /* 0x0000bc0001d87983 */ /* 0x000ea20000300800 */
[----:B------:R-:W-:Y:S02]  /*5530*/  IMAD.MOV.U32 R128, RZ, RZ, R220 ;  /* 0x000000ffff807224 */ /* 0x000fe400078e00dc */
[-C--:B------:R-:W-:Y:S01]  /*5540*/  HMMA.16816.F32 R184, R4, R18.reuse, R196 ;  /* 0x0000001204b8723c */ /* 0x080fe200000018c4 */
[----:B------:R-:W2:Y:S04]  /*5550*/  LDL.LU R218, [R1+0xb8] ;  /* 0x0000b80001da7983 */ /* 0x000ea80000300800 */
[----:B------:R-:W2:Y:S03]  /*5560*/  LDL.LU R220, [R1+0xb4] ;  /* 0x0000b40001dc7983 */ /* 0x000ea60000300800 */
[----:B------:R-:W-:Y:S01]  /*5570*/  HMMA.16816.F32 R48, R8, R18, R48 ;  /* 0x000000120830723c */ /* 0x000fe20000001830 */
[----:B------:R-:W1:Y:S01]  /*5580*/  LDSM.16.MT88.4 R16, [R225+0xf000] ;  /* 0x00f00000e110783b */ /* 0x000e620000004200 */
[----:B------:R-:W-:Y:S01]  /*5590*/  MOV R95, R86 ;  /* 0x00000056005f7202 */ /* 0x000fe20000000f00 */
[----:B------:R-:W-:Y:S01]  /*55a0*/  IMAD.MOV.U32 R103, RZ, RZ, R87 ;  /* 0x000000ffff677224 */ /* 0x000fe200078e0057 */
[----:B------:R-:W-:Y:S01]  /*55b0*/  MOV R86, R76 ;  /* 0x0000004c00567202 */ /* 0x000fe20000000f00 */
[----:B------:R-:W-:-:S02]  /*55c0*/  IMAD.MOV.U32 R111, RZ, RZ, R79 ;  /* 0x000000ffff6f7224 */ /* 0x000fc400078e004f */
[----:B------:R-:W-:Y:S01]  /*55d0*/  IMAD.MOV.U32 R87, RZ, RZ, R77 ;  /* 0x000000ffff577224 */ /* 0x000fe200078e004d */
[C---:B------:R-:W-:Y:S08]  /*55e0*/  HMMA.16816.F32 R196, R8.reuse, R20, R60 ;  /* 0x0000001408c4723c */ /* 0x040ff0000000183c */
[-C--:B------:R-:W-:Y:S08]  /*55f0*/  HMMA.16816.F32 R60, R8, R22.reuse, R40 ;  /* 0x00000016083c723c */ /* 0x080ff00000001828 */
[----:B------:R-:W-:Y:S01]  /*5600*/  HMMA.16816.F32 R200, R4, R22, R212 ;  /* 0x0000001604c8723c */ /* 0x000fe200000018d4 */
[----:B------:R-:W-:Y:S07]  /*5610*/  LDSM.16.MT88.4 R20, [R228+0xf000] ;  /* 0x00f00000e414783b */ /* 0x000fee0000004200 */
[-C--:B-1----:R-:W-:Y:S08]  /*5620*/  HMMA.16816.F32 R68, R8, R16.reuse, R68 ;  /* 0x000000100844723c */ /* 0x082ff00000001844 */
[C---:B------:R-:W-:Y:S01]  /*5630*/  HMMA.16816.F32 R72, R4.reuse, R16, R24 ;  /* 0x000000100448723c */ /* 0x040fe20000001818 */
[----:B------:R-:W1:Y:S07]  /*5640*/  LDSM.16.MT88.4 R24, [R226+0xf000] ;  /* 0x00f00000e218783b */ /* 0x000e6e0000004200 */
[-C--:B------:R-:W-:Y:S08]  /*5650*/  HMMA.16816.F32 R76, R4, R18.reuse, R248 ;  /* 0x00000012044c723c */ /* 0x080ff000000018f8 */
[----:B------:R-:W-:Y:S01]  /*5660*/  HMMA.16816.F32 R40, R8, R18, R36 ;  /* 0x000000120828723c */ /* 0x000fe20000001824 */
[----:B------:R-:W1:Y:S01]  /*5670*/  LDSM.16.MT88.4 R16, [R227+0xf000] ;  /* 0x00f00000e310783b */ /* 0x000e620000004200 */
[----:B------:R-:W-:Y:S01]  /*5680*/  IMAD.MOV.U32 R106, RZ, RZ, R111 ;  /* 0x000000ffff6a7224 */ /* 0x000fe200078e006f */
[----:B------:R-:W-:Y:S01]  /*5690*/  MOV R111, R82 ;  /* 0x00000052006f7202 */ /* 0x000fe20000000f00 */
[----:B------:R-:W-:Y:S01]  /*56a0*/  IMAD.MOV.U32 R110, RZ, RZ, R103 ;  /* 0x000000ffff6e7224 */ /* 0x000fe200078e0067 */
[----:B------:R-:W-:Y:S01]  /*56b0*/  MOV R82, R86 ;  /* 0x0000005600527202 */ /* 0x000fe20000000f00 */
[----:B------:R-:W-:-:S02]  /*56c0*/  IMAD.MOV.U32 R119, RZ, RZ, R83 ;  /* 0x000000ffff777224 */ /* 0x000fc400078e0053 */
[----:B------:R-:W-:Y:S02]  /*56d0*/  IMAD.MOV.U32 R103, RZ, RZ, R99 ;  /* 0x000000ffff677224 */ /* 0x000fe400078e0063 */
        /* <DEDUP_REMOVED lines=17> */
[C---:B-1----:R-:W-:Y:S08]  /*57f0*/  HMMA.16816.F32 R88, R4.reuse, R24, R88 ;  /* 0x000000180458723c */ /* 0x042ff00000001858 */
[C---:B------:R-:W-:Y:S08]  /*5800*/  HMMA.16816.F32 R104, R4.reuse, R20, R104 ;  /* 0x000000140468723c */ /* 0x040ff00000001868 */
[C---:B------:R-:W-:Y:S08]  /*5810*/  HMMA.16816.F32 R92, R4.reuse, R26, R92 ;  /* 0x0000001a045c723c */ /* 0x040ff0000000185c */
[C---:B------:R-:W-:Y:S08]  /*5820*/  HMMA.16816.F32 R108, R4.reuse, R22, R108 ;  /* 0x00000016046c723c */ /* 0x040ff0000000186c */
[C---:B------:R-:W-:Y:S08]  /*5830*/  HMMA.16816.F32 R120, R4.reuse, R16, R120 ;  /* 0x000000100478723c */ /* 0x040ff00000001878 */
[----:B------:R-:W-:Y:S07]  /*5840*/  HMMA.16816.F32 R36, R4, R18, R244 ;  /* 0x000000120424723c */ /* 0x000fee00000018f4 */
[--C-:B------:R-:W-:Y:S01]  /*5850*/  FFMA.FTZ R4, R209, c[0x0][0x23c], -R2.reuse ;  /* 0x00008f00d1047a23 */ /* 0x100fe20000010802 */
[C---:B------:R-:W-:Y:S03]  /*5860*/  HMMA.16816.F32 R32, R8.reuse, R22, R32 ;  /* 0x000000160820723c */ /* 0x040fe60000001820 */
[----:B------:R1:W-:Y:S05]  /*5870*/  MUFU.EX2 R22, R4 ;  /* 0x0000000400167308 */ /* 0x0003ea0000000800 */
[----:B------:R-:W-:Y:S01]  /*5880*/  HMMA.16816.F32 R64, R8, R24, R64 ;  /* 0x000000180840723c */ /* 0x000fe20000001840 */
[----:B-1----:R-:W-:-:S04]  /*5890*/  FFMA.FTZ R4, R207, c[0x0][0x23c], -R2 ;  /* 0x00008f00cf047a23 */ /* 0x002fc80000010802 */
[----:B------:R1:W-:Y:S01]  /*58a0*/  MUFU.EX2 R23, R4 ;  /* 0x0000000400177308 */ /* 0x0003e20000000800 */
[----:B------:R-:W-:Y:S01]  /*58b0*/  IMAD.MOV.U32 R102, RZ, RZ, R236 ;  /* 0x000000ffff667224 */ /* 0x000fe200078e00ec */
[----:B------:R-:W-:Y:S01]  /*58c0*/  MOV R103, R235 ;  /* 0x000000eb00677202 */ /* 0x000fe20000000f00 */
[----:B------:R-:W-:Y:S01]  /*58d0*/  HMMA.16816.F32 R28, R8, R18, R28 ;  /* 0x00000012081c723c */ /* 0x000fe2000000181c */
[--C-:B-1----:R-:W-:Y:S02]  /*58e0*/  FFMA.FTZ R4, R205, c[0x0][0x23c], -R2.reuse ;  /* 0x00008f00cd047a23 */ /* 0x102fe40000010802 */
[----:B------:R-:W-:-:S04]  /*58f0*/  FFMA.FTZ R2, R204, c[0x0][0x23c], -R2 ;  /* 0x00008f00cc027a23 */ /* 0x000fc80000010802 */
[----:B------:R1:W-:Y:S01]  /*5900*/  MUFU.EX2 R25, R2 ;  /* 0x0000000200197308 */ /* 0x0003e20000000800 */
[----:B------:R-:W-:Y:S01]  /*5910*/  MOV R190, R102 ;  /* 0x0000006600be7202 */ /* 0x000fe20000000f00 */
[----:B------:R-:W-:Y:S01]  /*5920*/  IMAD.MOV.U32 R189, RZ, RZ, R103 ;  /* 0x000000ffffbd7224 */ /* 0x000fe200078e0067 */
[----:B------:R-:W-:Y:S01]  /*5930*/  MOV R103, R229 ;  /* 0x000000e500677202 */ /* 0x000fe20000000f00 */
[----:B------:R-:W-:Y:S02]  /*5940*/  IMAD.MOV.U32 R191, RZ, RZ, R233 ;  /* 0x000000ffffbf7224 */ /* 0x000fe400078e00e9 */
[----:B------:R-:W-:Y:S02]  /*5950*/  IMAD.MOV.U32 R102, RZ, RZ, R230 ;  /* 0x000000ffff667224 */ /* 0x000fe400078e00e6 */
[----:B-1----:R-:W-:-:S04]  /*5960*/  FFMA.FTZ R2, R217, c[0x0][0x23c], -R0 ;  /* 0x00008f00d9027a23 */ /* 0x002fc80000010800 */
[----:B------:R1:W-:Y:S01]  /*5970*/  MUFU.EX2 R18, R2 ;  /* 0x0000000200127308 */ /* 0x0003e20000000800 */
        /* <DEDUP_REMOVED lines=8> */
[----:B-1----:R-:W-:-:S04]  /*5a00*/  FFMA.FTZ R2, R211, c[0x0][0x23c], -R0 ;  /* 0x00008f00d3027a23 */ /* 0x002fc80000010800 */
[----:B------:R1:W-:Y:S01]  /*5a10*/  MUFU.EX2 R19, R2 ;  /* 0x0000000200137308 */ /* 0x0003e20000000800 */
[C---:B------:R-:W-:Y:S01]  /*5a20*/  HMMA.16816.F32 R100, R8.reuse, R20, R172 ;  /* 0x000000140864723c */ /* 0x040fe200000018ac */
[----:B------:R-:W-:Y:S01]  /*5a30*/  IMAD.MOV.U32 R84, RZ, RZ, R238 ;  /* 0x000000ffff547224 */ /* 0x000fe200078e00ee */
[----:B------:R-:W-:Y:S01]  /*5a40*/  MOV R118, R116 ;  /* 0x0000007400767202 */ /* 0x000fe20000000f00 */
[----:B------:R-:W-:Y:S02]  /*5a50*/  IMAD.MOV.U32 R116, RZ, RZ, R234 ;  /* 0x000000ffff747224 */ /* 0x000fe400078e00ea */
[----:B------:R-:W-:Y:S01]  /*5a60*/  IMAD.MOV.U32 R251, RZ, RZ, R14 ;  /* 0x000000fffffb7224 */ /* 0x000fe200078e000e */
[----:B------:R-:W-:Y:S01]  /*5a70*/  MOV R250, R15 ;  /* 0x0000000f00fa7202 */ /* 0x000fe20000000f00 */
[--C-:B-1----:R-:W-:Y:S02]  /*5a80*/  FFMA.FTZ R2, R208, c[0x0][0x23c], -R0.reuse ;  /* 0x00008f00d0027a23 */ /* 0x102fe40000010800 */
[----:B------:R-:W-:Y:S01]  /*5a90*/  IMAD.MOV.U32 R246, RZ, RZ, R117 ;  /* 0x000000fffff67224 */ /* 0x000fe200078e0075 */
[----:B------:R4:W-:Y:S01]  /*5aa0*/  MUFU.EX2 R24, R4 ;  /* 0x0000000400187308 */ /* 0x0009e20000000800 */
[----:B------:R-:W-:Y:S01]  /*5ab0*/  FFMA.FTZ R0, R206, c[0x0][0x23c], -R0 ;  /* 0x00008f00ce007a23 */ /* 0x000fe20000010800 */
[----:B------:R-:W-:Y:S01]  /*5ac0*/  HMMA.16816.F32 R44, R8, R26, R44 ;  /* 0x0000001a082c723c */ /* 0x000fe2000000182c */
[----:B------:R-:W-:Y:S01]  /*5ad0*/  IMAD.MOV.U32 R119, RZ, RZ, R84 ;  /* 0x000000ffff777224 */ /* 0x000fe200078e0054 */
[----:B------:R-:W-:Y:S01]  /*5ae0*/  MOV R127, R118 ;  /* 0x00000076007f7202 */ /* 0x000fe20000000f00 */
[----:B------:R-:W-:Y:S01]  /*5af0*/  FADD.FTZ R6, R252, R139 ;  /* 0x0000008bfc067221 */ /* 0x000fe20000010000 */
[----:B------:R-:W-:Y:S01]  /*5b00*/  MOV R188, R116 ;  /* 0x0000007400bc7202 */ /* 0x000fe20000000f00 */
[----:B------:R-:W-:Y:S01]  /*5b10*/  FADD.FTZ R5, R251, R250 ;  /* 0x000000fafb057221 */ /* 0x000fe20000010000 */
[----:B------:R2:W-:Y:S01]  /*5b20*/  MUFU.EX2 R21, R0 ;  /* 0x0000000000157308 */ /* 0x0005e20000000800 */
[----:B------:R-:W-:Y:S01]  /*5b30*/  IMAD.MOV.U32 R126, RZ, RZ, R119 ;  /* 0x000000ffff7e7224 */ /* 0x000fe200078e0077 */
[----:B------:R-:W-:Y:S01]  /*5b40*/  MOV R118, R232 ;  /* 0x000000e800767202 */ /* 0x000fe20000000f00 */
[----:B------:R-:W-:Y:S01]  /*5b50*/  IMAD.MOV.U32 R86, RZ, RZ, R242 ;  /* 0x000000ffff567224 */ /* 0x000fe200078e00f2 */
[----:B------:R-:W-:Y:S01]  /*5b60*/  MOV R119, R231 ;  /* 0x000000e700777202 */ /* 0x000fe20000000f00 */
[----:B------:R-:W-:Y:S01]  /*5b70*/  LDSM.16.MT88.4 R172, [R226+0xd800] ;  /* 0x00d80000e2ac783b */ /* 0x000fe20000004200 */
[----:B------:R-:W-:-:S02]  /*5b80*/  MOV R116, R224 ;  /* 0x000000e000747202 */ /* 0x000fc40000000f00 */
[----:B------:R-:W-:Y:S01]  /*5b90*/  MOV R212, R118 ;  /* 0x0000007600d47202 */ /* 0x000fe20000000f00 */
[----:B------:R-:W1:Y:S01]  /*5ba0*/  MUFU.EX2 R20, R2 ;  /* 0x0000000200147308 */ /* 0x000e620000000800 */
[----:B------:R-:W-:Y:S01]  /*5bb0*/  MOV R245, R119 ;  /* 0x0000007700f57202 */ /* 0x000fe20000000f00 */
[----:B------:R-:W-:Y:S01]  /*5bc0*/  LDSM.16.MT88.4 R204, [R227+0xd800] ;  /* 0x00d80000e3cc783b */ /* 0x000fe20000004200 */
[----:B------:R-:W-:Y:S02]  /*5bd0*/  MOV R214, R116 ;  /* 0x0000007400d67202 */ /* 0x000fe40000000f00 */
[----:B------:R-:W-:Y:S01]  /*5be0*/  HMMA.16816.F32 R116, R8, R16, R156 ;  /* 0x000000100874723c */ /* 0x000fe2000000189c */
[----:B------:R-:W-:Y:S01]  /*5bf0*/  FADD.FTZ R7, R189, R188 ;  /* 0x000000bcbd077221 */ /* 0x000fe20000010000 */
[----:B------:R-:W-:Y:S01]  /*5c00*/  MOV R99, R241 ;  /* 0x000000f100637202 */ /* 0x000fe20000000f00 */
[----:B------:R-:W-:Y:S01]  /*5c10*/  FADD.FTZ R5, R190, R5 ;  /* 0x00000005be057221 */ /* 0x000fe20000010000 */
[----:B------:R-:W-:Y:S01]  /*5c20*/  MOV R83, R240 ;  /* 0x000000f000537202 */ /* 0x000fe20000000f00 */
[----:B------:R-:W-:Y:S02]  /*5c30*/  LDSM.16.MT88.4 R156, [R225+0xd800] ;  /* 0x00d80000e19c783b */ /* 0x000fe40000004200 */
[----:B------:R-:W-:-:S02]  /*5c40*/  FADD.FTZ R8, R213, R212 ;  /* 0x000000d4d5087221 */ /* 0x000fc40000010000 */
[----:B----4-:R-:W-:Y:S02]  /*5c50*/  FFMA.FTZ R4, R223, c[0x0][0x23c], -R12 ;  /* 0x00008f00df047a23 */ /* 0x010fe4000001080c */
[----:B--2---:R-:W-:-:S04]  /*5c60*/  FFMA.FTZ R0, R220, c[0x0][0x23c], -R13 ;  /* 0x00008f00dc007a23 */ /* 0x004fc8000001080d */
[----:B------:R2:W-:Y:S02]  /*5c70*/  MUFU.EX2 R14, R0 ;  /* 0x00000000000e7308 */ /* 0x0005e40000000800 */
[----:B--2---:R-:W-:-:S06]  /*5c80*/  FFMA.FTZ R0, R218, c[0x0][0x23c], -R13 ;  /* 0x00008f00da007a23 */ /* 0x004fcc000001080d */
[----:B------:R2:W-:Y:S01]  /*5c90*/  MUFU.EX2 R15, R0 ;  /* 0x00000000000f7308 */ /* 0x0005e20000000800 */
[----:B---3--:R-:W-:Y:S02]  /*5ca0*/  FFMA.FTZ R2, R221, c[0x0][0x23c], -R12 ;  /* 0x00008f00dd027a23 */ /* 0x008fe4000001080c */
[----:B--2---:R-:W-:-:S05]  /*5cb0*/  FFMA.FTZ R0, R216, c[0x0][0x23c], -R13 ;  /* 0x00008f00d8007a23 */ /* 0x004fca000001080d */
[----:B------:R2:W-:Y:S01]  /*5cc0*/  MUFU.EX2 R16, R0 ;  /* 0x0000000000107308 */ /* 0x0005e20000000800 */
[----:B------:R-:W-:Y:S01]  /*5cd0*/  MOV R212, R244 ;  /* 0x000000f400d47202 */ /* 0x000fe20000000f00 */
[----:B------:R-:W-:Y:S01]  /*5ce0*/  IMAD.MOV.U32 R213, RZ, RZ, R245 ;  /* 0x000000ffffd57224 */ /* 0x000fe200078e00f5 */
[----:B------:R-:W-:Y:S01]  /*5cf0*/  MOV R245, R246 ;  /* 0x000000f600f57202 */ /* 0x000fe20000000f00 */
[----:B--2---:R-:W-:-:S04]  /*5d00*/  FFMA.FTZ R0, R210, c[0x0][0x23c], -R13 ;  /* 0x00008f00d2007a23 */ /* 0x004fc8000001080d */
[----:B------:R2:W-:Y:S01]  /*5d10*/  MUFU.EX2 R17, R0 ;  /* 0x0000000000117308 */ /* 0x0005e20000000800 */
[----:B------:R-:W-:Y:S01]  /*5d20*/  MOV R244, R247 ;  /* 0x000000f700f47202 */ /* 0x000fe20000000f00 */
[----:B------:R-:W-:Y:S01]  /*5d30*/  FADD.FTZ R9, R214, R8 ;  /* 0x00000008d6097221 */ /* 0x000fe20000010000 */
[----:B------:R-:W-:-:S05]  /*5d40*/  MOV R87, R243 ;  /* 0x000000f300577202 */ /* 0x000fca0000000f00 */
[----:B------:R3:W-:Y:S01]  /*5d50*/  MUFU.EX2 R10, R4 ;  /* 0x00000004000a7308 */ /* 0x0007e20000000800 */
[----:B--2---:R-:W-:-:S07]  /*5d60*/  FFMA.FTZ R0, R222, c[0x0][0x23c], -R12 ;  /* 0x00008f00de007a23 */ /* 0x004fce000001080c */
[----:B------:R2:W-:Y:S01]  /*5d70*/  MUFU.EX2 R11, R2 ;  /* 0x00000002000b7308 */ /* 0x0005e20000000800 */
[----:B------:R-:W-:Y:S01]  /*5d80*/  MOV R246, R114 ;  /* 0x0000007200f67202 */ /* 0x000fe20000000f00 */
[----:B------:R-:W-:Y:S01]  /*5d90*/  IMAD.MOV.U32 R247, RZ, RZ, R115 ;  /* 0x000000fffff77224 */ /* 0x000fe200078e0073 */
[----:B------:R-:W-:Y:S01]  /*5da0*/  MOV R216, R112 ;  /* 0x0000007000d87202 */ /* 0x000fe20000000f00 */
[----:B------:R-:W-:Y:S01]  /*5db0*/  FADD.FTZ R8, R215, R7 ;  /* 0x00000007d7087221 */ /* 0x000fe20000010000 */
[----:B------:R-:W-:Y:S02]  /*5dc0*/  MOV R210, R113 ;  /* 0x0000007100d27202 */ /* 0x000fe40000000f00 */
[----:B------:R-:W-:Y:S01]  /*5dd0*/  MOV R223, R97 ;  /* 0x0000006100df7202 */ /* 0x000fe20000000f00 */
[----:B------:R4:W1:Y:S01]  /*5de0*/  MUFU.EX2 R13, R0 ;  /* 0x00000000000d7308 */ /* 0x0008620000000800 */
[----:B---3--:R-:W-:Y:S01]  /*5df0*/  FADD.FTZ R4, R191, R6 ;  /* 0x00000006bf047221 */ /* 0x008fe20000010000 */
[----:B------:R-:W-:Y:S01]  /*5e00*/  MOV R114, R126 ;  /* 0x0000007e00727202 */ /* 0x000fe20000000f00 */
[----:B------:R-:W-:Y:S01]  /*5e10*/  IMAD.MOV.U32 R126, RZ, RZ, R82 ;  /* 0x000000ffff7e7224 */ /* 0x000fe200078e0052 */
[----:B------:R-:W-:Y:S01]  /*5e20*/  MOV R115, R127 ;  /* 0x0000007f00737202 */ /* 0x000fe20000000f00 */
[----:B------:R-:W-:Y:S01]  /*5e30*/  IMAD.MOV.U32 R222, RZ, RZ, R96 ;  /* 0x000000ffffde7224 */ /* 0x000fe200078e0060 */
[----:B------:R-:W-:Y:S01]  /*5e40*/  MOV R127, R83 ;  /* 0x00000053007f7202 */ /* 0x000fe20000000f00 */
[----:B------:R-:W-:Y:S01]  /*5e50*/  LDSM.16.MT88.4 R188, [R228+0xd800] ;  /* 0x00d80000e4bc783b */ /* 0x000fe20000004200 */
[----:B--2---:R-:W-:Y:S01]  /*5e60*/  FADD.FTZ R2, R213, R4 ;  /* 0x00000004d5027221 */ /* 0x004fe20000010000 */
[----:B------:R-:W-:Y:S01]  /*5e70*/  MOV R82, R98 ;  /* 0x0000006200527202 */ /* 0x000fe20000000f00 */
[----:B------:R-:W-:Y:S01]  /*5e80*/  IMAD.MOV.U32 R218, RZ, RZ, R125 ;  /* 0x000000ffffda7224 */ /* 0x000fe200078e007d */
[----:B------:R-:W-:Y:S01]  /*5e90*/  MOV R214, R131 ;  /* 0x0000008300d67202 */ /* 0x000fe20000000f00 */
[----:B------:R2:W5:Y:S01]  /*5ea0*/  LDL.LU R243, [R1+0xb0] ;  /* 0x0000b00001f37983 */ /* 0x0005620000300800 */
[----:B----4-:R-:W-:Y:S01]  /*5eb0*/  FFMA.FTZ R0, R219, c[0x0][0x23c], -R12 ;  /* 0x00008f00db007a23 */ /* 0x010fe2000001080c */
[----:B------:R-:W-:Y:S01]  /*5ec0*/  MOV R98, R86 ;  /* 0x0000005600627202 */ /* 0x000fe20000000f00 */
[----:B------:R-:W-:Y:S01]  /*5ed0*/  IMAD.MOV.U32 R83, RZ, RZ, R99 ;  /* 0x000000ffff537224 */ /* 0x000fe200078e0063 */
[----:B------:R-:W-:Y:S01]  /*5ee0*/  MOV R213, R246 ;  /* 0x000000f600d57202 */ /* 0x000fe20000000f00 */
[----:B------:R3:W4:Y:S01]  /*5ef0*/  MUFU.EX2 R12, R0 ;  /* 0x00000000000c7308 */ /* 0x0007220000000800 */
[----:B------:R-:W-:Y:S01]  /*5f00*/  MOV R99, R87 ;  /* 0x0000005700637202 */ /* 0x000fe20000000f00 */
[----:B------:R-:W-:Y:S01]  /*5f10*/  IMAD.MOV.U32 R26, RZ, RZ, R83 ;  /* 0x000000ffff1a7224 */ /* 0x000fe200078e0053 */
[----:B------:R-:W-:Y:S01]  /*5f20*/  MOV R251, R114 ;  /* 0x0000007200fb7202 */ /* 0x000fe20000000f00 */
[----:B------:R-:W-:Y:S01]  /*5f30*/  IMAD.MOV.U32 R246, RZ, RZ, R81 ;  /* 0x000000fffff67224 */ /* 0x000fe200078e0051 */
[----:B------:R-:W-:Y:S01]  /*5f40*/  MOV R250, R115 ;  /* 0x0000007300fa7202 */ /* 0x000fe20000000f00 */
[----:B------:R-:W-:Y:S01]  /*5f50*/  IMAD.MOV.U32 R215, RZ, RZ, R130 ;  /* 0x000000ffffd77224 */ /* 0x000fe200078e0082 */
[----:B------:R-:W-:Y:S01]  /*5f60*/  MOV R27, R82 ;  /* 0x00000052001b7202 */ /* 0x000fe20000000f00 */
[----:B------:R-:W-:Y:S01]  /*5f70*/  LDSM.16.MT88.4 R112, [R228+0xf800] ;  /* 0x00f80000e470783b */ /* 0x000fe20000004200 */
[----:B------:R-:W-:Y:S01]  /*5f80*/  IMAD.MOV.U32 R249, RZ, RZ, R126 ;  /* 0x000000fffff97224 */ /* 0x000fe200078e007e */
[----:B------:R-:W-:-:S02]  /*5f90*/  MOV R248, R127 ;  /* 0x0000007f00f87202 */ /* 0x000fc40000000f00 */
[----:B------:R-:W-:Y:S02]  /*5fa0*/  MOV R220, R124 ;  /* 0x0000007c00dc7202 */ /* 0x000fe40000000f00 */
[----:B------:R-:W-:Y:S01]  /*5fb0*/  MOV R84, R237 ;  /* 0x000000ed00547202 */ /* 0x000fe20000000f00 */
[----:B------:R-:W-:Y:S01]  /*5fc0*/  FADD.FTZ R2, R222, R2 ;  /* 0x00000002de027221 */ /* 0x000fe20000010000 */
[----:B-1----:R-:W-:Y:S01]  /*5fd0*/  F2FP.PACK_AB R131, R21, R20 ;  /* 0x000000141583723e */ /* 0x002fe200000000ff */
[----:B---3--:R-:W-:Y:S01]  /*5fe0*/  FADD.FTZ R0, R212, R5 ;  /* 0x00000005d4007221 */ /* 0x008fe20000010000 */
[----:B------:R-:W-:Y:S01]  /*5ff0*/  F2FP.PACK_AB R125, R10, R13 ;  /* 0x0000000d0a7d723e */ /* 0x000fe200000000ff */
[----:B------:R-:W1:Y:S01]  /*6000*/  LDSM.16.MT88.4 R4, [R227+0xf800] ;  /* 0x00f80000e304783b */ /* 0x000e620000004200 */
[----:B------:R-:W-:Y:S01]  /*6010*/  IMAD.MOV.U32 R212, RZ, RZ, R247 ;  /* 0x000000ffffd47224 */ /* 0x000fe200078e00f7 */
[----:B------:R-:W-:Y:S02]  /*6020*/  MOV R209, R98 ;  /* 0x0000006200d17202 */ /* 0x000fe40000000f00 */
[----:B------:R-:W-:Y:S01]  /*6030*/  MOV R217, R99 ;  /* 0x0000006300d97202 */ /* 0x000fe20000000f00 */
[----:B------:R2:W5:Y:S01]  /*6040*/  LDL.LU R242, [R1+0xac] ;  /* 0x0000ac0001f27983 */ /* 0x0005620000300800 */
[----:B------:R-:W-:-:S03]  /*6050*/  MOV R247, R80 ;  /* 0x0000005000f77202 */ /* 0x000fc60000000f00 */
[----:B------:R-:W3:Y:S04]  /*6060*/  LDSM.16.MT88.4 R80, [R225+0xf800] ;  /* 0x00f80000e150783b */ /* 0x000ee80000004200 */
[----:B------:R-:W2:Y:S01]  /*6070*/  LDSM.16.MT88.4 R96, [R226+0xf800] ;  /* 0x00f80000e260783b */ /* 0x000ea20000004200 */
[----:B------:R-:W-:Y:S01]  /*6080*/  IMAD.MOV.U32 R86, RZ, RZ, R128 ;  /* 0x000000ffff567224 */ /* 0x000fe200078e0080 */
[----:B------:R-:W-:Y:S02]  /*6090*/  MOV R87, R129 ;  /* 0x0000008100577202 */ /* 0x000fe40000000f00 */
[----:B------:R-:W-:Y:S02]  /*60a0*/  F2FP.PACK_AB R128, R23, R22 ;  /* 0x000000161780723e */ /* 0x000fe400000000ff */
[----:B------:R-:W-:-:S02]  /*60b0*/  F2FP.PACK_AB R130, R25, R24 ;  /* 0x000000181982723e */ /* 0x000fc400000000ff */
[----:B------:R-:W-:Y:S02]  /*60c0*/  F2FP.PACK_AB R124, R15, R14 ;  /* 0x0000000e0f7c723e */ /* 0x000fe400000000ff */
[----:B------:R-:W-:Y:S02]  /*60d0*/  F2FP.PACK_AB R126, R17, R16 ;  /* 0x00000010117e723e */ /* 0x000fe400000000ff */
[----:B----4-:R-:W-:Y:S02]  /*60e0*/  F2FP.PACK_AB R127, R12, R11 ;  /* 0x0000000b0c7f723e */ /* 0x010fe400000000ff */
[----:B------:R-:W-:Y:S02]  /*60f0*/  MOV R219, R85 ;  /* 0x0000005500db7202 */ /* 0x000fe40000000f00 */
[----:B------:R-:W-:Y:S01]  /*6100*/  MOV R221, R84 ;  /* 0x0000005400dd7202 */ /* 0x000fe20000000f00 */
[----:B------:R-:W-:Y:S01]  /*6110*/  FADD.FTZ R0, R223, R0 ;  /* 0x00000000df007221 */ /* 0x000fe20000010000 */
[----:B------:R-:W-:Y:S01]  /*6120*/  F2FP.PACK_AB R129, R19, R18 ;  /* 0x000000121381723e */ /* 0x000fe200000000ff */
[----:B------:R-:W-:Y:S01]  /*6130*/  FADD.FTZ R2, R220, R2 ;  /* 0x00000002dc027221 */ /* 0x000fe20000010000 */
[----:B------:R-:W-:Y:S01]  /*6140*/  MOV R208, R87 ;  /* 0x0000005700d07202 */ /* 0x000fe20000000f00 */
[----:B------:R-:W-:Y:S01]  /*6150*/  IMAD.MOV.U32 R211, RZ, RZ, R86 ;  /* 0x000000ffffd37224 */ /* 0x000fe200078e0056 */
[----:B------:R4:W5:Y:S01]  /*6160*/  LDL.LU R241, [R1+0xa8] ;  /* 0x0000a80001f17983 */ /* 0x0009620000300800 */
[-C--:B-1----:R-:W-:Y:S03]  /*6170*/  HMMA.16816.F32 R120, R124, R4.reuse, R120 ;  /* 0x000000047c78723c */ /* 0x082fe60000001878 */
[----:B------:R4:W5:Y:S04]  /*6180*/  LDL.LU R240, [R1+0xa4] ;  /* 0x0000a40001f07983 */ /* 0x0009680000300800 */
[----:B------:R4:W5:Y:S01]  /*6190*/  LDL.LU R239, [R1+0xa0] ;  /* 0x0000a00001ef7983 */ /* 0x0009620000300800 */
[----:B------:R-:W-:Y:S03]  /*61a0*/  HMMA.16816.F32 R116, R128, R4, R116 ;  /* 0x000000048074723c */ /* 0x000fe60000001874 */
[----:B------:R4:W5:Y:S04]  /*61b0*/  LDL.LU R238, [R1+0x9c] ;  /* 0x00009c0001ee7983 */ /* 0x0009680000300800 */
[----:B------:R4:W5:Y:S01]  /*61c0*/  LDL.LU R237, [R1+0x98] ;  /* 0x0000980001ed7983 */ /* 0x0009620000300800 */
[----:B------:R-:W-:-:S02]  /*61d0*/  FADD.FTZ R5, R219, R9 ;  /* 0x00000009db057221 */ /* 0x000fc40000010000 */
[----:B------:R-:W-:Y:S01]  /*61e0*/  FADD.FTZ R4, R221, R8 ;  /* 0x00000008dd047221 */ /* 0x000fe20000010000 */
[-C--:B------:R-:W-:Y:S01]  /*61f0*/  HMMA.16816.F32 R148, R128, R156.reuse, R148 ;  /* 0x0000009c8094723c */ /* 0x080fe20000001894 */
[----:B------:R-:W-:Y:S01]  /*6200*/  FADD.FTZ R5, R210, R5 ;  /* 0x00000005d2057221 */ /* 0x000fe20000010000 */
[----:B------:R4:W5:Y:S01]  /*6210*/  LDL.LU R236, [R1+0x94] ;  /* 0x0000940001ec7983 */ /* 0x0009620000300800 */
[----:B------:R-:W-:Y:S02]  /*6220*/  FADD.FTZ R8, R216, R4 ;  /* 0x00000004d8087221 */ /* 0x000fe40000010000 */
[----:B------:R-:W-:Y:S01]  /*6230*/  FADD.FTZ R4, R218, R0 ;  /* 0x00000000da047221 */ /* 0x000fe20000010000 */
[----:B------:R4:W5:Y:S01]  /*6240*/  LDL.LU R235, [R1+0x90] ;  /* 0x0000900001eb7983 */ /* 0x0009620000300800 */
[----:B------:R-:W-:Y:S01]  /*6250*/  FADD.FTZ R0, R208, R5 ;  /* 0x00000005d0007221 */ /* 0x000fe20000010000 */
[C---:B------:R-:W-:Y:S01]  /*6260*/  HMMA.16816.F32 R144, R124.reuse, R156, R144 ;  /* 0x0000009c7c90723c */ /* 0x040fe20000001890 */
[----:B------:R-:W-:Y:S01]  /*6270*/  FADD.FTZ R5, R211, R8 ;  /* 0x00000008d3057221 */ /* 0x000fe20000010000 */
[----:B------:R4:W5:Y:S04]  /*6280*/  LDL.LU R234, [R1+0x8c] ;  /* 0x00008c0001ea7983 */ /* 0x0009680000300800 */
[----:B------:R4:W5:Y:S02]  /*6290*/  LDL.LU R233, [R1+0x88] ;  /* 0x0000880001e97983 */ /* 0x0009640000300800 */
[----:B------:R-:W-:Y:S02]  /*62a0*/  HMMA.16816.F32 R152, R124, R158, R152 ;  /* 0x0000009e7c98723c */ /* 0x000fe40000001898 */
[----:B------:R4:W5:Y:S04]  /*62b0*/  LDL.LU R232, [R1+0x84] ;  /* 0x0000840001e87983 */ /* 0x0009680000300800 */
[----:B------:R4:W5:Y:S02]  /*62c0*/  LDL.LU R231, [R1+0x80] ;  /* 0x0000800001e77983 */ /* 0x0009640000300800 */
[-C--:B------:R-:W-:Y:S02]  /*62d0*/  HMMA.16816.F32 R164, R128, R172.reuse, R164 ;  /* 0x000000ac80a4723c */ /* 0x080fe400000018a4 */
[----:B------:R4:W5:Y:S04]  /*62e0*/  LDL.LU R230, [R1+0x7c] ;  /* 0x00007c0001e67983 */ /* 0x0009680000300800 */
[----:B------:R4:W5:Y:S02]  /*62f0*/  LDL.LU R229, [R1+0x78] ;  /* 0x0000780001e57983 */ /* 0x0009640000300800 */
[C---:B------:R-:W-:Y:S02]  /*6300*/  HMMA.16816.F32 R160, R124.reuse, R172, R160 ;  /* 0x000000ac7ca0723c */ /* 0x040fe400000018a0 */
[----:B------:R4:W5:Y:S06]  /*6310*/  LDL.LU R224, [R1+0x74] ;  /* 0x0000740001e07983 */ /* 0x00096c0000300800 */
[----:B------:R-:W-:Y:S08]  /*6320*/  HMMA.16816.F32 R168, R124, R174, R168 ;  /* 0x000000ae7ca8723c */ /* 0x000ff000000018a8 */
[-C--:B------:R-:W-:Y:S08]  /*6330*/  HMMA.16816.F32 R180, R128, R188.reuse, R180 ;  /* 0x000000bc80b4723c */ /* 0x080ff000000018b4 */
[C---:B------:R-:W-:Y:S08]  /*6340*/  HMMA.16816.F32 R176, R124.reuse, R188, R176 ;  /* 0x000000bc7cb0723c */ /* 0x040ff000000018b0 */
[C---:B------:R-:W-:Y:S08]  /*6350*/  HMMA.16816.F32 R184, R124.reuse, R190, R184 ;  /* 0x000000be7cb8723c */ /* 0x040ff000000018b8 */
[C---:B------:R-:W-:Y:S08]  /*6360*/  HMMA.16816.F32 R192, R124.reuse, R204, R192 ;  /* 0x000000cc7cc0723c */ /* 0x040ff000000018c0 */
[C---:B------:R-:W-:Y:S08]  /*6370*/  HMMA.16816.F32 R200, R124.reuse, R206, R200 ;  /* 0x000000ce7cc8723c */ /* 0x040ff000000018c8 */
[C---:B---3--:R-:W-:Y:S08]  /*6380*/  HMMA.16816.F32 R72, R124.reuse, R80, R72 ;  /* 0x000000507c48723c */ /* 0x048ff00000001848 */
        /* <DEDUP_REMOVED lines=63> */
[----:B------:R-:W-:Y:S01]  /*6780*/  IMAD.MOV.U32 R139, RZ, RZ, R137 ;  /* 0x000000ffff8b7224 */ /* 0x000fe200078e0089 */
[----:B------:R-:W-:Y:S01]  /*6790*/  MOV R141, R3 ;  /* 0x00000003008d7202 */ /* 0x000fe20000000f00 */
[----:B------:R-:W-:Y:S01]  /*67a0*/  IMAD.MOV.U32 R132, RZ, RZ, R138 ;  /* 0x000000ffff847224 */ /* 0x000fe200078e008a */
[----:B-----5:R-:W-:Y:S01]  /*67b0*/  MOV R140, R136 ;  /* 0x00000088008c7202 */ /* 0x020fe20000000f00 */
[----:B------:R-:W-:-:S02]  /*67c0*/  USHF.L.U64.HI UR10, UR4, 0x5, UR5 ;  /* 0x00000005040a7899 */ /* 0x000fc40008010205 */
[----:B------:R-:W-:Y:S02]  /*67d0*/  USHF.L.U32 UR11, UR4, 0x5, URZ ;  /* 0x00000005040b7899 */ /* 0x000fe4000800063f */
[----:B------:R-:W-:Y:S02]  /*67e0*/  ULEA.HI.SX32 UR14, UR8, 0xfffffffe, 0x1a ;  /* 0xfffffffe080e7891 */ /* 0x000fe4000f8fd23f */
[----:B------:R-:W-:Y:S01]  /*67f0*/  ULDC.64 UR6, c[0x0][0x1a0] ;  /* 0x0000680000067ab9 */ /* 0x000fe20000000a00 */
[----:B------:R-:W-:Y:S05]  /*6800*/  BRA `(.L_x_50) ;  /* 0x0000025000007947 */ /* 0x000fea0003800000 */
.L_x_52:
        /* <DEDUP_REMOVED lines=37> */
.L_x_50:
[----:B------:R-:W2:Y:S01]  /*6a60*/  LDL.64 R8, [R1+0x40] ;  /* 0x0000400001087983 */ /* 0x000ea20000100a00 */
[----:B------:R-:W-:Y:S01]  /*6a70*/  USHF.R.S32.HI UR4, URZ, 0x1f, UR14 ;  /* 0x0000001f3f047899 */ /* 0x000fe2000801140e */
[----:B------:R-:W-:Y:S04]  /*6a80*/  DEPBAR.LE SB0, 0x0 ;  /* 0x000080000000791a */ /* 0x000fe80000000000 */
[----:B----4-:R-:W3:Y:S01]  /*6a90*/  LDL R4, [R1+0x50] ;  /* 0x0000500001047983 */ /* 0x010ee20000100800 */
[----:B------:R-:W-:Y:S02]  /*6aa0*/  UIMAD UR4, UR4, UR6, URZ ;  /* 0x00000006040472a4 */ /* 0x000fe4000f8e023f */
[----:B------:R-:W-:Y:S01]  /*6ab0*/  UIMAD.WIDE.U32 UR18, UR14, UR6, URZ ;  /* 0x000000060e1272a5 */ /* 0x000fe2000f8e003f */
[----:B------:R-:W-:Y:S01]  /*6ac0*/  BAR.SYNC.DEFER_BLOCKING 0x0 ;  /* 0x0000000000007b1d */ /* 0x000fe20000010000 */
[----:B------:R-:W-:Y:S04]  /*6ad0*/  UIMAD UR4, UR14, UR7, UR4 ;  /* 0x000000070e0472a4 */ /* 0x000fe8000f8e0204 */
[----:B------:R-:W-:Y:S01]  /*6ae0*/  UIADD3 UR4, UR19, UR4, URZ ;  /* 0x0000000413047290 */ /* 0x000fe2000fffe03f */
[----:B------:R-:W-:Y:S02]  /*6af0*/  MOV R2, UR18 ;  /* 0x0000001200027c02 */ /* 0x000fe40008000f00 */
[----:B------:R-:W-:Y:S03]  /*6b00*/  MOV R3, UR19 ;  /* 0x0000001300037c02 */ /* 0x000fe60008000f00 */
[----:B------:R-:W-:Y:S02]  /*6b10*/  MOV R3, UR4 ;  /* 0x0000000400037c02 */ /* 0x000fe40008000f00 */
        /* <DEDUP_REMOVED lines=12> */
[----:B------:R-:W-:Y:S04]  /*6be0*/  IADD3.X R3, R5, UR10, RZ, P1, !PT ;  /* 0x0000000a05037c10 */ /* 0x000fe80008ffe4ff */
[----:B------:R-:W-:Y:S01]  /*6bf0*/  IADD3.X R9, R3, UR10, RZ, P0, !PT ;  /* 0x0000000a03097c10 */ /* 0x000fe200087fe4ff */
[----:B------:R1:W-:Y:S01]  /*6c00*/  LDGSTS.E.BYPASS.LTC128B.128 [R243+0xe000], [R6.64+0x80] ;  /* 0x0e00008006f37fae */ /* 0x0003e2000b901d50 */
[----:B------:R-:W-:Y:S07]  /*6c10*/  ISETP.LT.AND P0, PT, RZ, UR14, PT ;  /* 0x0000000eff007c0c */ /* 0x000fee000bf01270 */
[----:B------:R1:W-:Y:S08]  /*6c20*/  LDGSTS.E.BYPASS.LTC128B.128 [R243+0xc800], [R4.64] ;  /* 0x0c80000004f37fae */ /* 0x0003f0000b901d50 */
[----:B------:R1:W-:Y:S08]  /*6c30*/  LDGSTS.E.BYPASS.LTC128B.128 [R243+0xe800], [R4.64+0x80] ;  /* 0x0e80008004f37fae */ /* 0x0003f0000b901d50 */
[----:B------:R2:W-:Y:S08]  /*6c40*/  LDGSTS.E.BYPASS.LTC128B.128 [R243+0xd000], [R2.64] ;  /* 0x0d00000002f37fae */ /* 0x0005f0000b901d50 */
[----:B------:R2:W-:Y:S08]  /*6c50*/  LDGSTS.E.BYPASS.LTC128B.128 [R243+0xf000], [R2.64+0x80] ;  /* 0x0f00008002f37fae */ /* 0x0005f0000b901d50 */
[----:B------:R3:W-:Y:S08]  /*6c60*/  LDGSTS.E.BYPASS.LTC128B.128 [R243+0xd800], [R8.64] ;  /* 0x0d80000008f37fae */ /* 0x0007f0000b901d50 */
[----:B------:R3:W-:Y:S08]  /*6c70*/  LDGSTS.E.BYPASS.LTC128B.128 [R243+0xf800], [R8.64+0x80] ;  /* 0x0f80008008f37fae */ /* 0x0007f0000b901d50 */
[----:B------:R-:W-:Y:S08]  /*6c80*/  LDSM.16.M88.4 R64, [R231] ;  /* 0x00000000e740783b */ /* 0x000ff00000000200 */
[----:B------:R-:W1:Y:S08]  /*6c90*/  LDSM.16.M88.4 R16, [R224+0x8000] ;  /* 0x00800000e010783b */ /* 0x000e700000000200 */
[----:B------:R-:W3:Y:S08]  /*6ca0*/  LDSM.16.M88.4 R60, [R231+0x2000] ;  /* 0x00200000e73c783b */ /* 0x000ef00000000200 */
[----:B------:R-:W4:Y:S08]  /*6cb0*/  LDSM.16.M88.4 R32, [R224+0x8800] ;  /* 0x00880000e020783b */ /* 0x000f300000000200 */
[----:B------:R-:W0:Y:S08]  /*6cc0*/  LDGDEPBAR ;  /* 0x00000000000079af */ /* 0x000e300000000000 */
[----:B------:R-:W5:Y:S01]  /*6cd0*/  LDSM.16.M88.4 R48, [R224+0x9000] ;  /* 0x00900000e030783b */ /* 0x000f620000000200 */
[-C--:B-1----:R-:W-:Y:S07]  /*6ce0*/  HMMA.16816.F32 R4, R64, R16.reuse, RZ ;  /* 0x000000104004723c */ /* 0x082fee00000018ff */
[----:B------:R-:W1:Y:S01]  /*6cf0*/  LDSM.16.M88.4 R208, [R224+0x9800] ;  /* 0x00980000e0d0783b */ /* 0x000e620000000200 */
[C---:B---3--:R-:W-:Y:S07]  /*6d00*/  HMMA.16816.F32 R8, R60.reuse, R16, RZ ;  /* 0x000000103c08723c */ /* 0x048fee00000018ff */
[----:B------:R-:W-:Y:S01]  /*6d10*/  LDSM.16.M88.4 R212, [R232] ;  /* 0x00000000e8d4783b */ /* 0x000fe20000000200 */
[-C--:B------:R-:W-:Y:S07]  /*6d20*/  HMMA.16816.F32 R12, R60, R18.reuse, RZ ;  /* 0x000000123c0c723c */ /* 0x080fee00000018ff */
[----:B------:R-:W3:Y:S01]  /*6d30*/  LDSM.16.M88.4 R216, [R235] ;  /* 0x00000000ebd8783b */ /* 0x000ee20000000200 */
[C---:B------:R-:W-:Y:S07]  /*6d40*/  HMMA.16816.F32 R16, R64.reuse, R18, RZ ;  /* 0x000000124010723c */ /* 0x040fee00000018ff */
[----:B------:R-:W1:Y:S01]  /*6d50*/  LDSM.16.M88.4 R220, [R232+0x2000] ;  /* 0x00200000e8dc783b */ /* 0x000e620000000200 */
        /* <DEDUP_REMOVED lines=8> */
[-C--:B-1----:R-:W-:Y:S08]  /*6de0*/  HMMA.16816.F32 R52, R64, R208.reuse, RZ ;  /* 0x000000d04034723c */ /* 0x082ff000000018ff */
[C---:B------:R-:W-:Y:S08]  /*6df0*/  HMMA.16816.F32 R56, R60.reuse, R208, RZ ;  /* 0x000000d03c38723c */ /* 0x040ff000000018ff */
[-C--:B------:R-:W-:Y:S08]  /*6e00*/  HMMA.16816.F32 R60, R60, R210.reuse, RZ ;  /* 0x000000d23c3c723c */ /* 0x080ff000000018ff */
[----:B------:R-:W-:Y:S01]  /*6e10*/  HMMA.16816.F32 R64, R64, R210, RZ ;  /* 0x000000d24040723c */ /* 0x000fe200000018ff */
[----:B------:R-:W1:Y:S07]  /*6e20*/  LDSM.16.M88.4 R208, [R242] ;  /* 0x00000000f2d0783b */ /* 0x000e6e0000000200 */
[-C--:B---3--:R-:W-:Y:S08]  /*6e30*/  HMMA.16816.F32 R4, R212, R216.reuse, R4 ;  /* 0x000000d8d404723c */ /* 0x088ff00000001804 */
[C---:B------:R-:W-:Y:S08]  /*6e40*/  HMMA.16816.F32 R8, R220.reuse, R216, R8 ;  /* 0x000000d8dc08723c */ /* 0x040ff00000001808 */
[-C--:B------:R-:W-:Y:S08]  /*6e50*/  HMMA.16816.F32 R12, R220, R218.reuse, R12 ;  /* 0x000000dadc0c723c */ /* 0x080ff0000000180c */
[C---:B------:R-:W-:Y:S01]  /*6e60*/  HMMA.16816.F32 R16, R212.reuse, R218, R16 ;  /* 0x000000dad410723c */ /* 0x040fe20000001810 */
[----:B------:R-:W3:Y:S07]  /*6e70*/  LDSM.16.M88.4 R216, [R241] ;  /* 0x00000000f1d8783b */ /* 0x000eee0000000200 */
[-C--:B-1----:R-:W-:Y:S08]  /*6e80*/  HMMA.16816.F32 R20, R212, R208.reuse, R20 ;  /* 0x000000d0d414723c */ /* 0x082ff00000001814 */
[C---:B------:R-:W-:Y:S08]  /*6e90*/  HMMA.16816.F32 R24, R220.reuse, R208, R24 ;  /* 0x000000d0dc18723c */ /* 0x040ff00000001818 */
[-C--:B------:R-:W-:Y:S08]  /*6ea0*/  HMMA.16816.F32 R28, R220, R210.reuse, R28 ;  /* 0x000000d2dc1c723c */ /* 0x080ff0000000181c */
[C---:B------:R-:W-:Y:S01]  /*6eb0*/  HMMA.16816.F32 R32, R212.reuse, R210, R32 ;  /* 0x000000d2d420723c */ /* 0x040fe20000001820 */
[----:B------:R-:W1:Y:S07]  /*6ec0*/  LDSM.16.M88.4 R208, [R240] ;  /* 0x00000000f0d0783b */ /* 0x000e6e0000000200 */
[-C--:B---3--:R-:W-:Y:S08]  /*6ed0*/  HMMA.16816.F32 R36, R212, R216.reuse, R36 ;  /* 0x000000d8d424723c */ /* 0x088ff00000001824 */
[C---:B------:R-:W-:Y:S08]  /*6ee0*/  HMMA.16816.F32 R40, R220.reuse, R216, R40 ;  /* 0x000000d8dc28723c */ /* 0x040ff00000001828 */
[-C--:B------:R-:W-:Y:S08]  /*6ef0*/  HMMA.16816.F32 R44, R220, R218.reuse, R44 ;  /* 0x000000dadc2c723c */ /* 0x080ff0000000182c */
[C---:B------:R-:W-:Y:S01]  /*6f00*/  HMMA.16816.F32 R48, R212.reuse, R218, R48 ;  /* 0x000000dad430723c */ /* 0x040fe20000001830 */
[----:B------:R-:W-:Y:S07]  /*6f10*/  LDSM.16.M88.4 R216, [R234] ;  /* 0x00000000ead8783b */ /* 0x000fee0000000200 */
[-C--:B-1----:R-:W-:Y:S08]  /*6f20*/  HMMA.16816.F32 R52, R212, R208.reuse, R52 ;  /* 0x000000d0d434723c */ /* 0x082ff00000001834 */
[C---:B------:R-:W-:Y:S08]  /*6f30*/  HMMA.16816.F32 R56, R220.reuse, R208, R56 ;  /* 0x000000d0dc38723c */ /* 0x040ff00000001838 */
[-C--:B------:R-:W-:Y:S01]  /*6f40*/  HMMA.16816.F32 R60, R220, R210.reuse, R60 ;  /* 0x000000d2dc3c723c */ /* 0x080fe2000000183c */
[----:B------:R-:W1:Y:S07]  /*6f50*/  LDSM.16.M88.4 R220, [R230+0x8000] ;  /* 0x00800000e6dc783b */ /* 0x000e6e0000000200 */
[----:B------:R-:W-:Y:S01]  /*6f60*/  HMMA.16816.F32 R64, R212, R210, R64 ;  /* 0x000000d2d440723c */ /* 0x000fe20000001840 */
[----:B------:R-:W3:Y:S08]  /*6f70*/  LDSM.16.M88.4 R208, [R234+0x2000] ;  /* 0x00200000ead0783b */ /* 0x000ef00000000200 */
[----:B------:R-:W4:Y:S01]  /*6f80*/  LDSM.16.M88.4 R212, [R230+0x8800] ;  /* 0x00880000e6d4783b */ /* 0x000f220000000200 */
[-C--:B-1----:R-:W-:Y:S08]  /*6f90*/  HMMA.16816.F32 R4, R216, R220.reuse, R4 ;  /* 0x000000dcd804723c */ /* 0x082ff00000001804 */
[C---:B---3--:R-:W-:Y:S08]  /*6fa0*/  HMMA.16816.F32 R8, R208.reuse, R220, R8 ;  /* 0x000000dcd008723c */ /* 0x048ff00000001808 */
[-C--:B------:R-:W-:Y:S08]  /*6fb0*/  HMMA.16816.F32 R12, R208, R222.reuse, R12 ;  /* 0x000000ded00c723c */ /* 0x080ff0000000180c */
[C---:B------:R-:W-:Y:S01]  /*6fc0*/  HMMA.16816.F32 R16, R216.reuse, R222, R16 ;  /* 0x000000ded810723c */ /* 0x040fe20000001810 */
[----:B------:R-:W1:Y:S07]  /*6fd0*/  LDSM.16.M88.4 R220, [R230+0x9000] ;  /* 0x00900000e6dc783b */ /* 0x000e6e0000000200 */
[-C--:B----4-:R-:W-:Y:S08]  /*6fe0*/  HMMA.16816.F32 R20, R216, R212.reuse, R20 ;  /* 0x000000d4d814723c */ /* 0x090ff00000001814 */
[C---:B------:R-:W-:Y:S08]  /*6ff0*/  HMMA.16816.F32 R24, R208.reuse, R212, R24 ;  /* 0x000000d4d018723c */ /* 0x040ff00000001818 */
[-C--:B------:R-:W-:Y:S08]  /*7000*/  HMMA.16816.F32 R28, R208, R214.reuse, R28 ;  /* 0x000000d6d01c723c */ /* 0x080ff0000000181c */
[C---:B------:R-:W-:Y:S01]  /*7010*/  HMMA.16816.F32 R32, R216.reuse, R214, R32 ;  /* 0x000000d6d820723c */ /* 0x040fe20000001820 */
[----:B------:R-:W3:Y:S07]  /*7020*/  LDSM.16.M88.4 R212, [R230+0x9800] ;  /* 0x00980000e6d4783b */ /* 0x000eee0000000200 */
[-C--:B-1----:R-:W-:Y:S08]  /*7030*/  HMMA.16816.F32 R36, R216, R220.reuse, R36 ;  /* 0x000000dcd824723c */ /* 0x082ff00000001824 */
[C---:B------:R-:W-:Y:S08]  /*7040*/  HMMA.16816.F32 R40, R208.reuse, R220, R40 ;  /* 0x000000dcd028723c */ /* 0x040ff00000001828 */
[-C--:B------:R-:W-:Y:S08]  /*7050*/  HMMA.16816.F32 R44, R208, R222.reuse, R44 ;  /* 0x000000ded02c723c */ /* 0x080ff0000000182c */
[C---:B------:R-:W-:Y:S01]  /*7060*/  HMMA.16816.F32 R48, R216.reuse, R222, R48 ;  /* 0x000000ded830723c */ /* 0x040fe20000001830 */
[----:B------:R-:W-:Y:S07]  /*7070*/  LDSM.16.M88.4 R220, [R229] ;  /* 0x00000000e5dc783b */ /* 0x000fee0000000200 */
[-C--:B---3--:R-:W-:Y:S08]  /*7080*/  HMMA.16816.F32 R52, R216, R212.reuse, R52 ;  /* 0x000000d4d834723c */ /* 0x088ff00000001834 */
[C---:B------:R-:W-:Y:S08]  /*7090*/  HMMA.16816.F32 R56, R208.reuse, R212, R56 ;  /* 0x000000d4d038723c */ /* 0x040ff00000001838 */
[-C--:B------:R-:W-:Y:S01]  /*70a0*/  HMMA.16816.F32 R60, R208, R214.reuse, R60 ;  /* 0x000000d6d03c723c */ /* 0x080fe2000000183c */
[----:B------:R-:W1:Y:S07]  /*70b0*/  LDSM.16.M88.4 R208, [R233] ;  /* 0x00000000e9d0783b */ /* 0x000e6e0000000200 */
        /* <DEDUP_REMOVED lines=17> */
[----:B------:R-:W-:Y:S07]  /*71d0*/  LDSM.16.M88.4 R220, [R224+0xa000] ;  /* 0x00a00000e0dc783b */ /* 0x000fee0000000200 */
[-C--:B---3--:R-:W-:Y:S08]  /*71e0*/  HMMA.16816.F32 R52, R208, R216.reuse, R52 ;  /* 0x000000d8d034723c */ /* 0x088ff00000001834 */
        /* <DEDUP_REMOVED lines=24> */
[----:B------:R-:W1:Y:S07]  /*7370*/  LDSM.16.M88.4 R208, [R232+0x4000] ;  /* 0x00400000e8d0783b */ /* 0x000e6e0000000200 */
[----:B------:R-:W-:Y:S01]  /*7380*/  HMMA.16816.F32 R64, R212, R218, R64 ;  /* 0x000000dad440723c */ /* 0x000fe20000001840 */
[----:B------:R-:W3:Y:S08]  /*7390*/  LDSM.16.M88.4 R212, [R232+0x6000] ;  /* 0x00600000e8d4783b */ /* 0x000ef00000000200 */
[----:B------:R-:W4:Y:S01]  /*73a0*/  LDSM.16.M88.4 R216, [R238] ;  /* 0x00000000eed8783b */ /* 0x000f220000000200 */
[-C--:B-1----:R-:W-:Y:S08]  /*73b0*/  HMMA.16816.F32 R4, R208, R220.reuse, R4 ;  /* 0x000000dcd004723c */ /* 0x082ff00000001804 */
[C---:B---3--:R-:W-:Y:S08]  /*73c0*/  HMMA.16816.F32 R8, R212.reuse, R220, R8 ;  /* 0x000000dcd408723c */ /* 0x048ff00000001808 */
[-C--:B------:R-:W-:Y:S08]  /*73d0*/  HMMA.16816.F32 R12, R212, R222.reuse, R12 ;  /* 0x000000ded40c723c */ /* 0x080ff0000000180c */
[C---:B------:R-:W-:Y:S01]  /*73e0*/  HMMA.16816.F32 R16, R208.reuse, R222, R16 ;  /* 0x000000ded010723c */ /* 0x040fe20000001810 */
[----:B------:R-:W1:Y:S07]  /*73f0*/  LDSM.16.M88.4 R220, [R237] ;  /* 0x00000000eddc783b */ /* 0x000e6e0000000200 */
[-C--:B----4-:R-:W-:Y:S08]  /*7400*/  HMMA.16816.F32 R20, R208, R216.reuse, R20 ;  /* 0x000000d8d014723c */ /* 0x090ff00000001814 */
        /* <DEDUP_REMOVED lines=36> */
[----:B------:R-:W3:Y:S07]  /*7650*/  LDSM.16.M88.4 R212, [R233+0x6000] ;  /* 0x00600000e9d4783b */ /* 0x000eee0000000200 */
[-C--:B-1----:R-:W-:Y:S08]  /*7660*/  HMMA.16816.F32 R4, R220, R208.reuse, R4 ;  /* 0x000000d0dc04723c */ /* 0x082ff00000001804 */
[C---:B---3--:R-:W-:Y:S08]  /*7670*/  HMMA.16816.F32 R8, R212.reuse, R208, R8 ;  /* 0x000000d0d408723c */ /* 0x048ff00000001808 */
[-C--:B------:R-:W-:Y:S08]  /*7680*/  HMMA.16816.F32 R12, R212, R210.reuse, R12 ;  /* 0x000000d2d40c723c */ /* 0x080ff0000000180c */
[----:B------:R-:W-:Y:S01]  /*7690*/  FMUL.FTZ R4, R4, c[0x0][0x2ec] ;  /* 0x0000bb0004047a20 */ /* 0x000fe20000410000 */
[C---:B------:R-:W-:Y:S03]  /*76a0*/  HMMA.16816.F32 R16, R220.reuse, R210, R16 ;  /* 0x000000d2dc10723c */ /* 0x040fe60000001810 */
[----:B------:R-:W-:Y:S01]  /*76b0*/  MUFU.TANH R219, R4 ;  /* 0x0000000400db7308 */ /* 0x000fe20000002400 */
[----:B------:R-:W-:Y:S02]  /*76c0*/  FMUL.FTZ R5, R5, c[0x0][0x2ec] ;  /* 0x0000bb0005057a20 */ /* 0x000fe40000410000 */
[----:B------:R-:W-:Y:S02]  /*76d0*/  FMUL.FTZ R6, R6, c[0x0][0x2ec] ;  /* 0x0000bb0006067a20 */ /* 0x000fe40000410000 */
[----:B------:R-:W-:Y:S04]  /*76e0*/  FMUL.FTZ R7, R7, c[0x0][0x2ec] ;  /* 0x0000bb0007077a20 */ /* 0x000fe80000410000 */
[----:B------:R-:W-:Y:S01]  /*76f0*/  FMUL.FTZ R9, R9, c[0x0][0x2ec] ;  /* 0x0000bb0009097a20 */ /* 0x000fe20000410000 */
[----:B------:R-:W-:Y:S01]  /*7700*/  MUFU.TANH R249, R5 ;  /* 0x0000000500f97308 */ /* 0x000fe20000002400 */
[----:B------:R-:W-:Y:S02]  /*7710*/  FMUL.FTZ R11, R11, c[0x0][0x2ec] ;  /* 0x0000bb000b0b7a20 */ /* 0x000fe40000410000 */
[----:B------:R-:W-:Y:S02]  /*7720*/  FMUL.FTZ R8, R8, c[0x0][0x2ec] ;  /* 0x0000bb0008087a20 */ /* 0x000fe40000410000 */
[----:B------:R-:W-:Y:S02]  /*7730*/  FMUL.FTZ R10, R10, c[0x0][0x2ec] ;  /* 0x0000bb000a0a7a20 */ /* 0x000fe40000410000 */
[----:B------:R-:W-:Y:S02]  /*7740*/  FMUL.FTZ R12, R12, c[0x0][0x2ec] ;  /* 0x0000bb000c0c7a20 */ /* 0x000fe40000410000 */
[----:B------:R-:W-:Y:S01]  /*7750*/  FMUL.FTZ R13, R13, c[0x0][0x2ec] ;  /* 0x0000bb000d0d7a20 */ /* 0x000fe20000410000 */
[----:B------:R-:W-:Y:S01]  /*7760*/  MUFU.TANH R244, R6 ;  /* 0x0000000600f47308 */ /* 0x000fe20000002400 */
[----:B------:R-:W-:Y:S02]  /*7770*/  FMUL.FTZ R14, R14, c[0x0][0x2ec] ;  /* 0x0000bb000e0e7a20 */ /* 0x000fe40000410000 */
[----:B------:R-:W-:Y:S02]  /*7780*/  FMUL.FTZ R15, R15, c[0x0][0x2ec] ;  /* 0x0000bb000f0f7a20 */ /* 0x000fe40000410000 */
[----:B------:R-:W-:Y:S02]  /*7790*/  FMUL.FTZ R16, R16, c[0x0][0x2ec] ;  /* 0x0000bb0010107a20 */ /* 0x000fe40000410000 */
[----:B------:R-:W-:Y:S02]  /*77a0*/  FMUL.FTZ R17, R17, c[0x0][0x2ec] ;  /* 0x0000bb0011117a20 */ /* 0x000fe40000410000 */
[----:B------:R-:W-:Y:S01]  /*77b0*/  FMUL.FTZ R18, R18, c[0x0][0x2ec] ;  /* 0x0000bb0012127a20 */ /* 0x000fe20000410000 */
[----:B------:R1:W-:Y:S01]  /*77c0*/  MUFU.TANH R250, R7 ;  /* 0x0000000700fa7308 */ /* 0x0003e20000002400 */
[----:B------:R-:W-:Y:S09]  /*77d0*/  FMUL.FTZ R19, R19, c[0x0][0x2ec] ;  /* 0x0000bb0013137a20 */ /* 0x000ff20000410000 */
[----:B------:R-:W3:Y:S10]  /*77e0*/  MUFU.TANH R0, R9 ;  /* 0x0000000900007308 */ /* 0x000ef40000002400 */
[----:B------:R-:W-:Y:S01]  /*77f0*/  MUFU.TANH R246, R8 ;  /* 0x0000000800f67308 */ /* 0x000fe20000002400 */
[----:B-1----:R-:W1:Y:S09]  /*7800*/  LDSM.16.M88.4 R4, [R229+0x2800] ;  /* 0x00280000e504783b */ /* 0x002e720000000200 */
[----:B------:R-:W-:Y:S01]  /*7810*/  MUFU.TANH R245, R10 ;  /* 0x0000000a00f57308 */ /* 0x000fe20000002400 */
[----:B---3--:R3:W-:Y:S09]  /*7820*/  STL [R1], R0 ;  /* 0x0000000001007387 */ /* 0x0087f20000100800 */
[----:B------:R-:W-:Y:S10]  /*7830*/  MUFU.TANH R248, R12 ;  /* 0x0000000c00f87308 */ /* 0x000ff40000002400 */
[----:B------:R-:W-:Y:S10]  /*7840*/  MUFU.TANH R247, R13 ;  /* 0x0000000d00f77308 */ /* 0x000ff40000002400 */
[----:B---3--:R3:W4:Y:S01]  /*7850*/  MUFU.TANH R0, R11 ;  /* 0x0000000b00007308 */ /* 0x0087220000002400 */
[-C--:B-1----:R-:W-:Y:S09]  /*7860*/  HMMA.16816.F32 R20, R220, R4.reuse, R20 ;  /* 0x00000004dc14723c */ /* 0x082ff20000001814 */
[----:B------:R-:W-:Y:S01]  /*7870*/  MUFU.TANH R252, R14 ;  /* 0x0000000e00fc7308 */ /* 0x000fe20000002400 */
[C---:B------:R-:W-:Y:S09]  /*7880*/  HMMA.16816.F32 R24, R212.reuse, R4, R24 ;  /* 0x00000004d418723c */ /* 0x040ff20000001818 */
[----:B------:R-:W-:Y:S01]  /*7890*/  MUFU.TANH R251, R15 ;  /* 0x0000000f00fb7308 */ /* 0x000fe20000002400 */
[-C--:B------:R-:W-:Y:S01]  /*78a0*/  HMMA.16816.F32 R28, R212, R6.reuse, R28 ;  /* 0x00000006d41c723c */ /* 0x080fe2000000181c */
[----:B---3--:R-:W1:Y:S03]  /*78b0*/  LDSM.16.M88.4 R8, [R229+0x3000] ;  /* 0x00300000e508783b */ /* 0x008e660000000200 */
[----:B------:R-:W-:Y:S04]  /*78c0*/  FMUL.FTZ R23, R23, c[0x0][0x2ec] ;  /* 0x0000bb0017177a20 */ /* 0x000fe80000410000 */
[C---:B------:R-:W-:Y:S01]  /*78d0*/  HMMA.16816.F32 R32, R220.reuse, R6, R32 ;  /* 0x00000006dc20723c */ /* 0x040fe20000001820 */
[----:B------:R-:W-:Y:S01]  /*78e0*/  MUFU.TANH R210, R16 ;  /* 0x0000001000d27308 */ /* 0x000fe20000002400 */
[----:B------:R-:W3:Y:S01]  /*78f0*/  LDSM.16.M88.4 R4, [R229+0x3800] ;  /* 0x00380000e504783b */ /* 0x000ee20000000200 */
[----:B------:R-:W-:Y:S04]  /*7900*/  DEPBAR.LE SB0, 0x0 ;  /* 0x000080000000791a */ /* 0x000fe80000000000 */
[----:B------:R-:W-:Y:S04]  /*7910*/  FMUL.FTZ R24, R24, c[0x0][0x2ec] ;  /* 0x0000bb0018187a20 */ /* 0x000fe80000410000 */
[----:B------:R-:W-:Y:S01]  /*7920*/  MUFU.TANH R208, R17 ;  /* 0x0000001100d07308 */ /* 0x000fe20000002400 */
[----:B----4-:R4:W-:Y:S01]  /*7930*/  STL [R1+0x4], R0 ;  /* 0x0000040001007387 */ /* 0x0109e20000100800 */
[----:B------:R-:W-:Y:S02]  /*7940*/  FMUL.FTZ R25, R25, c[0x0][0x2ec] ;  /* 0x0000bb0019197a20 */ /* 0x000fe40000410000 */
[----:B------:R-:W-:Y:S02]  /*7950*/  FMUL.FTZ R26, R26, c[0x0][0x2ec] ;  /* 0x0000bb001a1a7a20 */ /* 0x000fe40000410000 */
[----:B------:R-:W-:Y:S02]  /*7960*/  FMUL.FTZ R27, R27, c[0x0][0x2ec] ;  /* 0x0000bb001b1b7a20 */ /* 0x000fe40000410000 */
[----:B------:R-:W-:Y:S02]  /*7970*/  FMUL.FTZ R28, R28, c[0x0][0x2ec] ;  /* 0x0000bb001c1c7a20 */ /* 0x000fe40000410000 */
[----:B--2---:R2:W-:Y:S01]  /*7980*/  MUFU.TANH R2, R26 ;  /* 0x0000001a00027308 */ /* 0x0045e20000002400 */
[----:B------:R-:W-:Y:S01]  /*7990*/  BAR.SYNC.DEFER_BLOCKING 0x0 ;  /* 0x0000000000007b1d */ /* 0x000fe20000010000 */
[----:B------:R-:W-:Y:S02]  /*79a0*/  FMUL.FTZ R29, R29, c[0x0][0x2ec] ;  /* 0x0000bb001d1d7a20 */ /* 0x000fe40000410000 */
[----:B------:R-:W-:Y:S02]  /*79b0*/  FMUL.FTZ R30, R30, c[0x0][0x2ec] ;  /* 0x0000bb001e1e7a20 */ /* 0x000fe40000410000 */
[----:B------:R-:W-:Y:S02]  /*79c0*/  FMUL.FTZ R31, R31, c[0x0][0x2ec] ;  /* 0x0000bb001f1f7a20 */ /* 0x000fe40000410000 */
[----:B------:R-:W-:Y:S02]  /*79d0*/  FMUL.FTZ R32, R32, c[0x0][0x2ec] ;  /* 0x0000bb0020207a20 */ /* 0x000fe40000410000 */
[----:B------:R-:W-:Y:S01]  /*79e0*/  MUFU.TANH R143, R18 ;  /* 0x00000012008f7308 */ /* 0x000fe20000002400 */
[----:B------:R-:W-:Y:S02]  /*79f0*/  FMUL.FTZ R20, R20, c[0x0][0x2ec] ;  /* 0x0000bb0014147a20 */ /* 0x000fe40000410000 */
[----:B------:R-:W-:Y:S01]  /*7a00*/  FMUL.FTZ R21, R21, c[0x0][0x2ec] ;  /* 0x0000bb0015157a20 */ /* 0x000fe20000410000 */
[-C--:B-1----:R-:W-:Y:S05]  /*7a10*/  HMMA.16816.F32 R36, R220, R8.reuse, R36 ;  /* 0x00000008dc24723c */ /* 0x082fea0000001824 */
[----:B------:R-:W-:Y:S01]  /*7a20*/  FMUL.FTZ R22, R22, c[0x0][0x2ec] ;  /* 0x0000bb0016167a20 */ /* 0x000fe20000410000 */
[----:B----4-:R-:W1:Y:S02]  /*7a30*/  MUFU.TANH R0, R24 ;  /* 0x0000001800007308 */ /* 0x010e640000002400 */
[C---:B------:R-:W-:Y:S08]  /*7a40*/  HMMA.16816.F32 R40, R212.reuse, R8, R40 ;  /* 0x00000008d428723c */ /* 0x040ff00000001828 */
[----:B------:R4:W-:Y:S01]  /*7a50*/  MUFU.TANH R209, R19 ;  /* 0x0000001300d17308 */ /* 0x0009e20000002400 */
[-C--:B------:R-:W-:Y:S07]  /*7a60*/  HMMA.16816.F32 R44, R212, R10.reuse, R44 ;  /* 0x0000000ad42c723c */ /* 0x080fee000000182c */
[----:B--2---:R-:W-:Y:S01]  /*7a70*/  FMUL.FTZ R26, R39, c[0x0][0x2ec] ;  /* 0x0000bb00271a7a20 */ /* 0x004fe20000410000 */
[C---:B------:R-:W-:Y:S01]  /*7a80*/  HMMA.16816.F32 R48, R220.reuse, R10, R48 ;  /* 0x0000000adc30723c */ /* 0x040fe20000001830 */
[----:B------:R-:W-:Y:S01]  /*7a90*/  MUFU.TANH R211, R23 ;  /* 0x0000001700d37308 */ /* 0x000fe20000002400 */
[----:B-1----:R1:W-:Y:S05]  /*7aa0*/  STL [R1+0x1c], R0 ;  /* 0x00001c0001007387 */ /* 0x0023ea0000100800 */
[----:B------:R-:W-:Y:S01]  /*7ab0*/  FMUL.FTZ R40, R40, c[0x0][0x2ec] ;  /* 0x0000bb0028287a20 */ /* 0x000fe20000410000 */
[-C--:B---3--:R-:W-:Y:S03]  /*7ac0*/  HMMA.16816.F32 R52, R220, R4.reuse, R52 ;  /* 0x00000004dc34723c */ /* 0x088fe60000001834 */
[----:B------:R2:W-:Y:S01]  /*7ad0*/  MUFU.TANH R23, R30 ;  /* 0x0000001e00177308 */ /* 0x0005e20000002400 */
[----:B------:R-:W-:Y:S02]  /*7ae0*/  FMUL.FTZ R41, R41, c[0x0][0x2ec] ;  /* 0x0000bb0029297a20 */ /* 0x000fe40000410000 */
[----:B------:R-:W-:Y:S02]  /*7af0*/  FMUL.FTZ R42, R42, c[0x0][0x2ec] ;  /* 0x0000bb002a2a7a20 */ /* 0x000fe40000410000 */
[C---:B------:R-:W-:Y:S04]  /*7b00*/  HMMA.16816.F32 R56, R212.reuse, R4, R56 ;  /* 0x00000004d438723c */ /* 0x040fe80000001838 */
[----:B------:R-:W-:Y:S01]  /*7b10*/  FMUL.FTZ R43, R43, c[0x0][0x2ec] ;  /* 0x0000bb002b2b7a20 */ /* 0x000fe20000410000 */
[----:B------:R3:W-:Y:S01]  /*7b20*/  MUFU.TANH R133, R31 ;  /* 0x0000001f00857308 */ /* 0x0007e20000002400 */
[----:B------:R-:W-:Y:S02]  /*7b30*/  FMUL.FTZ R44, R44, c[0x0][0x2ec] ;  /* 0x0000bb002c2c7a20 */ /* 0x000fe40000410000 */
[-C--:B------:R-:W-:Y:S04]  /*7b40*/  HMMA.16816.F32 R60, R212, R6.reuse, R60 ;  /* 0x00000006d43c723c */ /* 0x080fe8000000183c */
[----:B------:R-:W-:Y:S02]  /*7b50*/  FMUL.FTZ R24, R49, c[0x0][0x2ec] ;  /* 0x0000bb0031187a20 */ /* 0x000fe40000410000 */
[----:B----4-:R-:W-:Y:S01]  /*7b60*/  FMUL.FTZ R19, R50, c[0x0][0x2ec] ;  /* 0x0000bb0032137a20 */ /* 0x010fe20000410000 */
[----:B-1----:R-:W1:Y:S01]  /*7b70*/  MUFU.TANH R0, R25 ;  /* 0x0000001900007308 */ /* 0x002e620000002400 */
[----:B------:R-:W-:Y:S04]  /*7b80*/  HMMA.16816.F32 R64, R220, R6, R64 ;  /* 0x00000006dc40723c */ /* 0x000fe80000001840 */
[----:B--2---:R-:W-:Y:S02]  /*7b90*/  FMUL.FTZ R30, R35, c[0x0][0x2ec] ;  /* 0x0000bb00231e7a20 */ /* 0x004fe40000410000 */
[----:B------:R-:W-:Y:S02]  /*7ba0*/  FMUL.FTZ R18, R51, c[0x0][0x2ec] ;  /* 0x0000bb0033127a20 */ /* 0x000fe40000410000 */
[----:B------:R-:W-:Y:S01]  /*7bb0*/  FMUL.FTZ R17, R52, c[0x0][0x2ec] ;  /* 0x0000bb0034117a20 */ /* 0x000fe20000410000 */
[----:B------:R2:W-:Y:S03]  /*7bc0*/  MUFU.TANH R142, R32 ;  /* 0x00000020008e7308 */ /* 0x0005e60000002400 */
[----:B------:R-:W-:Y:S02]  /*7bd0*/  FMUL.FTZ R16, R53, c[0x0][0x2ec] ;  /* 0x0000bb0035107a20 */ /* 0x000fe40000410000 */
[----:B---3--:R-:W-:Y:S02]  /*7be0*/  FMUL.FTZ R31, R34, c[0x0][0x2ec] ;  /* 0x0000bb00221f7a20 */ /* 0x008fe40000410000 */
[----:B------:R-:W-:Y:S02]  /*7bf0*/  FMUL.FTZ R15, R54, c[0x0][0x2ec] ;  /* 0x0000bb00360f7a20 */ /* 0x000fe40000410000 */
[----:B------:R-:W-:Y:S01]  /*7c00*/  FMUL.FTZ R14, R55, c[0x0][0x2ec] ;  /* 0x0000bb00370e7a20 */ /* 0x000fe20000410000 */
[----:B------:R-:W-:Y:S01]  /*7c10*/  MUFU.TANH R218, R20 ;  /* 0x0000001400da7308 */ /* 0x000fe20000002400 */
[----:B------:R-:W-:Y:S02]  /*7c20*/  FMUL.FTZ R45, R45, c[0x0][0x2ec] ;  /* 0x0000bb002d2d7a20 */ /* 0x000fe40000410000 */
[----:B------:R-:W-:Y:S01]  /*7c30*/  FMUL.FTZ R46, R46, c[0x0][0x2ec] ;  /* 0x0000bb002e2e7a20 */ /* 0x000fe20000410000 */
[----:B-1----:R1:W-:Y:S01]  /*7c40*/  STL [R1+0x10], R0 ;  /* 0x0000100001007387 */ /* 0x0023e20000100800 */
[----:B------:R-:W-:Y:S02]  /*7c50*/  FMUL.FTZ R25, R48, c[0x0][0x2ec] ;  /* 0x0000bb0030197a20 */ /* 0x000fe40000410000 */
[----:B------:R-:W-:Y:S01]  /*7c60*/  FMUL.FTZ R13, R64, c[0x0][0x2ec] ;  /* 0x0000bb00400d7a20 */ /* 0x000fe20000410000 */
[----:B------:R3:W-:Y:S01]  /*7c70*/  STL [R1+0xc], R2 ;  /* 0x00000c0201007387 */ /* 0x0007e20000100800 */
[----:B------:R-:W-:Y:S01]  /*7c80*/  FMUL.FTZ R12, R65, c[0x0][0x2ec] ;  /* 0x0000bb00410c7a20 */ /* 0x000fe20000410000 */
[----:B------:R-:W-:Y:S01]  /*7c90*/  MUFU.TANH R217, R21 ;  /* 0x0000001500d97308 */ /* 0x000fe20000002400 */
[----:B------:R-:W-:Y:S02]  /*7ca0*/  FMUL.FTZ R11, R66, c[0x0][0x2ec] ;  /* 0x0000bb00420b7a20 */ /* 0x000fe40000410000 */
[----:B------:R-:W-:Y:S02]  /*7cb0*/  FMUL.FTZ R10, R67, c[0x0][0x2ec] ;  /* 0x0000bb00430a7a20 */ /* 0x000fe40000410000 */
[----:B--2---:R-:W-:Y:S02]  /*7cc0*/  FMUL.FTZ R32, R33, c[0x0][0x2ec] ;  /* 0x0000bb0021207a20 */ /* 0x004fe40000410000 */
        /* <DEDUP_REMOVED lines=8> */
[----:B-1----:R-:W1:Y:S01]  /*7d50*/  MUFU.TANH R0, R27 ;  /* 0x0000001b00007308 */ /* 0x002e620000002400 */
[----:B------:R-:W-:Y:S09]  /*7d60*/  FMUL.FTZ R62, R62, c[0x0][0x2ec] ;  /* 0x0000bb003e3e7a20 */ /* 0x000ff20000410000 */
[----:B---3--:R-:W2:Y:S10]  /*7d70*/  MUFU.TANH R2, R28 ;  /* 0x0000001c00027308 */ /* 0x008eb40000002400 */
[----:B------:R-:W-:Y:S01]  /*7d80*/  MUFU.TANH R32, R32 ;  /* 0x0000002000207308 */ /* 0x000fe20000002400 */
[----:B-1----:R1:W-:Y:S01]  /*7d90*/  STL [R1+0x18], R0 ;  /* 0x0000180001007387 */ /* 0x0023e20000100800 */
[----:B------:R-:W-:Y:S08]  /*7da0*/  FMUL.FTZ R27, R38, c[0x0][0x2ec] ;  /* 0x0000bb00261b7a20 */ /* 0x000ff00000410000 */
[----:B------:R-:W-:Y:S01]  /*7db0*/  MUFU.TANH R31, R31 ;  /* 0x0000001f001f7308 */ /* 0x000fe20000002400 */
[----:B--2---:R-:W-:Y:S01]  /*7dc0*/  STL [R1+0x8], R2 ;  /* 0x0000080201007387 */ /* 0x004fe20000100800 */
[----:B------:R-:W-:Y:S08]  /*7dd0*/  FMUL.FTZ R28, R37, c[0x0][0x2ec] ;  /* 0x0000bb00251c7a20 */ /* 0x000ff00000410000 */
[----:B------:R-:W-:Y:S10]  /*7de0*/  MUFU.TANH R30, R30 ;  /* 0x0000001e001e7308 */ /* 0x000ff40000002400 */
[----:B-1----:R-:W1:Y:S10]  /*7df0*/  MUFU.TANH R0, R29 ;  /* 0x0000001d00007308 */ /* 0x002e740000002400 */
[----:B------:R-:W2:Y:S10]  /*7e00*/  MUFU.TANH R28, R28 ;  /* 0x0000001c001c7308 */ /* 0x000eb40000002400 */
[----:B------:R-:W3:Y:S01]  /*7e10*/  MUFU.TANH R27, R27 ;  /* 0x0000001b001b7308 */ /* 0x000ee20000002400 */
[----:B-1----:R1:W-:Y:S01]  /*7e20*/  STL [R1+0x14], R0 ;  /* 0x0000140001007387 */ /* 0x0023e20000100800 */
[----:B------:R-:W-:Y:S08]  /*7e30*/  FMUL.FTZ R29, R36, c[0x0][0x2ec] ;  /* 0x0000bb00241d7a20 */ /* 0x000ff00000410000 */
[----:B------:R-:W4:Y:S10]  /*7e40*/  MUFU.TANH R26, R26 ;  /* 0x0000001a001a7308 */ /* 0x000f340000002400 */
[----:B------:R-:W2:Y:S01]  /*7e50*/  MUFU.TANH R29, R29 ;  /* 0x0000001d001d7308 */ /* 0x000ea20000002400 */
[----:B-1----:R-:W-:Y:S09]  /*7e60*/  FMUL.FTZ R0, R63, c[0x0][0x2ec] ;  /* 0x0000bb003f007a20 */ /* 0x002ff20000410000 */
[----:B------:R1:W1:Y:S10]  /*7e70*/  MUFU.TANH R35, R40 ;  /* 0x0000002800237308 */ /* 0x0002740000002400 */
[----:B------:R1:W1:Y:S10]  /*7e80*/  MUFU.TANH R136, R41 ;  /* 0x0000002900887308 */ /* 0x0002740000002400 */
[----:B------:R1:W1:Y:S10]  /*7e90*/  MUFU.TANH R22, R42 ;  /* 0x0000002a00167308 */ /* 0x0002740000002400 */
[----:B------:R1:W1:Y:S10]  /*7ea0*/  MUFU.TANH R21, R43 ;  /* 0x0000002b00157308 */ /* 0x0002740000002400 */
[----:B------:R1:W1:Y:S10]  /*7eb0*/  MUFU.TANH R137, R44 ;  /* 0x0000002c00897308 */ /* 0x0002740000002400 */
[----:B------:R1:W1:Y:S10]  /*7ec0*/  MUFU.TANH R40, R45 ;  /* 0x0000002d00287308 */ /* 0x0002740000002400 */
[----:B------:R1:W1:Y:S10]  /*7ed0*/  MUFU.TANH R20, R46 ;  /* 0x0000002e00147308 */ /* 0x0002740000002400 */
[----:B------:R1:W1:Y:S10]  /*7ee0*/  MUFU.TANH R138, R47 ;  /* 0x0000002f008a7308 */ /* 0x0002740000002400 */
[----:B------:R-:W1:Y:S10]  /*7ef0*/  MUFU.TANH R25, R25 ;  /* 0x0000001900197308 */ /* 0x000e740000002400 */
[----:B------:R-:W1:Y:S10]  /*7f00*/  MUFU.TANH R24, R24 ;  /* 0x0000001800187308 */ /* 0x000e740000002400 */
[----:B------:R-:W1:Y:S10]  /*7f10*/  MUFU.TANH R19, R19 ;  /* 0x0000001300137308 */ /* 0x000e740000002400 */
[----:B------:R-:W1:Y:S10]  /*7f20*/  MUFU.TANH R18, R18 ;  /* 0x0000001200127308 */ /* 0x000e740000002400 */
[----:B------:R-:W1:Y:S10]  /*7f30*/  MUFU.TANH R17, R17 ;  /* 0x0000001100117308 */ /* 0x000e740000002400 */
[----:B------:R-:W1:Y:S10]  /*7f40*/  MUFU.TANH R16, R16 ;  /* 0x0000001000107308 */ /* 0x000e740000002400 */
[----:B------:R-:W1:Y:S10]  /*7f50*/  MUFU.TANH R15, R15 ;  /* 0x0000000f000f7308 */ /* 0x000e740000002400 */
[----:B------:R-:W1:Y:S10]  /*7f60*/  MUFU.TANH R14, R14 ;  /* 0x0000000e000e7308 */ /* 0x000e740000002400 */
        /* <DEDUP_REMOVED lines=11> */
[----:B------:R-:W1:Y:S02]  /*8020*/  MUFU.TANH R10, R10 ;  /* 0x0000000a000a7308 */ /* 0x000e640000002400 */
[----:B-1234-:R-:W-:-:S05]  /*8030*/  @P0 BRA `(.L_x_52) ;  /* 0xffffe7d000000947 */ /* 0x01efca000383ffff */
.L_x_51:
[----:B-1----:R-:W2:Y:S01]  /*8040*/  LDL.LU R3, [R1+0x14] ;  /* 0x0000140001037983 */ /* 0x002ea20000300800 */
[----:B------:R-:W-:Y:S01]  /*8050*/  MOV R50, R138 ;  /* 0x0000008a00327202 */ /* 0x000fe20000000f00 */
[----:B------:R-:W-:Y:S01]  /*8060*/  UIADD3 UR14, UR14, -0x1, URZ ;  /* 0xffffffff0e0e7890 */ /* 0x000fe2000fffe03f */
[----:B------:R-:W-:Y:S01]  /*8070*/  MOV R55, R136 ;  /* 0x0000008800377202 */ /* 0x000fe20000000f00 */
[----:B------:R-:W3:Y:S01]  /*8080*/  LDL.LU R2, [R1+0x8] ;  /* 0x0000080001027983 */ /* 0x000ee20000300800 */
[----:B------:R-:W-:Y:S02]  /*8090*/  MOV R54, R137 ;  /* 0x0000008900367202 */ /* 0x000fe40000000f00 */
[----:B------:R-:W-:Y:S01]  /*80a0*/  MOV R46, R23 ;  /* 0x00000017002e7202 */ /* 0x000fe20000000f00 */
[----:B------:R-:W4:Y:S01]  /*80b0*/  LDL.LU R0, [R1+0x18] ;  /* 0x0000180001007983 */ /* 0x000f220000300800 */
[----:B------:R-:W-:Y:S02]  /*80c0*/  MOV R56, R133 ;  /* 0x0000008500387202 */ /* 0x000fe40000000f00 */
[----:B------:R-:W-:Y:S01]  /*80d0*/  MOV R47, R22 ;  /* 0x00000016002f7202 */ /* 0x000fe20000000f00 */
[----:B------:R-:W4:Y:S01]  /*80e0*/  LDL.LU R43, [R1+0x1c] ;  /* 0x00001c00012b7983 */ /* 0x000f220000300800 */
[----:B------:R-:W-:Y:S02]  /*80f0*/  MOV R48, R21 ;  /* 0x0000001500307202 */ /* 0x000fe40000000f00 */
[----:B------:R-:W-:Y:S01]  /*8100*/  MOV R49, R20 ;  /* 0x0000001400317202 */ /* 0x000fe20000000f00 */
[----:B------:R-:W4:Y:S04]  /*8110*/  LDL.LU R44, [R1+0x10] ;  /* 0x00001000012c7983 */ /* 0x000f280000300800 */
[----:B------:R-:W4:Y:S04]  /*8120*/  LDL.LU R45, [R1+0xc] ;  /* 0x00000c00012d7983 */ /* 0x000f280000300800 */
[----:B------:R-:W4:Y:S04]  /*8130*/  LDL.LU R9, [R1] ;  /* 0x0000000001097983 */ /* 0x000f280000300800 */
[----:B------:R-:W4:Y:S04]  /*8140*/  LDL.LU R8, [R1+0x4] ;  /* 0x0000040001087983 */ /* 0x000f280000300800 */
[----:B------:R-:W-:Y:S04]  /*8150*/  STL [R1+0x9c], R238 ;  /* 0x00009cee01007387 */ /* 0x000fe80000100800 */
        /* <DEDUP_REMOVED lines=9> */
[----:B------:R2:W-:Y:S04]  /*81f0*/  STL [R1+0x74], R224 ;  /* 0x000074e001007387 */ /* 0x0005e80000100800 */
[----:B------:R-:W-:Y:S08]  /*8200*/  LDSM.16.MT88.4 R20, [R225+0xc000] ;  /* 0x00c00000e114783b */ /* 0x000ff00000004200 */
[----:B------:R-:W-:Y:S01]  /*8210*/  LDSM.16.MT88.4 R36, [R226+0xc000] ;  /* 0x00c00000e224783b */ /* 0x000fe20000004200 */
[----:B--2---:R-:W-:Y:S02]  /*8220*/  MOV R224, R3 ;  /* 0x0000000300e07202 */ /* 0x004fe40000000f00 */
[----:B---3--:R-:W-:Y:S02]  /*8230*/  MOV R41, R2 ;  /* 0x0000000200297202 */ /* 0x008fe40000000f00 */
[----:B----4-:R-:W-:Y:S02]  /*8240*/  MOV R42, R0 ;  /* 0x00000000002a7202 */ /* 0x010fe40000000f00 */
[----:B------:R-:W-:Y:S04]  /*8250*/  FMNMX.FTZ R0, R219, R132, !PT ;  /* 0x00000084db007209 */ /* 0x000fe80007810000 */
        /* <DEDUP_REMOVED lines=44> */
[----:B------:R-:W2:Y:S01]  /*8520*/  SHFL.BFLY PT, R5, R4, 0x2, 0x1f ;  /* 0x0c401f0004057f89 */ /* 0x000ea200000e0000 */
        /* <DEDUP_REMOVED lines=10> */
[----:B------:R-:W-:Y:S02]  /*85d0*/  FMNMX.FTZ R3, R10, R3, !PT ;  /* 0x000000030a037209 */ /* 0x000fe40007810000 */
[----:B------:R-:W-:Y:S03]  /*85e0*/  FMNMX.FTZ R0, R42, R0, !PT ;  /* 0x000000002a007209 */ /* 0x000fe60007810000 */
[----:B------:R-:W3:Y:S01]  /*85f0*/  SHFL.BFLY PT, R137, R3, 0x2, 0x1f ;  /* 0x0c401f0003897f89 */ /* 0x000ee200000e0000 */
[----:B--2---:R-:W-:Y:S02]  /*8600*/  FMNMX.FTZ R4, R4, R5, !PT ;  /* 0x0000000504047209 */ /* 0x004fe40007810000 */
[----:B------:R-:W-:Y:S04]  /*8610*/  FMNMX.FTZ R0, R46, R0, !PT ;  /* 0x000000002e007209 */ /* 0x000fe80007810000 */
[----:B------:R-:W-:Y:S01]  /*8620*/  FMNMX.FTZ R0, R56, R0, !PT ;  /* 0x0000000038007209 */ /* 0x000fe20007810000 */
[----:B------:R-:W2:Y:S03]  /*8630*/  SHFL.BFLY PT, R136, R4, 0x1, 0x1f ;  /* 0x0c201f0004887f89 */ /* 0x000ea600000e0000 */
[----:B------:R-:W-:Y:S02]  /*8640*/  FMNMX.FTZ R0, R47, R0, !PT ;  /* 0x000000002f007209 */ /* 0x000fe40007810000 */
[----:B-1----:R-:W-:Y:S02]  /*8650*/  FMNMX.FTZ R138, R138, R6, !PT ;  /* 0x000000068a8a7209 */ /* 0x002fe40007810000 */
[----:B------:R-:W-:Y:S02]  /*8660*/  FMNMX.FTZ R0, R48, R0, !PT ;  /* 0x0000000030007209 */ /* 0x000fe40007810000 */
[C---:B------:R-:W-:Y:S01]  /*8670*/  FSETP.NEU.FTZ.AND P1, PT, R138.reuse, -INF , PT ;  /* 0xff8000008a00780b */ /* 0x040fe20003f3d000 */
[----:B------:R-:W-:Y:S01]  /*8680*/  FMUL.FTZ R5, R138, c[0x0][0x23c] ;  /* 0x00008f008a057a20 */ /* 0x000fe20000410000 */
[----:B------:R-:W-:Y:S02]  /*8690*/  FMNMX.FTZ R0, R49, R0, !PT ;  /* 0x0000000031007209 */ /* 0x000fe40007810000 */
[----:B---3--:R-:W-:Y:S02]  /*86a0*/  FMNMX.FTZ R137, R3, R137, !PT ;  /* 0x0000008903897209 */ /* 0x008fe40007810000 */
[----:B------:R-:W-:Y:S02]  /*86b0*/  FSEL R5, R5, RZ, P1 ;  /* 0x000000ff05057208 */ /* 0x000fe40000800000 */
[----:B------:R-:W-:Y:S01]  /*86c0*/  FMNMX.FTZ R0, R50, R0, !PT ;  /* 0x0000000032007209 */ /* 0x000fe20007810000 */
[----:B------:R-:W1:Y:S02]  /*86d0*/  SHFL.BFLY PT, R7, R137, 0x1, 0x1f ;  /* 0x0c201f0089077f89 */ /* 0x000e6400000e0000 */
[--C-:B------:R-:W-:Y:S01]  /*86e0*/  FFMA.FTZ R6, R249, c[0x0][0x23c], -R5.reuse ;  /* 0x00008f00f9067a23 */ /* 0x100fe20000010805 */
[----:B--2---:R-:W-:Y:S01]  /*86f0*/  FMNMX.FTZ R136, R4, R136, !PT ;  /* 0x0000008804887209 */ /* 0x004fe20007810000 */
[--C-:B------:R-:W-:Y:S01]  /*8700*/  FFMA.FTZ R4, R219, c[0x0][0x23c], -R5.reuse ;  /* 0x00008f00db047a23 */ /* 0x100fe20000010805 */
[----:B------:R-:W-:Y:S01]  /*8710*/  FMNMX.FTZ R0, R51, R0, !PT ;  /* 0x0000000033007209 */ /* 0x000fe20007810000 */
[----:B------:R-:W-:Y:S01]  /*8720*/  MUFU.EX2 R60, R6 ;  /* 0x00000006003c7308 */ /* 0x000fe20000000800 */
[--C-:B------:R-:W-:Y:S02]  /*8730*/  FFMA.FTZ R238, R16, c[0x0][0x23c], -R5.reuse ;  /* 0x00008f0010ee7a23 */ /* 0x100fe40000010805 */
[----:B------:R-:W-:Y:S01]  /*8740*/  FMNMX.FTZ R0, R52, R0, !PT ;  /* 0x0000000034007209 */ /* 0x000fe20007810000 */
[--C-:B------:R-:W-:Y:S02]  /*8750*/  FFMA.FTZ R237, R13, c[0x0][0x23c], -R5.reuse ;  /* 0x00008f000ded7a23 */ /* 0x100fe40000010805 */
[--C-:B------:R-:W-:Y:S01]  /*8760*/  FFMA.FTZ R236, R12, c[0x0][0x23c], -R5.reuse ;  /* 0x00008f000cec7a23 */ /* 0x100fe20000010805 */
[----:B------:R-:W-:Y:S01]  /*8770*/  FMNMX.FTZ R0, R135, R0, !PT ;  /* 0x0000000087007209 */ /* 0x000fe20007810000 */
[--C-:B------:R-:W-:Y:S02]  /*8780*/  FFMA.FTZ R220, R218, c[0x0][0x23c], -R5.reuse ;  /* 0x00008f00dadc7a23 */ /* 0x100fe40000010805 */
[----:B------:R2:W-:Y:S01]  /*8790*/  MUFU.EX2 R53, R4 ;  /* 0x0000000400357308 */ /* 0x0005e20000000800 */
[----:B------:R-:W-:Y:S01]  /*87a0*/  FMNMX.FTZ R0, R134, R0, !PT ;  /* 0x0000000086007209 */ /* 0x000fe20007810000 */
[--C-:B------:R-:W-:Y:S02]  /*87b0*/  FFMA.FTZ R218, R142, c[0x0][0x23c], -R5.reuse ;  /* 0x00008f008eda7a23 */ /* 0x100fe40000010805 */
[--C-:B------:R-:W-:Y:S02]  /*87c0*/  FFMA.FTZ R219, R217, c[0x0][0x23c], -R5.reuse ;  /* 0x00008f00d9db7a23 */ /* 0x100fe40000010805 */
[----:B------:R-:W3:Y:S01]  /*87d0*/  SHFL.BFLY PT, R2, R0, 0x2, 0x1f ;  /* 0x0c401f0000027f89 */ /* 0x000ee200000e0000 */
[--C-:B------:R-:W-:Y:S01]  /*87e0*/  FFMA.FTZ R217, R32, c[0x0][0x23c], -R5.reuse ;  /* 0x00008f0020d97a23 */ /* 0x100fe20000010805 */
[----:B-1----:R-:W-:Y:S02]  /*87f0*/  FMNMX.FTZ R137, R137, R7, !PT ;  /* 0x0000000789897209 */ /* 0x002fe40007810000 */
[----:B------:R-:W-:Y:S02]  /*8800*/  MUFU.EX2 R219, R219 ;  /* 0x000000db00db7308 */ /* 0x000fe40000000800 */
[C---:B------:R-:W-:Y:S01]  /*8810*/  FSETP.NEU.FTZ.AND P1, PT, R137.reuse, -INF , PT ;  /* 0xff8000008900780b */ /* 0x040fe20003f3d000 */
[----:B--2---:R-:W-:Y:S05]  /*8820*/  FMUL.FTZ R4, R137, c[0x0][0x23c] ;  /* 0x00008f0089047a20 */ /* 0x004fea0000410000 */
[----:B------:R-:W-:Y:S02]  /*8830*/  FSEL R4, R4, RZ, P1 ;  /* 0x000000ff04047208 */ /* 0x000fe40000800000 */
[----:B---3--:R-:W-:Y:S01]  /*8840*/  FMNMX.FTZ R2, R0, R2, !PT ;  /* 0x0000000200027209 */ /* 0x008fe20007810000 */
[----:B------:R-:W-:Y:S01]  /*8850*/  FADD.FTZ R0, -R138, R132 ;  /* 0x000000848a007221 */ /* 0x000fe20000010100 */
[----:B------:R-:W-:Y:S01]  /*8860*/  FSETP.NEU.FTZ.AND P1, PT, R136, -INF , PT ;  /* 0xff8000008800780b */ /* 0x000fe20003f3d000 */
[--C-:B------:R-:W-:Y:S02]  /*8870*/  FFMA.FTZ R6, R244, c[0x0][0x23c], -R4.reuse ;  /* 0x00008f00f4067a23 */ /* 0x100fe40000010804 */
[----:B------:R-:W-:Y:S01]  /*8880*/  FMUL.FTZ R0, R0, c[0x0][0x23c] ;  /* 0x00008f0000007a20 */ /* 0x000fe20000410000 */
[----:B------:R-:W1:Y:S01]  /*8890*/  SHFL.BFLY PT, R3, R2, 0x1, 0x1f ;  /* 0x0c201f0002037f89 */ /* 0x000e6200000e0000 */
[----:B------:R2:W-:Y:S01]  /*88a0*/  MUFU.EX2 R58, R6 ;  /* 0x00000006003a7308 */ /* 0x0005e20000000800 */
[--C-:B------:R-:W-:Y:S02]  /*88b0*/  FFMA.FTZ R7, R209, c[0x0][0x23c], -R4.reuse ;  /* 0x00008f00d1077a23 */ /* 0x100fe40000010804 */
[--C-:B------:R-:W-:Y:S02]  /*88c0*/  FFMA.FTZ R211, R211, c[0x0][0x23c], -R4.reuse ;  /* 0x00008f00d3d37a23 */ /* 0x100fe40000010804 */
[--C-:B------:R-:W-:Y:S02]  /*88d0*/  FFMA.FTZ R209, R30, c[0x0][0x23c], -R4.reuse ;  /* 0x00008f001ed17a23 */ /* 0x100fe40000010804 */
[--C-:B------:R-:W-:Y:S02]  /*88e0*/  FFMA.FTZ R235, R11, c[0x0][0x23c], -R4.reuse ;  /* 0x00008f000beb7a23 */ /* 0x100fe40000010804 */
[--C-:B------:R-:W-:Y:S01]  /*88f0*/  FFMA.FTZ R216, R216, c[0x0][0x23c], -R4.reuse ;  /* 0x00008f00d8d87a23 */ /* 0x100fe20000010804 */
[----:B------:R3:W4:Y:S01]  /*8900*/  MUFU.EX2 R133, R0 ;  /* 0x0000000000857308 */ /* 0x0007220000000800 */
[--C-:B------:R-:W-:Y:S02]  /*8910*/  FFMA.FTZ R244, R27, c[0x0][0x23c], -R4.reuse ;  /* 0x00008f001bf47a23 */ /* 0x100fe40000010804 */
[--C-:B------:R-:W-:Y:S02]  /*8920*/  FFMA.FTZ R223, R26, c[0x0][0x23c], -R4.reuse ;  /* 0x00008f001adf7a23 */ /* 0x100fe40000010804 */
[--C-:B------:R-:W-:Y:S02]  /*8930*/  FFMA.FTZ R222, R19, c[0x0][0x23c], -R4.reuse ;  /* 0x00008f0013de7a23 */ /* 0x100fe40000010804 */
[--C-:B------:R-:W-:Y:S02]  /*8940*/  FFMA.FTZ R221, R18, c[0x0][0x23c], -R4.reuse ;  /* 0x00008f0012dd7a23 */ /* 0x100fe40000010804 */
[--C-:B------:R-:W-:Y:S01]  /*8950*/  FFMA.FTZ R249, R14, c[0x0][0x23c], -R4.reuse ;  /* 0x00008f000ef97a23 */ /* 0x100fe20000010804 */
[----:B------:R4:W-:Y:S01]  /*8960*/  MUFU.EX2 R231, R7 ;  /* 0x0000000700e77308 */ /* 0x0009e20000000800 */
[----:B-1----:R-:W-:Y:S01]  /*8970*/  FMNMX.FTZ R3, R2, R3, !PT ;  /* 0x0000000302037209 */ /* 0x002fe20007810000 */
[--C-:B--2---:R-:W-:Y:S02]  /*8980*/  FFMA.FTZ R6, R250, c[0x0][0x23c], -R4.reuse ;  /* 0x00008f00fa067a23 */ /* 0x104fe40000010804 */
[----:B------:R-:W-:Y:S06]  /*8990*/  FFMA.FTZ R250, R17, c[0x0][0x23c], -R5 ;  /* 0x00008f0011fa7a23 */ /* 0x000fec0000010805 */
[----:B------:R1:W-:Y:S01]  /*89a0*/  MUFU.EX2 R65, R6 ;  /* 0x0000000600417308 */ /* 0x0003e20000000800 */
[----:B---3--:R-:W-:Y:S02]  /*89b0*/  FADD.FTZ R0, -R137, R139 ;  /* 0x0000008b89007221 */ /* 0x008fe40000010100 */
[----:B------:R-:W-:Y:S02]  /*89c0*/  FMUL.FTZ R139, R136, c[0x0][0x23c] ;  /* 0x00008f00888b7a20 */ /* 0x000fe40000410000 */
[----:B------:R-:W-:Y:S02]  /*89d0*/  FMUL.FTZ R0, R0, c[0x0][0x23c] ;  /* 0x00008f0000007a20 */ /* 0x000fe40000410000 */
[----:B----4-:R-:W-:Y:S01]  /*89e0*/  FMUL.FTZ R16, R133, R156 ;  /* 0x0000009c85107220 */ /* 0x010fe20000410000 */
[----:B------:R-:W-:Y:S02]  /*89f0*/  FSEL R139, R139, RZ, P1 ;  /* 0x000000ff8b8b7208 */ /* 0x000fe40000800000 */
[----:B------:R2:W3:Y:S01]  /*8a00*/  MUFU.EX2 R132, R0 ;  /* 0x0000000000847308 */ /* 0x0004e20000000800 */
[----:B------:R-:W-:Y:S01]  /*8a10*/  FSETP.NEU.FTZ.AND P1, PT, R3, -INF , PT ;  /* 0xff8000000300780b */ /* 0x000fe20003f3d000 */
[----:B------:R-:W-:Y:S01]  /*8a20*/  FMUL.FTZ R17, R133, R157 ;  /* 0x0000009d85117220 */ /* 0x000fe20000410000 */
[----:B------:R-:W-:Y:S01]  /*8a30*/  MOV R156, R54 ;  /* 0x00000036009c7202 */ /* 0x000fe20000000f00 */
[----:B------:R-:W-:Y:S01]  /*8a40*/  FFMA.FTZ R7, R247, c[0x0][0x23c], -R139 ;  /* 0x00008f00f7077a23 */ /* 0x000fe2000001088b */
[----:B------:R-:W-:Y:S01]  /*8a50*/  MOV R157, R40 ;  /* 0x00000028009d7202 */ /* 0x000fe20000000f00 */
[--C-:B------:R-:W-:Y:S02]  /*8a60*/  FFMA.FTZ R247, R28, c[0x0][0x23c], -R5.reuse ;  /* 0x00008f001cf77a23 */ /* 0x100fe40000010805 */
[C---:B------:R-:W-:Y:S02]  /*8a70*/  FMUL.FTZ R32, R133.reuse, R172 ;  /* 0x000000ac85207220 */ /* 0x040fe40000410000 */
[----:B------:R4:W-:Y:S01]  /*8a80*/  MUFU.EX2 R230, R7 ;  /* 0x0000000700e67308 */ /* 0x0009e20000000800 */
[----:B------:R-:W-:Y:S02]  /*8a90*/  FMUL.FTZ R33, R133, R173 ;  /* 0x000000ad85217220 */ /* 0x000fe40000410000 */
[--C-:B-1----:R-:W-:Y:S02]  /*8aa0*/  FFMA.FTZ R6, R210, c[0x0][0x23c], -R5.reuse ;  /* 0x00008f00d2067a23 */ /* 0x102fe40000010805 */
[----:B------:R-:W-:Y:S02]  /*8ab0*/  FFMA.FTZ R210, R31, c[0x0][0x23c], -R4 ;  /* 0x00008f001fd27a23 */ /* 0x000fe40000010804 */
[C---:B------:R-:W-:Y:S02]  /*8ac0*/  FMUL.FTZ R68, R133.reuse, R68 ;  /* 0x0000004485447220 */ /* 0x040fe40000410000 */
[C---:B------:R-:W-:Y:S01]  /*8ad0*/  FMUL.FTZ R69, R133.reuse, R69 ;  /* 0x0000004585457220 */ /* 0x040fe20000410000 */
[----:B------:R1:W-:Y:S01]  /*8ae0*/  MUFU.EX2 R62, R6 ;  /* 0x00000006003e7308 */ /* 0x0003e20000000800 */
[C---:B------:R-:W-:Y:S02]  /*8af0*/  FMUL.FTZ R80, R133.reuse, R80 ;  /* 0x0000005085507220 */ /* 0x040fe40000410000 */
[C---:B------:R-:W-:Y:S02]  /*8b00*/  FMUL.FTZ R81, R133.reuse, R81 ;  /* 0x0000005185517220 */ /* 0x040fe40000410000 */
[----:B--2---:R-:W-:Y:S01]  /*8b10*/  FADD.FTZ R0, -R136, R140 ;  /* 0x0000008c88007221 */ /* 0x004fe20000010100 */
[----:B------:R-:W-:Y:S01]  /*8b20*/  F2FP.PACK_AB R140, R60, R53 ;  /* 0x000000353c8c723e */ /* 0x000fe200000000ff */
[----:B---3--:R-:W-:Y:S01]  /*8b30*/  FMUL.FTZ R18, R132, R158 ;  /* 0x0000009e84127220 */ /* 0x008fe20000410000 */
[----:B------:R-:W-:Y:S01]  /*8b40*/  MOV R158, R49 ;  /* 0x00000031009e7202 */ /* 0x000fe20000000f00 */
[----:B------:R-:W-:Y:S01]  /*8b50*/  FMUL.FTZ R0, R0, c[0x0][0x23c] ;  /* 0x00008f0000007a20 */ /* 0x000fe20000410000 */
[----:B------:R-:W-:Y:S01]  /*8b60*/  MUFU.EX2 R216, R216 ;  /* 0x000000d800d87308 */ /* 0x000fe20000000800 */
[C---:B------:R-:W-:Y:S02]  /*8b70*/  FMUL.FTZ R19, R132.reuse, R159 ;  /* 0x0000009f84137220 */ /* 0x040fe40000410000 */
[C---:B------:R-:W-:Y:S01]  /*8b80*/  FMUL.FTZ R34, R132.reuse, R174 ;  /* 0x000000ae84227220 */ /* 0x040fe20000410000 */
[----:B------:R-:W-:Y:S01]  /*8b90*/  MOV R174, R65 ;  /* 0x0000004100ae7202 */ /* 0x000fe20000000f00 */
[C---:B----4-:R-:W-:Y:S02]  /*8ba0*/  FMUL.FTZ R7, R132.reuse, R151 ;  /* 0x0000009784077220 */ /* 0x050fe40000410000 */
[----:B------:R-:W-:Y:S02]  /*8bb0*/  FMUL.FTZ R49, R133, R189 ;  /* 0x000000bd85317220 */ /* 0x000fe40000410000 */
[C---:B------:R-:W-:Y:S01]  /*8bc0*/  FMUL.FTZ R67, R132.reuse, R207 ;  /* 0x000000cf84437220 */ /* 0x040fe20000410000 */
[----:B------:R2:W3:Y:S01]  /*8bd0*/  MUFU.EX2 R2, R0 ;  /* 0x0000000000027308 */ /* 0x0004e20000000800 */
[C---:B------:R-:W-:Y:S02]  /*8be0*/  FMUL.FTZ R66, R132.reuse, R206 ;  /* 0x000000ce84427220 */ /* 0x040fe40000410000 */
[----:B------:R-:W-:Y:S02]  /*8bf0*/  FMUL.FTZ R70, R132, R70 ;  /* 0x0000004684467220 */ /* 0x000fe40000410000 */
[----:B-1----:R-:W-:Y:S02]  /*8c00*/  FFMA.FTZ R6, R208, c[0x0][0x23c], -R5 ;  /* 0x00008f00d0067a23 */ /* 0x002fe40000010805 */
[----:B------:R-:W-:Y:S02]  /*8c10*/  FMUL.FTZ R208, R3, c[0x0][0x23c] ;  /* 0x00008f0003d07a20 */ /* 0x000fe40000410000 */
[C---:B------:R-:W-:Y:S01]  /*8c20*/  FMUL.FTZ R71, R132.reuse, R71 ;  /* 0x0000004784477220 */ /* 0x040fe20000410000 */
[----:B------:R-:W1:Y:S01]  /*8c30*/  MUFU.EX2 R232, R6 ;  /* 0x0000000600e87308 */ /* 0x000e620000000800 */
[----:B------:R-:W-:Y:S01]  /*8c40*/  FMUL.FTZ R82, R132, R82 ;  /* 0x0000005284527220 */ /* 0x000fe20000410000 */
[----:B------:R-:W-:Y:S01]  /*8c50*/  FSEL R208, R208, RZ, P1 ;  /* 0x000000ffd0d07208 */ /* 0x000fe20000800000 */
[C---:B------:R-:W-:Y:S02]  /*8c60*/  FMUL.FTZ R83, R132.reuse, R83 ;  /* 0x0000005384537220 */ /* 0x040fe40000410000 */
[C---:B------:R-:W-:Y:S02]  /*8c70*/  FMUL.FTZ R84, R133.reuse, R84 ;  /* 0x0000005485547220 */ /* 0x040fe40000410000 */
[C---:B------:R-:W-:Y:S02]  /*8c80*/  FMUL.FTZ R85, R133.reuse, R85 ;  /* 0x0000005585557220 */ /* 0x040fe40000410000 */
[C---:B------:R-:W-:Y:S01]  /*8c90*/  FMUL.FTZ R86, R132.reuse, R86 ;  /* 0x0000005684567220 */ /* 0x040fe20000410000 */
[----:B------:R-:W-:Y:S01]  /*8ca0*/  MUFU.EX2 R189, R221 ;  /* 0x000000dd00bd7308 */ /* 0x000fe20000000800 */
[----:B------:R-:W-:Y:S02]  /*8cb0*/  FMUL.FTZ R87, R132, R87 ;  /* 0x0000005784577220 */ /* 0x000fe40000410000 */
[----:B------:R-:W-:Y:S02]  /*8cc0*/  FMUL.FTZ R96, R133, R96 ;  /* 0x0000006085607220 */ /* 0x000fe40000410000 */
[----:B--2---:R-:W-:Y:S01]  /*8cd0*/  FADD.FTZ R0, -R3, R141 ;  /* 0x0000008d03007221 */ /* 0x004fe20000010100 */
[----:B------:R-:W-:Y:S01]  /*8ce0*/  F2FP.PACK_AB R141, R65, R58 ;  /* 0x0000003a418d723e */ /* 0x000fe200000000ff */
[----:B---3--:R-:W-:Y:S01]  /*8cf0*/  FMUL.FTZ R12, R2, R152 ;  /* 0x00000098020c7220 */ /* 0x008fe20000410000 */
[----:B------:R-:W-:Y:S01]  /*8d00*/  MOV R152, R48 ;  /* 0x0000003000987202 */ /* 0x000fe20000000f00 */
[----:B------:R-:W-:Y:S01]  /*8d10*/  FMUL.FTZ R0, R0, c[0x0][0x23c] ;  /* 0x00008f0000007a20 */ /* 0x000fe20000410000 */
[----:B------:R-:W-:Y:S01]  /*8d20*/  MUFU.EX2 R250, R250 ;  /* 0x000000fa00fa7308 */ /* 0x000fe20000000800 */
[C---:B------:R-:W-:Y:S01]  /*8d30*/  FMUL.FTZ R13, R2.reuse, R153 ;  /* 0x00000099020d7220 */ /* 0x040fe20000410000 */
[----:B------:R-:W-:Y:S01]  /*8d40*/  MOV R153, R47 ;  /* 0x0000002f00997202 */ /* 0x000fe20000000f00 */
[----:B------:R-:W-:Y:S01]  /*8d50*/  FMUL.FTZ R28, R2, R168 ;  /* 0x000000a8021c7220 */ /* 0x000fe20000410000 */
[----:B-1----:R-:W-:Y:S01]  /*8d60*/  F2FP.PACK_AB R142, R232, R62 ;  /* 0x0000003ee88e723e */ /* 0x002fe200000000ff */
[----:B------:R-:W-:Y:S01]  /*8d70*/  FFMA.FTZ R6, R143, c[0x0][0x23c], -R4 ;  /* 0x00008f008f067a23 */ /* 0x000fe20000010804 */
[----:B------:R-:W-:Y:S01]  /*8d80*/  MOV R168, R60 ;  /* 0x0000003c00a87202 */ /* 0x000fe20000000f00 */
[C---:B------:R-:W-:Y:S01]  /*8d90*/  FMUL.FTZ R40, R2.reuse, R176 ;  /* 0x000000b002287220 */ /* 0x040fe20000410000 */
[----:B------:R-:W-:Y:S01]  /*8da0*/  MOV R176, R41 ;  /* 0x0000002900b07202 */ /* 0x000fe20000000f00 */
[C---:B------:R-:W-:Y:S01]  /*8db0*/  FMUL.FTZ R41, R2.reuse, R177 ;  /* 0x000000b102297220 */ /* 0x040fe20000410000 */
[----:B------:R-:W1:Y:S01]  /*8dc0*/  MUFU.EX2 R61, R6 ;  /* 0x00000006003d7308 */ /* 0x000e620000000800 */
[----:B------:R-:W-:Y:S01]  /*8dd0*/  MOV R177, R45 ;  /* 0x0000002d00b17202 */ /* 0x000fe20000000f00 */
[C---:B------:R-:W-:Y:S02]  /*8de0*/  FMUL.FTZ R45, R2.reuse, R185 ;  /* 0x000000b9022d7220 */ /* 0x040fe40000410000 */
[C---:B------:R-:W-:Y:S02]  /*8df0*/  FMUL.FTZ R48, R133.reuse, R188 ;  /* 0x000000bc85307220 */ /* 0x040fe40000410000 */
[C---:B------:R-:W-:Y:S02]  /*8e00*/  FMUL.FTZ R60, R2.reuse, R200 ;  /* 0x000000c8023c7220 */ /* 0x040fe40000410000 */
[----:B------:R-:W-:Y:S02]  /*8e10*/  FMUL.FTZ R65, R133, R205 ;  /* 0x000000cd85417220 */ /* 0x000fe40000410000 */
[----:B------:R-:W2:Y:S01]  /*8e20*/  MUFU.EX2 R0, R0 ;  /* 0x0000000000007308 */ /* 0x000ea20000000800 */
[C---:B------:R-:W-:Y:S02]  /*8e30*/  FMUL.FTZ R72, R2.reuse, R72 ;  /* 0x0000004802487220 */ /* 0x040fe40000410000 */
[C---:B------:R-:W-:Y:S02]  /*8e40*/  FMUL.FTZ R73, R2.reuse, R73 ;  /* 0x0000004902497220 */ /* 0x040fe40000410000 */
[C---:B------:R-:W-:Y:S02]  /*8e50*/  FMUL.FTZ R76, R2.reuse, R76 ;  /* 0x0000004c024c7220 */ /* 0x040fe40000410000 */
[C---:B------:R-:W-:Y:S02]  /*8e60*/  FMUL.FTZ R77, R2.reuse, R77 ;  /* 0x0000004d024d7220 */ /* 0x040fe40000410000 */
[C---:B------:R-:W-:Y:S01]  /*8e70*/  FMUL.FTZ R88, R2.reuse, R88 ;  /* 0x0000005802587220 */ /* 0x040fe20000410000 */
[----:B------:R-:W-:Y:S01]  /*8e80*/  MUFU.EX2 R205, R222 ;  /* 0x000000de00cd7308 */ /* 0x000fe20000000800 */
[C---:B------:R-:W-:Y:S02]  /*8e90*/  FMUL.FTZ R89, R2.reuse, R89 ;  /* 0x0000005902597220 */ /* 0x040fe40000410000 */
[----:B------:R-:W-:Y:S01]  /*8ea0*/  FMUL.FTZ R92, R2, R92 ;  /* 0x0000005c025c7220 */ /* 0x000fe20000410000 */
[-C--:B-1----:R-:W-:Y:S01]  /*8eb0*/  F2FP.PACK_AB R143, R231, R61.reuse ;  /* 0x0000003de78f723e */ /* 0x082fe200000000ff */
[----:B------:R-:W-:Y:S01]  /*8ec0*/  FFMA.FTZ R6, R246, c[0x0][0x23c], -R139 ;  /* 0x00008f00f6067a23 */ /* 0x000fe2000001088b */
[----:B------:R-:W-:Y:S01]  /*8ed0*/  MOV R172, R61 ;  /* 0x0000003d00ac7202 */ /* 0x000fe20000000f00 */
[----:B------:R-:W-:Y:S02]  /*8ee0*/  FFMA.FTZ R246, R25, c[0x0][0x23c], -R5 ;  /* 0x00008f0019f67a23 */ /* 0x000fe40000010805 */
[C---:B------:R-:W-:Y:S01]  /*8ef0*/  FMUL.FTZ R25, R2.reuse, R161 ;  /* 0x000000a102197220 */ /* 0x040fe20000410000 */
[----:B------:R-:W1:Y:S01]  /*8f00*/  MUFU.EX2 R57, R6 ;  /* 0x0000000600397308 */ /* 0x000e620000000800 */
[C---:B------:R-:W-:Y:S02]  /*8f10*/  FMUL.FTZ R61, R2.reuse, R201 ;  /* 0x000000c9023d7220 */ /* 0x040fe40000410000 */
[----:B------:R-:W-:Y:S02]  /*8f20*/  FMUL.FTZ R93, R2, R93 ;  /* 0x0000005d025d7220 */ /* 0x000fe40000410000 */
[C---:B--2---:R-:W-:Y:S02]  /*8f30*/  FMUL.FTZ R11, R0.reuse, R147 ;  /* 0x00000093000b7220 */ /* 0x044fe40000410000 */
[C---:B------:R-:W-:Y:S01]  /*8f40*/  FMUL.FTZ R14, R0.reuse, R154 ;  /* 0x0000009a000e7220 */ /* 0x040fe20000410000 */
[----:B------:R-:W-:Y:S01]  /*8f50*/  MOV R154, R55 ;  /* 0x00000037009a7202 */ /* 0x000fe20000000f00 */
[C---:B------:R-:W-:Y:S01]  /*8f60*/  FMUL.FTZ R26, R0.reuse, R162 ;  /* 0x000000a2001a7220 */ /* 0x040fe20000410000 */
[----:B------:R-:W-:Y:S01]  /*8f70*/  MOV R162, R53 ;  /* 0x0000003500a27202 */ /* 0x000fe20000000f00 */
[C---:B------:R-:W-:Y:S01]  /*8f80*/  FMUL.FTZ R27, R0.reuse, R163 ;  /* 0x000000a3001b7220 */ /* 0x040fe20000410000 */
[----:B------:R-:W-:Y:S01]  /*8f90*/  MOV R163, R50 ;  /* 0x0000003200a37202 */ /* 0x000fe20000000f00 */
[C---:B------:R-:W-:Y:S01]  /*8fa0*/  FMUL.FTZ R30, R0.reuse, R170 ;  /* 0x000000aa001e7220 */ /* 0x040fe20000410000 */
[----:B------:R-:W-:Y:S01]  /*8fb0*/  MUFU.EX2 R206, R246 ;  /* 0x000000f600ce7308 */ /* 0x000fe20000000800 */
[C---:B------:R-:W-:Y:S02]  /*8fc0*/  FMUL.FTZ R31, R0.reuse, R171 ;  /* 0x000000ab001f7220 */ /* 0x040fe40000410000 */
[----:B------:R-:W-:Y:S02]  /*8fd0*/  FMUL.FTZ R47, R0, R187 ;  /* 0x000000bb002f7220 */ /* 0x000fe40000410000 */
[----:B------:R-:W-:Y:S02]  /*8fe0*/  FMUL.FTZ R50, R132, R190 ;  /* 0x000000be84327220 */ /* 0x000fe40000410000 */
[C---:B------:R-:W-:Y:S02]  /*8ff0*/  FMUL.FTZ R74, R0.reuse, R74 ;  /* 0x0000004a004a7220 */ /* 0x040fe40000410000 */
[----:B------:R-:W-:Y:S01]  /*9000*/  FMUL.FTZ R75, R0, R75 ;  /* 0x0000004b004b7220 */ /* 0x000fe20000410000 */
[----:B-1----:R-:W-:Y:S01]  /*9010*/  MOV R161, R57 ;  /* 0x0000003900a17202 */ /* 0x002fe20000000f00 */
[----:B------:R-:W-:Y:S01]  /*9020*/  FFMA.FTZ R6, R9, c[0x0][0x23c], -R139 ;  /* 0x00008f0009067a23 */ /* 0x000fe2000001088b */
[----:B------:R-:W-:Y:S01]  /*9030*/  MUFU.EX2 R171, R211 ;  /* 0x000000d300ab7308 */ /* 0x000fe20000000800 */
[----:B------:R-:W-:Y:S02]  /*9040*/  FMUL.FTZ R9, R2, R145 ;  /* 0x0000009102097220 */ /* 0x000fe40000410000 */
[C---:B------:R-:W-:Y:S02]  /*9050*/  FMUL.FTZ R78, R0.reuse, R78 ;  /* 0x0000004e004e7220 */ /* 0x040fe40000410000 */
[C---:B------:R-:W-:Y:S02]  /*9060*/  FMUL.FTZ R79, R0.reuse, R79 ;  /* 0x0000004f004f7220 */ /* 0x040fe40000410000 */
[C---:B------:R-:W-:Y:S02]  /*9070*/  FMUL.FTZ R90, R0.reuse, R90 ;  /* 0x0000005a005a7220 */ /* 0x040fe40000410000 */
[C---:B------:R-:W-:Y:S01]  /*9080*/  FMUL.FTZ R91, R0.reuse, R91 ;  /* 0x0000005b005b7220 */ /* 0x040fe20000410000 */
[----:B------:R1:W-:Y:S01]  /*9090*/  MUFU.EX2 R64, R6 ;  /* 0x0000000600407308 */ /* 0x0003e20000000800 */
[C---:B------:R-:W-:Y:S02]  /*90a0*/  FMUL.FTZ R94, R0.reuse, R94 ;  /* 0x0000005e005e7220 */ /* 0x040fe40000410000 */
[----:B------:R-:W-:Y:S02]  /*90b0*/  FMUL.FTZ R95, R0, R95 ;  /* 0x0000005f005f7220 */ /* 0x000fe40000410000 */
[C---:B------:R-:W-:Y:S02]  /*90c0*/  FMUL.FTZ R97, R133.reuse, R97 ;  /* 0x0000006185617220 */ /* 0x040fe40000410000 */
[C---:B------:R-:W-:Y:S02]  /*90d0*/  FMUL.FTZ R98, R132.reuse, R98 ;  /* 0x0000006284627220 */ /* 0x040fe40000410000 */
[C---:B------:R-:W-:Y:S01]  /*90e0*/  FMUL.FTZ R99, R132.reuse, R99 ;  /* 0x0000006384637220 */ /* 0x040fe20000410000 */
        /* <DEDUP_REMOVED lines=8> */
[----:B------:R-:W-:Y:S02]  /*9170*/  FMUL.FTZ R106, R0, R106 ;  /* 0x0000006a006a7220 */ /* 0x000fe40000410000 */
[--C-:B-1----:R-:W-:Y:S02]  /*9180*/  FFMA.FTZ R6, R245, c[0x0][0x23c], -R208.reuse ;  /* 0x00008f00f5067a23 */ /* 0x102fe400000108d0 */
[----:B------:R-:W-:Y:S02]  /*9190*/  FFMA.FTZ R245, R24, c[0x0][0x23c], -R5 ;  /* 0x00008f0018f57a23 */ /* 0x000fe40000010805 */
[----:B------:R-:W-:Y:S01]  /*91a0*/  FMUL.FTZ R24, R2, R160 ;  /* 0x000000a002187220 */ /* 0x000fe20000410000 */
[----:B------:R1:W2:Y:S01]  /*91b0*/  MUFU.EX2 R59, R6 ;  /* 0x00000006003b7308 */ /* 0x0002a20000000800 */
[----:B------:R-:W-:Y:S01]  /*91c0*/  MOV R160, R58 ;  /* 0x0000003a00a07202 */ /* 0x000fe20000000f00 */
[C---:B------:R-:W-:Y:S02]  /*91d0*/  FMUL.FTZ R58, R0.reuse, R194 ;  /* 0x000000c2003a7220 */ /* 0x040fe40000410000 */
[----:B------:R-:W-:Y:S02]  /*91e0*/  FMUL.FTZ R107, R0, R107 ;  /* 0x0000006b006b7220 */ /* 0x000fe40000410000 */
[C---:B------:R-:W-:Y:S02]  /*91f0*/  FMUL.FTZ R108, R2.reuse, R108 ;  /* 0x0000006c026c7220 */ /* 0x040fe40000410000 */
[----:B------:R-:W-:Y:S02]  /*9200*/  FMUL.FTZ R109, R2, R109 ;  /* 0x0000006d026d7220 */ /* 0x000fe40000410000 */
[C---:B------:R-:W-:Y:S02]  /*9210*/  FMUL.FTZ R110, R0.reuse, R110 ;  /* 0x0000006e006e7220 */ /* 0x040fe40000410000 */
[----:B------:R-:W-:Y:S02]  /*9220*/  FMUL.FTZ R111, R0, R111 ;  /* 0x0000006f006f7220 */ /* 0x000fe40000410000 */
[C---:B------:R-:W-:Y:S02]  /*9230*/  FMUL.FTZ R112, R133.reuse, R112 ;  /* 0x0000007085707220 */ /* 0x040fe40000410000 */
[C---:B------:R-:W-:Y:S02]  /*9240*/  FMUL.FTZ R113, R133.reuse, R113 ;  /* 0x0000007185717220 */ /* 0x040fe40000410000 */
[C---:B------:R-:W-:Y:S02]  /*9250*/  FMUL.FTZ R114, R132.reuse, R114 ;  /* 0x0000007284727220 */ /* 0x040fe40000410000 */
[----:B------:R-:W-:Y:S02]  /*9260*/  FMUL.FTZ R115, R132, R115 ;  /* 0x0000007384737220 */ /* 0x000fe40000410000 */
[C---:B------:R-:W-:Y:S02]  /*9270*/  FMUL.FTZ R116, R133.reuse, R116 ;  /* 0x0000007485747220 */ /* 0x040fe40000410000 */
[--C-:B-1----:R-:W-:Y:S01]  /*9280*/  FFMA.FTZ R6, R8, c[0x0][0x23c], -R208.reuse ;  /* 0x00008f0008067a23 */ /* 0x102fe200000108d0 */
[----:B--2---:R-:W-:Y:S01]  /*9290*/  MOV R159, R59 ;  /* 0x0000003b009f7202 */ /* 0x004fe20000000f00 */
[----:B------:R-:W-:Y:S01]  /*92a0*/  FMUL.FTZ R8, R2, R144 ;  /* 0x0000009002087220 */ /* 0x000fe20000410000 */
[----:B------:R-:W-:Y:S01]  /*92b0*/  F2FP.PACK_AB R144, R64, R57 ;  /* 0x000000394090723e */ /* 0x000fe200000000ff */
[----:B------:R-:W1:Y:S01]  /*92c0*/  MUFU.EX2 R63, R6 ;  /* 0x00000006003f7308 */ /* 0x000e620000000800 */
[----:B------:R-:W-:Y:S02]  /*92d0*/  FMUL.FTZ R57, R2, R193 ;  /* 0x000000c102397220 */ /* 0x000fe40000410000 */
[----:B------:R-:W-:Y:S02]  /*92e0*/  FMUL.FTZ R117, R133, R117 ;  /* 0x0000007585757220 */ /* 0x000fe40000410000 */
[C---:B------:R-:W-:Y:S02]  /*92f0*/  FMUL.FTZ R118, R132.reuse, R118 ;  /* 0x0000007684767220 */ /* 0x040fe40000410000 */
[----:B------:R-:W-:Y:S02]  /*9300*/  FMUL.FTZ R119, R132, R119 ;  /* 0x0000007784777220 */ /* 0x000fe40000410000 */
[C---:B------:R-:W-:Y:S01]  /*9310*/  FMUL.FTZ R120, R2.reuse, R120 ;  /* 0x0000007802787220 */ /* 0x040fe20000410000 */
[----:B------:R-:W-:Y:S01]  /*9320*/  MUFU.EX2 R193, R237 ;  /* 0x000000ed00c17308 */ /* 0x000fe20000000800 */
[----:B------:R-:W-:Y:S02]  /*9330*/  FMUL.FTZ R121, R2, R121 ;  /* 0x0000007902797220 */ /* 0x000fe40000410000 */
[C---:B------:R-:W-:Y:S02]  /*9340*/  FMUL.FTZ R122, R0.reuse, R122 ;  /* 0x0000007a007a7220 */ /* 0x040fe40000410000 */
[----:B------:R-:W-:Y:S02]  /*9350*/  FMUL.FTZ R123, R0, R123 ;  /* 0x0000007b007b7220 */ /* 0x000fe40000410000 */
[C---:B------:R-:W-:Y:S02]  /*9360*/  FMUL.FTZ R124, R2.reuse, R124 ;  /* 0x0000007c027c7220 */ /* 0x040fe40000410000 */
[----:B------:R-:W-:Y:S02]  /*9370*/  FMUL.FTZ R125, R2, R125 ;  /* 0x0000007d027d7220 */ /* 0x000fe40000410000 */
[C---:B------:R-:W-:Y:S02]  /*9380*/  FMUL.FTZ R126, R0.reuse, R126 ;  /* 0x0000007e007e7220 */ /* 0x040fe40000410000 */
[----:B------:R-:W-:Y:S01]  /*9390*/  FMUL.FTZ R127, R0, R127 ;  /* 0x0000007f007f7220 */ /* 0x000fe20000410000 */
[----:B-1----:R-:W-:Y:S01]  /*93a0*/  F2FP.PACK_AB R145, R63, R59 ;  /* 0x0000003b3f91723e */ /* 0x002fe200000000ff */
[----:B------:R-:W-:Y:S01]  /*93b0*/  FFMA.FTZ R6, R248, c[0x0][0x23c], -R139 ;  /* 0x00008f00f8067a23 */ /* 0x000fe2000001088b */
[----:B------:R-:W-:Y:S01]  /*93c0*/  MOV R173, R63 ;  /* 0x0000003f00ad7202 */ /* 0x000fe20000000f00 */
[----:B------:R-:W-:Y:S02]  /*93d0*/  FFMA.FTZ R248, R29, c[0x0][0x23c], -R5 ;  /* 0x00008f001df87a23 */ /* 0x000fe40000010805 */
[----:B------:R-:W1:Y:S01]  /*93e0*/  MUFU.EX2 R234, R6 ;  /* 0x0000000600ea7308 */ /* 0x000e620000000800 */
[----:B------:R-:W-:Y:S02]  /*93f0*/  FFMA.FTZ R5, R251, c[0x0][0x23c], -R208 ;  /* 0x00008f00fb057a23 */ /* 0x000fe400000108d0 */
[----:B------:R-:W-:Y:S02]  /*9400*/  FFMA.FTZ R251, R10, c[0x0][0x23c], -R4 ;  /* 0x00008f000afb7a23 */ /* 0x000fe40000010804 */
[----:B------:R-:W-:Y:S02]  /*9410*/  FMUL.FTZ R10, R0, R146 ;  /* 0x00000092000a7220 */ /* 0x000fe40000410000 */
[----:B------:R-:W-:Y:S01]  /*9420*/  FMUL.FTZ R29, R2, R169 ;  /* 0x000000a9021d7220 */ /* 0x000fe20000410000 */
[----:B------:R-:W-:Y:S01]  /*9430*/  MOV R169, R43 ;  /* 0x0000002b00a97202 */ /* 0x000fe20000000f00 */
[C---:B------:R-:W-:Y:S01]  /*9440*/  FMUL.FTZ R43, R0.reuse, R179 ;  /* 0x000000b3002b7220 */ /* 0x040fe20000410000 */
[----:B------:R2:W-:Y:S01]  /*9450*/  MUFU.EX2 R229, R5 ;  /* 0x0000000500e57308 */ /* 0x0005e20000000800 */
[C---:B------:R-:W-:Y:S02]  /*9460*/  FMUL.FTZ R59, R0.reuse, R195 ;  /* 0x000000c3003b7220 */ /* 0x040fe40000410000 */
[----:B------:R-:W-:Y:S02]  /*9470*/  FMUL.FTZ R63, R0, R203 ;  /* 0x000000cb003f7220 */ /* 0x000fe40000410000 */
[C---:B------:R-:W-:Y:S02]  /*9480*/  FMUL.FTZ R128, R133.reuse, R128 ;  /* 0x0000008085807220 */ /* 0x040fe40000410000 */
[----:B------:R-:W-:Y:S02]  /*9490*/  FMUL.FTZ R129, R133, R129 ;  /* 0x0000008185817220 */ /* 0x000fe40000410000 */
[C---:B------:R-:W-:Y:S01]  /*94a0*/  FMUL.FTZ R130, R132.reuse, R130 ;  /* 0x0000008284827220 */ /* 0x040fe20000410000 */
[----:B------:R-:W-:Y:S01]  /*94b0*/  MUFU.EX2 R194, R248 ;  /* 0x000000f800c27308 */ /* 0x000fe20000000800 */
[----:B------:R-:W-:Y:S02]  /*94c0*/  FMUL.FTZ R131, R132, R131 ;  /* 0x0000008384837220 */ /* 0x000fe40000410000 */
[--C-:B------:R-:W-:Y:S01]  /*94d0*/  FFMA.FTZ R153, R153, c[0x0][0x23c], -R208.reuse ;  /* 0x00008f0099997a23 */ /* 0x100fe200000108d0 */
[----:B-1----:R-:W-:Y:S01]  /*94e0*/  F2FP.PACK_AB R146, R230, R234 ;  /* 0x000000eae692723e */ /* 0x002fe200000000ff */
[----:B------:R-:W-:Y:S02]  /*94f0*/  FFMA.FTZ R6, R252, c[0x0][0x23c], -R208 ;  /* 0x00008f00fc067a23 */ /* 0x000fe400000108d0 */
[----:B------:R-:W-:Y:S02]  /*9500*/  FFMA.FTZ R252, R15, c[0x0][0x23c], -R4 ;  /* 0x00008f000ffc7a23 */ /* 0x000fe40000010804 */
[C---:B------:R-:W-:Y:S01]  /*9510*/  FMUL.FTZ R4, R133.reuse, R148 ;  /* 0x0000009485047220 */ /* 0x040fe20000410000 */
[----:B------:R-:W1:Y:S01]  /*9520*/  MUFU.EX2 R233, R6 ;  /* 0x0000000600e97308 */ /* 0x000e620000000800 */
[----:B------:R-:W-:Y:S01]  /*9530*/  FMUL.FTZ R15, R0, R155 ;  /* 0x0000009b000f7220 */ /* 0x000fe20000410000 */
[----:B------:R-:W-:Y:S01]  /*9540*/  MOV R155, R35 ;  /* 0x00000023009b7202 */ /* 0x000fe20000000f00 */
[----:B------:R-:W-:Y:S01]  /*9550*/  FMUL.FTZ R35, R132, R175 ;  /* 0x000000af84237220 */ /* 0x000fe20000410000 */
[----:B------:R-:W-:Y:S01]  /*9560*/  MOV R175, R56 ;  /* 0x0000003800af7202 */ /* 0x000fe20000000f00 */
[----:B--2---:R-:W-:Y:S02]  /*9570*/  FMUL.FTZ R5, R133, R149 ;  /* 0x0000009585057220 */ /* 0x004fe40000410000 */
[----:B------:R-:W-:Y:S02]  /*9580*/  FMUL.FTZ R56, R2, R192 ;  /* 0x000000c002387220 */ /* 0x000fe40000410000 */
[--C-:B------:R-:W-:Y:S01]  /*9590*/  FFMA.FTZ R152, R152, c[0x0][0x23c], -R208.reuse ;  /* 0x00008f0098987a23 */ /* 0x100fe200000108d0 */
[----:B------:R-:W-:Y:S01]  /*95a0*/  MUFU.EX2 R200, R153 ;  /* 0x0000009900c87308 */ /* 0x000fe20000000800 */
[--C-:B------:R-:W-:Y:S02]  /*95b0*/  FFMA.FTZ R158, R158, c[0x0][0x23c], -R208.reuse ;  /* 0x00008f009e9e7a23 */ /* 0x100fe400000108d0 */
[--C-:B------:R-:W-:Y:S02]  /*95c0*/  FFMA.FTZ R163, R163, c[0x0][0x23c], -R208.reuse ;  /* 0x00008f00a3a37a23 */ /* 0x100fe400000108d0 */
[--C-:B------:R-:W-:Y:S02]  /*95d0*/  FFMA.FTZ R155, R155, c[0x0][0x23c], -R139.reuse ;  /* 0x00008f009b9b7a23 */ /* 0x100fe4000001088b */
[--C-:B------:R-:W-:Y:S02]  /*95e0*/  FFMA.FTZ R154, R154, c[0x0][0x23c], -R139.reuse ;  /* 0x00008f009a9a7a23 */ /* 0x100fe4000001088b */
[--C-:B------:R-:W-:Y:S01]  /*95f0*/  FFMA.FTZ R156, R156, c[0x0][0x23c], -R139.reuse ;  /* 0x00008f009c9c7a23 */ /* 0x100fe2000001088b */
[----:B------:R-:W-:Y:S01]  /*9600*/  MUFU.EX2 R188, R152 ;  /* 0x0000009800bc7308 */ /* 0x000fe20000000800 */
[--C-:B------:R-:W-:Y:S02]  /*9610*/  FFMA.FTZ R157, R157, c[0x0][0x23c], -R139.reuse ;  /* 0x00008f009d9d7a23 */ /* 0x100fe4000001088b */
[--C-:B------:R-:W-:Y:S01]  /*9620*/  FFMA.FTZ R215, R215, c[0x0][0x23c], -R139.reuse ;  /* 0x00008f00d7d77a23 */ /* 0x100fe2000001088b */
[----:B-1----:R-:W-:Y:S01]  /*9630*/  F2FP.PACK_AB R147, R229, R233 ;  /* 0x000000e9e593723e */ /* 0x002fe200000000ff */
[----:B------:R-:W-:Y:S02]  /*9640*/  FMUL.FTZ R6, R132, R150 ;  /* 0x0000009684067220 */ /* 0x000fe40000410000 */
[----:B------:R-:W-:Y:S01]  /*9650*/  LDSM.16.MT88.4 R148, [R227+0xc000] ;  /* 0x00c00000e394783b */ /* 0x000fe20000004200 */
[--C-:B------:R-:W-:Y:S02]  /*9660*/  FFMA.FTZ R214, R214, c[0x0][0x23c], -R139.reuse ;  /* 0x00008f00d6d67a23 */ /* 0x100fe4000001088b */
[----:B------:R-:W-:Y:S01]  /*9670*/  MUFU.EX2 R203, R154 ;  /* 0x0000009a00cb7308 */ /* 0x000fe20000000800 */
[--C-:B------:R-:W-:Y:S01]  /*9680*/  FFMA.FTZ R213, R213, c[0x0][0x23c], -R139.reuse ;  /* 0x00008f00d5d57a23 */ /* 0x100fe2000001088b */
[-C--:B------:R-:W-:Y:S08]  /*9690*/  HMMA.16816.F32 R4, R140, R20.reuse, R4 ;  /* 0x000000148c04723c */ /* 0x080ff00000001804 */
[C---:B------:R-:W-:Y:S01]  /*96a0*/  HMMA.16816.F32 R8, R144.reuse, R20, R8 ;  /* 0x000000149008723c */ /* 0x040fe20000001808 */
[----:B------:R-:W-:Y:S06]  /*96b0*/  MUFU.EX2 R185, R157 ;  /* 0x0000009d00b97308 */ /* 0x000fec0000000800 */
[C---:B------:R-:W-:Y:S01]  /*96c0*/  FMUL.FTZ R20, R133.reuse, R164 ;  /* 0x000000a485147220 */ /* 0x040fe20000410000 */
[-C--:B------:R-:W-:Y:S03]  /*96d0*/  HMMA.16816.F32 R12, R144, R22.reuse, R12 ;  /* 0x00000016900c723c */ /* 0x080fe6000000180c */
[----:B------:R-:W-:Y:S01]  /*96e0*/  MUFU.EX2 R190, R158 ;  /* 0x0000009e00be7308 */ /* 0x000fe20000000800 */
[C---:B------:R-:W-:Y:S01]  /*96f0*/  FMUL.FTZ R21, R133.reuse, R165 ;  /* 0x000000a585157220 */ /* 0x040fe20000410000 */
[----:B------:R-:W-:Y:S01]  /*9700*/  MOV R165, R64 ;  /* 0x0000004000a57202 */ /* 0x000fe20000000f00 */
[----:B------:R-:W-:Y:S01]  /*9710*/  FMUL.FTZ R64, R133, R204 ;  /* 0x000000cc85407220 */ /* 0x000fe20000410000 */
[----:B------:R-:W-:Y:S01]  /*9720*/  MOV R164, R62 ;  /* 0x0000003e00a47202 */ /* 0x000fe20000000f00 */
[C---:B------:R-:W-:Y:S04]  /*9730*/  HMMA.16816.F32 R16, R140.reuse, R22, R16 ;  /* 0x000000168c10723c */ /* 0x040fe80000001810 */
[----:B------:R-:W-:Y:S01]  /*9740*/  FMUL.FTZ R62, R0, R202 ;  /* 0x000000ca003e7220 */ /* 0x000fe20000410000 */
[----:B------:R-:W-:Y:S02]  /*9750*/  MUFU.EX2 R204, R245 ;  /* 0x000000f500cc7308 */ /* 0x000fe40000000800 */
[C---:B------:R-:W-:Y:S01]  /*9760*/  FMUL.FTZ R22, R132.reuse, R166 ;  /* 0x000000a684167220 */ /* 0x040fe20000410000 */
[----:B------:R-:W-:Y:S01]  /*9770*/  MOV R166, R51 ;  /* 0x0000003300a67202 */ /* 0x000fe20000000f00 */
[C---:B------:R-:W-:Y:S03]  /*9780*/  FMUL.FTZ R23, R132.reuse, R167 ;  /* 0x000000a784177220 */ /* 0x040fe60000410000 */
[----:B------:R-:W-:Y:S01]  /*9790*/  MOV R167, R52 ;  /* 0x0000003400a77202 */ /* 0x000fe20000000f00 */
[----:B------:R-:W-:Y:S01]  /*97a0*/  FMUL.FTZ R51, R132, R191 ;  /* 0x000000bf84337220 */ /* 0x000fe20000410000 */
[----:B------:R-:W1:Y:S01]  /*97b0*/  LDSM.16.MT88.4 R52, [R228+0xc000] ;  /* 0x00c00000e434783b */ /* 0x000e620000004200 */
[----:B------:R-:W-:Y:S01]  /*97c0*/  MUFU.EX2 R192, R235 ;  /* 0x000000eb00c07308 */ /* 0x000fe20000000800 */
[-C--:B------:R-:W-:Y:S03]  /*97d0*/  HMMA.16816.F32 R20, R140, R36.reuse, R20 ;  /* 0x000000248c14723c */ /* 0x080fe60000001814 */
[--C-:B------:R-:W-:Y:S02]  /*97e0*/  FFMA.FTZ R166, R166, c[0x0][0x23c], -R208.reuse ;  /* 0x00008f00a6a67a23 */ /* 0x100fe400000108d0 */
[--C-:B------:R-:W-:Y:S03]  /*97f0*/  FFMA.FTZ R167, R167, c[0x0][0x23c], -R208.reuse ;  /* 0x00008f00a7a77a23 */ /* 0x100fe600000108d0 */
[C---:B------:R-:W-:Y:S01]  /*9800*/  HMMA.16816.F32 R24, R144.reuse, R36, R24 ;  /* 0x000000249018723c */ /* 0x040fe20000001818 */
[----:B------:R-:W-:Y:S06]  /*9810*/  MUFU.EX2 R246, R213 ;  /* 0x000000d500f67308 */ /* 0x000fec0000000800 */
[C---:B------:R-:W-:Y:S01]  /*9820*/  FMUL.FTZ R36, R133.reuse, R180 ;  /* 0x000000b485247220 */ /* 0x040fe20000410000 */
[-C--:B------:R-:W-:Y:S03]  /*9830*/  HMMA.16816.F32 R28, R144, R38.reuse, R28 ;  /* 0x00000026901c723c */ /* 0x080fe6000000181c */
[----:B------:R-:W-:Y:S01]  /*9840*/  MUFU.EX2 R202, R223 ;  /* 0x000000df00ca7308 */ /* 0x000fe20000000800 */
[C---:B------:R-:W-:Y:S01]  /*9850*/  FMUL.FTZ R37, R133.reuse, R181 ;  /* 0x000000b585257220 */ /* 0x040fe20000410000 */
[----:B------:R-:W-:Y:S01]  /*9860*/  MOV R180, R46 ;  /* 0x0000002e00b47202 */ /* 0x000fe20000000f00 */
[----:B------:R-:W-:Y:S02]  /*9870*/  FMUL.FTZ R46, R0, R186 ;  /* 0x000000ba002e7220 */ /* 0x000fe40000410000 */
[C---:B------:R-:W-:Y:S05]  /*9880*/  HMMA.16816.F32 R32, R140.reuse, R38, R32 ;  /* 0x000000268c20723c */ /* 0x040fea0000001820 */
[----:B------:R-:W-:Y:S02]  /*9890*/  MUFU.EX2 R186, R210 ;  /* 0x000000d200ba7308 */ /* 0x000fe40000000800 */
[C---:B------:R-:W-:Y:S02]  /*98a0*/  FMUL.FTZ R38, R132.reuse, R182 ;  /* 0x000000b684267220 */ /* 0x040fe40000410000 */
[----:B------:R-:W-:Y:S03]  /*98b0*/  FMUL.FTZ R39, R132, R183 ;  /* 0x000000b784277220 */ /* 0x000fe60000410000 */
[----:B------:R-:W-:Y:S01]  /*98c0*/  MOV R183, R42 ;  /* 0x0000002a00b77202 */ /* 0x000fe20000000f00 */
[----:B------:R-:W-:Y:S01]  /*98d0*/  FMUL.FTZ R42, R0, R178 ;  /* 0x000000b2002a7220 */ /* 0x000fe20000410000 */
[----:B------:R-:W-:Y:S01]  /*98e0*/  MOV R178, R44 ;  /* 0x0000002c00b27202 */ /* 0x000fe20000000f00 */
[----:B------:R-:W-:Y:S01]  /*98f0*/  FMUL.FTZ R44, R2, R184 ;  /* 0x000000b8022c7220 */ /* 0x000fe20000410000 */
[-C--:B-1----:R-:W-:Y:S01]  /*9900*/  HMMA.16816.F32 R36, R140, R52.reuse, R36 ;  /* 0x000000348c24723c */ /* 0x082fe20000001824 */
[----:B------:R-:W-:Y:S07]  /*9910*/  MUFU.EX2 R182, R217 ;  /* 0x000000d900b67308 */ /* 0x000fee0000000800 */
[C---:B------:R-:W-:Y:S03]  /*9920*/  HMMA.16816.F32 R40, R144.reuse, R52, R40 ;  /* 0x000000349028723c */ /* 0x040fe60000001828 */
[----:B------:R-:W-:Y:S04]  /*9930*/  MUFU.EX2 R181, R209 ;  /* 0x000000d100b57308 */ /* 0x000fe80000000800 */
[C---:B------:R-:W-:Y:S01]  /*9940*/  FMUL.FTZ R52, R133.reuse, R196 ;  /* 0x000000c485347220 */ /* 0x040fe20000410000 */
[-C--:B------:R-:W-:Y:S04]  /*9950*/  HMMA.16816.F32 R44, R144, R54.reuse, R44 ;  /* 0x00000036902c723c */ /* 0x080fe8000000182c */
[----:B------:R-:W-:Y:S01]  /*9960*/  FMUL.FTZ R53, R133, R197 ;  /* 0x000000c585357220 */ /* 0x000fe20000410000 */
[----:B------:R-:W1:Y:S03]  /*9970*/  MUFU.EX2 R196, R218 ;  /* 0x000000da00c47308 */ /* 0x000e660000000800 */
[C---:B------:R-:W-:Y:S07]  /*9980*/  HMMA.16816.F32 R48, R140.reuse, R54, R48 ;  /* 0x000000368c30723c */ /* 0x040fee0000001830 */
[C---:B------:R-:W-:Y:S01]  /*9990*/  FMUL.FTZ R54, R132.reuse, R198 ;  /* 0x000000c684367220 */ /* 0x040fe20000410000 */
[----:B------:R-:W-:Y:S01]  /*99a0*/  MUFU.EX2 R184, R163 ;  /* 0x000000a300b87308 */ /* 0x000fe20000000800 */
[----:B------:R-:W-:Y:S07]  /*99b0*/  FMUL.FTZ R55, R132, R199 ;  /* 0x000000c784377220 */ /* 0x000fee0000410000 */
[-C--:B------:R-:W-:Y:S02]  /*99c0*/  HMMA.16816.F32 R52, R140, R148.reuse, R52 ;  /* 0x000000948c34723c */ /* 0x080fe40000001834 */
[----:B------:R2:W-:Y:S06]  /*99d0*/  MUFU.EX2 R199, R155 ;  /* 0x0000009b00c77308 */ /* 0x0005ec0000000800 */
[C---:B------:R-:W-:Y:S04]  /*99e0*/  HMMA.16816.F32 R56, R144.reuse, R148, R56 ;  /* 0x000000949038723c */ /* 0x040fe80000001838 */
[----:B------:R-:W-:Y:S04]  /*99f0*/  MUFU.EX2 R197, R236 ;  /* 0x000000ec00c57308 */ /* 0x000fe80000000800 */
[-C--:B------:R-:W-:Y:S06]  /*9a00*/  HMMA.16816.F32 R60, R144, R150.reuse, R60 ;  /* 0x00000096903c723c */ /* 0x080fec000000183c */
[----:B------:R-:W-:Y:S02]  /*9a10*/  MUFU.EX2 R198, R251 ;  /* 0x000000fb00c67308 */ /* 0x000fe40000000800 */
[C---:B------:R-:W-:Y:S01]  /*9a20*/  HMMA.16816.F32 R64, R140.reuse, R150, R64 ;  /* 0x000000968c40723c */ /* 0x040fe20000001840 */
[----:B------:R-:W3:Y:S07]  /*9a30*/  LDSM.16.MT88.4 R148, [R225+0xe000] ;  /* 0x00e00000e194783b */ /* 0x000eee0000004200 */
[----:B------:R-:W-:Y:S01]  /*9a40*/  MUFU.EX2 R251, R215 ;  /* 0x000000d700fb7308 */ /* 0x000fe20000000800 */
[----:B--2---:R-:W-:Y:S09]  /*9a50*/  LDSM.16.MT88.4 R152, [R226+0xd000] ;  /* 0x00d00000e298783b */ /* 0x004ff20000004200 */
[----:B------:R-:W-:Y:S10]  /*9a60*/  MUFU.EX2 R195, R244 ;  /* 0x000000f400c37308 */ /* 0x000ff40000000800 */
[----:B------:R-:W-:Y:S10]  /*9a70*/  MUFU.EX2 R252, R252 ;  /* 0x000000fc00fc7308 */ /* 0x000ff40000000800 */
[----:B------:R-:W-:Y:S01]  /*9a80*/  MUFU.EX2 R248, R166 ;  /* 0x000000a600f87308 */ /* 0x000fe20000000800 */
[-C--:B---3--:R-:W-:Y:S09]  /*9a90*/  HMMA.16816.F32 R68, R140, R148.reuse, R68 ;  /* 0x000000948c44723c */ /* 0x088ff20000001844 */
[----:B------:R-:W-:Y:S01]  /*9aa0*/  MUFU.EX2 R247, R167 ;  /* 0x000000a700f77308 */ /* 0x000fe20000000800 */
[C---:B------:R-:W-:Y:S08]  /*9ab0*/  HMMA.16816.F32 R72, R144.reuse, R148, R72 ;  /* 0x000000949048723c */ /* 0x040ff00000001848 */
[-C--:B------:R-:W-:Y:S08]  /*9ac0*/  HMMA.16816.F32 R76, R144, R150.reuse, R76 ;  /* 0x00000096904c723c */ /* 0x080ff0000000184c */
[C---:B------:R-:W-:Y:S01]  /*9ad0*/  HMMA.16816.F32 R80, R140.reuse, R150, R80 ;  /* 0x000000968c50723c */ /* 0x040fe20000001850 */
[----:B------:R-:W2:Y:S07]  /*9ae0*/  LDSM.16.MT88.4 R148, [R226+0xe000] ;  /* 0x00e00000e294783b */ /* 0x000eae0000004200 */
[-C--:B--2---:R-:W-:Y:S08]  /*9af0*/  HMMA.16816.F32 R84, R140, R148.reuse, R84 ;  /* 0x000000948c54723c */ /* 0x084ff00000001854 */
        /* <DEDUP_REMOVED lines=10> */
[C---:B------:R-:W-:Y:S07]  /*9ba0*/  HMMA.16816.F32 R120, R144.reuse, R148, R120 ;  /* 0x000000949078723c */ /* 0x040fee0000001878 */
[--C-:B------:R-:W-:Y:S01]  /*9bb0*/  FFMA.FTZ R148, R169, c[0x0][0x23c], -R139.reuse ;  /* 0x00008f00a9947a23 */ /* 0x100fe2000001088b */
[-C--:B------:R-:W-:Y:S03]  /*9bc0*/  HMMA.16816.F32 R124, R144, R150.reuse, R124 ;  /* 0x00000096907c723c */ /* 0x080fe6000000187c */
[----:B------:R2:W-:Y:S05]  /*9bd0*/  MUFU.EX2 R169, R148 ;  /* 0x0000009400a97308 */ /* 0x0005ea0000000800 */
[----:B------:R-:W-:Y:S01]  /*9be0*/  HMMA.16816.F32 R128, R140, R150, R128 ;  /* 0x000000968c80723c */ /* 0x000fe20000001880 */
[----:B------:R-:W3:Y:S06]  /*9bf0*/  LDL.LU R141, [R1+0x20] ;  /* 0x00002000018d7983 */ /* 0x000eec0000300800 */
[--C-:B------:R-:W-:Y:S01]  /*9c00*/  FFMA.FTZ R140, R180, c[0x0][0x23c], -R208.reuse ;  /* 0x00008f00b48c7a23 */ /* 0x100fe200000108d0 */
[----:B------:R-:W-:Y:S04]  /*9c10*/  MOV R180, R161 ;  /* 0x000000a100b47202 */ /* 0x000fe80000000f00 */
[----:B-1----:R-:W-:Y:S02]  /*9c20*/  F2FP.PACK_AB R142, R182, R196 ;  /* 0x000000c4b68e723e */ /* 0x002fe400000000ff */
[----:B------:R-:W-:Y:S01]  /*9c30*/  F2FP.PACK_AB R143, R181, R186 ;  /* 0x000000bab58f723e */ /* 0x000fe200000000ff */
[--C-:B--2---:R-:W-:Y:S01]  /*9c40*/  FFMA.FTZ R148, R178, c[0x0][0x23c], -R139.reuse ;  /* 0x00008f00b2947a23 */ /* 0x104fe2000001088b */
[----:B------:R-:W-:Y:S02]  /*9c50*/  MOV R178, R160 ;  /* 0x000000a000b27202 */ /* 0x000fe40000000f00 */
[----:B------:R-:W2:Y:S01]  /*9c60*/  LDL.LU R160, [R1+0x28] ;  /* 0x0000280001a07983 */ /* 0x000ea20000300800 */
[----:B------:R1:W-:Y:S03]  /*9c70*/  MUFU.EX2 R187, R148 ;  /* 0x0000009400bb7308 */ /* 0x0003e60000000800 */
[----:B------:R-:W4:Y:S01]  /*9c80*/  LDL.LU R161, [R1+0x24] ;  /* 0x0000240001a17983 */ /* 0x000f220000300800 */
[--C-:B-1----:R-:W-:Y:S06]  /*9c90*/  FFMA.FTZ R148, R177, c[0x0][0x23c], -R208.reuse ;  /* 0x00008f00b1947a23 */ /* 0x102fec00000108d0 */
[----:B------:R1:W-:Y:S02]  /*9ca0*/  MUFU.EX2 R220, R148 ;  /* 0x0000009400dc7308 */ /* 0x0003e40000000800 */
[--C-:B-1----:R-:W-:Y:S01]  /*9cb0*/  FFMA.FTZ R148, R183, c[0x0][0x23c], -R208.reuse ;  /* 0x00008f00b7947a23 */ /* 0x102fe200000108d0 */
[----:B------:R-:W-:Y:S07]  /*9cc0*/  MOV R183, R224 ;  /* 0x000000e000b77202 */ /* 0x000fee0000000f00 */
[----:B------:R1:W-:Y:S01]  /*9cd0*/  MUFU.EX2 R224, R148 ;  /* 0x0000009400e07308 */ /* 0x0003e20000000800 */
[--C-:B------:R-:W-:Y:S09]  /*9ce0*/  FFMA.FTZ R144, R183, c[0x0][0x23c], -R139.reuse ;  /* 0x00008f00b7907a23 */ /* 0x100ff2000001088b */
[----:B------:R1:W-:Y:S10]  /*9cf0*/  MUFU.EX2 R179, R144 ;  /* 0x0000009000b37308 */ /* 0x0003f40000000800 */
[----:B------:R1:W-:Y:S02]  /*9d00*/  MUFU.EX2 R183, R140 ;  /* 0x0000008c00b77308 */ /* 0x0003e40000000800 */
[--C-:B-1----:R-:W-:Y:S02]  /*9d10*/  FFMA.FTZ R148, R176, c[0x0][0x23c], -R139.reuse ;  /* 0x00008f00b0947a23 */ /* 0x102fe4000001088b */
[----:B------:R-:W-:Y:S06]  /*9d20*/  FFMA.FTZ R139, R212, c[0x0][0x23c], -R139 ;  /* 0x00008f00d48b7a23 */ /* 0x000fec000001088b */
[----:B------:R1:W1:Y:S01]  /*9d30*/  MUFU.EX2 R176, R148 ;  /* 0x0000009400b07308 */ /* 0x0002620000000800 */
[----:B------:R-:W3:Y:S09]  /*9d40*/  LDSM.16.MT88.4 R144, [R225+0xc800] ;  /* 0x00c80000e190783b */ /* 0x000ef20000004200 */
[----:B------:R-:W-:Y:S01]  /*9d50*/  MUFU.EX2 R212, R156 ;  /* 0x0000009c00d47308 */ /* 0x000fe20000000800 */
[--C-:B------:R-:W-:Y:S01]  /*9d60*/  FFMA.FTZ R140, R175, c[0x0][0x23c], -R208.reuse ;  /* 0x00008f00af8c7a23 */ /* 0x100fe200000108d0 */
[----:B------:R-:W-:Y:S01]  /*9d70*/  MOV R175, R168 ;  /* 0x000000a800af7202 */ /* 0x000fe20000000f00 */
[--C-:B------:R-:W-:Y:S02]  /*9d80*/  FFMA.FTZ R168, R135, c[0x0][0x23c], -R208.reuse ;  /* 0x00008f0087a87a23 */ /* 0x100fe400000108d0 */
[----:B------:R-:W-:Y:S05]  /*9d90*/  FFMA.FTZ R208, R134, c[0x0][0x23c], -R208 ;  /* 0x00008f0086d07a23 */ /* 0x000fea00000108d0 */
[----:B------:R1:W1:Y:S02]  /*9da0*/  MUFU.EX2 R177, R140 ;  /* 0x0000008c00b17308 */ /* 0x0002640000000800 */
[----:B-1----:R-:W1:Y:S01]  /*9db0*/  LDSM.16.MT88.4 R148, [R226+0xc800] ;  /* 0x00c80000e294783b */ /* 0x002e620000004200 */
[----:B------:R-:W-:Y:S07]  /*9dc0*/  F2FP.PACK_AB R134, R179, R176 ;  /* 0x000000b0b386723e */ /* 0x000fee00000000ff */
[----:B------:R1:W-:Y:S10]  /*9dd0*/  MUFU.EX2 R223, R208 ;  /* 0x000000d000df7308 */ /* 0x0003f40000000800 */
[----:B------:R-:W-:Y:S01]  /*9de0*/  MUFU.EX2 R245, R139 ;  /* 0x0000008b00f57308 */ /* 0x000fe20000000800 */
[----:B------:R-:W-:Y:S02]  /*9df0*/  F2FP.PACK_AB R140, R219, R170 ;  /* 0x000000aadb8c723e */ /* 0x000fe400000000ff */
[----:B------:R-:W-:Y:S07]  /*9e00*/  F2FP.PACK_AB R135, R177, R183 ;  /* 0x000000b7b187723e */ /* 0x000fee00000000ff */
[----:B------:R1:W-:Y:S02]  /*9e10*/  MUFU.EX2 R244, R168 ;  /* 0x000000a800f47308 */ /* 0x0003e40000000800 */
[----:B-1----:R-:W-:Y:S01]  /*9e20*/  LDSM.16.MT88.4 R208, [R225+0xf800] ;  /* 0x00f80000e1d0783b */ /* 0x002fe20000004200 */
[----:B------:R-:W-:Y:S01]  /*9e30*/  MOV R168, R189 ;  /* 0x000000bd00a87202 */ /* 0x000fe20000000f00 */
[----:B---3--:R-:W-:Y:S01]  /*9e40*/  FFMA.FTZ R162, R133, R141, R162 ;  /* 0x0000008d85a27223 */ /* 0x008fe200000100a2 */
[----:B------:R-:W-:Y:S02]  /*9e50*/  F2FP.PACK_AB R141, R171, R216 ;  /* 0x000000d8ab8d723e */ /* 0x000fe400000000ff */
[----:B------:R-:W-:Y:S05]  /*9e60*/  F2FP.PACK_AB R133, R224, R220 ;  /* 0x000000dce085723e */ /* 0x000fea00000000ff */
[-C--:B------:R-:W-:Y:S03]  /*9e70*/  HMMA.16816.F32 R4, R140, R144.reuse, R4 ;  /* 0x000000908c04723c */ /* 0x080fe60000001804 */
[----:B--2---:R-:W-:Y:S01]  /*9e80*/  FFMA.FTZ R160, R132, R160, R178 ;  /* 0x000000a084a07223 */ /* 0x004fe200000100b2 */
[----:B------:R-:W-:Y:S01]  /*9e90*/  F2FP.PACK_AB R132, R187, R169 ;  /* 0x000000a9bb84723e */ /* 0x000fe200000000ff */
[----:B------:R-:W-:Y:S01]  /*9ea0*/  MUFU.EX2 R178, R249 ;  /* 0x000000f900b27308 */ /* 0x000fe20000000800 */
[----:B----4-:R-:W-:Y:S02]  /*9eb0*/  FFMA.FTZ R161, R2, R161, R180 ;  /* 0x000000a102a17223 */ /* 0x010fe400000100b4 */
[----:B------:R-:W2:Y:S01]  /*9ec0*/  LDL.LU R2, [R1+0x2c] ;  /* 0x00002c0001027983 */ /* 0x000ea20000300800 */
[----:B------:R-:W-:Y:S02]  /*9ed0*/  FADD.FTZ R160, R174, R160 ;  /* 0x000000a0aea07221 */ /* 0x000fe40000010000 */
[C---:B------:R-:W-:Y:S04]  /*9ee0*/  HMMA.16816.F32 R8, R132.reuse, R144, R8 ;  /* 0x000000908408723c */ /* 0x040fe80000001808 */
[----:B------:R-:W-:Y:S01]  /*9ef0*/  FADD.FTZ R165, R165, R161 ;  /* 0x000000a1a5a57221 */ /* 0x000fe20000010000 */
[----:B------:R1:W-:Y:S03]  /*9f00*/  MUFU.EX2 R180, R238 ;  /* 0x000000ee00b47308 */ /* 0x0003e60000000800 */
[-C--:B------:R-:W-:Y:S07]  /*9f10*/  HMMA.16816.F32 R12, R132, R146.reuse, R12 ;  /* 0x00000092840c723c */ /* 0x080fee000000180c */
[----:B------:R3:W4:Y:S01]  /*9f20*/  MUFU.EX2 R249, R214 ;  /* 0x000000d600f97308 */ /* 0x0007220000000800 */
[C---:B------:R-:W-:Y:S01]  /*9f30*/  HMMA.16816.F32 R16, R140.reuse, R146, R16 ;  /* 0x000000928c10723c */ /* 0x040fe20000001810 */
[----:B------:R-:W3:Y:S07]  /*9f40*/  LDSM.16.MT88.4 R144, [R228+0xc800] ;  /* 0x00c80000e490783b */ /* 0x000eee0000004200 */
[-C--:B------:R-:W-:Y:S01]  /*9f50*/  HMMA.16816.F32 R20, R140, R148.reuse, R20 ;  /* 0x000000948c14723c */ /* 0x080fe20000001814 */
[----:B-1----:R1:W5:Y:S07]  /*9f60*/  LDL.LU R238, [R1+0x9c] ;  /* 0x00009c0001ee7983 */ /* 0x00236e0000300800 */
[C---:B------:R-:W-:Y:S01]  /*9f70*/  HMMA.16816.F32 R24, R132.reuse, R148, R24 ;  /* 0x000000948418723c */ /* 0x040fe20000001818 */
[----:B------:R1:W5:Y:S04]  /*9f80*/  LDL.LU R237, [R1+0x98] ;  /* 0x0000980001ed7983 */ /* 0x0003680000300800 */
[----:B------:R1:W5:Y:S03]  /*9f90*/  LDL.LU R236, [R1+0x94] ;  /* 0x0000940001ec7983 */ /* 0x0003660000300800 */
[-C--:B------:R-:W-:Y:S01]  /*9fa0*/  HMMA.16816.F32 R28, R132, R150.reuse, R28 ;  /* 0x00000096841c723c */ /* 0x080fe2000000181c */
[----:B------:R1:W5:Y:S07]  /*9fb0*/  LDL.LU R235, [R1+0x90] ;  /* 0x0000900001eb7983 */ /* 0x00036e0000300800 */
[C---:B------:R-:W-:Y:S01]  /*9fc0*/  HMMA.16816.F32 R32, R140.reuse, R150, R32 ;  /* 0x000000968c20723c */ /* 0x040fe20000001820 */
[----:B------:R-:W1:Y:S07]  /*9fd0*/  LDSM.16.MT88.4 R148, [R227+0xc800] ;  /* 0x00c80000e394783b */ /* 0x000e6e0000004200 */
[-C--:B---3--:R-:W-:Y:S08]  /*9fe0*/  HMMA.16816.F32 R36, R140, R144.reuse, R36 ;  /* 0x000000908c24723c */ /* 0x088ff00000001824 */
[C---:B------:R-:W-:Y:S08]  /*9ff0*/  HMMA.16816.F32 R40, R132.reuse, R144, R40 ;  /* 0x000000908428723c */ /* 0x040ff00000001828 */
[-C--:B------:R-:W-:Y:S08]  /*a000*/  HMMA.16816.F32 R44, R132, R146.reuse, R44 ;  /* 0x00000092842c723c */ /* 0x080ff0000000182c */
[C---:B------:R-:W-:Y:S01]  /*a010*/  HMMA.16816.F32 R48, R140.reuse, R146, R48 ;  /* 0x000000928c30723c */ /* 0x040fe20000001830 */
[----:B------:R-:W3:Y:S07]  /*a020*/  LDSM.16.MT88.4 R144, [R225+0xe800] ;  /* 0x00e80000e190783b */ /* 0x000eee0000004200 */
[-C--:B-1----:R-:W-:Y:S08]  /*a030*/  HMMA.16816.F32 R52, R140, R148.reuse, R52 ;  /* 0x000000948c34723c */ /* 0x082ff00000001834 */
[C---:B------:R-:W-:Y:S08]  /*a040*/  HMMA.16816.F32 R56, R132.reuse, R148, R56 ;  /* 0x000000948438723c */ /* 0x040ff00000001838 */
[-C--:B------:R-:W-:Y:S08]  /*a050*/  HMMA.16816.F32 R60, R132, R150.reuse, R60 ;  /* 0x00000096843c723c */ /* 0x080ff0000000183c */
        /* <DEDUP_REMOVED lines=19> */
[-C--:B------:R-:W-:Y:S07]  /*a190*/  HMMA.16816.F32 R124, R132, R150.reuse, R124 ;  /* 0x00000096847c723c */ /* 0x080fee000000187c */
[----:B------:R-:W-:Y:S01]  /*a1a0*/  F2FP.PACK_AB R134, R204, R206 ;  /* 0x000000cecc86723e */ /* 0x000fe200000000ff */
[----:B------:R-:W-:Y:S01]  /*a1b0*/  HMMA.16816.F32 R128, R140, R150, R128 ;  /* 0x000000968c80723c */ /* 0x000fe20000001880 */
[----:B------:R-:W-:Y:S03]  /*a1c0*/  LDSM.16.MT88.4 R148, [R227+0xd000] ;  /* 0x00d00000e394783b */ /* 0x000fe60000004200 */
[----:B------:R-:W-:Y:S02]  /*a1d0*/  F2FP.PACK_AB R135, R189, R205 ;  /* 0x000000cdbd87723e */ /* 0x000fe400000000ff */
[----:B------:R-:W-:Y:S02]  /*a1e0*/  F2FP.PACK_AB R132, R201, R194 ;  /* 0x000000c2c984723e */ /* 0x000fe400000000ff */
[----:B------:R-:W-:Y:S04]  /*a1f0*/  F2FP.PACK_AB R133, R202, R195 ;  /* 0x000000c3ca85723e */ /* 0x000fe800000000ff */
[----:B------:R-:W-:Y:S02]  /*a200*/  F2FP.PACK_AB R141, R188, R200 ;  /* 0x000000c8bc8d723e */ /* 0x000fe400000000ff */
[----:B------:R-:W-:Y:S01]  /*a210*/  F2FP.PACK_AB R142, R185, R212 ;  /* 0x000000d4b98e723e */ /* 0x000fe200000000ff */
[-C--:B---3--:R-:W-:Y:S05]  /*a220*/  HMMA.16816.F32 R4, R132, R144.reuse, R4 ;  /* 0x000000908404723c */ /* 0x088fea0000001804 */
[----:B------:R-:W-:Y:S02]  /*a230*/  F2FP.PACK_AB R143, R184, R190 ;  /* 0x000000beb88f723e */ /* 0x000fe400000000ff */
[----:B------:R-:W-:Y:S07]  /*a240*/  F2FP.PACK_AB R140, R203, R199 ;  /* 0x000000c7cb8c723e */ /* 0x000fee00000000ff */
[C---:B------:R-:W-:Y:S08]  /*a250*/  HMMA.16816.F32 R8, R140.reuse, R144, R8 ;  /* 0x000000908c08723c */ /* 0x040ff00000001808 */
[-C--:B------:R-:W-:Y:S08]  /*a260*/  HMMA.16816.F32 R12, R140, R146.reuse, R12 ;  /* 0x000000928c0c723c */ /* 0x080ff0000000180c */
[C---:B------:R-:W-:Y:S01]  /*a270*/  HMMA.16816.F32 R16, R132.reuse, R146, R16 ;  /* 0x000000928410723c */ /* 0x040fe20000001810 */
[----:B------:R-:W-:Y:S07]  /*a280*/  LDSM.16.MT88.4 R144, [R225+0xf000] ;  /* 0x00f00000e190783b */ /* 0x000fee0000004200 */
[-C--:B------:R-:W-:Y:S04]  /*a290*/  HMMA.16816.F32 R20, R132, R152.reuse, R20 ;  /* 0x000000988414723c */ /* 0x080fe80000001814 */
[----:B--2---:R-:W-:Y:S02]  /*a2a0*/  FFMA.FTZ R0, R0, R2, R159 ;  /* 0x0000000200007223 */ /* 0x004fe4000001009f */
[----:B------:R-:W1:Y:S01]  /*a2b0*/  LDSM.16.MT88.4 R156, [R228+0xd000] ;  /* 0x00d00000e49c783b */ /* 0x000e620000004200 */
[----:B------:R-:W-:Y:S01]  /*a2c0*/  FADD.FTZ R2, R175, R162 ;  /* 0x000000a2af027221 */ /* 0x000fe20000010000 */
[C---:B------:R-:W-:Y:S04]  /*a2d0*/  HMMA.16816.F32 R24, R140.reuse, R152, R24 ;  /* 0x000000988c18723c */ /* 0x040fe80000001818 */
[----:B------:R-:W-:Y:S02]  /*a2e0*/  FADD.FTZ R0, R173, R0 ;  /* 0x00000000ad007221 */ /* 0x000fe40000010000 */
[----:B------:R-:W-:Y:S02]  /*a2f0*/  FADD.FTZ R164, R164, R2 ;  /* 0x00000002a4a47221 */ /* 0x000fe40000010000 */
[-C--:B------:R-:W-:Y:S04]  /*a300*/  HMMA.16816.F32 R28, R140, R154.reuse, R28 ;  /* 0x0000009a8c1c723c */ /* 0x080fe8000000181c */
[----:B------:R-:W-:Y:S02]  /*a310*/  FADD.FTZ R2, R172, R160 ;  /* 0x000000a0ac027221 */ /* 0x000fe40000010000 */
[----:B------:R-:W-:Y:S01]  /*a320*/  LDSM.16.MT88.4 R160, [R225+0xd800] ;  /* 0x00d80000e1a0783b */ /* 0x000fe20000004200 */
[----:B------:R-:W-:Y:S01]  /*a330*/  FADD.FTZ R0, R233, R0 ;  /* 0x00000000e9007221 */ /* 0x000fe20000010000 */
[C---:B------:R-:W-:Y:S04]  /*a340*/  HMMA.16816.F32 R32, R132.reuse, R154, R32 ;  /* 0x0000009a8420723c */ /* 0x040fe80000001820 */
[----:B------:R-:W-:Y:S02]  /*a350*/  FADD.FTZ R139, R232, R164 ;  /* 0x000000a4e88b7221 */ /* 0x000fe40000010000 */
[----:B------:R-:W2:Y:S08]  /*a360*/  LDSM.16.MT88.4 R152, [R226+0xf000] ;  /* 0x00f00000e298783b */ /* 0x000eb00000004200 */
[----:B------:R-:W-:Y:S01]  /*a370*/  LDSM.16.MT88.4 R172, [R226+0xd800] ;  /* 0x00d80000e2ac783b */ /* 0x000fe20000004200 */
[-C--:B-1----:R-:W-:Y:S08]  /*a380*/  HMMA.16816.F32 R36, R132, R156.reuse, R36 ;  /* 0x0000009c8424723c */ /* 0x082ff00000001824 */
        /* <DEDUP_REMOVED lines=8> */
[----:B------:R-:W3:Y:S07]  /*a410*/  LDSM.16.MT88.4 R148, [R227+0xf000] ;  /* 0x00f00000e394783b */ /* 0x000eee0000004200 */
[-C--:B------:R-:W-:Y:S08]  /*a420*/  HMMA.16816.F32 R68, R132, R144.reuse, R68 ;  /* 0x000000908444723c */ /* 0x080ff00000001844 */
[C---:B------:R-:W-:Y:S07]  /*a430*/  HMMA.16816.F32 R72, R140.reuse, R144, R72 ;  /* 0x000000908c48723c */ /* 0x040fee0000001848 */
[----:B------:R-:W-:Y:S01]  /*a440*/  FADD.FTZ R145, R234, R165 ;  /* 0x000000a5ea917221 */ /* 0x000fe20000010000 */
[-C--:B------:R-:W-:Y:S01]  /*a450*/  HMMA.16816.F32 R76, R140, R146.reuse, R76 ;  /* 0x000000928c4c723c */ /* 0x080fe2000000184c */
[----:B------:R1:W5:Y:S03]  /*a460*/  LDL.LU R234, [R1+0x8c] ;  /* 0x00008c0001ea7983 */ /* 0x0003660000300800 */
[----:B------:R-:W-:Y:S01]  /*a470*/  FADD.FTZ R144, R231, R2 ;  /* 0x00000002e7907221 */ /* 0x000fe20000010000 */
[----:B------:R1:W5:Y:S01]  /*a480*/  LDL.LU R233, [R1+0x88] ;  /* 0x0000880001e97983 */ /* 0x0003620000300800 */
[----:B------:R-:W-:Y:S02]  /*a490*/  FADD.FTZ R145, R230, R145 ;  /* 0x00000091e6917221 */ /* 0x000fe40000010000 */
[C---:B------:R-:W-:Y:S01]  /*a4a0*/  HMMA.16816.F32 R80, R132.reuse, R146, R80 ;  /* 0x000000928450723c */ /* 0x040fe20000001850 */
[----:B------:R1:W5:Y:S03]  /*a4b0*/  LDL.LU R232, [R1+0x84] ;  /* 0x0000840001e87983 */ /* 0x0003660000300800 */
[----:B------:R-:W-:Y:S01]  /*a4c0*/  FADD.FTZ R2, R229, R0 ;  /* 0x00000000e5027221 */ /* 0x000fe20000010000 */
[----:B------:R1:W5:Y:S01]  /*a4d0*/  LDL.LU R231, [R1+0x80] ;  /* 0x0000800001e77983 */ /* 0x0003620000300800 */
[----:B------:R-:W-:Y:S01]  /*a4e0*/  FADD.FTZ R0, R170, R139 ;  /* 0x0000008baa007221 */ /* 0x000fe20000010000 */
[----:B------:R-:W-:Y:S01]  /*a4f0*/  MOV R147, R190 ;  /* 0x000000be00937202 */ /* 0x000fe20000000f00 */
[-C--:B--2---:R-:W-:Y:S01]  /*a500*/  HMMA.16816.F32 R84, R132, R152.reuse, R84 ;  /* 0x000000988454723c */ /* 0x084fe20000001854 */
[----:B------:R2:W5:Y:S03]  /*a510*/  LDL.LU R230, [R1+0x7c] ;  /* 0x00007c0001e67983 */ /* 0x0005660000300800 */
[----:B------:R-:W-:Y:S01]  /*a520*/  FADD.FTZ R139, R216, R144 ;  /* 0x00000090d88b7221 */ /* 0x000fe20000010000 */
[----:B------:R2:W5:Y:S01]  /*a530*/  LDL.LU R229, [R1+0x78] ;  /* 0x0000780001e57983 */ /* 0x0005620000300800 */
[----:B------:R-:W-:Y:S01]  /*a540*/  MOV R170, R188 ;  /* 0x000000bc00aa7202 */ /* 0x000fe20000000f00 */
[----:B------:R-:W-:Y:S01]  /*a550*/  FADD.FTZ R222, R219, R0 ;  /* 0x00000000dbde7221 */ /* 0x000fe20000010000 */
[C---:B------:R-:W-:Y:S01]  /*a560*/  HMMA.16816.F32 R88, R140.reuse, R152, R88 ;  /* 0x000000988c58723c */ /* 0x040fe20000001858 */
[----:B------:R-:W2:Y:S03]  /*a570*/  LDSM.16.MT88.4 R188, [R228+0xd800] ;  /* 0x00d80000e4bc783b */ /* 0x000ea60000004200 */
[----:B------:R-:W-:Y:S01]  /*a580*/  MOV R0, R204 ;  /* 0x000000cc00007202 */ /* 0x000fe20000000f00 */
[----:B------:R-:W-:Y:S01]  /*a590*/  FADD.FTZ R221, R169, R145 ;  /* 0x00000091a9dd7221 */ /* 0x000fe20000010000 */
[----:B------:R-:W-:Y:S01]  /*a5a0*/  MOV R169, R206 ;  /* 0x000000ce00a97202 */ /* 0x000fe20000000f00 */
[----:B------:R-:W-:Y:S01]  /*a5b0*/  FADD.FTZ R139, R171, R139 ;  /* 0x0000008bab8b7221 */ /* 0x000fe20000010000 */
[-C--:B------:R-:W-:Y:S01]  /*a5c0*/  HMMA.16816.F32 R92, R140, R154.reuse, R92 ;  /* 0x0000009a8c5c723c */ /* 0x080fe2000000185c */
[----:B------:R-:W-:Y:S03]  /*a5d0*/  LDSM.16.MT88.4 R216, [R228+0xf800] ;  /* 0x00f80000e4d8783b */ /* 0x000fe60000004200 */
[----:B------:R-:W-:Y:S01]  /*a5e0*/  MOV R171, R212 ;  /* 0x000000d400ab7202 */ /* 0x000fe20000000f00 */
[----:B------:R-:W-:Y:S01]  /*a5f0*/  FADD.FTZ R220, R220, R2 ;  /* 0x00000002dcdc7221 */ /* 0x000fe20000010000 */
[----:B------:R-:W-:Y:S02]  /*a600*/  MOV R2, R205 ;  /* 0x000000cd00027202 */ /* 0x000fe40000000f00 */
[C---:B------:R-:W-:Y:S01]  /*a610*/  HMMA.16816.F32 R96, R132.reuse, R154, R96 ;  /* 0x0000009a8460723c */ /* 0x040fe20000001860 */
[----:B------:R-:W2:Y:S07]  /*a620*/  LDSM.16.MT88.4 R204, [R227+0xd800] ;  /* 0x00d80000e3cc783b */ /* 0x000eae0000004200 */
[-C--:B-1----:R-:W-:Y:S01]  /*a630*/  HMMA.16816.F32 R100, R132, R156.reuse, R100 ;  /* 0x0000009c8464723c */ /* 0x082fe20000001864 */
[----:B------:R-:W1:Y:S07]  /*a640*/  LDSM.16.MT88.4 R212, [R226+0xf800] ;  /* 0x00f80000e2d4783b */ /* 0x000e6e0000004200 */
[C---:B------:R-:W-:Y:S08]  /*a650*/  HMMA.16816.F32 R104, R140.reuse, R156, R104 ;  /* 0x0000009c8c68723c */ /* 0x040ff00000001868 */
[-C--:B------:R-:W-:Y:S08]  /*a660*/  HMMA.16816.F32 R108, R140, R158.reuse, R108 ;  /* 0x0000009e8c6c723c */ /* 0x080ff0000000186c */
[C---:B------:R-:W-:Y:S08]  /*a670*/  HMMA.16816.F32 R112, R132.reuse, R158, R112 ;  /* 0x0000009e8470723c */ /* 0x040ff00000001870 */
[-C--:B---3--:R-:W-:Y:S08]  /*a680*/  HMMA.16816.F32 R116, R132, R148.reuse, R116 ;  /* 0x000000948474723c */ /* 0x088ff00000001874 */
[C---:B------:R-:W-:Y:S08]  /*a690*/  HMMA.16816.F32 R120, R140.reuse, R148, R120 ;  /* 0x000000948c78723c */ /* 0x040ff00000001878 */
[-C--:B------:R-:W-:Y:S07]  /*a6a0*/  HMMA.16816.F32 R124, R140, R150.reuse, R124 ;  /* 0x000000968c7c723c */ /* 0x080fee000000187c */
[----:B----4-:R-:W-:Y:S01]  /*a6b0*/  F2FP.PACK_AB R140, R249, R251 ;  /* 0x000000fbf98c723e */ /* 0x010fe200000000ff */
[----:B------:R-:W-:Y:S04]  /*a6c0*/  HMMA.16816.F32 R128, R132, R150, R128 ;  /* 0x000000968480723c */ /* 0x000fe80000001880 */
[----:B------:R-:W-:Y:S02]  /*a6d0*/  F2FP.PACK_AB R141, R247, R248 ;  /* 0x000000f8f78d723e */ /* 0x000fe400000000ff */
[----:B------:R-:W-:Y:S02]  /*a6e0*/  F2FP.PACK_AB R142, R245, R246 ;  /* 0x000000f6f58e723e */ /* 0x000fe400000000ff */
[----:B------:R-:W-:Y:S04]  /*a6f0*/  F2FP.PACK_AB R132, R180, R250 ;  /* 0x000000fab484723e */ /* 0x000fe800000000ff */
[----:B------:R-:W-:Y:S02]  /*a700*/  F2FP.PACK_AB R133, R178, R252 ;  /* 0x000000fcb285723e */ /* 0x000fe400000000ff */
[----:B------:R-:W-:Y:S02]  /*a710*/  F2FP.PACK_AB R134, R197, R193 ;  /* 0x000000c1c586723e */ /* 0x000fe400000000ff */
[----:B------:R-:W-:Y:S02]  /*a720*/  F2FP.PACK_AB R135, R198, R192 ;  /* 0x000000c0c687723e */ /* 0x000fe400000000ff */
[----:B------:R-:W-:Y:S05]  /*a730*/  F2FP.PACK_AB R143, R223, R244 ;  /* 0x000000f4df8f723e */ /* 0x000fea00000000ff */
[-C--:B------:R-:W-:Y:S07]  /*a740*/  HMMA.16816.F32 R148, R132, R160.reuse, R4 ;  /* 0x000000a08494723c */ /* 0x080fee0000001804 */
[----:B------:R-:W-:Y:S02]  /*a750*/  MOV R7, R147 ;  /* 0x0000009300077202 */ /* 0x000fe40000000f00 */
[C---:B------:R-:W-:Y:S07]  /*a760*/  HMMA.16816.F32 R144, R140.reuse, R160, R8 ;  /* 0x000000a08c90723c */ /* 0x040fee0000001808 */
[----:B------:R-:W-:Y:S01]  /*a770*/  MOV R10, R179 ;  /* 0x000000b3000a7202 */ /* 0x000fe20000000f00 */
[-C--:B------:R-:W-:Y:S04]  /*a780*/  HMMA.16816.F32 R152, R140, R162.reuse, R12 ;  /* 0x000000a28c98723c */ /* 0x080fe8000000180c */
[----:B------:R-:W-:Y:S02]  /*a790*/  MOV R11, R181 ;  /* 0x000000b5000b7202 */ /* 0x000fe40000000f00 */
[----:B------:R-:W-:Y:S02]  /*a7a0*/  MOV R9, R177 ;  /* 0x000000b100097202 */ /* 0x000fe40000000f00 */
[C---:B------:R-:W-:Y:S04]  /*a7b0*/  HMMA.16816.F32 R156, R132.reuse, R162, R16 ;  /* 0x000000a2849c723c */ /* 0x040fe80000001810 */
[----:B------:R-:W-:Y:S02]  /*a7c0*/  MOV R15, R198 ;  /* 0x000000c6000f7202 */ /* 0x000fe40000000f00 */
[----:B------:R-:W-:Y:S02]  /*a7d0*/  MOV R14, R197 ;  /* 0x000000c5000e7202 */ /* 0x000fe40000000f00 */
[-C--:B------:R-:W-:Y:S04]  /*a7e0*/  HMMA.16816.F32 R164, R132, R172.reuse, R20 ;  /* 0x000000ac84a4723c */ /* 0x080fe80000001814 */
[----:B------:R-:W-:Y:S02]  /*a7f0*/  MOV R19, R193 ;  /* 0x000000c100137202 */ /* 0x000fe40000000f00 */
[----:B------:R-:W-:Y:S02]  /*a800*/  MOV R13, R192 ;  /* 0x000000c0000d7202 */ /* 0x000fe40000000f00 */
[C---:B------:R-:W-:Y:S04]  /*a810*/  HMMA.16816.F32 R160, R140.reuse, R172, R24 ;  /* 0x000000ac8ca0723c */ /* 0x040fe80000001818 */
[----:B------:R-:W-:Y:S02]  /*a820*/  MOV R20, R171 ;  /* 0x000000ab00147202 */ /* 0x000fe40000000f00 */
[----:B------:R-:W-:Y:S02]  /*a830*/  MOV R22, R168 ;  /* 0x000000a800167202 */ /* 0x000fe40000000f00 */
[----:B------:R-:W-:Y:S04]  /*a840*/  MOV R26, R169 ;  /* 0x000000a9001a7202 */ /* 0x000fe80000000f00 */
[----:B------:R-:W-:Y:S02]  /*a850*/  MOV R25, R170 ;  /* 0x000000aa00197202 */ /* 0x000fe40000000f00 */
[-C--:B------:R-:W-:Y:S03]  /*a860*/  HMMA.16816.F32 R168, R140, R174.reuse, R28 ;  /* 0x000000ae8ca8723c */ /* 0x080fe6000000181c */
[----:B------:R-:W-:Y:S02]  /*a870*/  MOV R21, R7 ;  /* 0x0000000700157202 */ /* 0x000fe40000000f00 */
[----:B------:R-:W3:Y:S01]  /*a880*/  LDSM.16.MT88.4 R4, [R227+0xf800] ;  /* 0x00f80000e304783b */ /* 0x000ee20000004200 */
[----:B------:R-:W-:Y:S02]  /*a890*/  MOV R17, R180 ;  /* 0x000000b400117202 */ /* 0x000fe40000000f00 */
[C---:B------:R-:W-:Y:S04]  /*a8a0*/  HMMA.16816.F32 R172, R132.reuse, R174, R32 ;  /* 0x000000ae84ac723c */ /* 0x040fe80000001820 */
[----:B------:R-:W-:Y:S02]  /*a8b0*/  MOV R27, R2 ;  /* 0x00000002001b7202 */ /* 0x000fe40000000f00 */
[----:B------:R-:W-:Y:S02]  /*a8c0*/  MOV R30, R201 ;  /* 0x000000c9001e7202 */ /* 0x000fe40000000f00 */
[----:B------:R-:W-:Y:S04]  /*a8d0*/  MOV R33, R182 ;  /* 0x000000b600217202 */ /* 0x000fe80000000f00 */
[----:B------:R-:W-:Y:S02]  /*a8e0*/  MOV R32, R183 ;  /* 0x000000b700207202 */ /* 0x000fe40000000f00 */
[-C--:B--2---:R-:W-:Y:S03]  /*a8f0*/  HMMA.16816.F32 R180, R132, R188.reuse, R36 ;  /* 0x000000bc84b4723c */ /* 0x084fe60000001824 */
[----:B------:R-:W-:Y:S02]  /*a900*/  MOV R29, R200 ;  /* 0x000000c8001d7202 */ /* 0x000fe40000000f00 */
[----:B------:R-:W-:Y:S02]  /*a910*/  MOV R24, R203 ;  /* 0x000000cb00187202 */ /* 0x000fe40000000f00 */
[----:B------:R-:W-:Y:S02]  /*a920*/  MOV R31, R202 ;  /* 0x000000ca001f7202 */ /* 0x000fe40000000f00 */
[----:B------:R-:W-:Y:S03]  /*a930*/  MOV R28, R199 ;  /* 0x000000c7001c7202 */ /* 0x000fe60000000f00 */
[----:B------:R-:W-:Y:S02]  /*a940*/  MOV R35, R195 ;  /* 0x000000c300237202 */ /* 0x000fe40000000f00 */
[----:B------:R-:W-:Y:S02]  /*a950*/  MOV R34, R194 ;  /* 0x000000c200227202 */ /* 0x000fe40000000f00 */
[----:B------:R-:W-:Y:S02]  /*a960*/  MOV R39, R176 ;  /* 0x000000b000277202 */ /* 0x000fe40000000f00 */
[----:B------:R-:W-:Y:S02]  /*a970*/  MOV R18, R178 ;  /* 0x000000b200127202 */ /* 0x000fe40000000f00 */
[C---:B------:R-:W-:Y:S04]  /*a980*/  HMMA.16816.F32 R176, R140.reuse, R188, R40 ;  /* 0x000000bc8cb0723c */ /* 0x040fe80000001828 */
[----:B------:R-:W-:Y:S02]  /*a990*/  MOV R38, R39 ;  /* 0x0000002700267202 */ /* 0x000fe40000000f00 */
[----:B------:R-:W-:Y:S02]  /*a9a0*/  MOV R39, R32 ;  /* 0x0000002000277202 */ /* 0x000fe40000000f00 */
[----:B------:R-:W-:Y:S04]  /*a9b0*/  MOV R32, R33 ;  /* 0x0000002100207202 */ /* 0x000fe80000000f00 */
[----:B------:R-:W-:Y:S02]  /*a9c0*/  MOV R33, R34 ;  /* 0x0000002200217202 */ /* 0x000fe40000000f00 */
        /* <DEDUP_REMOVED lines=11> */
[----:B------:R-:W-:Y:S01]  /*aa80*/  MOV R21, R0 ;  /* 0x0000000000157202 */ /* 0x000fe20000000f00 */
[----:B------:R-:W-:Y:S01]  /*aa90*/  FADD.FTZ R0, R224, R220 ;  /* 0x000000dce0007221 */ /* 0x000fe20000010000 */
[----:B------:R-:W-:Y:S01]  /*aaa0*/  MOV R23, R185 ;  /* 0x000000b900177202 */ /* 0x000fe20000000f00 */
[----:B------:R2:W5:Y:S01]  /*aab0*/  LDL.LU R224, [R1+0x74] ;  /* 0x0000740001e07983 */ /* 0x0005620000300800 */
[----:B------:R-:W-:Y:S01]  /*aac0*/  MOV R16, R184 ;  /* 0x000000b800107202 */ /* 0x000fe20000000f00 */
[----:B------:R-:W-:Y:S01]  /*aad0*/  FADD.FTZ R0, R39, R0 ;  /* 0x0000000027007221 */ /* 0x000fe20000010000 */
[----:B------:R-:W-:Y:S02]  /*aae0*/  MOV R8, R186 ;  /* 0x000000ba00087202 */ /* 0x000fe40000000f00 */
[----:B------:R-:W-:Y:S01]  /*aaf0*/  MOV R2, R187 ;  /* 0x000000bb00027202 */ /* 0x000fe20000000f00 */
[----:B------:R-:W-:Y:S01]  /*ab00*/  FADD.FTZ R9, R9, R0 ;  /* 0x0000000009097221 */ /* 0x000fe20000010000 */
[-C--:B------:R-:W-:Y:S03]  /*ab10*/  HMMA.16816.F32 R184, R140, R190.reuse, R44 ;  /* 0x000000be8cb8723c */ /* 0x080fe6000000182c */
[----:B------:R-:W-:Y:S01]  /*ab20*/  FADD.FTZ R8, R8, R139 ;  /* 0x0000008b08087221 */ /* 0x000fe20000010000 */
[----:B------:R-:W-:Y:S01]  /*ab30*/  MOV R12, R196 ;  /* 0x000000c4000c7202 */ /* 0x000fe20000000f00 */
[----:B------:R-:W-:Y:S01]  /*ab40*/  FADD.FTZ R9, R28, R9 ;  /* 0x000000091c097221 */ /* 0x000fe20000010000 */
[----:B------:R-:W-:Y:S01]  /*ab50*/  MOV R139, R137 ;  /* 0x00000089008b7202 */ /* 0x000fe20000000f00 */
[----:B------:R-:W-:Y:S01]  /*ab60*/  FADD.FTZ R11, R11, R8 ;  /* 0x000000080b0b7221 */ /* 0x000fe20000010000 */
[C---:B------:R-:W-:Y:S04]  /*ab70*/  HMMA.16816.F32 R188, R132.reuse, R190, R48 ;  /* 0x000000be84bc723c */ /* 0x040fe80000001830 */
[----:B------:R-:W-:Y:S02]  /*ab80*/  FADD.FTZ R2, R2, R221 ;  /* 0x000000dd02027221 */ /* 0x000fe40000010000 */
[----:B------:R-:W-:Y:S02]  /*ab90*/  FADD.FTZ R12, R12, R222 ;  /* 0x000000de0c0c7221 */ /* 0x000fe40000010000 */
[-C--:B------:R-:W-:Y:S04]  /*aba0*/  HMMA.16816.F32 R196, R132, R204.reuse, R52 ;  /* 0x000000cc84c4723c */ /* 0x080fe80000001834 */
[----:B------:R-:W-:Y:S02]  /*abb0*/  FADD.FTZ R2, R38, R2 ;  /* 0x0000000226027221 */ /* 0x000fe40000010000 */
[----:B------:R-:W-:Y:S02]  /*abc0*/  FADD.FTZ R12, R32, R12 ;  /* 0x0000000c200c7221 */ /* 0x000fe40000010000 */
        /* <DEDUP_REMOVED lines=16> */
[----:B------:R-:W-:Y:S04]  /*acd0*/  FADD.FTZ R2, R26, R2 ;  /* 0x000000021a027221 */ /* 0x000fe80000010000 */
[C---:B------:R-:W-:Y:S04]  /*ace0*/  HMMA.16816.F32 R80, R132.reuse, R210, R80 ;  /* 0x000000d28450723c */ /* 0x040fe80000001850 */
[----:B------:R-:W-:Y:S04]  /*acf0*/  FADD.FTZ R9, R22, R2 ;  /* 0x0000000216097221 */ /* 0x000fe80000010000 */
[-C--:B-1----:R-:W-:Y:S04]  /*ad00*/  HMMA.16816.F32 R84, R132, R212.reuse, R84 ;  /* 0x000000d48454723c */ /* 0x082fe80000001854 */
[----:B------:R-:W-:Y:S04]  /*ad10*/  FADD.FTZ R9, R252, R9 ;  /* 0x00000009fc097221 */ /* 0x000fe80000010000 */
[C---:B------:R-:W-:Y:S08]  /*ad20*/  HMMA.16816.F32 R88, R140.reuse, R212, R88 ;  /* 0x000000d48c58723c */ /* 0x040ff00000001858 */
[-C--:B------:R-:W-:Y:S08]  /*ad30*/  HMMA.16816.F32 R92, R140, R214.reuse, R92 ;  /* 0x000000d68c5c723c */ /* 0x080ff0000000185c */
[C---:B------:R-:W-:Y:S08]  /*ad40*/  HMMA.16816.F32 R96, R132.reuse, R214, R96 ;  /* 0x000000d68460723c */ /* 0x040ff00000001860 */
[-C--:B------:R-:W-:Y:S08]  /*ad50*/  HMMA.16816.F32 R100, R132, R216.reuse, R100 ;  /* 0x000000d88464723c */ /* 0x080ff00000001864 */
[C---:B------:R-:W-:Y:S08]  /*ad60*/  HMMA.16816.F32 R104, R140.reuse, R216, R104 ;  /* 0x000000d88c68723c */ /* 0x040ff00000001868 */
[-C--:B------:R-:W-:Y:S08]  /*ad70*/  HMMA.16816.F32 R108, R140, R218.reuse, R108 ;  /* 0x000000da8c6c723c */ /* 0x080ff0000000186c */
[C---:B------:R-:W-:Y:S08]  /*ad80*/  HMMA.16816.F32 R112, R132.reuse, R218, R112 ;  /* 0x000000da8470723c */ /* 0x040ff00000001870 */
[-C--:B---3--:R-:W-:Y:S08]  /*ad90*/  HMMA.16816.F32 R116, R132, R4.reuse, R116 ;  /* 0x000000048474723c */ /* 0x088ff00000001874 */
[C---:B------:R-:W-:Y:S07]  /*ada0*/  HMMA.16816.F32 R120, R140.reuse, R4, R120 ;  /* 0x000000048c78723c */ /* 0x040fee0000001878 */
[----:B------:R-:W-:Y:S01]  /*adb0*/  FADD.FTZ R4, R25, R10 ;  /* 0x0000000a19047221 */ /* 0x000fe20000010000 */
[-C--:B------:R-:W-:Y:S04]  /*adc0*/  HMMA.16816.F32 R124, R140, R6.reuse, R124 ;  /* 0x000000068c7c723c */ /* 0x080fe8000000187c */
[----:B------:R-:W-:Y:S02]  /*add0*/  FADD.FTZ R4, R21, R4 ;  /* 0x0000000415047221 */ /* 0x000fe40000010000 */
[----:B------:R-:W-:Y:S01]  /*ade0*/  FADD.FTZ R5, R27, R8 ;  /* 0x000000081b057221 */ /* 0x000fe20000010000 */
[----:B------:R-:W-:Y:S01]  /*adf0*/  MOV R141, R3 ;  /* 0x00000003008d7202 */ /* 0x000fe20000000f00 */
[----:B------:R-:W-:Y:S01]  /*ae00*/  FADD.FTZ R4, R250, R4 ;  /* 0x00000004fa047221 */ /* 0x000fe20000010000 */
[----:B------:R-:W-:Y:S04]  /*ae10*/  HMMA.16816.F32 R128, R132, R6, R128 ;  /* 0x000000068480723c */ /* 0x000fe80000001880 */
[----:B------:R-:W-:Y:S01]  /*ae20*/  FADD.FTZ R2, R23, R5 ;  /* 0x0000000517027221 */ /* 0x000fe20000010000 */
[----:B------:R-:W-:Y:S01]  /*ae30*/  MOV R140, R136 ;  /* 0x00000088008c7202 */ /* 0x000fe20000000f00 */
[----:B------:R-:W-:Y:S01]  /*ae40*/  FADD.FTZ R10, R17, R4 ;  /* 0x00000004110a7221 */ /* 0x000fe20000010000 */
[----:B------:R-:W-:Y:S01]  /*ae50*/  MOV R132, R138 ;  /* 0x0000008a00847202 */ /* 0x000fe20000000f00 */
        /* <DEDUP_REMOVED lines=14> */
[----:B------:R2:W-:Y:S04]  /*af40*/  STL [R1+0x28], R4 ;  /* 0x0000280401007387 */ /* 0x0005e80000100800 */
[----:B------:R2:W-:Y:S04]  /*af50*/  STL [R1+0x24], R2 ;  /* 0x0000240201007387 */ /* 0x0005e80000100800 */
[----:B------:R2:W-:Y:S02]  /*af60*/  STL [R1+0x2c], R0 ;  /* 0x00002c0001007387 */ /* 0x0005e40000100800 */
[----:B--2--5:R-:W-:-:S05]  /*af70*/  @P0 BRA `(.L_x_50) ;  /* 0xffffbae000000947 */ /* 0x024fca000383ffff */
.L_x_49:
        /* <DEDUP_REMOVED lines=57> */
[----:B--2---:R-:W-:-:S05]  /*b310*/  FADD.FTZ R4, R4, R8 ;  /* 0x0000000804047221 */ /* 0x004fca0000010000 */
[----:B------:R-:W2:Y:S01]  /*b320*/  SHFL.BFLY PT, R132, R4, 0x1, 0x1f ;  /* 0x0c201f0004847f89 */ /* 0x000ea200000e0000 */
[----:B---3--:R-:W-:Y:S01]  /*b330*/  FADD.FTZ R5, R5, R6 ;  /* 0x0000000605057221 */ /* 0x008fe20000010000 */
[CC--:B------:R-:W-:Y:S02]  /*b340*/  LEA.HI R6, R28.reuse, R139.reuse, RZ, 0x2 ;  /* 0x0000008b1c067211 */ /* 0x0c0fe400078f10ff */
[----:B------:R-:W-:Y:S02]  /*b350*/  LEA.HI R28, R28, R139, RZ, 0x5 ;  /* 0x0000008b1c1c7211 */ /* 0x000fe400078f28ff */
[----:B------:R-:W3:Y:S01]  /*b360*/  SHFL.BFLY PT, R8, R5, 0x1, 0x1f ;  /* 0x0c201f0005087f89 */ /* 0x000ee200000e0000 */
[----:B-1----:R-:W-:Y:S02]  /*b370*/  FADD.FTZ R2, R2, R7 ;  /* 0x0000000702027221 */ /* 0x002fe40000010000 */
[----:B----4-:R-:W-:-:S03]  /*b380*/  FADD.FTZ R133, R0, R133 ;  /* 0x0000008500857221 */ /* 0x010fc60000010000 */
[----:B------:R-:W1:Y:S01]  /*b390*/  SHFL.BFLY PT, R7, R2, 0x1, 0x1f ;  /* 0x0c201f0002077f89 */ /* 0x000e6200000e0000 */
[----:B------:R-:W-:Y:S02]  /*b3a0*/  MOV R0, 0x3f800000 ;  /* 0x3f80000000007802 */ /* 0x000fe40000000f00 */
[----:B------:R-:W-:Y:S01]  /*b3b0*/  FSETP.NE.FTZ.AND P5, PT, R133, RZ, PT ;  /* 0x000000ff8500720b */ /* 0x000fe20003fb5000 */
[----:B--2---:R-:W-:Y:S01]  /*b3c0*/  FADD.FTZ R132, R4, R132 ;  /* 0x0000008404847221 */ /* 0x004fe20000010000 */
[----:B------:R-:W-:-:S04]  /*b3d0*/  MOV R4, 0x3f800000 ;  /* 0x3f80000000047802 */ /* 0x000fc80000000f00 */
[----:B------:R-:W-:Y:S01]  /*b3e0*/  FSETP.NE.FTZ.AND P4, PT, R132, RZ, PT ;  /* 0x000000ff8400720b */ /* 0x000fe20003f95000 */
[----:B---3--:R-:W-:-:S06]  /*b3f0*/  FADD.FTZ R135, R5, R8 ;  /* 0x0000000805877221 */ /* 0x008fcc0000010000 */
[----:B------:R-:W2:Y:S01]  /*b400*/  @P5 MUFU.RCP R0, R133 ;  /* 0x0000008500005308 */ /* 0x000ea20000001000 */
[----:B------:R-:W-:Y:S01]  /*b410*/  FSETP.NE.FTZ.AND P0, PT, R135, RZ, PT ;  /* 0x000000ff8700720b */ /* 0x000fe20003f15000 */
[----:B-1----:R-:W-:Y:S01]  /*b420*/  FADD.FTZ R134, R2, R7 ;  /* 0x0000000702867221 */ /* 0x002fe20000010000 */
[----:B------:R-:W-:-:S05]  /*b430*/  LOP3.LUT R2, R6, 0x3ffffffc, RZ, 0xc0, !PT ;  /* 0x3ffffffc06027812 */ /* 0x000fca00078ec0ff */
[----:B------:R-:W1:Y:S01]  /*b440*/  @P4 MUFU.RCP R4, R132 ;  /* 0x0000008400044308 */ /* 0x000e620000001000 */
[----:B------:R-:W-:Y:S02]  /*b450*/  FSETP.NE.FTZ.AND P3, PT, R134, RZ, PT ;  /* 0x000000ff8600720b */ /* 0x000fe40003f75000 */
[----:B------:R-:W-:Y:S02]  /*b460*/  IADD3 R139, -R2, R139, RZ ;  /* 0x0000008b028b7210 */ /* 0x000fe40007ffe1ff */
[----:B------:R-:W-:Y:S01]  /*b470*/  MOV R2, 0x3f800000 ;  /* 0x3f80000000027802 */ /* 0x000fe20000000f00 */
[C---:B--2---:R-:W-:Y:S02]  /*b480*/  FMUL.FTZ R148, R0.reuse, R148 ;  /* 0x0000009400947220 */ /* 0x044fe40000410000 */
[C---:B------:R-:W-:Y:S02]  /*b490*/  FMUL.FTZ R7, R0.reuse, R149 ;  /* 0x0000009500077220 */ /* 0x040fe40000410000 */
[----:B------:R-:W-:-:S02]  /*b4a0*/  FMUL.FTZ R156, R0, R156 ;  /* 0x0000009c009c7220 */ /* 0x000fc40000410000 */
[C---:B------:R-:W-:Y:S01]  /*b4b0*/  FMUL.FTZ R5, R0.reuse, R157 ;  /* 0x0000009d00057220 */ /* 0x040fe20000410000 */
[----:B------:R-:W-:Y:S01]  /*b4c0*/  F2FP.PACK_AB R7, R7, R148 ;  /* 0x000000940707723e */ /* 0x000fe200000000ff */
[----:B------:R-:W2:Y:S01]  /*b4d0*/  @P3 MUFU.RCP R2, R134 ;  /* 0x0000008600023308 */ /* 0x000ea20000001000 */
        /* <DEDUP_REMOVED lines=49> */
[----:B------:R-:W-:-:S02]  /*b7f0*/  FMUL.FTZ R8, R4, R159 ;  /* 0x0000009f04087220 */ /* 0x000fc40000410000 */
[C---:B------:R-:W-:Y:S02]  /*b800*/  FMUL.FTZ R166, R4.reuse, R166 ;  /* 0x000000a604a67220 */ /* 0x040fe40000410000 */
        /* <DEDUP_REMOVED lines=223> */
[----:B------:R-:W-:-:S03]  /*c600*/  @P4 FFMA.FTZ R13, R137, c[0x0][0x238], R5 ;  /* 0x00008e00890d4a23 */ /* 0x000fc60000010005 */
        /* <DEDUP_REMOVED lines=21> */
[----:B-----5:R3:W4:Y:S04]  /*c760*/  LDS.128 R24, [R243] ;  /* 0x00000000f3187984 */ /* 0x0207280000000c00 */
        /* <DEDUP_REMOVED lines=62> */
.L_x_54:
[----:B--234-:R-:W-:Y:S05]  /*cb50*/  BSYNC B0 ;  /* 0x0000000000007941 */ /* 0x01cfea0003800000 */
.L_x_53:
        /* <DEDUP_REMOVED lines=25> */
.L_x_56:
[----:B----4-:R-:W-:Y:S05]  /*ccf0*/  BSYNC B0 ;  /* 0x0000000000007941 */ /* 0x010fea0003800000 */
.L_x_55:
        /* <DEDUP_REMOVED lines=16> */
.L_x_58:
[----:B------:R-:W-:Y:S05]  /*ce00*/  BSYNC B0 ;  /* 0x0000000000007941 */ /* 0x000fea0003800000 */
.L_x_57:
        /* <DEDUP_REMOVED lines=16> */
.L_x_60:
[----:B------:R-:W-:Y:S05]  /*cf10*/  BSYNC B0 ;  /* 0x0000000000007941 */ /* 0x000fea0003800000 */
.L_x_59:
        /* <DEDUP_REMOVED lines=16> */
.L_x_62:
[----:B------:R-:W-:Y:S05]  /*d020*/  BSYNC B0 ;  /* 0x0000000000007941 */ /* 0x000fea0003800000 */
.L_x_61:
        /* <DEDUP_REMOVED lines=16> */
.L_x_64:
[----:B------:R-:W-:Y:S05]  /*d130*/  BSYNC B0 ;  /* 0x0000000000007941 */ /* 0x000fea0003800000 */
.L_x_63:
        /* <DEDUP_REMOVED lines=16> */
.L_x_66:
[----:B------:R-:W-:Y:S05]  /*d240*/  BSYNC B0 ;  /* 0x0000000000007941 */ /* 0x000fea0003800000 */
.L_x_65:
        /* <DEDUP_REMOVED lines=16> */
.L_x_68:
[----:B------:R-:W-:Y:S05]  /*d350*/  BSYNC B0 ;  /* 0x0000000000007941 */ /* 0x000fea0003800000 */
.L_x_67:
        /* <DEDUP_REMOVED lines=16> */
.L_x_45:
        /* <DEDUP_REMOVED lines=71> */
.L_x_70:
[----:B------:R-:W-:Y:S05]  /*d8d0*/  BSYNC B0 ;  /* 0x0000000000007941 */ /* 0x000fea0003800000 */
.L_x_69:
        /* <DEDUP_REMOVED lines=16> */
.L_x_72:
[----:B------:R-:W-:Y:S05]  /*d9e0*/  BSYNC B0 ;  /* 0x0000000000007941 */ /* 0x000fea0003800000 */
.L_x_71:
        /* <DEDUP_REMOVED lines=16> */
.L_x_74:
[----:B------:R-:W-:Y:S05]  /*daf0*/  BSYNC B0 ;  /* 0x0000000000007941 */ /* 0x000fea0003800000 */
.L_x_73:
        /* <DEDUP_REMOVED lines=16> */
.L_x_76:
[----:B------:R-:W-:Y:S05]  /*dc00*/  BSYNC B0 ;  /* 0x0000000000007941 */ /* 0x000fea0003800000 */
.L_x_75:
        /* <DEDUP_REMOVED lines=16> */
.L_x_78:
[----:B------:R-:W-:Y:S05]  /*dd10*/  BSYNC B0 ;  /* 0x0000000000007941 */ /* 0x000fea0003800000 */
.L_x_77:
        /* <DEDUP_REMOVED lines=16> */
.L_x_80:
[----:B------:R-:W-:Y:S05]  /*de20*/  BSYNC B0 ;  /* 0x0000000000007941 */ /* 0x000fea0003800000 */
.L_x_79:
        /* <DEDUP_REMOVED lines=16> */
.L_x_82:
[----:B------:R-:W-:Y:S05]  /*df30*/  BSYNC B0 ;  /* 0x0000000000007941 */ /* 0x000fea0003800000 */
.L_x_81:
        /* <DEDUP_REMOVED lines=16> */
.L_x_84:
[----:B------:R-:W-:Y:S05]  /*e040*/  BSYNC B0 ;  /* 0x0000000000007941 */ /* 0x000fea0003800000 */
.L_x_83:
        /* <DEDUP_REMOVED lines=67> */
.L_x_85:
        /* <DEDUP_REMOVED lines=16> */
.L_x_2373:


//--------------------- .text._ZN5flash16flash_fwd_kernelI23Flash_fwd_kernel_traitsILi128ELi128ELi64ELi4ELb0ELb0EN7cutlass6half_tE19Flash_kernel_traitsILi128ELi128ELi64ELi4ES3_EELb0ELb0ELb0ELb0ELb1ELb1ELb0ELb0EEEvNS_16Flash_fwd_paramsE --------------------------
	.section	.text._ZN5flash16flash_fwd_kernelI23Flash_fwd_kernel_traitsILi128ELi128ELi64ELi4ELb0ELb0EN7cutlass6half_tE19Flash_kernel_traitsILi128ELi128ELi64ELi4ES3_EELb0ELb0ELb0ELb0ELb1ELb1ELb0ELb0EEEvNS_16Flash_fwd_paramsE,"ax",@progbits
	.sectioninfo	@"SHI_REGISTERS=255"
	.align	128
        .global         _ZN5flash16flash_fwd_kernelI23Flash_fwd_kernel_traitsILi128ELi128ELi64ELi4ELb0ELb0EN7cutlass6half_tE19Flash_kernel_traitsILi128ELi128ELi64ELi4ES3_EELb0ELb0ELb0ELb0ELb1ELb1ELb0ELb0EEEvNS_16Flash_fwd_paramsE
        .type           _ZN5flash16flash_fwd_kernelI23Flash_fwd_kernel_traitsILi128ELi128ELi64ELi4ELb0ELb0EN7cutlass6half_tE19Flash_kernel_traitsILi128ELi128ELi64ELi4ES3_EELb0ELb0ELb0ELb0ELb1ELb1ELb0ELb0EEEvNS_16Flash_fwd_paramsE,@function
        .size           _ZN5flash16flash_fwd_kernelI23Flash_fwd_kernel_traitsILi128ELi128ELi64ELi4ELb0ELb0EN7cutlass6half_tE19Flash_kernel_traitsILi128ELi128ELi64ELi4ES3_EELb0ELb0ELb0ELb0ELb1ELb1ELb0ELb0EEEvNS_16Flash_fwd_paramsE,(.L_x_2374 - _ZN5flash16flash_fwd_kernelI23Flash_fwd_kernel_traitsILi128ELi128ELi64ELi4ELb0ELb0EN7cutlass6half_tE19Flash_kernel_traitsILi128ELi128ELi64ELi4ES3_EELb0ELb0ELb0ELb0ELb1ELb1ELb0ELb0EEEvNS_16Flash_fwd_paramsE)
        .other          _ZN5flash16flash_fwd_kernelI23Flash_fwd_kernel_traitsILi128ELi128ELi64ELi4ELb0ELb0EN7cutlass6half_tE19Flash_kernel_traitsILi128ELi128ELi64ELi4ES3_EELb0ELb0ELb0ELb0ELb1ELb1ELb0ELb0EEEvNS_16Flash_fwd_paramsE,@"STO_CUDA_ENTRY STV_DEFAULT"
_ZN5flash16flash_fwd_kernelI23Flash_fwd_kernel_traitsILi128ELi128ELi64ELi4ELb0ELb0EN7cutlass6half_tE19Flash_kernel_traitsILi128ELi128ELi64ELi4ES3_EELb0ELb0ELb0ELb0ELb1ELb1ELb0ELb0EEEvNS_16Flash_fwd_paramsE:
.text._ZN5flash16flash_fwd_kernelI23Flash_fwd_kernel_traitsILi128ELi128ELi64ELi4ELb0ELb0EN7cutlass6half_tE19Flash_kernel_traitsILi128ELi128ELi64ELi4ES3_EELb0ELb0ELb0ELb0ELb1ELb1ELb0ELb0EEEvNS_16Flash_fwd_paramsE:
[----:B------:R-:W-:Y:S02]  /*0000*/  MOV R1, c[0x0][0x28] ;  /* 0x00000a0000017a02 */ /* 0x000fe40000000f00 */
[----:B------:R-:W1:Y:S01]  /*0010*/  S2R R24, SR_CTAID.Y ;  /* 0x0000000000187919 */ /* 0x000e620000002600 */
[----:B------:R-:W-:Y:S01]  /*0020*/  ISETP.NE.U32.AND P2, PT, RZ, c[0x0][0x258], PT ;  /* 0x00009600ff007a0c */ /* 0x000fe20003f45070 */
[----:B------:R-:W-:Y:S01]  /*0030*/  IMAD.MOV.U32 R6, RZ, RZ, RZ ;  /* 0x000000ffff067224 */ /* 0x000fe200078e00ff */
[----:B------:R-:W-:Y:S01]  /*0040*/  ISETP.NE.U32.AND P0, PT, RZ, c[0x0][0x250], PT ;  /* 0x00009400ff007a0c */ /* 0x000fe20003f05070 */
[----:B------:R-:W-:Y:S01]  /*0050*/  ULDC.64 UR8, c[0x0][0x118] ;  /* 0x0000460000087ab9 */ /* 0x000fe20000000a00 */
[----:B------:R-:W-:Y:S02]  /*0060*/  ISETP.NE.AND.EX P2, PT, RZ, c[0x0][0x25c], PT, P2 ;  /* 0x00009700ff007a0c */ /* 0x000fe40003f45320 */
[----:B------:R-:W-:Y:S02]  /*0070*/  ISETP.NE.AND.EX P0, PT, RZ, c[0x0][0x254], PT, P0 ;  /* 0x00009500ff007a0c */ /* 0x000fe40003f05300 */
[----:B------:R-:W-:-:S09]  /*0080*/  IADD3 R1, R1, -0x88, RZ ;  /* 0xffffff7801017810 */ /* 0x000fd20007ffe0ff */
[----:B------:R-:W-:Y:S02]  /*0090*/  @P2 IMAD.MOV.U32 R2, RZ, RZ, 0x4 ;  /* 0x00000004ff022424 */ /* 0x000fe400078e00ff */
[----:B------:R-:W-:Y:S02]  /*00a0*/  @P0 IMAD.MOV.U32 R0, RZ, RZ, 0x4 ;  /* 0x00000004ff000424 */ /* 0x000fe400078e00ff */
[----:B-1----:R-:W-:-:S04]  /*00b0*/  @P2 IMAD.WIDE R2, R24, R2, c[0x0][0x258] ;  /* 0x0000960018022625 */ /* 0x002fc800078e0202 */
[----:B------:R-:W-:Y:S02]  /*00c0*/  @P0 IMAD.WIDE R4, R24, R0, c[0x0][0x250] ;  /* 0x0000940018040625 */ /* 0x000fe400078e0200 */
[----:B------:R-:W2:Y:S04]  /*00d0*/  @P2 LDG.E R2, [R2.64] ;  /* 0x0000000802022981 */ /* 0x000ea8000c1e1900 */
[----:B------:R-:W2:Y:S04]  /*00e0*/  @P0 LDG.E R6, [R4.64] ;  /* 0x0000000804060981 */ /* 0x000ea8000c1e1900 */
[----:B------:R-:W1:Y:S01]  /*00f0*/  S2R R16, SR_CTAID.X ;  /* 0x0000000000107919 */ /* 0x000e620000002500 */
[----:B------:R-:W-:-:S04]  /*0100*/  @!P2 ISETP.NE.U32.AND P1, PT, RZ, c[0x0][0x268], PT ;  /* 0x00009a00ff00aa0c */ /* 0x000fc80003f25070 */
[----:B------:R-:W-:Y:S01]  /*0110*/  @!P2 ISETP.NE.AND.EX P1, PT, RZ, c[0x0][0x26c], PT, P1 ;  /* 0x00009b00ff00aa0c */ /* 0x000fe20003f25310 */
[----:B-1----:R-:W-:-:S05]  /*0120*/  IMAD.SHL.U32 R0, R16, 0x80, RZ ;  /* 0x0000008010007824 */ /* 0x002fca00078e00ff */
[----:B------:R-:W-:Y:S02]  /*0130*/  ISETP.GE.AND P0, PT, R0, c[0x0][0x214], PT ;  /* 0x0000850000007a0c */ /* 0x000fe40003f06270 */
[----:B------:R-:W-:Y:S01]  /*0140*/  @!P2 SEL R0, RZ, c[0x0][0x21c], !P1 ;  /* 0x00008700ff00aa07 */ /* 0x000fe20004800000 */
[----:B--2---:R-:W-:-:S03]  /*0150*/  @P2 IMAD.IADD R148, R2, 0x1, -R6 ;  /* 0x0000000102942824 */ /* 0x004fc600078e0a06 */
[----:B------:R-:W-:-:S07]  /*0160*/  @!P2 IADD3 R148, R0, c[0x0][0x218], -R6 ;  /* 0x000086000094aa10 */ /* 0x000fce0007ffe806 */
[----:B------:R-:W-:Y:S05]  /*0170*/  @P0 EXIT ;  /* 0x000000000000094d */ /* 0x000fea0003800000 */
[----:B------:R-:W-:Y:S01]  /*0180*/  IABS R0, c[0x0][0x1c8] ;  /* 0x0000720000007a13 */ /* 0x000fe20000000000 */
[----:B------:R-:W1:Y:S01]  /*0190*/  S2R R13, SR_TID.X ;  /* 0x00000000000d7919 */ /* 0x000e620000002100 */
[----:B------:R-:W-:Y:S01]  /*01a0*/  SHF.R.S32.HI R25, RZ, 0x1f, R24 ;  /* 0x0000001fff197819 */ /* 0x000fe20000011418 */
[----:B------:R-:W-:Y:S02]  /*01b0*/  ULDC.64 UR4, c[0x0][0x190] ;  /* 0x0000640000047ab9 */ /* 0x000fe40000000a00 */
[----:B------:R-:W-:Y:S01]  /*01c0*/  IMAD.MOV.U32 R23, RZ, RZ, R0 ;  /* 0x000000ffff177224 */ /* 0x000fe200078e0000 */
[----:B------:R-:W2:Y:S01]  /*01d0*/  S2R R26, SR_CTAID.Z ;  /* 0x00000000001a7919 */ /* 0x000ea20000002700 */
[----:B------:R-:W-:Y:S01]  /*01e0*/  IADD3 R0, R148, 0x3f, RZ ;  /* 0x0000003f94007810 */ /* 0x000fe20007ffe0ff */
[----:B------:R-:W-:Y:S01]  /*01f0*/  USHF.L.U32 UR7, UR4, 0x5, URZ ;  /* 0x0000000504077899 */ /* 0x000fe2000800063f */
[----:B------:R-:W3:Y:S01]  /*0200*/  I2F.RP R4, R23 ;  /* 0x0000001700047306 */ /* 0x000ee20000209400 */
[----:B------:R-:W-:Y:S01]  /*0210*/  UMOV UR6, 0x5 ;  /* 0x0000000500067882 */ /* 0x000fe20000000000 */
[----:B------:R-:W-:Y:S01]  /*0220*/  SHF.R.S32.HI R2, RZ, 0x1f, R0 ;  /* 0x0000001fff027819 */ /* 0x000fe20000011400 */
[----:B------:R-:W-:-:S02]  /*0230*/  USHF.L.U64.HI UR12, UR4, UR6, UR5 ;  /* 0x00000006040c7299 */ /* 0x000fc40008010205 */
[----:B------:R-:W-:Y:S01]  /*0240*/  UMOV UR10, 0x6 ;  /* 0x00000006000a7882 */ /* 0x000fe20000000000 */
[----:B------:R-:W-:Y:S01]  /*0250*/  LEA.HI R246, R2, R0, RZ, 0x6 ;  /* 0x0000000002f67211 */ /* 0x000fe200078f30ff */
[----:B------:R-:W-:Y:S02]  /*0260*/  ULDC.64 UR4, c[0x0][0x198] ;  /* 0x0000660000047ab9 */ /* 0x000fe40000000a00 */
[----:B------:R-:W-:Y:S02]  /*0270*/  USHF.L.U64.HI UR10, UR4, UR10, UR5 ;  /* 0x0000000a040a7299 */ /* 0x000fe40008010205 */
[----:B------:R-:W-:Y:S01]  /*0280*/  USHF.L.U32 UR11, UR4, 0x6, URZ ;  /* 0x00000006040b7899 */ /* 0x000fe2000800063f */
[----:B---3--:R-:W3:Y:S01]  /*0290*/  MUFU.RCP R4, R4 ;  /* 0x0000000400047308 */ /* 0x008ee20000001000 */
[----:B-1----:R-:W-:Y:S02]  /*02a0*/  SHF.R.S32.HI R3, RZ, 0x1f, R13 ;  /* 0x0000001fff037819 */ /* 0x002fe4000001140d */
[----:B--2---:R-:W-:-:S02]  /*02b0*/  LOP3.LUT R5, R26, c[0x0][0x1c8], RZ, 0x3c, !PT ;  /* 0x000072001a057a12 */ /* 0x004fc400078e3cff */
[CC--:B------:R-:W-:Y:S02]  /*02c0*/  LEA.HI R19, R3.reuse, R13.reuse, RZ, 0x3 ;  /* 0x0000000d03137211 */ /* 0x0c0fe400078f18ff */
[CC--:B------:R-:W-:Y:S02]  /*02d0*/  LEA.HI R0, R3.reuse, R13.reuse, RZ, 0x4 ;  /* 0x0000000d03007211 */ /* 0x0c0fe400078f20ff */
[CC--:B------:R-:W-:Y:S02]  /*02e0*/  LEA.HI R12, R3.reuse, R13.reuse, RZ, 0x6 ;  /* 0x0000000d030c7211 */ /* 0x0c0fe400078f30ff */
[----:B------:R-:W-:Y:S02]  /*02f0*/  LEA.HI R22, R3, R13, RZ, 0x5 ;  /* 0x0000000d03167211 */ /* 0x000fe400078f28ff */
[----:B------:R-:W-:Y:S01]  /*0300*/  LOP3.LUT R3, R19, 0xfffffff8, RZ, 0xc0, !PT ;  /* 0xfffffff813037812 */ /* 0x000fe200078ec0ff */
[----:B------:R-:W-:Y:S01]  /*0310*/  IMAD.SHL.U32 R12, R12, 0x8, RZ ;  /* 0x000000080c0c7824 */ /* 0x000fe200078e00ff */
[----:B---3--:R-:W-:-:S02]  /*0320*/  IADD3 R4, R4, 0xffffffe, RZ ;  /* 0x0ffffffe04047810 */ /* 0x008fc40007ffe0ff */
[----:B------:R-:W-:Y:S01]  /*0330*/  ISETP.GE.AND P1, PT, R5, RZ, PT ;  /* 0x000000ff0500720c */ /* 0x000fe20003f26270 */
[C---:B------:R-:W-:Y:S01]  /*0340*/  IMAD.IADD R56, R13.reuse, 0x1, -R3 ;  /* 0x000000010d387824 */ /* 0x040fe200078e0a03 */
[----:B------:R-:W-:Y:S01]  /*0350*/  LOP3.LUT R7, R0, 0xfffffff0, RZ, 0xc0, !PT ;  /* 0xfffffff000077812 */ /* 0x000fe200078ec0ff */
[----:B------:R1:W2:Y:S01]  /*0360*/  F2I.FTZ.U32.TRUNC.NTZ R5, R4 ;  /* 0x0000000400057305 */ /* 0x0002a2000021f000 */
[----:B------:R-:W-:Y:S02]  /*0370*/  SHF.R.S32.HI R2, RZ, 0x3, R19 ;  /* 0x00000003ff027819 */ /* 0x000fe40000011413 */
[----:B------:R-:W-:Y:S01]  /*0380*/  IABS R20, R26 ;  /* 0x0000001a00147213 */ /* 0x000fe20000000000 */
[----:B------:R-:W-:Y:S01]  /*0390*/  IMAD.IADD R13, R13, 0x1, -R7 ;  /* 0x000000010d0d7824 */ /* 0x000fe200078e0a07 */
[----:B------:R-:W-:Y:S01]  /*03a0*/  SHF.R.S32.HI R3, RZ, 0x1f, R2 ;  /* 0x0000001fff037819 */ /* 0x000fe20000011402 */
[C---:B------:R-:W-:Y:S01]  /*03b0*/  IMAD.SHL.U32 R7, R2.reuse, 0x40, RZ ;  /* 0x0000004002077824 */ /* 0x040fe200078e00ff */
[----:B------:R-:W-:-:S03]  /*03c0*/  IADD3 R9, P0, R2, R6, RZ ;  /* 0x0000000602097210 */ /* 0x000fc60007f1e0ff */
[----:B------:R-:W-:Y:S01]  /*03d0*/  IMAD.WIDE R16, R16, 0x80, R2 ;  /* 0x0000008010107825 */ /* 0x000fe200078e0202 */
[----:B------:R-:W-:-:S03]  /*03e0*/  LEA.HI.X.SX32 R8, R6, R3, 0x1, P0 ;  /* 0x0000000306087211 */ /* 0x000fc600000f0eff */
[----:B------:R-:W-:Y:S01]  /*03f0*/  IMAD.SHL.U32 R6, R56, 0x8, RZ ;  /* 0x0000000838067824 */ /* 0x000fe200078e00ff */
[----:B-1----:R-:W-:Y:S01]  /*0400*/  SHF.R.S32.HI R4, RZ, 0x4, R0 ;  /* 0x00000004ff047819 */ /* 0x002fe20000011400 */
[----:B--2---:R-:W-:-:S03]  /*0410*/  IMAD.MOV R11, RZ, RZ, -R5 ;  /* 0x000000ffff0b7224 */ /* 0x004fc600078e0a05 */
[----:B------:R-:W-:Y:S02]  /*0420*/  LEA.HI R10, R0, R4, RZ, 0x1 ;  /* 0x00000004000a7211 */ /* 0x000fe400078f08ff */
[----:B------:R-:W-:Y:S02]  /*0430*/  LOP3.LUT R0, R7, 0x1c0, RZ, 0xc0, !PT ;  /* 0x000001c007007812 */ /* 0x000fe400078ec0ff */
[----:B------:R-:W-:Y:S02]  /*0440*/  LOP3.LUT R7, R10, 0xfffffffe, RZ, 0xc0, !PT ;  /* 0xfffffffe0a077812 */ /* 0x000fe400078ec0ff */
[----:B------:R-:W-:Y:S02]  /*0450*/  SHF.R.U32.HI R10, RZ, 0x3, R0 ;  /* 0x00000003ff0a7819 */ /* 0x000fe40000011600 */
[--C-:B------:R-:W-:Y:S01]  /*0460*/  LOP3.LUT R0, R0, 0x38, R6.reuse, 0xf8, !PT ;  /* 0x0000003800007812 */ /* 0x100fe200078ef806 */
[----:B------:R-:W-:Y:S01]  /*0470*/  IMAD.IADD R21, R4, 0x1, -R7 ;  /* 0x0000000104157824 */ /* 0x000fe200078e0a07 */
[----:B------:R-:W-:Y:S01]  /*0480*/  SHF.R.S32.HI R7, RZ, 0x1f, R6 ;  /* 0x0000001fff077819 */ /* 0x000fe20000011406 */
[----:B------:R-:W-:Y:S01]  /*0490*/  IMAD.MOV.U32 R4, RZ, RZ, RZ ;  /* 0x000000ffff047224 */ /* 0x000fe200078e00ff */
[----:B------:R-:W-:Y:S01]  /*04a0*/  LOP3.LUT R14, R0, R10, RZ, 0x3c, !PT ;  /* 0x0000000a000e7212 */ /* 0x000fe200078e3cff */
[----:B------:R-:W-:-:S02]  /*04b0*/  IMAD R0, R11, R23, RZ ;  /* 0x000000170b007224 */ /* 0x000fc400078e02ff */
[----:B------:R-:W-:Y:S01]  /*04c0*/  IMAD R10, R25, c[0x0][0x178], RZ ;  /* 0x00005e00190a7a24 */ /* 0x000fe200078e02ff */
[----:B------:R-:W-:Y:S01]  /*04d0*/  LOP3.LUT R14, R14, 0x7ffffe00, R12, 0xf8, !PT ;  /* 0x7ffffe000e0e7812 */ /* 0x000fe200078ef80c */
[----:B------:R-:W-:-:S04]  /*04e0*/  IMAD.HI.U32 R11, R5, R0, R4 ;  /* 0x00000000050b7227 */ /* 0x000fc800078e0004 */
[C---:B------:R-:W-:Y:S02]  /*04f0*/  IMAD R10, R24.reuse, c[0x0][0x17c], R10 ;  /* 0x00005f00180a7a24 */ /* 0x040fe400078e020a */
[----:B------:R-:W-:-:S04]  /*0500*/  IMAD.WIDE.U32 R2, R24, c[0x0][0x178], R6 ;  /* 0x00005e0018027a25 */ /* 0x000fc800078e0006 */
[----:B------:R-:W-:-:S04]  /*0510*/  IMAD.HI.U32 R11, R11, R20, RZ ;  /* 0x000000140b0b7227 */ /* 0x000fc800078e00ff */
[----:B------:R-:W-:Y:S02]  /*0520*/  IMAD.IADD R3, R3, 0x1, R10 ;  /* 0x0000000103037824 */ /* 0x000fe400078e020a */
[----:B------:R-:W-:Y:S02]  /*0530*/  IMAD.MOV R10, RZ, RZ, -R11 ;  /* 0x000000ffff0a7224 */ /* 0x000fe400078e0a0b */
[C---:B------:R-:W-:Y:S02]  /*0540*/  IMAD R4, R8.reuse, c[0x0][0x198], RZ ;  /* 0x0000660008047a24 */ /* 0x040fe400078e02ff */
[----:B------:R-:W-:Y:S02]  /*0550*/  IMAD R10, R23, R10, R20 ;  /* 0x0000000a170a7224 */ /* 0x000fe400078e0214 */
[----:B------:R-:W-:Y:S01]  /*0560*/  IMAD R0, R8, c[0x0][0x1a0], RZ ;  /* 0x0000680008007a24 */ /* 0x000fe200078e02ff */
[----:B------:R-:W-:Y:S01]  /*0570*/  SHF.R.S32.HI R8, RZ, 0x1f, R13 ;  /* 0x0000001fff087819 */ /* 0x000fe2000001140d */
[----:B------:R-:W-:Y:S01]  /*0580*/  IMAD R15, R9, c[0x0][0x19c], R4 ;  /* 0x00006700090f7a24 */ /* 0x000fe200078e0204 */
[----:B------:R-:W-:Y:S01]  /*0590*/  ISETP.GT.U32.AND P2, PT, R23, R10, PT ;  /* 0x0000000a1700720c */ /* 0x000fe20003f44070 */
[----:B------:R-:W-:Y:S01]  /*05a0*/  IMAD.WIDE.U32 R4, R9, c[0x0][0x198], R6 ;  /* 0x0000660009047a25 */ /* 0x000fe200078e0006 */
[----:B------:R-:W-:-:S03]  /*05b0*/  LEA.HI R20, R8, R13, RZ, 0x3 ;  /* 0x0000000d08147211 */ /* 0x000fc600078f18ff */
[C---:B------:R-:W-:Y:S01]  /*05c0*/  IMAD R18, R9.reuse, c[0x0][0x1a4], R0 ;  /* 0x0000690009127a24 */ /* 0x040fe200078e0200 */
[----:B------:R-:W-:Y:S01]  /*05d0*/  LOP3.LUT R8, R20, 0xfffffff8, RZ, 0xc0, !PT ;  /* 0xfffffff814087812 */ /* 0x000fe200078ec0ff */
[----:B------:R-:W-:Y:S01]  /*05e0*/  IMAD.WIDE.U32 R6, R9, c[0x0][0x1a0], R6 ;  /* 0x0000680009067a25 */ /* 0x000fe200078e0006 */
[----:B------:R-:W-:-:S03]  /*05f0*/  SHF.R.S32.HI R9, RZ, 0x1f, R26 ;  /* 0x0000001fff097819 */ /* 0x000fc6000001141a */
[----:B------:R-:W-:Y:S02]  /*0600*/  IMAD.SHL.U32 R0, R56, 0x40, RZ ;  /* 0x0000004038007824 */ /* 0x000fe400078e00ff */
[----:B------:R-:W-:Y:S01]  /*0610*/  IMAD R9, R9, c[0x0][0x1a8], RZ ;  /* 0x00006a0009097a24 */ /* 0x000fe200078e02ff */
[----:B------:R-:W-:Y:S01]  /*0620*/  @!P2 IADD3 R11, R11, 0x1, RZ ;  /* 0x000000010b0ba810 */ /* 0x000fe20007ffe0ff */
[----:B------:R-:W-:Y:S01]  /*0630*/  IMAD.WIDE.U32 R2, R26, c[0x0][0x1a8], R2 ;  /* 0x00006a001a027a25 */ /* 0x000fe200078e0002 */
[----:B------:R-:W-:-:S03]  /*0640*/  LOP3.LUT R0, R0, 0x1c0, RZ, 0xc0, !PT ;  /* 0x000001c000007812 */ /* 0x000fc600078ec0ff */
[----:B------:R-:W-:Y:S01]  /*0650*/  IMAD R9, R26, c[0x0][0x1ac], R9 ;  /* 0x00006b001a097a24 */ /* 0x000fe200078e0209 */
[----:B------:R-:W-:Y:S01]  /*0660*/  LOP3.LUT R12, R0, 0x8, R19, 0xf8, !PT ;  /* 0x00000008000c7812 */ /* 0x000fe200078ef813 */
[----:B------:R-:W-:Y:S01]  /*0670*/  IMAD.IADD R57, R13, 0x1, -R8 ;  /* 0x000000010d397824 */ /* 0x000fe200078e0a08 */
[----:B------:R-:W-:Y:S01]  /*0680*/  SHF.R.U32.HI R0, RZ, 0x3, R0 ;  /* 0x00000003ff007819 */ /* 0x000fe20000011600 */
[----:B------:R-:W-:Y:S02]  /*0690*/  @!P2 IMAD.IADD R10, R10, 0x1, -R23 ;  /* 0x000000010a0aa824 */ /* 0x000fe400078e0a17 */
[----:B------:R-:W-:Y:S02]  /*06a0*/  IMAD.IADD R3, R3, 0x1, R9 ;  /* 0x0000000103037824 */ /* 0x000fe400078e0209 */
[----:B------:R-:W-:Y:S01]  /*06b0*/  IMAD R8, R17, c[0x0][0x190], RZ ;  /* 0x0000640011087a24 */ /* 0x000fe200078e02ff */
[----:B------:R-:W-:Y:S01]  /*06c0*/  ISETP.GE.U32.AND P3, PT, R10, R23, PT ;  /* 0x000000170a00720c */ /* 0x000fe20003f66070 */
[----:B------:R-:W-:Y:S01]  /*06d0*/  IMAD.IADD R5, R5, 0x1, R15 ;  /* 0x0000000105057824 */ /* 0x000fe200078e020f */
[----:B------:R-:W-:Y:S01]  /*06e0*/  LOP3.LUT R15, R12, R0, RZ, 0x3c, !PT ;  /* 0x000000000c0f7212 */ /* 0x000fe200078e3cff */
[----:B------:R-:W-:-:S02]  /*06f0*/  IMAD R0, R25, c[0x0][0x180], RZ ;  /* 0x0000600019007a24 */ /* 0x000fc400078e02ff */
[C---:B------:R-:W-:Y:S02]  /*0700*/  IMAD R12, R16.reuse, c[0x0][0x194], R8 ;  /* 0x00006500100c7a24 */ /* 0x040fe400078e0208 */
[----:B------:R-:W-:-:S04]  /*0710*/  IMAD.WIDE.U32 R2, R16, c[0x0][0x190], R2 ;  /* 0x0000640010027a25 */ /* 0x000fc800078e0002 */
[C---:B------:R-:W-:Y:S02]  /*0720*/  IMAD R0, R24.reuse, c[0x0][0x184], R0 ;  /* 0x0000610018007a24 */ /* 0x040fe400078e0200 */
[----:B------:R-:W-:Y:S01]  /*0730*/  IMAD.WIDE.U32 R8, R24, c[0x0][0x180], R4 ;  /* 0x0000600018087a25 */ /* 0x000fe200078e0004 */
[----:B------:R-:W-:Y:S02]  /*0740*/  LEA R4, P0, R2, c[0x0][0x160], 0x1 ;  /* 0x0000580002047a11 */ /* 0x000fe400078008ff */
[----:B------:R-:W-:Y:S01]  /*0750*/  @P3 IADD3 R11, R11, 0x1, RZ ;  /* 0x000000010b0b3810 */ /* 0x000fe20007ffe0ff */
[----:B------:R-:W-:Y:S02]  /*0760*/  IMAD R5, R25, c[0x0][0x188], RZ ;  /* 0x0000620019057a24 */ /* 0x000fe400078e02ff */
[----:B------:R-:W-:Y:S01]  /*0770*/  IMAD.IADD R3, R3, 0x1, R12 ;  /* 0x0000000103037824 */ /* 0x000fe200078e020c */
[----:B------:R-:W-:Y:S01]  /*0780*/  LEA.HI.SX32 R12, R246, 0xffffffff, 0x1a ;  /* 0xfffffffff60c7811 */ /* 0x000fe200078fd2ff */
[----:B------:R-:W-:-:S02]  /*0790*/  IMAD.IADD R9, R9, 0x1, R0 ;  /* 0x0000000109097824 */ /* 0x000fc400078e0200 */
[----:B------:R-:W-:Y:S01]  /*07a0*/  IMAD R0, R24, c[0x0][0x18c], R5 ;  /* 0x0000630018007a24 */ /* 0x000fe200078e0205 */
[----:B------:R-:W-:Y:S01]  /*07b0*/  LEA.HI.X R5, R2, c[0x0][0x164], R3, 0x1, P0 ;  /* 0x0000590002057a11 */ /* 0x000fe200000f0c03 */
[----:B------:R-:W-:Y:S01]  /*07c0*/  IMAD.IADD R7, R7, 0x1, R18 ;  /* 0x0000000107077824 */ /* 0x000fe200078e0212 */
[----:B------:R-:W-:Y:S01]  /*07d0*/  ISETP.NE.AND P0, PT, RZ, c[0x0][0x1c8], PT ;  /* 0x00007200ff007a0c */ /* 0x000fe20003f05270 */
[----:B------:R-:W-:Y:S01]  /*07e0*/  IMAD.SHL.U32 R247, R14, 0x2, RZ ;  /* 0x000000020ef77824 */ /* 0x000fe200078e00ff */
[----:B------:R-:W-:Y:S01]  /*07f0*/  IADD3 R2, P2, R4, UR7, RZ ;  /* 0x0000000704027c10 */ /* 0x000fe2000ff5e0ff */
[----:B------:R-:W-:Y:S01]  /*0800*/  IMAD.WIDE.U32 R6, R24, c[0x0][0x188], R6 ;  /* 0x0000620018067a25 */ /* 0x000fe200078e0006 */
[----:B------:R-:W-:Y:S02]  /*0810*/  SHF.R.S32.HI R13, RZ, 0x1f, R12 ;  /* 0x0000001fff0d7819 */ /* 0x000fe4000001140c */
[----:B------:R-:W-:Y:S01]  /*0820*/  IADD3.X R3, R5, UR12, RZ, P2, !PT ;  /* 0x0000000c05037c10 */ /* 0x000fe200097fe4ff */
[----:B------:R-:W-:Y:S01]  /*0830*/  IMAD.IADD R7, R7, 0x1, R0 ;  /* 0x0000000107077824 */ /* 0x000fe200078e0200 */
[----:B------:R1:W-:Y:S01]  /*0840*/  LDGSTS.E.BYPASS.LTC128B.128 [R247], [R4.64] ;  /* 0x0000000004f77fae */ /* 0x0003e2000b901d48 */
[----:B------:R-:W-:-:S03]  /*0850*/  IMAD.MOV.U32 R0, RZ, RZ, R11 ;  /* 0x000000ffff007224 */ /* 0x000fc600078e000b */
[----:B------:R1:W-:Y:S01]  /*0860*/  LDGSTS.E.BYPASS.LTC128B.128 [R247+0x4000], [R4.64+0x80] ;  /* 0x0400008004f77fae */ /* 0x0003e2000b901d48 */
[----:B------:R-:W-:Y:S01]  /*0870*/  @!P1 IMAD.MOV R0, RZ, RZ, -R0 ;  /* 0x000000ffff009224 */ /* 0x000fe200078e0a00 */
[----:B------:R-:W-:Y:S02]  /*0880*/  @!P0 LOP3.LUT R0, RZ, c[0x0][0x1c8], RZ, 0x33, !PT ;  /* 0x00007200ff008a12 */ /* 0x000fe400078e33ff */
[----:B------:R2:W-:Y:S03]  /*0890*/  LDGSTS.E.BYPASS.LTC128B.128 [R247+0x800], [R2.64] ;  /* 0x0080000002f77fae */ /* 0x0005e6000b901d48 */
[C---:B------:R-:W-:Y:S01]  /*08a0*/  IMAD.WIDE.U32 R30, R0.reuse, c[0x0][0x1b0], R8 ;  /* 0x00006c00001e7a25 */ /* 0x040fe200078e0008 */
[----:B------:R2:W-:Y:S03]  /*08b0*/  LDGSTS.E.BYPASS.LTC128B.128 [R247+0x4800], [R2.64+0x80] ;  /* 0x0480008002f77fae */ /* 0x0005e6000b901d48 */
[----:B------:R-:W-:Y:S01]  /*08c0*/  IMAD.WIDE.U32 R28, R0, c[0x0][0x1b8], R6 ;  /* 0x00006e00001c7a25 */ /* 0x000fe200078e0006 */
[----:B------:R-:W-:Y:S03]  /*08d0*/  STL.64 [R1+0x38], R30 ;  /* 0x0000381e01007387 */ /* 0x000fe60000100a00 */
[----:B------:R-:W-:Y:S01]  /*08e0*/  IMAD.MOV.U32 R164, RZ, RZ, R30 ;  /* 0x000000ffffa47224 */ /* 0x000fe200078e001e */
[----:B------:R-:W-:Y:S01]  /*08f0*/  STL.64 [R1+0x30], R28 ;  /* 0x0000301c01007387 */ /* 0x000fe20000100a00 */
[----:B-1----:R-:W-:-:S05]  /*0900*/  SHF.R.S32.HI R4, RZ, 0x1f, R0 ;  /* 0x0000001fff047819 */ /* 0x002fca0000011400 */
[C---:B------:R-:W-:Y:S02]  /*0910*/  IMAD R5, R4.reuse, c[0x0][0x1b0], RZ ;  /* 0x00006c0004057a24 */ /* 0x040fe400078e02ff */
[----:B------:R-:W-:Y:S01]  /*0920*/  IMAD R4, R4, c[0x0][0x1b8], RZ ;  /* 0x00006e0004047a24 */ /* 0x000fe200078e02ff */
[----:B--2---:R-:W-:Y:S01]  /*0930*/  IADD3 R2, P0, R2, UR7, RZ ;  /* 0x0000000702027c10 */ /* 0x004fe2000ff1e0ff */
[C---:B------:R-:W-:Y:S02]  /*0940*/  IMAD R5, R0.reuse, c[0x0][0x1b4], R5 ;  /* 0x00006d0000057a24 */ /* 0x040fe400078e0205 */
[----:B------:R-:W-:Y:S01]  /*0950*/  IMAD R14, R0, c[0x0][0x1bc], R4 ;  /* 0x00006f00000e7a24 */ /* 0x000fe200078e0204 */
[----:B------:R-:W-:Y:S01]  /*0960*/  IADD3.X R3, R3, UR12, RZ, P0, !PT ;  /* 0x0000000c03037c10 */ /* 0x000fe200087fe4ff */
[----:B------:R-:W-:Y:S01]  /*0970*/  IMAD R0, R12, UR10, RZ ;  /* 0x0000000a0c007c24 */ /* 0x000fe2000f8e02ff */
[----:B------:R-:W-:Y:S01]  /*0980*/  IADD3 R8, P0, R2, UR7, RZ ;  /* 0x0000000702087c10 */ /* 0x000fe2000ff1e0ff */
[----:B------:R-:W-:-:S02]  /*0990*/  IMAD.IADD R165, R31, 0x1, R5 ;  /* 0x000000011fa57824 */ /* 0x000fc400078e0205 */
[----:B------:R-:W-:Y:S01]  /*09a0*/  IMAD R0, R13, UR11, R0 ;  /* 0x0000000b0d007c24 */ /* 0x000fe2000f8e0200 */
[----:B------:R-:W-:Y:S01]  /*09b0*/  IADD3.X R9, R3, UR12, RZ, P0, !PT ;  /* 0x0000000c03097c10 */ /* 0x000fe200087fe4ff */
[----:B------:R-:W-:Y:S01]  /*09c0*/  IMAD.WIDE.U32 R10, R12, UR11, R164 ;  /* 0x0000000b0c0a7c25 */ /* 0x000fe2000f8e00a4 */
[----:B------:R-:W-:Y:S01]  /*09d0*/  IADD3 R6, P0, R8, UR7, RZ ;  /* 0x0000000708067c10 */ /* 0x000fe2000ff1e0ff */
[----:B------:R1:W-:Y:S02]  /*09e0*/  LDGSTS.E.BYPASS.LTC128B.128 [R247+0x1000], [R2.64] ;  /* 0x0100000002f77fae */ /* 0x0003e4000b901d48 */
[----:B------:R-:W-:Y:S01]  /*09f0*/  IMAD.IADD R0, R11, 0x1, R0 ;  /* 0x000000010b007824 */ /* 0x000fe200078e0200 */
[----:B------:R-:W-:Y:S01]  /*0a00*/  IADD3.X R7, R9, UR12, RZ, P0, !PT ;  /* 0x0000000c09077c10 */ /* 0x000fe200087fe4ff */
[----:B------:R1:W-:Y:S01]  /*0a10*/  LDGSTS.E.BYPASS.LTC128B.128 [R247+0x5000], [R2.64+0x80] ;  /* 0x0500008002f77fae */ /* 0x0003e2000b901d48 */
[----:B------:R-:W-:-:S03]  /*0a20*/  IADD3 R4, P0, R6, UR7, RZ ;  /* 0x0000000706047c10 */ /* 0x000fc6000ff1e0ff */
[----:B------:R2:W-:Y:S01]  /*0a30*/  LDGSTS.E.BYPASS.LTC128B.128 [R247+0x1800], [R8.64] ;  /* 0x0180000008f77fae */ /* 0x0005e2000b901d48 */
[----:B------:R-:W-:-:S03]  /*0a40*/  IADD3.X R5, R7, UR12, RZ, P0, !PT ;  /* 0x0000000c07057c10 */ /* 0x000fc600087fe4ff */
[----:B------:R2:W-:Y:S04]  /*0a50*/  LDGSTS.E.BYPASS.LTC128B.128 [R247+0x5800], [R8.64+0x80] ;  /* 0x0580008008f77fae */ /* 0x0005e8000b901d48 */
[----:B------:R3:W-:Y:S04]  /*0a60*/  LDGSTS.E.BYPASS.LTC128B.128 [R247+0x2000], [R6.64] ;  /* 0x0200000006f77fae */ /* 0x0007e8000b901d48 */
[----:B------:R3:W-:Y:S04]  /*0a70*/  LDGSTS.E.BYPASS.LTC128B.128 [R247+0x6000], [R6.64+0x80] ;  /* 0x0600008006f77fae */ /* 0x0007e8000b901d48 */
[----:B------:R4:W-:Y:S04]  /*0a80*/  LDGSTS.E.BYPASS.LTC128B.128 [R247+0x2800], [R4.64] ;  /* 0x0280000004f77fae */ /* 0x0009e8000b901d48 */
[----:B------:R4:W-:Y:S01]  /*0a90*/  LDGSTS.E.BYPASS.LTC128B.128 [R247+0x6800], [R4.64+0x80] ;  /* 0x0680008004f77fae */ /* 0x0009e2000b901d48 */
[----:B-1----:R-:W-:-:S03]  /*0aa0*/  IADD3 R2, P1, R4, UR7, RZ ;  /* 0x0000000704027c10 */ /* 0x002fc6000ff3e0ff */
[----:B------:R-:W-:Y:S01]  /*0ab0*/  STL.64 [R1+0x28], R164 ;  /* 0x000028a401007387 */ /* 0x000fe20000100a00 */
[----:B------:R-:W-:Y:S02]  /*0ac0*/  IADD3.X R3, R5, UR12, RZ, P1, !PT ;  /* 0x0000000c05037c10 */ /* 0x000fe40008ffe4ff */
[----:B--2---:R-:W-:-:S03]  /*0ad0*/  LEA R8, P0, R10, c[0x0][0x168], 0x1 ;  /* 0x00005a000a087a11 */ /* 0x004fc600078008ff */
[----:B------:R1:W-:Y:S01]  /*0ae0*/  LDGSTS.E.BYPASS.LTC128B.128 [R247+0x3000], [R2.64] ;  /* 0x0300000002f77fae */ /* 0x0003e2000b901d48 */
[----:B------:R-:W-:-:S03]  /*0af0*/  LEA.HI.X R9, R10, c[0x0][0x16c], R0, 0x1, P0 ;  /* 0x00005b000a097a11 */ /* 0x000fc600000f0c00 */
[----:B------:R1:W-:Y:S01]  /*0b00*/  LDGSTS.E.BYPASS.LTC128B.128 [R247+0x7000], [R2.64+0x80] ;  /* 0x0700008002f77fae */ /* 0x0003e2000b901d48 */
[----:B------:R-:W-:Y:S01]  /*0b10*/  IMAD R0, R13, c[0x0][0x1a0], RZ ;  /* 0x000068000d007a24 */ /* 0x000fe200078e02ff */
[----:B---3--:R-:W-:Y:S01]  /*0b20*/  IADD3 R6, P0, R2, UR7, RZ ;  /* 0x0000000702067c10 */ /* 0x008fe2000ff1e0ff */
[----:B------:R-:W-:Y:S02]  /*0b30*/  USHF.L.U32 UR7, UR4, 0x5, URZ ;  /* 0x0000000504077899 */ /* 0x000fe4000800063f */
[----:B------:R-:W-:Y:S01]  /*0b40*/  IMAD R0, R12, c[0x0][0x1a4], R0 ;  /* 0x000069000c007a24 */ /* 0x000fe200078e0200 */
[----:B------:R-:W-:Y:S01]  /*0b50*/  IADD3.X R7, R3, UR12, RZ, P0, !PT ;  /* 0x0000000c03077c10 */ /* 0x000fe200087fe4ff */
[----:B------:R-:W-:Y:S02]  /*0b60*/  USHF.L.U64.HI UR12, UR4, UR6, UR5 ;  /* 0x00000006040c7299 */ /* 0x000fe40008010205 */
[----:B----4-:R-:W-:Y:S02]  /*0b70*/  IADD3 R4, P0, R8, UR7, RZ ;  /* 0x0000000708047c10 */ /* 0x010fe4000ff1e0ff */
[----:B------:R2:W-:Y:S01]  /*0b80*/  LDGSTS.E.BYPASS.LTC128B.128 [R247+0x3800], [R6.64] ;  /* 0x0380000006f77fae */ /* 0x0005e2000b901d48 */
[----:B------:R-:W-:Y:S01]  /*0b90*/  ULDC.64 UR4, c[0x0][0x1a0] ;  /* 0x0000680000047ab9 */ /* 0x000fe20000000a00 */
[----:B------:R-:W-:-:S02]  /*0ba0*/  IADD3.X R5, R9, UR12, RZ, P0, !PT ;  /* 0x0000000c09057c10 */ /* 0x000fc400087fe4ff */
[----:B------:R2:W-:Y:S01]  /*0bb0*/  LDGSTS.E.BYPASS.LTC128B.128 [R247+0x7800], [R6.64+0x80] ;  /* 0x0780008006f77fae */ /* 0x0005e2000b901d48 */
[----:B------:R-:W-:Y:S02]  /*0bc0*/  USHF.L.U32 UR13, UR4, 0x5, URZ ;  /* 0x00000005040d7899 */ /* 0x000fe4000800063f */
[----:B------:R-:W-:Y:S01]  /*0bd0*/  USHF.L.U64.HI UR5, UR4, UR6, UR5 ;  /* 0x0000000604057299 */ /* 0x000fe20008010205 */
[----:B------:R3:W-:Y:S04]  /*0be0*/  LDGSTS.E.BYPASS.LTC128B.128 [R247+0x8000], [R8.64] ;  /* 0x0800000008f77fae */ /* 0x0007e8000b901d48 */
[----:B------:R3:W-:Y:S01]  /*0bf0*/  LDGSTS.E.BYPASS.LTC128B.128 [R247+0xa000], [R8.64+0x80] ;  /* 0x0a00008008f77fae */ /* 0x0007e2000b901d48 */
[----:B-1----:R-:W-:-:S03]  /*0c00*/  IADD3 R2, P0, R4, UR7, RZ ;  /* 0x0000000704027c10 */ /* 0x002fc6000ff1e0ff */
[----:B------:R1:W-:Y:S01]  /*0c10*/  LDGSTS.E.BYPASS.LTC128B.128 [R247+0x8800], [R4.64] ;  /* 0x0880000004f77fae */ /* 0x0003e2000b901d48 */
[----:B------:R-:W-:-:S03]  /*0c20*/  IADD3.X R3, R5, UR12, RZ, P0, !PT ;  /* 0x0000000c05037c10 */ /* 0x000fc600087fe4ff */
[----:B------:R1:W-:Y:S04]  /*0c30*/  LDGSTS.E.BYPASS.LTC128B.128 [R247+0xa800], [R4.64+0x80] ;  /* 0x0a80008004f77fae */ /* 0x0003e8000b901d48 */
[----:B------:R4:W-:Y:S04]  /*0c40*/  LDGSTS.E.BYPASS.LTC128B.128 [R247+0x9000], [R2.64] ;  /* 0x0900000002f77fae */ /* 0x0009e8000b901d48 */
[----:B------:R4:W-:Y:S01]  /*0c50*/  LDGSTS.E.BYPASS.LTC128B.128 [R247+0xb000], [R2.64+0x80] ;  /* 0x0b00008002f77fae */ /* 0x0009e2000b901d48 */
[----:B--2---:R-:W-:-:S04]  /*0c60*/  IMAD.WIDE.U32 R6, R12, c[0x0][0x1a0], RZ ;  /* 0x000068000c067a25 */ /* 0x004fc800078e00ff */
[----:B------:R-:W-:Y:S01]  /*0c70*/  IMAD.IADD R0, R7, 0x1, R0 ;  /* 0x0000000107007824 */ /* 0x000fe200078e0200 */
[----:B-1----:R-:W-:-:S04]  /*0c80*/  IADD3 R4, P0, R2, UR7, RZ ;  /* 0x0000000702047c10 */ /* 0x002fc8000ff1e0ff */
[----:B------:R-:W-:Y:S02]  /*0c90*/  IADD3.X R5, R3, UR12, RZ, P0, !PT ;  /* 0x0000000c03057c10 */ /* 0x000fe400087fe4ff */
[----:B------:R-:W-:Y:S01]  /*0ca0*/  LEA R7, P0, R6, R28, 0x6 ;  /* 0x0000001c06077211 */ /* 0x000fe200078030ff */
[----:B----4-:R-:W-:Y:S02]  /*0cb0*/  IMAD.IADD R2, R29, 0x1, R14 ;  /* 0x000000011d027824 */ /* 0x010fe400078e020e */
[----:B------:R1:W-:Y:S01]  /*0cc0*/  LDGSTS.E.BYPASS.LTC128B.128 [R247+0x9800], [R4.64] ;  /* 0x0980000004f77fae */ /* 0x0003e2000b901d48 */
[----:B------:R-:W-:-:S03]  /*0cd0*/  IMAD.SHL.U32 R3, R21, 0x8, RZ ;  /* 0x0000000815037824 */ /* 0x000fc600078e00ff */
[----:B------:R1:W-:Y:S01]  /*0ce0*/  LDGSTS.E.BYPASS.LTC128B.128 [R247+0xb800], [R4.64+0x80] ;  /* 0x0b80008004f77fae */ /* 0x0003e2000b901d48 */
[----:B------:R-:W-:Y:S01]  /*0cf0*/  LEA.HI.X R6, R6, R2, R0, 0x6, P0 ;  /* 0x0000000206067211 */ /* 0x000fe200000f3400 */
[----:B------:R-:W-:Y:S02]  /*0d00*/  IMAD R0, R21, 0x200, R15 ;  /* 0x0000020015007824 */ /* 0x000fe400078e020f */
[----:B------:R-:W0:Y:S03]  /*0d10*/  LDGDEPBAR ;  /* 0x00000000000079af */ /* 0x000e260000000000 */
[----:B------:R-:W-:Y:S01]  /*0d20*/  LEA R233, R0, 0x8000, 0x1 ;  /* 0x0000800000e97811 */ /* 0x000fe200078e08ff */
[----:B------:R2:W-:Y:S03]  /*0d30*/  STL [R1+0x40], R2 ;  /* 0x0000400201007387 */ /* 0x0005e60000100800 */
[----:B------:R-:W-:-:S02]  /*0d40*/  IADD3 R238, R233, 0x20, RZ ;  /* 0x00000020e9ee7810 */ /* 0x000fc40007ffe0ff */
[----:B-1----:R-:W-:Y:S01]  /*0d50*/  LEA R4, P0, R7, c[0x0][0x170], 0x1 ;  /* 0x00005c0007047a11 */ /* 0x002fe200078008ff */
[----:B------:R-:W-:-:S04]  /*0d60*/  DEPBAR.LE SB0, 0x0 ;  /* 0x000080000000791a */ /* 0x000fc80000000000 */
[----:B------:R-:W-:Y:S01]  /*0d70*/  LEA.HI.X R5, R7, c[0x0][0x174], R6, 0x1, P0 ;  /* 0x00005d0007057a11 */ /* 0x000fe200000f0c06 */
[----:B------:R-:W-:Y:S01]  /*0d80*/  BAR.SYNC.DEFER_BLOCKING 0x0 ;  /* 0x0000000000007b1d */ /* 0x000fe20000010000 */
[----:B--2---:R-:W-:Y:S02]  /*0d90*/  IMAD.SHL.U32 R2, R57, 0x40, RZ ;  /* 0x0000004039027824 */ /* 0x004fe400078e00ff */
[----:B------:R-:W-:-:S03]  /*0da0*/  IMAD.SHL.U32 R6, R20, 0x40, RZ ;  /* 0x0000004014067824 */ /* 0x000fc600078e00ff */
[----:B------:R-:W-:Y:S02]  /*0db0*/  LOP3.LUT R2, R2, 0x1c0, RZ, 0xc0, !PT ;  /* 0x000001c002027812 */ /* 0x000fe400078ec0ff */
[----:B------:R-:W-:Y:S02]  /*0dc0*/  LOP3.LUT R149, R6, 0xfffffe00, RZ, 0xc0, !PT ;  /* 0xfffffe0006957812 */ /* 0x000fe400078ec0ff */
[----:B------:R-:W-:Y:S02]  /*0dd0*/  LOP3.LUT R7, R2, 0x8, R3, 0xf8, !PT ;  /* 0x0000000802077812 */ /* 0x000fe400078ef803 */
[----:B------:R-:W-:Y:S02]  /*0de0*/  SHF.R.U32.HI R3, RZ, 0x3, R2 ;  /* 0x00000003ff037819 */ /* 0x000fe40000011602 */
[----:B------:R-:W-:Y:S02]  /*0df0*/  IADD3 R2, P0, R4, UR13, RZ ;  /* 0x0000000d04027c10 */ /* 0x000fe4000ff1e0ff */
[----:B------:R-:W-:-:S02]  /*0e00*/  LOP3.LUT R150, R7, R3, RZ, 0x3c, !PT ;  /* 0x0000000307967212 */ /* 0x000fc400078e3cff */
[----:B------:R-:W-:Y:S02]  /*0e10*/  SHF.R.S32.HI R7, RZ, 0x5, R22 ;  /* 0x00000005ff077819 */ /* 0x000fe40000011416 */
[----:B------:R-:W-:Y:S02]  /*0e20*/  IADD3.X R3, R5, UR5, RZ, P0, !PT ;  /* 0x0000000505037c10 */ /* 0x000fe400087fe4ff */
[----:B------:R-:W-:Y:S01]  /*0e30*/  IADD3 R6, P1, R2, UR13, RZ ;  /* 0x0000000d02067c10 */ /* 0x000fe2000ff3e0ff */
[----:B------:R-:W-:Y:S01]  /*0e40*/  @!PT LDS RZ, [RZ] ;  /* 0x00000000fffff984 */ /* 0x000fe20000000800 */
[----:B------:R-:W-:Y:S01]  /*0e50*/  @!PT LDS RZ, [RZ] ;  /* 0x00000000fffff984 */ /* 0x000fe20000000800 */
[----:B------:R-:W-:Y:S01]  /*0e60*/  @!PT LDS RZ, [RZ] ;  /* 0x00000000fffff984 */ /* 0x000fe20000000800 */
[----:B------:R1:W-:Y:S04]  /*0e70*/  LDGSTS.E.BYPASS.LTC128B.128 [R247+0xc000], [R4.64] ;  /* 0x0c00000004f77fae */ /* 0x0003e8000b901d48 */
[----:B------:R1:W-:Y:S04]  /*0e80*/  LDGSTS.E.BYPASS.LTC128B.128 [R247+0xe000], [R4.64+0x80] ;  /* 0x0e00008004f77fae */ /* 0x0003e8000b901d48 */
[----:B------:R2:W-:Y:S04]  /*0e90*/  LDGSTS.E.BYPASS.LTC128B.128 [R247+0xc800], [R2.64] ;  /* 0x0c80000002f77fae */ /* 0x0005e8000b901d48 */
[----:B------:R2:W-:Y:S01]  /*0ea0*/  LDGSTS.E.BYPASS.LTC128B.128 [R247+0xe800], [R2.64+0x80] ;  /* 0x0e80008002f77fae */ /* 0x0005e2000b901d48 */
[----:B-1----:R-:W-:Y:S01]  /*0eb0*/  IMAD R5, R7, 0x400, R149 ;  /* 0x0000040007057824 */ /* 0x002fe200078e0295 */
[----:B------:R-:W-:-:S02]  /*0ec0*/  IADD3 R4, P0, R6, UR13, RZ ;  /* 0x0000000d06047c10 */ /* 0x000fc4000ff1e0ff */
[----:B------:R-:W-:Y:S02]  /*0ed0*/  IADD3.X R7, R3, UR5, RZ, P1, !PT ;  /* 0x0000000503077c10 */ /* 0x000fe40008ffe4ff */
[----:B------:R-:W-:Y:S01]  /*0ee0*/  LOP3.LUT P1, RZ, R57, 0x2, RZ, 0xc0, !PT ;  /* 0x0000000239ff7812 */ /* 0x000fe2000782c0ff */
[----:B--2---:R-:W-:Y:S01]  /*0ef0*/  IMAD.IADD R2, R5, 0x1, R150 ;  /* 0x0000000105027824 */ /* 0x004fe200078e0296 */
[----:B------:R-:W-:Y:S01]  /*0f00*/  IADD3.X R5, R7, UR5, RZ, P0, !PT ;  /* 0x0000000507057c10 */ /* 0x000fe200087fe4ff */
[----:B------:R-:W-:Y:S01]  /*0f10*/  IMAD.SHL.U32 R3, R0, 0x2, RZ ;  /* 0x0000000200037824 */ /* 0x000fe200078e00ff */
[----:B------:R1:W-:Y:S01]  /*0f20*/  LDGSTS.E.BYPASS.LTC128B.128 [R247+0xd000], [R6.64] ;  /* 0x0d00000006f77fae */ /* 0x0003e2000b901d48 */
[----:B------:R-:W-:Y:S01]  /*0f30*/  IMAD.SHL.U32 R234, R2, 0x2, RZ ;  /* 0x0000000202ea7824 */ /* 0x000fe200078e00ff */
[C---:B------:R-:W-:Y:S01]  /*0f40*/  LOP3.LUT P0, RZ, R56.reuse, 0x2, RZ, 0xc0, !PT ;  /* 0x0000000238ff7812 */ /* 0x040fe2000780c0ff */
[----:B------:R-:W-:Y:S01]  /*0f50*/  IMAD.MOV.U32 R2, RZ, RZ, 0x40 ;  /* 0x00000040ff027424 */ /* 0x000fe200078e00ff */
[----:B------:R1:W-:Y:S04]  /*0f60*/  LDGSTS.E.BYPASS.LTC128B.128 [R247+0xf000], [R6.64+0x80] ;  /* 0x0f00008006f77fae */ /* 0x0003e8000b901d48 */
[----:B------:R2:W-:Y:S04]  /*0f70*/  LDGSTS.E.BYPASS.LTC128B.128 [R247+0xd800], [R4.64] ;  /* 0x0d80000004f77fae */ /* 0x0005e8000b901d48 */
[----:B------:R2:W-:Y:S03]  /*0f80*/  LDGSTS.E.BYPASS.LTC128B.128 [R247+0xf800], [R4.64+0x80] ;  /* 0x0f80008004f77fae */ /* 0x0005e6000b901d48 */
[----:B------:R-:W-:Y:S01]  /*0f90*/  @P0 IADD3 R238, R233, -0x20, RZ ;  /* 0xffffffe0e9ee0810 */ /* 0x000fe20007ffe0ff */
[----:B------:R-:W-:Y:S01]  /*0fa0*/  LDSM.16.M88.4 R12, [R234] ;  /* 0x00000000ea0c783b */ /* 0x000fe20000000200 */
[----:B------:R-:W-:-:S02]  /*0fb0*/  LOP3.LUT P0, RZ, R56, 0x4, RZ, 0xc0, !PT ;  /* 0x0000000438ff7812 */ /* 0x000fc4000780c0ff */
[C---:B------:R-:W-:Y:S01]  /*0fc0*/  IADD3 R245, R238.reuse, 0x800, RZ ;  /* 0x00000800eef57810 */ /* 0x040fe20007ffe0ff */
[----:B------:R-:W4:Y:S01]  /*0fd0*/  LDSM.16.M88.4 R16, [R3+0x8000] ;  /* 0x008000000310783b */ /* 0x000f220000000200 */
[C---:B------:R-:W-:Y:S02]  /*0fe0*/  IADD3 R244, R238.reuse, 0x1000, RZ ;  /* 0x00001000eef47810 */ /* 0x040fe40007ffe0ff */
[C---:B------:R-:W-:Y:S01]  /*0ff0*/  IADD3 R243, R238.reuse, 0x1800, RZ ;  /* 0x00001800eef37810 */ /* 0x040fe20007ffe0ff */
[----:B---3--:R-:W3:Y:S01]  /*1000*/  LDSM.16.M88.4 R8, [R234+0x2000] ;  /* 0x00200000ea08783b */ /* 0x008ee20000000200 */
[C---:B------:R-:W-:Y:S02]  /*1010*/  IADD3 R242, R238.reuse, 0x2000, RZ ;  /* 0x00002000eef27810 */ /* 0x040fe40007ffe0ff */
[C---:B------:R-:W-:Y:S01]  /*1020*/  IADD3 R241, R238.reuse, 0x2800, RZ ;  /* 0x00002800eef17810 */ /* 0x040fe20007ffe0ff */
[----:B------:R-:W5:Y:S01]  /*1030*/  LDSM.16.M88.4 R20, [R3+0x8800] ;  /* 0x008800000314783b */ /* 0x000f620000000200 */
[----:B------:R-:W-:-:S02]  /*1040*/  IADD3 R240, R238, 0x3000, RZ ;  /* 0x00003000eef07810 */ /* 0x000fc40007ffe0ff */
[----:B------:R-:W-:Y:S01]  /*1050*/  IADD3 R239, R238, 0x3800, RZ ;  /* 0x00003800eeef7810 */ /* 0x000fe20007ffe0ff */
[----:B------:R-:W1:Y:S04]  /*1060*/  LDSM.16.M88.4 R32, [R3+0x9000] ;  /* 0x009000000320783b */ /* 0x000e680000000200 */
[----:B------:R-:W1:Y:S01]  /*1070*/  LDSM.16.M88.4 R28, [R3+0x9800] ;  /* 0x00980000031c783b */ /* 0x000e620000000200 */
[----:B--2---:R-:W-:-:S03]  /*1080*/  IMAD.MOV.U32 R4, RZ, RZ, 0x20 ;  /* 0x00000020ff047424 */ /* 0x004fc600078e00ff */
[----:B------:R-:W-:Y:S02]  /*1090*/  LDSM.16.M88.4 R44, [R238] ;  /* 0x00000000ee2c783b */ /* 0x000fe40000000200 */
[----:B------:R-:W-:Y:S02]  /*10a0*/  SEL R4, R4, 0xffffffe0, !P1 ;  /* 0xffffffe004047807 */ /* 0x000fe40004800000 */
[----:B------:R-:W-:Y:S01]  /*10b0*/  LDSM.16.M88.4 R40, [R238+0x800] ;  /* 0x00080000ee28783b */ /* 0x000fe20000000200 */
[----:B------:R-:W-:Y:S02]  /*10c0*/  LOP3.LUT P1, RZ, R57, 0x4, RZ, 0xc0, !PT ;  /* 0x0000000439ff7812 */ /* 0x000fe4000782c0ff */
[----:B------:R-:W-:Y:S02]  /*10d0*/  IMAD.IADD R235, R234, 0x1, R4 ;  /* 0x00000001eaeb7824 */ /* 0x000fe400078e0204 */
[C---:B------:R-:W-:Y:S01]  /*10e0*/  SEL R0, R2.reuse, 0xffffffc0, !P1 ;  /* 0xffffffc002007807 */ /* 0x040fe20004800000 */
[----:B------:R-:W-:Y:S01]  /*10f0*/  LDSM.16.M88.4 R36, [R238+0x1000] ;  /* 0x00100000ee24783b */ /* 0x000fe20000000200 */
[----:B------:R-:W-:-:S02]  /*1100*/  SEL R2, R2, 0xffffffc0, !P0 ;  /* 0xffffffc002027807 */ /* 0x000fc40004000000 */
[----:B------:R-:W-:Y:S01]  /*1110*/  ISETP.GE.AND P0, PT, R148, 0x41, PT ;  /* 0x000000419400780c */ /* 0x000fe20003f06270 */
[----:B------:R-:W-:Y:S01]  /*1120*/  IMAD.IADD R237, R234, 0x1, R0 ;  /* 0x00000001eaed7824 */ /* 0x000fe200078e0200 */
[----:B------:R-:W-:Y:S01]  /*1130*/  LDSM.16.M88.4 R24, [R238+0x1800] ;  /* 0x00180000ee18783b */ /* 0x000fe20000000200 */
[----:B------:R-:W-:Y:S02]  /*1140*/  IMAD.IADD R232, R233, 0x1, R2 ;  /* 0x00000001e9e87824 */ /* 0x000fe400078e0202 */
[----:B------:R-:W-:Y:S01]  /*1150*/  IMAD.IADD R236, R235, 0x1, R0 ;  /* 0x00000001ebec7824 */ /* 0x000fe200078e0200 */
[----:B----4-:R-:W-:Y:S01]  /*1160*/  HMMA.16816.F32 R108, R12, R16, RZ ;  /* 0x000000100c6c723c */ /* 0x010fe200000018ff */
[----:B------:R-:W-:Y:S01]  /*1170*/  IMAD.IADD R231, R2, 0x1, R238 ;  /* 0x0000000102e77824 */ /* 0x000fe200078e02ee */
[----:B------:R-:W-:Y:S01]  /*1180*/  LDSM.16.M88.4 R56, [R232] ;  /* 0x00000000e838783b */ /* 0x000fe20000000200 */
[----:B------:R-:W-:-:S03]  /*1190*/  LOP3.LUT R2, R150, R149, RZ, 0xfc, !PT ;  /* 0x0000009596027212 */ /* 0x000fc600078efcff */
[----:B------:R-:W0:Y:S02]  /*11a0*/  LDGDEPBAR ;  /* 0x00000000000079af */ /* 0x000e240000000000 */
[C---:B---3--:R-:W-:Y:S08]  /*11b0*/  HMMA.16816.F32 R48, R8.reuse, R16, RZ ;  /* 0x000000100830723c */ /* 0x048ff000000018ff */
[-C--:B------:R-:W-:Y:S08]  /*11c0*/  HMMA.16816.F32 R92, R8, R18.reuse, RZ ;  /* 0x00000012085c723c */ /* 0x080ff000000018ff */
[----:B------:R-:W-:Y:S01]  /*11d0*/  HMMA.16816.F32 R104, R12, R18, RZ ;  /* 0x000000120c68723c */ /* 0x000fe200000018ff */
[----:B------:R-:W2:Y:S07]  /*11e0*/  LDSM.16.M88.4 R16, [R235+0x2000] ;  /* 0x00200000eb10783b */ /* 0x000eae0000000200 */
[C---:B-----5:R-:W-:Y:S08]  /*11f0*/  HMMA.16816.F32 R52, R8.reuse, R20, RZ ;  /* 0x000000140834723c */ /* 0x060ff000000018ff */
[----:B------:R-:W-:Y:S08]  /*1200*/  HMMA.16816.F32 R100, R8, R22, RZ ;  /* 0x000000160864723c */ /* 0x000ff000000018ff */
[C---:B------:R-:W-:Y:S08]  /*1210*/  HMMA.16816.F32 R80, R12.reuse, R20, RZ ;  /* 0x000000140c50723c */ /* 0x040ff000000018ff */
[----:B------:R-:W-:Y:S01]  /*1220*/  HMMA.16816.F32 R88, R12, R22, RZ ;  /* 0x000000160c58723c */ /* 0x000fe200000018ff */
[----:B------:R-:W3:Y:S07]  /*1230*/  LDSM.16.M88.4 R20, [R237+0x2000] ;  /* 0x00200000ed14783b */ /* 0x000eee0000000200 */
[C---:B-1----:R-:W-:Y:S08]  /*1240*/  HMMA.16816.F32 R60, R8.reuse, R32, RZ ;  /* 0x00000020083c723c */ /* 0x042ff000000018ff */
[----:B------:R-:W-:Y:S08]  /*1250*/  HMMA.16816.F32 R96, R8, R34, RZ ;  /* 0x000000220860723c */ /* 0x000ff000000018ff */
[C---:B------:R-:W-:Y:S08]  /*1260*/  HMMA.16816.F32 R68, R12.reuse, R32, RZ ;  /* 0x000000200c44723c */ /* 0x040ff000000018ff */
[----:B------:R-:W-:Y:S08]  /*1270*/  HMMA.16816.F32 R72, R12, R34, RZ ;  /* 0x000000220c48723c */ /* 0x000ff000000018ff */
[C---:B------:R-:W-:Y:S08]  /*1280*/  HMMA.16816.F32 R76, R8.reuse, R28, RZ ;  /* 0x0000001c084c723c */ /* 0x040ff000000018ff */
[----:B------:R-:W-:Y:S01]  /*1290*/  HMMA.16816.F32 R84, R8, R30, RZ ;  /* 0x0000001e0854723c */ /* 0x000fe200000018ff */
[----:B------:R-:W1:Y:S07]  /*12a0*/  LDSM.16.M88.4 R8, [R235] ;  /* 0x00000000eb08783b */ /* 0x000e6e0000000200 */
[C---:B------:R-:W-:Y:S08]  /*12b0*/  HMMA.16816.F32 R64, R12.reuse, R28, RZ ;  /* 0x0000001c0c40723c */ /* 0x040ff000000018ff */
[----:B------:R-:W-:Y:S08]  /*12c0*/  HMMA.16816.F32 R32, R12, R30, RZ ;  /* 0x0000001e0c20723c */ /* 0x000ff000000018ff */
[C---:B--2---:R-:W-:Y:S01]  /*12d0*/  HMMA.16816.F32 R12, R16.reuse, R44, R48 ;  /* 0x0000002c100c723c */ /* 0x044fe20000001830 */
[----:B------:R-:W-:Y:S07]  /*12e0*/  LDSM.16.M88.4 R48, [R232+0x1000] ;  /* 0x00100000e830783b */ /* 0x000fee0000000200 */
[C---:B------:R-:W-:Y:S01]  /*12f0*/  HMMA.16816.F32 R28, R16.reuse, R40, R52 ;  /* 0x00000028101c723c */ /* 0x040fe20000001834 */
[----:B------:R-:W2:Y:S07]  /*1300*/  LDSM.16.M88.4 R52, [R232+0x800] ;  /* 0x00080000e834783b */ /* 0x000eae0000000200 */
[C---:B------:R-:W-:Y:S01]  /*1310*/  HMMA.16816.F32 R112, R16.reuse, R36, R60 ;  /* 0x000000241070723c */ /* 0x040fe2000000183c */
[----:B------:R-:W4:Y:S07]  /*1320*/  LDSM.16.M88.4 R60, [R232+0x1800] ;  /* 0x00180000e83c783b */ /* 0x000f2e0000000200 */
[----:B------:R-:W-:Y:S08]  /*1330*/  HMMA.16816.F32 R128, R16, R42, R100 ;  /* 0x0000002a1080723c */ /* 0x000ff00000001864 */
[----:B---3--:R-:W-:Y:S01]  /*1340*/  HMMA.16816.F32 R100, R20, R56, R12 ;  /* 0x000000381464723c */ /* 0x008fe2000000180c */
[----:B------:R-:W3:Y:S07]  /*1350*/  LDSM.16.M88.4 R12, [R237] ;  /* 0x00000000ed0c783b */ /* 0x000eee0000000200 */
[C---:B------:R-:W-:Y:S08]  /*1360*/  HMMA.16816.F32 R76, R16.reuse, R24, R76 ;  /* 0x00000018104c723c */ /* 0x040ff0000000184c */
[C---:B------:R-:W-:Y:S08]  /*1370*/  HMMA.16816.F32 R136, R16.reuse, R46, R92 ;  /* 0x0000002e1088723c */ /* 0x040ff0000000185c */
[C---:B------:R-:W-:Y:S08]  /*1380*/  HMMA.16816.F32 R124, R16.reuse, R38, R96 ;  /* 0x00000026107c723c */ /* 0x040ff00000001860 */
[----:B------:R-:W-:Y:S01]  /*1390*/  HMMA.16816.F32 R120, R16, R26, R84 ;  /* 0x0000001a1078723c */ /* 0x000fe20000001854 */
[----:B------:R-:W-:Y:S07]  /*13a0*/  LDSM.16.M88.4 R16, [R236] ;  /* 0x00000000ec10783b */ /* 0x000fee0000000200 */
[C---:B-1----:R-:W-:Y:S08]  /*13b0*/  HMMA.16816.F32 R140, R8.reuse, R36, R68 ;  /* 0x00000024088c723c */ /* 0x042ff00000001844 */
        /* <DEDUP_REMOVED lines=10> */
[C---:B--2---:R-:W-:Y:S01]  /*1460*/  HMMA.16816.F32 R92, R20.reuse, R52, R28 ;  /* 0x00000034145c723c */ /* 0x044fe2000000181c */
[----:B------:R-:W2:Y:S04]  /*1470*/  LDSM.16.M88.4 R32, [R231] ;  /* 0x00000000e720783b */ /* 0x000ea80000000200 */
[----:B------:R-:W5:Y:S03]  /*1480*/  LDSM.16.M88.4 R28, [R231+0x800] ;  /* 0x00080000e71c783b */ /* 0x000f660000000200 */
[C---:B------:R-:W-:Y:S08]  /*1490*/  HMMA.16816.F32 R84, R20.reuse, R48, R112 ;  /* 0x000000301454723c */ /* 0x040ff00000001870 */
[C---:B----4-:R-:W-:Y:S08]  /*14a0*/  HMMA.16816.F32 R76, R20.reuse, R60, R76 ;  /* 0x0000003c144c723c */ /* 0x050ff0000000184c */
[C---:B------:R-:W-:Y:S08]  /*14b0*/  HMMA.16816.F32 R96, R20.reuse, R58, R136 ;  /* 0x0000003a1460723c */ /* 0x040ff00000001888 */
[C---:B------:R-:W-:Y:S08]  /*14c0*/  HMMA.16816.F32 R88, R20.reuse, R54, R128 ;  /* 0x000000361458723c */ /* 0x040ff00000001880 */
[C---:B------:R-:W-:Y:S08]  /*14d0*/  HMMA.16816.F32 R80, R20.reuse, R50, R124 ;  /* 0x000000321450723c */ /* 0x040ff0000000187c */
[----:B------:R-:W-:Y:S08]  /*14e0*/  HMMA.16816.F32 R68, R20, R62, R120 ;  /* 0x0000003e1444723c */ /* 0x000ff00000001878 */
[C---:B---3--:R-:W-:Y:S08]  /*14f0*/  HMMA.16816.F32 R20, R12.reuse, R50, R36 ;  /* 0x000000320c14723c */ /* 0x048ff00000001824 */
        /* <DEDUP_REMOVED lines=8> */
[----:B------:R-:W3:Y:S07]  /*1580*/  LDSM.16.M88.4 R12, [R234+0x6000] ;  /* 0x00600000ea0c783b */ /* 0x000eee0000000200 */
[-C--:B-1----:R-:W-:Y:S08]  /*1590*/  HMMA.16816.F32 R128, R8, R26.reuse, R80 ;  /* 0x0000001a0880723c */ /* 0x082ff00000001850 */
[C---:B------:R-:W-:Y:S01]  /*15a0*/  HMMA.16816.F32 R104, R16.reuse, R26, R20 ;  /* 0x0000001a1068723c */ /* 0x040fe20000001814 */
[----:B------:R-:W1:Y:S07]  /*15b0*/  LDSM.16.M88.4 R20, [R3+0xb800] ;  /* 0x00b800000314783b */ /* 0x000e6e0000000200 */
[-C--:B--2---:R-:W-:Y:S08]  /*15c0*/  HMMA.16816.F32 R80, R16, R32.reuse, R112 ;  /* 0x000000201050723c */ /* 0x084ff00000001870 */
[C---:B------:R-:W-:Y:S08]  /*15d0*/  HMMA.16816.F32 R60, R8.reuse, R32, R100 ;  /* 0x00000020083c723c */ /* 0x040ff00000001864 */
[-C--:B------:R-:W-:Y:S08]  /*15e0*/  HMMA.16816.F32 R132, R8, R24.reuse, R84 ;  /* 0x000000180884723c */ /* 0x080ff00000001854 */
[----:B------:R-:W-:Y:S01]  /*15f0*/  HMMA.16816.F32 R112, R16, R24, R44 ;  /* 0x000000181070723c */ /* 0x000fe2000000182c */
[----:B------:R-:W2:Y:S04]  /*1600*/  LDSM.16.M88.4 R44, [R3+0xa800] ;  /* 0x00a80000032c783b */ /* 0x000ea80000000200 */
[----:B------:R-:W-:Y:S03]  /*1610*/  LDSM.16.M88.4 R24, [R235+0x4000] ;  /* 0x00400000eb18783b */ /* 0x000fe60000000200 */
[C---:B-----5:R-:W-:Y:S08]  /*1620*/  HMMA.16816.F32 R100, R8.reuse, R28, R92 ;  /* 0x0000001c0864723c */ /* 0x060ff0000000185c */
[----:B------:R-:W-:Y:S08]  /*1630*/  HMMA.16816.F32 R84, R8, R42, R68 ;  /* 0x0000002a0854723c */ /* 0x000ff00000001844 */
[C---:B------:R-:W-:Y:S01]  /*1640*/  HMMA.16816.F32 R108, R16.reuse, R40, R36 ;  /* 0x00000028106c723c */ /* 0x040fe20000001824 */
[----:B------:R-:W4:Y:S07]  /*1650*/  LDSM.16.M88.4 R36, [R3+0xb000] ;  /* 0x00b000000324783b */ /* 0x000f2e0000000200 */
[C---:B------:R-:W-:Y:S08]  /*1660*/  HMMA.16816.F32 R68, R16.reuse, R34, R72 ;  /* 0x000000221044723c */ /* 0x040ff00000001848 */
[C---:B------:R-:W-:Y:S08]  /*1670*/  HMMA.16816.F32 R120, R16.reuse, R28, R64 ;  /* 0x0000001c1078723c */ /* 0x040ff00000001840 */
[C---:B------:R-:W-:Y:S01]  /*1680*/  HMMA.16816.F32 R116, R16.reuse, R30, R56 ;  /* 0x0000001e1074723c */ /* 0x040fe20000001838 */
[----:B------:R-:W-:Y:S07]  /*1690*/  LDSM.16.M88.4 R56, [R238+0x3800] ;  /* 0x00380000ee38783b */ /* 0x000fee0000000200 */
[----:B------:R-:W-:Y:S01]  /*16a0*/  HMMA.16816.F32 R92, R16, R42, R48 ;  /* 0x0000002a105c723c */ /* 0x000fe20000001830 */
[----:B------:R-:W5:Y:S04]  /*16b0*/  LDSM.16.M88.4 R16, [R234+0x4000] ;  /* 0x00400000ea10783b */ /* 0x000f680000000200 */
[----:B------:R-:W-:Y:S03]  /*16c0*/  LDSM.16.M88.4 R48, [R238+0x3000] ;  /* 0x00300000ee30783b */ /* 0x000fe60000000200 */
[C---:B------:R-:W-:Y:S01]  /*16d0*/  HMMA.16816.F32 R96, R8.reuse, R34, R96 ;  /* 0x000000220860723c */ /* 0x040fe20000001860 */
[----:B------:R-:W-:Y:S07]  /*16e0*/  LDSM.16.M88.4 R32, [R238+0x2000] ;  /* 0x00200000ee20783b */ /* 0x000fee0000000200 */
[C---:B------:R-:W-:Y:S08]  /*16f0*/  HMMA.16816.F32 R124, R8.reuse, R40, R76 ;  /* 0x00000028087c723c */ /* 0x040ff0000000184c */
[----:B------:R-:W-:Y:S01]  /*1700*/  HMMA.16816.F32 R88, R8, R30, R88 ;  /* 0x0000001e0858723c */ /* 0x000fe20000001858 */
[----:B------:R-:W4:Y:S04]  /*1710*/  LDSM.16.M88.4 R8, [R235+0x6000] ;  /* 0x00600000eb08783b */ /* 0x000f280000000200 */
[----:B------:R-:W4:Y:S03]  /*1720*/  LDSM.16.M88.4 R28, [R238+0x2800] ;  /* 0x00280000ee1c783b */ /* 0x000f260000000200 */
[C---:B---3--:R-:W-:Y:S08]  /*1730*/  HMMA.16816.F32 R72, R12.reuse, R54, R96 ;  /* 0x000000360c48723c */ /* 0x048ff00000001860 */
[C---:B-1----:R-:W-:Y:S08]  /*1740*/  HMMA.16816.F32 R96, R12.reuse, R20, R124 ;  /* 0x000000140c60723c */ /* 0x042ff0000000187c */
[C---:B------:R-:W-:Y:S08]  /*1750*/  HMMA.16816.F32 R76, R12.reuse, R52, R60 ;  /* 0x000000340c4c723c */ /* 0x040ff0000000183c */
[C---:B--2---:R-:W-:Y:S08]  /*1760*/  HMMA.16816.F32 R60, R12.reuse, R46, R88 ;  /* 0x0000002e0c3c723c */ /* 0x044ff00000001858 */
[C---:B------:R-:W-:Y:S08]  /*1770*/  HMMA.16816.F32 R84, R12.reuse, R22, R84 ;  /* 0x000000160c54723c */ /* 0x040ff00000001854 */
[----:B----4-:R-:W-:Y:S08]  /*1780*/  HMMA.16816.F32 R88, R12, R36, R132 ;  /* 0x000000240c58723c */ /* 0x010ff00000001884 */
[----:B-----5:R-:W-:Y:S08]  /*1790*/  HMMA.16816.F32 R80, R16, R52, R80 ;  /* 0x000000341050723c */ /* 0x020ff00000001850 */
[----:B------:R-:W-:Y:S08]  /*17a0*/  HMMA.16816.F32 R64, R12, R44, R100 ;  /* 0x0000002c0c40723c */ /* 0x000ff00000001864 */
[C---:B------:R-:W-:Y:S01]  /*17b0*/  HMMA.16816.F32 R68, R16.reuse, R54, R68 ;  /* 0x000000361044723c */ /* 0x040fe20000001844 */
[----:B------:R-:W-:Y:S07]  /*17c0*/  LDSM.16.M88.4 R52, [R232+0x2000] ;  /* 0x00200000e834783b */ /* 0x000fee0000000200 */
[----:B------:R-:W-:Y:S08]  /*17d0*/  HMMA.16816.F32 R40, R16, R44, R120 ;  /* 0x0000002c1028723c */ /* 0x000ff00000001878 */
[----:B------:R-:W-:Y:S08]  /*17e0*/  HMMA.16816.F32 R100, R12, R38, R128 ;  /* 0x000000260c64723c */ /* 0x000ff00000001880 */
[C---:B------:R-:W-:Y:S08]  /*17f0*/  HMMA.16816.F32 R44, R16.reuse, R46, R116 ;  /* 0x0000002e102c723c */ /* 0x040ff00000001874 */
[C---:B------:R-:W-:Y:S08]  /*1800*/  HMMA.16816.F32 R108, R16.reuse, R20, R108 ;  /* 0x00000014106c723c */ /* 0x040ff0000000186c */
[C---:B------:R-:W-:Y:S08]  /*1810*/  HMMA.16816.F32 R12, R16.reuse, R36, R112 ;  /* 0x00000024100c723c */ /* 0x040ff00000001870 */
[C---:B------:R-:W-:Y:S01]  /*1820*/  HMMA.16816.F32 R104, R16.reuse, R38, R104 ;  /* 0x000000261068723c */ /* 0x040fe20000001868 */
[----:B------:R-:W-:Y:S07]  /*1830*/  LDSM.16.M88.4 R36, [R232+0x3800] ;  /* 0x00380000e824783b */ /* 0x000fee0000000200 */
[----:B------:R-:W-:Y:S01]  /*1840*/  HMMA.16816.F32 R92, R16, R22, R92 ;  /* 0x00000016105c723c */ /* 0x000fe2000000185c */
[----:B------:R-:W1:Y:S04]  /*1850*/  LDSM.16.M88.4 R20, [R237+0x6000] ;  /* 0x00600000ed14783b */ /* 0x000e680000000200 */
[----:B------:R-:W2:Y:S03]  /*1860*/  LDSM.16.M88.4 R16, [R237+0x4000] ;  /* 0x00400000ed10783b */ /* 0x000ea60000000200 */
[C---:B------:R-:W-:Y:S08]  /*1870*/  HMMA.16816.F32 R124, R8.reuse, R56, R96 ;  /* 0x00000038087c723c */ /* 0x040ff00000001860 */
[C---:B------:R-:W-:Y:S08]  /*1880*/  HMMA.16816.F32 R120, R8.reuse, R58, R84 ;  /* 0x0000003a0878723c */ /* 0x040ff00000001854 */
[----:B------:R-:W-:Y:S08]  /*1890*/  HMMA.16816.F32 R132, R8, R48, R88 ;  /* 0x000000300884723c */ /* 0x000ff00000001858 */
[-C--:B------:R-:W-:Y:S08]  /*18a0*/  HMMA.16816.F32 R88, R24, R32.reuse, R80 ;  /* 0x000000201858723c */ /* 0x080ff00000001850 */
[----:B------:R-:W-:Y:S08]  /*18b0*/  HMMA.16816.F32 R112, R8, R32, R76 ;  /* 0x000000200870723c */ /* 0x000ff0000000184c */
[-C--:B------:R-:W-:Y:S08]  /*18c0*/  HMMA.16816.F32 R80, R24, R34.reuse, R68 ;  /* 0x000000221850723c */ /* 0x080ff00000001844 */
[C---:B------:R-:W-:Y:S01]  /*18d0*/  HMMA.16816.F32 R140, R8.reuse, R34, R72 ;  /* 0x00000022088c723c */ /* 0x040fe20000001848 */
[----:B------:R-:W-:Y:S07]  /*18e0*/  LDSM.16.M88.4 R32, [R231+0x2800] ;  /* 0x00280000e720783b */ /* 0x000fee0000000200 */
[C---:B------:R-:W-:Y:S08]  /*18f0*/  HMMA.16816.F32 R136, R8.reuse, R28, R64 ;  /* 0x0000001c0888723c */ /* 0x040ff00000001840 */
[-C--:B------:R-:W-:Y:S08]  /*1900*/  HMMA.16816.F32 R116, R8, R30.reuse, R60 ;  /* 0x0000001e0874723c */ /* 0x080ff0000000183c */
[C---:B------:R-:W-:Y:S01]  /*1910*/  HMMA.16816.F32 R68, R24.reuse, R30, R44 ;  /* 0x0000001e1844723c */ /* 0x040fe2000000182c */
[----:B------:R-:W3:Y:S07]  /*1920*/  LDSM.16.M88.4 R44, [R232+0x2800] ;  /* 0x00280000e82c783b */ /* 0x000eee0000000200 */
[----:B------:R-:W-:Y:S08]  /*1930*/  HMMA.16816.F32 R76, R24, R56, R108 ;  /* 0x00000038184c723c */ /* 0x000ff0000000186c */
[----:B------:R-:W-:Y:S01]  /*1940*/  HMMA.16816.F32 R128, R8, R50, R100 ;  /* 0x000000320880723c */ /* 0x000fe20000001864 */
[----:B------:R-:W-:Y:S07]  /*1950*/  LDSM.16.M88.4 R8, [R236+0x6000] ;  /* 0x00600000ec08783b */ /* 0x000fee0000000200 */
[C---:B------:R-:W-:Y:S01]  /*1960*/  HMMA.16816.F32 R72, R24.reuse, R28, R40 ;  /* 0x0000001c1848723c */ /* 0x040fe20000001828 */
[----:B------:R-:W4:Y:S04]  /*1970*/  LDSM.16.M88.4 R40, [R232+0x3000] ;  /* 0x00300000e828783b */ /* 0x000f280000000200 */
[----:B------:R-:W-:Y:S03]  /*1980*/  LDSM.16.M88.4 R28, [R231+0x3000] ;  /* 0x00300000e71c783b */ /* 0x000fe60000000200 */
[C---:B------:R-:W-:Y:S01]  /*1990*/  HMMA.16816.F32 R60, R24.reuse, R48, R12 ;  /* 0x00000030183c723c */ /* 0x040fe2000000180c */
[----:B------:R-:W-:Y:S07]  /*19a0*/  LDSM.16.M88.4 R12, [R236+0x4000] ;  /* 0x00400000ec0c783b */ /* 0x000fee0000000200 */
[C---:B------:R-:W-:Y:S01]  /*19b0*/  HMMA.16816.F32 R64, R24.reuse, R50, R104 ;  /* 0x000000321840723c */ /* 0x040fe20000001868 */
[----:B------:R-:W-:Y:S07]  /*19c0*/  LDSM.16.M88.4 R48, [R231+0x2000] ;  /* 0x00200000e730783b */ /* 0x000fee0000000200 */
[----:B------:R-:W-:Y:S01]  /*19d0*/  HMMA.16816.F32 R56, R24, R58, R92 ;  /* 0x0000003a1838723c */ /* 0x000fe2000000185c */
[----:B------:R-:W5:Y:S01]  /*19e0*/  LDSM.16.M88.4 R24, [R231+0x3800] ;  /* 0x00380000e718783b */ /* 0x000f620000000200 */
[----:B------:R-:W-:-:S06]  /*19f0*/  DEPBAR.LE SB0, 0x0 ;  /* 0x000080000000791a */ /* 0x000fcc0000000000 */
[C---:B-1----:R-:W-:Y:S08]  /*1a00*/  HMMA.16816.F32 R104, R20.reuse, R36, R124 ;  /* 0x000000241468723c */ /* 0x042ff0000000187c */
[C---:B------:R-:W-:Y:S08]  /*1a10*/  HMMA.16816.F32 R92, R20.reuse, R38, R120 ;  /* 0x00000026145c723c */ /* 0x040ff00000001878 */
[C---:B------:R-:W-:Y:S08]  /*1a20*/  HMMA.16816.F32 R84, R20.reuse, R52, R112 ;  /* 0x000000341454723c */ /* 0x040ff00000001870 */
[----:B------:R-:W-:Y:S08]  /*1a30*/  HMMA.16816.F32 R96, R20, R54, R140 ;  /* 0x000000361460723c */ /* 0x000ff0000000188c */
[C---:B--2---:R-:W-:Y:S08]  /*1a40*/  HMMA.16816.F32 R88, R16.reuse, R52, R88 ;  /* 0x000000341058723c */ /* 0x044ff00000001858 */
[----:B------:R-:W-:Y:S08]  /*1a50*/  HMMA.16816.F32 R80, R16, R54, R80 ;  /* 0x000000361050723c */ /* 0x000ff00000001850 */
[C---:B---3--:R-:W-:Y:S08]  /*1a60*/  HMMA.16816.F32 R100, R20.reuse, R44, R136 ;  /* 0x0000002c1464723c */ /* 0x048ff00000001888 */
[----:B------:R-:W-:Y:S08]  /*1a70*/  HMMA.16816.F32 R116, R20, R46, R116 ;  /* 0x0000002e1474723c */ /* 0x000ff00000001874 */
[C---:B------:R-:W-:Y:S08]  /*1a80*/  HMMA.16816.F32 R72, R16.reuse, R44, R72 ;  /* 0x0000002c1048723c */ /* 0x040ff00000001848 */
[----:B------:R-:W-:Y:S08]  /*1a90*/  HMMA.16816.F32 R52, R16, R46, R68 ;  /* 0x0000002e1034723c */ /* 0x000ff00000001844 */
[C---:B----4-:R-:W-:Y:S08]  /*1aa0*/  HMMA.16816.F32 R112, R20.reuse, R40, R132 ;  /* 0x000000281470723c */ /* 0x050ff00000001884 */
[----:B------:R-:W-:Y:S08]  /*1ab0*/  HMMA.16816.F32 R108, R20, R42, R128 ;  /* 0x0000002a146c723c */ /* 0x000ff00000001880 */
[----:B------:R-:W-:Y:S08]  /*1ac0*/  HMMA.16816.F32 R44, R16, R40, R60 ;  /* 0x00000028102c723c */ /* 0x000ff0000000183c */
[----:B-----5:R-:W-:Y:S08]  /*1ad0*/  HMMA.16816.F32 R68, R8, R24, R104 ;  /* 0x000000180844723c */ /* 0x020ff00000001868 */
[----:B------:R-:W-:Y:S08]  /*1ae0*/  HMMA.16816.F32 R40, R16, R42, R64 ;  /* 0x0000002a1028723c */ /* 0x000ff00000001840 */
[----:B------:R-:W-:Y:S07]  /*1af0*/  HMMA.16816.F32 R64, R8, R26, R92 ;  /* 0x0000001a0840723c */ /* 0x000fee000000185c */
[----:B------:R1:W-:Y:S01]  /*1b00*/  STL.64 [R1+0x10], R68 ;  /* 0x0000104401007387 */ /* 0x0003e20000100a00 */
[C---:B------:R-:W-:Y:S03]  /*1b10*/  HMMA.16816.F32 R20, R16.reuse, R36, R76 ;  /* 0x000000241014723c */ /* 0x040fe6000000184c */
[----:B------:R1:W-:Y:S05]  /*1b20*/  STL.64 [R1+0x18], R70 ;  /* 0x0000184601007387 */ /* 0x0003ea0000100a00 */
[----:B------:R-:W-:Y:S07]  /*1b30*/  HMMA.16816.F32 R16, R16, R38, R56 ;  /* 0x000000261010723c */ /* 0x000fee0000001838 */
[----:B------:R1:W-:Y:S01]  /*1b40*/  STL.64 [R1], R64 ;  /* 0x0000004001007387 */ /* 0x0003e20000100a00 */
[C---:B------:R-:W-:Y:S03]  /*1b50*/  HMMA.16816.F32 R36, R8.reuse, R48, R84 ;  /* 0x000000300824723c */ /* 0x040fe60000001854 */
[----:B------:R1:W-:Y:S05]  /*1b60*/  STL.64 [R1+0x8], R66 ;  /* 0x0000084201007387 */ /* 0x0003ea0000100a00 */
[C---:B------:R-:W-:Y:S08]  /*1b70*/  HMMA.16816.F32 R56, R8.reuse, R50, R96 ;  /* 0x000000320838723c */ /* 0x040ff00000001860 */
        /* <DEDUP_REMOVED lines=11> */
[----:B------:R-:W-:Y:S01]  /*1c30*/  HMMA.16816.F32 R216, R12, R26, R16 ;  /* 0x0000001a0cd8723c */ /* 0x000fe20000001810 */
[----:B------:R-:W-:Y:S06]  /*1c40*/  BAR.SYNC.DEFER_BLOCKING 0x0 ;  /* 0x0000000000007b1d */ /* 0x000fec0000010000 */
[----:B------:R-:W-:Y:S05]  /*1c50*/  @!P0 BRA `(.L_x_86) ;  /* 0x000001a000008947 */ /* 0x000fea0003800000 */
[----:B-1----:R-:W-:-:S04]  /*1c60*/  LEA.HI.SX32 R3, R246, 0xfffffffe, 0x1a ;  /* 0xfffffffef6037811 */ /* 0x002fc800078fd2ff */
[----:B------:R-:W-:Y:S01]  /*1c70*/  SHF.R.S32.HI R8, RZ, 0x1f, R3 ;  /* 0x0000001fff087819 */ /* 0x000fe20000011403 */
[C---:B------:R-:W-:Y:S02]  /*1c80*/  IMAD R5, R3.reuse, UR10, RZ ;  /* 0x0000000a03057c24 */ /* 0x040fe4000f8e02ff */
[----:B------:R-:W-:-:S04]  /*1c90*/  IMAD.WIDE.U32 R6, R3, UR11, R164 ;  /* 0x0000000b03067c25 */ /* 0x000fc8000f8e00a4 */
[----:B------:R-:W-:Y:S01]  /*1ca0*/  IMAD R3, R8, UR11, R5 ;  /* 0x0000000b08037c24 */ /* 0x000fe2000f8e0205 */
[----:B------:R-:W-:-:S03]  /*1cb0*/  LEA R10, P2, R6, c[0x0][0x168], 0x1 ;  /* 0x00005a00060a7a11 */ /* 0x000fc600078408ff */
[----:B------:R-:W-:Y:S01]  /*1cc0*/  IMAD.IADD R3, R7, 0x1, R3 ;  /* 0x0000000107037824 */ /* 0x000fe200078e0203 */
[----:B------:R-:W-:-:S04]  /*1cd0*/  IADD3 R8, P1, R10, UR7, RZ ;  /* 0x000000070a087c10 */ /* 0x000fc8000ff3e0ff */
        /* <DEDUP_REMOVED lines=17> */
[----:B------:R-:W0:Y:S02]  /*1df0*/  LDGDEPBAR ;  /* 0x00000000000079af */ /* 0x000e240000000000 */
.L_x_86:
[----:B-1----:R-:W2:Y:S04]  /*1e00*/  LDL.LU R164, [R1] ;  /* 0x0000000001a47983 */ /* 0x002ea80000300800 */
[----:B------:R-:W3:Y:S04]  /*1e10*/  LDL.LU R179, [R1+0x10] ;  /* 0x0000100001b37983 */ /* 0x000ee80000300800 */
[----:B------:R-:W4:Y:S04]  /*1e20*/  LDL.LU R200, [R1+0x14] ;  /* 0x0000140001c87983 */ /* 0x000f280000300800 */
[----:B------:R1:W-:Y:S04]  /*1e30*/  STL [R1+0x80], R246 ;  /* 0x000080f601007387 */ /* 0x0003e80000100800 */
[----:B-1----:R-:W2:Y:S04]  /*1e40*/  LDL.LU R246, [R1+0x4] ;  /* 0x0000040001f67983 */ /* 0x002ea80000300800 */
[----:B------:R1:W-:Y:S04]  /*1e50*/  STL [R1+0x7c], R245 ;  /* 0x00007cf501007387 */ /* 0x0003e80000100800 */
[----:B-1----:R-:W2:Y:S04]  /*1e60*/  LDL.LU R245, [R1+0x18] ;  /* 0x0000180001f57983 */ /* 0x002ea80000300800 */
[----:B------:R1:W-:Y:S04]  /*1e70*/  STL [R1+0x78], R244 ;  /* 0x000078f401007387 */ /* 0x0003e80000100800 */
[----:B-1----:R-:W2:Y:S04]  /*1e80*/  LDL.LU R244, [R1+0x1c] ;  /* 0x00001c0001f47983 */ /* 0x002ea80000300800 */
[----:B------:R1:W-:Y:S04]  /*1e90*/  STL [R1+0x74], R243 ;  /* 0x000074f301007387 */ /* 0x0003e80000100800 */
[----:B-1----:R-:W2:Y:S04]  /*1ea0*/  LDL.LU R243, [R1+0x8] ;  /* 0x0000080001f37983 */ /* 0x002ea80000300800 */
[----:B------:R1:W-:Y:S04]  /*1eb0*/  STL [R1+0x70], R242 ;  /* 0x000070f201007387 */ /* 0x0003e80000100800 */
[----:B-1----:R-:W2:Y:S01]  /*1ec0*/  LDL.LU R242, [R1+0xc] ;  /* 0x00000c0001f27983 */ /* 0x002ea20000300800 */
[----:B------:R-:W-:-:S02]  /*1ed0*/  FMNMX.FTZ R3, R36, R37, !PT ;  /* 0x0000002524037209 */ /* 0x000fc40007810000 */
[----:B------:R-:W-:Y:S01]  /*1ee0*/  SHF.L.U32 R171, R2, 0x1, RZ ;  /* 0x0000000102ab7819 */ /* 0x000fe200000006ff */
[----:B------:R-:W-:Y:S01]  /*1ef0*/  STL [R1+0x6c], R241 ;  /* 0x00006cf101007387 */ /* 0x000fe20000100800 */
[----:B------:R-:W-:Y:S02]  /*1f00*/  FMNMX.FTZ R3, R56, R3, !PT ;  /* 0x0000000338037209 */ /* 0x000fe40007810000 */
[----:B------:R-:W-:Y:S01]  /*1f10*/  IADD3 R230, R0, R171, RZ ;  /* 0x000000ab00e67210 */ /* 0x000fe20007ffe0ff */
[----:B------:R-:W-:Y:S01]  /*1f20*/  STL [R1+0x68], R240 ;  /* 0x000068f001007387 */ /* 0x000fe20000100800 */
[----:B------:R-:W-:Y:S01]  /*1f30*/  FMNMX.FTZ R3, R57, R3, !PT ;  /* 0x0000000339037209 */ /* 0x000fe20007810000 */
[----:B------:R-:W-:Y:S02]  /*1f40*/  IMAD.IADD R228, R4, 0x1, R171 ;  /* 0x0000000104e47824 */ /* 0x000fe400078e02ab */
[----:B------:R-:W-:Y:S01]  /*1f50*/  STL [R1+0x64], R239 ;  /* 0x000064ef01007387 */ /* 0x000fe20000100800 */
[----:B------:R-:W-:Y:S01]  /*1f60*/  FMNMX.FTZ R3, R60, R3, !PT ;  /* 0x000000033c037209 */ /* 0x000fe20007810000 */
[----:B------:R-:W-:Y:S01]  /*1f70*/  IMAD.IADD R229, R0, 0x1, R228 ;  /* 0x0000000100e57824 */ /* 0x000fe200078e02e4 */
        /* <DEDUP_REMOVED lines=22> */
[----:B------:R-:W-:Y:S01]  /*20e0*/  LDSM.16.MT88.4 R44, [R171+0xc000] ;  /* 0x00c00000ab2c783b */ /* 0x000fe20000004200 */
[----:B------:R-:W-:Y:S02]  /*20f0*/  FMNMX.FTZ R0, R156, R0, !PT ;  /* 0x000000009c007209 */ /* 0x000fe40007810000 */
[----:B------:R-:W-:Y:S01]  /*2100*/  FMNMX.FTZ R3, R190, R3, !PT ;  /* 0x00000003be037209 */ /* 0x000fe20007810000 */
[----:B------:R-:W-:Y:S01]  /*2110*/  LDSM.16.MT88.4 R48, [R228+0xc000] ;  /* 0x00c00000e430783b */ /* 0x000fe20000004200 */
[----:B------:R-:W-:Y:S02]  /*2120*/  FMNMX.FTZ R0, R157, R0, !PT ;  /* 0x000000009d007209 */ /* 0x000fe40007810000 */
[----:B------:R-:W-:Y:S01]  /*2130*/  FMNMX.FTZ R3, R191, R3, !PT ;  /* 0x00000003bf037209 */ /* 0x000fe20007810000 */
[----:B------:R-:W-:Y:S01]  /*2140*/  LDSM.16.MT88.4 R80, [R230+0xc000] ;  /* 0x00c00000e650783b */ /* 0x000fe20000004200 */
[----:B------:R-:W-:-:S02]  /*2150*/  FMNMX.FTZ R0, R160, R0, !PT ;  /* 0x00000000a0007209 */ /* 0x000fc40007810000 */
[----:B------:R-:W-:Y:S01]  /*2160*/  FMNMX.FTZ R5, R194, R3, !PT ;  /* 0x00000003c2057209 */ /* 0x000fe20007810000 */
[----:B------:R-:W-:Y:S01]  /*2170*/  LDSM.16.MT88.4 R84, [R229+0xc000] ;  /* 0x00c00000e554783b */ /* 0x000fe20000004200 */
[----:B------:R-:W-:Y:S02]  /*2180*/  FMNMX.FTZ R0, R161, R0, !PT ;  /* 0x00000000a1007209 */ /* 0x000fe40007810000 */
[----:B------:R-:W-:Y:S01]  /*2190*/  FMNMX.FTZ R5, R195, R5, !PT ;  /* 0x00000005c3057209 */ /* 0x000fe20007810000 */
[----:B------:R-:W-:Y:S01]  /*21a0*/  LDSM.16.MT88.4 R92, [R171+0xe000] ;  /* 0x00e00000ab5c783b */ /* 0x000fe20000004200 */
[----:B------:R-:W-:-:S03]  /*21b0*/  FMNMX.FTZ R0, R172, R0, !PT ;  /* 0x00000000ac007209 */ /* 0x000fc60007810000 */
[----:B------:R-:W-:Y:S04]  /*21c0*/  LDSM.16.MT88.4 R96, [R228+0xe000] ;  /* 0x00e00000e460783b */ /* 0x000fe80000004200 */
[----:B------:R-:W-:Y:S04]  /*21d0*/  LDSM.16.MT88.4 R104, [R230+0xe000] ;  /* 0x00e00000e668783b */ /* 0x000fe80000004200 */
[----:B------:R-:W-:Y:S04]  /*21e0*/  LDSM.16.MT88.4 R120, [R229+0xe000] ;  /* 0x00e00000e578783b */ /* 0x000fe80000004200 */
[----:B------:R-:W-:Y:S04]  /*21f0*/  LDSM.16.MT88.4 R64, [R229+0xc800] ;  /* 0x00c80000e540783b */ /* 0x000fe80000004200 */
[----:B------:R-:W-:Y:S04]  /*2200*/  LDSM.16.MT88.4 R100, [R229+0xe800] ;  /* 0x00e80000e564783b */ /* 0x000fe80000004200 */
[----:B------:R-:W-:Y:S04]  /*2210*/  STL [R1+0x44], R231 ;  /* 0x000044e701007387 */ /* 0x000fe80000100800 */
[----:B------:R-:W-:Y:S04]  /*2220*/  LDSM.16.MT88.4 R76, [R171+0xc800] ;  /* 0x00c80000ab4c783b */ /* 0x000fe80000004200 */
[----:B------:R-:W-:Y:S04]  /*2230*/  LDSM.16.MT88.4 R72, [R228+0xc800] ;  /* 0x00c80000e448783b */ /* 0x000fe80000004200 */
[----:B------:R-:W-:Y:S04]  /*2240*/  LDSM.16.MT88.4 R68, [R230+0xc800] ;  /* 0x00c80000e644783b */ /* 0x000fe80000004200 */
[----:B------:R-:W-:Y:S01]  /*2250*/  LDSM.16.MT88.4 R52, [R230+0xe800] ;  /* 0x00e80000e634783b */ /* 0x000fe20000004200 */
[----:B---3--:R-:W-:-:S04]  /*2260*/  FMNMX.FTZ R6, R179, R6, !PT ;  /* 0x00000006b3067209 */ /* 0x008fc80007810000 */
[----:B----4-:R-:W-:-:S04]  /*2270*/  FMNMX.FTZ R6, R200, R6, !PT ;  /* 0x00000006c8067209 */ /* 0x010fc80007810000 */
[----:B--2---:R-:W-:-:S04]  /*2280*/  FMNMX.FTZ R6, R164, R6, !PT ;  /* 0x00000006a4067209 */ /* 0x004fc80007810000 */
[----:B------:R-:W-:-:S05]  /*2290*/  FMNMX.FTZ R3, R246, R6, !PT ;  /* 0x00000006f6037209 */ /* 0x000fca0007810000 */
[----:B------:R-:W1:Y:S01]  /*22a0*/  SHFL.BFLY PT, R7, R3, 0x2, 0x1f ;  /* 0x0c401f0003077f89 */ /* 0x000e6200000e0000 */
[----:B------:R-:W-:Y:S02]  /*22b0*/  FMNMX.FTZ R5, R245, R5, !PT ;  /* 0x00000005f5057209 */ /* 0x000fe40007810000 */
[----:B-1----:R-:W-:-:S05]  /*22c0*/  FMNMX.FTZ R3, R3, R7, !PT ;  /* 0x0000000703037209 */ /* 0x002fca0007810000 */
[----:B------:R-:W1:Y:S01]  /*22d0*/  SHFL.BFLY PT, R7, R3, 0x1, 0x1f ;  /* 0x0c201f0003077f89 */ /* 0x000e6200000e0000 */
[----:B------:R-:W-:Y:S02]  /*22e0*/  FMNMX.FTZ R5, R244, R5, !PT ;  /* 0x00000005f4057209 */ /* 0x000fe40007810000 */
[----:B-1----:R-:W-:-:S04]  /*22f0*/  FMNMX.FTZ R166, R3, R7, !PT ;  /* 0x0000000703a67209 */ /* 0x002fc80007810000 */
[C---:B------:R-:W-:Y:S01]  /*2300*/  FSETP.NEU.FTZ.AND P1, PT, R166.reuse, -INF , PT ;  /* 0xff800000a600780b */ /* 0x040fe20003f3d000 */
[----:B------:R-:W-:-:S05]  /*2310*/  FMUL.FTZ R3, R166, c[0x0][0x23c] ;  /* 0x00008f00a6037a20 */ /* 0x000fca0000410000 */
[----:B------:R-:W-:-:S05]  /*2320*/  FSEL R13, R3, RZ, P1 ;  /* 0x000000ff030d7208 */ /* 0x000fca0000800000 */
[--C-:B------:R-:W-:Y:S02]  /*2330*/  FFMA.FTZ R3, R36, c[0x0][0x23c], -R13.reuse ;  /* 0x00008f0024037a23 */ /* 0x100fe4000001080d */
[--C-:B------:R-:W-:Y:S02]  /*2340*/  FFMA.FTZ R8, R60, c[0x0][0x23c], -R13.reuse ;  /* 0x00008f003c087a23 */ /* 0x100fe4000001080d */
[----:B------:R-:W-:Y:S01]  /*2350*/  MUFU.EX2 R239, R3 ;  /* 0x0000000300ef7308 */ /* 0x000fe20000000800 */
[----:B------:R-:W-:Y:S01]  /*2360*/  FFMA.FTZ R9, R117, c[0x0][0x23c], -R13 ;  /* 0x00008f0075097a23 */ /* 0x000fe2000001080d */
[----:B------:R-:W-:-:S06]  /*2370*/  FMNMX.FTZ R5, R243, R5, !PT ;  /* 0x00000005f3057209 */ /* 0x000fcc0007810000 */
[----:B------:R1:W-:Y:S08]  /*2380*/  MUFU.EX2 R241, R8 ;  /* 0x0000000800f17308 */ /* 0x0003f00000000800 */
[----:B------:R-:W-:Y:S01]  /*2390*/  MUFU.EX2 R178, R9 ;  /* 0x0000000900b27308 */ /* 0x000fe20000000800 */
[----:B-1----:R-:W-:-:S07]  /*23a0*/  FFMA.FTZ R8, R61, c[0x0][0x23c], -R13 ;  /* 0x00008f003d087a23 */ /* 0x002fce000001080d */
[----:B------:R1:W-:Y:S01]  /*23b0*/  MUFU.EX2 R10, R8 ;  /* 0x00000008000a7308 */ /* 0x0003e20000000800 */
[----:B------:R-:W-:-:S05]  /*23c0*/  FMNMX.FTZ R5, R242, R5, !PT ;  /* 0x00000005f2057209 */ /* 0x000fca0007810000 */
[----:B------:R-:W2:Y:S01]  /*23d0*/  SHFL.BFLY PT, R6, R5, 0x2, 0x1f ;  /* 0x0c401f0005067f89 */ /* 0x000ea200000e0000 */
[----:B-1----:R-:W-:-:S04]  /*23e0*/  FFMA.FTZ R8, R116, c[0x0][0x23c], -R13 ;  /* 0x00008f0074087a23 */ /* 0x002fc8000001080d */
[----:B------:R-:W-:Y:S01]  /*23f0*/  MUFU.EX2 R18, R8 ;  /* 0x0000000800127308 */ /* 0x000fe20000000800 */
[----:B--2---:R-:W-:-:S05]  /*2400*/  FMNMX.FTZ R5, R5, R6, !PT ;  /* 0x0000000605057209 */ /* 0x004fca0007810000 */
[----:B------:R-:W1:Y:S02]  /*2410*/  SHFL.BFLY PT, R6, R5, 0x1, 0x1f ;  /* 0x0c201f0005067f89 */ /* 0x000e6400000e0000 */
[----:B-1----:R-:W-:Y:S01]  /*2420*/  FMNMX.FTZ R3, R5, R6, !PT ;  /* 0x0000000605037209 */ /* 0x002fe20007810000 */
[--C-:B------:R-:W-:Y:S02]  /*2430*/  FFMA.FTZ R5, R37, c[0x0][0x23c], -R13.reuse ;  /* 0x00008f0025057a23 */ /* 0x100fe4000001080d */
[----:B------:R-:W-:Y:S01]  /*2440*/  FFMA.FTZ R6, R56, c[0x0][0x23c], -R13 ;  /* 0x00008f0038067a23 */ /* 0x000fe2000001080d */
[C---:B------:R-:W-:Y:S01]  /*2450*/  FSETP.NEU.FTZ.AND P1, PT, R3.reuse, -INF , PT ;  /* 0xff8000000300780b */ /* 0x040fe20003f3d000 */
[----:B------:R1:W2:Y:S08]  /*2460*/  MUFU.EX2 R238, R5 ;  /* 0x0000000500ee7308 */ /* 0x0002b00000000800 */
[----:B------:R-:W-:Y:S01]  /*2470*/  MUFU.EX2 R233, R6 ;  /* 0x0000000600e97308 */ /* 0x000fe20000000800 */
[----:B-1----:R-:W-:Y:S01]  /*2480*/  FMUL.FTZ R5, R3, c[0x0][0x23c] ;  /* 0x00008f0003057a20 */ /* 0x002fe20000410000 */
[----:B--2---:R-:W-:-:S04]  /*2490*/  F2FP.PACK_AB R4, R238, R239 ;  /* 0x000000efee04723e */ /* 0x004fc800000000ff */
[----:B------:R-:W-:Y:S01]  /*24a0*/  FSEL R12, R5, RZ, P1 ;  /* 0x000000ff050c7208 */ /* 0x000fe20000800000 */
[----:B------:R-:W-:-:S04]  /*24b0*/  FFMA.FTZ R5, R57, c[0x0][0x23c], -R13 ;  /* 0x00008f0039057a23 */ /* 0x000fc8000001080d */
[--C-:B------:R-:W-:Y:S01]  /*24c0*/  FFMA.FTZ R2, R39, c[0x0][0x23c], -R12.reuse ;  /* 0x00008f0027027a23 */ /* 0x100fe2000001080c */
[----:B------:R1:W2:Y:S08]  /*24d0*/  MUFU.EX2 R17, R5 ;  /* 0x0000000500117308 */ /* 0x0002b00000000800 */
[----:B------:R3:W-:Y:S01]  /*24e0*/  MUFU.EX2 R237, R2 ;  /* 0x0000000200ed7308 */ /* 0x0007e20000000800 */
[----:B-1----:R-:W-:Y:S01]  /*24f0*/  FFMA.FTZ R5, R38, c[0x0][0x23c], -R12 ;  /* 0x00008f0026057a23 */ /* 0x002fe2000001080c */
[----:B--2---:R-:W-:Y:S01]  /*2500*/  F2FP.PACK_AB R6, R17, R233 ;  /* 0x000000e91106723e */ /* 0x004fe200000000ff */
[----:B------:R-:W-:-:S05]  /*2510*/  IMAD.MOV.U32 R117, RZ, RZ, R17 ;  /* 0x000000ffff757224 */ /* 0x000fca00078e0011 */
[----:B------:R-:W1:Y:S01]  /*2520*/  MUFU.EX2 R236, R5 ;  /* 0x0000000500ec7308 */ /* 0x000e620000000800 */
[----:B---3--:R-:W-:-:S07]  /*2530*/  FFMA.FTZ R2, R58, c[0x0][0x23c], -R12 ;  /* 0x00008f003a027a23 */ /* 0x008fce000001080c */
[----:B------:R2:W-:Y:S01]  /*2540*/  MUFU.EX2 R232, R2 ;  /* 0x0000000200e87308 */ /* 0x0005e20000000800 */
[----:B-1----:R-:W-:Y:S01]  /*2550*/  F2FP.PACK_AB R5, R237, R236 ;  /* 0x000000eced05723e */ /* 0x002fe200000000ff */
[----:B--2---:R-:W-:Y:S02]  /*2560*/  FFMA.FTZ R2, R59, c[0x0][0x23c], -R12 ;  /* 0x00008f003b027a23 */ /* 0x004fe4000001080c */
[----:B------:R-:W-:Y:S04]  /*2570*/  LDSM.16.MT88.4 R56, [R228+0xe800] ;  /* 0x00e80000e438783b */ /* 0x000fe80000004200 */
[----:B------:R1:W2:Y:S02]  /*2580*/  MUFU.EX2 R165, R2 ;  /* 0x0000000200a57308 */ /* 0x0002a40000000800 */
[----:B-1----:R-:W-:-:S02]  /*2590*/  FMNMX.FTZ R2, R173, R0, !PT ;  /* 0x00000000ad027209 */ /* 0x002fc40007810000 */
[----:B------:R-:W-:Y:S02]  /*25a0*/  FMNMX.FTZ R0, R154, R155, !PT ;  /* 0x0000009b9a007209 */ /* 0x000fe40007810000 */
[----:B------:R-:W-:Y:S02]  /*25b0*/  FMNMX.FTZ R2, R184, R2, !PT ;  /* 0x00000002b8027209 */ /* 0x000fe40007810000 */
[----:B------:R-:W-:Y:S02]  /*25c0*/  FMNMX.FTZ R0, R158, R0, !PT ;  /* 0x000000009e007209 */ /* 0x000fe40007810000 */
[----:B------:R-:W-:Y:S02]  /*25d0*/  FMNMX.FTZ R2, R185, R2, !PT ;  /* 0x00000002b9027209 */ /* 0x000fe40007810000 */
[----:B------:R-:W-:Y:S02]  /*25e0*/  FMNMX.FTZ R0, R159, R0, !PT ;  /* 0x000000009f007209 */ /* 0x000fe40007810000 */
[----:B------:R-:W-:-:S02]  /*25f0*/  FMNMX.FTZ R2, R180, R2, !PT ;  /* 0x00000002b4027209 */ /* 0x000fc40007810000 */
        /* <DEDUP_REMOVED lines=9> */
[----:B------:R-:W-:Y:S01]  /*2690*/  FMNMX.FTZ R0, R217, R8, !PT ;  /* 0x00000008d9007209 */ /* 0x000fe20007810000 */
[----:B------:R-:W-:Y:S01]  /*26a0*/  FFMA.FTZ R8, R62, c[0x0][0x23c], -R12 ;  /* 0x00008f003e087a23 */ /* 0x000fe2000001080c */
[----:B------:R-:W-:Y:S02]  /*26b0*/  FMNMX.FTZ R2, R187, R2, !PT ;  /* 0x00000002bb027209 */ /* 0x000fe40007810000 */
[----:B--2---:R-:W-:Y:S01]  /*26c0*/  F2FP.PACK_AB R7, R165, R232 ;  /* 0x000000e8a507723e */ /* 0x004fe200000000ff */
[----:B------:R-:W1:Y:S01]  /*26d0*/  SHFL.BFLY PT, R9, R0, 0x2, 0x1f ;  /* 0x0c401f0000097f89 */ /* 0x000e6200000e0000 */
[----:B------:R-:W-:Y:S01]  /*26e0*/  FMNMX.FTZ R2, R182, R2, !PT ;  /* 0x00000002b6027209 */ /* 0x000fe20007810000 */
[----:B------:R2:W-:Y:S03]  /*26f0*/  MUFU.EX2 R177, R8 ;  /* 0x0000000800b17308 */ /* 0x0005e60000000800 */
[----:B------:R-:W-:Y:S01]  /*2700*/  FMNMX.FTZ R2, R183, R2, !PT ;  /* 0x00000002b7027209 */ /* 0x000fe20007810000 */
[----:B------:R-:W-:Y:S03]  /*2710*/  HMMA.16816.F32 R128, R4, R44, RZ ;  /* 0x0000002c0480723c */ /* 0x000fe600000018ff */
[----:B------:R-:W-:-:S04]  /*2720*/  FMNMX.FTZ R2, R222, R2, !PT ;  /* 0x00000002de027209 */ /* 0x000fc80007810000 */
[----:B------:R-:W-:Y:S01]  /*2730*/  FMNMX.FTZ R2, R223, R2, !PT ;  /* 0x00000002df027209 */ /* 0x000fe20007810000 */
[C---:B------:R-:W-:Y:S03]  /*2740*/  HMMA.16816.F32 R140, R4.reuse, R48, RZ ;  /* 0x00000030048c723c */ /* 0x040fe600000018ff */
[----:B------:R-:W-:Y:S01]  /*2750*/  FMNMX.FTZ R2, R218, R2, !PT ;  /* 0x00000002da027209 */ /* 0x000fe20007810000 */
[--C-:B--2---:R-:W-:Y:S02]  /*2760*/  FFMA.FTZ R8, R63, c[0x0][0x23c], -R12.reuse ;  /* 0x00008f003f087a23 */ /* 0x104fe4000001080c */
[----:B------:R-:W-:Y:S01]  /*2770*/  LDSM.16.MT88.4 R60, [R171+0xe800] ;  /* 0x00e80000ab3c783b */ /* 0x000fe20000004200 */
[----:B------:R-:W-:Y:S01]  /*2780*/  FMNMX.FTZ R14, R219, R2, !PT ;  /* 0x00000002db0e7209 */ /* 0x000fe20007810000 */
[----:B------:R2:W3:Y:S01]  /*2790*/  MUFU.EX2 R176, R8 ;  /* 0x0000000800b07308 */ /* 0x0004e20000000800 */
[----:B------:R-:W-:Y:S01]  /*27a0*/  HMMA.16816.F32 R148, R4, R80, RZ ;  /* 0x000000500494723c */ /* 0x000fe200000018ff */
[----:B-1----:R-:W-:Y:S01]  /*27b0*/  FMNMX.FTZ R2, R0, R9, !PT ;  /* 0x0000000900027209 */ /* 0x002fe20007810000 */
[----:B------:R-:W-:Y:S01]  /*27c0*/  FFMA.FTZ R0, R119, c[0x0][0x23c], -R12 ;  /* 0x00008f0077007a23 */ /* 0x000fe2000001080c */
[----:B------:R-:W1:Y:S01]  /*27d0*/  SHFL.BFLY PT, R15, R14, 0x2, 0x1f ;  /* 0x0c401f000e0f7f89 */ /* 0x000e6200000e0000 */
[----:B------:R-:W-:-:S02]  /*27e0*/  MOV R119, R10 ;  /* 0x0000000a00777202 */ /* 0x000fc40000000f00 */
[----:B------:R-:W-:Y:S01]  /*27f0*/  F2FP.PACK_AB R10, R178, R18 ;  /* 0x00000012b20a723e */ /* 0x000fe200000000ff */
[----:B------:R-:W4:Y:S01]  /*2800*/  SHFL.BFLY PT, R16, R2, 0x1, 0x1f ;  /* 0x0c201f0002107f89 */ /* 0x000f2200000e0000 */
[----:B------:R1:W-:Y:S01]  /*2810*/  MUFU.EX2 R19, R0 ;  /* 0x0000000000137308 */ /* 0x0003e20000000800 */
[----:B------:R-:W-:Y:S01]  /*2820*/  HMMA.16816.F32 R144, R4, R84, RZ ;  /* 0x000000540490723c */ /* 0x000fe200000018ff */
[----:B--2---:R-:W-:Y:S01]  /*2830*/  FFMA.FTZ R8, R118, c[0x0][0x23c], -R12 ;  /* 0x00008f0076087a23 */ /* 0x004fe2000001080c */
[----:B---3--:R-:W-:-:S06]  /*2840*/  F2FP.PACK_AB R9, R176, R177 ;  /* 0x000000b1b009723e */ /* 0x008fcc00000000ff */
[C---:B------:R-:W-:Y:S01]  /*2850*/  HMMA.16816.F32 R136, R4.reuse, R92, RZ ;  /* 0x0000005c0488723c */ /* 0x040fe200000018ff */
[----:B------:R2:W3:Y:S07]  /*2860*/  MUFU.EX2 R169, R8 ;  /* 0x0000000800a97308 */ /* 0x0004ee0000000800 */
[----:B------:R-:W-:Y:S01]  /*2870*/  HMMA.16816.F32 R132, R4, R96, RZ ;  /* 0x000000600484723c */ /* 0x000fe200000018ff */
[----:B-1----:R-:W-:Y:S01]  /*2880*/  FMNMX.FTZ R0, R14, R15, !PT ;  /* 0x0000000f0e007209 */ /* 0x002fe20007810000 */
[----:B------:R-:W-:Y:S01]  /*2890*/  IMAD.MOV.U32 R15, RZ, RZ, R200 ;  /* 0x000000ffff0f7224 */ /* 0x000fe200078e00c8 */
[----:B----4-:R-:W-:-:S05]  /*28a0*/  FMNMX.FTZ R168, R2, R16, !PT ;  /* 0x0000001002a87209 */ /* 0x010fca0007810000 */
[----:B------:R-:W-:Y:S01]  /*28b0*/  HMMA.16816.F32 R124, R4, R104, RZ ;  /* 0x00000068047c723c */ /* 0x000fe200000018ff */
[C---:B------:R-:W-:Y:S01]  /*28c0*/  FSETP.NEU.FTZ.AND P1, PT, R168.reuse, -INF , PT ;  /* 0xff800000a800780b */ /* 0x040fe20003f3d000 */
[----:B------:R-:W-:Y:S01]  /*28d0*/  FMUL.FTZ R2, R168, c[0x0][0x23c] ;  /* 0x00008f00a8027a20 */ /* 0x000fe20000410000 */
[----:B--2---:R-:W-:Y:S02]  /*28e0*/  F2FP.PACK_AB R8, R119, R241 ;  /* 0x000000f17708723e */ /* 0x004fe400000000ff */
[----:B---3--:R-:W-:-:S03]  /*28f0*/  F2FP.PACK_AB R11, R19, R169 ;  /* 0x000000a9130b723e */ /* 0x008fc600000000ff */
[----:B------:R-:W-:Y:S01]  /*2900*/  HMMA.16816.F32 R112, R4, R120, RZ ;  /* 0x000000780470723c */ /* 0x000fe200000018ff */
[----:B------:R-:W-:-:S07]  /*2910*/  FSEL R2, R2, RZ, P1 ;  /* 0x000000ff02027208 */ /* 0x000fce0000800000 */
[C---:B------:R-:W-:Y:S08]  /*2920*/  HMMA.16816.F32 R108, R4.reuse, R46, RZ ;  /* 0x0000002e046c723c */ /* 0x040ff000000018ff */
[C---:B------:R-:W-:Y:S08]  /*2930*/  HMMA.16816.F32 R88, R4.reuse, R50, RZ ;  /* 0x000000320458723c */ /* 0x040ff000000018ff */
[C---:B------:R-:W-:Y:S08]  /*2940*/  HMMA.16816.F32 R40, R4.reuse, R82, RZ ;  /* 0x000000520428723c */ /* 0x040ff000000018ff */
[C---:B------:R-:W-:Y:S08]  /*2950*/  HMMA.16816.F32 R36, R4.reuse, R86, RZ ;  /* 0x000000560424723c */ /* 0x040ff000000018ff */
[C---:B------:R-:W-:Y:S08]  /*2960*/  HMMA.16816.F32 R32, R4.reuse, R94, RZ ;  /* 0x0000005e0420723c */ /* 0x040ff000000018ff */
[C---:B------:R-:W-:Y:S08]  /*2970*/  HMMA.16816.F32 R28, R4.reuse, R98, RZ ;  /* 0x00000062041c723c */ /* 0x040ff000000018ff */
[C---:B------:R-:W-:Y:S08]  /*2980*/  HMMA.16816.F32 R24, R4.reuse, R106, RZ ;  /* 0x0000006a0418723c */ /* 0x040ff000000018ff */
[----:B------:R-:W-:Y:S01]  /*2990*/  HMMA.16816.F32 R20, R4, R122, RZ ;  /* 0x0000007a0414723c */ /* 0x000fe200000018ff */
[----:B------:R-:W1:Y:S06]  /*29a0*/  SHFL.BFLY PT, R5, R0, 0x1, 0x1f ;  /* 0x0c201f0000057f89 */ /* 0x000e6c00000e0000 */
[--C-:B------:R-:W-:Y:S01]  /*29b0*/  FFMA.FTZ R4, R152, c[0x0][0x23c], -R2.reuse ;  /* 0x00008f0098047a23 */ /* 0x100fe20000010802 */
[C---:B------:R-:W-:Y:S03]  /*29c0*/  HMMA.16816.F32 R132, R8.reuse, R56, R132 ;  /* 0x000000380884723c */ /* 0x040fe60000001884 */
[----:B------:R2:W-:Y:S05]  /*29d0*/  MUFU.EX2 R118, R4 ;  /* 0x0000000400767308 */ /* 0x0005ea0000000800 */
[C---:B------:R-:W-:Y:S07]  /*29e0*/  HMMA.16816.F32 R224, R8.reuse, R64, R144 ;  /* 0x0000004008e0723c */ /* 0x040fee0000001890 */
[----:B------:R-:W-:Y:S01]  /*29f0*/  MOV R147, R165 ;  /* 0x000000a500937202 */ /* 0x000fe20000000f00 */
[C---:B------:R-:W-:Y:S01]  /*2a00*/  HMMA.16816.F32 R136, R8.reuse, R60, R136 ;  /* 0x0000003c0888723c */ /* 0x040fe20000001888 */
[----:B-1----:R-:W-:Y:S01]  /*2a10*/  FMNMX.FTZ R167, R0, R5, !PT ;  /* 0x0000000500a77209 */ /* 0x002fe20007810000 */
[--C-:B------:R-:W-:Y:S01]  /*2a20*/  FFMA.FTZ R0, R157, c[0x0][0x23c], -R2.reuse ;  /* 0x00008f009d007a23 */ /* 0x100fe20000010802 */
[----:B------:R-:W-:Y:S01]  /*2a30*/  MOV R145, R19 ;  /* 0x0000001300917202 */ /* 0x000fe20000000f00 */
[----:B--2---:R-:W-:Y:S01]  /*2a40*/  FFMA.FTZ R4, R153, c[0x0][0x23c], -R2 ;  /* 0x00008f0099047a23 */ /* 0x004fe20000010802 */
[C---:B------:R-:W-:Y:S01]  /*2a50*/  FSETP.NEU.FTZ.AND P1, PT, R167.reuse, -INF , PT ;  /* 0xff800000a700780b */ /* 0x040fe20003f3d000 */
[----:B------:R1:W-:Y:S01]  /*2a60*/  MUFU.EX2 R231, R0 ;  /* 0x0000000000e77308 */ /* 0x0003e20000000800 */
[----:B------:R-:W-:Y:S01]  /*2a70*/  IMAD.MOV.U32 R146, RZ, RZ, R164 ;  /* 0x000000ffff927224 */ /* 0x000fe200078e00a4 */
[----:B------:R-:W-:Y:S01]  /*2a80*/  MOV R6, R133 ;  /* 0x0000008500067202 */ /* 0x000fe20000000f00 */
[----:B------:R-:W-:Y:S01]  /*2a90*/  IMAD.MOV.U32 R7, RZ, RZ, R134 ;  /* 0x000000ffff077224 */ /* 0x000fe200078e0086 */
[----:B------:R-:W-:Y:S01]  /*2aa0*/  MOV R170, R132 ;  /* 0x0000008400aa7202 */ /* 0x000fe20000000f00 */
[----:B------:R-:W-:Y:S01]  /*2ab0*/  IMAD.MOV.U32 R252, RZ, RZ, R135 ;  /* 0x000000fffffc7224 */ /* 0x000fe200078e0087 */
[C---:B------:R-:W-:Y:S01]  /*2ac0*/  HMMA.16816.F32 R196, R8.reuse, R76, R128 ;  /* 0x0000004c08c4723c */ /* 0x040fe20000001880 */
[----:B------:R-:W-:Y:S01]  /*2ad0*/  IMAD.MOV.U32 R144, RZ, RZ, R18 ;  /* 0x000000ffff907224 */ /* 0x000fe200078e0012 */
[----:B------:R2:W3:Y:S06]  /*2ae0*/  MUFU.EX2 R116, R4 ;  /* 0x0000000400747308 */ /* 0x0004ec0000000800 */
[----:B------:R-:W-:Y:S01]  /*2af0*/  HMMA.16816.F32 R132, R8, R100, R112 ;  /* 0x000000640884723c */ /* 0x000fe20000001870 */
[----:B-1----:R-:W-:-:S03]  /*2b00*/  FMUL.FTZ R0, R167, c[0x0][0x23c] ;  /* 0x00008f00a7007a20 */ /* 0x002fc60000410000 */
[----:B------:R-:W-:Y:S01]  /*2b10*/  IMAD.MOV.U32 R131, RZ, RZ, R137 ;  /* 0x000000ffff837224 */ /* 0x000fe200078e0089 */
[----:B------:R-:W-:Y:S01]  /*2b20*/  MOV R130, R138 ;  /* 0x0000008a00827202 */ /* 0x000fe20000000f00 */
[----:B------:R-:W-:Y:S01]  /*2b30*/  IMAD.MOV.U32 R129, RZ, RZ, R139 ;  /* 0x000000ffff817224 */ /* 0x000fe200078e008b */
[----:B------:R-:W-:Y:S01]  /*2b40*/  FSEL R0, R0, RZ, P1 ;  /* 0x000000ff00007208 */ /* 0x000fe20000800000 */
[----:B------:R-:W-:Y:S01]  /*2b50*/  HMMA.16816.F32 R204, R8, R72, R140 ;  /* 0x0000004808cc723c */ /* 0x000fe2000000188c */
[----:B------:R-:W-:Y:S01]  /*2b60*/  MOV R128, R136 ;  /* 0x0000008800807202 */ /* 0x000fe20000000f00 */
[----:B--2---:R-:W-:-:S04]  /*2b70*/  FFMA.FTZ R4, R156, c[0x0][0x23c], -R2 ;  /* 0x00008f009c047a23 */ /* 0x004fc80000010802 */
[----:B------:R1:W2:Y:S02]  /*2b80*/  MUFU.EX2 R235, R4 ;  /* 0x0000000400eb7308 */ /* 0x0002a40000000800 */
[C---:B------:R-:W-:Y:S08]  /*2b90*/  HMMA.16816.F32 R212, R8.reuse, R68, R148 ;  /* 0x0000004408d4723c */ /* 0x040ff00000001894 */
[----:B------:R-:W-:Y:S01]  /*2ba0*/  HMMA.16816.F32 R248, R8, R52, R124 ;  /* 0x0000003408f8723c */ /* 0x000fe2000000187c */
[----:B------:R-:W-:Y:S01]  /*2bb0*/  IMAD.MOV.U32 R112, RZ, RZ, R135 ;  /* 0x000000ffff707224 */ /* 0x000fe200078e0087 */
[----:B------:R-:W-:Y:S01]  /*2bc0*/  MOV R5, R134 ;  /* 0x0000008600057202 */ /* 0x000fe20000000f00 */
[----:B------:R-:W-:Y:S01]  /*2bd0*/  IMAD.MOV.U32 R156, RZ, RZ, R132 ;  /* 0x000000ffff9c7224 */ /* 0x000fe200078e0084 */
[----:B------:R-:W-:Y:S01]  /*2be0*/  MOV R157, R133 ;  /* 0x00000085009d7202 */ /* 0x000fe20000000f00 */
[----:B-1----:R-:W-:-:S03]  /*2bf0*/  FFMA.FTZ R4, R160, c[0x0][0x23c], -R2 ;  /* 0x00008f00a0047a23 */ /* 0x002fc60000010802 */
[C---:B------:R-:W-:Y:S01]  /*2c00*/  HMMA.16816.F32 R124, R8.reuse, R78, R108 ;  /* 0x0000004e087c723c */ /* 0x040fe2000000186c */
[----:B------:R1:W-:Y:S07]  /*2c10*/  MUFU.EX2 R240, R4 ;  /* 0x0000000400f07308 */ /* 0x0003ee0000000800 */
[C---:B------:R-:W-:Y:S08]  /*2c20*/  HMMA.16816.F32 R132, R8.reuse, R74, R88 ;  /* 0x0000004a0884723c */ /* 0x040ff00000001858 */
[----:B------:R-:W-:Y:S01]  /*2c30*/  HMMA.16816.F32 R136, R8, R70, R40 ;  /* 0x000000460888723c */ /* 0x000fe20000001828 */
[----:B-1----:R-:W-:-:S04]  /*2c40*/  FFMA.FTZ R4, R161, c[0x0][0x23c], -R2 ;  /* 0x00008f00a1047a23 */ /* 0x002fc80000010802 */
[----:B------:R1:W-:Y:S03]  /*2c50*/  MUFU.EX2 R165, R4 ;  /* 0x0000000400a57308 */ /* 0x0003e60000000800 */
[C---:B------:R-:W-:Y:S08]  /*2c60*/  HMMA.16816.F32 R208, R8.reuse, R66, R36 ;  /* 0x0000004208d0723c */ /* 0x040ff00000001824 */
[----:B------:R-:W-:Y:S01]  /*2c70*/  HMMA.16816.F32 R200, R8, R62, R32 ;  /* 0x0000003e08c8723c */ /* 0x000fe20000001820 */
[----:B-1----:R-:W-:-:S07]  /*2c80*/  FFMA.FTZ R4, R154, c[0x0][0x23c], -R0 ;  /* 0x00008f009a047a23 */ /* 0x002fce0000010800 */
[C---:B------:R-:W-:Y:S01]  /*2c90*/  HMMA.16816.F32 R148, R8.reuse, R54, R24 ;  /* 0x000000360894723c */ /* 0x040fe20000001818 */
[----:B------:R1:W-:Y:S07]  /*2ca0*/  MUFU.EX2 R161, R4 ;  /* 0x0000000400a17308 */ /* 0x0003ee0000000800 */
[----:B------:R-:W-:Y:S01]  /*2cb0*/  HMMA.16816.F32 R140, R8, R102, R20 ;  /* 0x00000066088c723c */ /* 0x000fe20000001814 */
[----:B-1----:R-:W-:-:S07]  /*2cc0*/  FFMA.FTZ R4, R155, c[0x0][0x23c], -R0 ;  /* 0x00008f009b047a23 */ /* 0x002fce0000010800 */
[----:B------:R-:W-:Y:S01]  /*2cd0*/  HMMA.16816.F32 R152, R8, R58, R28 ;  /* 0x0000003a0898723c */ /* 0x000fe2000000181c */
[----:B------:R1:W4:Y:S06]  /*2ce0*/  MUFU.EX2 R160, R4 ;  /* 0x0000000400a07308 */ /* 0x00032c0000000800 */
[----:B---3--:R-:W-:Y:S02]  /*2cf0*/  F2FP.PACK_AB R8, R116, R118 ;  /* 0x000000767408723e */ /* 0x008fe400000000ff */
[----:B--2---:R-:W-:Y:S01]  /*2d00*/  F2FP.PACK_AB R10, R231, R235 ;  /* 0x000000ebe70a723e */ /* 0x004fe200000000ff */
[----:B-1----:R-:W-:Y:S01]  /*2d10*/  FFMA.FTZ R4, R158, c[0x0][0x23c], -R0 ;  /* 0x00008f009e047a23 */ /* 0x002fe20000010800 */
[----:B----4-:R-:W-:-:S02]  /*2d20*/  F2FP.PACK_AB R9, R160, R161 ;  /* 0x000000a1a009723e */ /* 0x010fc400000000ff */
[----:B------:R-:W-:Y:S01]  /*2d30*/  MOV R158, R5 ;  /* 0x00000005009e7202 */ /* 0x000fe20000000f00 */
[----:B------:R1:W-:Y:S02]  /*2d40*/  MUFU.EX2 R234, R4 ;  /* 0x0000000400ea7308 */ /* 0x0003e40000000800 */
[----:B-1----:R-:W-:Y:S02]  /*2d50*/  FFMA.FTZ R4, R159, c[0x0][0x23c], -R0 ;  /* 0x00008f009f047a23 */ /* 0x002fe40000010800 */
[----:B------:R-:W-:-:S04]  /*2d60*/  IMAD.MOV.U32 R159, RZ, RZ, R112 ;  /* 0x000000ffff9f7224 */ /* 0x000fc800078e0070 */
[----:B------:R1:W2:Y:S02]  /*2d70*/  MUFU.EX2 R113, R4 ;  /* 0x0000000400717308 */ /* 0x0002a40000000800 */
[----:B-1----:R-:W-:Y:S01]  /*2d80*/  FFMA.FTZ R4, R172, c[0x0][0x23c], -R2 ;  /* 0x00008f00ac047a23 */ /* 0x002fe20000010802 */
[----:B--2---:R-:W-:Y:S02]  /*2d90*/  F2FP.PACK_AB R11, R113, R234 ;  /* 0x000000ea710b723e */ /* 0x004fe400000000ff */
[----:B------:R-:W-:-:S03]  /*2da0*/  MOV R172, R7 ;  /* 0x0000000700ac7202 */ /* 0x000fc60000000f00 */
[----:B------:R1:W-:Y:S02]  /*2db0*/  MUFU.EX2 R115, R4 ;  /* 0x0000000400737308 */ /* 0x0003e40000000800 */
[C---:B------:R-:W-:Y:S08]  /*2dc0*/  HMMA.16816.F32 R40, R8.reuse, R44, RZ ;  /* 0x0000002c0828723c */ /* 0x040ff000000018ff */
[----:B------:R-:W-:Y:S01]  /*2dd0*/  HMMA.16816.F32 R36, R8, R48, RZ ;  /* 0x000000300824723c */ /* 0x000fe200000018ff */
[----:B-1----:R-:W-:-:S02]  /*2de0*/  FFMA.FTZ R4, R173, c[0x0][0x23c], -R2 ;  /* 0x00008f00ad047a23 */ /* 0x002fc40000010802 */
[----:B------:R-:W-:Y:S02]  /*2df0*/  IMAD.MOV.U32 R173, RZ, RZ, R6 ;  /* 0x000000ffffad7224 */ /* 0x000fe400078e0006 */
[----:B------:R1:W2:Y:S03]  /*2e00*/  MUFU.EX2 R16, R4 ;  /* 0x0000000400107308 */ /* 0x0002a60000000800 */
[----:B------:R-:W-:Y:S01]  /*2e10*/  HMMA.16816.F32 R32, R8, R80, RZ ;  /* 0x000000500820723c */ /* 0x000fe200000018ff */
[----:B------:R-:W-:-:S06]  /*2e20*/  IMAD.MOV.U32 R49, RZ, RZ, R147 ;  /* 0x000000ffff317224 */ /* 0x000fcc00078e0093 */
[----:B------:R-:W-:Y:S01]  /*2e30*/  MOV R81, R178 ;  /* 0x000000b200517202 */ /* 0x000fe20000000f00 */
[----:B------:R-:W-:Y:S01]  /*2e40*/  HMMA.16816.F32 R28, R8, R84, RZ ;  /* 0x00000054081c723c */ /* 0x000fe200000018ff */
[----:B------:R-:W-:Y:S02]  /*2e50*/  IMAD.MOV.U32 R80, RZ, RZ, R176 ;  /* 0x000000ffff507224 */ /* 0x000fe400078e00b0 */
[----:B-1----:R-:W-:Y:S01]  /*2e60*/  FFMA.FTZ R4, R162, c[0x0][0x23c], -R0 ;  /* 0x00008f00a2047a23 */ /* 0x002fe20000010800 */
[----:B--2---:R-:W-:-:S04]  /*2e70*/  MOV R48, R16 ;  /* 0x0000001000307202 */ /* 0x004fc80000000f00 */
[----:B------:R-:W-:Y:S01]  /*2e80*/  HMMA.16816.F32 R24, R8, R92, RZ ;  /* 0x0000005c0818723c */ /* 0x000fe200000018ff */
[----:B------:R-:W-:Y:S01]  /*2e90*/  IMAD.MOV.U32 R162, RZ, RZ, R113 ;  /* 0x000000ffffa27224 */ /* 0x000fe200078e0071 */
[----:B------:R1:W-:Y:S01]  /*2ea0*/  MUFU.EX2 R14, R4 ;  /* 0x00000004000e7308 */ /* 0x0003e20000000800 */
[----:B------:R-:W-:Y:S01]  /*2eb0*/  MOV R85, R144 ;  /* 0x0000009000557202 */ /* 0x000fe20000000f00 */
[----:B------:R-:W-:-:S03]  /*2ec0*/  IMAD.MOV.U32 R84, RZ, RZ, R145 ;  /* 0x000000ffff547224 */ /* 0x000fc600078e0091 */
[----:B------:R-:W-:Y:S01]  /*2ed0*/  MOV R92, R130 ;  /* 0x00000082005c7202 */ /* 0x000fe20000000f00 */
[----:B------:R-:W-:Y:S01]  /*2ee0*/  HMMA.16816.F32 R20, R8, R96, RZ ;  /* 0x000000600814723c */ /* 0x000fe200000018ff */
[----:B------:R-:W-:-:S06]  /*2ef0*/  IMAD.MOV.U32 R93, RZ, RZ, R129 ;  /* 0x000000ffff5d7224 */ /* 0x000fcc00078e0081 */
[----:B------:R-:W-:Y:S01]  /*2f00*/  IMAD.MOV.U32 R97, RZ, RZ, R131 ;  /* 0x000000ffff617224 */ /* 0x000fe200078e0083 */
[----:B------:R-:W-:Y:S01]  /*2f10*/  HMMA.16816.F32 R16, R8, R104, RZ ;  /* 0x000000680810723c */ /* 0x000fe200000018ff */
[----:B------:R-:W-:Y:S01]  /*2f20*/  MOV R96, R128 ;  /* 0x0000008000607202 */ /* 0x000fe20000000f00 */
[----:B-1----:R-:W-:Y:S01]  /*2f30*/  FFMA.FTZ R4, R163, c[0x0][0x23c], -R0 ;  /* 0x00008f00a3047a23 */ /* 0x002fe20000010800 */
[----:B------:R-:W-:Y:S01]  /*2f40*/  MOV R163, R15 ;  /* 0x0000000f00a37202 */ /* 0x000fe20000000f00 */
[----:B------:R-:W-:Y:S02]  /*2f50*/  IMAD.MOV.U32 R15, RZ, RZ, R179 ;  /* 0x000000ffff0f7224 */ /* 0x000fe400078e00b3 */
[----:B------:R1:W2:Y:S01]  /*2f60*/  MUFU.EX2 R114, R4 ;  /* 0x0000000400727308 */ /* 0x0002a20000000800 */
[----:B------:R-:W-:-:S04]  /*2f70*/  MOV R104, R115 ;  /* 0x0000007300687202 */ /* 0x000fc80000000f00 */
[----:B------:R-:W-:Y:S01]  /*2f80*/  F2FP.PACK_AB R6, R48, R104 ;  /* 0x000000683006723e */ /* 0x000fe200000000ff */
[----:B-1----:R-:W-:Y:S01]  /*2f90*/  FFMA.FTZ R4, R174, c[0x0][0x23c], -R0 ;  /* 0x00008f00ae047a23 */ /* 0x002fe20000010800 */
[----:B------:R-:W-:Y:S01]  /*2fa0*/  MOV R174, R146 ;  /* 0x0000009200ae7202 */ /* 0x000fe20000000f00 */
[----:B--2---:R-:W-:Y:S02]  /*2fb0*/  IMAD.MOV.U32 R105, RZ, RZ, R114 ;  /* 0x000000ffff697224 */ /* 0x004fe400078e0072 */
[----:B------:R1:W-:Y:S03]  /*2fc0*/  MUFU.EX2 R44, R4 ;  /* 0x00000004002c7308 */ /* 0x0003e60000000800 */
[----:B------:R-:W-:Y:S01]  /*2fd0*/  F2FP.PACK_AB R5, R105, R14 ;  /* 0x0000000e6905723e */ /* 0x000fe200000000ff */
[----:B-1----:R-:W-:Y:S01]  /*2fe0*/  FFMA.FTZ R4, R175, c[0x0][0x23c], -R0 ;  /* 0x00008f00af047a23 */ /* 0x002fe20000010800 */
[----:B------:R-:W-:-:S03]  /*2ff0*/  MOV R175, R177 ;  /* 0x000000b100af7202 */ /* 0x000fc60000000f00 */
[----:B------:R1:W2:Y:S02]  /*3000*/  MUFU.EX2 R164, R4 ;  /* 0x0000000400a47308 */ /* 0x0002a40000000800 */
[----:B-1----:R-:W-:Y:S02]  /*3010*/  F2FP.PACK_AB R4, R165, R240 ;  /* 0x000000f0a504723e */ /* 0x002fe400000000ff */
[----:B--2---:R-:W-:-:S07]  /*3020*/  F2FP.PACK_AB R7, R164, R44 ;  /* 0x0000002ca407723e */ /* 0x004fce00000000ff */
[C---:B------:R-:W-:Y:S07]  /*3030*/  HMMA.16816.F32 R88, R4.reuse, R72, R36 ;  /* 0x000000480458723c */ /* 0x040fee0000001824 */
[----:B------:R-:W-:Y:S01]  /*3040*/  MOV R72, R118 ;  /* 0x0000007600487202 */ /* 0x000fe20000000f00 */
[----:B------:R-:W-:Y:S01]  /*3050*/  HMMA.16816.F32 R108, R4, R68, R32 ;  /* 0x00000044046c723c */ /* 0x000fe20000001820 */
[----:B------:R-:W-:-:S06]  /*3060*/  IMAD.MOV.U32 R73, RZ, RZ, R117 ;  /* 0x000000ffff497224 */ /* 0x000fcc00078e0075 */
[----:B------:R-:W-:Y:S01]  /*3070*/  MOV R68, R116 ;  /* 0x0000007400447202 */ /* 0x000fe20000000f00 */
[----:B------:R-:W-:Y:S01]  /*3080*/  HMMA.16816.F32 R176, R4, R76, R40 ;  /* 0x0000004c04b0723c */ /* 0x000fe20000001828 */
[----:B------:R-:W-:-:S06]  /*3090*/  MOV R69, R81 ;  /* 0x0000005100457202 */ /* 0x000fcc0000000f00 */
[----:B------:R-:W-:Y:S01]  /*30a0*/  IMAD.MOV.U32 R77, RZ, RZ, R119 ;  /* 0x000000ffff4d7224 */ /* 0x000fe200078e0077 */
[----:B------:R-:W-:Y:S01]  /*30b0*/  HMMA.16816.F32 R112, R4, R64, R28 ;  /* 0x000000400470723c */ /* 0x000fe2000000181c */
[----:B------:R-:W-:-:S07]  /*30c0*/  MOV R76, R44 ;  /* 0x0000002c004c7202 */ /* 0x000fce0000000f00 */
[C---:B------:R-:W-:Y:S07]  /*30d0*/  HMMA.16816.F32 R32, R8.reuse, R86, RZ ;  /* 0x000000560820723c */ /* 0x040fee00000018ff */
[----:B------:R-:W-:Y:S01]  /*30e0*/  IMAD.MOV.U32 R87, RZ, RZ, R72 ;  /* 0x000000ffff577224 */ /* 0x000fe200078e0048 */
[----:B------:R-:W-:Y:S01]  /*30f0*/  HMMA.16816.F32 R28, R8, R94, RZ ;  /* 0x0000005e081c723c */ /* 0x000fe200000018ff */
[----:B------:R-:W-:Y:S01]  /*3100*/  IMAD.MOV.U32 R72, RZ, RZ, R48 ;  /* 0x000000ffff487224 */ /* 0x000fe200078e0030 */
[----:B------:R-:W-:Y:S01]  /*3110*/  MOV R86, R73 ;  /* 0x0000004900567202 */ /* 0x000fe20000000f00 */
[----:B------:R-:W-:Y:S01]  /*3120*/  IMAD.MOV.U32 R73, RZ, RZ, R76 ;  /* 0x000000ffff497224 */ /* 0x000fe200078e004c */
[----:B------:R-:W-:Y:S01]  /*3130*/  MOV R76, R77 ;  /* 0x0000004d004c7202 */ /* 0x000fe20000000f00 */
[----:B------:R-:W-:-:S02]  /*3140*/  IMAD.MOV.U32 R77, RZ, RZ, R80 ;  /* 0x000000ffff4d7224 */ /* 0x000fc400078e0050 */
[----:B------:R-:W-:Y:S01]  /*3150*/  MOV R94, R49 ;  /* 0x00000031005e7202 */ /* 0x000fe20000000f00 */
[----:B------:R-:W-:Y:S01]  /*3160*/  HMMA.16816.F32 R128, R4, R60, R24 ;  /* 0x0000003c0480723c */ /* 0x000fe20000001818 */
[----:B------:R-:W-:-:S07]  /*3170*/  IMAD.MOV.U32 R95, RZ, RZ, R163 ;  /* 0x000000ffff5f7224 */ /* 0x000fce00078e00a3 */
[C---:B------:R-:W-:Y:S08]  /*3180*/  HMMA.16816.F32 R116, R4.reuse, R56, R20 ;  /* 0x000000380474723c */ /* 0x040ff00000001814 */
[----:B------:R-:W-:Y:S08]  /*3190*/  HMMA.16816.F32 R144, R4, R52, R16 ;  /* 0x000000340490723c */ /* 0x000ff00000001810 */
[C---:B------:R-:W-:Y:S08]  /*31a0*/  HMMA.16816.F32 R40, R8.reuse, R50, RZ ;  /* 0x000000320828723c */ /* 0x040ff000000018ff */
[C---:B------:R-:W-:Y:S08]  /*31b0*/  HMMA.16816.F32 R44, R8.reuse, R46, RZ ;  /* 0x0000002e082c723c */ /* 0x040ff000000018ff */
[C---:B------:R-:W-:Y:S08]  /*31c0*/  HMMA.16816.F32 R36, R8.reuse, R82, RZ ;  /* 0x000000520824723c */ /* 0x040ff000000018ff */
[C---:B------:R-:W-:Y:S07]  /*31d0*/  HMMA.16816.F32 R24, R8.reuse, R98, RZ ;  /* 0x000000620818723c */ /* 0x040fee00000018ff */
[----:B------:R-:W-:Y:S01]  /*31e0*/  MOV R99, R240 ;  /* 0x000000f000637202 */ /* 0x000fe20000000f00 */
[C---:B------:R-:W-:Y:S08]  /*31f0*/  HMMA.16816.F32 R16, R8.reuse, R120, RZ ;  /* 0x000000780810723c */ /* 0x040ff000000018ff */
[C---:B------:R-:W-:Y:S08]  /*3200*/  HMMA.16816.F32 R20, R8.reuse, R106, RZ ;  /* 0x0000006a0814723c */ /* 0x040ff000000018ff */
[----:B------:R-:W-:Y:S07]  /*3210*/  HMMA.16816.F32 R48, R8, R122, RZ ;  /* 0x0000007a0830723c */ /* 0x000fee00000018ff */
[----:B------:R-:W-:Y:S01]  /*3220*/  FFMA.FTZ R8, R184, c[0x0][0x23c], -R2 ;  /* 0x00008f00b8087a23 */ /* 0x000fe20000010802 */
[----:B------:R-:W-:Y:S01]  /*3230*/  HMMA.16816.F32 R80, R4, R100, R16 ;  /* 0x000000640450723c */ /* 0x000fe20000001810 */
[----:B------:R-:W-:Y:S01]  /*3240*/  LDSM.16.MT88.4 R16, [R230+0xd000] ;  /* 0x00d00000e610783b */ /* 0x000fe20000004200 */
[----:B------:R-:W-:Y:S01]  /*3250*/  MOV R184, R87 ;  /* 0x0000005700b87202 */ /* 0x000fe20000000f00 */
[----:B------:R1:W-:Y:S01]  /*3260*/  MUFU.EX2 R121, R8 ;  /* 0x0000000800797308 */ /* 0x0003e20000000800 */
[----:B------:R-:W-:-:S02]  /*3270*/  MOV R87, R96 ;  /* 0x0000006000577202 */ /* 0x000fc40000000f00 */
[----:B------:R-:W-:Y:S02]  /*3280*/  MOV R96, R175 ;  /* 0x000000af00607202 */ /* 0x000fe40000000f00 */
[----:B------:R-:W-:Y:S01]  /*3290*/  HMMA.16816.F32 R44, R4, R78, R44 ;  /* 0x0000004e042c723c */ /* 0x000fe2000000182c */
[----:B------:R-:W-:Y:S02]  /*32a0*/  MOV R101, R95 ;  /* 0x0000005f00657202 */ /* 0x000fe40000000f00 */
[----:B------:R-:W-:-:S05]  /*32b0*/  MOV R120, R87 ;  /* 0x0000005700787202 */ /* 0x000fca0000000f00 */
[C---:B------:R-:W-:Y:S01]  /*32c0*/  HMMA.16816.F32 R40, R4.reuse, R74, R40 ;  /* 0x0000004a0428723c */ /* 0x040fe20000001828 */
[----:B-1----:R-:W-:Y:S02]  /*32d0*/  FFMA.FTZ R8, R185, c[0x0][0x23c], -R2 ;  /* 0x00008f00b9087a23 */ /* 0x002fe40000010802 */
[----:B------:R-:W-:Y:S02]  /*32e0*/  IMAD.MOV.U32 R185, RZ, RZ, R68 ;  /* 0x000000ffffb97224 */ /* 0x000fe400078e0044 */
[----:B------:R1:W-:Y:S03]  /*32f0*/  MUFU.EX2 R163, R8 ;  /* 0x0000000800a37308 */ /* 0x0003e60000000800 */
[----:B------:R-:W-:Y:S01]  /*3300*/  HMMA.16816.F32 R36, R4, R70, R36 ;  /* 0x000000460424723c */ /* 0x000fe20000001824 */
[----:B------:R-:W-:-:S07]  /*3310*/  IMAD.MOV.U32 R68, RZ, RZ, R97 ;  /* 0x000000ffff447224 */ /* 0x000fce00078e0061 */
[----:B------:R-:W-:Y:S01]  /*3320*/  HMMA.16816.F32 R64, R4, R66, R32 ;  /* 0x000000420440723c */ /* 0x000fe20000001820 */
[----:B-1----:R-:W-:-:S07]  /*3330*/  FFMA.FTZ R8, R180, c[0x0][0x23c], -R2 ;  /* 0x00008f00b4087a23 */ /* 0x002fce0000010802 */
[C---:B------:R-:W-:Y:S01]  /*3340*/  HMMA.16816.F32 R60, R4.reuse, R62, R28 ;  /* 0x0000003e043c723c */ /* 0x040fe2000000181c */
[----:B------:R-:W-:Y:S01]  /*3350*/  IMAD.MOV.U32 R33, RZ, RZ, R86 ;  /* 0x000000ffff217224 */ /* 0x000fe200078e0056 */
[----:B------:R-:W-:Y:S01]  /*3360*/  LDSM.16.MT88.4 R28, [R229+0xd000] ;  /* 0x00d00000e51c783b */ /* 0x000fe20000004200 */
[----:B------:R1:W-:Y:S01]  /*3370*/  MUFU.EX2 R240, R8 ;  /* 0x0000000800f07308 */ /* 0x0003e20000000800 */
[----:B------:R-:W-:Y:S02]  /*3380*/  IMAD.MOV.U32 R86, RZ, RZ, R73 ;  /* 0x000000ffff567224 */ /* 0x000fe400078e0049 */
[----:B------:R-:W-:Y:S02]  /*3390*/  IMAD.MOV.U32 R73, RZ, RZ, R165 ;  /* 0x000000ffff497224 */ /* 0x000fe400078e00a5 */
[----:B------:R-:W-:Y:S01]  /*33a0*/  HMMA.16816.F32 R56, R4, R58, R24 ;  /* 0x0000003a0438723c */ /* 0x000fe20000001818 */
[----:B------:R-:W2:Y:S01]  /*33b0*/  LDSM.16.MT88.4 R24, [R171+0xd000] ;  /* 0x00d00000ab18783b */ /* 0x000ea20000004200 */
[----:B------:R-:W-:-:S06]  /*33c0*/  IMAD.MOV.U32 R34, RZ, RZ, R94 ;  /* 0x000000ffff227224 */ /* 0x000fcc00078e005e */
[----:B------:R-:W-:Y:S01]  /*33d0*/  HMMA.16816.F32 R52, R4, R54, R20 ;  /* 0x000000360434723c */ /* 0x000fe20000001814 */
[----:B------:R-:W3:Y:S01]  /*33e0*/  LDSM.16.MT88.4 R20, [R228+0xd000] ;  /* 0x00d00000e414783b */ /* 0x000ee20000004200 */
[----:B-1----:R-:W-:-:S04]  /*33f0*/  FFMA.FTZ R8, R181, c[0x0][0x23c], -R2 ;  /* 0x00008f00b5087a23 */ /* 0x002fc80000010802 */
[----:B------:R1:W4:Y:S02]  /*3400*/  MUFU.EX2 R98, R8 ;  /* 0x0000000800627308 */ /* 0x0003240000000800 */
[----:B------:R-:W-:Y:S07]  /*3410*/  HMMA.16816.F32 R48, R4, R102, R48 ;  /* 0x000000660430723c */ /* 0x000fee0000001830 */
[----:B------:R-:W-:Y:S01]  /*3420*/  FFMA.FTZ R4, R192, c[0x0][0x23c], -R13 ;  /* 0x00008f00c0047a23 */ /* 0x000fe2000001080d */
[----:B------:R-:W-:Y:S01]  /*3430*/  MOV R192, R84 ;  /* 0x0000005400c07202 */ /* 0x000fe20000000f00 */
[----:B------:R-:W-:Y:S01]  /*3440*/  IMAD.MOV.U32 R84, RZ, RZ, R85 ;  /* 0x000000ffff547224 */ /* 0x000fe200078e0055 */
[----:B------:R-:W-:Y:S01]  /*3450*/  MOV R85, R174 ;  /* 0x000000ae00557202 */ /* 0x000fe20000000f00 */
[----:B------:R-:W-:Y:S01]  /*3460*/  IMAD.MOV.U32 R174, RZ, RZ, R173 ;  /* 0x000000ffffae7224 */ /* 0x000fe200078e00ad */
[----:B------:R-:W-:Y:S01]  /*3470*/  MOV R173, R172 ;  /* 0x000000ac00ad7202 */ /* 0x000fe20000000f00 */
[----:B------:R-:W-:Y:S01]  /*3480*/  IMAD.MOV.U32 R172, RZ, RZ, R252 ;  /* 0x000000ffffac7224 */ /* 0x000fe200078e00fc */
[----:B------:R-:W-:Y:S01]  /*3490*/  MOV R97, R85 ;  /* 0x0000005500617202 */ /* 0x000fe20000000f00 */
[----:B-1----:R-:W-:Y:S01]  /*34a0*/  FFMA.FTZ R8, R186, c[0x0][0x23c], -R0 ;  /* 0x00008f00ba087a23 */ /* 0x002fe20000010800 */
[----:B------:R1:W-:Y:S01]  /*34b0*/  MUFU.EX2 R252, R4 ;  /* 0x0000000400fc7308 */ /* 0x0003e20000000800 */
[----:B----4-:R-:W-:-:S02]  /*34c0*/  IMAD.MOV.U32 R186, RZ, RZ, R98 ;  /* 0x000000ffffba7224 */ /* 0x010fc400078e0062 */
[----:B------:R-:W-:Y:S02]  /*34d0*/  IMAD.MOV.U32 R98, RZ, RZ, R99 ;  /* 0x000000ffff627224 */ /* 0x000fe400078e0063 */
[----:B------:R-:W-:-:S03]  /*34e0*/  IMAD.MOV.U32 R85, RZ, RZ, R172 ;  /* 0x000000ffff557224 */ /* 0x000fc600078e00ac */
[----:B------:R4:W-:Y:S01]  /*34f0*/  MUFU.EX2 R10, R8 ;  /* 0x00000008000a7308 */ /* 0x0009e20000000800 */
[----:B------:R-:W-:Y:S02]  /*3500*/  MOV R35, R98 ;  /* 0x0000006200237202 */ /* 0x000fe40000000f00 */
[----:B------:R-:W-:Y:S01]  /*3510*/  MOV R98, R73 ;  /* 0x0000004900627202 */ /* 0x000fe20000000f00 */
[----:B-1----:R-:W-:Y:S01]  /*3520*/  FFMA.FTZ R4, R193, c[0x0][0x23c], -R13 ;  /* 0x00008f00c1047a23 */ /* 0x002fe2000001080d */
[----:B------:R-:W-:Y:S02]  /*3530*/  MOV R193, R69 ;  /* 0x0000004500c17202 */ /* 0x000fe40000000f00 */
[----:B------:R-:W-:Y:S01]  /*3540*/  MOV R69, R92 ;  /* 0x0000005c00457202 */ /* 0x000fe20000000f00 */
[----:B------:R1:W1:Y:S01]  /*3550*/  MUFU.EX2 R103, R4 ;  /* 0x0000000400677308 */ /* 0x0002620000000800 */
[----:B------:R-:W-:Y:S02]  /*3560*/  MOV R92, R170 ;  /* 0x000000aa005c7202 */ /* 0x000fe40000000f00 */
[----:B------:R-:W-:Y:S01]  /*3570*/  MOV R122, R69 ;  /* 0x00000045007a7202 */ /* 0x000fe20000000f00 */
[----:B----4-:R-:W-:-:S04]  /*3580*/  FFMA.FTZ R8, R187, c[0x0][0x23c], -R0 ;  /* 0x00008f00bb087a23 */ /* 0x010fc80000010800 */
[----:B------:R4:W2:Y:S01]  /*3590*/  MUFU.EX2 R9, R8 ;  /* 0x0000000800097308 */ /* 0x0008a20000000800 */
[----:B-1----:R-:W-:Y:S01]  /*35a0*/  FFMA.FTZ R4, R190, c[0x0][0x23c], -R12 ;  /* 0x00008f00be047a23 */ /* 0x002fe2000001080c */
[----:B------:R-:W-:Y:S01]  /*35b0*/  F2FP.PACK_AB R6, R103, R252 ;  /* 0x000000fc6706723e */ /* 0x000fe200000000ff */
[----:B------:R-:W-:-:S05]  /*35c0*/  IMAD.MOV.U32 R190, RZ, RZ, R164 ;  /* 0x000000ffffbe7224 */ /* 0x000fca00078e00a4 */
[----:B------:R1:W-:Y:S01]  /*35d0*/  MUFU.EX2 R164, R4 ;  /* 0x0000000400a47308 */ /* 0x0003e20000000800 */
[----:B----4-:R-:W-:Y:S02]  /*35e0*/  FFMA.FTZ R8, R182, c[0x0][0x23c], -R0 ;  /* 0x00008f00b6087a23 */ /* 0x010fe40000010800 */
[----:B--2---:R-:W-:-:S05]  /*35f0*/  IMAD.MOV.U32 R102, RZ, RZ, R9 ;  /* 0x000000ffff667224 */ /* 0x004fca00078e0009 */
[----:B------:R2:W-:Y:S01]  /*3600*/  MUFU.EX2 R100, R8 ;  /* 0x0000000800647308 */ /* 0x0005e20000000800 */
[----:B-1----:R-:W-:Y:S01]  /*3610*/  FFMA.FTZ R4, R191, c[0x0][0x23c], -R12 ;  /* 0x00008f00bf047a23 */ /* 0x002fe2000001080c */
[----:B------:R-:W-:Y:S01]  /*3620*/  MOV R191, R72 ;  /* 0x0000004800bf7202 */ /* 0x000fe20000000f00 */
[----:B------:R-:W-:-:S05]  /*3630*/  IMAD.MOV.U32 R72, RZ, RZ, R93 ;  /* 0x000000ffff487224 */ /* 0x000fca00078e005d */
[----:B------:R1:W4:Y:S01]  /*3640*/  MUFU.EX2 R165, R4 ;  /* 0x0000000400a57308 */ /* 0x0003220000000800 */
[----:B------:R-:W-:Y:S02]  /*3650*/  IMAD.MOV.U32 R93, RZ, RZ, R174 ;  /* 0x000000ffff5d7224 */ /* 0x000fe400078e00ae */
[----:B------:R-:W-:Y:S02]  /*3660*/  IMAD.MOV.U32 R123, RZ, RZ, R72 ;  /* 0x000000ffff7b7224 */ /* 0x000fe400078e0048 */
[----:B--2---:R-:W-:-:S04]  /*3670*/  FFMA.FTZ R8, R183, c[0x0][0x23c], -R0 ;  /* 0x00008f00b7087a23 */ /* 0x004fc80000010800 */
[----:B------:R2:W2:Y:S01]  /*3680*/  MUFU.EX2 R187, R8 ;  /* 0x0000000800bb7308 */ /* 0x0004a20000000800 */
[----:B-1----:R-:W-:Y:S01]  /*3690*/  FFMA.FTZ R4, R194, c[0x0][0x23c], -R12 ;  /* 0x00008f00c2047a23 */ /* 0x002fe2000001080c */
[----:B------:R-:W-:Y:S02]  /*36a0*/  MOV R194, R169 ;  /* 0x000000a900c27202 */ /* 0x000fe40000000f00 */
[----:B----4-:R-:W-:-:S04]  /*36b0*/  F2FP.PACK_AB R5, R165, R164 ;  /* 0x000000a4a505723e */ /* 0x010fc800000000ff */
[----:B------:R1:W-:Y:S01]  /*36c0*/  MUFU.EX2 R169, R4 ;  /* 0x0000000400a97308 */ /* 0x0003e20000000800 */
[----:B--2---:R-:W-:Y:S01]  /*36d0*/  FFMA.FTZ R8, R188, c[0x0][0x23c], -R13 ;  /* 0x00008f00bc087a23 */ /* 0x004fe2000001080d */
[----:B------:R-:W-:Y:S02]  /*36e0*/  MOV R188, R10 ;  /* 0x0000000a00bc7202 */ /* 0x000fe40000000f00 */
[----:B------:R-:W-:-:S04]  /*36f0*/  F2FP.PACK_AB R10, R186, R240 ;  /* 0x000000f0ba0a723e */ /* 0x000fc800000000ff */
[----:B------:R2:W-:Y:S01]  /*3700*/  MUFU.EX2 R99, R8 ;  /* 0x0000000800637308 */ /* 0x0005e20000000800 */
[----:B------:R-:W-:Y:S02]  /*3710*/  F2FP.PACK_AB R9, R102, R188 ;  /* 0x000000bc6609723e */ /* 0x000fe400000000ff */
[----:B------:R-:W-:Y:S01]  /*3720*/  F2FP.PACK_AB R11, R187, R100 ;  /* 0x00000064bb0b723e */ /* 0x000fe200000000ff */
[----:B-1----:R-:W-:Y:S02]  /*3730*/  FFMA.FTZ R4, R195, c[0x0][0x23c], -R12 ;  /* 0x00008f00c3047a23 */ /* 0x002fe4000001080c */
[----:B------:R-:W-:Y:S01]  /*3740*/  IMAD.MOV.U32 R195, RZ, RZ, R84 ;  /* 0x000000ffffc37224 */ /* 0x000fe200078e0054 */
[----:B------:R-:W-:Y:S01]  /*3750*/  MOV R84, R173 ;  /* 0x000000ad00547202 */ /* 0x000fe20000000f00 */
[----:B------:R-:W1:Y:S01]  /*3760*/  MUFU.EX2 R170, R4 ;  /* 0x0000000400aa7308 */ /* 0x000e620000000800 */
[----:B--2---:R-:W-:Y:S01]  /*3770*/  FFMA.FTZ R8, R189, c[0x0][0x23c], -R13 ;  /* 0x00008f00bd087a23 */ /* 0x004fe2000001080d */
[----:B------:R-:W-:Y:S01]  /*3780*/  MOV R189, R121 ;  /* 0x0000007900bd7202 */ /* 0x000fe20000000f00 */
[----:B------:R-:W-:-:S05]  /*3790*/  IMAD.MOV.U32 R121, RZ, RZ, R68 ;  /* 0x000000ffff797224 */ /* 0x000fca00078e0044 */
[----:B------:R-:W2:Y:S01]  /*37a0*/  MUFU.EX2 R32, R8 ;  /* 0x0000000800207308 */ /* 0x000ea20000000800 */
[----:B-1----:R-:W-:Y:S02]  /*37b0*/  F2FP.PACK_AB R7, R170, R169 ;  /* 0x000000a9aa07723e */ /* 0x002fe400000000ff */
[----:B--2---:R-:W-:Y:S02]  /*37c0*/  F2FP.PACK_AB R4, R32, R99 ;  /* 0x000000632004723e */ /* 0x004fe400000000ff */
[----:B------:R-:W-:-:S05]  /*37d0*/  F2FP.PACK_AB R8, R163, R189 ;  /* 0x000000bda308723e */ /* 0x000fca00000000ff */
[C---:B------:R-:W-:Y:S07]  /*37e0*/  HMMA.16816.F32 R172, R4.reuse, R24, R196 ;  /* 0x0000001804ac723c */ /* 0x040fee00000018c4 */
[----:B------:R-:W-:Y:S01]  /*37f0*/  IMAD.MOV.U32 R196, RZ, RZ, R76 ;  /* 0x000000ffffc47224 */ /* 0x000fe200078e004c */
[----:B------:R-:W-:Y:S01]  /*3800*/  MOV R197, R77 ;  /* 0x0000004d00c57202 */ /* 0x000fe20000000f00 */
[----:B------:R-:W-:Y:S01]  /*3810*/  IMAD.MOV.U32 R198, RZ, RZ, R104 ;  /* 0x000000ffffc67224 */ /* 0x000fe200078e0068 */
[----:B---3--:R-:W-:Y:S01]  /*3820*/  HMMA.16816.F32 R72, R4, R20, R204 ;  /* 0x000000140448723c */ /* 0x008fe200000018cc */
[----:B------:R-:W-:-:S07]  /*3830*/  IMAD.MOV.U32 R199, RZ, RZ, R86 ;  /* 0x000000ffffc77224 */ /* 0x000fce00078e0056 */
[----:B------:R-:W-:Y:S08]  /*3840*/  HMMA.16816.F32 R176, R8, R24, R176 ;  /* 0x0000001808b0723c */ /* 0x000ff000000018b0 */
[-C--:B------:R-:W-:Y:S07]  /*3850*/  HMMA.16816.F32 R180, R4, R26.reuse, R124 ;  /* 0x0000001a04b4723c */ /* 0x080fee000000187c */
[----:B------:R-:W-:Y:S01]  /*3860*/  MOV R127, R105 ;  /* 0x00000069007f7202 */ /* 0x000fe20000000f00 */
[C---:B------:R-:W-:Y:S01]  /*3870*/  HMMA.16816.F32 R44, R8.reuse, R26, R44 ;  /* 0x0000001a082c723c */ /* 0x040fe2000000182c */
[----:B------:R-:W1:Y:S07]  /*3880*/  LDSM.16.MT88.4 R24, [R171+0xf000] ;  /* 0x00f00000ab18783b */ /* 0x000e6e0000004200 */
[C---:B------:R-:W-:Y:S07]  /*3890*/  HMMA.16816.F32 R204, R8.reuse, R28, R112 ;  /* 0x0000001c08cc723c */ /* 0x040fee0000001870 */
[----:B------:R-:W-:Y:S01]  /*38a0*/  MOV R112, R196 ;  /* 0x000000c400707202 */ /* 0x000fe20000000f00 */
[----:B------:R-:W-:Y:S01]  /*38b0*/  HMMA.16816.F32 R68, R8, R20, R88 ;  /* 0x000000140844723c */ /* 0x000fe20000001858 */
[----:B------:R-:W-:Y:S01]  /*38c0*/  IMAD.MOV.U32 R113, RZ, RZ, R197 ;  /* 0x000000ffff717224 */ /* 0x000fe200078e00c5 */
[----:B------:R-:W-:Y:S01]  /*38d0*/  MOV R114, R198 ;  /* 0x000000c600727202 */ /* 0x000fe20000000f00 */
[----:B------:R-:W-:Y:S01]  /*38e0*/  IMAD.MOV.U32 R115, RZ, RZ, R199 ;  /* 0x000000ffff737224 */ /* 0x000fe200078e00c7 */
[----:B------:R-:W-:Y:S01]  /*38f0*/  MOV R196, R185 ;  /* 0x000000b900c47202 */ /* 0x000fe20000000f00 */
[----:B------:R-:W-:Y:S01]  /*3900*/  IMAD.MOV.U32 R197, RZ, RZ, R184 ;  /* 0x000000ffffc57224 */ /* 0x000fe200078e00b8 */
[----:B------:R-:W-:Y:S01]  /*3910*/  MOV R198, R33 ;  /* 0x0000002100c67202 */ /* 0x000fe20000000f00 */
[----:B------:R-:W-:Y:S01]  /*3920*/  IMAD.MOV.U32 R199, RZ, RZ, R32 ;  /* 0x000000ffffc77224 */ /* 0x000fe200078e0020 */
[----:B------:R-:W-:Y:S01]  /*3930*/  HMMA.16816.F32 R76, R4, R22, R132 ;  /* 0x00000016044c723c */ /* 0x000fe20000001884 */
[----:B------:R-:W-:Y:S01]  /*3940*/  MOV R184, R34 ;  /* 0x0000002200b87202 */ /* 0x000fe20000000f00 */
[----:B------:R-:W-:-:S02]  /*3950*/  IMAD.MOV.U32 R185, RZ, RZ, R35 ;  /* 0x000000ffffb97224 */ /* 0x000fc400078e0023 */
[----:B------:R-:W-:Y:S03]  /*3960*/  LDSM.16.MT88.4 R32, [R229+0xf000] ;  /* 0x00f00000e520783b */ /* 0x000fe60000004200 */
[----:B------:R-:W-:Y:S01]  /*3970*/  IMAD.MOV.U32 R132, RZ, RZ, R92 ;  /* 0x000000ffff847224 */ /* 0x000fe200078e005c */
[C---:B------:R-:W-:Y:S01]  /*3980*/  HMMA.16816.F32 R40, R8.reuse, R22, R40 ;  /* 0x000000160828723c */ /* 0x040fe20000001828 */
[----:B------:R-:W-:Y:S01]  /*3990*/  MOV R133, R93 ;  /* 0x0000005d00857202 */ /* 0x000fe20000000f00 */
[----:B------:R-:W-:Y:S01]  /*39a0*/  IMAD.MOV.U32 R134, RZ, RZ, R84 ;  /* 0x000000ffff867224 */ /* 0x000fe200078e0054 */
[----:B------:R-:W-:Y:S01]  /*39b0*/  MOV R135, R85 ;  /* 0x0000005500877202 */ /* 0x000fe20000000f00 */
[----:B------:R-:W2:Y:S04]  /*39c0*/  LDSM.16.MT88.4 R20, [R228+0xf000] ;  /* 0x00f00000e414783b */ /* 0x000ea80000004200 */
[-C--:B------:R-:W-:Y:S08]  /*39d0*/  HMMA.16816.F32 R84, R8, R16.reuse, R108 ;  /* 0x000000100854723c */ /* 0x080ff0000000186c */
[C---:B------:R-:W-:Y:S07]  /*39e0*/  HMMA.16816.F32 R88, R4.reuse, R16, R212 ;  /* 0x000000100458723c */ /* 0x040fee00000018d4 */
[----:B------:R-:W-:Y:S01]  /*39f0*/  IMAD.MOV.U32 R213, RZ, RZ, R194 ;  /* 0x000000ffffd57224 */ /* 0x000fe200078e00c2 */
[----:B------:R-:W-:Y:S01]  /*3a00*/  HMMA.16816.F32 R92, R4, R18, R136 ;  /* 0x00000012045c723c */ /* 0x000fe20000001888 */
[----:B------:R-:W-:Y:S01]  /*3a10*/  MOV R212, R195 ;  /* 0x000000c300d47202 */ /* 0x000fe20000000f00 */
[----:B------:R-:W-:Y:S01]  /*3a20*/  IMAD.MOV.U32 R215, RZ, RZ, R190 ;  /* 0x000000ffffd77224 */ /* 0x000fe200078e00be */
[----:B------:R-:W-:-:S05]  /*3a30*/  MOV R214, R191 ;  /* 0x000000bf00d67202 */ /* 0x000fca0000000f00 */
[----:B------:R-:W-:Y:S01]  /*3a40*/  HMMA.16816.F32 R36, R8, R18, R36 ;  /* 0x000000120824723c */ /* 0x000fe20000001824 */
[----:B------:R-:W3:Y:S07]  /*3a50*/  LDSM.16.MT88.4 R16, [R230+0xf000] ;  /* 0x00f00000e610783b */ /* 0x000eee0000004200 */
[C---:B------:R-:W-:Y:S07]  /*3a60*/  HMMA.16816.F32 R104, R4.reuse, R28, R224 ;  /* 0x0000001c0468723c */ /* 0x040fee00000018e0 */
[----:B------:R-:W-:Y:S01]  /*3a70*/  IMAD.MOV.U32 R227, RZ, RZ, R127 ;  /* 0x000000ffffe37224 */ /* 0x000fe200078e007f */
[----:B------:R-:W-:Y:S01]  /*3a80*/  HMMA.16816.F32 R108, R4, R30, R208 ;  /* 0x0000001e046c723c */ /* 0x000fe200000018d0 */
[----:B------:R-:W-:Y:S01]  /*3a90*/  IMAD.MOV.U32 R225, RZ, RZ, R112 ;  /* 0x000000ffffe17224 */ /* 0x000fe200078e0070 */
[----:B------:R-:W-:-:S02]  /*3aa0*/  MOV R112, R184 ;  /* 0x000000b800707202 */ /* 0x000fc40000000f00 */
[----:B------:R-:W-:Y:S01]  /*3ab0*/  MOV R226, R227 ;  /* 0x000000e300e27202 */ /* 0x000fe20000000f00 */
[----:B------:R-:W-:Y:S01]  /*3ac0*/  IMAD.MOV.U32 R227, RZ, RZ, R185 ;  /* 0x000000ffffe37224 */ /* 0x000fe200078e00b9 */
[----:B------:R-:W-:Y:S01]  /*3ad0*/  MOV R185, R97 ;  /* 0x0000006100b97202 */ /* 0x000fe20000000f00 */
[----:B------:R-:W-:Y:S01]  /*3ae0*/  IMAD.MOV.U32 R209, RZ, RZ, R214 ;  /* 0x000000ffffd17224 */ /* 0x000fe200078e00d6 */
[C---:B-1----:R-:W-:Y:S01]  /*3af0*/  HMMA.16816.F32 R124, R4.reuse, R26, R200 ;  /* 0x0000001a047c723c */ /* 0x042fe200000018c8 */
[----:B------:R-:W-:Y:S01]  /*3b00*/  MOV R208, R213 ;  /* 0x000000d500d07202 */ /* 0x000fe20000000f00 */
[----:B------:R-:W-:Y:S01]  /*3b10*/  IMAD.MOV.U32 R214, RZ, RZ, R187 ;  /* 0x000000ffffd67224 */ /* 0x000fe200078e00bb */
[----:B------:R-:W-:Y:S02]  /*3b20*/  MOV R210, R215 ;  /* 0x000000d700d27202 */ /* 0x000fe40000000f00 */
[----:B------:R-:W-:Y:S01]  /*3b30*/  MOV R213, R186 ;  /* 0x000000ba00d57202 */ /* 0x000fe20000000f00 */
[----:B------:R-:W-:Y:S01]  /*3b40*/  IMAD.MOV.U32 R186, RZ, RZ, R101 ;  /* 0x000000ffffba7224 */ /* 0x000fe200078e0065 */
[----:B------:R-:W-:Y:S01]  /*3b50*/  MOV R203, R115 ;  /* 0x0000007300cb7202 */ /* 0x000fe20000000f00 */
[C---:B--2---:R-:W-:Y:S01]  /*3b60*/  HMMA.16816.F32 R136, R4.reuse, R20, R132 ;  /* 0x000000140488723c */ /* 0x044fe20000001884 */
        /* <DEDUP_REMOVED lines=10> */
[C---:B------:R-:W-:Y:S08]  /*3c10*/  HMMA.16816.F32 R120, R4.reuse, R24, R120 ;  /* 0x000000180478723c */ /* 0x040ff00000001878 */
[----:B---3--:R-:W-:Y:S01]  /*3c20*/  HMMA.16816.F32 R148, R4, R18, R148 ;  /* 0x000000120494723c */ /* 0x008fe20000001894 */
[----:B------:R-:W-:-:S07]  /*3c30*/  IMAD.MOV.U32 R211, RZ, RZ, R132 ;  /* 0x000000ffffd37224 */ /* 0x000fce00078e0084 */
[----:B------:R-:W-:Y:S08]  /*3c40*/  HMMA.16816.F32 R156, R4, R32, R156 ;  /* 0x00000020049c723c */ /* 0x000ff0000000189c */
[C---:B------:R-:W-:Y:S08]  /*3c50*/  HMMA.16816.F32 R64, R8.reuse, R30, R64 ;  /* 0x0000001e0840723c */ /* 0x040ff00000001840 */
[C---:B------:R-:W-:Y:S08]  /*3c60*/  HMMA.16816.F32 R56, R8.reuse, R22, R56 ;  /* 0x000000160838723c */ /* 0x040ff00000001838 */
[C---:B------:R-:W-:Y:S08]  /*3c70*/  HMMA.16816.F32 R52, R8.reuse, R18, R52 ;  /* 0x000000120834723c */ /* 0x040ff00000001834 */
[----:B------:R-:W-:Y:S01]  /*3c80*/  HMMA.16816.F32 R144, R8, R16, R144 ;  /* 0x000000100890723c */ /* 0x000fe20000001890 */
[----:B------:R-:W-:Y:S01]  /*3c90*/  MOV R97, R243 ;  /* 0x000000f300617202 */ /* 0x000fe20000000f00 */
[----:B------:R1:W5:Y:S01]  /*3ca0*/  LDL.LU R246, [R1+0x80] ;  /* 0x0000800001f67983 */ /* 0x0003620000300800 */
[----:B------:R-:W-:-:S02]  /*3cb0*/  MOV R200, R197 ;  /* 0x000000c500c87202 */ /* 0x000fc40000000f00 */
[----:B------:R-:W-:Y:S01]  /*3cc0*/  MOV R224, R113 ;  /* 0x0000007100e07202 */ /* 0x000fe20000000f00 */
[----:B------:R-:W-:Y:S02]  /*3cd0*/  IMAD.MOV.U32 R113, RZ, RZ, R198 ;  /* 0x000000ffff717224 */ /* 0x000fe400078e00c6 */
[C---:B------:R-:W-:Y:S07]  /*3ce0*/  HMMA.16816.F32 R192, R4.reuse, R16, R248 ;  /* 0x0000001004c0723c */ /* 0x040fee00000018f8 */
[----:B------:R-:W-:Y:S01]  /*3cf0*/  MOV R248, R133 ;  /* 0x0000008500f87202 */ /* 0x000fe20000000f00 */
[----:B------:R-:W-:Y:S01]  /*3d00*/  HMMA.16816.F32 R188, R4, R22, R152 ;  /* 0x0000001604bc723c */ /* 0x000fe20000001898 */
[----:B------:R-:W-:Y:S01]  /*3d10*/  IMAD.MOV.U32 R249, RZ, RZ, R134 ;  /* 0x000000fffff97224 */ /* 0x000fe200078e0086 */
[----:B------:R-:W-:Y:S01]  /*3d20*/  MOV R250, R135 ;  /* 0x0000008700fa7202 */ /* 0x000fe20000000f00 */
[----:B------:R-:W-:Y:S01]  /*3d30*/  IMAD.MOV.U32 R251, RZ, RZ, R114 ;  /* 0x000000fffffb7224 */ /* 0x000fe200078e0072 */
[----:B------:R-:W-:-:S04]  /*3d40*/  MOV R114, R199 ;  /* 0x000000c700727202 */ /* 0x000fc80000000f00 */
[----:B------:R-:W-:Y:S07]  /*3d50*/  HMMA.16816.F32 R100, R4, R34, R140 ;  /* 0x000000220464723c */ /* 0x000fee000000188c */
[----:B------:R-:W-:Y:S01]  /*3d60*/  FFMA.FTZ R4, R220, c[0x0][0x23c], -R2 ;  /* 0x00008f00dc047a23 */ /* 0x000fe20000010802 */
[C---:B------:R-:W-:Y:S08]  /*3d70*/  HMMA.16816.F32 R28, R8.reuse, R24, R128 ;  /* 0x00000018081c723c */ /* 0x040ff00000001880 */
[C---:B------:R-:W-:Y:S01]  /*3d80*/  HMMA.16816.F32 R132, R8.reuse, R20, R116 ;  /* 0x000000140884723c */ /* 0x040fe20000001874 */
[----:B------:R2:W-:Y:S01]  /*3d90*/  MUFU.EX2 R24, R4 ;  /* 0x0000000400187308 */ /* 0x0005e20000000800 */
[----:B------:R-:W-:Y:S01]  /*3da0*/  IMAD.MOV.U32 R153, RZ, RZ, R245 ;  /* 0x000000ffff997224 */ /* 0x000fe200078e00f5 */
[----:B------:R-:W-:Y:S01]  /*3db0*/  MOV R154, R244 ;  /* 0x000000f4009a7202 */ /* 0x000fe20000000f00 */
[----:B------:R-:W-:Y:S01]  /*3dc0*/  IMAD.MOV.U32 R155, RZ, RZ, R242 ;  /* 0x000000ffff9b7224 */ /* 0x000fe200078e00f2 */
[----:B------:R-:W-:Y:S01]  /*3dd0*/  MOV R143, R200 ;  /* 0x000000c8008f7202 */ /* 0x000fe20000000f00 */
[----:B------:R-:W-:Y:S01]  /*3de0*/  IMAD.MOV.U32 R152, RZ, RZ, R201 ;  /* 0x000000ffff987224 */ /* 0x000fe200078e00c9 */
[----:B------:R-:W-:Y:S01]  /*3df0*/  LDSM.16.MT88.4 R128, [R171+0xf800] ;  /* 0x00f80000ab80783b */ /* 0x000fe20000004200 */
[----:B--2---:R-:W-:Y:S01]  /*3e00*/  FFMA.FTZ R4, R221, c[0x0][0x23c], -R2 ;  /* 0x00008f00dd047a23 */ /* 0x004fe20000010802 */
[----:B------:R-:W-:Y:S02]  /*3e10*/  HMMA.16816.F32 R60, R8, R26, R60 ;  /* 0x0000001a083c723c */ /* 0x000fe4000000183c */
[----:B------:R1:W5:Y:S01]  /*3e20*/  LDL.LU R245, [R1+0x7c] ;  /* 0x00007c0001f57983 */ /* 0x0003620000300800 */
[----:B------:R2:W3:Y:S01]  /*3e30*/  MUFU.EX2 R25, R4 ;  /* 0x0000000400197308 */ /* 0x0004e20000000800 */
[----:B------:R-:W-:-:S02]  /*3e40*/  MOV R142, R155 ;  /* 0x0000009b008e7202 */ /* 0x000fc40000000f00 */
[----:B------:R-:W-:Y:S02]  /*3e50*/  MOV R200, R224 ;  /* 0x000000e000c87202 */ /* 0x000fe40000000f00 */
[C---:B------:R-:W-:Y:S01]  /*3e60*/  HMMA.16816.F32 R196, R8.reuse, R32, R80 ;  /* 0x0000002008c4723c */ /* 0x040fe20000001850 */
[----:B------:R-:W-:Y:S01]  /*3e70*/  MOV R201, R225 ;  /* 0x000000e100c97202 */ /* 0x000fe20000000f00 */
[----:B------:R-:W-:Y:S01]  /*3e80*/  IMAD.MOV.U32 R7, RZ, RZ, R143 ;  /* 0x000000ffff077224 */ /* 0x000fe200078e008f */
[----:B------:R-:W-:Y:S01]  /*3e90*/  MOV R6, R152 ;  /* 0x0000009800067202 */ /* 0x000fe20000000f00 */
[----:B------:R1:W5:Y:S01]  /*3ea0*/  LDL.LU R244, [R1+0x78] ;  /* 0x0000780001f47983 */ /* 0x0003620000300800 */
[--C-:B--2---:R-:W-:Y:S02]  /*3eb0*/  FFMA.FTZ R4, R216, c[0x0][0x23c], -R2.reuse ;  /* 0x00008f00d8047a23 */ /* 0x104fe40000010802 */
[----:B------:R-:W-:Y:S01]  /*3ec0*/  IMAD.MOV.U32 R155, RZ, RZ, R251 ;  /* 0x000000ffff9b7224 */ /* 0x000fe200078e00fb */
[----:B------:R-:W-:Y:S01]  /*3ed0*/  HMMA.16816.F32 R48, R8, R34, R48 ;  /* 0x000000220830723c */ /* 0x000fe20000001830 */
[----:B------:R-:W-:Y:S01]  /*3ee0*/  FFMA.FTZ R2, R217, c[0x0][0x23c], -R2 ;  /* 0x00008f00d9027a23 */ /* 0x000fe20000010802 */
[----:B------:R-:W-:Y:S01]  /*3ef0*/  MOV R225, R241 ;  /* 0x000000f100e17202 */ /* 0x000fe20000000f00 */
[----:B------:R-:W-:Y:S01]  /*3f00*/  IMAD.MOV.U32 R224, RZ, RZ, R96 ;  /* 0x000000ffffe07224 */ /* 0x000fe200078e0060 */
[----:B------:R-:W-:Y:S01]  /*3f10*/  MOV R143, R200 ;  /* 0x000000c8008f7202 */ /* 0x000fe20000000f00 */
[----:B------:R2:W-:Y:S01]  /*3f20*/  MUFU.EX2 R23, R2 ;  /* 0x0000000200177308 */ /* 0x0005e20000000800 */
[----:B------:R-:W-:Y:S01]  /*3f30*/  IMAD.MOV.U32 R152, RZ, RZ, R201 ;  /* 0x000000ffff987224 */ /* 0x000fe200078e00c9 */
[----:B------:R-:W-:Y:S04]  /*3f40*/  LDSM.16.MT88.4 R80, [R228+0xd800] ;  /* 0x00d80000e450783b */ /* 0x000fe80000004200 */
[----:B------:R1:W5:Y:S01]  /*3f50*/  LDL.LU R243, [R1+0x74] ;  /* 0x0000740001f37983 */ /* 0x0003620000300800 */
[--C-:B--2---:R-:W-:Y:S01]  /*3f60*/  FFMA.FTZ R2, R222, c[0x0][0x23c], -R0.reuse ;  /* 0x00008f00de027a23 */ /* 0x104fe20000010800 */
[----:B------:R-:W-:Y:S01]  /*3f70*/  MUFU.EX2 R26, R4 ;  /* 0x00000004001a7308 */ /* 0x000fe20000000800 */
[----:B------:R-:W-:Y:S01]  /*3f80*/  MOV R251, R99 ;  /* 0x0000006300fb7202 */ /* 0x000fe20000000f00 */
[----:B------:R-:W-:Y:S01]  /*3f90*/  IMAD.MOV.U32 R216, RZ, RZ, R143 ;  /* 0x000000ffffd87224 */ /* 0x000fe200078e008f */
[----:B------:R-:W-:Y:S01]  /*3fa0*/  MOV R217, R152 ;  /* 0x0000009800d97202 */ /* 0x000fe20000000f00 */
[----:B------:R-:W-:Y:S01]  /*3fb0*/  IMAD.MOV.U32 R8, RZ, RZ, R239 ;  /* 0x000000ffff087224 */ /* 0x000fe200078e00ef */
[----:B------:R-:W-:Y:S01]  /*3fc0*/  MOV R34, R113 ;  /* 0x0000007100227202 */ /* 0x000fe20000000f00 */
[----:B------:R1:W5:Y:S02]  /*3fd0*/  LDL.LU R242, [R1+0x70] ;  /* 0x0000700001f27983 */ /* 0x0003640000300800 */
[----:B------:R2:W-:Y:S01]  /*3fe0*/  MUFU.EX2 R20, R2 ;  /* 0x0000000200147308 */ /* 0x0005e20000000800 */
[----:B------:R-:W-:Y:S01]  /*3ff0*/  MOV R9, R162 ;  /* 0x000000a200097202 */ /* 0x000fe20000000f00 */
[----:B------:R1:W5:Y:S01]  /*4000*/  LDL.LU R241, [R1+0x6c] ;  /* 0x00006c0001f17983 */ /* 0x0003620000300800 */
[----:B--2---:R-:W-:-:S05]  /*4010*/  FFMA.FTZ R2, R223, c[0x0][0x23c], -R0 ;  /* 0x00008f00df027a23 */ /* 0x004fca0000010800 */
[----:B------:R2:W4:Y:S02]  /*4020*/  MUFU.EX2 R21, R2 ;  /* 0x0000000200157308 */ /* 0x0005240000000800 */
[--C-:B--2---:R-:W-:Y:S02]  /*4030*/  FFMA.FTZ R2, R218, c[0x0][0x23c], -R0.reuse ;  /* 0x00008f00da027a23 */ /* 0x104fe40000010800 */
[----:B------:R-:W-:-:S04]  /*4040*/  FFMA.FTZ R0, R219, c[0x0][0x23c], -R0 ;  /* 0x00008f00db007a23 */ /* 0x000fc80000010800 */
[----:B------:R2:W-:Y:S02]  /*4050*/  MUFU.EX2 R19, R0 ;  /* 0x0000000000137308 */ /* 0x0005e40000000800 */
[----:B--2---:R-:W-:-:S06]  /*4060*/  FFMA.FTZ R0, R15, c[0x0][0x23c], -R13 ;  /* 0x00008f000f007a23 */ /* 0x004fcc000001080d */
[----:B------:R2:W-:Y:S02]  /*4070*/  MUFU.EX2 R15, R0 ;  /* 0x00000000000f7308 */ /* 0x0005e40000000800 */
[----:B--2---:R-:W-:-:S06]  /*4080*/  FFMA.FTZ R0, R186, c[0x0][0x23c], -R13 ;  /* 0x00008f00ba007a23 */ /* 0x004fcc000001080d */
[----:B------:R2:W-:Y:S02]  /*4090*/  MUFU.EX2 R16, R0 ;  /* 0x0000000000107308 */ /* 0x0005e40000000800 */
[----:B--2---:R-:W-:-:S06]  /*40a0*/  FFMA.FTZ R0, R185, c[0x0][0x23c], -R13 ;  /* 0x00008f00b9007a23 */ /* 0x004fcc000001080d */
[----:B------:R2:W-:Y:S02]  /*40b0*/  MUFU.EX2 R17, R0 ;  /* 0x0000000000117308 */ /* 0x0005e40000000800 */
[----:B--2---:R-:W-:Y:S02]  /*40c0*/  FFMA.FTZ R0, R184, c[0x0][0x23c], -R13 ;  /* 0x00008f00b8007a23 */ /* 0x004fe4000001080d */
[----:B------:R-:W-:Y:S04]  /*40d0*/  LDSM.16.MT88.4 R184, [R171+0xd800] ;  /* 0x00d80000abb8783b */ /* 0x000fe80000004200 */
[----:B------:R2:W1:Y:S02]  /*40e0*/  MUFU.EX2 R18, R0 ;  /* 0x0000000000127308 */ /* 0x0004640000000800 */
[----:B--2---:R-:W-:Y:S01]  /*40f0*/  FFMA.FTZ R0, R153, c[0x0][0x23c], -R12 ;  /* 0x00008f0099007a23 */ /* 0x004fe2000001080c */
[----:B------:R-:W-:-:S05]  /*4100*/  MOV R153, R202 ;  /* 0x000000ca00997202 */ /* 0x000fca0000000f00 */
[----:B------:R2:W-:Y:S01]  /*4110*/  MUFU.EX2 R13, R0 ;  /* 0x00000000000d7308 */ /* 0x0005e20000000800 */
[----:B------:R-:W-:Y:S01]  /*4120*/  IMAD.MOV.U32 R202, RZ, RZ, R226 ;  /* 0x000000ffffca7224 */ /* 0x000fe200078e00e2 */
[----:B------:R-:W-:Y:S01]  /*4130*/  MOV R226, R14 ;  /* 0x0000000e00e27202 */ /* 0x000fe20000000f00 */
[----:B--2---:R-:W-:-:S05]  /*4140*/  FFMA.FTZ R0, R154, c[0x0][0x23c], -R12 ;  /* 0x00008f009a007a23 */ /* 0x004fca000001080c */
[----:B------:R2:W-:Y:S01]  /*4150*/  MUFU.EX2 R14, R0 ;  /* 0x00000000000e7308 */ /* 0x0005e20000000800 */
[----:B------:R-:W-:Y:S02]  /*4160*/  MOV R154, R203 ;  /* 0x000000cb009a7202 */ /* 0x000fe40000000f00 */
[----:B------:R-:W-:Y:S02]  /*4170*/  MOV R203, R98 ;  /* 0x0000006200cb7202 */ /* 0x000fe40000000f00 */
[----:B------:R-:W-:Y:S01]  /*4180*/  MOV R140, R153 ;  /* 0x00000099008c7202 */ /* 0x000fe20000000f00 */
[----:B--2---:R-:W-:Y:S01]  /*4190*/  FFMA.FTZ R0, R97, c[0x0][0x23c], -R12 ;  /* 0x00008f0061007a23 */ /* 0x004fe2000001080c */
[----:B------:R-:W-:Y:S01]  /*41a0*/  MOV R153, R202 ;  /* 0x000000ca00997202 */ /* 0x000fe20000000f00 */
[----:B------:R-:W-:Y:S01]  /*41b0*/  IMAD.MOV.U32 R141, RZ, RZ, R154 ;  /* 0x000000ffff8d7224 */ /* 0x000fe200078e009a */
[----:B------:R-:W-:Y:S01]  /*41c0*/  LDSM.16.MT88.4 R96, [R230+0xd800] ;  /* 0x00d80000e660783b */ /* 0x000fe20000004200 */
[----:B------:R2:W-:Y:S01]  /*41d0*/  MUFU.EX2 R10, R0 ;  /* 0x00000000000a7308 */ /* 0x0005e20000000800 */
[----:B------:R-:W-:Y:S01]  /*41e0*/  MOV R154, R203 ;  /* 0x000000cb009a7202 */ /* 0x000fe20000000f00 */
[----:B------:R-:W-:Y:S01]  /*41f0*/  IMAD.MOV.U32 R27, RZ, RZ, R140 ;  /* 0x000000ffff1b7224 */ /* 0x000fe200078e008c */
[----:B------:R-:W-:Y:S01]  /*4200*/  MOV R220, R141 ;  /* 0x0000008d00dc7202 */ /* 0x000fe20000000f00 */
[----:B--2---:R-:W-:Y:S01]  /*4210*/  FFMA.FTZ R0, R142, c[0x0][0x23c], -R12 ;  /* 0x00008f008e007a23 */ /* 0x004fe2000001080c */
[----:B------:R-:W-:Y:S01]  /*4220*/  MOV R142, R155 ;  /* 0x0000009b008e7202 */ /* 0x000fe20000000f00 */
[----:B------:R-:W-:Y:S01]  /*4230*/  IMAD.MOV.U32 R155, RZ, RZ, R224 ;  /* 0x000000ffff9b7224 */ /* 0x000fe200078e00e0 */
[----:B------:R-:W-:Y:S01]  /*4240*/  MOV R224, R225 ;  /* 0x000000e100e07202 */ /* 0x000fe20000000f00 */
[----:B------:R2:W1:Y:S01]  /*4250*/  MUFU.EX2 R11, R0 ;  /* 0x00000000000b7308 */ /* 0x0004620000000800 */
        /* <DEDUP_REMOVED lines=9> */
[----:B--2---:R-:W-:Y:S01]  /*42f0*/  FADD.FTZ R0, R7, R6 ;  /* 0x0000000607007221 */ /* 0x004fe20000010000 */
[----:B------:R-:W-:Y:S01]  /*4300*/  MOV R221, R142 ;  /* 0x0000008e00dd7202 */ /* 0x000fe20000000f00 */
[----:B------:R-:W2:Y:S01]  /*4310*/  LDSM.16.MT88.4 R4, [R229+0xf800] ;  /* 0x00f80000e504783b */ /* 0x000ea20000004200 */
[----:B------:R-:W-:Y:S01]  /*4320*/  MOV R222, R153 ;  /* 0x0000009900de7202 */ /* 0x000fe20000000f00 */
[----:B------:R-:W-:Y:S01]  /*4330*/  IMAD.MOV.U32 R225, RZ, RZ, R115 ;  /* 0x000000ffffe17224 */ /* 0x000fe200078e0073 */
[----:B------:R-:W-:Y:S01]  /*4340*/  MOV R218, R155 ;  /* 0x0000009b00da7202 */ /* 0x000fe20000000f00 */
[----:B------:R-:W-:Y:S01]  /*4350*/  LDSM.16.MT88.4 R140, [R228+0xf800] ;  /* 0x00f80000e48c783b */ /* 0x000fe20000004200 */
[----:B------:R-:W-:-:S03]  /*4360*/  MOV R226, R114 ;  /* 0x0000007200e27202 */ /* 0x000fc60000000f00 */
[----:B------:R-:W2:Y:S04]  /*4370*/  LDSM.16.MT88.4 R112, [R229+0xd800] ;  /* 0x00d80000e570783b */ /* 0x000ea80000004200 */
[----:B------:R-:W2:Y:S01]  /*4380*/  LDSM.16.MT88.4 R152, [R230+0xf800] ;  /* 0x00f80000e698783b */ /* 0x000ea20000004200 */
[----:B------:R1:W1:Y:S01]  /*4390*/  MUFU.EX2 R22, R2 ;  /* 0x0000000200167308 */ /* 0x0002620000000800 */
[----:B------:R-:W-:Y:S02]  /*43a0*/  MOV R12, R238 ;  /* 0x000000ee000c7202 */ /* 0x000fe40000000f00 */
[----:B------:R-:W-:Y:S01]  /*43b0*/  MOV R219, R224 ;  /* 0x000000e000db7202 */ /* 0x000fe20000000f00 */
[----:B------:R2:W5:Y:S01]  /*43c0*/  LDL.LU R240, [R1+0x68] ;  /* 0x0000680001f07983 */ /* 0x0005620000300800 */
[----:B------:R-:W-:Y:S01]  /*43d0*/  MOV R224, R163 ;  /* 0x000000a300e07202 */ /* 0x000fe20000000f00 */
[----:B------:R-:W-:Y:S01]  /*43e0*/  FADD.FTZ R8, R8, R12 ;  /* 0x0000000c08087221 */ /* 0x000fe20000010000 */
[----:B---3--:R-:W-:-:S02]  /*43f0*/  F2FP.PACK_AB R200, R25, R24 ;  /* 0x0000001819c8723e */ /* 0x008fc400000000ff */
[----:B----4-:R-:W-:Y:S02]  /*4400*/  F2FP.PACK_AB R201, R21, R20 ;  /* 0x0000001415c9723e */ /* 0x010fe400000000ff */
[----:B------:R-:W-:Y:S02]  /*4410*/  F2FP.PACK_AB R202, R23, R26 ;  /* 0x0000001a17ca723e */ /* 0x000fe400000000ff */
[----:B-1----:R-:W-:Y:S01]  /*4420*/  F2FP.PACK_AB R162, R18, R17 ;  /* 0x0000001112a2723e */ /* 0x002fe200000000ff */
[----:B------:R-:W-:Y:S01]  /*4430*/  FADD.FTZ R0, R235, R0 ;  /* 0x00000000eb007221 */ /* 0x000fe20000010000 */
[----:B------:R-:W-:Y:S01]  /*4440*/  F2FP.PACK_AB R163, R11, R10 ;  /* 0x0000000a0ba3723e */ /* 0x000fe200000000ff */
[----:B------:R-:W-:Y:S01]  /*4450*/  FADD.FTZ R2, R161, R160 ;  /* 0x000000a0a1027221 */ /* 0x000fe20000010000 */
[----:B------:R-:W-:Y:S01]  /*4460*/  F2FP.PACK_AB R203, R19, R22 ;  /* 0x0000001613cb723e */ /* 0x000fe200000000ff */
[----:B------:R1:W5:Y:S01]  /*4470*/  LDL.LU R239, [R1+0x64] ;  /* 0x0000640001ef7983 */ /* 0x0003620000300800 */
[----:B------:R-:W-:-:S02]  /*4480*/  F2FP.PACK_AB R160, R16, R15 ;  /* 0x0000000f10a0723e */ /* 0x000fc400000000ff */
[----:B------:R-:W-:Y:S02]  /*4490*/  F2FP.PACK_AB R161, R14, R13 ;  /* 0x0000000d0ea1723e */ /* 0x000fe400000000ff */
[----:B------:R-:W-:Y:S01]  /*44a0*/  MOV R12, R9 ;  /* 0x00000009000c7202 */ /* 0x000fe20000000f00 */
[----:B------:R-:W-:Y:S02]  /*44b0*/  FADD.FTZ R9, R236, R237 ;  /* 0x000000edec097221 */ /* 0x000fe40000010000 */
[----:B------:R-:W-:Y:S02]  /*44c0*/  FADD.FTZ R2, R234, R2 ;  /* 0x00000002ea027221 */ /* 0x000fe40000010000 */
[----:B------:R-:W-:Y:S01]  /*44d0*/  FADD.FTZ R8, R233, R8 ;  /* 0x00000008e9087221 */ /* 0x000fe20000010000 */
[----:B--2---:R-:W-:Y:S01]  /*44e0*/  HMMA.16816.F32 R196, R200, R4, R196 ;  /* 0x00000004c8c4723c */ /* 0x004fe200000018c4 */
[----:B------:R-:W-:Y:S01]  /*44f0*/  FADD.FTZ R9, R232, R9 ;  /* 0x00000009e8097221 */ /* 0x000fe20000010000 */
[----:B------:R1:W5:Y:S01]  /*4500*/  LDL.LU R238, [R1+0x60] ;  /* 0x0000600001ee7983 */ /* 0x0003620000300800 */
[----:B------:R-:W-:-:S02]  /*4510*/  FADD.FTZ R0, R231, R0 ;  /* 0x00000000e7007221 */ /* 0x000fc40000010000 */
[----:B------:R-:W-:Y:S01]  /*4520*/  FADD.FTZ R2, R12, R2 ;  /* 0x000000020c027221 */ /* 0x000fe20000010000 */
[----:B------:R1:W5:Y:S02]  /*4530*/  LDL.LU R237, [R1+0x5c] ;  /* 0x00005c0001ed7983 */ /* 0x0003640000300800 */
[----:B------:R-:W-:Y:S01]  /*4540*/  HMMA.16816.F32 R156, R160, R4, R156 ;  /* 0x00000004a09c723c */ /* 0x000fe2000000189c */
[----:B------:R-:W-:Y:S01]  /*4550*/  FADD.FTZ R0, R32, R0 ;  /* 0x0000000020007221 */ /* 0x000fe20000010000 */
[----:B------:R1:W5:Y:S01]  /*4560*/  LDL.LU R236, [R1+0x58] ;  /* 0x0000580001ec7983 */ /* 0x0003620000300800 */
[----:B------:R-:W-:-:S03]  /*4570*/  FADD.FTZ R2, R33, R2 ;  /* 0x0000000221027221 */ /* 0x000fc60000010000 */
[----:B------:R1:W5:Y:S01]  /*4580*/  LDL.LU R235, [R1+0x54] ;  /* 0x0000540001eb7983 */ /* 0x0003620000300800 */
[----:B------:R-:W-:Y:S02]  /*4590*/  FADD.FTZ R5, R34, R8 ;  /* 0x0000000822057221 */ /* 0x000fe40000010000 */
[----:B------:R-:W-:Y:S01]  /*45a0*/  FADD.FTZ R4, R35, R9 ;  /* 0x0000000923047221 */ /* 0x000fe20000010000 */
[C---:B------:R-:W-:Y:S01]  /*45b0*/  HMMA.16816.F32 R172, R160.reuse, R184, R172 ;  /* 0x000000b8a0ac723c */ /* 0x040fe200000018ac */
[----:B------:R-:W-:Y:S01]  /*45c0*/  FADD.FTZ R5, R219, R5 ;  /* 0x00000005db057221 */ /* 0x000fe20000010000 */
[----:B------:R1:W5:Y:S01]  /*45d0*/  LDL.LU R234, [R1+0x50] ;  /* 0x0000500001ea7983 */ /* 0x0003620000300800 */
[----:B------:R-:W-:Y:S02]  /*45e0*/  FADD.FTZ R8, R218, R4 ;  /* 0x00000004da087221 */ /* 0x000fe40000010000 */
[----:B------:R-:W-:Y:S01]  /*45f0*/  FADD.FTZ R4, R223, R0 ;  /* 0x00000000df047221 */ /* 0x000fe20000010000 */
[----:B------:R1:W5:Y:S02]  /*4600*/  LDL.LU R233, [R1+0x4c] ;  /* 0x00004c0001e97983 */ /* 0x0003640000300800 */
[----:B------:R-:W-:Y:S01]  /*4610*/  HMMA.16816.F32 R180, R160, R186, R180 ;  /* 0x000000baa0b4723c */ /* 0x000fe200000018b4 */
[----:B------:R-:W-:Y:S01]  /*4620*/  FADD.FTZ R2, R222, R2 ;  /* 0x00000002de027221 */ /* 0x000fe20000010000 */
[----:B------:R1:W5:Y:S01]  /*4630*/  LDL.LU R232, [R1+0x48] ;  /* 0x0000480001e87983 */ /* 0x0003620000300800 */
[----:B------:R-:W-:-:S05]  /*4640*/  FADD.FTZ R0, R217, R5 ;  /* 0x00000005d9007221 */ /* 0x000fca0000010000 */
[C---:B------:R-:W-:Y:S01]  /*4650*/  HMMA.16816.F32 R72, R160.reuse, R80, R72 ;  /* 0x00000050a048723c */ /* 0x040fe20000001848 */
[----:B------:R-:W-:Y:S01]  /*4660*/  FADD.FTZ R5, R216, R8 ;  /* 0x00000008d8057221 */ /* 0x000fe20000010000 */
[----:B------:R1:W5:Y:S06]  /*4670*/  LDL.LU R231, [R1+0x44] ;  /* 0x0000440001e77983 */ /* 0x00036c0000300800 */
        /* <DEDUP_REMOVED lines=72> */
[----:B-----5:R-:W-:Y:S01]  /*4b00*/  LEA.HI.SX32 R246, R246, 0xfffffffe, 0x1a ;  /* 0xfffffffef6f67811 */ /* 0x020fe200078fd2ff */
[----:B------:R-:W-:Y:S01]  /*4b10*/  IMAD.MOV.U32 R165, RZ, RZ, R167 ;  /* 0x000000ffffa57224 */ /* 0x000fe200078e00a7 */
[----:B------:R-:W-:Y:S01]  /*4b20*/  MOV R170, R3 ;  /* 0x0000000300aa7202 */ /* 0x000fe20000000f00 */
[----:B------:R-:W-:Y:S01]  /*4b30*/  IMAD.MOV.U32 R164, RZ, RZ, R168 ;  /* 0x000000ffffa47224 */ /* 0x000fe200078e00a8 */
[----:B------:R-:W-:Y:S01]  /*4b40*/  MOV R169, R166 ;  /* 0x000000a600a97202 */ /* 0x000fe20000000f00 */
[----:B------:R-:W-:Y:S05]  /*4b50*/  BRA `(.L_x_88) ;  /* 0x000001f000007947 */ /* 0x000fea0003800000 */
.L_x_90:
[----:B------:R-:W2:Y:S01]  /*4b60*/  LDL.64 R250, [R1+0x38] ;  /* 0x0000380001fa7983 */ /* 0x000ea20000100a00 */
[----:B------:R-:W-:Y:S03]  /*4b70*/  IADD3 R0, R246, -0x1, RZ ;  /* 0xfffffffff6007810 */ /* 0x000fe60007ffe0ff */
[----:B------:R-:W3:Y:S01]  /*4b80*/  LDL.64 R248, [R1+0x28] ;  /* 0x0000280001f87983 */ /* 0x000ee20000100a00 */
[----:B------:R-:W-:Y:S01]  /*4b90*/  SHF.R.S32.HI R166, RZ, 0x1f, R0 ;  /* 0x0000001fffa67819 */ /* 0x000fe20000011400 */
[----:B------:R-:W-:Y:S04]  /*4ba0*/  IMAD.WIDE.U32 R2, R0, c[0x0][0x198], RZ ;  /* 0x0000660000027a25 */ /* 0x000fe800078e00ff */
[----:B------:R-:W-:Y:S04]  /*4bb0*/  IMAD R166, R166, c[0x0][0x198], RZ ;  /* 0x00006600a6a67a24 */ /* 0x000fe800078e02ff */
[----:B------:R-:W-:Y:S04]  /*4bc0*/  IMAD R166, R0, c[0x0][0x19c], R166 ;  /* 0x0000670000a67a24 */ /* 0x000fe800078e02a6 */
[----:B------:R-:W-:Y:S01]  /*4bd0*/  IMAD.IADD R166, R3, 0x1, R166 ;  /* 0x0000000103a67824 */ /* 0x000fe200078e02a6 */
        /* <DEDUP_REMOVED lines=23> */
.L_x_88:
[----:B------:R-:W2:Y:S01]  /*4d50*/  LDL.64 R10, [R1+0x30] ;  /* 0x00003000010a7983 */ /* 0x000ea20000100a00 */
[----:B-1----:R-:W-:Y:S01]  /*4d60*/  SHF.R.S32.HI R0, RZ, 0x1f, R246 ;  /* 0x0000001fff007819 */ /* 0x002fe200000114f6 */
[----:B------:R-:W-:Y:S04]  /*4d70*/  DEPBAR.LE SB0, 0x0 ;  /* 0x000080000000791a */ /* 0x000fe80000000000 */
[----:B------:R-:W3:Y:S01]  /*4d80*/  LDL R8, [R1+0x40] ;  /* 0x0000400001087983 */ /* 0x000ee20000100800 */
[----:B------:R-:W-:Y:S02]  /*4d90*/  IMAD R0, R0, c[0x0][0x1a0], RZ ;  /* 0x0000680000007a24 */ /* 0x000fe400078e02ff */
[C---:B------:R-:W-:Y:S03]  /*4da0*/  IMAD.WIDE.U32 R2, R246.reuse, c[0x0][0x1a0], RZ ;  /* 0x00006800f6027a25 */ /* 0x040fe600078e00ff */
[----:B------:R-:W-:Y:S01]  /*4db0*/  BAR.SYNC.DEFER_BLOCKING 0x0 ;  /* 0x0000000000007b1d */ /* 0x000fe20000010000 */
        /* <DEDUP_REMOVED lines=17> */
[----:B------:R-:W-:Y:S03]  /*4ed0*/  ISETP.GT.AND P0, PT, R246, RZ, PT ;  /* 0x000000fff600720c */ /* 0x000fe60003f04270 */
[----:B------:R1:W-:Y:S06]  /*4ee0*/  LDGSTS.E.BYPASS.LTC128B.128 [R247+0xc800], [R4.64] ;  /* 0x0c80000004f77fae */ /* 0x0003ec000b901d48 */
[----:B------:R1:W-:Y:S06]  /*4ef0*/  LDGSTS.E.BYPASS.LTC128B.128 [R247+0xe800], [R4.64+0x80] ;  /* 0x0e80008004f77fae */ /* 0x0003ec000b901d48 */
[----:B------:R2:W-:Y:S06]  /*4f00*/  LDGSTS.E.BYPASS.LTC128B.128 [R247+0xd000], [R2.64] ;  /* 0x0d00000002f77fae */ /* 0x0005ec000b901d48 */
[----:B------:R2:W-:Y:S06]  /*4f10*/  LDGSTS.E.BYPASS.LTC128B.128 [R247+0xf000], [R2.64+0x80] ;  /* 0x0f00008002f77fae */ /* 0x0005ec000b901d48 */
[----:B------:R3:W-:Y:S06]  /*4f20*/  LDGSTS.E.BYPASS.LTC128B.128 [R247+0xd800], [R8.64] ;  /* 0x0d80000008f77fae */ /* 0x0007ec000b901d48 */
[----:B------:R3:W-:Y:S06]  /*4f30*/  LDGSTS.E.BYPASS.LTC128B.128 [R247+0xf800], [R8.64+0x80] ;  /* 0x0f80008008f77fae */ /* 0x0007ec000b901d48 */
[----:B------:R-:W-:Y:S06]  /*4f40*/  LDSM.16.M88.4 R64, [R234] ;  /* 0x00000000ea40783b */ /* 0x000fec0000000200 */
[----:B------:R-:W1:Y:S06]  /*4f50*/  LDSM.16.M88.4 R16, [R233] ;  /* 0x00000000e910783b */ /* 0x000e6c0000000200 */
        /* <DEDUP_REMOVED lines=8> */
[C---:B---3--:R-:W-:Y:S03]  /*4fe0*/  HMMA.16816.F32 R8, R60.reuse, R16, RZ ;  /* 0x000000103c08723c */ /* 0x048fe600000018ff */
[----:B------:R-:W3:Y:S06]  /*4ff0*/  LDSM.16.M88.4 R216, [R235+0x2000] ;  /* 0x00200000ebd8783b */ /* 0x000eec0000000200 */
[----:B------:R-:W-:Y:S01]  /*5000*/  LDSM.16.M88.4 R220, [R244] ;  /* 0x00000000f4dc783b */ /* 0x000fe20000000200 */
[-C--:B------:R-:W-:Y:S05]  /*5010*/  HMMA.16816.F32 R12, R60, R18.reuse, RZ ;  /* 0x000000123c0c723c */ /* 0x080fea00000018ff */
[----:B------:R-:W-:Y:S03]  /*5020*/  LDSM.16.M88.4 R224, [R243] ;  /* 0x00000000f3e0783b */ /* 0x000fe60000000200 */
        /* <DEDUP_REMOVED lines=13> */
[----:B------:R-:W2:Y:S07]  /*5100*/  LDSM.16.M88.4 R204, [R245] ;  /* 0x00000000f5cc783b */ /* 0x000eae0000000200 */
[-C--:B-1----:R-:W-:Y:S08]  /*5110*/  HMMA.16816.F32 R4, R208, R212.reuse, R4 ;  /* 0x000000d4d004723c */ /* 0x082ff00000001804 */
[C---:B---3--:R-:W-:Y:S08]  /*5120*/  HMMA.16816.F32 R8, R216.reuse, R212, R8 ;  /* 0x000000d4d808723c */ /* 0x048ff00000001808 */
[-C--:B------:R-:W-:Y:S08]  /*5130*/  HMMA.16816.F32 R12, R216, R214.reuse, R12 ;  /* 0x000000d6d80c723c */ /* 0x080ff0000000180c */
[C---:B------:R-:W-:Y:S01]  /*5140*/  HMMA.16816.F32 R16, R208.reuse, R214, R16 ;  /* 0x000000d6d010723c */ /* 0x040fe20000001810 */
[----:B------:R-:W-:Y:S07]  /*5150*/  LDSM.16.M88.4 R212, [R232] ;  /* 0x00000000e8d4783b */ /* 0x000fee0000000200 */
[-C--:B--2---:R-:W-:Y:S08]  /*5160*/  HMMA.16816.F32 R20, R208, R204.reuse, R20 ;  /* 0x000000ccd014723c */ /* 0x084ff00000001814 */
[C---:B------:R-:W-:Y:S08]  /*5170*/  HMMA.16816.F32 R24, R216.reuse, R204, R24 ;  /* 0x000000ccd818723c */ /* 0x040ff00000001818 */
[-C--:B------:R-:W-:Y:S08]  /*5180*/  HMMA.16816.F32 R28, R216, R206.reuse, R28 ;  /* 0x000000ced81c723c */ /* 0x080ff0000000181c */
[C---:B------:R-:W-:Y:S01]  /*5190*/  HMMA.16816.F32 R32, R208.reuse, R206, R32 ;  /* 0x000000ced020723c */ /* 0x040fe20000001820 */
[----:B------:R-:W1:Y:S07]  /*51a0*/  LDSM.16.M88.4 R204, [R237] ;  /* 0x00000000edcc783b */ /* 0x000e6e0000000200 */
[-C--:B------:R-:W-:Y:S08]  /*51b0*/  HMMA.16816.F32 R36, R208, R220.reuse, R36 ;  /* 0x000000dcd024723c */ /* 0x080ff00000001824 */
[C---:B------:R-:W-:Y:S08]  /*51c0*/  HMMA.16816.F32 R40, R216.reuse, R220, R40 ;  /* 0x000000dcd828723c */ /* 0x040ff00000001828 */
[-C--:B------:R-:W-:Y:S08]  /*51d0*/  HMMA.16816.F32 R44, R216, R222.reuse, R44 ;  /* 0x000000ded82c723c */ /* 0x080ff0000000182c */
[C---:B------:R-:W-:Y:S01]  /*51e0*/  HMMA.16816.F32 R48, R208.reuse, R222, R48 ;  /* 0x000000ded030723c */ /* 0x040fe20000001830 */
[----:B------:R-:W2:Y:S07]  /*51f0*/  LDSM.16.M88.4 R220, [R237+0x2000] ;  /* 0x00200000eddc783b */ /* 0x000eae0000000200 */
[-C--:B------:R-:W-:Y:S08]  /*5200*/  HMMA.16816.F32 R52, R208, R224.reuse, R52 ;  /* 0x000000e0d034723c */ /* 0x080ff00000001834 */
[C---:B------:R-:W-:Y:S08]  /*5210*/  HMMA.16816.F32 R56, R216.reuse, R224, R56 ;  /* 0x000000e0d838723c */ /* 0x040ff00000001838 */
[-C--:B------:R-:W-:Y:S01]  /*5220*/  HMMA.16816.F32 R60, R216, R226.reuse, R60 ;  /* 0x000000e2d83c723c */ /* 0x080fe2000000183c */
[----:B------:R-:W-:Y:S07]  /*5230*/  LDSM.16.M88.4 R216, [R232+0x1000] ;  /* 0x00100000e8d8783b */ /* 0x000fee0000000200 */
[----:B------:R-:W-:Y:S01]  /*5240*/  HMMA.16816.F32 R64, R208, R226, R64 ;  /* 0x000000e2d040723c */ /* 0x000fe20000001840 */
[----:B------:R-:W3:Y:S06]  /*5250*/  LDSM.16.M88.4 R208, [R232+0x800] ;  /* 0x00080000e8d0783b */ /* 0x000eec0000000200 */
[----:B------:R-:W4:Y:S01]  /*5260*/  LDSM.16.M88.4 R224, [R232+0x1800] ;  /* 0x00180000e8e0783b */ /* 0x000f220000000200 */
[-C--:B-1----:R-:W-:Y:S08]  /*5270*/  HMMA.16816.F32 R4, R204, R212.reuse, R4 ;  /* 0x000000d4cc04723c */ /* 0x082ff00000001804 */
[C---:B--2---:R-:W-:Y:S08]  /*5280*/  HMMA.16816.F32 R8, R220.reuse, R212, R8 ;  /* 0x000000d4dc08723c */ /* 0x044ff00000001808 */
[-C--:B------:R-:W-:Y:S08]  /*5290*/  HMMA.16816.F32 R12, R220, R214.reuse, R12 ;  /* 0x000000d6dc0c723c */ /* 0x080ff0000000180c */
[C---:B------:R-:W-:Y:S01]  /*52a0*/  HMMA.16816.F32 R16, R204.reuse, R214, R16 ;  /* 0x000000d6cc10723c */ /* 0x040fe20000001810 */
[----:B------:R-:W-:Y:S07]  /*52b0*/  LDSM.16.M88.4 R212, [R231] ;  /* 0x00000000e7d4783b */ /* 0x000fee0000000200 */
[-C--:B---3--:R-:W-:Y:S08]  /*52c0*/  HMMA.16816.F32 R20, R204, R208.reuse, R20 ;  /* 0x000000d0cc14723c */ /* 0x088ff00000001814 */
        /* <DEDUP_REMOVED lines=9> */
[-C--:B----4-:R-:W-:Y:S08]  /*5360*/  HMMA.16816.F32 R52, R204, R224.reuse, R52 ;  /* 0x000000e0cc34723c */ /* 0x090ff00000001834 */
        /* <DEDUP_REMOVED lines=10> */
[----:B------:R-:W-:Y:S07]  /*5410*/  LDSM.16.M88.4 R212, [R233+0x2000] ;  /* 0x00200000e9d4783b */ /* 0x000fee0000000200 */
[-C--:B---3--:R-:W-:Y:S08]  /*5420*/  HMMA.16816.F32 R20, R208, R204.reuse, R20 ;  /* 0x000000ccd014723c */ /* 0x088ff00000001814 */
[C---:B------:R-:W-:Y:S08]  /*5430*/  HMMA.16816.F32 R24, R216.reuse, R204, R24 ;  /* 0x000000ccd818723c */ /* 0x040ff00000001818 */
[-C--:B------:R-:W-:Y:S08]  /*5440*/  HMMA.16816.F32 R28, R216, R206.reuse, R28 ;  /* 0x000000ced81c723c */ /* 0x080ff0000000181c */
[C---:B------:R-:W-:Y:S01]  /*5450*/  HMMA.16816.F32 R32, R208.reuse, R206, R32 ;  /* 0x000000ced020723c */ /* 0x040fe20000001820 */
[----:B------:R-:W1:Y:S07]  /*5460*/  LDSM.16.M88.4 R204, [R234+0x4000] ;  /* 0x00400000eacc783b */ /* 0x000e6e0000000200 */
        /* <DEDUP_REMOVED lines=30> */
[----:B------:R-:W-:Y:S07]  /*5650*/  LDSM.16.M88.4 R220, [R240] ;  /* 0x00000000f0dc783b */ /* 0x000fee0000000200 */
[----:B------:R-:W-:Y:S01]  /*5660*/  HMMA.16816.F32 R64, R204, R226, R64 ;  /* 0x000000e2cc40723c */ /* 0x000fe20000001840 */
[----:B------:R-:W3:Y:S06]  /*5670*/  LDSM.16.M88.4 R204, [R241] ;  /* 0x00000000f1cc783b */ /* 0x000eec0000000200 */
[----:B------:R-:W4:Y:S01]  /*5680*/  LDSM.16.M88.4 R224, [R239] ;  /* 0x00000000efe0783b */ /* 0x000f220000000200 */
        /* <DEDUP_REMOVED lines=44> */
[-C--:B-1----:R-:W-:Y:S01]  /*5950*/  HMMA.16816.F32 R4, R208, R212.reuse, R4 ;  /* 0x000000d4d004723c */ /* 0x082fe20000001804 */
[----:B------:R-:W-:Y:S04]  /*5960*/  DEPBAR.LE SB0, 0x0 ;  /* 0x000080000000791a */ /* 0x000fe80000000000 */
[----:B------:R-:W-:Y:S03]  /*5970*/  BAR.SYNC.DEFER_BLOCKING 0x0 ;  /* 0x0000000000007b1d */ /* 0x000fe60000010000 */
[C---:B--2---:R-:W-:Y:S08]  /*5980*/  HMMA.16816.F32 R8, R216.reuse, R212, R8 ;  /* 0x000000d4d808723c */ /* 0x044ff00000001808 */
[-C--:B------:R-:W-:Y:S08]  /*5990*/  HMMA.16816.F32 R12, R216, R214.reuse, R12 ;  /* 0x000000d6d80c723c */ /* 0x080ff0000000180c */
[C---:B------:R-:W-:Y:S08]  /*59a0*/  HMMA.16816.F32 R16, R208.reuse, R214, R16 ;  /* 0x000000d6d010723c */ /* 0x040ff00000001810 */
[-C--:B---3--:R-:W-:Y:S08]  /*59b0*/  HMMA.16816.F32 R20, R208, R204.reuse, R20 ;  /* 0x000000ccd014723c */ /* 0x088ff00000001814 */
[C---:B------:R-:W-:Y:S08]  /*59c0*/  HMMA.16816.F32 R24, R216.reuse, R204, R24 ;  /* 0x000000ccd818723c */ /* 0x040ff00000001818 */
[-C--:B------:R-:W-:Y:S08]  /*59d0*/  HMMA.16816.F32 R28, R216, R206.reuse, R28 ;  /* 0x000000ced81c723c */ /* 0x080ff0000000181c */
[C---:B------:R-:W-:Y:S08]  /*59e0*/  HMMA.16816.F32 R32, R208.reuse, R206, R32 ;  /* 0x000000ced020723c */ /* 0x040ff00000001820 */
[-C--:B------:R-:W-:Y:S08]  /*59f0*/  HMMA.16816.F32 R36, R208, R220.reuse, R36 ;  /* 0x000000dcd024723c */ /* 0x080ff00000001824 */
[C---:B------:R-:W-:Y:S08]  /*5a00*/  HMMA.16816.F32 R40, R216.reuse, R220, R40 ;  /* 0x000000dcd828723c */ /* 0x040ff00000001828 */
[-C--:B------:R-:W-:Y:S08]  /*5a10*/  HMMA.16816.F32 R44, R216, R222.reuse, R44 ;  /* 0x000000ded82c723c */ /* 0x080ff0000000182c */
[C---:B------:R-:W-:Y:S08]  /*5a20*/  HMMA.16816.F32 R48, R208.reuse, R222, R48 ;  /* 0x000000ded030723c */ /* 0x040ff00000001830 */
[-C--:B----4-:R-:W-:Y:S08]  /*5a30*/  HMMA.16816.F32 R52, R208, R224.reuse, R52 ;  /* 0x000000e0d034723c */ /* 0x090ff00000001834 */
[C---:B------:R-:W-:Y:S08]  /*5a40*/  HMMA.16816.F32 R56, R216.reuse, R224, R56 ;  /* 0x000000e0d838723c */ /* 0x040ff00000001838 */
[-C--:B------:R-:W-:Y:S08]  /*5a50*/  HMMA.16816.F32 R60, R216, R226.reuse, R60 ;  /* 0x000000e2d83c723c */ /* 0x080ff0000000183c */
[----:B------:R-:W-:Y:S01]  /*5a60*/  HMMA.16816.F32 R64, R208, R226, R64 ;  /* 0x000000e2d040723c */ /* 0x000fe20000001840 */
[----:B------:R-:W-:-:S07]  /*5a70*/  @P0 BRA `(.L_x_90) ;  /* 0xfffff0e000000947 */ /* 0x000fce000383ffff */
.L_x_89:
[----:B------:R-:W-:Y:S02]  /*5a80*/  FMNMX.FTZ R0, R4, R164, !PT ;  /* 0x000000a404007209 */ /* 0x000fe40007810000 */
[----:B------:R-:W-:Y:S02]  /*5a90*/  IADD3 R246, R246, -0x1, RZ ;  /* 0xfffffffff6f67810 */ /* 0x000fe40007ffe0ff */
[----:B-1----:R-:W-:Y:S02]  /*5aa0*/  FMNMX.FTZ R2, R5, R0, !PT ;  /* 0x0000000005027209 */ /* 0x002fe40007810000 */
        /* <DEDUP_REMOVED lines=66> */
[----:B------:R-:W3:Y:S01]  /*5ed0*/  SHFL.BFLY PT, R2, R0, 0x2, 0x1f ;  /* 0x0c401f0000027f89 */ /* 0x000ee200000e0000 */
[----:B-1----:R-:W-:Y:S07]  /*5ee0*/  FMNMX.FTZ R168, R168, R205, !PT ;  /* 0x000000cda8a87209 */ /* 0x002fee0007810000 */
[----:B------:R-:W1:Y:S01]  /*5ef0*/  SHFL.BFLY PT, R204, R166, 0x2, 0x1f ;  /* 0x0c401f00a6cc7f89 */ /* 0x000e6200000e0000 */
[----:B------:R-:W-:Y:S02]  /*5f00*/  FSETP.NEU.FTZ.AND P1, PT, R168, -INF , PT ;  /* 0xff800000a800780b */ /* 0x000fe40003f3d000 */
[----:B--2---:R-:W-:Y:S05]  /*5f10*/  FMNMX.FTZ R167, R3, R167, !PT ;  /* 0x000000a703a77209 */ /* 0x004fea0007810000 */
[----:B------:R-:W2:Y:S01]  /*5f20*/  SHFL.BFLY PT, R206, R167, 0x1, 0x1f ;  /* 0x0c201f00a7ce7f89 */ /* 0x000ea200000e0000 */
[----:B---3--:R-:W-:Y:S01]  /*5f30*/  FMNMX.FTZ R2, R0, R2, !PT ;  /* 0x0000000200027209 */ /* 0x008fe20007810000 */
[----:B------:R-:W-:Y:S04]  /*5f40*/  FADD.FTZ R0, -R168, R164 ;  /* 0x000000a4a8007221 */ /* 0x000fe80000010100 */
[----:B------:R-:W-:Y:S02]  /*5f50*/  FMUL.FTZ R0, R0, c[0x0][0x23c] ;  /* 0x00008f0000007a20 */ /* 0x000fe40000410000 */
[----:B------:R-:W3:Y:S02]  /*5f60*/  SHFL.BFLY PT, R3, R2, 0x1, 0x1f ;  /* 0x0c201f0002037f89 */ /* 0x000ee400000e0000 */
[----:B------:R4:W5:Y:S01]  /*5f70*/  MUFU.EX2 R164, R0 ;  /* 0x0000000000a47308 */ /* 0x0009620000000800 */
[----:B-1----:R-:W-:Y:S05]  /*5f80*/  FMNMX.FTZ R166, R166, R204, !PT ;  /* 0x000000cca6a67209 */ /* 0x002fea0007810000 */
[----:B------:R-:W1:Y:S01]  /*5f90*/  SHFL.BFLY PT, R204, R166, 0x1, 0x1f ;  /* 0x0c201f00a6cc7f89 */ /* 0x000e6200000e0000 */
[----:B--2---:R-:W-:Y:S02]  /*5fa0*/  FMNMX.FTZ R167, R167, R206, !PT ;  /* 0x000000cea7a77209 */ /* 0x004fe40007810000 */
[----:B---3--:R-:W-:Y:S03]  /*5fb0*/  FMNMX.FTZ R3, R2, R3, !PT ;  /* 0x0000000302037209 */ /* 0x008fe60007810000 */
[----:B----4-:R-:W-:Y:S02]  /*5fc0*/  FADD.FTZ R0, -R167, R165 ;  /* 0x000000a5a7007221 */ /* 0x010fe40000010100 */
[----:B------:R-:W-:Y:S02]  /*5fd0*/  FMUL.FTZ R213, R3, c[0x0][0x23c] ;  /* 0x00008f0003d57a20 */ /* 0x000fe40000410000 */
[----:B------:R-:W-:Y:S01]  /*5fe0*/  FMUL.FTZ R0, R0, c[0x0][0x23c] ;  /* 0x00008f0000007a20 */ /* 0x000fe20000410000 */
[----:B-1----:R-:W-:Y:S01]  /*5ff0*/  FMNMX.FTZ R166, R166, R204, !PT ;  /* 0x000000cca6a67209 */ /* 0x002fe20007810000 */
[C---:B-----5:R-:W-:Y:S02]  /*6000*/  FMUL.FTZ R68, R164.reuse, R68 ;  /* 0x00000044a4447220 */ /* 0x060fe40000410000 */
[----:B------:R1:W2:Y:S01]  /*6010*/  MUFU.EX2 R165, R0 ;  /* 0x0000000000a57308 */ /* 0x0002a20000000800 */
[----:B------:R-:W3:Y:S01]  /*6020*/  LDSM.16.MT88.4 R204, [R171+0xc000] ;  /* 0x00c00000abcc783b */ /* 0x000ee20000004200 */
[----:B------:R-:W-:Y:S02]  /*6030*/  FMUL.FTZ R69, R164, R69 ;  /* 0x00000045a4457220 */ /* 0x000fe40000410000 */
[----:B------:R-:W-:Y:S02]  /*6040*/  FMUL.FTZ R212, R166, c[0x0][0x23c] ;  /* 0x00008f00a6d47a20 */ /* 0x000fe40000410000 */
[C---:B------:R-:W-:Y:S02]  /*6050*/  FMUL.FTZ R80, R164.reuse, R80 ;  /* 0x00000050a4507220 */ /* 0x040fe40000410000 */
[C---:B------:R-:W-:Y:S02]  /*6060*/  FMUL.FTZ R81, R164.reuse, R81 ;  /* 0x00000051a4517220 */ /* 0x040fe40000410000 */
[C---:B------:R-:W-:Y:S02]  /*6070*/  FMUL.FTZ R84, R164.reuse, R84 ;  /* 0x00000054a4547220 */ /* 0x040fe40000410000 */
[C---:B------:R-:W-:Y:S02]  /*6080*/  FMUL.FTZ R85, R164.reuse, R85 ;  /* 0x00000055a4557220 */ /* 0x040fe40000410000 */
[C---:B------:R-:W-:Y:S02]  /*6090*/  FMUL.FTZ R96, R164.reuse, R96 ;  /* 0x00000060a4607220 */ /* 0x040fe40000410000 */
[C---:B------:R-:W-:Y:S02]  /*60a0*/  FMUL.FTZ R97, R164.reuse, R97 ;  /* 0x00000061a4617220 */ /* 0x040fe40000410000 */
[C---:B------:R-:W-:Y:S02]  /*60b0*/  FMUL.FTZ R100, R164.reuse, R100 ;  /* 0x00000064a4647220 */ /* 0x040fe40000410000 */
[C---:B------:R-:W-:Y:S02]  /*60c0*/  FMUL.FTZ R101, R164.reuse, R101 ;  /* 0x00000065a4657220 */ /* 0x040fe40000410000 */
[----:B------:R-:W-:Y:S02]  /*60d0*/  FMUL.FTZ R112, R164, R112 ;  /* 0x00000070a4707220 */ /* 0x000fe40000410000 */
[----:B-1----:R-:W-:Y:S02]  /*60e0*/  FADD.FTZ R0, -R166, R169 ;  /* 0x000000a9a6007221 */ /* 0x002fe40000010100 */
[----:B------:R-:W-:Y:S02]  /*60f0*/  FMUL.FTZ R169, R168, c[0x0][0x23c] ;  /* 0x00008f00a8a97a20 */ /* 0x000fe40000410000 */
[----:B------:R-:W-:Y:S02]  /*6100*/  FMUL.FTZ R0, R0, c[0x0][0x23c] ;  /* 0x00008f0000007a20 */ /* 0x000fe40000410000 */
[----:B--2---:R-:W-:Y:S01]  /*6110*/  FMUL.FTZ R70, R165, R70 ;  /* 0x00000046a5467220 */ /* 0x004fe20000410000 */
[----:B------:R-:W-:Y:S01]  /*6120*/  FSEL R169, R169, RZ, P1 ;  /* 0x000000ffa9a97208 */ /* 0x000fe20000800000 */
[----:B------:R1:W2:Y:S01]  /*6130*/  MUFU.EX2 R2, R0 ;  /* 0x0000000000027308 */ /* 0x0002a20000000800 */
[----:B------:R-:W-:Y:S01]  /*6140*/  FSETP.NEU.FTZ.AND P1, PT, R167, -INF , PT ;  /* 0xff800000a700780b */ /* 0x000fe20003f3d000 */
[----:B------:R-:W-:Y:S02]  /*6150*/  FMUL.FTZ R71, R165, R71 ;  /* 0x00000047a5477220 */ /* 0x000fe40000410000 */
[--C-:B------:R-:W-:Y:S02]  /*6160*/  FFMA.FTZ R4, R4, c[0x0][0x23c], -R169.reuse ;  /* 0x00008f0004047a23 */ /* 0x100fe400000108a9 */
[--C-:B------:R-:W-:Y:S02]  /*6170*/  FFMA.FTZ R5, R5, c[0x0][0x23c], -R169.reuse ;  /* 0x00008f0005057a23 */ /* 0x100fe400000108a9 */
[--C-:B------:R-:W-:Y:S02]  /*6180*/  FFMA.FTZ R16, R16, c[0x0][0x23c], -R169.reuse ;  /* 0x00008f0010107a23 */ /* 0x100fe400000108a9 */
[----:B------:R-:W-:Y:S01]  /*6190*/  FFMA.FTZ R17, R17, c[0x0][0x23c], -R169 ;  /* 0x00008f0011117a23 */ /* 0x000fe200000108a9 */
[----:B------:R4:W-:Y:S01]  /*61a0*/  MUFU.EX2 R215, R4 ;  /* 0x0000000400d77308 */ /* 0x0009e20000000800 */
[C---:B------:R-:W-:Y:S02]  /*61b0*/  FMUL.FTZ R82, R165.reuse, R82 ;  /* 0x00000052a5527220 */ /* 0x040fe40000410000 */
[C---:B------:R-:W-:Y:S02]  /*61c0*/  FMUL.FTZ R83, R165.reuse, R83 ;  /* 0x00000053a5537220 */ /* 0x040fe40000410000 */
[C---:B------:R-:W-:Y:S02]  /*61d0*/  FMUL.FTZ R86, R165.reuse, R86 ;  /* 0x00000056a5567220 */ /* 0x040fe40000410000 */
[C---:B------:R-:W-:Y:S02]  /*61e0*/  FMUL.FTZ R87, R165.reuse, R87 ;  /* 0x00000057a5577220 */ /* 0x040fe40000410000 */
[C---:B------:R-:W-:Y:S01]  /*61f0*/  FMUL.FTZ R98, R165.reuse, R98 ;  /* 0x00000062a5627220 */ /* 0x040fe20000410000 */
[----:B------:R5:W-:Y:S01]  /*6200*/  MUFU.EX2 R209, R16 ;  /* 0x0000001000d17308 */ /* 0x000be20000000800 */
        /* <DEDUP_REMOVED lines=9> */
[--C-:B------:R-:W-:Y:S01]  /*62a0*/  FFMA.FTZ R6, R6, c[0x0][0x23c], -R170.reuse ;  /* 0x00008f0006067a23 */ /* 0x100fe200000108aa */
[----:B------:R-:W-:Y:S01]  /*62b0*/  FSEL R212, R212, RZ, P1 ;  /* 0x000000ffd4d47208 */ /* 0x000fe20000800000 */
[--C-:B------:R-:W-:Y:S01]  /*62c0*/  FFMA.FTZ R7, R7, c[0x0][0x23c], -R170.reuse ;  /* 0x00008f0007077a23 */ /* 0x100fe200000108aa */
[----:B------:R-:W-:Y:S01]  /*62d0*/  FSETP.NEU.FTZ.AND P1, PT, R3, -INF , PT ;  /* 0xff8000000300780b */ /* 0x000fe20003f3d000 */
[--C-:B------:R-:W-:Y:S02]  /*62e0*/  FFMA.FTZ R18, R18, c[0x0][0x23c], -R170.reuse ;  /* 0x00008f0012127a23 */ /* 0x100fe400000108aa */
[----:B------:R-:W-:Y:S01]  /*62f0*/  FFMA.FTZ R19, R19, c[0x0][0x23c], -R170 ;  /* 0x00008f0013137a23 */ /* 0x000fe200000108aa */
[----:B------:R-:W-:Y:S01]  /*6300*/  FSEL R213, R213, RZ, P1 ;  /* 0x000000ffd5d57208 */ /* 0x000fe20000800000 */
[----:B------:R2:W-:Y:S01]  /*6310*/  MUFU.EX2 R208, R7 ;  /* 0x0000000700d07308 */ /* 0x0005e20000000800 */
        /* <DEDUP_REMOVED lines=8> */
[----:B------:R-:W-:Y:S02]  /*63a0*/  FFMA.FTZ R11, R11, c[0x0][0x23c], -R213 ;  /* 0x00008f000b0b7a23 */ /* 0x000fe400000108d5 */
[C---:B----4-:R-:W-:Y:S02]  /*63b0*/  FMUL.FTZ R4, R164.reuse, R176 ;  /* 0x000000b0a4047220 */ /* 0x050fe40000410000 */
[C---:B-----5:R-:W-:Y:S01]  /*63c0*/  FMUL.FTZ R16, R164.reuse, R184 ;  /* 0x000000b8a4107220 */ /* 0x060fe20000410000 */
[----:B------:R4:W-:Y:S01]  /*63d0*/  MUFU.EX2 R250, R18 ;  /* 0x0000001200fa7308 */ /* 0x0009e20000000800 */
[----:B-1----:R-:W-:Y:S02]  /*63e0*/  FMUL.FTZ R17, R164, R185 ;  /* 0x000000b9a4117220 */ /* 0x002fe40000410000 */
[C---:B------:R-:W-:Y:S02]  /*63f0*/  FMUL.FTZ R76, R2.reuse, R76 ;  /* 0x0000004c024c7220 */ /* 0x040fe40000410000 */
[C---:B--2---:R-:W-:Y:S02]  /*6400*/  FMUL.FTZ R7, R165.reuse, R179 ;  /* 0x000000b3a5077220 */ /* 0x044fe40000410000 */
[C---:B------:R-:W-:Y:S02]  /*6410*/  FMUL.FTZ R77, R2.reuse, R77 ;  /* 0x0000004d024d7220 */ /* 0x040fe40000410000 */
[C---:B------:R-:W-:Y:S01]  /*6420*/  FMUL.FTZ R88, R2.reuse, R88 ;  /* 0x0000005802587220 */ /* 0x040fe20000410000 */
[----:B------:R-:W1:Y:S01]  /*6430*/  MUFU.EX2 R251, R19 ;  /* 0x0000001300fb7308 */ /* 0x000e620000000800 */
[C---:B------:R-:W-:Y:S02]  /*6440*/  FMUL.FTZ R89, R2.reuse, R89 ;  /* 0x0000005902597220 */ /* 0x040fe40000410000 */
[C---:B------:R-:W-:Y:S02]  /*6450*/  FMUL.FTZ R92, R2.reuse, R92 ;  /* 0x0000005c025c7220 */ /* 0x040fe40000410000 */
[----:B---3--:R-:W-:Y:S01]  /*6460*/  FMUL.FTZ R6, R165, R178 ;  /* 0x000000b2a5067220 */ /* 0x008fe20000410000 */
[----:B------:R-:W-:Y:S01]  /*6470*/  F2FP.PACK_AB R178, R223, R209 ;  /* 0x000000d1dfb2723e */ /* 0x000fe200000000ff */
[C---:B------:R-:W-:Y:S02]  /*6480*/  FMUL.FTZ R93, R2.reuse, R93 ;  /* 0x0000005d025d7220 */ /* 0x040fe40000410000 */
[C---:B------:R-:W-:Y:S01]  /*6490*/  FMUL.FTZ R102, R165.reuse, R102 ;  /* 0x00000066a5667220 */ /* 0x040fe20000410000 */
[----:B------:R-:W2:Y:S01]  /*64a0*/  MUFU.EX2 R252, R5 ;  /* 0x0000000500fc7308 */ /* 0x000ea20000000800 */
[C---:B------:R-:W-:Y:S02]  /*64b0*/  FMUL.FTZ R103, R165.reuse, R103 ;  /* 0x00000067a5677220 */ /* 0x040fe40000410000 */
[C---:B------:R-:W-:Y:S02]  /*64c0*/  FMUL.FTZ R104, R2.reuse, R104 ;  /* 0x0000006802687220 */ /* 0x040fe40000410000 */
[----:B----4-:R-:W-:Y:S02]  /*64d0*/  FMUL.FTZ R18, R165, R186 ;  /* 0x000000baa5127220 */ /* 0x010fe40000410000 */
[C---:B------:R-:W-:Y:S02]  /*64e0*/  FMUL.FTZ R105, R2.reuse, R105 ;  /* 0x0000006902697220 */ /* 0x040fe40000410000 */
[C---:B------:R-:W-:Y:S01]  /*64f0*/  FMUL.FTZ R108, R2.reuse, R108 ;  /* 0x0000006c026c7220 */ /* 0x040fe20000410000 */
[----:B------:R-:W3:Y:S01]  /*6500*/  MUFU.EX2 R0, R0 ;  /* 0x0000000000007308 */ /* 0x000ee20000000800 */
[----:B------:R-:W-:Y:S02]  /*6510*/  FMUL.FTZ R109, R2, R109 ;  /* 0x0000006d026d7220 */ /* 0x000fe40000410000 */
[C---:B------:R-:W-:Y:S01]  /*6520*/  FMUL.FTZ R113, R164.reuse, R113 ;  /* 0x00000071a4717220 */ /* 0x040fe20000410000 */
[----:B-1----:R-:W-:Y:S01]  /*6530*/  F2FP.PACK_AB R179, R251, R250 ;  /* 0x000000fafbb3723e */ /* 0x002fe200000000ff */
[C---:B------:R-:W-:Y:S02]  /*6540*/  FMUL.FTZ R19, R165.reuse, R187 ;  /* 0x000000bba5137220 */ /* 0x040fe40000410000 */
[----:B------:R-:W-:Y:S01]  /*6550*/  LDSM.16.MT88.4 R184, [R229+0xc000] ;  /* 0x00c00000e5b8783b */ /* 0x000fe20000004200 */
[C---:B------:R-:W-:Y:S02]  /*6560*/  FMUL.FTZ R114, R165.reuse, R114 ;  /* 0x00000072a5727220 */ /* 0x040fe40000410000 */
[----:B------:R1:W-:Y:S01]  /*6570*/  MUFU.EX2 R214, R8 ;  /* 0x0000000800d67308 */ /* 0x0003e20000000800 */
[----:B------:R-:W-:Y:S02]  /*6580*/  FMUL.FTZ R115, R165, R115 ;  /* 0x00000073a5737220 */ /* 0x000fe40000410000 */
[----:B------:R-:W-:Y:S01]  /*6590*/  FMUL.FTZ R116, R164, R116 ;  /* 0x00000074a4747220 */ /* 0x000fe20000410000 */
[----:B--2---:R-:W-:Y:S01]  /*65a0*/  F2FP.PACK_AB R176, R252, R215 ;  /* 0x000000d7fcb0723e */ /* 0x004fe200000000ff */
[----:B------:R-:W-:Y:S01]  /*65b0*/  FMUL.FTZ R5, R164, R177 ;  /* 0x000000b1a4057220 */ /* 0x000fe20000410000 */
[----:B------:R-:W-:Y:S01]  /*65c0*/  F2FP.PACK_AB R177, R208, R216 ;  /* 0x000000d8d0b1723e */ /* 0x000fe200000000ff */
[--C-:B------:R-:W-:Y:S02]  /*65d0*/  FFMA.FTZ R44, R44, c[0x0][0x23c], -R212.reuse ;  /* 0x00008f002c2c7a23 */ /* 0x100fe400000108d4 */
[--C-:B------:R-:W-:Y:S01]  /*65e0*/  FFMA.FTZ R40, R40, c[0x0][0x23c], -R212.reuse ;  /* 0x00008f0028287a23 */ /* 0x100fe200000108d4 */
[----:B------:R-:W2:Y:S01]  /*65f0*/  MUFU.EX2 R218, R9 ;  /* 0x0000000900da7308 */ /* 0x000ea20000000800 */
[----:B------:R-:W-:Y:S02]  /*6600*/  FFMA.FTZ R41, R41, c[0x0][0x23c], -R212 ;  /* 0x00008f0029297a23 */ /* 0x000fe400000108d4 */
[-C--:B------:R-:W-:Y:S05]  /*6610*/  HMMA.16816.F32 R4, R176, R204.reuse, R4 ;  /* 0x000000ccb004723c */ /* 0x080fea0000001804 */
[C---:B---3--:R-:W-:Y:S02]  /*6620*/  FMUL.FTZ R74, R0.reuse, R74 ;  /* 0x0000004a004a7220 */ /* 0x048fe40000410000 */
[----:B------:R3:W-:Y:S01]  /*6630*/  MUFU.EX2 R249, R10 ;  /* 0x0000000a00f97308 */ /* 0x0007e20000000800 */
[----:B------:R-:W-:Y:S04]  /*6640*/  FMUL.FTZ R75, R0, R75 ;  /* 0x0000004b004b7220 */ /* 0x000fe80000410000 */
[----:B-1----:R-:W-:Y:S02]  /*6650*/  FMUL.FTZ R8, R2, R172 ;  /* 0x000000ac02087220 */ /* 0x002fe40000410000 */
[C---:B------:R-:W-:Y:S02]  /*6660*/  FMUL.FTZ R78, R0.reuse, R78 ;  /* 0x0000004e004e7220 */ /* 0x040fe40000410000 */
[C---:B------:R-:W-:Y:S01]  /*6670*/  FMUL.FTZ R79, R0.reuse, R79 ;  /* 0x0000004f004f7220 */ /* 0x040fe20000410000 */
[----:B------:R-:W1:Y:S01]  /*6680*/  MUFU.EX2 R219, R11 ;  /* 0x0000000b00db7308 */ /* 0x000e620000000800 */
[C---:B------:R-:W-:Y:S02]  /*6690*/  FMUL.FTZ R90, R0.reuse, R90 ;  /* 0x0000005a005a7220 */ /* 0x040fe40000410000 */
[----:B------:R-:W-:Y:S01]  /*66a0*/  FMUL.FTZ R91, R0, R91 ;  /* 0x0000005b005b7220 */ /* 0x000fe20000410000 */
[----:B--2---:R-:W-:Y:S01]  /*66b0*/  F2FP.PACK_AB R172, R218, R214 ;  /* 0x000000d6daac723e */ /* 0x004fe200000000ff */
[----:B------:R-:W-:Y:S02]  /*66c0*/  FMUL.FTZ R9, R2, R173 ;  /* 0x000000ad02097220 */ /* 0x000fe40000410000 */
[C---:B------:R-:W-:Y:S02]  /*66d0*/  FMUL.FTZ R94, R0.reuse, R94 ;  /* 0x0000005e005e7220 */ /* 0x040fe40000410000 */
[C---:B------:R-:W-:Y:S01]  /*66e0*/  FMUL.FTZ R95, R0.reuse, R95 ;  /* 0x0000005f005f7220 */ /* 0x040fe20000410000 */
[----:B------:R2:W-:Y:S01]  /*66f0*/  MUFU.EX2 R227, R12 ;  /* 0x0000000c00e37308 */ /* 0x0005e20000000800 */
[C---:B------:R-:W-:Y:S02]  /*6700*/  FMUL.FTZ R106, R0.reuse, R106 ;  /* 0x0000006a006a7220 */ /* 0x040fe40000410000 */
[C---:B------:R-:W-:Y:S02]  /*6710*/  FMUL.FTZ R107, R0.reuse, R107 ;  /* 0x0000006b006b7220 */ /* 0x040fe40000410000 */
[C---:B---3--:R-:W-:Y:S02]  /*6720*/  FMUL.FTZ R10, R0.reuse, R174 ;  /* 0x000000ae000a7220 */ /* 0x048fe40000410000 */
[C---:B------:R-:W-:Y:S02]  /*6730*/  FMUL.FTZ R110, R0.reuse, R110 ;  /* 0x0000006e006e7220 */ /* 0x040fe40000410000 */
[----:B------:R-:W-:Y:S01]  /*6740*/  FMUL.FTZ R111, R0, R111 ;  /* 0x0000006f006f7220 */ /* 0x000fe20000410000 */
[----:B------:R-:W3:Y:S01]  /*6750*/  MUFU.EX2 R220, R13 ;  /* 0x0000000d00dc7308 */ /* 0x000ee20000000800 */
[----:B------:R-:W-:Y:S02]  /*6760*/  FMUL.FTZ R117, R164, R117 ;  /* 0x00000075a4757220 */ /* 0x000fe40000410000 */
[----:B------:R-:W-:Y:S01]  /*6770*/  FMUL.FTZ R118, R165, R118 ;  /* 0x00000076a5767220 */ /* 0x000fe20000410000 */
[----:B-1----:R-:W-:Y:S01]  /*6780*/  F2FP.PACK_AB R173, R219, R249 ;  /* 0x000000f9dbad723e */ /* 0x002fe200000000ff */
[----:B------:R-:W-:Y:S02]  /*6790*/  FMUL.FTZ R11, R0, R175 ;  /* 0x000000af000b7220 */ /* 0x000fe40000410000 */
[----:B------:R-:W-:Y:S02]  /*67a0*/  FMUL.FTZ R119, R165, R119 ;  /* 0x00000077a5777220 */ /* 0x000fe40000410000 */
[C---:B------:R-:W-:Y:S01]  /*67b0*/  FMUL.FTZ R120, R2.reuse, R120 ;  /* 0x0000007802787220 */ /* 0x040fe20000410000 */
[----:B------:R1:W-:Y:S01]  /*67c0*/  MUFU.EX2 R226, R14 ;  /* 0x0000000e00e27308 */ /* 0x0003e20000000800 */
[----:B------:R-:W-:Y:S02]  /*67d0*/  FMUL.FTZ R121, R2, R121 ;  /* 0x0000007902797220 */ /* 0x000fe40000410000 */
[----:B------:R-:W-:Y:S02]  /*67e0*/  FMUL.FTZ R122, R0, R122 ;  /* 0x0000007a007a7220 */ /* 0x000fe40000410000 */
[----:B--2---:R-:W-:Y:S02]  /*67f0*/  FMUL.FTZ R12, R2, R180 ;  /* 0x000000b4020c7220 */ /* 0x004fe40000410000 */
[----:B------:R-:W-:Y:S02]  /*6800*/  FMUL.FTZ R123, R0, R123 ;  /* 0x0000007b007b7220 */ /* 0x000fe40000410000 */
[C---:B------:R-:W-:Y:S01]  /*6810*/  FMUL.FTZ R124, R2.reuse, R124 ;  /* 0x0000007c027c7220 */ /* 0x040fe20000410000 */
[----:B------:R-:W2:Y:S01]  /*6820*/  MUFU.EX2 R217, R15 ;  /* 0x0000000f00d97308 */ /* 0x000ea20000000800 */
[----:B------:R-:W-:Y:S02]  /*6830*/  FMUL.FTZ R125, R2, R125 ;  /* 0x0000007d027d7220 */ /* 0x000fe40000410000 */
[----:B------:R-:W-:Y:S01]  /*6840*/  FMUL.FTZ R126, R0, R126 ;  /* 0x0000007e007e7220 */ /* 0x000fe20000410000 */
[----:B---3--:R-:W-:Y:S01]  /*6850*/  F2FP.PACK_AB R174, R220, R227 ;  /* 0x000000e3dcae723e */ /* 0x008fe200000000ff */
[----:B------:R-:W-:Y:S02]  /*6860*/  FMUL.FTZ R13, R2, R181 ;  /* 0x000000b5020d7220 */ /* 0x000fe40000410000 */
[----:B------:R-:W-:Y:S02]  /*6870*/  FMUL.FTZ R127, R0, R127 ;  /* 0x0000007f007f7220 */ /* 0x000fe40000410000 */
[--C-:B------:R-:W-:Y:S02]  /*6880*/  FFMA.FTZ R20, R20, c[0x0][0x23c], -R169.reuse ;  /* 0x00008f0014147a23 */ /* 0x100fe400000108a9 */
[----:B------:R-:W-:Y:S02]  /*6890*/  FFMA.FTZ R21, R21, c[0x0][0x23c], -R169 ;  /* 0x00008f0015157a23 */ /* 0x000fe400000108a9 */
[--C-:B------:R-:W-:Y:S02]  /*68a0*/  FFMA.FTZ R22, R22, c[0x0][0x23c], -R170.reuse ;  /* 0x00008f0016167a23 */ /* 0x100fe400000108aa */
[----:B-1----:R-:W-:Y:S02]  /*68b0*/  FMUL.FTZ R14, R0, R182 ;  /* 0x000000b6000e7220 */ /* 0x002fe40000410000 */
[--C-:B------:R-:W-:Y:S02]  /*68c0*/  FFMA.FTZ R23, R23, c[0x0][0x23c], -R170.reuse ;  /* 0x00008f0017177a23 */ /* 0x100fe400000108aa */
[C---:B------:R-:W-:Y:S02]  /*68d0*/  FMUL.FTZ R128, R164.reuse, R128 ;  /* 0x00000080a4807220 */ /* 0x040fe40000410000 */
[----:B------:R-:W-:Y:S01]  /*68e0*/  FMUL.FTZ R129, R164, R129 ;  /* 0x00000081a4817220 */ /* 0x000fe20000410000 */
[----:B------:R1:W-:Y:S01]  /*68f0*/  MUFU.EX2 R221, R23 ;  /* 0x0000001700dd7308 */ /* 0x0003e20000000800 */
[----:B------:R-:W-:Y:S01]  /*6900*/  FMUL.FTZ R130, R165, R130 ;  /* 0x00000082a5827220 */ /* 0x000fe20000410000 */
[----:B--2---:R-:W-:Y:S01]  /*6910*/  F2FP.PACK_AB R175, R217, R226 ;  /* 0x000000e2d9af723e */ /* 0x004fe200000000ff */
[----:B------:R-:W-:Y:S02]  /*6920*/  FMUL.FTZ R15, R0, R183 ;  /* 0x000000b7000f7220 */ /* 0x000fe40000410000 */
[----:B------:R-:W-:Y:S01]  /*6930*/  LDSM.16.MT88.4 R180, [R230+0xc000] ;  /* 0x00c00000e6b4783b */ /* 0x000fe20000004200 */
[--C-:B------:R-:W-:Y:S02]  /*6940*/  FFMA.FTZ R42, R42, c[0x0][0x23c], -R213.reuse ;  /* 0x00008f002a2a7a23 */ /* 0x100fe400000108d5 */
[----:B------:R-:W-:Y:S01]  /*6950*/  FFMA.FTZ R43, R43, c[0x0][0x23c], -R213 ;  /* 0x00008f002b2b7a23 */ /* 0x000fe200000108d5 */
[C---:B------:R-:W-:Y:S04]  /*6960*/  HMMA.16816.F32 R8, R172.reuse, R204, R8 ;  /* 0x000000ccac08723c */ /* 0x040fe80000001808 */
[C---:B------:R-:W-:Y:S02]  /*6970*/  FMUL.FTZ R131, R165.reuse, R131 ;  /* 0x00000083a5837220 */ /* 0x040fe40000410000 */
[C---:B------:R-:W-:Y:S01]  /*6980*/  FMUL.FTZ R132, R164.reuse, R132 ;  /* 0x00000084a4847220 */ /* 0x040fe20000410000 */
[----:B------:R-:W-:Y:S01]  /*6990*/  MOV R205, R209 ;  /* 0x000000d100cd7202 */ /* 0x000fe20000000f00 */
[-C--:B------:R-:W-:Y:S04]  /*69a0*/  HMMA.16816.F32 R12, R172, R206.reuse, R12 ;  /* 0x000000ceac0c723c */ /* 0x080fe8000000180c */
[----:B------:R-:W-:Y:S01]  /*69b0*/  MOV R204, R208 ;  /* 0x000000d000cc7202 */ /* 0x000fe20000000f00 */
[----:B------:R-:W-:Y:S01]  /*69c0*/  FMUL.FTZ R133, R164, R133 ;  /* 0x00000085a4857220 */ /* 0x000fe20000410000 */
[----:B------:R-:W2:Y:S01]  /*69d0*/  LDSM.16.MT88.4 R208, [R228+0xc000] ;  /* 0x00c00000e4d0783b */ /* 0x000ea20000004200 */
[C---:B------:R-:W-:Y:S01]  /*69e0*/  FMUL.FTZ R134, R165.reuse, R134 ;  /* 0x00000086a5867220 */ /* 0x040fe20000410000 */
[C---:B------:R-:W-:Y:S04]  /*69f0*/  HMMA.16816.F32 R16, R176.reuse, R206, R16 ;  /* 0x000000ceb010723c */ /* 0x040fe80000001810 */
[----:B------:R-:W-:Y:S02]  /*6a00*/  FMUL.FTZ R135, R165, R135 ;  /* 0x00000087a5877220 */ /* 0x000fe40000410000 */
[C---:B------:R-:W-:Y:S01]  /*6a10*/  FMUL.FTZ R136, R2.reuse, R136 ;  /* 0x0000008802887220 */ /* 0x040fe20000410000 */
[----:B------:R-:W-:Y:S01]  /*6a20*/  MOV R207, R219 ;  /* 0x000000db00cf7202 */ /* 0x000fe20000000f00 */
[----:B------:R-:W-:Y:S01]  /*6a30*/  FMUL.FTZ R137, R2, R137 ;  /* 0x0000008902897220 */ /* 0x000fe20000410000 */
[----:B------:R3:W-:Y:S03]  /*6a40*/  MUFU.EX2 R219, R20 ;  /* 0x0000001400db7308 */ /* 0x0007e60000000800 */
[C---:B------:R-:W-:Y:S02]  /*6a50*/  FMUL.FTZ R138, R0.reuse, R138 ;  /* 0x0000008a008a7220 */ /* 0x040fe40000410000 */
[----:B------:R-:W-:Y:S02]  /*6a60*/  FMUL.FTZ R139, R0, R139 ;  /* 0x0000008b008b7220 */ /* 0x000fe40000410000 */
[--C-:B------:R-:W-:Y:S02]  /*6a70*/  FFMA.FTZ R33, R33, c[0x0][0x23c], -R169.reuse ;  /* 0x00008f0021217a23 */ /* 0x100fe400000108a9 */
[--C-:B------:R-:W-:Y:S02]  /*6a80*/  FFMA.FTZ R32, R32, c[0x0][0x23c], -R169.reuse ;  /* 0x00008f0020207a23 */ /* 0x100fe400000108a9 */
[--C-:B------:R-:W-:Y:S01]  /*6a90*/  FFMA.FTZ R34, R34, c[0x0][0x23c], -R170.reuse ;  /* 0x00008f0022227a23 */ /* 0x100fe200000108aa */
[----:B------:R4:W-:Y:S01]  /*6aa0*/  MUFU.EX2 R206, R33 ;  /* 0x0000002100ce7308 */ /* 0x0009e20000000800 */
[----:B------:R-:W-:Y:S02]  /*6ab0*/  FFMA.FTZ R35, R35, c[0x0][0x23c], -R170 ;  /* 0x00008f0023237a23 */ /* 0x000fe400000108aa */
[----:B-1----:R-:W-:Y:S02]  /*6ac0*/  FMUL.FTZ R23, R0, R191 ;  /* 0x000000bf00177220 */ /* 0x002fe40000410000 */
[C---:B------:R-:W-:Y:S02]  /*6ad0*/  FMUL.FTZ R140, R164.reuse, R140 ;  /* 0x0000008ca48c7220 */ /* 0x040fe40000410000 */
[----:B------:R-:W-:Y:S02]  /*6ae0*/  FMUL.FTZ R141, R164, R141 ;  /* 0x0000008da48d7220 */ /* 0x000fe40000410000 */
[C---:B------:R-:W-:Y:S01]  /*6af0*/  FMUL.FTZ R142, R165.reuse, R142 ;  /* 0x0000008ea58e7220 */ /* 0x040fe20000410000 */
[----:B------:R1:W-:Y:S01]  /*6b00*/  MUFU.EX2 R224, R32 ;  /* 0x0000002000e07308 */ /* 0x0003e20000000800 */
[C---:B------:R-:W-:Y:S02]  /*6b10*/  FMUL.FTZ R143, R165.reuse, R143 ;  /* 0x0000008fa58f7220 */ /* 0x040fe40000410000 */
[----:B---3--:R-:W-:Y:S02]  /*6b20*/  FMUL.FTZ R20, R2, R188 ;  /* 0x000000bc02147220 */ /* 0x008fe40000410000 */
[C---:B------:R-:W-:Y:S01]  /*6b30*/  FMUL.FTZ R144, R164.reuse, R144 ;  /* 0x00000090a4907220 */ /* 0x040fe20000410000 */
[-C--:B--2---:R-:W-:Y:S04]  /*6b40*/  HMMA.16816.F32 R68, R176, R208.reuse, R68 ;  /* 0x000000d0b044723c */ /* 0x084fe80000001844 */
[----:B------:R2:W-:Y:S01]  /*6b50*/  MUFU.EX2 R225, R34 ;  /* 0x0000002200e17308 */ /* 0x0005e20000000800 */
[----:B------:R-:W-:Y:S02]  /*6b60*/  FMUL.FTZ R145, R164, R145 ;  /* 0x00000091a4917220 */ /* 0x000fe40000410000 */
[C---:B------:R-:W-:Y:S01]  /*6b70*/  FMUL.FTZ R146, R165.reuse, R146 ;  /* 0x00000092a5927220 */ /* 0x040fe20000410000 */
[C---:B------:R-:W-:Y:S04]  /*6b80*/  HMMA.16816.F32 R72, R172.reuse, R208, R72 ;  /* 0x000000d0ac48723c */ /* 0x040fe80000001848 */
[C---:B------:R-:W-:Y:S02]  /*6b90*/  FMUL.FTZ R147, R165.reuse, R147 ;  /* 0x00000093a5937220 */ /* 0x040fe40000410000 */
[C---:B----4-:R-:W-:Y:S01]  /*6ba0*/  FMUL.FTZ R33, R2.reuse, R193 ;  /* 0x000000c102217220 */ /* 0x050fe20000410000 */
[----:B------:R-:W-:Y:S01]  /*6bb0*/  MOV R209, R218 ;  /* 0x000000da00d17202 */ /* 0x000fe20000000f00 */
[-C--:B------:R-:W-:Y:S01]  /*6bc0*/  HMMA.16816.F32 R76, R172, R210.reuse, R76 ;  /* 0x000000d2ac4c723c */ /* 0x080fe2000000184c */
[----:B------:R3:W4:Y:S03]  /*6bd0*/  MUFU.EX2 R218, R22 ;  /* 0x0000001600da7308 */ /* 0x0007260000000800 */
[C---:B-1----:R-:W-:Y:S02]  /*6be0*/  FMUL.FTZ R32, R2.reuse, R192 ;  /* 0x000000c002207220 */ /* 0x042fe40000410000 */
[----:B------:R-:W-:Y:S02]  /*6bf0*/  FMUL.FTZ R148, R2, R148 ;  /* 0x0000009402947220 */ /* 0x000fe40000410000 */
[C---:B------:R-:W-:Y:S03]  /*6c00*/  HMMA.16816.F32 R80, R176.reuse, R210, R80 ;  /* 0x000000d2b050723c */ /* 0x040fe60000001850 */
[----:B------:R1:W-:Y:S01]  /*6c10*/  MUFU.EX2 R211, R35 ;  /* 0x0000002300d37308 */ /* 0x0003e20000000800 */
[----:B--2---:R-:W-:Y:S02]  /*6c20*/  FMUL.FTZ R34, R0, R194 ;  /* 0x000000c200227220 */ /* 0x004fe40000410000 */
[--C-:B------:R-:W-:Y:S02]  /*6c30*/  FFMA.FTZ R194, R64, c[0x0][0x23c], -R169.reuse ;  /* 0x00008f0040c27a23 */ /* 0x100fe400000108a9 */
[-C--:B------:R-:W-:Y:S04]  /*6c40*/  HMMA.16816.F32 R84, R176, R180.reuse, R84 ;  /* 0x000000b4b054723c */ /* 0x080fe80000001854 */
[----:B------:R-:W-:Y:S01]  /*6c50*/  FMUL.FTZ R149, R2, R149 ;  /* 0x0000009502957220 */ /* 0x000fe20000410000 */
[----:B------:R2:W-:Y:S01]  /*6c60*/  MUFU.EX2 R210, R21 ;  /* 0x0000001500d27308 */ /* 0x0005e20000000800 */
[C---:B------:R-:W-:Y:S02]  /*6c70*/  FMUL.FTZ R150, R0.reuse, R150 ;  /* 0x0000009600967220 */ /* 0x040fe40000410000 */
[C---:B------:R-:W-:Y:S04]  /*6c80*/  HMMA.16816.F32 R88, R172.reuse, R180, R88 ;  /* 0x000000b4ac58723c */ /* 0x040fe80000001858 */
[C---:B---3--:R-:W-:Y:S02]  /*6c90*/  FMUL.FTZ R22, R0.reuse, R190 ;  /* 0x000000be00167220 */ /* 0x048fe40000410000 */
[C---:B------:R-:W-:Y:S02]  /*6ca0*/  FMUL.FTZ R151, R0.reuse, R151 ;  /* 0x0000009700977220 */ /* 0x040fe40000410000 */
[-C--:B------:R-:W-:Y:S04]  /*6cb0*/  HMMA.16816.F32 R92, R172, R182.reuse, R92 ;  /* 0x000000b6ac5c723c */ /* 0x080fe8000000185c */
[----:B-1----:R-:W-:Y:S02]  /*6cc0*/  FMUL.FTZ R35, R0, R195 ;  /* 0x000000c300237220 */ /* 0x002fe40000410000 */
[--C-:B------:R-:W-:Y:S02]  /*6cd0*/  FFMA.FTZ R195, R52, c[0x0][0x23c], -R169.reuse ;  /* 0x00008f0034c37a23 */ /* 0x100fe400000108a9 */
[C---:B------:R-:W-:Y:S01]  /*6ce0*/  HMMA.16816.F32 R96, R176.reuse, R182, R96 ;  /* 0x000000b6b060723c */ /* 0x040fe20000001860 */
[----:B------:R-:W1:Y:S03]  /*6cf0*/  LDSM.16.MT88.4 R180, [R171+0xe000] ;  /* 0x00e00000abb4783b */ /* 0x000e660000004200 */
[----:B------:R-:W-:Y:S02]  /*6d00*/  FMUL.FTZ R152, R164, R152 ;  /* 0x00000098a4987220 */ /* 0x000fe40000410000 */
[----:B--2---:R-:W-:Y:S02]  /*6d10*/  FMUL.FTZ R21, R2, R189 ;  /* 0x000000bd02157220 */ /* 0x004fe40000410000 */
[-C--:B------:R-:W-:Y:S04]  /*6d20*/  HMMA.16816.F32 R100, R176, R184.reuse, R100 ;  /* 0x000000b8b064723c */ /* 0x080fe80000001864 */
[----:B------:R-:W-:Y:S02]  /*6d30*/  FMUL.FTZ R153, R164, R153 ;  /* 0x00000099a4997220 */ /* 0x000fe40000410000 */
[C---:B------:R-:W-:Y:S02]  /*6d40*/  FMUL.FTZ R154, R165.reuse, R154 ;  /* 0x0000009aa59a7220 */ /* 0x040fe40000410000 */
[C---:B------:R-:W-:Y:S04]  /*6d50*/  HMMA.16816.F32 R104, R172.reuse, R184, R104 ;  /* 0x000000b8ac68723c */ /* 0x040fe80000001868 */
[----:B------:R-:W-:Y:S02]  /*6d60*/  FMUL.FTZ R155, R165, R155 ;  /* 0x0000009ba59b7220 */ /* 0x000fe40000410000 */
[C---:B------:R-:W-:Y:S02]  /*6d70*/  FMUL.FTZ R156, R2.reuse, R156 ;  /* 0x0000009c029c7220 */ /* 0x040fe40000410000 */
[-C--:B------:R-:W-:Y:S04]  /*6d80*/  HMMA.16816.F32 R108, R172, R186.reuse, R108 ;  /* 0x000000baac6c723c */ /* 0x080fe8000000186c */
[----:B------:R-:W-:Y:S02]  /*6d90*/  FMUL.FTZ R157, R2, R157 ;  /* 0x0000009d029d7220 */ /* 0x000fe40000410000 */
[C---:B------:R-:W-:Y:S02]  /*6da0*/  FMUL.FTZ R158, R0.reuse, R158 ;  /* 0x0000009e009e7220 */ /* 0x040fe40000410000 */
[C---:B------:R-:W-:Y:S01]  /*6db0*/  HMMA.16816.F32 R112, R176.reuse, R186, R112 ;  /* 0x000000bab070723c */ /* 0x040fe20000001870 */
[----:B------:R-:W2:Y:S03]  /*6dc0*/  LDSM.16.MT88.4 R184, [R228+0xe000] ;  /* 0x00e00000e4b8783b */ /* 0x000ea60000004200 */
[----:B------:R-:W-:Y:S02]  /*6dd0*/  FMUL.FTZ R159, R0, R159 ;  /* 0x0000009f009f7220 */ /* 0x000fe40000410000 */
[C---:B------:R-:W-:Y:S02]  /*6de0*/  FMUL.FTZ R160, R2.reuse, R160 ;  /* 0x000000a002a07220 */ /* 0x040fe40000410000 */
[----:B------:R-:W-:Y:S01]  /*6df0*/  FMUL.FTZ R161, R2, R161 ;  /* 0x000000a102a17220 */ /* 0x000fe20000410000 */
[-C--:B-1----:R-:W-:Y:S03]  /*6e00*/  HMMA.16816.F32 R116, R176, R180.reuse, R116 ;  /* 0x000000b4b074723c */ /* 0x082fe60000001874 */
[C---:B------:R-:W-:Y:S02]  /*6e10*/  FMUL.FTZ R162, R0.reuse, R162 ;  /* 0x000000a200a27220 */ /* 0x040fe40000410000 */
[----:B------:R-:W-:Y:S02]  /*6e20*/  FMUL.FTZ R163, R0, R163 ;  /* 0x000000a300a37220 */ /* 0x000fe40000410000 */
[--C-:B------:R-:W-:Y:S01]  /*6e30*/  FFMA.FTZ R192, R36, c[0x0][0x23c], -R169.reuse ;  /* 0x00008f0024c07a23 */ /* 0x100fe200000108a9 */
[C---:B------:R-:W-:Y:S04]  /*6e40*/  HMMA.16816.F32 R120, R172.reuse, R180, R120 ;  /* 0x000000b4ac78723c */ /* 0x040fe80000001878 */
[--C-:B------:R-:W-:Y:S01]  /*6e50*/  FFMA.FTZ R191, R37, c[0x0][0x23c], -R169.reuse ;  /* 0x00008f0025bf7a23 */ /* 0x100fe200000108a9 */
[----:B----4-:R-:W-:Y:S01]  /*6e60*/  F2FP.PACK_AB R37, R221, R218 ;  /* 0x000000dadd25723e */ /* 0x010fe200000000ff */
[--C-:B------:R-:W-:Y:S02]  /*6e70*/  FFMA.FTZ R190, R48, c[0x0][0x23c], -R169.reuse ;  /* 0x00008f0030be7a23 */ /* 0x100fe400000108a9 */
[-C--:B------:R-:W-:Y:S04]  /*6e80*/  HMMA.16816.F32 R124, R172, R182.reuse, R124 ;  /* 0x000000b6ac7c723c */ /* 0x080fe8000000187c */
[----:B------:R-:W-:Y:S02]  /*6e90*/  FFMA.FTZ R189, R49, c[0x0][0x23c], -R169 ;  /* 0x00008f0031bd7a23 */ /* 0x000fe400000108a9 */
[--C-:B------:R-:W-:Y:S02]  /*6ea0*/  FFMA.FTZ R45, R45, c[0x0][0x23c], -R212.reuse ;  /* 0x00008f002d2d7a23 */ /* 0x100fe400000108d4 */
[C---:B------:R-:W-:Y:S01]  /*6eb0*/  HMMA.16816.F32 R128, R176.reuse, R182, R128 ;  /* 0x000000b6b080723c */ /* 0x040fe20000001880 */
[----:B------:R-:W1:Y:S03]  /*6ec0*/  LDSM.16.MT88.4 R180, [R230+0xe000] ;  /* 0x00e00000e6b4783b */ /* 0x000e660000004200 */
[--C-:B------:R-:W-:Y:S02]  /*6ed0*/  FFMA.FTZ R46, R46, c[0x0][0x23c], -R213.reuse ;  /* 0x00008f002e2e7a23 */ /* 0x100fe400000108d5 */
[--C-:B------:R-:W-:Y:S02]  /*6ee0*/  FFMA.FTZ R47, R47, c[0x0][0x23c], -R213.reuse ;  /* 0x00008f002f2f7a23 */ /* 0x100fe400000108d5 */
[-C--:B--2---:R-:W-:Y:S04]  /*6ef0*/  HMMA.16816.F32 R132, R176, R184.reuse, R132 ;  /* 0x000000b8b084723c */ /* 0x084fe80000001884 */
[--C-:B------:R-:W-:Y:S02]  /*6f00*/  FFMA.FTZ R25, R25, c[0x0][0x23c], -R212.reuse ;  /* 0x00008f0019197a23 */ /* 0x100fe400000108d4 */
[--C-:B------:R-:W-:Y:S02]  /*6f10*/  FFMA.FTZ R26, R26, c[0x0][0x23c], -R213.reuse ;  /* 0x00008f001a1a7a23 */ /* 0x100fe400000108d5 */
[C---:B------:R-:W-:Y:S01]  /*6f20*/  HMMA.16816.F32 R136, R172.reuse, R184, R136 ;  /* 0x000000b8ac88723c */ /* 0x040fe20000001888 */
[----:B------:R2:W-:Y:S03]  /*6f30*/  MUFU.EX2 R222, R25 ;  /* 0x0000001900de7308 */ /* 0x0005e60000000800 */
[--C-:B------:R-:W-:Y:S02]  /*6f40*/  FFMA.FTZ R27, R27, c[0x0][0x23c], -R213.reuse ;  /* 0x00008f001b1b7a23 */ /* 0x100fe400000108d5 */
[--C-:B------:R-:W-:Y:S02]  /*6f50*/  FFMA.FTZ R24, R24, c[0x0][0x23c], -R212.reuse ;  /* 0x00008f0018187a23 */ /* 0x100fe400000108d4 */
[-C--:B------:R-:W-:Y:S03]  /*6f60*/  HMMA.16816.F32 R20, R172, R186.reuse, R20 ;  /* 0x000000baac14723c */ /* 0x080fe60000001814 */
[----:B------:R3:W4:Y:S01]  /*6f70*/  MUFU.EX2 R188, R26 ;  /* 0x0000001a00bc7308 */ /* 0x0007220000000800 */
[--C-:B------:R-:W-:Y:S02]  /*6f80*/  FFMA.FTZ R28, R28, c[0x0][0x23c], -R212.reuse ;  /* 0x00008f001c1c7a23 */ /* 0x100fe400000108d4 */
[----:B------:R-:W-:Y:S02]  /*6f90*/  FFMA.FTZ R29, R29, c[0x0][0x23c], -R212 ;  /* 0x00008f001d1d7a23 */ /* 0x000fe400000108d4 */
[C---:B------:R-:W-:Y:S01]  /*6fa0*/  HMMA.16816.F32 R140, R176.reuse, R186, R140 ;  /* 0x000000bab08c723c */ /* 0x040fe2000000188c */
[----:B------:R-:W5:Y:S03]  /*6fb0*/  LDSM.16.MT88.4 R184, [R229+0xe000] ;  /* 0x00e00000e5b8783b */ /* 0x000f660000004200 */
[--C-:B------:R-:W-:Y:S01]  /*6fc0*/  FFMA.FTZ R30, R30, c[0x0][0x23c], -R213.reuse ;  /* 0x00008f001e1e7a23 */ /* 0x100fe200000108d5 */
[----:B------:R4:W4:Y:S01]  /*6fd0*/  MUFU.EX2 R248, R27 ;  /* 0x0000001b00f87308 */ /* 0x0009220000000800 */
[----:B------:R-:W-:Y:S02]  /*6fe0*/  FFMA.FTZ R31, R31, c[0x0][0x23c], -R213 ;  /* 0x00008f001f1f7a23 */ /* 0x000fe400000108d5 */
[-C--:B-1----:R-:W-:Y:S04]  /*6ff0*/  HMMA.16816.F32 R144, R176, R180.reuse, R144 ;  /* 0x000000b4b090723c */ /* 0x082fe80000001890 */
[C---:B--2---:R-:W-:Y:S03]  /*7000*/  FMUL.FTZ R25, R164.reuse, R197 ;  /* 0x000000c5a4197220 */ /* 0x044fe60000410000 */
[----:B------:R1:W2:Y:S01]  /*7010*/  MUFU.EX2 R193, R24 ;  /* 0x0000001800c17308 */ /* 0x0002a20000000800 */
[C---:B------:R-:W-:Y:S04]  /*7020*/  HMMA.16816.F32 R32, R172.reuse, R180, R32 ;  /* 0x000000b4ac20723c */ /* 0x040fe80000001820 */
[C---:B---3--:R-:W-:Y:S04]  /*7030*/  FMUL.FTZ R26, R165.reuse, R198 ;  /* 0x000000c6a51a7220 */ /* 0x048fe80000410000 */
[-C--:B------:R-:W-:Y:S01]  /*7040*/  HMMA.16816.F32 R148, R172, R182.reuse, R148 ;  /* 0x000000b6ac94723c */ /* 0x080fe20000001894 */
[----:B------:R3:W-:Y:S03]  /*7050*/  MUFU.EX2 R198, R30 ;  /* 0x0000001e00c67308 */ /* 0x0007e60000000800 */
[----:B----4-:R-:W-:Y:S04]  /*7060*/  FMUL.FTZ R27, R165, R199 ;  /* 0x000000c7a51b7220 */ /* 0x010fe80000410000 */
[C---:B------:R-:W-:Y:S01]  /*7070*/  HMMA.16816.F32 R152, R176.reuse, R182, R152 ;  /* 0x000000b6b098723c */ /* 0x040fe20000001898 */
[----:B------:R-:W4:Y:S02]  /*7080*/  LDSM.16.MT88.4 R180, [R171+0xc800] ;  /* 0x00c80000abb4783b */ /* 0x000f240000004200 */
[----:B------:R2:W-:Y:S01]  /*7090*/  MUFU.EX2 R199, R29 ;  /* 0x0000001d00c77308 */ /* 0x0005e20000000800 */
[----:B-1----:R-:W-:Y:S02]  /*70a0*/  FMUL.FTZ R24, R164, R196 ;  /* 0x000000c4a4187220 */ /* 0x002fe40000410000 */
[--C-:B------:R-:W-:Y:S02]  /*70b0*/  FFMA.FTZ R196, R53, c[0x0][0x23c], -R169.reuse ;  /* 0x00008f0035c47a23 */ /* 0x100fe400000108a9 */
[----:B------:R-:W-:Y:S03]  /*70c0*/  FFMA.FTZ R169, R65, c[0x0][0x23c], -R169 ;  /* 0x00008f0041a97a23 */ /* 0x000fe600000108a9 */
[-C--:B-----5:R-:W-:Y:S02]  /*70d0*/  HMMA.16816.F32 R24, R176, R184.reuse, R24 ;  /* 0x000000b8b018723c */ /* 0x0a0fe40000001818 */
[----:B------:R1:W5:Y:S01]  /*70e0*/  MUFU.EX2 R197, R31 ;  /* 0x0000001f00c57308 */ /* 0x0003620000000800 */
[----:B---3--:R-:W-:Y:S01]  /*70f0*/  FMUL.FTZ R30, R165, R202 ;  /* 0x000000caa51e7220 */ /* 0x008fe20000410000 */
[----:B------:R-:W-:Y:S01]  /*7100*/  MOV R202, R188 ;  /* 0x000000bc00ca7202 */ /* 0x000fe20000000f00 */
[--C-:B------:R-:W-:Y:S03]  /*7110*/  FFMA.FTZ R188, R50, c[0x0][0x23c], -R170.reuse ;  /* 0x00008f0032bc7a23 */ /* 0x100fe600000108aa */
[C---:B------:R-:W-:Y:S04]  /*7120*/  HMMA.16816.F32 R156, R172.reuse, R184, R156 ;  /* 0x000000b8ac9c723c */ /* 0x040fe8000000189c */
[----:B------:R3:W3:Y:S01]  /*7130*/  MUFU.EX2 R208, R28 ;  /* 0x0000001c00d07308 */ /* 0x0006e20000000800 */
[----:B------:R-:W-:Y:S01]  /*7140*/  F2FP.PACK_AB R49, R248, R202 ;  /* 0x000000caf831723e */ /* 0x000fe200000000ff */
[----:B--2---:R-:W-:Y:S01]  /*7150*/  FMUL.FTZ R29, R164, R201 ;  /* 0x000000c9a41d7220 */ /* 0x004fe20000410000 */
[----:B------:R-:W-:Y:S01]  /*7160*/  MOV R201, R217 ;  /* 0x000000d900c97202 */ /* 0x000fe20000000f00 */
[-C--:B------:R-:W-:Y:S01]  /*7170*/  HMMA.16816.F32 R160, R172, R186.reuse, R160 ;  /* 0x000000baaca0723c */ /* 0x080fe200000018a0 */
[----:B------:R-:W2:Y:S03]  /*7180*/  LDSM.16.MT88.4 R172, [R228+0xc800] ;  /* 0x00c80000e4ac783b */ /* 0x000ea60000004200 */
[--C-:B------:R-:W-:Y:S01]  /*7190*/  FFMA.FTZ R185, R38, c[0x0][0x23c], -R170.reuse ;  /* 0x00008f0026b97a23 */ /* 0x100fe200000108aa */
[----:B------:R-:W-:Y:S01]  /*71a0*/  F2FP.PACK_AB R38, R206, R224 ;  /* 0x000000e0ce26723e */ /* 0x000fe200000000ff */
[--C-:B------:R-:W-:Y:S01]  /*71b0*/  FFMA.FTZ R184, R39, c[0x0][0x23c], -R170.reuse ;  /* 0x00008f0027b87a23 */ /* 0x100fe200000108aa */
[----:B------:R-:W-:Y:S01]  /*71c0*/  MUFU.EX2 R217, R47 ;  /* 0x0000002f00d97308 */ /* 0x000fe20000000800 */
[----:B-1----:R-:W-:Y:S01]  /*71d0*/  FMUL.FTZ R31, R165, R203 ;  /* 0x000000cba51f7220 */ /* 0x002fe20000410000 */
[----:B------:R-:W-:Y:S03]  /*71e0*/  MOV R203, R210 ;  /* 0x000000d200cb7202 */ /* 0x000fe60000000f00 */
[----:B------:R-:W-:Y:S02]  /*71f0*/  MOV R210, R207 ;  /* 0x000000cf00d27202 */ /* 0x000fe40000000f00 */
[----:B------:R-:W-:Y:S02]  /*7200*/  F2FP.PACK_AB R36, R203, R219 ;  /* 0x000000dbcb24723e */ /* 0x000fe400000000ff */
[----:B------:R-:W-:Y:S01]  /*7210*/  MOV R207, R205 ;  /* 0x000000cd00cf7202 */ /* 0x000fe20000000f00 */
[----:B---3--:R-:W-:Y:S01]  /*7220*/  FMUL.FTZ R28, R164, R200 ;  /* 0x000000c8a41c7220 */ /* 0x008fe20000410000 */
[----:B------:R-:W-:Y:S01]  /*7230*/  MOV R200, R193 ;  /* 0x000000c100c87202 */ /* 0x000fe20000000f00 */
[--C-:B------:R-:W-:Y:S01]  /*7240*/  FFMA.FTZ R193, R51, c[0x0][0x23c], -R170.reuse ;  /* 0x00008f0033c17a23 */ /* 0x100fe200000108aa */
[----:B-----5:R-:W-:Y:S02]  /*7250*/  F2FP.PACK_AB R51, R197, R198 ;  /* 0x000000c6c533723e */ /* 0x020fe400000000ff */
[----:B------:R-:W-:Y:S02]  /*7260*/  F2FP.PACK_AB R48, R222, R200 ;  /* 0x000000c8de30723e */ /* 0x000fe400000000ff */
[----:B------:R-:W-:Y:S04]  /*7270*/  HMMA.16816.F32 R28, R176, R186, R28 ;  /* 0x000000bab01c723c */ /* 0x000fe8000000181c */
[----:B------:R-:W-:Y:S02]  /*7280*/  MOV R205, R249 ;  /* 0x000000f900cd7202 */ /* 0x000fe40000000f00 */
[----:B------:R1:W-:Y:S01]  /*7290*/  MUFU.EX2 R249, R184 ;  /* 0x000000b800f97308 */ /* 0x0003e20000000800 */
[----:B------:R-:W-:Y:S01]  /*72a0*/  MOV R187, R211 ;  /* 0x000000d300bb7202 */ /* 0x000fe20000000f00 */
[--C-:B------:R-:W-:Y:S01]  /*72b0*/  FFMA.FTZ R178, R54, c[0x0][0x23c], -R170.reuse ;  /* 0x00008f0036b27a23 */ /* 0x100fe200000108aa */
[----:B------:R-:W-:Y:S03]  /*72c0*/  MOV R179, R208 ;  /* 0x000000d000b37202 */ /* 0x000fe60000000f00 */
[----:B------:R-:W-:Y:S01]  /*72d0*/  F2FP.PACK_AB R39, R187, R225 ;  /* 0x000000e1bb27723e */ /* 0x000fe200000000ff */
[--C-:B------:R-:W-:Y:S01]  /*72e0*/  FFMA.FTZ R177, R55, c[0x0][0x23c], -R170.reuse ;  /* 0x00008f0037b17a23 */ /* 0x100fe200000108aa */
[----:B------:R-:W-:Y:S01]  /*72f0*/  F2FP.PACK_AB R50, R199, R179 ;  /* 0x000000b3c732723e */ /* 0x000fe200000000ff */
[----:B------:R-:W3:Y:S01]  /*7300*/  LDSM.16.MT88.4 R52, [R230+0xc800] ;  /* 0x00c80000e634783b */ /* 0x000ee20000004200 */
[----:B------:R-:W-:Y:S01]  /*7310*/  MOV R186, R204 ;  /* 0x000000cc00ba7202 */ /* 0x000fe20000000f00 */
[--C-:B------:R-:W-:Y:S01]  /*7320*/  FFMA.FTZ R176, R66, c[0x0][0x23c], -R170.reuse ;  /* 0x00008f0042b07a23 */ /* 0x100fe200000108aa */
[----:B------:R-:W-:Y:S01]  /*7330*/  MOV R204, R251 ;  /* 0x000000fb00cc7202 */ /* 0x000fe20000000f00 */
[-C--:B----4-:R-:W-:Y:S01]  /*7340*/  HMMA.16816.F32 R4, R36, R180.reuse, R4 ;  /* 0x000000b42404723c */ /* 0x090fe20000001804 */
[----:B------:R4:W-:Y:S04]  /*7350*/  MUFU.EX2 R251, R190 ;  /* 0x000000be00fb7308 */ /* 0x0009e80000000800 */
[----:B------:R-:W-:Y:S01]  /*7360*/  FFMA.FTZ R170, R67, c[0x0][0x23c], -R170 ;  /* 0x00008f0043aa7a23 */ /* 0x000fe200000108aa */
[----:B------:R-:W-:Y:S01]  /*7370*/  MOV R211, R252 ;  /* 0x000000fc00d37202 */ /* 0x000fe20000000f00 */
[----:B------:R-:W5:Y:S01]  /*7380*/  LDSM.16.MT88.4 R64, [R229+0xc800] ;  /* 0x00c80000e540783b */ /* 0x000f620000004200 */
[C---:B------:R-:W-:Y:S03]  /*7390*/  HMMA.16816.F32 R8, R48.reuse, R180, R8 ;  /* 0x000000b43008723c */ /* 0x040fe60000001808 */
[----:B------:R3:W-:Y:S01]  /*73a0*/  MUFU.EX2 R252, R189 ;  /* 0x000000bd00fc7308 */ /* 0x0007e20000000800 */
[----:B-1----:R-:W-:Y:S02]  /*73b0*/  MOV R184, R222 ;  /* 0x000000de00b87202 */ /* 0x002fe40000000f00 */
[----:B------:R-:W-:Y:S02]  /*73c0*/  MOV R208, R209 ;  /* 0x000000d100d07202 */ /* 0x000fe40000000f00 */
[-C--:B------:R-:W-:Y:S04]  /*73d0*/  HMMA.16816.F32 R12, R48, R182.reuse, R12 ;  /* 0x000000b6300c723c */ /* 0x080fe8000000180c */
[----:B------:R-:W-:Y:S01]  /*73e0*/  MOV R180, R225 ;  /* 0x000000e100b47202 */ /* 0x000fe20000000f00 */
[----:B------:R-:W-:Y:S01]  /*73f0*/  MUFU.EX2 R222, R42 ;  /* 0x0000002a00de7308 */ /* 0x000fe20000000800 */
[----:B------:R-:W-:Y:S02]  /*7400*/  MOV R181, R224 ;  /* 0x000000e000b57202 */ /* 0x000fe40000000f00 */
[C---:B------:R-:W-:Y:S04]  /*7410*/  HMMA.16816.F32 R16, R36.reuse, R182, R16 ;  /* 0x000000b62410723c */ /* 0x040fe80000001810 */
[----:B----4-:R-:W-:Y:S02]  /*7420*/  MOV R190, R220 ;  /* 0x000000dc00be7202 */ /* 0x010fe40000000f00 */
[----:B------:R-:W-:Y:S01]  /*7430*/  MOV R209, R250 ;  /* 0x000000fa00d17202 */ /* 0x000fe20000000f00 */
[----:B------:R-:W-:Y:S01]  /*7440*/  MUFU.EX2 R225, R193 ;  /* 0x000000c100e17308 */ /* 0x000fe20000000800 */
[-C--:B--2---:R-:W-:Y:S04]  /*7450*/  HMMA.16816.F32 R68, R36, R172.reuse, R68 ;  /* 0x000000ac2444723c */ /* 0x084fe80000001844 */
[----:B---3--:R-:W-:Y:S02]  /*7460*/  MOV R189, R221 ;  /* 0x000000dd00bd7202 */ /* 0x008fe40000000f00 */
[----:B------:R-:W-:Y:S02]  /*7470*/  MOV R183, R248 ;  /* 0x000000f800b77202 */ /* 0x000fe40000000f00 */
[C---:B------:R-:W-:Y:S01]  /*7480*/  HMMA.16816.F32 R72, R48.reuse, R172, R72 ;  /* 0x000000ac3048723c */ /* 0x040fe20000001848 */
[----:B------:R-:W-:Y:S03]  /*7490*/  MUFU.EX2 R220, R44 ;  /* 0x0000002c00dc7308 */ /* 0x000fe60000000800 */
[----:B------:R-:W-:Y:S03]  /*74a0*/  MOV R182, R227 ;  /* 0x000000e300b67202 */ /* 0x000fe60000000f00 */
[--C-:B------:R-:W-:Y:S01]  /*74b0*/  FFMA.FTZ R172, R56, c[0x0][0x23c], -R212.reuse ;  /* 0x00008f0038ac7a23 */ /* 0x100fe200000108d4 */
[-C--:B------:R-:W-:Y:S03]  /*74c0*/  HMMA.16816.F32 R76, R48, R174.reuse, R76 ;  /* 0x000000ae304c723c */ /* 0x080fe6000000184c */
[----:B------:R-:W-:Y:S01]  /*74d0*/  MUFU.EX2 R224, R41 ;  /* 0x0000002900e07308 */ /* 0x000fe20000000800 */
[--C-:B------:R-:W-:Y:S04]  /*74e0*/  FFMA.FTZ R173, R57, c[0x0][0x23c], -R212.reuse ;  /* 0x00008f0039ad7a23 */ /* 0x100fe800000108d4 */
[C---:B------:R-:W-:Y:S05]  /*74f0*/  HMMA.16816.F32 R80, R36.reuse, R174, R80 ;  /* 0x000000ae2450723c */ /* 0x040fea0000001850 */
[----:B------:R-:W-:Y:S02]  /*7500*/  MUFU.EX2 R221, R43 ;  /* 0x0000002b00dd7308 */ /* 0x000fe40000000800 */
[----:B------:R-:W-:Y:S01]  /*7510*/  MOV R175, R226 ;  /* 0x000000e200af7202 */ /* 0x000fe20000000f00 */
[-C--:B------:R-:W-:Y:S04]  /*7520*/  HMMA.16816.F32 R84, R36, R52.reuse, R84 ;  /* 0x000000342454723c */ /* 0x080fe80000001854 */
[--C-:B------:R-:W-:Y:S02]  /*7530*/  FFMA.FTZ R174, R60, c[0x0][0x23c], -R212.reuse ;  /* 0x00008f003cae7a23 */ /* 0x100fe400000108d4 */
[--C-:B------:R-:W-:Y:S01]  /*7540*/  FFMA.FTZ R60, R58, c[0x0][0x23c], -R213.reuse ;  /* 0x00008f003a3c7a23 */ /* 0x100fe200000108d5 */
[----:B------:R1:W-:Y:S01]  /*7550*/  MUFU.EX2 R226, R188 ;  /* 0x000000bc00e27308 */ /* 0x0003e20000000800 */
[C---:B------:R-:W-:Y:S04]  /*7560*/  HMMA.16816.F32 R88, R48.reuse, R52, R88 ;  /* 0x000000343058723c */ /* 0x040fe80000001858 */
[----:B------:R-:W-:Y:S02]  /*7570*/  FFMA.FTZ R212, R61, c[0x0][0x23c], -R212 ;  /* 0x00008f003dd47a23 */ /* 0x000fe400000108d4 */
[--C-:B------:R-:W-:Y:S02]  /*7580*/  FFMA.FTZ R61, R59, c[0x0][0x23c], -R213.reuse ;  /* 0x00008f003b3d7a23 */ /* 0x100fe400000108d5 */
[-C--:B------:R-:W-:Y:S01]  /*7590*/  HMMA.16816.F32 R92, R48, R54.reuse, R92 ;  /* 0x00000036305c723c */ /* 0x080fe2000000185c */
[----:B------:R-:W-:Y:S01]  /*75a0*/  LDSM.16.MT88.4 R56, [R229+0xd000] ;  /* 0x00d00000e538783b */ /* 0x000fe20000004200 */
[----:B------:R2:W-:Y:S06]  /*75b0*/  MUFU.EX2 R227, R185 ;  /* 0x000000b900e37308 */ /* 0x0005ec0000000800 */
[C---:B------:R-:W-:Y:S01]  /*75c0*/  HMMA.16816.F32 R96, R36.reuse, R54, R96 ;  /* 0x000000362460723c */ /* 0x040fe20000001860 */
[----:B------:R-:W3:Y:S03]  /*75d0*/  LDSM.16.MT88.4 R52, [R171+0xe800] ;  /* 0x00e80000ab34783b */ /* 0x000ee60000004200 */
[----:B------:R-:W-:Y:S04]  /*75e0*/  MUFU.EX2 R212, R212 ;  /* 0x000000d400d47308 */ /* 0x000fe80000000800 */
[-C--:B-----5:R-:W-:Y:S01]  /*75f0*/  HMMA.16816.F32 R100, R36, R64.reuse, R100 ;  /* 0x000000402464723c */ /* 0x0a0fe20000001864 */
[----:B-1----:R-:W4:Y:S04]  /*7600*/  LDL.LU R188, [R1+0xc] ;  /* 0x00000c0001bc7983 */ /* 0x002f280000300800 */
[----:B------:R-:W5:Y:S01]  /*7610*/  LDL.LU R193, [R1+0x8] ;  /* 0x0000080001c17983 */ /* 0x000f620000300800 */
[----:B------:R1:W-:Y:S02]  /*7620*/  MUFU.EX2 R248, R192 ;  /* 0x000000c000f87308 */ /* 0x0003e40000000800 */
[C---:B------:R-:W-:Y:S01]  /*7630*/  HMMA.16816.F32 R104, R48.reuse, R64, R104 ;  /* 0x000000403068723c */ /* 0x040fe20000001868 */
[----:B------:R-:W5:Y:S03]  /*7640*/  LDL.LU R44, [R1+0x4] ;  /* 0x00000400012c7983 */ /* 0x000f660000300800 */
[----:B--2---:R-:W-:Y:S04]  /*7650*/  MOV R185, R223 ;  /* 0x000000df00b97202 */ /* 0x004fe80000000f00 */
[-C--:B------:R-:W-:Y:S01]  /*7660*/  HMMA.16816.F32 R108, R48, R66.reuse, R108 ;  /* 0x00000042306c723c */ /* 0x080fe2000000186c */
[----:B------:R2:W-:Y:S07]  /*7670*/  MUFU.EX2 R223, R40 ;  /* 0x0000002800df7308 */ /* 0x0005ee0000000800 */
[C---:B------:R-:W-:Y:S01]  /*7680*/  HMMA.16816.F32 R112, R36.reuse, R66, R112 ;  /* 0x000000422470723c */ /* 0x040fe20000001870 */
[----:B------:R-:W2:Y:S02]  /*7690*/  LDSM.16.MT88.4 R64, [R228+0xe800] ;  /* 0x00e80000e440783b */ /* 0x000ea40000004200 */
[----:B------:R2:W-:Y:S01]  /*76a0*/  MUFU.EX2 R250, R191 ;  /* 0x000000bf00fa7308 */ /* 0x0005e20000000800 */
[----:B-1----:R-:W-:Y:S04]  /*76b0*/  MOV R192, R218 ;  /* 0x000000da00c07202 */ /* 0x002fe80000000f00 */
[-C--:B---3--:R-:W-:Y:S05]  /*76c0*/  HMMA.16816.F32 R116, R36, R52.reuse, R116 ;  /* 0x000000342474723c */ /* 0x088fea0000001874 */
[----:B------:R-:W1:Y:S03]  /*76d0*/  MUFU.EX2 R218, R46 ;  /* 0x0000002e00da7308 */ /* 0x000e660000000800 */
[C---:B------:R-:W-:Y:S01]  /*76e0*/  HMMA.16816.F32 R120, R48.reuse, R52, R120 ;  /* 0x000000343078723c */ /* 0x040fe20000001878 */
[----:B--2---:R-:W-:Y:S07]  /*76f0*/  LDSM.16.MT88.4 R40, [R171+0xd000] ;  /* 0x00d00000ab28783b */ /* 0x004fee0000004200 */
[-C--:B------:R-:W-:Y:S04]  /*7700*/  HMMA.16816.F32 R124, R48, R54.reuse, R124 ;  /* 0x00000036307c723c */ /* 0x080fe8000000187c */
[----:B------:R-:W-:Y:S02]  /*7710*/  MOV R191, R219 ;  /* 0x000000db00bf7202 */ /* 0x000fe40000000f00 */
[----:B------:R2:W3:Y:S02]  /*7720*/  MUFU.EX2 R219, R45 ;  /* 0x0000002d00db7308 */ /* 0x0004e40000000800 */
[C---:B------:R-:W-:Y:S01]  /*7730*/  HMMA.16816.F32 R128, R36.reuse, R54, R128 ;  /* 0x000000362480723c */ /* 0x040fe20000001880 */
[----:B------:R-:W3:Y:S03]  /*7740*/  LDSM.16.MT88.4 R52, [R230+0xe800] ;  /* 0x00e80000e634783b */ /* 0x000ee60000004200 */
[----:B-1----:R-:W-:Y:S04]  /*7750*/  F2FP.PACK_AB R47, R217, R218 ;  /* 0x000000dad92f723e */ /* 0x002fe800000000ff */
[-C--:B------:R-:W-:Y:S08]  /*7760*/  HMMA.16816.F32 R132, R36, R64.reuse, R132 ;  /* 0x000000402484723c */ /* 0x080ff00000001884 */
[C---:B------:R-:W-:Y:S04]  /*7770*/  HMMA.16816.F32 R136, R48.reuse, R64, R136 ;  /* 0x000000403088723c */ /* 0x040fe80000001888 */
[----:B--2---:R-:W-:Y:S04]  /*7780*/  F2FP.PACK_AB R45, R221, R222 ;  /* 0x000000dedd2d723e */ /* 0x004fe800000000ff */
[-C--:B------:R-:W-:Y:S04]  /*7790*/  HMMA.16816.F32 R20, R48, R66.reuse, R20 ;  /* 0x000000423014723c */ /* 0x080fe80000001814 */
[----:B---3--:R-:W-:Y:S04]  /*77a0*/  F2FP.PACK_AB R46, R219, R220 ;  /* 0x000000dcdb2e723e */ /* 0x008fe800000000ff */
        /* <DEDUP_REMOVED lines=8> */
[C---:B------:R-:W-:Y:S07]  /*7830*/  HMMA.16816.F32 R156, R48.reuse, R64, R156 ;  /* 0x00000040309c723c */ /* 0x040fee000000189c */
[--C-:B------:R-:W-:Y:S01]  /*7840*/  FFMA.FTZ R64, R62, c[0x0][0x23c], -R213.reuse ;  /* 0x00008f003e407a23 */ /* 0x100fe200000108d5 */
[-C--:B------:R-:W-:Y:S01]  /*7850*/  HMMA.16816.F32 R160, R48, R66.reuse, R160 ;  /* 0x0000004230a0723c */ /* 0x080fe200000018a0 */
[----:B------:R-:W1:Y:S03]  /*7860*/  LDSM.16.MT88.4 R48, [R230+0xd000] ;  /* 0x00d00000e630783b */ /* 0x000e660000004200 */
[----:B------:R-:W-:Y:S01]  /*7870*/  MOV R65, R175 ;  /* 0x000000af00417202 */ /* 0x000fe20000000f00 */
[----:B------:R-:W-:Y:S01]  /*7880*/  FFMA.FTZ R213, R63, c[0x0][0x23c], -R213 ;  /* 0x00008f003fd57a23 */ /* 0x000fe200000108d5 */
[----:B------:R-:W-:Y:S02]  /*7890*/  MOV R175, R187 ;  /* 0x000000bb00af7202 */ /* 0x000fe40000000f00 */
[----:B------:R-:W-:Y:S01]  /*78a0*/  HMMA.16816.F32 R28, R36, R66, R28 ;  /* 0x00000042241c723c */ /* 0x000fe2000000181c */
[----:B------:R-:W-:Y:S03]  /*78b0*/  MUFU.EX2 R67, R64 ;  /* 0x0000004000437308 */ /* 0x000fe60000000800 */
[----:B------:R-:W-:Y:S03]  /*78c0*/  MOV R63, R204 ;  /* 0x000000cc003f7202 */ /* 0x000fe60000000f00 */
[----:B------:R-:W-:Y:S02]  /*78d0*/  F2FP.PACK_AB R36, R250, R248 ;  /* 0x000000f8fa24723e */ /* 0x000fe400000000ff */
[----:B------:R-:W-:Y:S02]  /*78e0*/  F2FP.PACK_AB R37, R249, R227 ;  /* 0x000000e3f925723e */ /* 0x000fe400000000ff */
[----:B------:R-:W-:Y:S01]  /*78f0*/  MUFU.EX2 R204, R60 ;  /* 0x0000003c00cc7308 */ /* 0x000fe20000000800 */
[----:B------:R-:W-:Y:S02]  /*7900*/  F2FP.PACK_AB R38, R252, R251 ;  /* 0x000000fbfc26723e */ /* 0x000fe400000000ff */
[----:B------:R-:W-:Y:S02]  /*7910*/  F2FP.PACK_AB R39, R225, R226 ;  /* 0x000000e2e127723e */ /* 0x000fe400000000ff */
[----:B------:R-:W-:Y:S02]  /*7920*/  MOV R66, R182 ;  /* 0x000000b600427202 */ /* 0x000fe40000000f00 */
[----:B------:R-:W-:Y:S03]  /*7930*/  MOV R182, R208 ;  /* 0x000000d000b67202 */ /* 0x000fe60000000f00 */
[-C--:B------:R-:W-:Y:S01]  /*7940*/  HMMA.16816.F32 R4, R36, R40.reuse, R4 ;  /* 0x000000282404723c */ /* 0x080fe20000001804 */
[----:B------:R-:W-:Y:S10]  /*7950*/  MUFU.EX2 R213, R213 ;  /* 0x000000d500d57308 */ /* 0x000ff40000000800 */
[----:B------:R3:W-:Y:S02]  /*7960*/  MUFU.EX2 R208, R195 ;  /* 0x000000c300d07308 */ /* 0x0007e40000000800 */
[----:B---3--:R-:W-:Y:S08]  /*7970*/  MOV R195, R209 ;  /* 0x000000d100c37202 */ /* 0x008ff00000000f00 */
[----:B------:R3:W-:Y:S02]  /*7980*/  MUFU.EX2 R209, R196 ;  /* 0x000000c400d17308 */ /* 0x0007e40000000800 */
[----:B---3--:R-:W-:Y:S08]  /*7990*/  MOV R196, R207 ;  /* 0x000000cf00c47202 */ /* 0x008ff00000000f00 */
[----:B------:R3:W-:Y:S02]  /*79a0*/  MUFU.EX2 R207, R178 ;  /* 0x000000b200cf7308 */ /* 0x0007e40000000800 */
[----:B---3--:R-:W-:Y:S08]  /*79b0*/  MOV R178, R210 ;  /* 0x000000d200b27202 */ /* 0x008ff00000000f00 */
[----:B------:R3:W-:Y:S02]  /*79c0*/  MUFU.EX2 R210, R177 ;  /* 0x000000b100d27308 */ /* 0x0007e40000000800 */
[----:B---3--:R-:W-:Y:S02]  /*79d0*/  MOV R177, R182 ;  /* 0x000000b600b17202 */ /* 0x008fe40000000f00 */
[----:B------:R-:W-:Y:S06]  /*79e0*/  MOV R182, R206 ;  /* 0x000000ce00b67202 */ /* 0x000fec0000000f00 */
[----:B------:R3:W-:Y:S01]  /*79f0*/  MUFU.EX2 R206, R172 ;  /* 0x000000ac00ce7308 */ /* 0x0007e20000000800 */
[----:B----4-:R-:W-:Y:S01]  /*7a00*/  FFMA.FTZ R62, R2, R188, R214 ;  /* 0x000000bc023e7223 */ /* 0x010fe200000100d6 */
[----:B------:R-:W-:Y:S08]  /*7a10*/  MOV R2, R211 ;  /* 0x000000d300027202 */ /* 0x000ff00000000f00 */
[----:B------:R4:W-:Y:S01]  /*7a20*/  MUFU.EX2 R214, R194 ;  /* 0x000000c200d67308 */ /* 0x0009e20000000800 */
[----:B------:R-:W-:Y:S01]  /*7a30*/  MOV R188, R184 ;  /* 0x000000b800bc7202 */ /* 0x000fe20000000f00 */
[----:B-----5:R-:W-:Y:S01]  /*7a40*/  FFMA.FTZ R165, R165, R193, R216 ;  /* 0x000000c1a5a57223 */ /* 0x020fe200000100d8 */
[----:B------:R-:W-:Y:S01]  /*7a50*/  MOV R193, R185 ;  /* 0x000000b900c17202 */ /* 0x000fe20000000f00 */
[----:B------:R-:W-:Y:S01]  /*7a60*/  FFMA.FTZ R164, R164, R44, R215 ;  /* 0x0000002ca4a47223 */ /* 0x000fe200000100d7 */
[----:B------:R-:W-:Y:S05]  /*7a70*/  F2FP.PACK_AB R44, R224, R223 ;  /* 0x000000dfe02c723e */ /* 0x000fea00000000ff */
[----:B------:R5:W-:Y:S01]  /*7a80*/  MUFU.EX2 R211, R176 ;  /* 0x000000b000d37308 */ /* 0x000be20000000800 */
[----:B------:R-:W-:Y:S01]  /*7a90*/  FADD.FTZ R2, R2, R164 ;  /* 0x000000a402027221 */ /* 0x000fe20000010000 */
[----:B------:R-:W-:Y:S01]  /*7aa0*/  MOV R164, R182 ;  /* 0x000000b600a47202 */ /* 0x000fe20000000f00 */
[C---:B------:R-:W-:Y:S04]  /*7ab0*/  HMMA.16816.F32 R8, R44.reuse, R40, R8 ;  /* 0x000000282c08723c */ /* 0x040fe80000001808 */
[----:B---3--:R-:W-:Y:S01]  /*7ac0*/  MOV R172, R205 ;  /* 0x000000cd00ac7202 */ /* 0x008fe20000000f00 */
[----:B------:R-:W-:Y:S02]  /*7ad0*/  FADD.FTZ R2, R196, R2 ;  /* 0x00000002c4027221 */ /* 0x000fe40000010000 */
[----:B------:R-:W-:Y:S01]  /*7ae0*/  MUFU.EX2 R216, R169 ;  /* 0x000000a900d87308 */ /* 0x000fe20000000800 */
[----:B------:R-:W-:Y:S01]  /*7af0*/  MOV R196, R175 ;  /* 0x000000af00c47202 */ /* 0x000fe20000000f00 */
[-C--:B------:R-:W-:Y:S03]  /*7b00*/  HMMA.16816.F32 R12, R44, R42.reuse, R12 ;  /* 0x0000002a2c0c723c */ /* 0x080fe6000000180c */
[----:B----4-:R-:W-:Y:S02]  /*7b10*/  MOV R194, R186 ;  /* 0x000000ba00c27202 */ /* 0x010fe40000000f00 */
[----:B------:R-:W-:Y:S03]  /*7b20*/  LDSM.16.MT88.4 R184, [R171+0xd800] ;  /* 0x00d80000abb8783b */ /* 0x000fe60000004200 */
[C---:B------:R-:W-:Y:S01]  /*7b30*/  HMMA.16816.F32 R16, R36.reuse, R42, R16 ;  /* 0x0000002a2410723c */ /* 0x040fe20000001810 */
[----:B------:R-:W3:Y:S04]  /*7b40*/  MUFU.EX2 R215, R170 ;  /* 0x000000aa00d77308 */ /* 0x000ee80000000800 */
[----:B-----5:R-:W4:Y:S03]  /*7b50*/  LDL.LU R176, [R1+0x20] ;  /* 0x0000200001b07983 */ /* 0x020f260000300800 */
[-C--:B--2---:R-:W-:Y:S01]  /*7b60*/  HMMA.16816.F32 R68, R36, R52.reuse, R68 ;  /* 0x000000342444723c */ /* 0x084fe20000001844 */
[----:B------:R-:W2:Y:S02]  /*7b70*/  LDSM.16.MT88.4 R40, [R171+0xf000] ;  /* 0x00f00000ab28783b */ /* 0x000ea40000004200 */
[----:B------:R-:W-:Y:S05]  /*7b80*/  MUFU.EX2 R170, R61 ;  /* 0x0000003d00aa7308 */ /* 0x000fea0000000800 */
[C---:B------:R-:W-:Y:S05]  /*7b90*/  HMMA.16816.F32 R72, R44.reuse, R52, R72 ;  /* 0x000000342c48723c */ /* 0x040fea0000001848 */
[----:B------:R-:W-:Y:S03]  /*7ba0*/  MUFU.EX2 R169, R174 ;  /* 0x000000ae00a97308 */ /* 0x000fe60000000800 */
[-C--:B------:R-:W-:Y:S07]  /*7bb0*/  HMMA.16816.F32 R76, R44, R54.reuse, R76 ;  /* 0x000000362c4c723c */ /* 0x080fee000000184c */
[----:B------:R-:W5:Y:S01]  /*7bc0*/  MUFU.EX2 R205, R173 ;  /* 0x000000ad00cd7308 */ /* 0x000f620000000800 */
[C---:B------:R-:W-:Y:S01]  /*7bd0*/  HMMA.16816.F32 R80, R36.reuse, R54, R80 ;  /* 0x000000362450723c */ /* 0x040fe20000001850 */
[----:B------:R-:W2:Y:S07]  /*7be0*/  LDSM.16.MT88.4 R52, [R228+0xf000] ;  /* 0x00f00000e434783b */ /* 0x000eae0000004200 */
        /* <DEDUP_REMOVED lines=19> */
[----:B------:R-:W-:Y:S07]  /*7d20*/  LDSM.16.MT88.4 R52, [R229+0xd800] ;  /* 0x00d80000e534783b */ /* 0x000fee0000004200 */
[-C--:B-1----:R-:W-:Y:S08]  /*7d30*/  HMMA.16816.F32 R144, R36, R48.reuse, R144 ;  /* 0x000000302490723c */ /* 0x082ff00000001890 */
[C---:B------:R-:W-:Y:S08]  /*7d40*/  HMMA.16816.F32 R32, R44.reuse, R48, R32 ;  /* 0x000000302c20723c */ /* 0x040ff00000001820 */
[-C--:B------:R-:W-:Y:S08]  /*7d50*/  HMMA.16816.F32 R148, R44, R50.reuse, R148 ;  /* 0x000000322c94723c */ /* 0x080ff00000001894 */
[C---:B------:R-:W-:Y:S01]  /*7d60*/  HMMA.16816.F32 R152, R36.reuse, R50, R152 ;  /* 0x000000322498723c */ /* 0x040fe20000001898 */
[----:B------:R-:W1:Y:S07]  /*7d70*/  LDSM.16.MT88.4 R48, [R230+0xd800] ;  /* 0x00d80000e630783b */ /* 0x000e6e0000004200 */
[-C--:B------:R-:W-:Y:S08]  /*7d80*/  HMMA.16816.F32 R24, R36, R56.reuse, R24 ;  /* 0x000000382418723c */ /* 0x080ff00000001818 */
[C---:B------:R-:W-:Y:S07]  /*7d90*/  HMMA.16816.F32 R156, R44.reuse, R56, R156 ;  /* 0x000000382c9c723c */ /* 0x040fee000000189c */
[----:B------:R-:W-:Y:S01]  /*7da0*/  FADD.FTZ R56, R194, R165 ;  /* 0x000000a5c2387221 */ /* 0x000fe20000010000 */
[-C--:B------:R-:W-:Y:S04]  /*7db0*/  HMMA.16816.F32 R160, R44, R58.reuse, R160 ;  /* 0x0000003a2ca0723c */ /* 0x080fe800000018a0 */
[----:B------:R-:W-:Y:S01]  /*7dc0*/  FADD.FTZ R56, R195, R56 ;  /* 0x00000038c3387221 */ /* 0x000fe20000010000 */
[----:B------:R-:W-:Y:S02]  /*7dd0*/  MOV R165, R179 ;  /* 0x000000b300a57202 */ /* 0x000fe40000000f00 */
[----:B------:R-:W-:Y:S01]  /*7de0*/  FADD.FTZ R44, R177, R62 ;  /* 0x0000003eb12c7221 */ /* 0x000fe20000010000 */
[----:B------:R-:W-:Y:S04]  /*7df0*/  HMMA.16816.F32 R28, R36, R58, R28 ;  /* 0x0000003a241c723c */ /* 0x000fe8000000181c */
[----:B------:R-:W-:Y:S01]  /*7e00*/  MOV R194, R189 ;  /* 0x000000bd00c27202 */ /* 0x000fe20000000f00 */
[----:B------:R-:W-:Y:S01]  /*7e10*/  FADD.FTZ R66, R66, R44 ;  /* 0x0000002c42427221 */ /* 0x000fe20000010000 */
[----:B------:R-:W-:Y:S01]  /*7e20*/  MOV R189, R203 ;  /* 0x000000cb00bd7202 */ /* 0x000fe20000000f00 */
[----:B------:R-:W1:Y:S01]  /*7e30*/  LDSM.16.MT88.4 R44, [R171+0xf800] ;  /* 0x00f80000ab2c783b */ /* 0x000e620000004200 */
[----:B---3--:R-:W-:Y:S01]  /*7e40*/  F2FP.PACK_AB R203, R215, R211 ;  /* 0x000000d3d7cb723e */ /* 0x008fe200000000ff */
[----:B------:R-:W-:Y:S03]  /*7e50*/  FADD.FTZ R64, R63, R56 ;  /* 0x000000383f407221 */ /* 0x000fe60000010000 */
[----:B------:R-:W-:Y:S02]  /*7e60*/  MOV R195, R190 ;  /* 0x000000be00c37202 */ /* 0x000fe40000000f00 */
[----:B------:R-:W-:Y:S01]  /*7e70*/  MOV R190, R201 ;  /* 0x000000c900be7202 */ /* 0x000fe20000000f00 */
[----:B------:R-:W3:Y:S01]  /*7e80*/  LDSM.16.MT88.4 R56, [R228+0xf800] ;  /* 0x00f80000e438783b */ /* 0x000ee20000004200 */
[----:B------:R-:W-:Y:S02]  /*7e90*/  F2FP.PACK_AB R201, R210, R207 ;  /* 0x000000cfd2c9723e */ /* 0x000fe400000000ff */
[----:B-----5:R-:W-:Y:S02]  /*7ea0*/  F2FP.PACK_AB R36, R205, R206 ;  /* 0x000000cecd24723e */ /* 0x020fe400000000ff */
[----:B------:R-:W-:Y:S02]  /*7eb0*/  F2FP.PACK_AB R37, R170, R204 ;  /* 0x000000ccaa25723e */ /* 0x000fe400000000ff */
[----:B------:R-:W-:Y:S01]  /*7ec0*/  F2FP.PACK_AB R38, R212, R169 ;  /* 0x000000a9d426723e */ /* 0x000fe200000000ff */
[----:B------:R-:W5:Y:S01]  /*7ed0*/  LDSM.16.MT88.4 R60, [R230+0xf800] ;  /* 0x00f80000e63c783b */ /* 0x000f620000004200 */
[----:B------:R-:W-:Y:S01]  /*7ee0*/  F2FP.PACK_AB R39, R213, R67 ;  /* 0x00000043d527723e */ /* 0x000fe200000000ff */
[----:B----4-:R-:W-:Y:S04]  /*7ef0*/  FFMA.FTZ R0, R0, R176, R172 ;  /* 0x000000b000007223 */ /* 0x010fe800000100ac */
[----:B------:R-:W-:Y:S04]  /*7f00*/  FADD.FTZ R0, R178, R0 ;  /* 0x00000000b2007221 */ /* 0x000fe80000010000 */
[----:B------:R-:W-:Y:S02]  /*7f10*/  FADD.FTZ R0, R65, R0 ;  /* 0x0000000041007221 */ /* 0x000fe40000010000 */
[----:B------:R-:W-:Y:S01]  /*7f20*/  FADD.FTZ R65, R193, R2 ;  /* 0x00000002c1417221 */ /* 0x000fe20000010000 */
[----:B------:R-:W-:Y:S02]  /*7f30*/  MOV R193, R191 ;  /* 0x000000bf00c17202 */ /* 0x000fe40000000f00 */
[----:B------:R-:W-:Y:S02]  /*7f40*/  MOV R191, R200 ;  /* 0x000000c800bf7202 */ /* 0x000fe40000000f00 */
[----:B------:R-:W-:Y:S02]  /*7f50*/  F2FP.PACK_AB R200, R209, R208 ;  /* 0x000000d0d1c8723e */ /* 0x000fe400000000ff */
[----:B------:R-:W-:Y:S02]  /*7f60*/  MOV R2, R188 ;  /* 0x000000bc00027202 */ /* 0x000fe40000000f00 */
[----:B------:R-:W-:Y:S02]  /*7f70*/  MOV R188, R192 ;  /* 0x000000c000bc7202 */ /* 0x000fe40000000f00 */
[----:B------:R-:W-:Y:S02]  /*7f80*/  MOV R192, R202 ;  /* 0x000000ca00c07202 */ /* 0x000fe40000000f00 */
[----:B------:R-:W-:Y:S07]  /*7f90*/  F2FP.PACK_AB R202, R216, R214 ;  /* 0x000000d6d8ca723e */ /* 0x000fee00000000ff */
[-C--:B------:R-:W-:Y:S07]  /*7fa0*/  HMMA.16816.F32 R176, R200, R184.reuse, R4 ;  /* 0x000000b8c8b0723c */ /* 0x080fee0000001804 */
[----:B------:R-:W-:Y:S01]  /*7fb0*/  MOV R7, R183 ;  /* 0x000000b700077202 */ /* 0x000fe20000000f00 */
[C---:B------:R-:W-:Y:S07]  /*7fc0*/  HMMA.16816.F32 R172, R36.reuse, R184, R8 ;  /* 0x000000b824ac723c */ /* 0x040fee0000001808 */
[----:B------:R-:W-:Y:S02]  /*7fd0*/  MOV R11, R180 ;  /* 0x000000b4000b7202 */ /* 0x000fe40000000f00 */
[----:B------:R-:W-:Y:S02]  /*7fe0*/  MOV R10, R181 ;  /* 0x000000b5000a7202 */ /* 0x000fe40000000f00 */
[-C--:B------:R-:W-:Y:S03]  /*7ff0*/  HMMA.16816.F32 R180, R36, R186.reuse, R12 ;  /* 0x000000ba24b4723c */ /* 0x080fe6000000180c */
[----:B------:R-:W-:Y:S02]  /*8000*/  MOV R9, R188 ;  /* 0x000000bc00097202 */ /* 0x000fe40000000f00 */
[----:B------:R-:W-:Y:S02]  /*8010*/  MOV R8, R193 ;  /* 0x000000c100087202 */ /* 0x000fe40000000f00 */
[----:B------:R-:W-:Y:S01]  /*8020*/  MOV R15, R7 ;  /* 0x00000007000f7202 */ /* 0x000fe20000000f00 */
[C---:B------:R-:W-:Y:S01]  /*8030*/  HMMA.16816.F32 R184, R200.reuse, R186, R16 ;  /* 0x000000bac8b8723c */ /* 0x040fe20000001810 */
[----:B------:R-:W4:Y:S03]  /*8040*/  LDSM.16.MT88.4 R4, [R229+0xf800] ;  /* 0x00f80000e504783b */ /* 0x000f260000004200 */
[----:B------:R-:W-:Y:S01]  /*8050*/  MOV R12, R189 ;  /* 0x000000bd000c7202 */ /* 0x000fe20000000f00 */
[----:B------:R-:W-:Y:S01]  /*8060*/  FADD.FTZ R9, R9, R64 ;  /* 0x0000004009097221 */ /* 0x000fe20000010000 */
[----:B------:R-:W-:Y:S01]  /*8070*/  MOV R13, R194 ;  /* 0x000000c2000d7202 */ /* 0x000fe20000000f00 */
[----:B------:R-:W-:Y:S01]  /*8080*/  FADD.FTZ R8, R8, R65 ;  /* 0x0000004108087221 */ /* 0x000fe20000010000 */
[-C--:B--2---:R-:W-:Y:S04]  /*8090*/  HMMA.16816.F32 R68, R200, R40.reuse, R68 ;  /* 0x00000028c844723c */ /* 0x084fe80000001844 */
[----:B------:R-:W-:Y:S01]  /*80a0*/  MOV R17, R190 ;  /* 0x000000be00117202 */ /* 0x000fe20000000f00 */
[----:B------:R-:W-:Y:S01]  /*80b0*/  FADD.FTZ R9, R13, R9 ;  /* 0x000000090d097221 */ /* 0x000fe20000010000 */
[----:B------:R-:W-:Y:S01]  /*80c0*/  MOV R18, R191 ;  /* 0x000000bf00127202 */ /* 0x000fe20000000f00 */
[----:B------:R-:W-:Y:S01]  /*80d0*/  FADD.FTZ R8, R12, R8 ;  /* 0x000000080c087221 */ /* 0x000fe20000010000 */
[C---:B------:R-:W-:Y:S04]  /*80e0*/  HMMA.16816.F32 R72, R36.reuse, R40, R72 ;  /* 0x000000282448723c */ /* 0x040fe80000001848 */
[----:B------:R-:W-:Y:S01]  /*80f0*/  FADD.FTZ R12, R10, R8 ;  /* 0x000000080a0c7221 */ /* 0x000fe20000010000 */
[----:B------:R-:W-:Y:S01]  /*8100*/  MOV R19, R192 ;  /* 0x000000c000137202 */ /* 0x000fe20000000f00 */
[----:B------:R-:W-:Y:S01]  /*8110*/  FADD.FTZ R8, R11, R9 ;  /* 0x000000090b087221 */ /* 0x000fe20000010000 */
[----:B------:R-:W-:Y:S01]  /*8120*/  MOV R14, R2 ;  /* 0x00000002000e7202 */ /* 0x000fe20000000f00 */
[-C--:B------:R-:W-:Y:S04]  /*8130*/  HMMA.16816.F32 R76, R36, R42.reuse, R76 ;  /* 0x0000002a244c723c */ /* 0x080fe8000000184c */
[----:B------:R-:W-:Y:S01]  /*8140*/  FADD.FTZ R11, R196, R8 ;  /* 0x00000008c40b7221 */ /* 0x000fe20000010000 */
[----:B------:R-:W-:Y:S01]  /*8150*/  MOV R2, R195 ;  /* 0x000000c300027202 */ /* 0x000fe20000000f00 */
[----:B------:R-:W-:Y:S01]  /*8160*/  FADD.FTZ R12, R164, R12 ;  /* 0x0000000ca40c7221 */ /* 0x000fe20000010000 */
[----:B------:R-:W-:Y:S01]  /*8170*/  MOV R164, R168 ;  /* 0x000000a800a47202 */ /* 0x000fe20000000f00 */
[C---:B------:R-:W-:Y:S04]  /*8180*/  HMMA.16816.F32 R80, R200.reuse, R42, R80 ;  /* 0x0000002ac850723c */ /* 0x040fe80000001850 */
[----:B------:R-:W-:Y:S02]  /*8190*/  FADD.FTZ R8, R248, R12 ;  /* 0x0000000cf8087221 */ /* 0x000fe40000010000 */
        /* <DEDUP_REMOVED lines=12> */
[----:B------:R-:W-:Y:S01]  /*8260*/  FADD.FTZ R2, R165, R2 ;  /* 0x00000002a5027221 */ /* 0x000fe20000010000 */
[----:B------:R-:W-:Y:S01]  /*8270*/  MOV R165, R167 ;  /* 0x000000a700a57202 */ /* 0x000fe20000000f00 */
        /* <DEDUP_REMOVED lines=16> */
[----:B------:R-:W-:Y:S04]  /*8380*/  FADD.FTZ R2, R226, R2 ;  /* 0x00000002e2027221 */ /* 0x000fe80000010000 */
[-C--:B------:R-:W-:Y:S04]  /*8390*/  HMMA.16816.F32 R124, R36, R46.reuse, R124 ;  /* 0x0000002e247c723c */ /* 0x080fe8000000187c */
[----:B------:R-:W-:Y:S04]  /*83a0*/  FADD.FTZ R9, R225, R2 ;  /* 0x00000002e1097221 */ /* 0x000fe80000010000 */
[C---:B------:R-:W-:Y:S04]  /*83b0*/  HMMA.16816.F32 R128, R200.reuse, R46, R128 ;  /* 0x0000002ec880723c */ /* 0x040fe80000001880 */
[----:B------:R-:W-:Y:S04]  /*83c0*/  FADD.FTZ R9, R207, R9 ;  /* 0x00000009cf097221 */ /* 0x000fe80000010000 */
[-C--:B---3--:R-:W-:Y:S08]  /*83d0*/  HMMA.16816.F32 R132, R200, R56.reuse, R132 ;  /* 0x00000038c884723c */ /* 0x088ff00000001884 */
[C---:B------:R-:W-:Y:S08]  /*83e0*/  HMMA.16816.F32 R136, R36.reuse, R56, R136 ;  /* 0x000000382488723c */ /* 0x040ff00000001888 */
[-C--:B------:R-:W-:Y:S08]  /*83f0*/  HMMA.16816.F32 R188, R36, R58.reuse, R20 ;  /* 0x0000003a24bc723c */ /* 0x080ff00000001814 */
[C---:B------:R-:W-:Y:S08]  /*8400*/  HMMA.16816.F32 R140, R200.reuse, R58, R140 ;  /* 0x0000003ac88c723c */ /* 0x040ff0000000188c */
[-C--:B-----5:R-:W-:Y:S08]  /*8410*/  HMMA.16816.F32 R144, R200, R60.reuse, R144 ;  /* 0x0000003cc890723c */ /* 0x0a0ff00000001890 */
[C---:B------:R-:W-:Y:S08]  /*8420*/  HMMA.16816.F32 R192, R36.reuse, R60, R32 ;  /* 0x0000003c24c0723c */ /* 0x040ff00000001820 */
[-C--:B------:R-:W-:Y:S08]  /*8430*/  HMMA.16816.F32 R148, R36, R62.reuse, R148 ;  /* 0x0000003e2494723c */ /* 0x080ff00000001894 */
[C---:B------:R-:W-:Y:S08]  /*8440*/  HMMA.16816.F32 R152, R200.reuse, R62, R152 ;  /* 0x0000003ec898723c */ /* 0x040ff00000001898 */
[-C--:B----4-:R-:W-:Y:S08]  /*8450*/  HMMA.16816.F32 R196, R200, R4.reuse, R24 ;  /* 0x00000004c8c4723c */ /* 0x090ff00000001818 */
        /* <DEDUP_REMOVED lines=15> */
[----:B------:R-:W-:Y:S01]  /*8550*/  FADD.FTZ R4, R170, R5 ;  /* 0x00000005aa047221 */ /* 0x000fe20000010000 */
[----:B------:R-:W-:Y:S01]  /*8560*/  MOV R170, R3 ;  /* 0x0000000300aa7202 */ /* 0x000fe20000000f00 */
[----:B------:R-:W-:Y:S01]  /*8570*/  FADD.FTZ R5, R211, R2 ;  /* 0x00000002d3057221 */ /* 0x000fe20000010000 */
[----:B------:R1:W-:Y:S01]  /*8580*/  STL [R1+0x4], R6 ;  /* 0x0000040601007387 */ /* 0x0003e20000100800 */
[----:B------:R-:W-:Y:S01]  /*8590*/  FADD.FTZ R2, R169, R0 ;  /* 0x00000000a9027221 */ /* 0x000fe20000010000 */
[----:B------:R-:W-:Y:S01]  /*85a0*/  MOV R169, R166 ;  /* 0x000000a600a97202 */ /* 0x000fe20000000f00 */
[----:B------:R-:W-:Y:S02]  /*85b0*/  FADD.FTZ R0, R67, R4 ;  /* 0x0000000443007221 */ /* 0x000fe40000010000 */
[----:B------:R-:W-:Y:S02]  /*85c0*/  FADD.FTZ R4, R215, R5 ;  /* 0x00000005d7047221 */ /* 0x000fe40000010000 */
[----:B------:R-:W-:Y:S02]  /*85d0*/  FADD.FTZ R2, R212, R2 ;  /* 0x00000002d4027221 */ /* 0x000fe40000010000 */
[----:B------:R-:W-:Y:S01]  /*85e0*/  FADD.FTZ R0, R213, R0 ;  /* 0x00000000d5007221 */ /* 0x000fe20000010000 */
[----:B------:R1:W-:Y:S04]  /*85f0*/  STL [R1+0x8], R4 ;  /* 0x0000080401007387 */ /* 0x0003e80000100800 */
[----:B------:R1:W-:Y:S04]  /*8600*/  STL [R1+0xc], R2 ;  /* 0x00000c0201007387 */ /* 0x0003e80000100800 */
[----:B------:R1:W-:Y:S02]  /*8610*/  STL [R1+0x20], R0 ;  /* 0x0000200001007387 */ /* 0x0003e40000100800 */
[----:B-1----:R-:W-:-:S05]  /*8620*/  @P0 BRA `(.L_x_88) ;  /* 0xffffc72000000947 */ /* 0x002fca000383ffff */
.L_x_87:
[----:B-1----:R-:W2:Y:S04]  /*8630*/  LDL.LU R5, [R1+0x4] ;  /* 0x0000040001057983 */ /* 0x002ea80000300800 */
[----:B------:R-:W3:Y:S04]  /*8640*/  LDL.LU R8, [R1+0x8] ;  /* 0x0000080001087983 */ /* 0x000ee80000300800 */
[----:B------:R-:W4:Y:S04]  /*8650*/  LDL.LU R7, [R1+0xc] ;  /* 0x00000c0001077983 */ /* 0x000f280000300800 */
[----:B------:R-:W4:Y:S01]  /*8660*/  LDL.LU R6, [R1+0x20] ;  /* 0x0000200001067983 */ /* 0x000f220000300800 */
[----:B------:R-:W-:Y:S01]  /*8670*/  ULDC.U8 UR4, c[0x0][0x329] ;  /* 0x0000ca4000047ab9 */ /* 0x000fe20000000000 */
[----:B------:R-:W-:Y:S01]  /*8680*/  BSSY B0, `(.L_x_91) ;  /* 0x00001ab000007945 */ /* 0x000fe20003800000 */
[----:B------:R-:W-:Y:S01]  /*8690*/  ISETP.NE.AND P0, PT, RZ, UR4, PT ;  /* 0x00000004ff007c0c */ /* 0x000fe2000bf05270 */
[----:B------:R-:W1:Y:S01]  /*86a0*/  S2R R204, SR_TID.X ;  /* 0x0000000000cc7919 */ /* 0x000e620000002100 */
[----:B------:R-:W-:-:S02]  /*86b0*/  ULDC.U8 UR5, c[0x0][0x328] ;  /* 0x0000ca0000057ab9 */ /* 0x000fc40000000000 */
[----:B------:R-:W-:-:S09]  /*86c0*/  ISETP.NE.AND P3, PT, RZ, UR5, PT ;  /* 0x00000005ff007c0c */ /* 0x000fd2000bf65270 */
[----:B------:R-:W-:-:S05]  /*86d0*/  @P0 MOV R171, c[0x0][0x210] ;  /* 0x0000840000ab0a02 */ /* 0x000fca0000000f00 */
[----:B------:R-:W-:Y:S01]  /*86e0*/  @P0 IMAD R171, R171, c[0x0][0x214], RZ ;  /* 0x00008500abab0a24 */ /* 0x000fe200078e02ff */
[----:B-1----:R-:W-:-:S04]  /*86f0*/  SHF.R.S32.HI R205, RZ, 0x1f, R204 ;  /* 0x0000001fffcd7819 */ /* 0x002fc800000114cc */
[----:B------:R-:W-:Y:S01]  /*8700*/  LEA.HI R18, R205, R204, RZ, 0x2 ;  /* 0x000000cccd127211 */ /* 0x000fe200078f10ff */
[----:B--2---:R-:W1:Y:S04]  /*8710*/  SHFL.BFLY PT, R4, R5, 0x2, 0x1f ;  /* 0x0c401f0005047f89 */ /* 0x004e6800000e0000 */
[----:B---3--:R-:W2:Y:S04]  /*8720*/  SHFL.BFLY PT, R0, R8, 0x2, 0x1f ;  /* 0x0c401f0008007f89 */ /* 0x008ea800000e0000 */
[----:B----4-:R-:W3:Y:S01]  /*8730*/  SHFL.BFLY PT, R2, R7, 0x2, 0x1f ;  /* 0x0c401f0007027f89 */ /* 0x010ee200000e0000 */
[----:B-1----:R-:W-:-:S03]  /*8740*/  FADD.FTZ R4, R4, R5 ;  /* 0x0000000504047221 */ /* 0x002fc60000010000 */
[----:B------:R-:W1:Y:S01]  /*8750*/  SHFL.BFLY PT, R5, R6, 0x2, 0x1f ;  /* 0x0c401f0006057f89 */ /* 0x000e6200000e0000 */
[----:B--2---:R-:W-:Y:S01]  /*8760*/  FADD.FTZ R0, R0, R8 ;  /* 0x0000000800007221 */ /* 0x004fe20000010000 */
[----:B------:R-:W-:Y:S02]  /*8770*/  SHF.R.S32.HI R8, RZ, 0x2, R18 ;  /* 0x00000002ff087819 */ /* 0x000fe40000011412 */
[----:B------:R-:W2:Y:S01]  /*8780*/  SHFL.BFLY PT, R164, R4, 0x1, 0x1f ;  /* 0x0c201f0004a47f89 */ /* 0x000ea200000e0000 */
[----:B---3--:R-:W-:-:S03]  /*8790*/  FADD.FTZ R2, R2, R7 ;  /* 0x0000000702027221 */ /* 0x008fc60000010000 */
[----:B------:R-:W3:Y:S04]  /*87a0*/  SHFL.BFLY PT, R165, R0, 0x1, 0x1f ;  /* 0x0c201f0000a57f89 */ /* 0x000ee800000e0000 */
[----:B------:R-:W4:Y:S01]  /*87b0*/  SHFL.BFLY PT, R7, R2, 0x1, 0x1f ;  /* 0x0c201f0002077f89 */ /* 0x000f2200000e0000 */
[----:B-1----:R-:W-:Y:S02]  /*87c0*/  FADD.FTZ R5, R5, R6 ;  /* 0x0000000605057221 */ /* 0x002fe40000010000 */
[----:B--2---:R-:W-:-:S03]  /*87d0*/  FADD.FTZ R164, R4, R164 ;  /* 0x000000a404a47221 */ /* 0x004fc60000010000 */
[----:B------:R-:W1:Y:S01]  /*87e0*/  SHFL.BFLY PT, R6, R5, 0x1, 0x1f ;  /* 0x0c201f0005067f89 */ /* 0x000e6200000e0000 */
[----:B------:R-:W-:Y:S01]  /*87f0*/  MOV R4, 0x3f800000 ;  /* 0x3f80000000047802 */ /* 0x000fe20000000f00 */
[----:B---3--:R-:W-:Y:S01]  /*8800*/  FADD.FTZ R165, R0, R165 ;  /* 0x000000a500a57221 */ /* 0x008fe20000010000 */
[----:B------:R-:W-:Y:S02]  /*8810*/  FSETP.NE.FTZ.AND P6, PT, R164, RZ, PT ;  /* 0x000000ffa400720b */ /* 0x000fe40003fd5000 */
[----:B------:R-:W-:Y:S01]  /*8820*/  MOV R0, 0x3f800000 ;  /* 0x3f80000000007802 */ /* 0x000fe20000000f00 */
[----:B----4-:R-:W-:Y:S01]  /*8830*/  FADD.FTZ R169, R2, R7 ;  /* 0x0000000702a97221 */ /* 0x010fe20000010000 */
[----:B------:R-:W-:Y:S02]  /*8840*/  SHF.R.S32.HI R2, RZ, 0x1f, R18 ;  /* 0x0000001fff027819 */ /* 0x000fe40000011412 */
[----:B------:R-:W-:Y:S02]  /*8850*/  @!P0 MOV R7, c[0x0][0x214] ;  /* 0x0000850000078a02 */ /* 0x000fe40000000f00 */
[----:B------:R-:W-:-:S02]  /*8860*/  LEA.HI R2, R2, R8, RZ, 0x3 ;  /* 0x0000000802027211 */ /* 0x000fc400078f18ff */
[----:B------:R-:W-:Y:S02]  /*8870*/  @!P0 SEL R171, R7, c[0x0][0x234], !P3 ;  /* 0x00008d0007ab8a07 */ /* 0x000fe40005800000 */
[----:B------:R-:W-:Y:S01]  /*8880*/  LOP3.LUT R2, R2, 0xfffffff8, RZ, 0xc0, !PT ;  /* 0xfffffff802027812 */ /* 0x000fe200078ec0ff */
[----:B------:R-:W2:Y:S01]  /*8890*/  @P6 MUFU.RCP R0, R164 ;  /* 0x000000a400006308 */ /* 0x000ea20000001000 */
[----:B------:R-:W-:Y:S02]  /*88a0*/  LOP3.LUT R18, R18, 0x3ffffffc, RZ, 0xc0, !PT ;  /* 0x3ffffffc12127812 */ /* 0x000fe400078ec0ff */
[----:B------:R-:W-:Y:S02]  /*88b0*/  FSETP.NE.FTZ.AND P5, PT, R165, RZ, PT ;  /* 0x000000ffa500720b */ /* 0x000fe40003fb5000 */
[----:B------:R-:W-:Y:S01]  /*88c0*/  IADD3 R18, -R18, R204, RZ ;  /* 0x000000cc12127210 */ /* 0x000fe20007ffe1ff */
[----:B-1----:R-:W-:Y:S01]  /*88d0*/  FADD.FTZ R170, R5, R6 ;  /* 0x0000000605aa7221 */ /* 0x002fe20000010000 */
[----:B------:R-:W-:Y:S01]  /*88e0*/  FSETP.NE.FTZ.AND P4, PT, R169, RZ, PT ;  /* 0x000000ffa900720b */ /* 0x000fe20003f95000 */
[----:B--2---:R-:W-:-:S08]  /*88f0*/  FMUL.FTZ R176, R0, R176 ;  /* 0x000000b000b07220 */ /* 0x004fd00000410000 */
[----:B------:R-:W1:Y:S01]  /*8900*/  @P5 MUFU.RCP R4, R165 ;  /* 0x000000a500045308 */ /* 0x000e620000001000 */
[C---:B------:R-:W-:Y:S02]  /*8910*/  FMUL.FTZ R7, R0.reuse, R177 ;  /* 0x000000b100077220 */ /* 0x040fe40000410000 */
[C---:B------:R-:W-:Y:S02]  /*8920*/  FMUL.FTZ R184, R0.reuse, R184 ;  /* 0x000000b800b87220 */ /* 0x040fe40000410000 */
[C---:B------:R-:W-:Y:S01]  /*8930*/  FMUL.FTZ R185, R0.reuse, R185 ;  /* 0x000000b900b97220 */ /* 0x040fe20000410000 */
[----:B------:R-:W-:Y:S01]  /*8940*/  F2FP.PACK_AB R7, R7, R176 ;  /* 0x000000b00707723e */ /* 0x000fe200000000ff */
[C---:B------:R-:W-:Y:S01]  /*8950*/  FMUL.FTZ R13, R0.reuse, R68 ;  /* 0x00000044000d7220 */ /* 0x040fe20000410000 */
[----:B------:R-:W-:Y:S01]  /*8960*/  MOV R68, 0x20 ;  /* 0x0000002000447802 */ /* 0x000fe20000000f00 */
[C---:B------:R-:W-:Y:S02]  /*8970*/  FMUL.FTZ R10, R0.reuse, R69 ;  /* 0x00000045000a7220 */ /* 0x040fe40000410000 */
[----:B------:R-:W-:-:S02]  /*8980*/  FMUL.FTZ R80, R0, R80 ;  /* 0x0000005000507220 */ /* 0x000fc40000410000 */
[----:B------:R-:W-:Y:S01]  /*8990*/  FMUL.FTZ R81, R0, R81 ;  /* 0x0000005100517220 */ /* 0x000fe20000410000 */
[----:B------:R-:W-:Y:S01]  /*89a0*/  F2FP.PACK_AB R10, R10, R13 ;  /* 0x0000000d0a0a723e */ /* 0x000fe200000000ff */
[C---:B------:R-:W-:Y:S01]  /*89b0*/  FMUL.FTZ R17, R0.reuse, R84 ;  /* 0x0000005400117220 */ /* 0x040fe20000410000 */
[----:B------:R-:W-:Y:S01]  /*89c0*/  LEA.HI R84, R205, R204, RZ, 0x5 ;  /* 0x000000cccd547211 */ /* 0x000fe200078f28ff */
[C---:B------:R-:W-:Y:S01]  /*89d0*/  FMUL.FTZ R22, R0.reuse, R85 ;  /* 0x0000005500167220 */ /* 0x040fe20000410000 */
[----:B------:R-:W-:Y:S01]  /*89e0*/  F2FP.PACK_AB R13, R81, R80 ;  /* 0x00000050510d723e */ /* 0x000fe200000000ff */
[C---:B------:R-:W-:Y:S01]  /*89f0*/  FMUL.FTZ R96, R0.reuse, R96 ;  /* 0x0000006000607220 */ /* 0x040fe20000410000 */
[----:B------:R-:W-:Y:S01]  /*8a00*/  SHF.R.S32.HI R84, RZ, 0x5, R84 ;  /* 0x00000005ff547819 */ /* 0x000fe20000011454 */
[----:B------:R-:W-:Y:S01]  /*8a10*/  FMUL.FTZ R97, R0, R97 ;  /* 0x0000006100617220 */ /* 0x000fe20000410000 */
[----:B------:R-:W-:Y:S01]  /*8a20*/  F2FP.PACK_AB R22, R22, R17 ;  /* 0x000000111616723e */ /* 0x000fe200000000ff */
[----:B------:R-:W-:Y:S01]  /*8a30*/  FMUL.FTZ R100, R0, R100 ;  /* 0x0000006400647220 */ /* 0x000fe20000410000 */
[----:B------:R-:W-:Y:S01]  /*8a40*/  LEA R18, R84, R18, 0x9 ;  /* 0x0000001254127211 */ /* 0x000fe200078e48ff */
        /* <DEDUP_REMOVED lines=28> */
[----:B------:R-:W-:Y:S01]  /*8c10*/  IADD3 R0, R8, -R2, RZ ;  /* 0x8000000208007210 */ /* 0x000fe20007ffe0ff */
[C---:B-1----:R-:W-:Y:S01]  /*8c20*/  FMUL.FTZ R178, R4.reuse, R178 ;  /* 0x000000b204b27220 */ /* 0x042fe20000410000 */
[----:B------:R-:W-:Y:S01]  /*8c30*/  F2FP.PACK_AB R33, R33, R196 ;  /* 0x000000c42121723e */ /* 0x000fe200000000ff */
[----:B------:R-:W-:Y:S01]  /*8c40*/  FMUL.FTZ R6, R4, R179 ;  /* 0x000000b304067220 */ /* 0x000fe20000410000 */
[----:B------:R-:W-:Y:S01]  /*8c50*/  SHF.L.U32 R2, R0, 0x6, RZ ;  /* 0x0000000600027819 */ /* 0x000fe200000006ff */
[----:B------:R-:W-:Y:S01]  /*8c60*/  FMUL.FTZ R186, R4, R186 ;  /* 0x000000ba04ba7220 */ /* 0x000fe20000410000 */
[----:B------:R-:W-:Y:S01]  /*8c70*/  LOP3.LUT R5, R0, 0x1, RZ, 0xc0, !PT ;  /* 0x0000000100057812 */ /* 0x000fe200078ec0ff */
[----:B------:R-:W-:Y:S01]  /*8c80*/  FMUL.FTZ R187, R4, R187 ;  /* 0x000000bb04bb7220 */ /* 0x000fe20000410000 */
[----:B------:R-:W-:Y:S01]  /*8c90*/  LOP3.LUT R2, R2, 0x1c0, RZ, 0xc0, !PT ;  /* 0x000001c002027812 */ /* 0x000fe200078ec0ff */
[C---:B------:R-:W-:Y:S01]  /*8ca0*/  FMUL.FTZ R70, R4.reuse, R70 ;  /* 0x0000004604467220 */ /* 0x040fe20000410000 */
[----:B------:R-:W-:Y:S01]  /*8cb0*/  ISETP.NE.U32.AND P1, PT, R5, 0x1, PT ;  /* 0x000000010500780c */ /* 0x000fe20003f25070 */
[----:B------:R-:W-:Y:S01]  /*8cc0*/  FMUL.FTZ R9, R4, R71 ;  /* 0x0000004704097220 */ /* 0x000fe20000410000 */
[----:B------:R-:W-:Y:S01]  /*8cd0*/  LEA.HI R2, R2, R2, RZ, 0x1d ;  /* 0x0000000202027211 */ /* 0x000fe200078fe8ff */
[----:B------:R-:W-:Y:S01]  /*8ce0*/  FMUL.FTZ R82, R4, R82 ;  /* 0x0000005204527220 */ /* 0x000fe20000410000 */
[----:B------:R-:W-:Y:S01]  /*8cf0*/  F2FP.PACK_AB R6, R6, R178 ;  /* 0x000000b20606723e */ /* 0x000fe200000000ff */
[----:B------:R-:W-:Y:S01]  /*8d00*/  FMUL.FTZ R12, R4, R83 ;  /* 0x00000053040c7220 */ /* 0x000fe20000410000 */
[----:B------:R-:W-:Y:S01]  /*8d10*/  LEA R18, R18, R2, 0x1 ;  /* 0x0000000212127211 */ /* 0x000fe200078e08ff */
[C---:B------:R-:W-:Y:S01]  /*8d20*/  FMUL.FTZ R86, R4.reuse, R86 ;  /* 0x0000005604567220 */ /* 0x040fe20000410000 */
[----:B------:R-:W-:Y:S01]  /*8d30*/  MOV R2, 0x3f800000 ;  /* 0x3f80000000027802 */ /* 0x000fe20000000f00 */
[----:B------:R-:W-:Y:S01]  /*8d40*/  FMUL.FTZ R21, R4, R87 ;  /* 0x0000005704157220 */ /* 0x000fe20000410000 */
[----:B------:R-:W-:Y:S01]  /*8d50*/  SHF.L.U32 R18, R18, 0x1, RZ ;  /* 0x0000000112127819 */ /* 0x000fe200000006ff */
[C---:B------:R-:W-:Y:S01]  /*8d60*/  FMUL.FTZ R98, R4.reuse, R98 ;  /* 0x0000006204627220 */ /* 0x040fe20000410000 */
[----:B------:R-:W-:Y:S01]  /*8d70*/  F2FP.PACK_AB R9, R9, R70 ;  /* 0x000000460909723e */ /* 0x000fe200000000ff */
[----:B------:R-:W-:Y:S01]  /*8d80*/  FMUL.FTZ R16, R4, R99 ;  /* 0x0000006304107220 */ /* 0x000fe20000410000 */
[C---:B------:R-:W-:Y:S01]  /*8d90*/  IADD3 R20, R18.reuse, -0x10, RZ ;  /* 0xfffffff012147810 */ /* 0x040fe20007ffe0ff */
[----:B------:R-:W1:Y:S01]  /*8da0*/  @P4 MUFU.RCP R2, R169 ;  /* 0x000000a900024308 */ /* 0x000e620000001000 */
[----:B------:R-:W-:Y:S01]  /*8db0*/  @P1 IADD3 R20, R18, 0x10, RZ ;  /* 0x0000001012141810 */ /* 0x000fe20007ffe0ff */
[----:B------:R-:W-:Y:S01]  /*8dc0*/  FMUL.FTZ R102, R4, R102 ;  /* 0x0000006604667220 */ /* 0x000fe20000410000 */
[----:B------:R-:W-:Y:S01]  /*8dd0*/  R2P PR, R0, 0x6 ;  /* 0x0000000600007804 */ /* 0x000fe20000000000 */
[C---:B------:R-:W-:Y:S01]  /*8de0*/  FMUL.FTZ R64, R4.reuse, R103 ;  /* 0x0000006704407220 */ /* 0x040fe20000410000 */
[----:B------:R-:W-:Y:S01]  /*8df0*/  MOV R0, 0x3f800000 ;  /* 0x3f80000000007802 */ /* 0x000fe20000000f00 */
[----:B------:R-:W-:Y:S01]  /*8e00*/  FMUL.FTZ R114, R4, R114 ;  /* 0x0000007204727220 */ /* 0x000fe20000410000 */
[----:B------:R2:W-:Y:S01]  /*8e10*/  STS [R18], R7 ;  /* 0x0000000712007388 */ /* 0x0005e20000000800 */
[----:B------:R-:W-:Y:S01]  /*8e20*/  SEL R68, R68, 0xffffffe0, !P1 ;  /* 0xffffffe044447807 */ /* 0x000fe20004800000 */
[----:B------:R-:W-:Y:S01]  /*8e30*/  FMUL.FTZ R60, R4, R115 ;  /* 0x00000073043c7220 */ /* 0x000fe20000410000 */
[----:B------:R-:W-:Y:S01]  /*8e40*/  FSETP.NE.FTZ.AND P1, PT, R170, RZ, PT ;  /* 0x000000ffaa00720b */ /* 0x000fe20003f35000 */
[C---:B------:R-:W-:Y:S01]  /*8e50*/  FMUL.FTZ R118, R4.reuse, R118 ;  /* 0x0000007604767220 */ /* 0x040fe20000410000 */
[----:B------:R-:W-:Y:S01]  /*8e60*/  STS [R18+0x400], R6 ;  /* 0x0004000612007388 */ /* 0x000fe20000000800 */
[----:B------:R-:W-:Y:S01]  /*8e70*/  FMUL.FTZ R56, R4, R119 ;  /* 0x0000007704387220 */ /* 0x000fe20000410000 */
[----:B------:R-:W-:Y:S01]  /*8e80*/  F2FP.PACK_AB R12, R12, R82 ;  /* 0x000000520c0c723e */ /* 0x000fe200000000ff */
[----:B------:R-:W-:Y:S01]  /*8e90*/  FMUL.FTZ R130, R4, R130 ;  /* 0x0000008204827220 */ /* 0x000fe20000410000 */
[----:B------:R-:W-:Y:S01]  /*8ea0*/  F2FP.PACK_AB R21, R21, R86 ;  /* 0x000000561515723e */ /* 0x000fe200000000ff */
[----:B-1----:R-:W-:Y:S01]  /*8eb0*/  FMUL.FTZ R172, R2, R172 ;  /* 0x000000ac02ac7220 */ /* 0x002fe20000410000 */
[----:B------:R-:W-:Y:S01]  /*8ec0*/  F2FP.PACK_AB R16, R16, R98 ;  /* 0x000000621010723e */ /* 0x000fe200000000ff */
[----:B------:R-:W-:Y:S01]  /*8ed0*/  FMUL.FTZ R5, R2, R173 ;  /* 0x000000ad02057220 */ /* 0x000fe20000410000 */
[----:B------:R-:W-:Y:S01]  /*8ee0*/  F2FP.PACK_AB R64, R64, R102 ;  /* 0x000000664040723e */ /* 0x000fe200000000ff */
[----:B------:R-:W-:Y:S01]  /*8ef0*/  FMUL.FTZ R52, R4, R131 ;  /* 0x0000008304347220 */ /* 0x000fe20000410000 */
[----:B------:R-:W-:Y:S01]  /*8f00*/  F2FP.PACK_AB R60, R60, R114 ;  /* 0x000000723c3c723e */ /* 0x000fe200000000ff */
[----:B------:R-:W1:Y:S01]  /*8f10*/  @P1 MUFU.RCP R0, R170 ;  /* 0x000000aa00001308 */ /* 0x000e620000001000 */
[C---:B------:R-:W-:Y:S01]  /*8f20*/  FMUL.FTZ R134, R4.reuse, R134 ;  /* 0x0000008604867220 */ /* 0x040fe20000410000 */
[----:B------:R-:W-:Y:S01]  /*8f30*/  F2FP.PACK_AB R5, R5, R172 ;  /* 0x000000ac0505723e */ /* 0x000fe200000000ff */
[----:B------:R-:W-:Y:S01]  /*8f40*/  FMUL.FTZ R48, R4, R135 ;  /* 0x0000008704307220 */ /* 0x000fe20000410000 */
[----:B------:R-:W-:Y:S01]  /*8f50*/  F2FP.PACK_AB R56, R56, R118 ;  /* 0x000000763838723e */ /* 0x000fe200000000ff */
[----:B------:R-:W-:Y:S01]  /*8f60*/  FMUL.FTZ R142, R4, R142 ;  /* 0x0000008e048e7220 */ /* 0x000fe20000410000 */
[----:B------:R-:W-:Y:S01]  /*8f70*/  F2FP.PACK_AB R52, R52, R130 ;  /* 0x000000823434723e */ /* 0x000fe200000000ff */
[----:B------:R-:W-:Y:S01]  /*8f80*/  FMUL.FTZ R44, R4, R143 ;  /* 0x0000008f042c7220 */ /* 0x000fe20000410000 */
[----:B------:R-:W-:Y:S01]  /*8f90*/  F2FP.PACK_AB R48, R48, R134 ;  /* 0x000000863030723e */ /* 0x000fe200000000ff */
[----:B------:R-:W-:Y:S01]  /*8fa0*/  FMUL.FTZ R146, R4, R146 ;  /* 0x0000009204927220 */ /* 0x000fe20000410000 */
[----:B--2---:R-:W-:Y:S01]  /*8fb0*/  IADD3 R7, R68, R20, RZ ;  /* 0x0000001444077210 */ /* 0x004fe20007ffe0ff */
[----:B------:R-:W-:Y:S01]  /*8fc0*/  FMUL.FTZ R40, R4, R147 ;  /* 0x0000009304287220 */ /* 0x000fe20000410000 */
[----:B------:R-:W-:Y:S01]  /*8fd0*/  F2FP.PACK_AB R44, R44, R142 ;  /* 0x0000008e2c2c723e */ /* 0x000fe200000000ff */
[C---:B------:R-:W-:Y:S01]  /*8fe0*/  FMUL.FTZ R154, R4.reuse, R154 ;  /* 0x0000009a049a7220 */ /* 0x040fe20000410000 */
[----:B------:R-:W-:Y:S01]  /*8ff0*/  F2FP.PACK_AB R29, R29, R200 ;  /* 0x000000c81d1d723e */ /* 0x000fe200000000ff */
[----:B------:R-:W-:Y:S01]  /*9000*/  FMUL.FTZ R36, R4, R155 ;  /* 0x0000009b04247220 */ /* 0x000fe20000410000 */
[----:B------:R-:W-:Y:S01]  /*9010*/  F2FP.PACK_AB R40, R40, R146 ;  /* 0x000000922828723e */ /* 0x000fe200000000ff */
[C---:B------:R-:W-:Y:S01]  /*9020*/  FMUL.FTZ R198, R4.reuse, R198 ;  /* 0x000000c604c67220 */ /* 0x040fe20000410000 */
[----:B------:R-:W-:Y:S01]  /*9030*/  ISETP.NE.OR P3, PT, RZ, UR4, !P3 ;  /* 0x00000004ff007c0c */ /* 0x000fe2000df65670 */
        /* <DEDUP_REMOVED lines=50> */
[C---:B-1----:R-:W-:Y:S01]  /*9360*/  FMUL.FTZ R175, R0.reuse, R175 ;  /* 0x000000af00af7220 */ /* 0x042fe20000410000 */
[----:B------:R-:W-:Y:S01]  /*9370*/  F2FP.PACK_AB R31, R31, R156 ;  /* 0x0000009c1f1f723e */ /* 0x000fe200000000ff */
[C---:B------:R-:W-:Y:S01]  /*9380*/  FMUL.FTZ R4, R0.reuse, R174 ;  /* 0x000000ae00047220 */ /* 0x040fe20000410000 */
[----:B------:R-:W-:Y:S01]  /*9390*/  F2FP.PACK_AB R27, R27, R160 ;  /* 0x000000a01b1b723e */ /* 0x000fe200000000ff */
[C---:B------:R-:W-:Y:S01]  /*93a0*/  FMUL.FTZ R183, R0.reuse, R183 ;  /* 0x000000b700b77220 */ /* 0x040fe20000410000 */
[----:B------:R-:W-:Y:S01]  /*93b0*/  STS [R20], R2 ;  /* 0x0000000214007388 */ /* 0x000fe20000000800 */
        /* <DEDUP_REMOVED lines=43> */
[----:B------:R-:W-:Y:S02]  /*9670*/  F2FP.PACK_AB R0, R187, R186 ;  /* 0x000000babb00723e */ /* 0x000fe400000000ff */
[----:B------:R-:W-:Y:S02]  /*9680*/  F2FP.PACK_AB R30, R159, R30 ;  /* 0x0000001e9f1e723e */ /* 0x000fe400000000ff */
[----:B------:R-:W-:Y:S01]  /*9690*/  F2FP.PACK_AB R26, R163, R26 ;  /* 0x0000001aa31a723e */ /* 0x000fe200000000ff */
[----:B------:R1:W-:Y:S04]  /*96a0*/  STS [R20+0x400], R0 ;  /* 0x0004000014007388 */ /* 0x0003e80000000800 */
[----:B------:R2:W-:Y:S04]  /*96b0*/  STS [R18+0x2000], R5 ;  /* 0x0020000512007388 */ /* 0x0005e80000000800 */
[----:B------:R3:W-:Y:S04]  /*96c0*/  STS [R18+0x2400], R4 ;  /* 0x0024000412007388 */ /* 0x0007e80000000800 */
[----:B------:R-:W-:Y:S04]  /*96d0*/  STS [R20+0x2000], R8 ;  /* 0x0020000814007388 */ /* 0x000fe80000000800 */
[----:B------:R4:W-:Y:S01]  /*96e0*/  STS [R20+0x2400], R11 ;  /* 0x0024000b14007388 */ /* 0x0009e20000000800 */
[----:B-1----:R-:W-:-:S02]  /*96f0*/  IADD3 R0, R18, R68, RZ ;  /* 0x0000004412007210 */ /* 0x002fc40007ffe0ff */
[----:B--2---:R-:W-:-:S03]  /*9700*/  MOV R5, 0x40 ;  /* 0x0000004000057802 */ /* 0x004fc60000000f00 */
[----:B------:R1:W-:Y:S01]  /*9710*/  STS [R0], R10 ;  /* 0x0000000a00007388 */ /* 0x0003e20000000800 */
[----:B------:R-:W-:-:S03]  /*9720*/  SEL R5, R5, 0xffffffc0, !P2 ;  /* 0xffffffc005057807 */ /* 0x000fc60005000000 */
[----:B------:R2:W-:Y:S01]  /*9730*/  STS [R0+0x400], R9 ;  /* 0x0004000900007388 */ /* 0x0005e20000000800 */
[----:B---3--:R-:W-:-:S03]  /*9740*/  IADD3 R4, R18, R5, RZ ;  /* 0x0000000512047210 */ /* 0x008fc60007ffe0ff */
[----:B------:R-:W-:Y:S01]  /*9750*/  STS [R7], R13 ;  /* 0x0000000d07007388 */ /* 0x000fe20000000800 */
[----:B------:R-:W-:Y:S02]  /*9760*/  IADD3 R6, R5, R20, RZ ;  /* 0x0000001405067210 */ /* 0x000fe40007ffe0ff */
[-C--:B------:R-:W-:Y:S01]  /*9770*/  IADD3 R2, R0, R5.reuse, RZ ;  /* 0x0000000500027210 */ /* 0x080fe20007ffe0ff */
[----:B------:R-:W-:Y:S01]  /*9780*/  STS [R7+0x400], R12 ;  /* 0x0004000c07007388 */ /* 0x000fe20000000800 */
[----:B------:R-:W-:Y:S01]  /*9790*/  IADD3 R5, R7, R5, RZ ;  /* 0x0000000507057210 */ /* 0x000fe20007ffe0ff */
[----:B----4-:R-:W-:Y:S02]  /*97a0*/  @P1 MUFU.LG2 R11, R170 ;  /* 0x000000aa000b1308 */ /* 0x010fe40000000c00 */
[----:B------:R3:W-:Y:S04]  /*97b0*/  STS [R0+0x2000], R14 ;  /* 0x0020000e00007388 */ /* 0x0007e80000000800 */
[----:B------:R4:W-:Y:S04]  /*97c0*/  STS [R0+0x2400], R15 ;  /* 0x0024000f00007388 */ /* 0x0009e80000000800 */
[----:B------:R-:W-:Y:S01]  /*97d0*/  STS [R7+0x2000], R24 ;  /* 0x0020001807007388 */ /* 0x000fe20000000800 */
[----:B-1----:R-:W1:Y:S03]  /*97e0*/  @P5 MUFU.LG2 R10, R165 ;  /* 0x000000a5000a5308 */ /* 0x002e660000000c00 */
[----:B------:R-:W-:Y:S04]  /*97f0*/  STS [R7+0x2400], R23 ;  /* 0x0024001707007388 */ /* 0x000fe80000000800 */
[----:B------:R-:W-:Y:S01]  /*9800*/  STS [R4], R22 ;  /* 0x0000001604007388 */ /* 0x000fe20000000800 */
[----:B--2---:R-:W2:Y:S03]  /*9810*/  @P4 MUFU.LG2 R9, R169 ;  /* 0x000000a900094308 */ /* 0x004ea60000000c00 */
[----:B------:R-:W-:Y:S04]  /*9820*/  STS [R4+0x400], R21 ;  /* 0x0004001504007388 */ /* 0x000fe80000000800 */
[----:B------:R-:W-:Y:S01]  /*9830*/  STS [R6], R17 ;  /* 0x0000001106007388 */ /* 0x000fe20000000800 */
[----:B-1----:R-:W-:Y:S01]  /*9840*/  @P5 FMUL.FTZ R10, R10, 0.69314718246459960938 ;  /* 0x3f3172180a0a5820 */ /* 0x002fe20000410000 */
[----:B---3--:R-:W-:-:S02]  /*9850*/  MOV R14, 0x7f800000 ;  /* 0x7f800000000e7802 */ /* 0x008fc40000000f00 */
[----:B------:R1:W-:Y:S01]  /*9860*/  STS [R6+0x400], R16 ;  /* 0x0004001006007388 */ /* 0x0003e20000000800 */
[----:B----4-:R-:W-:Y:S01]  /*9870*/  MOV R15, 0x7f800000 ;  /* 0x7f800000000f7802 */ /* 0x010fe20000000f00 */
[----:B------:R-:W-:Y:S02]  /*9880*/  @P5 FFMA.FTZ R15, R167, c[0x0][0x238], R10 ;  /* 0x00008e00a70f5a23 */ /* 0x000fe4000001000a */
[----:B------:R-:W-:Y:S01]  /*9890*/  STS [R4+0x2000], R19 ;  /* 0x0020001304007388 */ /* 0x000fe20000000800 */
[----:B--2---:R-:W-:-:S03]  /*98a0*/  @P4 FMUL.FTZ R9, R9, 0.69314718246459960938 ;  /* 0x3f31721809094820 */ /* 0x004fc60000410000 */
[----:B------:R-:W-:Y:S04]  /*98b0*/  STS [R4+0x2400], R25 ;  /* 0x0024001904007388 */ /* 0x000fe80000000800 */
[----:B------:R-:W-:Y:S04]  /*98c0*/  STS [R6+0x2000], R67 ;  /* 0x0020004306007388 */ /* 0x000fe80000000800 */
[----:B------:R-:W-:Y:S04]  /*98d0*/  STS [R6+0x2400], R66 ;  /* 0x0024004206007388 */ /* 0x000fe80000000800 */
[----:B------:R-:W-:Y:S04]  /*98e0*/  STS [R2], R65 ;  /* 0x0000004102007388 */ /* 0x000fe80000000800 */
[----:B------:R-:W-:Y:S01]  /*98f0*/  STS [R2+0x400], R64 ;  /* 0x0004004002007388 */ /* 0x000fe20000000800 */
[----:B-1----:R-:W-:-:S03]  /*9900*/  MOV R16, 0x7f800000 ;  /* 0x7f80000000107802 */ /* 0x002fc60000000f00 */
        /* <DEDUP_REMOVED lines=21> */
[----:B------:R2:W-:Y:S04]  /*9a60*/  STS [R7+0x6400], R42 ;  /* 0x0064002a07007388 */ /* 0x0005e80000000800 */
[----:B------:R-:W-:Y:S04]  /*9a70*/  STS [R4+0x4000], R41 ;  /* 0x0040002904007388 */ /* 0x000fe80000000800 */
[----:B------:R-:W-:Y:S04]  /*9a80*/  STS [R4+0x4400], R40 ;  /* 0x0044002804007388 */ /* 0x000fe80000000800 */
[----:B------:R-:W-:Y:S04]  /*9a90*/  STS [R6+0x4000], R37 ;  /* 0x0040002506007388 */ /* 0x000fe80000000800 */
[----:B------:R-:W-:Y:S01]  /*9aa0*/  STS [R6+0x4400], R36 ;  /* 0x0044002406007388 */ /* 0x000fe20000000800 */
[----:B-1----:R-:W-:Y:S01]  /*9ab0*/  @P0 MOV R0, 0x1 ;  /* 0x0000000100000802 */ /* 0x002fe20000000f00 */
[----:B------:R-:W-:-:S02]  /*9ac0*/  @!P0 IMAD R0, R171, c[0x0][0x1c0], RZ ;  /* 0x00007000ab008a24 */ /* 0x000fc400078e02ff */
[----:B------:R-:W-:Y:S04]  /*9ad0*/  STS [R4+0x6000], R39 ;  /* 0x0060002704007388 */ /* 0x000fe80000000800 */
[----:B------:R-:W-:Y:S01]  /*9ae0*/  STS [R4+0x6400], R38 ;  /* 0x0064002604007388 */ /* 0x000fe20000000800 */
[----:B--2---:R-:W-:Y:S02]  /*9af0*/  @P0 MOV R7, c[0x0][0x210] ;  /* 0x0000840000070a02 */ /* 0x004fe40000000f00 */
[----:B------:R-:W-:Y:S01]  /*9b00*/  @!P0 MOV R7, 0x1 ;  /* 0x0000000100078802 */ /* 0x000fe20000000f00 */
        /* <DEDUP_REMOVED lines=10> */
[----:B------:R-:W-:Y:S06]  /*9bb0*/  BAR.SYNC.DEFER_BLOCKING 0x0 ;  /* 0x0000000000007b1d */ /* 0x000fec0000010000 */
[----:B------:R-:W3:Y:S04]  /*9bc0*/  S2R R13, SR_TID.X ;  /* 0x00000000000d7919 */ /* 0x000ee80000002100 */
[----:B------:R-:W4:Y:S01]  /*9bd0*/  S2R R18, SR_CTAID.Y ;  /* 0x0000000000127919 */ /* 0x000f220000002600 */
[----:B-1----:R-:W1:Y:S03]  /*9be0*/  @P6 MUFU.LG2 R2, R164 ;  /* 0x000000a400026308 */ /* 0x002e660000000c00 */
[----:B------:R-:W4:Y:S04]  /*9bf0*/  S2R R17, SR_CTAID.X ;  /* 0x0000000000117919 */ /* 0x000f280000002500 */
[----:B------:R-:W4:Y:S01]  /*9c00*/  S2R R19, SR_CTAID.Z ;  /* 0x0000000000137919 */ /* 0x000f220000002700 */
[----:B--2---:R-:W-:-:S03]  /*9c10*/  CS2R R4, SRZ ;  /* 0x0000000000047805 */ /* 0x004fc6000001ff00 */
[----:B------:R2:W2:Y:S04]  /*9c20*/  LDS.128 R20, [R247] ;  /* 0x00000000f7147984 */ /* 0x0004a80000000c00 */
[----:B------:R2:W2:Y:S01]  /*9c30*/  LDS.128 R28, [R247+0x800] ;  /* 0x00080000f71c7984 */ /* 0x0004a20000000c00 */
[----:B-1----:R-:W-:Y:S01]  /*9c40*/  @P6 FMUL.FTZ R2, R2, 0.69314718246459960938 ;  /* 0x3f31721802026820 */ /* 0x002fe20000410000 */
[----:B---3--:R-:W-:Y:S02]  /*9c50*/  SHF.R.S32.HI R6, RZ, 0x1f, R13 ;  /* 0x0000001fff067819 */ /* 0x008fe4000001140d */
[----:B------:R1:W3:Y:S01]  /*9c60*/  LDS.128 R36, [R247+0x1000] ;  /* 0x00100000f7247984 */ /* 0x0002e20000000c00 */
[----:B------:R-:W-:Y:S01]  /*9c70*/  @P6 FFMA.FTZ R16, R168, c[0x0][0x238], R2 ;  /* 0x00008e00a8106a23 */ /* 0x000fe20000010002 */
[----:B------:R-:W-:Y:S01]  /*9c80*/  LEA.HI R6, R6, R13, RZ, 0x5 ;  /* 0x0000000d06067211 */ /* 0x000fe200078f28ff */
[C---:B----4-:R-:W-:Y:S01]  /*9c90*/  IMAD R0, R18.reuse, R0, RZ ;  /* 0x0000000012007224 */ /* 0x050fe200078e02ff */
[----:B------:R1:W4:Y:S01]  /*9ca0*/  LDS.128 R44, [R247+0x1800] ;  /* 0x00180000f72c7984 */ /* 0x0003220000000c00 */
[----:B------:R-:W-:Y:S01]  /*9cb0*/  @!P3 IMAD R12, R18, c[0x0][0x214], RZ ;  /* 0x00008500120cba24 */ /* 0x000fe200078e02ff */
[----:B------:R-:W-:Y:S01]  /*9cc0*/  LOP3.LUT R6, R6, 0xffffffe0, RZ, 0xc0, !PT ;  /* 0xffffffe006067812 */ /* 0x000fe200078ec0ff */
[----:B------:R-:W-:Y:S01]  /*9cd0*/  IMAD R2, R17, R7, RZ ;  /* 0x0000000711027224 */ /* 0x000fe200078e02ff */
[----:B------:R1:W1:Y:S01]  /*9ce0*/  LDS.128 R56, [R247+0x2000] ;  /* 0x00200000f7387984 */ /* 0x0002620000000c00 */
[----:B------:R-:W-:-:S02]  /*9cf0*/  SEL R8, R0, RZ, P3 ;  /* 0x000000ff00087207 */ /* 0x000fc40001800000 */
[----:B------:R-:W-:Y:S01]  /*9d00*/  IADD3 R0, -R6, R13, RZ ;  /* 0x0000000d06007210 */ /* 0x000fe20007ffe1ff */
[----:B------:R1:W1:Y:S01]  /*9d10*/  LDS.128 R80, [R247+0x2800] ;  /* 0x00280000f7507984 */ /* 0x0002620000000c00 */
[----:B------:R-:W-:Y:S01]  /*9d20*/  @!P3 SHF.R.S32.HI R5, RZ, 0x1f, R12 ;  /* 0x0000001fff05b819 */ /* 0x000fe2000001140c */
[----:B------:R-:W-:Y:S01]  /*9d30*/  IMAD R6, R19, R171, R8 ;  /* 0x000000ab13067224 */ /* 0x000fe200078e0208 */
[----:B------:R-:W-:Y:S01]  /*9d40*/  @!P3 MOV R4, R12 ;  /* 0x0000000c0004b202 */ /* 0x000fe20000000f00 */
[----:B------:R1:W1:Y:S01]  /*9d50*/  LDS.128 R76, [R247+0x3000] ;  /* 0x00300000f74c7984 */ /* 0x0002620000000c00 */
[----:B------:R-:W-:Y:S01]  /*9d60*/  LOP3.LUT P3, RZ, R0, 0x3, RZ, 0xc0, !PT ;  /* 0x0000000300ff7812 */ /* 0x000fe2000786c0ff */
[----:B------:R-:W-:Y:S01]  /*9d70*/  @P1 FMUL.FTZ R8, R11, 0.69314718246459960938 ;  /* 0x3f3172180b081820 */ /* 0x000fe20000410000 */
[----:B------:R-:W-:Y:S01]  /*9d80*/  SHF.L.U32 R2, R2, 0x7, RZ ;  /* 0x0000000702027819 */ /* 0x000fe200000006ff */
[----:B------:R1:W1:Y:S01]  /*9d90*/  LDS.128 R72, [R247+0x3800] ;  /* 0x00380000f7487984 */ /* 0x0002620000000c00 */
[----:B------:R-:W-:Y:S01]  /*9da0*/  MOV R13, 0x7f800000 ;  /* 0x7f800000000d7802 */ /* 0x000fe20000000f00 */
[----:B------:R-:W-:Y:S01]  /*9db0*/  @P4 FFMA.FTZ R13, R166, c[0x0][0x238], R9 ;  /* 0x00008e00a60d4a23 */ /* 0x000fe20000010009 */
[----:B------:R-:W-:Y:S01]  /*9dc0*/  IADD3 R11, P2, P0, R2, R4, R6 ;  /* 0x00000004020b7210 */ /* 0x000fe2000785e006 */
[----:B------:R1:W1:Y:S01]  /*9dd0*/  LDS.128 R24, [R247+0x4000] ;  /* 0x00400000f7187984 */ /* 0x0002620000000c00 */
[----:B------:R-:W-:Y:S01]  /*9de0*/  SHF.R.S32.HI R4, RZ, 0x1f, R2 ;  /* 0x0000001fff047819 */ /* 0x000fe20000011402 */
[----:B------:R-:W-:Y:S01]  /*9df0*/  @P1 FFMA.FTZ R14, R3, c[0x0][0x238], R8 ;  /* 0x00008e00030e1a23 */ /* 0x000fe20000010008 */
[----:B------:R-:W-:Y:S01]  /*9e00*/  SHF.R.S32.HI R2, RZ, 0x1f, R6 ;  /* 0x0000001fff027819 */ /* 0x000fe20000011406 */
[----:B------:R1:W1:Y:S03]  /*9e10*/  LDS.128 R32, [R247+0x4800] ;  /* 0x00480000f7207984 */ /* 0x0002660000000c00 */
[----:B------:R-:W-:Y:S01]  /*9e20*/  IADD3.X R10, R4, R5, R2, P2, P0 ;  /* 0x00000005040a7210 */ /* 0x000fe200017e0402 */
[----:B------:R1:W1:Y:S04]  /*9e30*/  LDS.128 R40, [R247+0x5000] ;  /* 0x00500000f7287984 */ /* 0x0002680000000c00 */
[----:B------:R1:W1:Y:S04]  /*9e40*/  LDS.128 R52, [R247+0x5800] ;  /* 0x00580000f7347984 */ /* 0x0002680000000c00 */
[----:B------:R1:W1:Y:S04]  /*9e50*/  LDS.128 R68, [R247+0x6000] ;  /* 0x00600000f7447984 */ /* 0x0002680000000c00 */
[----:B------:R1:W1:Y:S04]  /*9e60*/  LDS.128 R64, [R247+0x6800] ;  /* 0x00680000f7407984 */ /* 0x0002680000000c00 */
[----:B------:R1:W1:Y:S04]  /*9e70*/  LDS.128 R60, [R247+0x7000] ;  /* 0x00700000f73c7984 */ /* 0x0002680000000c00 */
[----:B------:R1:W1:Y:S01]  /*9e80*/  LDS.128 R48, [R247+0x7800] ;  /* 0x00780000f7307984 */ /* 0x0002620000000c00 */
[----:B------:R-:W-:Y:S05]  /*9e90*/  @P3 BRA `(.L_x_92) ;  /* 0x0000029000003947 */ /* 0x000fea0003800000 */
[----:B--234-:R-:W-:Y:S01]  /*9ea0*/  SHF.R.S32.HI R2, RZ, 0x1f, R84 ;  /* 0x0000001fff027819 */ /* 0x01cfe20000011454 */
[----:B------:R-:W-:Y:S01]  /*9eb0*/  IMAD.MOV.U32 R5, RZ, RZ, c[0x0][0x214] ;  /* 0x00008500ff057624 */ /* 0x000fe200078e00ff */
[----:B------:R-:W-:-:S02]  /*9ec0*/  SHF.R.S32.HI R3, RZ, 0x1f, R0 ;  /* 0x0000001fff037819 */ /* 0x000fc40000011400 */
[----:B------:R-:W-:Y:S01]  /*9ed0*/  LEA.HI R2, R2, R84, RZ, 0x2 ;  /* 0x0000005402027211 */ /* 0x000fe200078f10ff */
[----:B------:R-:W-:Y:S01]  /*9ee0*/  IMAD R5, R17, -0x80, R5 ;  /* 0xffffff8011057824 */ /* 0x000fe200078e0205 */
[----:B------:R-:W-:Y:S02]  /*9ef0*/  LEA.HI R0, R3, R0, RZ, 0x2 ;  /* 0x0000000003007211 */ /* 0x000fe400078f10ff */
[----:B------:R-:W-:Y:S02]  /*9f00*/  LOP3.LUT R2, R2, 0xffffffc, RZ, 0xc0, !PT ;  /* 0x0ffffffc02027812 */ /* 0x000fe400078ec0ff */
[----:B------:R-:W-:-:S03]  /*9f10*/  SHF.R.S32.HI R0, RZ, 0x2, R0 ;  /* 0x00000002ff007819 */ /* 0x000fc60000011400 */
[----:B------:R-:W-:-:S04]  /*9f20*/  IMAD.IADD R2, R84, 0x1, -R2 ;  /* 0x0000000154027824 */ /* 0x000fc800078e0a02 */
[----:B------:R-:W-:-:S05]  /*9f30*/  IMAD R0, R2, 0x10, R0 ;  /* 0x0000001002007824 */ /* 0x000fca00078e0200 */
[CC--:B------:R-:W-:Y:S02]  /*9f40*/  ISETP.GE.AND P6, PT, R0.reuse, R5.reuse, PT ;  /* 0x000000050000720c */ /* 0x0c0fe40003fc6270 */
[C---:B------:R-:W-:Y:S02]  /*9f50*/  IADD3 R3, R0.reuse, 0x8, RZ ;  /* 0x0000000800037810 */ /* 0x040fe40007ffe0ff */
[C---:B------:R-:W-:Y:S02]  /*9f60*/  IADD3 R2, R0.reuse, 0x40, RZ ;  /* 0x0000004000027810 */ /* 0x040fe40007ffe0ff */
[----:B------:R-:W-:Y:S02]  /*9f70*/  IADD3 R4, R0, 0x48, RZ ;  /* 0x0000004800047810 */ /* 0x000fe40007ffe0ff */
[-C--:B------:R-:W-:Y:S02]  /*9f80*/  ISETP.GE.AND P5, PT, R3, R5.reuse, PT ;  /* 0x000000050300720c */ /* 0x080fe40003fa6270 */
[----:B------:R-:W-:-:S02]  /*9f90*/  ISETP.GE.AND P4, PT, R2, R5, PT ;  /* 0x000000050200720c */ /* 0x000fc40003f86270 */
[----:B------:R-:W-:Y:S01]  /*9fa0*/  ISETP.GE.AND P3, PT, R4, R5, PT ;  /* 0x000000050400720c */ /* 0x000fe20003f66270 */
[----:B------:R-:W-:-:S05]  /*9fb0*/  @!P6 IMAD R0, R0, R7, RZ ;  /* 0x000000070000e224 */ /* 0x000fca00078e02ff */
[----:B------:R-:W-:-:S03]  /*9fc0*/  @!P6 IADD3 R5, P0, R0, R11, RZ ;  /* 0x0000000b0005e210 */ /* 0x000fc60007f1e0ff */
[-C--:B------:R-:W-:Y:S01]  /*9fd0*/  @!P5 IMAD R3, R3, R7.reuse, RZ ;  /* 0x000000070303d224 */ /* 0x080fe200078e02ff */
[-C--:B------:R-:W-:Y:S01]  /*9fe0*/  @!P6 LEA.HI.X.SX32 R6, R0, R10.reuse, 0x1, P0 ;  /* 0x0000000a0006e211 */ /* 0x080fe200000f0eff */
[-C--:B------:R-:W-:Y:S01]  /*9ff0*/  @!P4 IMAD R12, R2, R7.reuse, RZ ;  /* 0x00000007020cc224 */ /* 0x080fe200078e02ff */
[----:B------:R-:W-:Y:S01]  /*a000*/  @!P6 LEA R8, P0, R5, c[0x0][0x200], 0x2 ;  /* 0x000080000508ea11 */ /* 0x000fe200078010ff */
[----:B------:R-:W-:Y:S01]  /*a010*/  @!P3 IMAD R2, R4, R7, RZ ;  /* 0x000000070402b224 */ /* 0x000fe200078e02ff */
[-C--:B------:R-:W-:Y:S02]  /*a020*/  @!P5 IADD3 R0, P2, R3, R11.reuse, RZ ;  /* 0x0000000b0300d210 */ /* 0x080fe40007f5e0ff */
[----:B------:R-:W-:Y:S02]  /*a030*/  @!P6 LEA.HI.X R9, R5, c[0x0][0x204], R6, 0x2, P0 ;  /* 0x000081000509ea11 */ /* 0x000fe400000f1406 */
[-C--:B------:R-:W-:Y:S02]  /*a040*/  @!P4 IADD3 R5, P1, R12, R11.reuse, RZ ;  /* 0x0000000b0c05c210 */ /* 0x080fe40007f3e0ff */
[----:B------:R-:W-:Y:S01]  /*a050*/  @!P3 IADD3 R11, P0, R2, R11, RZ ;  /* 0x0000000b020bb210 */ /* 0x000fe20007f1e0ff */
[----:B------:R2:W-:Y:S01]  /*a060*/  @!P6 STG.E [R8.64], R16 ;  /* 0x000000100800e986 */ /* 0x0005e2000c101908 */
[----:B------:R-:W-:-:S02]  /*a070*/  @!P5 LEA.HI.X.SX32 R3, R3, R10, 0x1, P2 ;  /* 0x0000000a0303d211 */ /* 0x000fc400010f0eff */
[----:B------:R-:W-:Y:S02]  /*a080*/  @!P5 LEA R6, P2, R0, c[0x0][0x200], 0x2 ;  /* 0x000080000006da11 */ /* 0x000fe400078410ff */
[-C--:B------:R-:W-:Y:S02]  /*a090*/  @!P4 LEA.HI.X.SX32 R12, R12, R10.reuse, 0x1, P1 ;  /* 0x0000000a0c0cc211 */ /* 0x080fe400008f0eff */
[----:B------:R-:W-:Y:S02]  /*a0a0*/  @!P3 LEA.HI.X.SX32 R10, R2, R10, 0x1, P0 ;  /* 0x0000000a020ab211 */ /* 0x000fe400000f0eff */
[----:B------:R-:W-:Y:S02]  /*a0b0*/  @!P4 LEA R4, P1, R5, c[0x0][0x200], 0x2 ;  /* 0x000080000504ca11 */ /* 0x000fe400078210ff */
[----:B------:R-:W-:Y:S02]  /*a0c0*/  @!P3 LEA R2, P0, R11, c[0x0][0x200], 0x2 ;  /* 0x000080000b02ba11 */ /* 0x000fe400078010ff */
[----:B------:R-:W-:-:S02]  /*a0d0*/  @!P5 LEA.HI.X R7, R0, c[0x0][0x204], R3, 0x2, P2 ;  /* 0x000081000007da11 */ /* 0x000fc400010f1403 */
[----:B------:R-:W-:Y:S02]  /*a0e0*/  @!P4 LEA.HI.X R5, R5, c[0x0][0x204], R12, 0x2, P1 ;  /* 0x000081000505ca11 */ /* 0x000fe400008f140c */
[----:B------:R-:W-:Y:S01]  /*a0f0*/  @!P3 LEA.HI.X R3, R11, c[0x0][0x204], R10, 0x2, P0 ;  /* 0x000081000b03ba11 */ /* 0x000fe200000f140a */
[----:B------:R2:W-:Y:S04]  /*a100*/  @!P5 STG.E [R6.64], R15 ;  /* 0x0000000f0600d986 */ /* 0x0005e8000c101908 */
[----:B------:R2:W-:Y:S04]  /*a110*/  @!P4 STG.E [R4.64], R13 ;  /* 0x0000000d0400c986 */ /* 0x0005e8000c101908 */
[----:B------:R2:W-:Y:S02]  /*a120*/  @!P3 STG.E [R2.64], R14 ;  /* 0x0000000e0200b986 */ /* 0x0005e4000c101908 */
.L_x_92:
[----:B--234-:R-:W-:Y:S05]  /*a130*/  BSYNC B0 ;  /* 0x0000000000007941 */ /* 0x01cfea0003800000 */
.L_x_91:
[----:B------:R-:W-:Y:S01]  /*a140*/  LEA.HI R0, R205, R204, RZ, 0x3 ;  /* 0x000000cccd007211 */ /* 0x000fe200078f18ff */
[----:B------:R-:W-:Y:S01]  /*a150*/  ULDC.64 UR4, c[0x0][0x1e8] ;  /* 0x00007a0000047ab9 */ /* 0x000fe20000000a00 */
[----:B------:R-:W-:Y:S01]  /*a160*/  SHF.R.S32.HI R5, RZ, 0x1f, R18 ;  /* 0x0000001fff057819 */ /* 0x000fe20000011412 */
[----:B------:R-:W-:Y:S01]  /*a170*/  USHF.L.U32 UR7, UR4, 0x5, URZ ;  /* 0x0000000504077899 */ /* 0x000fe2000800063f */
[----:B------:R-:W-:Y:S01]  /*a180*/  LOP3.LUT R2, R0, 0xfffffff8, RZ, 0xc0, !PT ;  /* 0xfffffff800027812 */ /* 0x000fe200078ec0ff */
[----:B------:R-:W-:Y:S01]  /*a190*/  UMOV UR6, 0x5 ;  /* 0x0000000500067882 */ /* 0x000fe20000000000 */
[----:B------:R-:W-:Y:S01]  /*a1a0*/  SHF.R.S32.HI R6, RZ, 0x1f, R19 ;  /* 0x0000001fff067819 */ /* 0x000fe20000011413 */
[----:B------:R-:W-:Y:S01]  /*a1b0*/  IMAD R5, R5, c[0x0][0x1e0], RZ ;  /* 0x0000780005057a24 */ /* 0x000fe200078e02ff */
[----:B------:R-:W-:Y:S01]  /*a1c0*/  SHF.R.S32.HI R4, RZ, 0x3, R0 ;  /* 0x00000003ff047819 */ /* 0x000fe20000011400 */
[----:B------:R-:W-:Y:S01]  /*a1d0*/  IMAD.IADD R2, R204, 0x1, -R2 ;  /* 0x00000001cc027824 */ /* 0x000fe200078e0a02 */
[----:B------:R-:W-:Y:S01]  /*a1e0*/  USHF.L.U64.HI UR5, UR4, UR6, UR5 ;  /* 0x0000000604057299 */ /* 0x000fe20008010205 */
[----:B------:R-:W-:Y:S01]  /*a1f0*/  IMAD R0, R18, c[0x0][0x1e4], R5 ;  /* 0x0000790012007a24 */ /* 0x000fe200078e0205 */
[----:B------:R-:W-:Y:S01]  /*a200*/  SHF.R.S32.HI R5, RZ, 0x1f, R4 ;  /* 0x0000001fff057819 */ /* 0x000fe20000011404 */
[----:B------:R-:W-:-:S02]  /*a210*/  IMAD.SHL.U32 R2, R2, 0x8, RZ ;  /* 0x0000000802027824 */ /* 0x000fc400078e00ff */
[----:B------:R-:W-:Y:S02]  /*a220*/  IMAD R6, R6, c[0x0][0x1f0], RZ ;  /* 0x00007c0006067a24 */ /* 0x000fe400078e02ff */
[----:B------:R-:W-:Y:S01]  /*a230*/  IMAD.WIDE R4, R17, 0x80, R4 ;  /* 0x0000008011047825 */ /* 0x000fe200078e0204 */
[----:B------:R-:W-:-:S03]  /*a240*/  SHF.R.S32.HI R3, RZ, 0x1f, R2 ;  /* 0x0000001fff037819 */ /* 0x000fc60000011402 */
[----:B------:R-:W-:Y:S02]  /*a250*/  IMAD R6, R19, c[0x0][0x1f4], R6 ;  /* 0x00007d0013067a24 */ /* 0x000fe400078e0206 */
[----:B------:R-:W-:-:S04]  /*a260*/  IMAD.WIDE.U32 R2, R18, c[0x0][0x1e0], R2 ;  /* 0x0000780012027a25 */ /* 0x000fc800078e0002 */
[----:B------:R-:W-:Y:S02]  /*a270*/  IMAD.IADD R3, R3, 0x1, R0 ;  /* 0x0000000103037824 */ /* 0x000fe400078e0200 */
[----:B------:R-:W-:Y:S02]  /*a280*/  IMAD R0, R5, c[0x0][0x1e8], RZ ;  /* 0x00007a0005007a24 */ /* 0x000fe400078e02ff */
[----:B------:R-:W-:-:S04]  /*a290*/  IMAD.WIDE.U32 R2, R19, c[0x0][0x1f0], R2 ;  /* 0x00007c0013027a25 */ /* 0x000fc800078e0002 */
[----:B------:R-:W-:Y:S02]  /*a2a0*/  IMAD.IADD R3, R3, 0x1, R6 ;  /* 0x0000000103037824 */ /* 0x000fe400078e0206 */
[C---:B------:R-:W-:Y:S02]  /*a2b0*/  IMAD R0, R4.reuse, c[0x0][0x1ec], R0 ;  /* 0x00007b0004007a24 */ /* 0x040fe400078e0200 */
[----:B------:R-:W-:-:S04]  /*a2c0*/  IMAD.WIDE.U32 R2, R4, c[0x0][0x1e8], R2 ;  /* 0x00007a0004027a25 */ /* 0x000fc800078e0002 */
[----:B------:R-:W-:Y:S01]  /*a2d0*/  IMAD.IADD R0, R3, 0x1, R0 ;  /* 0x0000000103007824 */ /* 0x000fe200078e0200 */
[----:B------:R-:W-:-:S04]  /*a2e0*/  LEA R4, P0, R2, c[0x0][0x1d0], 0x1 ;  /* 0x0000740002047a11 */ /* 0x000fc800078008ff */
[----:B------:R-:W-:Y:S02]  /*a2f0*/  LEA.HI.X R5, R2, c[0x0][0x1d4], R0, 0x1, P0 ;  /* 0x0000750002057a11 */ /* 0x000fe400000f0c00 */
[----:B------:R-:W-:-:S03]  /*a300*/  IADD3 R2, P0, R4, UR7, RZ ;  /* 0x0000000704027c10 */ /* 0x000fc6000ff1e0ff */
[----:B------:R-:W-:Y:S01]  /*a310*/  STG.E.128 [R4.64], R20 ;  /* 0x0000001404007986 */ /* 0x000fe2000c101d08 */
[----:B------:R-:W-:Y:S02]  /*a320*/  IADD3.X R3, R5, UR5, RZ, P0, !PT ;  /* 0x0000000505037c10 */ /* 0x000fe400087fe4ff */
[----:B------:R-:W-:Y:S01]  /*a330*/  IADD3 R8, P0, R2, UR7, RZ ;  /* 0x0000000702087c10 */ /* 0x000fe2000ff1e0ff */
[----:B-1----:R1:W-:Y:S03]  /*a340*/  STG.E.128 [R4.64+0x80], R24 ;  /* 0x0000801804007986 */ /* 0x0023e6000c101d08 */
[----:B------:R-:W-:Y:S01]  /*a350*/  IADD3.X R9, R3, UR5, RZ, P0, !PT ;  /* 0x0000000503097c10 */ /* 0x000fe200087fe4ff */
[----:B------:R-:W-:Y:S01]  /*a360*/  STG.E.128 [R2.64], R28 ;  /* 0x0000001c02007986 */ /* 0x000fe2000c101d08 */
[----:B------:R-:W-:-:S03]  /*a370*/  IADD3 R10, P0, R8, UR7, RZ ;  /* 0x00000007080a7c10 */ /* 0x000fc6000ff1e0ff */
[----:B------:R2:W-:Y:S01]  /*a380*/  STG.E.128 [R2.64+0x80], R32 ;  /* 0x0000802002007986 */ /* 0x0005e2000c101d08 */
[----:B------:R-:W-:Y:S02]  /*a390*/  IADD3.X R11, R9, UR5, RZ, P0, !PT ;  /* 0x00000005090b7c10 */ /* 0x000fe400087fe4ff */
[----:B------:R-:W-:Y:S01]  /*a3a0*/  IADD3 R6, P0, R10, UR7, RZ ;  /* 0x000000070a067c10 */ /* 0x000fe2000ff1e0ff */
[----:B------:R-:W-:Y:S03]  /*a3b0*/  STG.E.128 [R8.64], R36 ;  /* 0x0000002408007986 */ /* 0x000fe6000c101d08 */
[----:B------:R-:W-:Y:S01]  /*a3c0*/  IADD3.X R7, R11, UR5, RZ, P0, !PT ;  /* 0x000000050b077c10 */ /* 0x000fe200087fe4ff */
[----:B------:R3:W-:Y:S04]  /*a3d0*/  STG.E.128 [R8.64+0x80], R40 ;  /* 0x0000802808007986 */ /* 0x0007e8000c101d08 */
[----:B------:R-:W-:Y:S04]  /*a3e0*/  STG.E.128 [R10.64], R44 ;  /* 0x0000002c0a007986 */ /* 0x000fe8000c101d08 */
[----:B------:R-:W-:Y:S04]  /*a3f0*/  STG.E.128 [R10.64+0x80], R52 ;  /* 0x000080340a007986 */ /* 0x000fe8000c101d08 */
[----:B------:R-:W-:Y:S04]  /*a400*/  STG.E.128 [R6.64], R56 ;  /* 0x0000003806007986 */ /* 0x000fe8000c101d08 */
[----:B------:R-:W-:Y:S01]  /*a410*/  STG.E.128 [R6.64+0x80], R68 ;  /* 0x0000804406007986 */ /* 0x000fe2000c101d08 */
[----:B-1----:R-:W-:-:S04]  /*a420*/  IADD3 R4, P0, R6, UR7, RZ ;  /* 0x0000000706047c10 */ /* 0x002fc8000ff1e0ff */
[----:B------:R-:W-:Y:S02]  /*a430*/  IADD3.X R5, R7, UR5, RZ, P0, !PT ;  /* 0x0000000507057c10 */ /* 0x000fe400087fe4ff */
[----:B--2---:R-:W-:-:S03]  /*a440*/  IADD3 R2, P0, R4, UR7, RZ ;  /* 0x0000000704027c10 */ /* 0x004fc6000ff1e0ff */
[----:B------:R-:W-:Y:S01]  /*a450*/  STG.E.128 [R4.64], R80 ;  /* 0x0000005004007986 */ /* 0x000fe2000c101d08 */
[----:B------:R-:W-:-:S03]  /*a460*/  IADD3.X R3, R5, UR5, RZ, P0, !PT ;  /* 0x0000000505037c10 */ /* 0x000fc600087fe4ff */
[----:B------:R-:W-:Y:S01]  /*a470*/  STG.E.128 [R4.64+0x80], R64 ;  /* 0x0000804004007986 */ /* 0x000fe2000c101d08 */
[----:B---3--:R-:W-:-:S03]  /*a480*/  IADD3 R8, P0, R2, UR7, RZ ;  /* 0x0000000702087c10 */ /* 0x008fc6000ff1e0ff */
[----:B------:R-:W-:Y:S01]  /*a490*/  STG.E.128 [R2.64], R76 ;  /* 0x0000004c02007986 */ /* 0x000fe2000c101d08 */
[----:B------:R-:W-:-:S03]  /*a4a0*/  IADD3.X R9, R3, UR5, RZ, P0, !PT ;  /* 0x0000000503097c10 */ /* 0x000fc600087fe4ff */
[----:B------:R-:W-:Y:S04]  /*a4b0*/  STG.E.128 [R2.64+0x80], R60 ;  /* 0x0000803c02007986 */ /* 0x000fe8000c101d08 */
[----:B------:R-:W-:Y:S04]  /*a4c0*/  STG.E.128 [R8.64], R72 ;  /* 0x0000004808007986 */ /* 0x000fe8000c101d08 */
[----:B------:R-:W-:Y:S01]  /*a4d0*/  STG.E.128 [R8.64+0x80], R48 ;  /* 0x0000803008007986 */ /* 0x000fe2000c101d08 */
[----:B------:R-:W-:Y:S05]  /*a4e0*/  EXIT ;  /* 0x000000000000794d */ /* 0x000fea0003800000 */
.L_x_93:
        /* <DEDUP_REMOVED lines=9> */
.L_x_2374:


//--------------------- .text._ZN5flash16flash_fwd_kernelI23Flash_fwd_kernel_traitsILi128ELi128ELi64ELi4ELb0ELb0EN7cutlass6half_tE19Flash_kernel_traitsILi128ELi128ELi64ELi4ES3_EELb0ELb0ELb0ELb0ELb1ELb1ELb1ELb0EEEvNS_16Flash_fwd_paramsE --------------------------
	.section	.text._ZN5flash16flash_fwd_kernelI23Flash_fwd_kernel_traitsILi128ELi128ELi64ELi4ELb0ELb0EN7cutlass6half_tE19Flash_kernel_traitsILi128ELi128ELi64ELi4ES3_EELb0ELb0ELb0ELb0ELb1ELb1ELb1ELb0EEEvNS_16Flash_fwd_paramsE,"ax",@progbits
	.sectioninfo	@"SHI_REGISTERS=255"
	.align	128
        .global         _ZN5flash16flash_fwd_kernelI23Flash_fwd_kernel_traitsILi128ELi128ELi64ELi4ELb0ELb0EN7cutlass6half_tE19Flash_kernel_traitsILi128ELi128ELi64ELi4ES3_EELb0ELb0ELb0ELb0ELb1ELb1ELb1ELb0EEEvNS_16Flash_fwd_paramsE
        .type           _ZN5flash16flash_fwd_kernelI23Flash_fwd_kernel_traitsILi128ELi128ELi64ELi4ELb0ELb0EN7cutlass6half_tE19Flash_kernel_traitsILi128ELi128ELi64ELi4ES3_EELb0ELb0ELb0ELb0ELb1ELb1ELb1ELb0EEEvNS_16Flash_fwd_paramsE,@function
        .size           _ZN5flash16flash_fwd_kernelI23Flash_fwd_kernel_traitsILi128ELi128ELi64ELi4ELb0ELb0EN7cutlass6half_tE19Flash_kernel_traitsILi128ELi128ELi64ELi4ES3_EELb0ELb0ELb0ELb0ELb1ELb1ELb1ELb0EEEvNS_16Flash_fwd_paramsE,(.L_x_2375 - _ZN5flash16flash_fwd_kernelI23Flash_fwd_kernel_traitsILi128ELi128ELi64ELi4ELb0ELb0EN7cutlass6half_tE19Flash_kernel_traitsILi128ELi128ELi64ELi4ES3_EELb0ELb0ELb0ELb0ELb1ELb1ELb1ELb0EEEvNS_16Flash_fwd_paramsE)
        .other          _ZN5flash16flash_fwd_kernelI23Flash_fwd_kernel_traitsILi128ELi128ELi64ELi4ELb0ELb0EN7cutlass6half_tE19Flash_kernel_traitsILi128ELi128ELi64ELi4ES3_EELb0ELb0ELb0ELb0ELb1ELb1ELb1ELb0EEEvNS_16Flash_fwd_paramsE,@"STO_CUDA_ENTRY STV_DEFAULT"
_ZN5flash16flash_fwd_kernelI23Flash_fwd_kernel_traitsILi128ELi128ELi64ELi4ELb0ELb0EN7cutlass6half_tE19Flash_kernel_traitsILi128ELi128ELi64ELi4ES3_EELb0ELb0ELb0ELb0ELb1ELb1ELb1ELb0EEEvNS_16Flash_fwd_paramsE:
.text._ZN5flash16flash_fwd_kernelI23Flash_fwd_kernel_traitsILi128ELi128ELi64ELi4ELb0ELb0EN7cutlass6half_tE19Flash_kernel_traitsILi128ELi128ELi64ELi4ES3_EELb0ELb0ELb0ELb0ELb1ELb1ELb1ELb0EEEvNS_16Flash_fwd_paramsE:
        /* <DEDUP_REMOVED lines=41> */
[----:B------:R-:W-:Y:S01]  /*0290*/  STL [R1+0x4], R174 ;  /* 0x000004ae01007387 */ /* 0x000fe20000100800 */
[----:B---3--:R-:W3:Y:S01]  /*02a0*/  MUFU.RCP R4, R4 ;  /* 0x0000000400047308 */ /* 0x008ee20000001000 */
[----:B-1----:R-:W-:Y:S02]  /*02b0*/  SHF.R.S32.HI R3, RZ, 0x1f, R13 ;  /* 0x0000001fff037819 */ /* 0x002fe4000001140d */
[----:B--2---:R-:W-:-:S02]  /*02c0*/  LOP3.LUT R5, R26, c[0x0][0x1c8], RZ, 0x3c, !PT ;  /* 0x000072001a057a12 */ /* 0x004fc400078e3cff */
[CC--:B------:R-:W-:Y:S02]  /*02d0*/  LEA.HI R19, R3.reuse, R13.reuse, RZ, 0x3 ;  /* 0x0000000d03137211 */ /* 0x0c0fe400078f18ff */
[CC--:B------:R-:W-:Y:S02]  /*02e0*/  LEA.HI R0, R3.reuse, R13.reuse, RZ, 0x4 ;  /* 0x0000000d03007211 */ /* 0x0c0fe400078f20ff */
[CC--:B------:R-:W-:Y:S02]  /*02f0*/  LEA.HI R12, R3.reuse, R13.reuse, RZ, 0x6 ;  /* 0x0000000d030c7211 */ /* 0x0c0fe400078f30ff */
[----:B------:R-:W-:Y:S02]  /*0300*/  LEA.HI R22, R3, R13, RZ, 0x5 ;  /* 0x0000000d03167211 */ /* 0x000fe400078f28ff */
[----:B------:R-:W-:Y:S02]  /*0310*/  LOP3.LUT R3, R19, 0xfffffff8, RZ, 0xc0, !PT ;  /* 0xfffffff813037812 */ /* 0x000fe400078ec0ff */
[----:B---3--:R-:W-:-:S02]  /*0320*/  IADD3 R4, R4, 0xffffffe, RZ ;  /* 0x0ffffffe04047810 */ /* 0x008fc40007ffe0ff */
[----:B------:R-:W-:Y:S01]  /*0330*/  ISETP.GE.AND P1, PT, R5, RZ, PT ;  /* 0x000000ff0500720c */ /* 0x000fe20003f26270 */
[----:B------:R-:W-:Y:S01]  /*0340*/  IMAD.IADD R72, R13, 0x1, -R3 ;  /* 0x000000010d487824 */ /* 0x000fe200078e0a03 */
[----:B------:R-:W1:Y:S01]  /*0350*/  F2I.FTZ.U32.TRUNC.NTZ R5, R4 ;  /* 0x0000000400057305 */ /* 0x000e62000021f000 */
[----:B------:R-:W-:Y:S02]  /*0360*/  SHF.R.S32.HI R2, RZ, 0x3, R19 ;  /* 0x00000003ff027819 */ /* 0x000fe40000011413 */
[----:B------:R-:W-:Y:S02]  /*0370*/  LOP3.LUT R7, R0, 0xfffffff0, RZ, 0xc0, !PT ;  /* 0xfffffff000077812 */ /* 0x000fe400078ec0ff */
[--C-:B------:R-:W-:Y:S02]  /*0380*/  SHF.R.S32.HI R3, RZ, 0x1f, R2.reuse ;  /* 0x0000001fff037819 */ /* 0x100fe40000011402 */
[----:B------:R-:W-:Y:S01]  /*0390*/  IADD3 R13, -R7, R13, RZ ;  /* 0x0000000d070d7210 */ /* 0x000fe20007ffe1ff */
[C---:B------:R-:W-:Y:S01]  /*03a0*/  IMAD.SHL.U32 R7, R2.reuse, 0x40, RZ ;  /* 0x0000004002077824 */ /* 0x040fe200078e00ff */
[----:B------:R-:W-:Y:S01]  /*03b0*/  IADD3 R9, P0, R2, R6, RZ ;  /* 0x0000000602097210 */ /* 0x000fe20007f1e0ff */
[----:B------:R-:W-:Y:S01]  /*03c0*/  IMAD.WIDE R16, R16, 0x80, R2 ;  /* 0x0000008010107825 */ /* 0x000fe200078e0202 */
[----:B------:R-:W-:-:S02]  /*03d0*/  IABS R20, R26 ;  /* 0x0000001a00147213 */ /* 0x000fc40000000000 */
[----:B------:R-:W-:Y:S02]  /*03e0*/  LEA.HI.X.SX32 R8, R6, R3, 0x1, P0 ;  /* 0x0000000306087211 */ /* 0x000fe400000f0eff */
[----:B------:R-:W-:Y:S01]  /*03f0*/  SHF.L.U32 R6, R72, 0x3, RZ ;  /* 0x0000000348067819 */ /* 0x000fe200000006ff */
[----:B-1----:R-:W-:Y:S01]  /*0400*/  IMAD.MOV R11, RZ, RZ, -R5 ;  /* 0x000000ffff0b7224 */ /* 0x002fe200078e0a05 */
[----:B------:R-:W-:Y:S02]  /*0410*/  SHF.R.S32.HI R4, RZ, 0x4, R0 ;  /* 0x00000004ff047819 */ /* 0x000fe40000011400 */
[----:B------:R-:W-:Y:S02]  /*0420*/  SHF.L.U32 R12, R12, 0x3, RZ ;  /* 0x000000030c0c7819 */ /* 0x000fe400000006ff */
[----:B------:R-:W-:Y:S02]  /*0430*/  LEA.HI R10, R0, R4, RZ, 0x1 ;  /* 0x00000004000a7211 */ /* 0x000fe400078f08ff */
[----:B------:R-:W-:-:S02]  /*0440*/  LOP3.LUT R0, R7, 0x1c0, RZ, 0xc0, !PT ;  /* 0x000001c007007812 */ /* 0x000fc400078ec0ff */
[----:B------:R-:W-:Y:S02]  /*0450*/  LOP3.LUT R7, R10, 0xfffffffe, RZ, 0xc0, !PT ;  /* 0xfffffffe0a077812 */ /* 0x000fe400078ec0ff */
[----:B------:R-:W-:Y:S02]  /*0460*/  SHF.R.U32.HI R10, RZ, 0x3, R0 ;  /* 0x00000003ff0a7819 */ /* 0x000fe40000011600 */
[--C-:B------:R-:W-:Y:S02]  /*0470*/  LOP3.LUT R0, R0, 0x38, R6.reuse, 0xf8, !PT ;  /* 0x0000003800007812 */ /* 0x100fe400078ef806 */
[----:B------:R-:W-:Y:S01]  /*0480*/  IADD3 R21, R4, -R7, RZ ;  /* 0x8000000704157210 */ /* 0x000fe20007ffe0ff */
[----:B------:R-:W-:Y:S01]  /*0490*/  IMAD.MOV.U32 R4, RZ, RZ, RZ ;  /* 0x000000ffff047224 */ /* 0x000fe200078e00ff */
[----:B------:R-:W-:Y:S01]  /*04a0*/  LOP3.LUT R14, R0, R10, RZ, 0x3c, !PT ;  /* 0x0000000a000e7212 */ /* 0x000fe200078e3cff */
[----:B------:R-:W-:Y:S01]  /*04b0*/  IMAD R0, R11, R23, RZ ;  /* 0x000000170b007224 */ /* 0x000fe200078e02ff */
[----:B------:R-:W-:Y:S01]  /*04c0*/  SHF.R.S32.HI R7, RZ, 0x1f, R6 ;  /* 0x0000001fff077819 */ /* 0x000fe20000011406 */
[----:B------:R-:W-:Y:S01]  /*04d0*/  IMAD R10, R25, c[0x0][0x178], RZ ;  /* 0x00005e00190a7a24 */ /* 0x000fe200078e02ff */
[----:B------:R-:W-:Y:S01]  /*04e0*/  LOP3.LUT R14, R14, 0x7ffffe00, R12, 0xf8, !PT ;  /* 0x7ffffe000e0e7812 */ /* 0x000fe200078ef80c */
[----:B------:R-:W-:-:S04]  /*04f0*/  IMAD.HI.U32 R11, R5, R0, R4 ;  /* 0x00000000050b7227 */ /* 0x000fc800078e0004 */
[C---:B------:R-:W-:Y:S02]  /*0500*/  IMAD R10, R24.reuse, c[0x0][0x17c], R10 ;  /* 0x00005f00180a7a24 */ /* 0x040fe400078e020a */
[----:B------:R-:W-:-:S04]  /*0510*/  IMAD.WIDE.U32 R2, R24, c[0x0][0x178], R6 ;  /* 0x00005e0018027a25 */ /* 0x000fc800078e0006 */
[----:B------:R-:W-:-:S04]  /*0520*/  IMAD.HI.U32 R11, R11, R20, RZ ;  /* 0x000000140b0b7227 */ /* 0x000fc800078e00ff */
[----:B------:R-:W-:Y:S01]  /*0530*/  IMAD.IADD R3, R3, 0x1, R10 ;  /* 0x0000000103037824 */ /* 0x000fe200078e020a */
[----:B------:R-:W-:Y:S01]  /*0540*/  IADD3 R10, -R11, RZ, RZ ;  /* 0x000000ff0b0a7210 */ /* 0x000fe20007ffe1ff */
[C---:B------:R-:W-:Y:S02]  /*0550*/  IMAD R4, R8.reuse, c[0x0][0x198], RZ ;  /* 0x0000660008047a24 */ /* 0x040fe400078e02ff */
[----:B------:R-:W-:Y:S01]  /*0560*/  IMAD R0, R8, c[0x0][0x1a0], RZ ;  /* 0x0000680008007a24 */ /* 0x000fe200078e02ff */
[----:B------:R-:W-:Y:S01]  /*0570*/  SHF.R.S32.HI R8, RZ, 0x1f, R13 ;  /* 0x0000001fff087819 */ /* 0x000fe2000001140d */
[C---:B------:R-:W-:Y:S02]  /*0580*/  IMAD R15, R9.reuse, c[0x0][0x19c], R4 ;  /* 0x00006700090f7a24 */ /* 0x040fe400078e0204 */
[----:B------:R-:W-:-:S04]  /*0590*/  IMAD.WIDE.U32 R4, R9, c[0x0][0x198], R6 ;  /* 0x0000660009047a25 */ /* 0x000fc800078e0006 */
[----:B------:R-:W-:Y:S01]  /*05a0*/  IMAD R10, R23, R10, R20 ;  /* 0x0000000a170a7224 */ /* 0x000fe200078e0214 */
[----:B------:R-:W-:Y:S01]  /*05b0*/  LEA.HI R20, R8, R13, RZ, 0x3 ;  /* 0x0000000d08147211 */ /* 0x000fe200078f18ff */
[----:B------:R-:W-:Y:S01]  /*05c0*/  IMAD R18, R9, c[0x0][0x1a4], R0 ;  /* 0x0000690009127a24 */ /* 0x000fe200078e0200 */
[----:B------:R-:W-:Y:S01]  /*05d0*/  IADD3 R5, R5, R15, RZ ;  /* 0x0000000f05057210 */ /* 0x000fe20007ffe0ff */
[----:B------:R-:W-:Y:S01]  /*05e0*/  IMAD.WIDE.U32 R6, R9, c[0x0][0x1a0], R6 ;  /* 0x0000680009067a25 */ /* 0x000fe200078e0006 */
[----:B------:R-:W-:Y:S02]  /*05f0*/  SHF.R.S32.HI R9, RZ, 0x1f, R26 ;  /* 0x0000001fff097819 */ /* 0x000fe4000001141a */
[----:B------:R-:W-:Y:S01]  /*0600*/  ISETP.GT.U32.AND P2, PT, R23, R10, PT ;  /* 0x0000000a1700720c */ /* 0x000fe20003f44070 */
[----:B------:R-:W-:Y:S01]  /*0610*/  IMAD.SHL.U32 R0, R72, 0x40, RZ ;  /* 0x0000004048007824 */ /* 0x000fe200078e00ff */
[----:B------:R-:W-:Y:S01]  /*0620*/  LOP3.LUT R8, R20, 0xfffffff8, RZ, 0xc0, !PT ;  /* 0xfffffff814087812 */ /* 0x000fe200078ec0ff */
[----:B------:R-:W-:-:S02]  /*0630*/  IMAD R9, R9, c[0x0][0x1a8], RZ ;  /* 0x00006a0009097a24 */ /* 0x000fc400078e02ff */
[----:B------:R-:W-:Y:S01]  /*0640*/  IMAD.WIDE.U32 R2, R26, c[0x0][0x1a8], R2 ;  /* 0x00006a001a027a25 */ /* 0x000fe200078e0002 */
[----:B------:R-:W-:-:S03]  /*0650*/  LOP3.LUT R0, R0, 0x1c0, RZ, 0xc0, !PT ;  /* 0x000001c000007812 */ /* 0x000fc600078ec0ff */
[----:B------:R-:W-:Y:S01]  /*0660*/  IMAD R9, R26, c[0x0][0x1ac], R9 ;  /* 0x00006b001a097a24 */ /* 0x000fe200078e0209 */
[----:B------:R-:W-:Y:S01]  /*0670*/  LOP3.LUT R12, R0, 0x8, R19, 0xf8, !PT ;  /* 0x00000008000c7812 */ /* 0x000fe200078ef813 */
[----:B------:R-:W-:Y:S01]  /*0680*/  IMAD.IADD R73, R13, 0x1, -R8 ;  /* 0x000000010d497824 */ /* 0x000fe200078e0a08 */
[----:B------:R-:W-:Y:S01]  /*0690*/  SHF.R.U32.HI R0, RZ, 0x3, R0 ;  /* 0x00000003ff007819 */ /* 0x000fe20000011600 */
[----:B------:R-:W-:Y:S01]  /*06a0*/  IMAD R8, R17, c[0x0][0x190], RZ ;  /* 0x0000640011087a24 */ /* 0x000fe200078e02ff */
[----:B------:R-:W-:Y:S01]  /*06b0*/  IADD3 R3, R3, R9, RZ ;  /* 0x0000000903037210 */ /* 0x000fe20007ffe0ff */
[----:B------:R-:W-:Y:S01]  /*06c0*/  IMAD.IADD R7, R7, 0x1, R18 ;  /* 0x0000000107077824 */ /* 0x000fe200078e0212 */
[-C--:B------:R-:W-:Y:S01]  /*06d0*/  @!P2 IADD3 R10, R10, -R23.reuse, RZ ;  /* 0x800000170a0aa210 */ /* 0x080fe20007ffe0ff */
[----:B------:R-:W-:Y:S01]  /*06e0*/  IMAD.SHL.U32 R251, R14, 0x2, RZ ;  /* 0x000000020efb7824 */ /* 0x000fe200078e00ff */
[----:B------:R-:W-:Y:S01]  /*06f0*/  LOP3.LUT R15, R12, R0, RZ, 0x3c, !PT ;  /* 0x000000000c0f7212 */ /* 0x000fe200078e3cff */
[----:B------:R-:W-:Y:S01]  /*0700*/  IMAD R0, R25, c[0x0][0x180], RZ ;  /* 0x0000600019007a24 */ /* 0x000fe200078e02ff */
[----:B------:R-:W-:Y:S01]  /*0710*/  ISETP.GE.U32.AND P3, PT, R10, R23, PT ;  /* 0x000000170a00720c */ /* 0x000fe20003f66070 */
[C---:B------:R-:W-:Y:S01]  /*0720*/  IMAD R12, R16.reuse, c[0x0][0x194], R8 ;  /* 0x00006500100c7a24 */ /* 0x040fe200078e0208 */
[----:B------:R-:W-:Y:S01]  /*0730*/  @!P2 IADD3 R11, R11, 0x1, RZ ;  /* 0x000000010b0ba810 */ /* 0x000fe20007ffe0ff */
[----:B------:R-:W-:-:S04]  /*0740*/  IMAD.WIDE.U32 R2, R16, c[0x0][0x190], R2 ;  /* 0x0000640010027a25 */ /* 0x000fc800078e0002 */
[C---:B------:R-:W-:Y:S01]  /*0750*/  IMAD R0, R24.reuse, c[0x0][0x184], R0 ;  /* 0x0000610018007a24 */ /* 0x040fe200078e0200 */
[----:B------:R-:W-:Y:S01]  /*0760*/  IADD3 R3, R3, R12, RZ ;  /* 0x0000000c03037210 */ /* 0x000fe20007ffe0ff */
[----:B------:R-:W-:Y:S01]  /*0770*/  IMAD.WIDE.U32 R8, R24, c[0x0][0x180], R4 ;  /* 0x0000600018087a25 */ /* 0x000fe200078e0004 */
[----:B------:R-:W-:Y:S02]  /*0780*/  LEA R4, P0, R2, c[0x0][0x160], 0x1 ;  /* 0x0000580002047a11 */ /* 0x000fe400078008ff */
[----:B------:R-:W-:Y:S01]  /*0790*/  LEA.HI.SX32 R12, R174, 0xffffffff, 0x1a ;  /* 0xffffffffae0c7811 */ /* 0x000fe200078fd2ff */
[----:B------:R-:W-:Y:S01]  /*07a0*/  IMAD R5, R25, c[0x0][0x188], RZ ;  /* 0x0000620019057a24 */ /* 0x000fe200078e02ff */
[----:B------:R-:W-:Y:S01]  /*07b0*/  @P3 IADD3 R11, R11, 0x1, RZ ;  /* 0x000000010b0b3810 */ /* 0x000fe20007ffe0ff */
[----:B------:R-:W-:Y:S01]  /*07c0*/  IMAD.IADD R9, R9, 0x1, R0 ;  /* 0x0000000109097824 */ /* 0x000fe200078e0200 */
[----:B------:R-:W-:Y:S01]  /*07d0*/  SHF.R.S32.HI R13, RZ, 0x1f, R12 ;  /* 0x0000001fff0d7819 */ /* 0x000fe2000001140c */
[----:B------:R-:W-:Y:S01]  /*07e0*/  IMAD R0, R24, c[0x0][0x18c], R5 ;  /* 0x0000630018007a24 */ /* 0x000fe200078e0205 */
[----:B------:R-:W-:Y:S01]  /*07f0*/  LEA.HI.X R5, R2, c[0x0][0x164], R3, 0x1, P0 ;  /* 0x0000590002057a11 */ /* 0x000fe200000f0c03 */
[----:B------:R-:W-:Y:S01]  /*0800*/  IMAD.WIDE.U32 R6, R24, c[0x0][0x188], R6 ;  /* 0x0000620018067a25 */ /* 0x000fe200078e0006 */
[----:B------:R-:W-:-:S02]  /*0810*/  ISETP.NE.AND P0, PT, RZ, c[0x0][0x1c8], PT ;  /* 0x00007200ff007a0c */ /* 0x000fc40003f05270 */
[----:B------:R-:W-:Y:S01]  /*0820*/  IADD3 R2, P2, R4, UR7, RZ ;  /* 0x0000000704027c10 */ /* 0x000fe2000ff5e0ff */
[----:B------:R-:W-:Y:S01]  /*0830*/  IMAD.IADD R7, R7, 0x1, R0 ;  /* 0x0000000107077824 */ /* 0x000fe200078e0200 */
[----:B------:R-:W-:Y:S01]  /*0840*/  MOV R0, R11 ;  /* 0x0000000b00007202 */ /* 0x000fe20000000f00 */
[----:B------:R1:W-:Y:S01]  /*0850*/  LDGSTS.E.BYPASS.LTC128B.128 [R251], [R4.64] ;  /* 0x0000000004fb7fae */ /* 0x0003e2000b901d48 */
[----:B------:R-:W-:Y:S02]  /*0860*/  IADD3.X R3, R5, UR12, RZ, P2, !PT ;  /* 0x0000000c05037c10 */ /* 0x000fe400097fe4ff */
[----:B------:R-:W-:Y:S01]  /*0870*/  @!P1 IADD3 R0, -R0, RZ, RZ ;  /* 0x000000ff00009210 */ /* 0x000fe20007ffe1ff */
[----:B------:R1:W-:Y:S04]  /*0880*/  LDGSTS.E.BYPASS.LTC128B.128 [R251+0x4000], [R4.64+0x80] ;  /* 0x0400008004fb7fae */ /* 0x0003e8000b901d48 */
[----:B------:R-:W-:Y:S01]  /*0890*/  @!P0 LOP3.LUT R0, RZ, c[0x0][0x1c8], RZ, 0x33, !PT ;  /* 0x00007200ff008a12 */ /* 0x000fe200078e33ff */
[----:B------:R2:W-:Y:S04]  /*08a0*/  LDGSTS.E.BYPASS.LTC128B.128 [R251+0x800], [R2.64] ;  /* 0x0080000002fb7fae */ /* 0x0005e8000b901d48 */
[----:B------:R2:W-:Y:S01]  /*08b0*/  LDGSTS.E.BYPASS.LTC128B.128 [R251+0x4800], [R2.64+0x80] ;  /* 0x0480008002fb7fae */ /* 0x0005e2000b901d48 */
[----:B------:R-:W-:-:S04]  /*08c0*/  IMAD.WIDE.U32 R30, R0, c[0x0][0x1b0], R8 ;  /* 0x00006c00001e7a25 */ /* 0x000fc800078e0008 */
[----:B------:R-:W-:Y:S01]  /*08d0*/  IMAD.WIDE.U32 R28, R0, c[0x0][0x1b8], R6 ;  /* 0x00006e00001c7a25 */ /* 0x000fe200078e0006 */
[----:B------:R-:W-:Y:S01]  /*08e0*/  MOV R172, R30 ;  /* 0x0000001e00ac7202 */ /* 0x000fe20000000f00 */
[----:B------:R-:W-:Y:S04]  /*08f0*/  STL.64 [R1+0x38], R30 ;  /* 0x0000381e01007387 */ /* 0x000fe80000100a00 */
        /* <DEDUP_REMOVED lines=55> */
[----:B--2---:R-:W-:-:S05]  /*0c70*/  IMAD.WIDE.U32 R6, R12, c[0x0][0x1a0], RZ ;  /* 0x000068000c067a25 */ /* 0x004fca00078e00ff */
[----:B------:R-:W-:Y:S02]  /*0c80*/  IADD3 R0, R7, R0, RZ ;  /* 0x0000000007007210 */ /* 0x000fe40007ffe0ff */
[----:B-1----:R-:W-:-:S04]  /*0c90*/  IADD3 R4, P0, R2, UR7, RZ ;  /* 0x0000000702047c10 */ /* 0x002fc8000ff1e0ff */
[----:B------:R-:W-:Y:S02]  /*0ca0*/  IADD3.X R5, R3, UR12, RZ, P0, !PT ;  /* 0x0000000c03057c10 */ /* 0x000fe400087fe4ff */
[----:B------:R-:W-:Y:S01]  /*0cb0*/  LEA R7, P0, R6, R28, 0x6 ;  /* 0x0000001c06077211 */ /* 0x000fe200078030ff */
[----:B----4-:R-:W-:Y:S02]  /*0cc0*/  IMAD.IADD R2, R29, 0x1, R14 ;  /* 0x000000011d027824 */ /* 0x010fe400078e020e */
[----:B------:R1:W-:Y:S01]  /*0cd0*/  LDGSTS.E.BYPASS.LTC128B.128 [R251+0x9800], [R4.64] ;  /* 0x0980000004fb7fae */ /* 0x0003e2000b901d48 */
[----:B------:R-:W-:-:S03]  /*0ce0*/  IMAD.SHL.U32 R3, R21, 0x8, RZ ;  /* 0x0000000815037824 */ /* 0x000fc600078e00ff */
[----:B------:R1:W-:Y:S01]  /*0cf0*/  LDGSTS.E.BYPASS.LTC128B.128 [R251+0xb800], [R4.64+0x80] ;  /* 0x0b80008004fb7fae */ /* 0x0003e2000b901d48 */
[----:B------:R-:W-:Y:S02]  /*0d00*/  LEA.HI.X R6, R6, R2, R0, 0x6, P0 ;  /* 0x0000000206067211 */ /* 0x000fe400000f3400 */
[----:B------:R-:W-:Y:S01]  /*0d10*/  LEA R0, R21, R15, 0x9 ;  /* 0x0000000f15007211 */ /* 0x000fe200078e48ff */
        /* <DEDUP_REMOVED lines=8> */
[----:B--2---:R-:W-:Y:S01]  /*0da0*/  SHF.L.U32 R2, R73, 0x6, RZ ;  /* 0x0000000649027819 */ /* 0x004fe200000006ff */
        /* <DEDUP_REMOVED lines=17> */
[----:B-1----:R-:W-:-:S02]  /*0ec0*/  LEA R5, R7, R149, 0xa ;  /* 0x0000009507057211 */ /* 0x002fc400078e50ff */
[----:B------:R-:W-:Y:S02]  /*0ed0*/  IADD3 R4, P0, R6, UR13, RZ ;  /* 0x0000000d06047c10 */ /* 0x000fe4000ff1e0ff */
[----:B------:R-:W-:Y:S02]  /*0ee0*/  IADD3.X R7, R3, UR5, RZ, P1, !PT ;  /* 0x0000000503077c10 */ /* 0x000fe40008ffe4ff */
[----:B------:R-:W-:Y:S01]  /*0ef0*/  LOP3.LUT P1, RZ, R73, 0x2, RZ, 0xc0, !PT ;  /* 0x0000000249ff7812 */ /* 0x000fe2000782c0ff */
[----:B--2---:R-:W-:Y:S01]  /*0f00*/  IMAD.IADD R2, R5, 0x1, R150 ;  /* 0x0000000105027824 */ /* 0x004fe200078e0296 */
[----:B------:R-:W-:Y:S01]  /*0f10*/  IADD3.X R5, R7, UR5, RZ, P0, !PT ;  /* 0x0000000507057c10 */ /* 0x000fe200087fe4ff */
[----:B------:R-:W-:Y:S01]  /*0f20*/  IMAD.SHL.U32 R3, R0, 0x2, RZ ;  /* 0x0000000200037824 */ /* 0x000fe200078e00ff */
[----:B------:R1:W-:Y:S01]  /*0f30*/  LDGSTS.E.BYPASS.LTC128B.128 [R251+0xd000], [R6.64] ;  /* 0x0d00000006fb7fae */ /* 0x0003e2000b901d48 */
[----:B------:R-:W-:Y:S02]  /*0f40*/  LOP3.LUT P0, RZ, R72, 0x2, RZ, 0xc0, !PT ;  /* 0x0000000248ff7812 */ /* 0x000fe4000780c0ff */
[----:B------:R-:W-:Y:S01]  /*0f50*/  SHF.L.U32 R239, R2, 0x1, RZ ;  /* 0x0000000102ef7819 */ /* 0x000fe200000006ff */
[----:B------:R1:W-:Y:S01]  /*0f60*/  LDGSTS.E.BYPASS.LTC128B.128 [R251+0xf000], [R6.64+0x80] ;  /* 0x0f00008006fb7fae */ /* 0x0003e2000b901d48 */
[----:B------:R-:W-:-:S03]  /*0f70*/  MOV R2, 0x40 ;  /* 0x0000004000027802 */ /* 0x000fc60000000f00 */
[----:B------:R2:W-:Y:S04]  /*0f80*/  LDGSTS.E.BYPASS.LTC128B.128 [R251+0xd800], [R4.64] ;  /* 0x0d80000004fb7fae */ /* 0x0005e8000b901d48 */
[----:B------:R2:W-:Y:S02]  /*0f90*/  LDGSTS.E.BYPASS.LTC128B.128 [R251+0xf800], [R4.64+0x80] ;  /* 0x0f80008004fb7fae */ /* 0x0005e4000b901d48 */
[----:B------:R-:W-:Y:S02]  /*0fa0*/  @P0 IADD3 R243, R238, -0x20, RZ ;  /* 0xffffffe0eef30810 */ /* 0x000fe40007ffe0ff */
[----:B------:R-:W-:Y:S01]  /*0fb0*/  LDSM.16.M88.4 R12, [R239] ;  /* 0x00000000ef0c783b */ /* 0x000fe20000000200 */
[----:B------:R-:W-:Y:S02]  /*0fc0*/  LOP3.LUT P0, RZ, R72, 0x4, RZ, 0xc0, !PT ;  /* 0x0000000448ff7812 */ /* 0x000fe4000780c0ff */
[C---:B------:R-:W-:Y:S01]  /*0fd0*/  IADD3 R250, R243.reuse, 0x800, RZ ;  /* 0x00000800f3fa7810 */ /* 0x040fe20007ffe0ff */
[----:B------:R-:W4:Y:S01]  /*0fe0*/  LDSM.16.M88.4 R32, [R3+0x8000] ;  /* 0x008000000320783b */ /* 0x000f220000000200 */
[----:B------:R-:W-:-:S02]  /*0ff0*/  IADD3 R249, R243, 0x1000, RZ ;  /* 0x00001000f3f97810 */ /* 0x000fc40007ffe0ff */
[C---:B------:R-:W-:Y:S01]  /*1000*/  IADD3 R248, R243.reuse, 0x1800, RZ ;  /* 0x00001800f3f87810 */ /* 0x040fe20007ffe0ff */
[----:B---3--:R-:W3:Y:S01]  /*1010*/  LDSM.16.M88.4 R8, [R239+0x2000] ;  /* 0x00200000ef08783b */ /* 0x008ee20000000200 */
[C---:B------:R-:W-:Y:S02]  /*1020*/  IADD3 R247, R243.reuse, 0x2000, RZ ;  /* 0x00002000f3f77810 */ /* 0x040fe40007ffe0ff */
[C---:B------:R-:W-:Y:S01]  /*1030*/  IADD3 R246, R243.reuse, 0x2800, RZ ;  /* 0x00002800f3f67810 */ /* 0x040fe20007ffe0ff */
[----:B------:R-:W5:Y:S01]  /*1040*/  LDSM.16.M88.4 R28, [R3+0x8800] ;  /* 0x00880000031c783b */ /* 0x000f620000000200 */
[C---:B------:R-:W-:Y:S02]  /*1050*/  IADD3 R245, R243.reuse, 0x3000, RZ ;  /* 0x00003000f3f57810 */ /* 0x040fe40007ffe0ff */
[----:B------:R-:W-:Y:S01]  /*1060*/  IADD3 R244, R243, 0x3800, RZ ;  /* 0x00003800f3f47810 */ /* 0x000fe20007ffe0ff */
[----:B------:R-:W1:Y:S04]  /*1070*/  LDSM.16.M88.4 R24, [R3+0x9000] ;  /* 0x009000000318783b */ /* 0x000e680000000200 */
[----:B------:R-:W1:Y:S01]  /*1080*/  LDSM.16.M88.4 R16, [R3+0x9800] ;  /* 0x009800000310783b */ /* 0x000e620000000200 */
[----:B--2---:R-:W-:-:S03]  /*1090*/  MOV R4, 0x20 ;  /* 0x0000002000047802 */ /* 0x004fc60000000f00 */
[----:B------:R-:W-:Y:S01]  /*10a0*/  LDSM.16.M88.4 R60, [R243+0x800] ;  /* 0x00080000f33c783b */ /* 0x000fe20000000200 */
[----:B------:R-:W-:-:S03]  /*10b0*/  SEL R4, R4, 0xffffffe0, !P1 ;  /* 0xffffffe004047807 */ /* 0x000fc60004800000 */
[----:B------:R-:W-:Y:S01]  /*10c0*/  LDSM.16.M88.4 R64, [R243] ;  /* 0x00000000f340783b */ /* 0x000fe20000000200 */
[----:B------:R-:W-:Y:S01]  /*10d0*/  LOP3.LUT P1, RZ, R73, 0x4, RZ, 0xc0, !PT ;  /* 0x0000000449ff7812 */ /* 0x000fe2000782c0ff */
[C---:B------:R-:W-:Y:S02]  /*10e0*/  IMAD.IADD R240, R239.reuse, 0x1, R4 ;  /* 0x00000001eff07824 */ /* 0x040fe400078e0204 */
[----:B------:R-:W-:Y:S01]  /*10f0*/  LDSM.16.M88.4 R56, [R243+0x1000] ;  /* 0x00100000f338783b */ /* 0x000fe20000000200 */
[C---:B------:R-:W-:Y:S02]  /*1100*/  SEL R0, R2.reuse, 0xffffffc0, !P1 ;  /* 0xffffffc002007807 */ /* 0x040fe40004800000 */
[----:B------:R-:W-:Y:S01]  /*1110*/  SEL R2, R2, 0xffffffc0, !P0 ;  /* 0xffffffc002027807 */ /* 0x000fe20004000000 */
[----:B------:R-:W2:Y:S01]  /*1120*/  LDSM.16.M88.4 R20, [R240+0x2000] ;  /* 0x00200000f014783b */ /* 0x000ea20000000200 */
[----:B------:R-:W-:Y:S01]  /*1130*/  IADD3 R241, R240, R0, RZ ;  /* 0x00000000f0f17210 */ /* 0x000fe20007ffe0ff */
[----:B------:R-:W-:Y:S01]  /*1140*/  IMAD.IADD R242, R239, 0x1, R0 ;  /* 0x00000001eff27824 */ /* 0x000fe200078e0200 */
[----:B------:R-:W-:Y:S01]  /*1150*/  IADD3 R237, R238, R2, RZ ;  /* 0x00000002eeed7210 */ /* 0x000fe20007ffe0ff */
[----:B------:R-:W1:Y:S01]  /*1160*/  LDSM.16.M88.4 R52, [R243+0x1800] ;  /* 0x00180000f334783b */ /* 0x000e620000000200 */
[----:B------:R-:W-:Y:S01]  /*1170*/  IMAD.IADD R236, R2, 0x1, R243 ;  /* 0x0000000102ec7824 */ /* 0x000fe200078e02f3 */
[----:B------:R-:W-:Y:S01]  /*1180*/  ISETP.GE.AND P0, PT, R148, 0x41, PT ;  /* 0x000000419400780c */ /* 0x000fe20003f06270 */
[-C--:B----4-:R-:W-:Y:S01]  /*1190*/  HMMA.16816.F32 R116, R12, R32.reuse, RZ ;  /* 0x000000200c74723c */ /* 0x090fe200000018ff */
[----:B------:R-:W0:Y:S07]  /*11a0*/  LDGDEPBAR ;  /* 0x00000000000079af */ /* 0x000e2e0000000000 */
[C---:B---3--:R-:W-:Y:S08]  /*11b0*/  HMMA.16816.F32 R48, R8.reuse, R32, RZ ;  /* 0x000000200830723c */ /* 0x048ff000000018ff */
[-C--:B------:R-:W-:Y:S08]  /*11c0*/  HMMA.16816.F32 R68, R8, R34.reuse, RZ ;  /* 0x000000220844723c */ /* 0x080ff000000018ff */
[----:B------:R-:W-:Y:S08]  /*11d0*/  HMMA.16816.F32 R112, R12, R34, RZ ;  /* 0x000000220c70723c */ /* 0x000ff000000018ff */
[C---:B-----5:R-:W-:Y:S08]  /*11e0*/  HMMA.16816.F32 R44, R8.reuse, R28, RZ ;  /* 0x0000001c082c723c */ /* 0x060ff000000018ff */
[C---:B-1----:R-:W-:Y:S08]  /*11f0*/  HMMA.16816.F32 R40, R8.reuse, R24, RZ ;  /* 0x000000180828723c */ /* 0x042ff000000018ff */
[C---:B------:R-:W-:Y:S08]  /*1200*/  HMMA.16816.F32 R36, R8.reuse, R16, RZ ;  /* 0x000000100824723c */ /* 0x040ff000000018ff */
[C---:B------:R-:W-:Y:S08]  /*1210*/  HMMA.16816.F32 R32, R8.reuse, R30, RZ ;  /* 0x0000001e0820723c */ /* 0x040ff000000018ff */
[C---:B------:R-:W-:Y:S08]  /*1220*/  HMMA.16816.F32 R84, R8.reuse, R26, RZ ;  /* 0x0000001a0854723c */ /* 0x040ff000000018ff */
[----:B------:R-:W-:Y:S01]  /*1230*/  HMMA.16816.F32 R80, R8, R18, RZ ;  /* 0x000000120850723c */ /* 0x000fe200000018ff */
[----:B------:R-:W1:Y:S07]  /*1240*/  LDSM.16.M88.4 R8, [R240] ;  /* 0x00000000f008783b */ /* 0x000e6e0000000200 */
[C---:B------:R-:W-:Y:S08]  /*1250*/  HMMA.16816.F32 R92, R12.reuse, R16, RZ ;  /* 0x000000100c5c723c */ /* 0x040ff000000018ff */
[----:B------:R-:W-:Y:S01]  /*1260*/  HMMA.16816.F32 R76, R12, R18, RZ ;  /* 0x000000120c4c723c */ /* 0x000fe200000018ff */
[----:B------:R-:W-:Y:S07]  /*1270*/  LDSM.16.M88.4 R16, [R242] ;  /* 0x00000000f210783b */ /* 0x000fee0000000200 */
[----:B--2---:R-:W-:Y:S01]  /*1280*/  HMMA.16816.F32 R140, R20, R62, R32 ;  /* 0x0000003e148c723c */ /* 0x004fe20000001820 */
[----:B------:R-:W2:Y:S07]  /*1290*/  LDSM.16.M88.4 R32, [R237] ;  /* 0x00000000ed20783b */ /* 0x000eae0000000200 */
[C---:B------:R-:W-:Y:S08]  /*12a0*/  HMMA.16816.F32 R108, R12.reuse, R28, RZ ;  /* 0x0000001c0c6c723c */ /* 0x040ff000000018ff */
[C---:B------:R-:W-:Y:S01]  /*12b0*/  HMMA.16816.F32 R104, R12.reuse, R30, RZ ;  /* 0x0000001e0c68723c */ /* 0x040fe200000018ff */
[----:B------:R-:W-:Y:S07]  /*12c0*/  LDSM.16.M88.4 R28, [R237+0x800] ;  /* 0x00080000ed1c783b */ /* 0x000fee0000000200 */
[C---:B------:R-:W-:Y:S08]  /*12d0*/  HMMA.16816.F32 R100, R12.reuse, R24, RZ ;  /* 0x000000180c64723c */ /* 0x040ff000000018ff */
[----:B------:R-:W-:Y:S01]  /*12e0*/  HMMA.16816.F32 R96, R12, R26, RZ ;  /* 0x0000001a0c60723c */ /* 0x000fe200000018ff */
[----:B------:R-:W-:Y:S04]  /*12f0*/  LDSM.16.M88.4 R12, [R242+0x2000] ;  /* 0x00200000f20c783b */ /* 0x000fe80000000200 */
[----:B------:R-:W-:Y:S03]  /*1300*/  LDSM.16.M88.4 R24, [R237+0x1000] ;  /* 0x00100000ed18783b */ /* 0x000fe60000000200 */
[C---:B------:R-:W-:Y:S08]  /*1310*/  HMMA.16816.F32 R88, R20.reuse, R64, R48 ;  /* 0x000000401458723c */ /* 0x040ff00000001830 */
[C---:B------:R-:W-:Y:S01]  /*1320*/  HMMA.16816.F32 R124, R20.reuse, R60, R44 ;  /* 0x0000003c147c723c */ /* 0x040fe2000000182c */
[----:B------:R-:W-:Y:S07]  /*1330*/  LDSM.16.M88.4 R44, [R236] ;  /* 0x00000000ec2c783b */ /* 0x000fee0000000200 */
[C---:B------:R-:W-:Y:S01]  /*1340*/  HMMA.16816.F32 R120, R20.reuse, R56, R40 ;  /* 0x000000381478723c */ /* 0x040fe20000001828 */
[----:B------:R-:W-:Y:S07]  /*1350*/  LDSM.16.M88.4 R40, [R241] ;  /* 0x00000000f128783b */ /* 0x000fee0000000200 */
[C---:B------:R-:W-:Y:S08]  /*1360*/  HMMA.16816.F32 R36, R20.reuse, R52, R36 ;  /* 0x000000341424723c */ /* 0x040ff00000001824 */
[C---:B------:R-:W-:Y:S08]  /*1370*/  HMMA.16816.F32 R68, R20.reuse, R66, R68 ;  /* 0x000000421444723c */ /* 0x040ff00000001844 */
[C---:B------:R-:W-:Y:S08]  /*1380*/  HMMA.16816.F32 R144, R20.reuse, R58, R84 ;  /* 0x0000003a1490723c */ /* 0x040ff00000001854 */
[----:B------:R-:W-:Y:S01]  /*1390*/  HMMA.16816.F32 R72, R20, R54, R80 ;  /* 0x000000361448723c */ /* 0x000fe20000001850 */
[----:B------:R-:W3:Y:S07]  /*13a0*/  LDSM.16.M88.4 R20, [R237+0x1800] ;  /* 0x00180000ed14783b */ /* 0x000eee0000000200 */
[C---:B-1----:R-:W-:Y:S01]  /*13b0*/  HMMA.16816.F32 R48, R8.reuse, R64, R116 ;  /* 0x000000400830723c */ /* 0x042fe20000001874 */
[----:B------:R-:W-:Y:S07]  /*13c0*/  LDSM.16.M88.4 R116, [R236+0x1800] ;  /* 0x00180000ec74783b */ /* 0x000fee0000000200 */
[C---:B------:R-:W-:Y:S08]  /*13d0*/  HMMA.16816.F32 R132, R8.reuse, R60, R108 ;  /* 0x0000003c0884723c */ /* 0x040ff0000000186c */
[----:B------:R-:W-:Y:S08]  /*13e0*/  HMMA.16816.F32 R108, R8, R66, R112 ;  /* 0x00000042086c723c */ /* 0x000ff00000001870 */
[----:B--2---:R-:W-:Y:S08]  /*13f0*/  HMMA.16816.F32 R48, R16, R32, R48 ;  /* 0x000000201030723c */ /* 0x004ff00000001830 */
[C---:B------:R-:W-:Y:S08]  /*1400*/  HMMA.16816.F32 R112, R8.reuse, R62, R104 ;  /* 0x0000003e0870723c */ /* 0x040ff00000001868 */
[C---:B------:R-:W-:Y:S08]  /*1410*/  HMMA.16816.F32 R136, R8.reuse, R56, R100 ;  /* 0x000000380888723c */ /* 0x040ff00000001864 */
[C---:B------:R-:W-:Y:S08]  /*1420*/  HMMA.16816.F32 R104, R8.reuse, R58, R96 ;  /* 0x0000003a0868723c */ /* 0x040ff00000001860 */
[C---:B------:R-:W-:Y:S08]  /*1430*/  HMMA.16816.F32 R56, R8.reuse, R54, R76 ;  /* 0x000000360838723c */ /* 0x040ff0000000184c */
[----:B------:R-:W-:Y:S01]  /*1440*/  HMMA.16816.F32 R128, R8, R52, R92 ;  /* 0x000000340880723c */ /* 0x000fe2000000185c */
[----:B------:R-:W1:Y:S04]  /*1450*/  LDSM.16.M88.4 R8, [R241+0x2000] ;  /* 0x00200000f108783b */ /* 0x000e680000000200 */
[----:B------:R-:W-:Y:S03]  /*1460*/  LDSM.16.M88.4 R52, [R236+0x800] ;  /* 0x00080000ec34783b */ /* 0x000fe60000000200 */
[C---:B---3--:R-:W-:Y:S01]  /*1470*/  HMMA.16816.F32 R76, R12.reuse, R20, R36 ;  /* 0x000000140c4c723c */ /* 0x048fe20000001824 */
[----:B------:R-:W-:Y:S04]  /*1480*/  LDSM.16.M88.4 R36, [R239+0x4000] ;  /* 0x00400000ef24783b */ /* 0x000fe80000000200 */
[----:B------:R-:W-:Y:S03]  /*1490*/  LDSM.16.M88.4 R92, [R236+0x1000] ;  /* 0x00100000ec5c783b */ /* 0x000fe60000000200 */
[C---:B------:R-:W-:Y:S01]  /*14a0*/  HMMA.16816.F32 R100, R12.reuse, R34, R68 ;  /* 0x000000220c64723c */ /* 0x040fe20000001844 */
[----:B------:R-:W2:Y:S07]  /*14b0*/  LDSM.16.M88.4 R68, [R3+0xa000] ;  /* 0x00a000000344783b */ /* 0x000eae0000000200 */
[C---:B------:R-:W-:Y:S08]  /*14c0*/  HMMA.16816.F32 R64, R12.reuse, R32, R88 ;  /* 0x000000200c40723c */ /* 0x040ff00000001858 */
[C---:B------:R-:W-:Y:S08]  /*14d0*/  HMMA.16816.F32 R96, R12.reuse, R28, R124 ;  /* 0x0000001c0c60723c */ /* 0x040ff0000000187c */
[C---:B------:R-:W-:Y:S08]  /*14e0*/  HMMA.16816.F32 R84, R12.reuse, R24, R120 ;  /* 0x000000180c54723c */ /* 0x040ff00000001878 */
[C---:B------:R-:W-:Y:S08]  /*14f0*/  HMMA.16816.F32 R88, R12.reuse, R30, R140 ;  /* 0x0000001e0c58723c */ /* 0x040ff0000000188c */
[C---:B------:R-:W-:Y:S08]  /*1500*/  HMMA.16816.F32 R80, R12.reuse, R26, R144 ;  /* 0x0000001a0c50723c */ /* 0x040ff00000001890 */
[----:B------:R-:W-:Y:S08]  /*1510*/  HMMA.16816.F32 R72, R12, R22, R72 ;  /* 0x000000160c48723c */ /* 0x000ff00000001848 */
[----:B------:R-:W-:Y:S01]  /*1520*/  HMMA.16816.F32 R12, R40, R44, R48 ;  /* 0x0000002c280c723c */ /* 0x000fe20000001830 */
[----:B------:R-:W-:Y:S07]  /*1530*/  LDSM.16.M88.4 R48, [R237+0x2000] ;  /* 0x00200000ed30783b */ /* 0x000fee0000000200 */
[C---:B------:R-:W-:Y:S01]  /*1540*/  HMMA.16816.F32 R60, R16.reuse, R34, R108 ;  /* 0x00000022103c723c */ /* 0x040fe2000000186c */
[----:B------:R-:W3:Y:S07]  /*1550*/  LDSM.16.M88.4 R32, [R239+0x6000] ;  /* 0x00600000ef20783b */ /* 0x000eee0000000200 */
[C---:B------:R-:W-:Y:S08]  /*1560*/  HMMA.16816.F32 R108, R16.reuse, R28, R132 ;  /* 0x0000001c106c723c */ /* 0x040ff00000001884 */
[C---:B------:R-:W-:Y:S01]  /*1570*/  HMMA.16816.F32 R112, R16.reuse, R30, R112 ;  /* 0x0000001e1070723c */ /* 0x040fe20000001870 */
[----:B------:R-:W-:Y:S07]  /*1580*/  LDSM.16.M88.4 R28, [R240+0x4000] ;  /* 0x00400000f01c783b */ /* 0x000fee0000000200 */
[C---:B------:R-:W-:Y:S01]  /*1590*/  HMMA.16816.F32 R120, R16.reuse, R22, R56 ;  /* 0x000000161078723c */ /* 0x040fe20000001838 */
[----:B------:R-:W4:Y:S07]  /*15a0*/  LDSM.16.M88.4 R56, [R243+0x2000] ;  /* 0x00200000f338783b */ /* 0x000f2e0000000200 */
[C---:B------:R-:W-:Y:S08]  /*15b0*/  HMMA.16816.F32 R136, R16.reuse, R24, R136 ;  /* 0x000000181088723c */ /* 0x040ff00000001888 */
[C---:B------:R-:W-:Y:S01]  /*15c0*/  HMMA.16816.F32 R104, R16.reuse, R26, R104 ;  /* 0x0000001a1068723c */ /* 0x040fe20000001868 */
[----:B------:R-:W5:Y:S07]  /*15d0*/  LDSM.16.M88.4 R24, [R240+0x6000] ;  /* 0x00600000f018783b */ /* 0x000f6e0000000200 */
[----:B------:R-:W-:Y:S01]  /*15e0*/  HMMA.16816.F32 R128, R16, R20, R128 ;  /* 0x000000141080723c */ /* 0x000fe20000001880 */
[----:B------:R-:W3:Y:S07]  /*15f0*/  LDSM.16.M88.4 R20, [R242+0x4000] ;  /* 0x00400000f214783b */ /* 0x000eee0000000200 */
[----:B-1----:R-:W-:Y:S08]  /*1600*/  HMMA.16816.F32 R16, R8, R44, R64 ;  /* 0x0000002c0810723c */ /* 0x002ff00000001840 */
[----:B--2---:R-:W-:Y:S08]  /*1610*/  HMMA.16816.F32 R12, R36, R68, R12 ;  /* 0x00000044240c723c */ /* 0x004ff0000000180c */
[C---:B------:R-:W-:Y:S08]  /*1620*/  HMMA.16816.F32 R152, R8.reuse, R118, R72 ;  /* 0x000000760898723c */ /* 0x040ff00000001848 */
[-C--:B------:R-:W-:Y:S08]  /*1630*/  HMMA.16816.F32 R100, R8, R46.reuse, R100 ;  /* 0x0000002e0864723c */ /* 0x080ff00000001864 */
[----:B------:R-:W-:Y:S08]  /*1640*/  HMMA.16816.F32 R72, R40, R46, R60 ;  /* 0x0000002e2848723c */ /* 0x000ff0000000183c */
[----:B---3--:R-:W-:Y:S01]  /*1650*/  HMMA.16816.F32 R44, R32, R68, R16 ;  /* 0x00000044202c723c */ /* 0x008fe20000001810 */
[----:B------:R-:W1:Y:S07]  /*1660*/  LDSM.16.M88.4 R16, [R242+0x6000] ;  /* 0x00600000f210783b */ /* 0x000e6e0000000200 */
[----:B----4-:R-:W-:Y:S01]  /*1670*/  HMMA.16816.F32 R60, R28, R56, R12 ;  /* 0x000000381c3c723c */ /* 0x010fe2000000180c */
[----:B------:R-:W-:Y:S07]  /*1680*/  LDSM.16.M88.4 R12, [R241+0x4000] ;  /* 0x00400000f10c783b */ /* 0x000fee0000000200 */
[C---:B------:R-:W-:Y:S08]  /*1690*/  HMMA.16816.F32 R124, R8.reuse, R54, R88 ;  /* 0x00000036087c723c */ /* 0x040ff00000001858 */
[-C--:B------:R-:W-:Y:S08]  /*16a0*/  HMMA.16816.F32 R96, R8, R52.reuse, R96 ;  /* 0x000000340860723c */ /* 0x080ff00000001860 */
[C---:B------:R-:W-:Y:S08]  /*16b0*/  HMMA.16816.F32 R88, R40.reuse, R52, R108 ;  /* 0x000000342858723c */ /* 0x040ff0000000186c */
[----:B------:R-:W-:Y:S01]  /*16c0*/  HMMA.16816.F32 R112, R40, R54, R112 ;  /* 0x000000362870723c */ /* 0x000fe20000001870 */
[----:B------:R-:W2:Y:S07]  /*16d0*/  LDSM.16.M88.4 R52, [R236+0x2000] ;  /* 0x00200000ec34783b */ /* 0x000eae0000000200 */
[----:B-----5:R-:W-:Y:S08]  /*16e0*/  HMMA.16816.F32 R44, R24, R56, R44 ;  /* 0x00000038182c723c */ /* 0x020ff0000000182c */
[----:B------:R-:W-:Y:S01]  /*16f0*/  HMMA.16816.F32 R64, R20, R48, R60 ;  /* 0x000000301440723c */ /* 0x000fe2000000183c */
[----:B------:R-:W3:Y:S07]  /*1700*/  LDSM.16.M88.4 R60, [R3+0xa800] ;  /* 0x00a80000033c783b */ /* 0x000eee0000000200 */
[----:B------:R-:W-:Y:S08]  /*1710*/  HMMA.16816.F32 R72, R36, R70, R72 ;  /* 0x000000462448723c */ /* 0x000ff00000001848 */
[C---:B------:R-:W-:Y:S08]  /*1720*/  HMMA.16816.F32 R144, R8.reuse, R116, R76 ;  /* 0x000000740890723c */ /* 0x040ff0000000184c */
[C---:B------:R-:W-:Y:S08]  /*1730*/  HMMA.16816.F32 R132, R8.reuse, R92, R84 ;  /* 0x0000005c0884723c */ /* 0x040ff00000001854 */
[----:B------:R-:W-:Y:S01]  /*1740*/  HMMA.16816.F32 R140, R8, R94, R80 ;  /* 0x0000005e088c723c */ /* 0x000fe20000001850 */
[----:B------:R-:W4:Y:S07]  /*1750*/  LDSM.16.M88.4 R8, [R241+0x6000] ;  /* 0x00600000f108783b */ /* 0x000f2e0000000200 */
[----:B------:R-:W-:Y:S08]  /*1760*/  HMMA.16816.F32 R76, R32, R70, R100 ;  /* 0x00000046204c723c */ /* 0x000ff00000001864 */
[----:B-1----:R-:W-:Y:S08]  /*1770*/  HMMA.16816.F32 R44, R16, R48, R44 ;  /* 0x00000030102c723c */ /* 0x002ff0000000182c */
[----:B--2---:R-:W-:Y:S01]  /*1780*/  HMMA.16816.F32 R80, R12, R52, R64 ;  /* 0x000000340c50723c */ /* 0x004fe20000001840 */
[----:B------:R-:W1:Y:S07]  /*1790*/  LDSM.16.M88.4 R64, [R243+0x2800] ;  /* 0x00280000f340783b */ /* 0x000e6e0000000200 */
[-C--:B------:R-:W-:Y:S08]  /*17a0*/  HMMA.16816.F32 R68, R28, R58.reuse, R72 ;  /* 0x0000003a1c44723c */ /* 0x080ff00000001848 */
[----:B------:R-:W-:Y:S08]  /*17b0*/  HMMA.16816.F32 R76, R24, R58, R76 ;  /* 0x0000003a184c723c */ /* 0x000ff0000000184c */
[----:B---3--:R-:W-:Y:S01]  /*17c0*/  HMMA.16816.F32 R72, R36, R60, R88 ;  /* 0x0000003c2448723c */ /* 0x008fe20000001858 */
[----:B------:R-:W-:-:S04]  /*17d0*/  FMUL.FTZ R2, R80, c[0x0][0x2ec] ;  /* 0x0000bb0050027a20 */ /* 0x000fc80000410000 */
[----:B------:R2:W3:Y:S03]  /*17e0*/  MUFU.TANH R171, R2 ;  /* 0x0000000200ab7308 */ /* 0x0004e60000002400 */
[C---:B------:R-:W-:Y:S08]  /*17f0*/  HMMA.16816.F32 R136, R40.reuse, R92, R136 ;  /* 0x0000005c2888723c */ /* 0x040ff00000001888 */
[----:B------:R-:W-:Y:S01]  /*1800*/  HMMA.16816.F32 R108, R40, R94, R104 ;  /* 0x0000005e286c723c */ /* 0x000fe20000001868 */
[----:B--2---:R-:W-:-:S07]  /*1810*/  FMUL.FTZ R2, R81, c[0x0][0x2ec] ;  /* 0x0000bb0051027a20 */ /* 0x004fce0000410000 */
[C---:B------:R-:W-:Y:S01]  /*1820*/  HMMA.16816.F32 R128, R40.reuse, R116, R128 ;  /* 0x000000742880723c */ /* 0x040fe20000001880 */
[----:B------:R2:W1:Y:S07]  /*1830*/  MUFU.TANH R170, R2 ;  /* 0x0000000200aa7308 */ /* 0x00046e0000002400 */
[----:B------:R-:W-:Y:S08]  /*1840*/  HMMA.16816.F32 R120, R40, R118, R120 ;  /* 0x000000762878723c */ /* 0x000ff00000001878 */
[----:B----4-:R-:W-:Y:S01]  /*1850*/  HMMA.16816.F32 R84, R8, R52, R44 ;  /* 0x000000340854723c */ /* 0x010fe2000000182c */
[----:B------:R-:W4:Y:S01]  /*1860*/  LDSM.16.M88.4 R44, [R237+0x2800] ;  /* 0x00280000ed2c783b */ /* 0x000f220000000200 */
[----:B--2---:R-:W-:-:S04]  /*1870*/  FMUL.FTZ R2, R82, c[0x0][0x2ec] ;  /* 0x0000bb0052027a20 */ /* 0x004fc80000410000 */
[----:B------:R2:W1:Y:S02]  /*1880*/  MUFU.TANH R179, R2 ;  /* 0x0000000200b37308 */ /* 0x0004640000002400 */
[----:B------:R-:W-:Y:S08]  /*1890*/  HMMA.16816.F32 R40, R32, R60, R96 ;  /* 0x0000003c2028723c */ /* 0x000ff00000001860 */
[----:B------:R-:W-:Y:S01]  /*18a0*/  HMMA.16816.F32 R56, R20, R50, R68 ;  /* 0x000000321438723c */ /* 0x000fe20000001844 */
[----:B--2---:R-:W-:-:S07]  /*18b0*/  FMUL.FTZ R2, R83, c[0x0][0x2ec] ;  /* 0x0000bb0053027a20 */ /* 0x004fce0000410000 */
[----:B------:R-:W-:Y:S01]  /*18c0*/  HMMA.16816.F32 R68, R16, R50, R76 ;  /* 0x000000321044723c */ /* 0x000fe2000000184c */
[----:B------:R2:W2:Y:S07]  /*18d0*/  MUFU.TANH R178, R2 ;  /* 0x0000000200b27308 */ /* 0x0004ae0000002400 */
[-C--:B-1----:R-:W-:Y:S08]  /*18e0*/  HMMA.16816.F32 R72, R28, R64.reuse, R72 ;  /* 0x000000401c48723c */ /* 0x082ff00000001848 */
[----:B------:R-:W-:Y:S01]  /*18f0*/  HMMA.16816.F32 R48, R24, R64, R40 ;  /* 0x000000401830723c */ /* 0x000fe20000001828 */
[----:B------:R-:W-:Y:S01]  /*1900*/  LDSM.16.M88.4 R40, [R236+0x2800] ;  /* 0x00280000ec28783b */ /* 0x000fe20000000200 */
[----:B--2---:R-:W-:-:S04]  /*1910*/  FMUL.FTZ R2, R84, c[0x0][0x2ec] ;  /* 0x0000bb0054027a20 */ /* 0x004fc80000410000 */
[----:B------:R1:W2:Y:S02]  /*1920*/  MUFU.TANH R99, R2 ;  /* 0x0000000200637308 */ /* 0x0002a40000002400 */
[-C--:B------:R-:W-:Y:S01]  /*1930*/  HMMA.16816.F32 R80, R12, R54.reuse, R56 ;  /* 0x000000360c50723c */ /* 0x080fe20000001838 */
[----:B------:R-:W5:Y:S07]  /*1940*/  LDSM.16.M88.4 R56, [R3+0xb000] ;  /* 0x00b000000338783b */ /* 0x000f6e0000000200 */
[----:B------:R-:W-:Y:S01]  /*1950*/  HMMA.16816.F32 R88, R8, R54, R68 ;  /* 0x000000360858723c */ /* 0x000fe20000001844 */
[----:B-1----:R-:W-:-:S07]  /*1960*/  FMUL.FTZ R2, R85, c[0x0][0x2ec] ;  /* 0x0000bb0055027a20 */ /* 0x002fce0000410000 */
[----:B------:R-:W-:Y:S01]  /*1970*/  HMMA.16816.F32 R68, R36, R62, R112 ;  /* 0x0000003e2444723c */ /* 0x000fe20000001870 */
[----:B------:R1:W1:Y:S07]  /*1980*/  MUFU.TANH R98, R2 ;  /* 0x0000000200627308 */ /* 0x00026e0000002400 */
[----:B----4-:R-:W-:Y:S08]  /*1990*/  HMMA.16816.F32 R72, R20, R44, R72 ;  /* 0x0000002c1448723c */ /* 0x010ff00000001848 */
[----:B------:R-:W-:Y:S01]  /*19a0*/  HMMA.16816.F32 R76, R32, R62, R124 ;  /* 0x0000003e204c723c */ /* 0x000fe2000000187c */
[----:B-1----:R-:W-:-:S04]  /*19b0*/  FMUL.FTZ R2, R86, c[0x0][0x2ec] ;  /* 0x0000bb0056027a20 */ /* 0x002fc80000410000 */
[----:B------:R1:W4:Y:S03]  /*19c0*/  MUFU.TANH R97, R2 ;  /* 0x0000000200617308 */ /* 0x0003260000002400 */
[----:B------:R-:W-:Y:S01]  /*19d0*/  HMMA.16816.F32 R52, R16, R44, R48 ;  /* 0x0000002c1034723c */ /* 0x000fe20000001830 */
[----:B------:R-:W2:Y:S07]  /*19e0*/  LDSM.16.M88.4 R48, [R243+0x3000] ;  /* 0x00300000f330783b */ /* 0x000eae0000000200 */
[----:B------:R-:W-:Y:S01]  /*19f0*/  HMMA.16816.F32 R60, R28, R66, R68 ;  /* 0x000000421c3c723c */ /* 0x000fe20000001844 */
[----:B-1----:R-:W-:-:S07]  /*1a00*/  FMUL.FTZ R2, R87, c[0x0][0x2ec] ;  /* 0x0000bb0057027a20 */ /* 0x002fce0000410000 */
[----:B-----5:R-:W-:Y:S01]  /*1a10*/  HMMA.16816.F32 R68, R36, R56, R136 ;  /* 0x000000382444723c */ /* 0x020fe20000001888 */
[----:B------:R1:W1:Y:S07]  /*1a20*/  MUFU.TANH R96, R2 ;  /* 0x0000000200607308 */ /* 0x00026e0000002400 */
[----:B------:R-:W-:Y:S08]  /*1a30*/  HMMA.16816.F32 R84, R8, R40, R52 ;  /* 0x000000280854723c */ /* 0x000ff00000001834 */
[----:B------:R-:W-:Y:S01]  /*1a40*/  HMMA.16816.F32 R52, R32, R56, R132 ;  /* 0x000000382034723c */ /* 0x000fe20000001884 */
[----:B-1----:R-:W-:-:S04]  /*1a50*/  FMUL.FTZ R2, R80, c[0x0][0x2ec] ;  /* 0x0000bb0050027a20 */ /* 0x002fc80000410000 */
[----:B------:R1:W1:Y:S03]  /*1a60*/  MUFU.TANH R169, R2 ;  /* 0x0000000200a97308 */ /* 0x0002660000002400 */
[----:B--2---:R-:W-:Y:S01]  /*1a70*/  HMMA.16816.F32 R68, R28, R48, R68 ;  /* 0x000000301c44723c */ /* 0x004fe20000001844 */
[----:B-1----:R-:W-:-:S04]  /*1a80*/  FMUL.FTZ R2, R81, c[0x0][0x2ec] ;  /* 0x0000bb0051027a20 */ /* 0x002fc80000410000 */
[----:B------:R1:W2:Y:S02]  /*1a90*/  MUFU.TANH R168, R2 ;  /* 0x0000000200a87308 */ /* 0x0002a40000002400 */
[----:B-1----:R-:W-:-:S06]  /*1aa0*/  FMUL.FTZ R2, R82, c[0x0][0x2ec] ;  /* 0x0000bb0052027a20 */ /* 0x002fcc0000410000 */
[----:B------:R1:W1:Y:S02]  /*1ab0*/  MUFU.TANH R177, R2 ;  /* 0x0000000200b17308 */ /* 0x0002640000002400 */
[----:B-1----:R-:W-:Y:S02]  /*1ac0*/  FMUL.FTZ R2, R83, c[0x0][0x2ec] ;  /* 0x0000bb0053027a20 */ /* 0x002fe40000410000 */
[----:B------:R-:W-:Y:S04]  /*1ad0*/  HMMA.16816.F32 R80, R12, R40, R72 ;  /* 0x000000280c50723c */ /* 0x000fe80000001848 */
[----:B------:R1:W1:Y:S04]  /*1ae0*/  MUFU.TANH R176, R2 ;  /* 0x0000000200b07308 */ /* 0x0002680000002400 */
[----:B------:R-:W-:Y:S08]  /*1af0*/  HMMA.16816.F32 R72, R24, R66, R76 ;  /* 0x000000421848723c */ /* 0x000ff0000000184c */
[----:B------:R-:W-:Y:S01]  /*1b00*/  HMMA.16816.F32 R64, R20, R46, R60 ;  /* 0x0000002e1440723c */ /* 0x000fe2000000183c */
[----:B------:R-:W5:Y:S01]  /*1b10*/  LDSM.16.M88.4 R60, [R237+0x3000] ;  /* 0x00300000ed3c783b */ /* 0x000f620000000200 */
[----:B-1----:R-:W-:-:S04]  /*1b20*/  FMUL.FTZ R2, R88, c[0x0][0x2ec] ;  /* 0x0000bb0058027a20 */ /* 0x002fc80000410000 */
[----:B------:R1:W1:Y:S02]  /*1b30*/  MUFU.TANH R95, R2 ;  /* 0x00000002005f7308 */ /* 0x0002640000002400 */
[----:B------:R-:W-:Y:S01]  /*1b40*/  HMMA.16816.F32 R76, R24, R48, R52 ;  /* 0x00000030184c723c */ /* 0x000fe20000001834 */
[----:B------:R-:W2:Y:S07]  /*1b50*/  LDSM.16.M88.4 R52, [R236+0x3000] ;  /* 0x00300000ec34783b */ /* 0x000eae0000000200 */
[----:B------:R-:W-:Y:S01]  /*1b60*/  HMMA.16816.F32 R44, R16, R46, R72 ;  /* 0x0000002e102c723c */ /* 0x000fe20000001848 */
[----:B-1----:R-:W-:-:S07]  /*1b70*/  FMUL.FTZ R2, R89, c[0x0][0x2ec] ;  /* 0x0000bb0059027a20 */ /* 0x002fce0000410000 */
[----:B------:R-:W-:Y:S01]  /*1b80*/  HMMA.16816.F32 R72, R36, R58, R108 ;  /* 0x0000003a2448723c */ /* 0x000fe2000000186c */
[----:B------:R1:W1:Y:S02]  /*1b90*/  MUFU.TANH R92, R2 ;  /* 0x00000002005c7308 */ /* 0x0002640000002400 */
[----:B-1----:R-:W-:-:S06]  /*1ba0*/  FMUL.FTZ R2, R90, c[0x0][0x2ec] ;  /* 0x0000bb005a027a20 */ /* 0x002fcc0000410000 */
[----:B------:R1:W1:Y:S11]  /*1bb0*/  MUFU.TANH R93, R2 ;  /* 0x00000002005d7308 */ /* 0x0002760000002400 */
[----:B------:R-:W-:Y:S04]  /*1bc0*/  @!UPT UIADD3 URZ, URZ, URZ, URZ ;  /* 0x0000003f3f3ff290 */ /* 0x000fe8000fffe03f */
[----:B------:R-:W-:Y:S01]  /*1bd0*/  HMMA.16816.F32 R72, R28, R50, R72 ;  /* 0x000000321c48723c */ /* 0x000fe20000001848 */
[----:B-1----:R-:W-:-:S07]  /*1be0*/  FMUL.FTZ R2, R91, c[0x0][0x2ec] ;  /* 0x0000bb005b027a20 */ /* 0x002fce0000410000 */
[----:B------:R-:W-:Y:S01]  /*1bf0*/  HMMA.16816.F32 R88, R8, R42, R44 ;  /* 0x0000002a0858723c */ /* 0x000fe2000000182c */
[----:B------:R-:W1:Y:S01]  /*1c00*/  LDSM.16.M88.4 R44, [R3+0xb800] ;  /* 0x00b80000032c783b */ /* 0x000e620000000200 */
[----:B------:R2:W1:Y:S02]  /*1c10*/  MUFU.TANH R94, R2 ;  /* 0x00000002005e7308 */ /* 0x0004640000002400 */
[----:B--2---:R-:W-:-:S06]  /*1c20*/  FMUL.FTZ R2, R80, c[0x0][0x2ec] ;  /* 0x0000bb0050027a20 */ /* 0x004fcc0000410000 */
[----:B------:R2:W1:Y:S02]  /*1c30*/  MUFU.TANH R161, R2 ;  /* 0x0000000200a17308 */ /* 0x0004640000002400 */
[----:B--2---:R-:W-:-:S06]  /*1c40*/  FMUL.FTZ R2, R81, c[0x0][0x2ec] ;  /* 0x0000bb0051027a20 */ /* 0x004fcc0000410000 */
[----:B------:R2:W1:Y:S02]  /*1c50*/  MUFU.TANH R160, R2 ;  /* 0x0000000200a07308 */ /* 0x0004640000002400 */
[----:B--2---:R-:W-:-:S06]  /*1c60*/  FMUL.FTZ R2, R82, c[0x0][0x2ec] ;  /* 0x0000bb0052027a20 */ /* 0x004fcc0000410000 */
[----:B------:R2:W1:Y:S02]  /*1c70*/  MUFU.TANH R163, R2 ;  /* 0x0000000200a37308 */ /* 0x0004640000002400 */
[----:B--2---:R-:W-:Y:S02]  /*1c80*/  FMUL.FTZ R2, R83, c[0x0][0x2ec] ;  /* 0x0000bb0053027a20 */ /* 0x004fe40000410000 */
[----:B------:R-:W-:Y:S04]  /*1c90*/  HMMA.16816.F32 R80, R12, R42, R64 ;  /* 0x0000002a0c50723c */ /* 0x000fe80000001840 */
[----:B------:R2:W1:Y:S04]  /*1ca0*/  MUFU.TANH R162, R2 ;  /* 0x0000000200a27308 */ /* 0x0004680000002400 */
[----:B------:R-:W-:Y:S08]  /*1cb0*/  HMMA.16816.F32 R64, R32, R58, R140 ;  /* 0x0000003a2040723c */ /* 0x000ff0000000188c */
[----:B-----5:R-:W-:Y:S01]  /*1cc0*/  HMMA.16816.F32 R40, R20, R60, R68 ;  /* 0x0000003c1428723c */ /* 0x020fe20000001844 */
[----:B--2---:R-:W-:-:S04]  /*1cd0*/  FMUL.FTZ R2, R84, c[0x0][0x2ec] ;  /* 0x0000bb0054027a20 */ /* 0x004fc80000410000 */
[----:B------:R2:W1:Y:S03]  /*1ce0*/  MUFU.TANH R104, R2 ;  /* 0x0000000200687308 */ /* 0x0004660000002400 */
[----:B------:R-:W-:Y:S08]  /*1cf0*/  HMMA.16816.F32 R56, R16, R60, R76 ;  /* 0x0000003c1038723c */ /* 0x000ff0000000184c */
[----:B------:R-:W-:Y:S01]  /*1d00*/  HMMA.16816.F32 R68, R24, R50, R64 ;  /* 0x000000321844723c */ /* 0x000fe20000001840 */
[----:B------:R-:W-:Y:S01]  /*1d10*/  LDSM.16.M88.4 R48, [R237+0x3800] ;  /* 0x00380000ed30783b */ /* 0x000fe20000000200 */
[----:B--2---:R-:W-:-:S06]  /*1d20*/  FMUL.FTZ R2, R85, c[0x0][0x2ec] ;  /* 0x0000bb0055027a20 */ /* 0x004fcc0000410000 */
[----:B------:R-:W-:Y:S01]  /*1d30*/  HMMA.16816.F32 R76, R12, R52, R40 ;  /* 0x000000340c4c723c */ /* 0x000fe20000001828 */
[----:B------:R-:W2:Y:S01]  /*1d40*/  LDSM.16.M88.4 R40, [R243+0x3800] ;  /* 0x00380000f328783b */ /* 0x000ea20000000200 */
[----:B------:R5:W2:Y:S06]  /*1d50*/  MUFU.TANH R105, R2 ;  /* 0x0000000200697308 */ /* 0x000aac0000002400 */
[----:B------:R-:W-:Y:S08]  /*1d60*/  HMMA.16816.F32 R64, R20, R62, R72 ;  /* 0x0000003e1440723c */ /* 0x000ff00000001848 */
[----:B-1----:R-:W-:Y:S01]  /*1d70*/  HMMA.16816.F32 R72, R32, R44, R144 ;  /* 0x0000002c2048723c */ /* 0x002fe20000001890 */
[----:B-----5:R-:W-:-:S04]  /*1d80*/  FMUL.FTZ R2, R86, c[0x0][0x2ec] ;  /* 0x0000bb0056027a20 */ /* 0x020fc80000410000 */
[----:B------:R1:W1:Y:S03]  /*1d90*/  MUFU.TANH R106, R2 ;  /* 0x00000002006a7308 */ /* 0x0002660000002400 */
[----:B------:R-:W-:Y:S08]  /*1da0*/  HMMA.16816.F32 R68, R16, R62, R68 ;  /* 0x0000003e1044723c */ /* 0x000ff00000001844 */
[----:B------:R-:W-:Y:S01]  /*1db0*/  HMMA.16816.F32 R60, R36, R46, R120 ;  /* 0x0000002e243c723c */ /* 0x000fe20000001878 */
[----:B-1----:R-:W-:-:S07]  /*1dc0*/  FMUL.FTZ R2, R87, c[0x0][0x2ec] ;  /* 0x0000bb0057027a20 */ /* 0x002fce0000410000 */
[----:B------:R-:W-:Y:S01]  /*1dd0*/  HMMA.16816.F32 R32, R32, R46, R152 ;  /* 0x0000002e2020723c */ /* 0x000fe20000001898 */
[----:B------:R1:W1:Y:S07]  /*1de0*/  MUFU.TANH R107, R2 ;  /* 0x00000002006b7308 */ /* 0x00026e0000002400 */
[----:B------:R-:W-:Y:S01]  /*1df0*/  HMMA.16816.F32 R68, R8, R54, R68 ;  /* 0x000000360844723c */ /* 0x000fe20000001844 */
[----:B-1----:R-:W-:-:S04]  /*1e00*/  FMUL.FTZ R2, R80, c[0x0][0x2ec] ;  /* 0x0000bb0050027a20 */ /* 0x002fc80000410000 */
[----:B------:R1:W1:Y:S11]  /*1e10*/  MUFU.TANH R133, R2 ;  /* 0x0000000200857308 */ /* 0x0002760000002400 */
[----:B------:R-:W-:Y:S08]  /*1e20*/  @!UPT UIADD3 URZ, URZ, URZ, URZ ;  /* 0x0000003f3f3ff290 */ /* 0x000ff0000fffe03f */
[----:B------:R-:W-:Y:S02]  /*1e30*/  FMUL.FTZ R68, R68, c[0x0][0x2ec] ;  /* 0x0000bb0044447a20 */ /* 0x000fe40000410000 */
[----:B------:R-:W-:Y:S02]  /*1e40*/  FMUL.FTZ R69, R69, c[0x0][0x2ec] ;  /* 0x0000bb0045457a20 */ /* 0x000fe40000410000 */
[----:B------:R-:W2:Y:S01]  /*1e50*/  MUFU.TANH R158, R68 ;  /* 0x00000044009e7308 */ /* 0x000ea20000002400 */
[----:B-1----:R-:W-:-:S07]  /*1e60*/  FMUL.FTZ R2, R81, c[0x0][0x2ec] ;  /* 0x0000bb0051027a20 */ /* 0x002fce0000410000 */
[----:B------:R1:W1:Y:S08]  /*1e70*/  MUFU.TANH R132, R2 ;  /* 0x0000000200847308 */ /* 0x0002700000002400 */
[----:B------:R-:W2:Y:S01]  /*1e80*/  MUFU.TANH R159, R69 ;  /* 0x00000045009f7308 */ /* 0x000ea20000002400 */
[----:B-1----:R-:W-:-:S07]  /*1e90*/  FMUL.FTZ R2, R82, c[0x0][0x2ec] ;  /* 0x0000bb0052027a20 */ /* 0x002fce0000410000 */
[----:B------:R1:W1:Y:S02]  /*1ea0*/  MUFU.TANH R138, R2 ;  /* 0x00000002008a7308 */ /* 0x0002640000002400 */
[----:B-1----:R-:W-:Y:S02]  /*1eb0*/  FMUL.FTZ R2, R83, c[0x0][0x2ec] ;  /* 0x0000bb0053027a20 */ /* 0x002fe40000410000 */
[----:B------:R-:W-:Y:S04]  /*1ec0*/  HMMA.16816.F32 R80, R8, R52, R56 ;  /* 0x000000340850723c */ /* 0x000fe80000001838 */
[----:B------:R1:W1:Y:S04]  /*1ed0*/  MUFU.TANH R156, R2 ;  /* 0x00000002009c7308 */ /* 0x0002680000002400 */
[----:B------:R-:W-:Y:S01]  /*1ee0*/  HMMA.16816.F32 R56, R36, R44, R128 ;  /* 0x0000002c2438723c */ /* 0x000fe20000001880 */
[----:B------:R-:W5:Y:S01]  /*1ef0*/  LDSM.16.M88.4 R36, [R236+0x3800] ;  /* 0x00380000ec24783b */ /* 0x000f620000000200 */
[----:B------:R-:W-:-:S04]  /*1f00*/  DEPBAR.LE SB0, 0x0 ;  /* 0x000080000000791a */ /* 0x000fc80000000000 */
[----:B-1----:R-:W-:-:S04]  /*1f10*/  FMUL.FTZ R2, R88, c[0x0][0x2ec] ;  /* 0x0000bb0058027a20 */ /* 0x002fc80000410000 */
[----:B------:R1:W1:Y:S11]  /*1f20*/  MUFU.TANH R88, R2 ;  /* 0x0000000200587308 */ /* 0x0002760000002400 */
[----:B------:R-:W-:Y:S03]  /*1f30*/  @!UPT UIADD3 URZ, URZ, URZ, URZ ;  /* 0x0000003f3f3ff290 */ /* 0x000fe6000fffe03f */
[----:B--2---:R-:W-:Y:S01]  /*1f40*/  HMMA.16816.F32 R56, R28, R40, R56 ;  /* 0x000000281c38723c */ /* 0x004fe20000001838 */
[----:B-1----:R-:W-:-:S07]  /*1f50*/  FMUL.FTZ R2, R89, c[0x0][0x2ec] ;  /* 0x0000bb0059027a20 */ /* 0x002fce0000410000 */
[----:B------:R-:W-:Y:S01]  /*1f60*/  HMMA.16816.F32 R28, R28, R42, R60 ;  /* 0x0000002a1c1c723c */ /* 0x000fe2000000183c */
[----:B------:R1:W2:Y:S11]  /*1f70*/  MUFU.TANH R89, R2 ;  /* 0x0000000200597308 */ /* 0x0002b60000002400 */
[----:B------:R-:W-:Y:S04]  /*1f80*/  @!UPT UIADD3 URZ, URZ, URZ, URZ ;  /* 0x0000003f3f3ff290 */ /* 0x000fe8000fffe03f */
[----:B------:R-:W-:Y:S01]  /*1f90*/  HMMA.16816.F32 R56, R20, R48, R56 ;  /* 0x000000301438723c */ /* 0x000fe20000001838 */
[----:B-1----:R-:W-:-:S04]  /*1fa0*/  FMUL.FTZ R2, R90, c[0x0][0x2ec] ;  /* 0x0000bb005a027a20 */ /* 0x002fc80000410000 */
[----:B------:R1:W1:Y:S03]  /*1fb0*/  MUFU.TANH R52, R2 ;  /* 0x0000000200347308 */ /* 0x0002660000002400 */
[----:B------:R-:W-:Y:S01]  /*1fc0*/  HMMA.16816.F32 R20, R20, R50, R28 ;  /* 0x000000321414723c */ /* 0x000fe2000000181c */
[----:B-1----:R-:W-:Y:S11]  /*1fd0*/  FMUL.FTZ R2, R91, c[0x0][0x2ec] ;  /* 0x0000bb005b027a20 */ /* 0x002ff60000410000 */
[----:B------:R-:W-:Y:S04]  /*1fe0*/  @!UPT UIADD3 URZ, URZ, URZ, URZ ;  /* 0x0000003f3f3ff290 */ /* 0x000fe8000fffe03f */
[----:B-----5:R-:W-:Y:S01]  /*1ff0*/  HMMA.16816.F32 R56, R12, R36, R56 ;  /* 0x000000240c38723c */ /* 0x020fe20000001838 */
[----:B------:R1:W1:Y:S02]  /*2000*/  MUFU.TANH R53, R2 ;  /* 0x0000000200357308 */ /* 0x0002640000002400 */
[----:B-1----:R-:W-:-:S06]  /*2010*/  FMUL.FTZ R2, R76, c[0x0][0x2ec] ;  /* 0x0000bb004c027a20 */ /* 0x002fcc0000410000 */
[----:B------:R1:W1:Y:S11]  /*2020*/  MUFU.TANH R198, R2 ;  /* 0x0000000200c67308 */ /* 0x0002760000002400 */
[----:B------:R-:W-:Y:S04]  /*2030*/  @!UPT UIADD3 URZ, URZ, URZ, URZ ;  /* 0x0000003f3f3ff290 */ /* 0x000fe8000fffe03f */
[----:B------:R-:W-:Y:S02]  /*2040*/  FMUL.FTZ R56, R56, c[0x0][0x2ec] ;  /* 0x0000bb0038387a20 */ /* 0x000fe40000410000 */
[----:B------:R-:W-:Y:S02]  /*2050*/  FMUL.FTZ R57, R57, c[0x0][0x2ec] ;  /* 0x0000bb0039397a20 */ /* 0x000fe40000410000 */
[----:B------:R-:W-:Y:S01]  /*2060*/  FMUL.FTZ R58, R58, c[0x0][0x2ec] ;  /* 0x0000bb003a3a7a20 */ /* 0x000fe20000410000 */
[----:B------:R-:W2:Y:S01]  /*2070*/  MUFU.TANH R185, R56 ;  /* 0x0000003800b97308 */ /* 0x000ea20000002400 */
[----:B-1----:R-:W-:-:S07]  /*2080*/  FMUL.FTZ R2, R77, c[0x0][0x2ec] ;  /* 0x0000bb004d027a20 */ /* 0x002fce0000410000 */
[----:B------:R-:W1:Y:S08]  /*2090*/  MUFU.TANH R202, R57 ;  /* 0x0000003900ca7308 */ /* 0x000e700000002400 */
[----:B------:R5:W1:Y:S08]  /*20a0*/  MUFU.TANH R197, R2 ;  /* 0x0000000200c57308 */ /* 0x000a700000002400 */
[----:B------:R-:W1:Y:S01]  /*20b0*/  MUFU.TANH R184, R58 ;  /* 0x0000003a00b87308 */ /* 0x000e620000002400 */
[----:B-----5:R-:W-:-:S07]  /*20c0*/  FMUL.FTZ R2, R78, c[0x0][0x2ec] ;  /* 0x0000bb004e027a20 */ /* 0x020fce0000410000 */
[----:B------:R5:W1:Y:S02]  /*20d0*/  MUFU.TANH R196, R2 ;  /* 0x0000000200c47308 */ /* 0x000a640000002400 */
[----:B-----5:R-:W-:Y:S02]  /*20e0*/  FMUL.FTZ R2, R79, c[0x0][0x2ec] ;  /* 0x0000bb004f027a20 */ /* 0x020fe40000410000 */
[----:B------:R-:W-:Y:S04]  /*20f0*/  HMMA.16816.F32 R76, R12, R54, R64 ;  /* 0x000000360c4c723c */ /* 0x000fe80000001840 */
[----:B------:R5:W1:Y:S04]  /*2100*/  MUFU.TANH R183, R2 ;  /* 0x0000000200b77308 */ /* 0x000a680000002400 */
[C---:B------:R-:W-:Y:S08]  /*2110*/  HMMA.16816.F32 R64, R24.reuse, R40, R72 ;  /* 0x000000281840723c */ /* 0x040ff00000001848 */
[----:B------:R-:W-:Y:S01]  /*2120*/  HMMA.16816.F32 R24, R24, R42, R32 ;  /* 0x0000002a1818723c */ /* 0x000fe20000001820 */
[----:B-----5:R-:W-:-:S04]  /*2130*/  FMUL.FTZ R2, R80, c[0x0][0x2ec] ;  /* 0x0000bb0050027a20 */ /* 0x020fc80000410000 */
[----:B------:R5:W1:Y:S03]  /*2140*/  MUFU.TANH R182, R2 ;  /* 0x0000000200b67308 */ /* 0x000a660000002400 */
[----:B------:R-:W-:Y:S01]  /*2150*/  HMMA.16816.F32 R12, R12, R38, R20 ;  /* 0x000000260c0c723c */ /* 0x000fe20000001814 */
[----:B------:R-:W-:Y:S02]  /*2160*/  FMUL.FTZ R77, R77, c[0x0][0x2ec] ;  /* 0x0000bb004d4d7a20 */ /* 0x000fe40000410000 */
[----:B------:R-:W-:Y:S02]  /*2170*/  FMUL.FTZ R78, R78, c[0x0][0x2ec] ;  /* 0x0000bb004e4e7a20 */ /* 0x000fe40000410000 */
[----:B------:R-:W-:Y:S01]  /*2180*/  FMUL.FTZ R79, R79, c[0x0][0x2ec] ;  /* 0x0000bb004f4f7a20 */ /* 0x000fe20000410000 */
[----:B------:R-:W1:Y:S02]  /*2190*/  MUFU.TANH R165, R77 ;  /* 0x0000004d00a57308 */ /* 0x000e640000002400 */
[----:B------:R-:W-:Y:S01]  /*21a0*/  HMMA.16816.F32 R44, R16, R48, R64 ;  /* 0x00000030102c723c */ /* 0x000fe20000001840 */
[----:B-----5:R-:W-:-:S05]  /*21b0*/  FMUL.FTZ R2, R81, c[0x0][0x2ec] ;  /* 0x0000bb0051027a20 */ /* 0x020fca0000410000 */
[----:B------:R-:W1:Y:S02]  /*21c0*/  MUFU.TANH R164, R78 ;  /* 0x0000004e00a47308 */ /* 0x000e640000002400 */
[----:B------:R-:W-:Y:S06]  /*21d0*/  HMMA.16816.F32 R16, R16, R50, R24 ;  /* 0x000000321010723c */ /* 0x000fec0000001818 */
[----:B------:R5:W1:Y:S02]  /*21e0*/  MUFU.TANH R180, R2 ;  /* 0x0000000200b47308 */ /* 0x000a640000002400 */
[----:B------:R-:W-:-:S02]  /*21f0*/  FMUL.FTZ R12, R12, c[0x0][0x2ec] ;  /* 0x0000bb000c0c7a20 */ /* 0x000fc40000410000 */
[----:B------:R-:W-:Y:S02]  /*2200*/  FMUL.FTZ R13, R13, c[0x0][0x2ec] ;  /* 0x0000bb000d0d7a20 */ /* 0x000fe40000410000 */
[----:B------:R-:W-:Y:S02]  /*2210*/  FMUL.FTZ R14, R14, c[0x0][0x2ec] ;  /* 0x0000bb000e0e7a20 */ /* 0x000fe40000410000 */
[----:B------:R-:W-:Y:S01]  /*2220*/  FMUL.FTZ R15, R15, c[0x0][0x2ec] ;  /* 0x0000bb000f0f7a20 */ /* 0x000fe20000410000 */
[----:B------:R-:W1:Y:S01]  /*2230*/  MUFU.TANH R157, R79 ;  /* 0x0000004f009d7308 */ /* 0x000e620000002400 */
[----:B------:R-:W-:Y:S01]  /*2240*/  HMMA.16816.F32 R28, R8, R36, R44 ;  /* 0x00000024081c723c */ /* 0x000fe2000000182c */
[----:B-----5:R-:W-:-:S07]  /*2250*/  FMUL.FTZ R2, R82, c[0x0][0x2ec] ;  /* 0x0000bb0052027a20 */ /* 0x020fce0000410000 */
[----:B------:R-:W-:Y:S01]  /*2260*/  HMMA.16816.F32 R8, R8, R38, R16 ;  /* 0x000000260808723c */ /* 0x000fe20000001810 */
[----:B------:R-:W1:Y:S08]  /*2270*/  MUFU.TANH R209, R12 ;  /* 0x0000000c00d17308 */ /* 0x000e700000002400 */
[----:B------:R5:W1:Y:S07]  /*2280*/  MUFU.TANH R181, R2 ;  /* 0x0000000200b57308 */ /* 0x000a6e0000002400 */
[----:B------:R-:W-:Y:S01]  /*2290*/  FMUL.FTZ R28, R28, c[0x0][0x2ec] ;  /* 0x0000bb001c1c7a20 */ /* 0x000fe20000410000 */
[----:B------:R-:W1:Y:S01]  /*22a0*/  MUFU.TANH R208, R13 ;  /* 0x0000000d00d07308 */ /* 0x000e620000002400 */
[----:B------:R-:W-:-:S06]  /*22b0*/  FMUL.FTZ R29, R29, c[0x0][0x2ec] ;  /* 0x0000bb001d1d7a20 */ /* 0x000fcc0000410000 */
[----:B------:R-:W-:Y:S01]  /*22c0*/  FMUL.FTZ R8, R8, c[0x0][0x2ec] ;  /* 0x0000bb0008087a20 */ /* 0x000fe20000410000 */
[----:B------:R-:W1:Y:S01]  /*22d0*/  MUFU.TANH R203, R28 ;  /* 0x0000001c00cb7308 */ /* 0x000e620000002400 */
[----:B-----5:R-:W-:Y:S02]  /*22e0*/  FMUL.FTZ R2, R83, c[0x0][0x2ec] ;  /* 0x0000bb0053027a20 */ /* 0x020fe40000410000 */
[----:B------:R-:W-:Y:S02]  /*22f0*/  FMUL.FTZ R9, R9, c[0x0][0x2ec] ;  /* 0x0000bb0009097a20 */ /* 0x000fe40000410000 */
[----:B------:R-:W-:Y:S02]  /*2300*/  FMUL.FTZ R10, R10, c[0x0][0x2ec] ;  /* 0x0000bb000a0a7a20 */ /* 0x000fe40000410000 */
[----:B------:R-:W-:Y:S01]  /*2310*/  FMUL.FTZ R11, R11, c[0x0][0x2ec] ;  /* 0x0000bb000b0b7a20 */ /* 0x000fe20000410000 */
[----:B------:R5:W1:Y:S08]  /*2320*/  MUFU.TANH R167, R2 ;  /* 0x0000000200a77308 */ /* 0x000a700000002400 */
[----:B------:R-:W1:Y:S01]  /*2330*/  MUFU.TANH R252, R29 ;  /* 0x0000001d00fc7308 */ /* 0x000e620000002400 */
[----:B-----5:R-:W-:-:S07]  /*2340*/  FMUL.FTZ R2, R76, c[0x0][0x2ec] ;  /* 0x0000bb004c027a20 */ /* 0x020fce0000410000 */
[----:B------:R-:W1:Y:S08]  /*2350*/  MUFU.TANH R211, R14 ;  /* 0x0000000e00d37308 */ /* 0x000e700000002400 */
        /* <DEDUP_REMOVED lines=11> */
[----:B------:R5:W1:Y:S02]  /*2410*/  MUFU.TANH R191, R2 ;  /* 0x0000000200bf7308 */ /* 0x000a640000002400 */
[----:B-----5:R-:W-:-:S06]  /*2420*/  FMUL.FTZ R2, R30, c[0x0][0x2ec] ;  /* 0x0000bb001e027a20 */ /* 0x020fcc0000410000 */
[----:B------:R5:W1:Y:S02]  /*2430*/  MUFU.TANH R151, R2 ;  /* 0x0000000200977308 */ /* 0x000a640000002400 */
[----:B-----5:R-:W-:-:S06]  /*2440*/  FMUL.FTZ R2, R31, c[0x0][0x2ec] ;  /* 0x0000bb001f027a20 */ /* 0x020fcc0000410000 */
[----:B------:R5:W1:Y:S02]  /*2450*/  MUFU.TANH R186, R2 ;  /* 0x0000000200ba7308 */ /* 0x000a640000002400 */
[----:B-----5:R-:W-:Y:S01]  /*2460*/  LOP3.LUT R2, R150, R149, RZ, 0xfc, !PT ;  /* 0x0000009596027212 */ /* 0x020fe200078efcff */
[----:B------:R-:W-:Y:S06]  /*2470*/  BAR.SYNC.DEFER_BLOCKING 0x0 ;  /* 0x0000000000007b1d */ /* 0x000fec0000010000 */
[----:B------:R-:W-:Y:S05]  /*2480*/  @!P0 BRA `(.L_x_94) ;  /* 0x000001a000008947 */ /* 0x000fea0003800000 */
[----:B-1234-:R-:W-:-:S04]  /*2490*/  LEA.HI.SX32 R6, R174, 0xfffffffe, 0x1a ;  /* 0xfffffffeae067811 */ /* 0x01efc800078fd2ff */
        /* <DEDUP_REMOVED lines=25> */
.L_x_94:
[----:B-1234-:R-:W-:Y:S01]  /*2630*/  FMNMX.FTZ R3, R99, R98, !PT ;  /* 0x0000006263037209 */ /* 0x01efe20007810000 */
[----:B------:R-:W-:Y:S01]  /*2640*/  IMAD.SHL.U32 R232, R2, 0x2, RZ ;  /* 0x0000000202e87824 */ /* 0x000fe200078e00ff */
[----:B------:R-:W-:Y:S01]  /*2650*/  MOV R19, R151 ;  /* 0x0000009700137202 */ /* 0x000fe20000000f00 */
[----:B------:R-:W-:Y:S01]  /*2660*/  STL [R1+0x68], R245 ;  /* 0x000068f501007387 */ /* 0x000fe20000100800 */
[----:B------:R-:W-:Y:S01]  /*2670*/  FMNMX.FTZ R3, R95, R3, !PT ;  /* 0x000000035f037209 */ /* 0x000fe20007810000 */
[----:B------:R-:W-:Y:S01]  /*2680*/  IMAD.IADD R235, R0, 0x1, R232 ;  /* 0x0000000100eb7824 */ /* 0x000fe200078e02e8 */
[----:B------:R-:W-:Y:S01]  /*2690*/  IADD3 R233, R4, R232, RZ ;  /* 0x000000e804e97210 */ /* 0x000fe20007ffe0ff */
[----:B------:R-:W-:Y:S01]  /*26a0*/  STL [R1+0x64], R244 ;  /* 0x000064f401007387 */ /* 0x000fe20000100800 */
[----:B------:R-:W-:-:S02]  /*26b0*/  FMNMX.FTZ R3, R92, R3, !PT ;  /* 0x000000035c037209 */ /* 0x000fc40007810000 */
[----:B------:R-:W-:Y:S01]  /*26c0*/  IADD3 R234, R0, R233, RZ ;  /* 0x000000e900ea7210 */ /* 0x000fe20007ffe0ff */
        /* <DEDUP_REMOVED lines=39> */
[----:B------:R-:W1:Y:S01]  /*2940*/  SHFL.BFLY PT, R5, R134, 0x2, 0x1f ;  /* 0x0c401f0086057f89 */ /* 0x000e6200000e0000 */
        /* <DEDUP_REMOVED lines=8> */
[----:B------:R-:W-:Y:S03]  /*29d0*/  LDSM.16.MT88.4 R64, [R234+0xc800] ;  /* 0x00c80000ea40783b */ /* 0x000fe60000004200 */
[----:B------:R-:W-:Y:S01]  /*29e0*/  FMNMX.FTZ R3, R219, R3, !PT ;  /* 0x00000003db037209 */ /* 0x000fe20007810000 */
[----:B------:R-:W-:Y:S04]  /*29f0*/  STL [R1+0x44], R236 ;  /* 0x000044ec01007387 */ /* 0x000fe80000100800 */
[----:B------:R-:W-:Y:S01]  /*2a00*/  LDSM.16.MT88.4 R56, [R233+0xe800] ;  /* 0x00e80000e938783b */ /* 0x000fe20000004200 */
[----:B-1----:R-:W-:-:S03]  /*2a10*/  FMNMX.FTZ R134, R134, R5, !PT ;  /* 0x0000000586867209 */ /* 0x002fc60007810000 */
[----:B------:R-:W-:Y:S04]  /*2a20*/  LDSM.16.MT88.4 R68, [R235+0xc800] ;  /* 0x00c80000eb44783b */ /* 0x000fe80000004200 */
[----:B------:R-:W1:Y:S04]  /*2a30*/  SHFL.BFLY PT, R5, R3, 0x2, 0x1f ;  /* 0x0c401f0003057f89 */ /* 0x000e6800000e0000 */
[----:B------:R-:W2:Y:S04]  /*2a40*/  SHFL.BFLY PT, R6, R134, 0x1, 0x1f ;  /* 0x0c201f0086067f89 */ /* 0x000ea800000e0000 */
[----:B------:R-:W-:Y:S01]  /*2a50*/  LDSM.16.MT88.4 R76, [R232+0xc800] ;  /* 0x00c80000e84c783b */ /* 0x000fe20000004200 */
[----:B-1----:R-:W-:-:S02]  /*2a60*/  FMNMX.FTZ R3, R3, R5, !PT ;  /* 0x0000000503037209 */ /* 0x002fc40007810000 */
[----:B--2---:R-:W-:-:S03]  /*2a70*/  FMNMX.FTZ R134, R134, R6, !PT ;  /* 0x0000000686867209 */ /* 0x004fc60007810000 */
[----:B------:R-:W1:Y:S01]  /*2a80*/  SHFL.BFLY PT, R6, R3, 0x1, 0x1f ;  /* 0x0c201f0003067f89 */ /* 0x000e6200000e0000 */
[C---:B------:R-:W-:Y:S01]  /*2a90*/  FSETP.NEU.FTZ.AND P1, PT, R134.reuse, -INF , PT ;  /* 0xff8000008600780b */ /* 0x040fe20003f3d000 */
[----:B------:R-:W-:-:S05]  /*2aa0*/  FMUL.FTZ R13, R134, c[0x0][0x23c] ;  /* 0x00008f00860d7a20 */ /* 0x000fca0000410000 */
[----:B------:R-:W-:-:S05]  /*2ab0*/  FSEL R13, R13, RZ, P1 ;  /* 0x000000ff0d0d7208 */ /* 0x000fca0000800000 */
[--C-:B------:R-:W-:Y:S02]  /*2ac0*/  FFMA.FTZ R8, R104, c[0x0][0x23c], -R13.reuse ;  /* 0x00008f0068087a23 */ /* 0x100fe4000001080d */
[--C-:B------:R-:W-:Y:S02]  /*2ad0*/  FFMA.FTZ R9, R89, c[0x0][0x23c], -R13.reuse ;  /* 0x00008f0059097a23 */ /* 0x100fe4000001080d */
[----:B------:R2:W-:Y:S01]  /*2ae0*/  MUFU.EX2 R17, R8 ;  /* 0x0000000800117308 */ /* 0x0005e20000000800 */
[----:B------:R-:W-:Y:S01]  /*2af0*/  FFMA.FTZ R5, R99, c[0x0][0x23c], -R13 ;  /* 0x00008f0063057a23 */ /* 0x000fe2000001080d */
[----:B-1----:R-:W-:-:S06]  /*2b00*/  FMNMX.FTZ R3, R3, R6, !PT ;  /* 0x0000000603037209 */ /* 0x002fcc0007810000 */
[----:B------:R-:W-:Y:S01]  /*2b10*/  MUFU.EX2 R188, R9 ;  /* 0x0000000900bc7308 */ /* 0x000fe20000000800 */
[C---:B------:R-:W-:Y:S01]  /*2b20*/  FSETP.NEU.FTZ.AND P1, PT, R3.reuse, -INF , PT ;  /* 0xff8000000300780b */ /* 0x040fe20003f3d000 */
[----:B------:R-:W-:Y:S02]  /*2b30*/  FMUL.FTZ R12, R3, c[0x0][0x23c] ;  /* 0x00008f00030c7a20 */ /* 0x000fe40000410000 */
[----:B--2---:R-:W-:-:S03]  /*2b40*/  FFMA.FTZ R8, R105, c[0x0][0x23c], -R13 ;  /* 0x00008f0069087a23 */ /* 0x004fc6000001080d */
[----:B------:R-:W-:Y:S01]  /*2b50*/  FSEL R12, R12, RZ, P1 ;  /* 0x000000ff0c0c7208 */ /* 0x000fe20000800000 */
[----:B------:R1:W-:Y:S04]  /*2b60*/  MUFU.EX2 R244, R5 ;  /* 0x0000000500f47308 */ /* 0x0003e80000000800 */
[----:B------:R-:W-:-:S04]  /*2b70*/  FFMA.FTZ R2, R97, c[0x0][0x23c], -R12 ;  /* 0x00008f0061027a23 */ /* 0x000fc8000001080c */
[----:B------:R2:W-:Y:S08]  /*2b80*/  MUFU.EX2 R241, R2 ;  /* 0x0000000200f17308 */ /* 0x0005f00000000800 */
[----:B------:R3:W-:Y:S01]  /*2b90*/  MUFU.EX2 R189, R8 ;  /* 0x0000000800bd7308 */ /* 0x0007e20000000800 */
[----:B-1----:R-:W-:Y:S02]  /*2ba0*/  FFMA.FTZ R5, R98, c[0x0][0x23c], -R13 ;  /* 0x00008f0062057a23 */ /* 0x002fe4000001080d */
[----:B--2---:R-:W-:-:S05]  /*2bb0*/  FFMA.FTZ R2, R96, c[0x0][0x23c], -R12 ;  /* 0x00008f0060027a23 */ /* 0x004fca000001080c */
[----:B------:R1:W2:Y:S01]  /*2bc0*/  MUFU.EX2 R243, R5 ;  /* 0x0000000500f37308 */ /* 0x0002a20000000800 */
[----:B------:R-:W-:Y:S01]  /*2bd0*/  LDSM.16.MT88.4 R96, [R233+0xe000] ;  /* 0x00e00000e960783b */ /* 0x000fe20000004200 */
[----:B---3--:R-:W-:-:S06]  /*2be0*/  FFMA.FTZ R8, R88, c[0x0][0x23c], -R13 ;  /* 0x00008f0058087a23 */ /* 0x008fcc000001080d */
[----:B------:R3:W-:Y:S08]  /*2bf0*/  MUFU.EX2 R242, R2 ;  /* 0x0000000200f27308 */ /* 0x0007f00000000800 */
[----:B------:R-:W4:Y:S01]  /*2c00*/  MUFU.EX2 R187, R8 ;  /* 0x0000000800bb7308 */ /* 0x000f220000000800 */
[----:B-1----:R-:W-:Y:S01]  /*2c10*/  FFMA.FTZ R5, R95, c[0x0][0x23c], -R13 ;  /* 0x00008f005f057a23 */ /* 0x002fe2000001080d */
[----:B--2---:R-:W-:Y:S01]  /*2c20*/  F2FP.PACK_AB R4, R243, R244 ;  /* 0x000000f4f304723e */ /* 0x004fe200000000ff */
[----:B---3--:R-:W-:-:S05]  /*2c30*/  FFMA.FTZ R2, R93, c[0x0][0x23c], -R12 ;  /* 0x00008f005d027a23 */ /* 0x008fca000001080c */
[----:B------:R1:W-:Y:S01]  /*2c40*/  MUFU.EX2 R238, R5 ;  /* 0x0000000500ee7308 */ /* 0x0003e20000000800 */
[----:B----4-:R-:W-:-:S07]  /*2c50*/  F2FP.PACK_AB R10, R188, R187 ;  /* 0x000000bbbc0a723e */ /* 0x010fce00000000ff */
[----:B------:R2:W-:Y:S01]  /*2c60*/  MUFU.EX2 R237, R2 ;  /* 0x0000000200ed7308 */ /* 0x0005e20000000800 */
[----:B-1----:R-:W-:-:S07]  /*2c70*/  FFMA.FTZ R5, R92, c[0x0][0x23c], -R13 ;  /* 0x00008f005c057a23 */ /* 0x002fce000001080d */
[----:B------:R-:W1:Y:S01]  /*2c80*/  MUFU.EX2 R18, R5 ;  /* 0x0000000500127308 */ /* 0x000e620000000800 */
[----:B--2---:R-:W-:Y:S02]  /*2c90*/  FFMA.FTZ R2, R94, c[0x0][0x23c], -R12 ;  /* 0x00008f005e027a23 */ /* 0x004fe4000001080c */
[----:B------:R-:W-:Y:S05]  /*2ca0*/  LDSM.16.MT88.4 R92, [R232+0xe000] ;  /* 0x00e00000e85c783b */ /* 0x000fea0000004200 */
[----:B------:R2:W3:Y:S01]  /*2cb0*/  MUFU.EX2 R199, R2 ;  /* 0x0000000200c77308 */ /* 0x0004e20000000800 */
[----:B-1----:R-:W-:Y:S02]  /*2cc0*/  F2FP.PACK_AB R6, R18, R238 ;  /* 0x000000ee1206723e */ /* 0x002fe400000000ff */
[----:B------:R-:W-:-:S02]  /*2cd0*/  F2FP.PACK_AB R5, R242, R241 ;  /* 0x000000f1f205723e */ /* 0x000fc400000000ff */
[----:B--2---:R-:W-:Y:S02]  /*2ce0*/  FMNMX.FTZ R2, R132, R0, !PT ;  /* 0x0000000084027209 */ /* 0x004fe40007810000 */
        /* <DEDUP_REMOVED lines=15> */
[----:B------:R-:W-:Y:S01]  /*2de0*/  FMNMX.FTZ R0, R208, R8, !PT ;  /* 0x00000008d0007209 */ /* 0x000fe20007810000 */
[----:B------:R-:W-:Y:S01]  /*2df0*/  FFMA.FTZ R8, R106, c[0x0][0x23c], -R12 ;  /* 0x00008f006a087a23 */ /* 0x000fe2000001080c */
[----:B------:R-:W-:-:S02]  /*2e00*/  FMNMX.FTZ R2, R183, R2, !PT ;  /* 0x00000002b7027209 */ /* 0x000fc40007810000 */
[----:B---3--:R-:W-:Y:S01]  /*2e10*/  F2FP.PACK_AB R7, R199, R237 ;  /* 0x000000edc707723e */ /* 0x008fe200000000ff */
        /* <DEDUP_REMOVED lines=13> */
[C---:B------:R-:W-:Y:S01]  /*2ef0*/  HMMA.16816.F32 R144, R4.reuse, R48, RZ ;  /* 0x000000300490723c */ /* 0x040fe200000018ff */
[----:B-1----:R-:W-:Y:S01]  /*2f00*/  FMNMX.FTZ R2, R0, R9, !PT ;  /* 0x0000000900027209 */ /* 0x002fe20007810000 */
[--C-:B------:R-:W-:Y:S01]  /*2f10*/  FFMA.FTZ R0, R53, c[0x0][0x23c], -R12.reuse ;  /* 0x00008f0035007a23 */ /* 0x100fe2000001080c */
[----:B------:R-:W1:Y:S04]  /*2f20*/  SHFL.BFLY PT, R15, R14, 0x2, 0x1f ;  /* 0x0c401f000e0f7f89 */ /* 0x000e6800000e0000 */
[----:B------:R-:W4:Y:S01]  /*2f30*/  SHFL.BFLY PT, R16, R2, 0x1, 0x1f ;  /* 0x0c201f0002107f89 */ /* 0x000f2200000e0000 */
[----:B------:R1:W-:Y:S01]  /*2f40*/  MUFU.EX2 R201, R0 ;  /* 0x0000000000c97308 */ /* 0x0003e20000000800 */
[----:B------:R-:W-:Y:S01]  /*2f50*/  HMMA.16816.F32 R152, R4, R80, RZ ;  /* 0x000000500498723c */ /* 0x000fe200000018ff */
[----:B--2---:R-:W-:Y:S01]  /*2f60*/  FFMA.FTZ R8, R52, c[0x0][0x23c], -R12 ;  /* 0x00008f0034087a23 */ /* 0x004fe2000001080c */
[----:B---3--:R-:W-:-:S06]  /*2f70*/  F2FP.PACK_AB R9, R190, R245 ;  /* 0x000000f5be09723e */ /* 0x008fcc00000000ff */
[C---:B------:R-:W-:Y:S01]  /*2f80*/  HMMA.16816.F32 R148, R4.reuse, R84, RZ ;  /* 0x000000540494723c */ /* 0x040fe200000018ff */
[----:B------:R-:W-:Y:S01]  /*2f90*/  LDSM.16.MT88.4 R52, [R235+0xe800] ;  /* 0x00e80000eb34783b */ /* 0x000fe20000004200 */
[----:B------:R2:W3:Y:S06]  /*2fa0*/  MUFU.EX2 R200, R8 ;  /* 0x0000000800c87308 */ /* 0x0004ec0000000800 */
[----:B------:R-:W-:Y:S01]  /*2fb0*/  HMMA.16816.F32 R140, R4, R92, RZ ;  /* 0x0000005c048c723c */ /* 0x000fe200000018ff */
[----:B-1----:R-:W-:Y:S02]  /*2fc0*/  FMNMX.FTZ R0, R14, R15, !PT ;  /* 0x0000000f0e007209 */ /* 0x002fe40007810000 */
[----:B------:R-:W-:-:S02]  /*2fd0*/  MOV R15, R184 ;  /* 0x000000b8000f7202 */ /* 0x000fc40000000f00 */
[----:B----4-:R-:W-:-:S03]  /*2fe0*/  FMNMX.FTZ R136, R2, R16, !PT ;  /* 0x0000001002887209 */ /* 0x010fc60007810000 */
[C---:B------:R-:W-:Y:S01]  /*2ff0*/  HMMA.16816.F32 R128, R4.reuse, R96, RZ ;  /* 0x000000600480723c */ /* 0x040fe200000018ff */
[----:B------:R-:W-:Y:S02]  /*3000*/  MOV R16, R186 ;  /* 0x000000ba00107202 */ /* 0x000fe40000000f00 */
[----:B--2---:R-:W-:Y:S01]  /*3010*/  F2FP.PACK_AB R8, R189, R17 ;  /* 0x00000011bd08723e */ /* 0x004fe200000000ff */
[C---:B------:R-:W-:Y:S01]  /*3020*/  FMUL.FTZ R2, R136.reuse, c[0x0][0x23c] ;  /* 0x00008f0088027a20 */ /* 0x040fe20000410000 */
[----:B---3--:R-:W-:Y:S02]  /*3030*/  F2FP.PACK_AB R11, R201, R200 ;  /* 0x000000c8c90b723e */ /* 0x008fe400000000ff */
[----:B------:R-:W-:Y:S01]  /*3040*/  FSETP.NEU.FTZ.AND P1, PT, R136, -INF , PT ;  /* 0xff8000008800780b */ /* 0x000fe20003f3d000 */
[----:B------:R-:W-:Y:S03]  /*3050*/  HMMA.16816.F32 R116, R4, R100, RZ ;  /* 0x000000640474723c */ /* 0x000fe600000018ff */
[----:B------:R-:W-:-:S05]  /*3060*/  FSEL R2, R2, RZ, P1 ;  /* 0x000000ff02027208 */ /* 0x000fca0000800000 */
        /* <DEDUP_REMOVED lines=9> */
[----:B------:R-:W-:Y:S01]  /*3100*/  FFMA.FTZ R4, R171, c[0x0][0x23c], -R2 ;  /* 0x00008f00ab047a23 */ /* 0x000fe20000010802 */
[----:B------:R-:W-:Y:S01]  /*3110*/  HMMA.16816.F32 R112, R8, R104, R112 ;  /* 0x000000680870723c */ /* 0x000fe20000001870 */
[----:B------:R-:W-:-:S02]  /*3120*/  MOV R6, R190 ;  /* 0x000000be00067202 */ /* 0x000fc40000000f00 */
[----:B------:R2:W3:Y:S05]  /*3130*/  MUFU.EX2 R204, R4 ;  /* 0x0000000400cc7308 */ /* 0x0004ea0000000800 */
[C---:B------:R-:W-:Y:S08]  /*3140*/  HMMA.16816.F32 R172, R8.reuse, R72, R144 ;  /* 0x0000004808ac723c */ /* 0x040ff00000001890 */
[----:B------:R-:W-:Y:S01]  /*3150*/  HMMA.16816.F32 R228, R8, R60, R140 ;  /* 0x0000003c08e4723c */ /* 0x000fe2000000188c */
[----:B-1----:R-:W-:Y:S01]  /*3160*/  FMNMX.FTZ R135, R0, R5, !PT ;  /* 0x0000000500877209 */ /* 0x002fe20007810000 */
[----:B------:R-:W-:-:S02]  /*3170*/  FFMA.FTZ R0, R168, c[0x0][0x23c], -R2 ;  /* 0x00008f00a8007a23 */ /* 0x000fc40000010802 */
[----:B--2---:R-:W-:Y:S01]  /*3180*/  FFMA.FTZ R4, R170, c[0x0][0x23c], -R2 ;  /* 0x00008f00aa047a23 */ /* 0x004fe20000010802 */
[----:B------:R-:W-:Y:S01]  /*3190*/  FSETP.NEU.FTZ.AND P1, PT, R135, -INF , PT ;  /* 0xff8000008700780b */ /* 0x000fe20003f3d000 */
[----:B------:R1:W-:Y:S01]  /*31a0*/  MUFU.EX2 R236, R0 ;  /* 0x0000000000ec7308 */ /* 0x0003e20000000800 */
[----:B------:R-:W-:Y:S01]  /*31b0*/  MOV R142, R199 ;  /* 0x000000c7008e7202 */ /* 0x000fe20000000f00 */
[----:B------:R-:W-:Y:S01]  /*31c0*/  IMAD.MOV.U32 R147, RZ, RZ, R112 ;  /* 0x000000ffff937224 */ /* 0x000fe200078e0070 */
[----:B------:R-:W-:Y:S01]  /*31d0*/  MOV R146, R113 ;  /* 0x0000007100927202 */ /* 0x000fe20000000f00 */
[----:B------:R-:W-:Y:S01]  /*31e0*/  HMMA.16816.F32 R212, R8, R64, R148 ;  /* 0x0000004008d4723c */ /* 0x000fe20000001894 */
[----:B------:R-:W-:Y:S01]  /*31f0*/  MOV R140, R201 ;  /* 0x000000c9008c7202 */ /* 0x000fe20000000f00 */
[----:B------:R-:W-:Y:S01]  /*3200*/  IMAD.MOV.U32 R141, RZ, RZ, R200 ;  /* 0x000000ffff8d7224 */ /* 0x000fe200078e00c8 */
[----:B------:R-:W-:Y:S01]  /*3210*/  MOV R144, R115 ;  /* 0x0000007300907202 */ /* 0x000fe20000000f00 */
[----:B------:R2:W4:Y:S01]  /*3220*/  MUFU.EX2 R7, R4 ;  /* 0x0000000400077308 */ /* 0x0005220000000800 */
[----:B------:R-:W-:-:S02]  /*3230*/  IMAD.MOV.U32 R143, RZ, RZ, R191 ;  /* 0x000000ffff8f7224 */ /* 0x000fc400078e00bf */
[----:B------:R-:W-:Y:S01]  /*3240*/  IMAD.MOV.U32 R148, RZ, RZ, R187 ;  /* 0x000000ffff947224 */ /* 0x000fe200078e00bb */
[C---:B------:R-:W-:Y:S01]  /*3250*/  HMMA.16816.F32 R220, R8.reuse, R52, R116 ;  /* 0x0000003408dc723c */ /* 0x040fe20000001874 */
[----:B------:R-:W-:Y:S01]  /*3260*/  IMAD.MOV.U32 R145, RZ, RZ, R114 ;  /* 0x000000ffff917224 */ /* 0x000fe200078e0072 */
[----:B------:R-:W-:Y:S01]  /*3270*/  MOV R150, R188 ;  /* 0x000000bc00967202 */ /* 0x000fe20000000f00 */
[----:B------:R-:W-:Y:S02]  /*3280*/  IMAD.MOV.U32 R151, RZ, RZ, R189 ;  /* 0x000000ffff977224 */ /* 0x000fe400078e00bd */
[----:B-1----:R-:W-:Y:S02]  /*3290*/  FMUL.FTZ R0, R135, c[0x0][0x23c] ;  /* 0x00008f0087007a20 */ /* 0x002fe40000410000 */
[----:B------:R-:W-:Y:S01]  /*32a0*/  IMAD.MOV.U32 R119, RZ, RZ, R148 ;  /* 0x000000ffff777224 */ /* 0x000fe200078e0094 */
[----:B------:R-:W-:Y:S01]  /*32b0*/  MOV R148, R15 ;  /* 0x0000000f00947202 */ /* 0x000fe20000000f00 */
[----:B------:R-:W-:Y:S01]  /*32c0*/  HMMA.16816.F32 R224, R8, R56, R128 ;  /* 0x0000003808e0723c */ /* 0x000fe20000001880 */
[----:B------:R-:W-:Y:S01]  /*32d0*/  FSEL R0, R0, RZ, P1 ;  /* 0x000000ff00007208 */ /* 0x000fe20000800000 */
[----:B------:R-:W-:Y:S01]  /*32e0*/  IMAD.MOV.U32 R149, RZ, RZ, R185 ;  /* 0x000000ffff957224 */ /* 0x000fe200078e00b9 */
[----:B------:R-:W-:Y:S01]  /*32f0*/  MOV R116, R141 ;  /* 0x0000008d00747202 */ /* 0x000fe20000000f00 */
[----:B--2---:R-:W-:Y:S01]  /*3300*/  FFMA.FTZ R4, R169, c[0x0][0x23c], -R2 ;  /* 0x00008f00a9047a23 */ /* 0x004fe20000010802 */
[----:B------:R-:W-:Y:S01]  /*3310*/  MOV R118, R143 ;  /* 0x0000008f00767202 */ /* 0x000fe20000000f00 */
[----:B------:R-:W-:-:S02]  /*3320*/  IMAD.MOV.U32 R115, RZ, RZ, R140 ;  /* 0x000000ffff737224 */ /* 0x000fc400078e008c */
[----:B------:R1:W2:Y:S01]  /*3330*/  MUFU.EX2 R240, R4 ;  /* 0x0000000400f07308 */ /* 0x0002a20000000800 */
[----:B------:R-:W-:Y:S01]  /*3340*/  HMMA.16816.F32 R168, R8, R74, R88 ;  /* 0x0000004a08a8723c */ /* 0x000fe20000001858 */
[----:B------:R-:W-:Y:S02]  /*3350*/  IMAD.MOV.U32 R131, RZ, RZ, R202 ;  /* 0x000000ffff837224 */ /* 0x000fe400078e00ca */
[----:B------:R-:W-:-:S03]  /*3360*/  IMAD.MOV.U32 R117, RZ, RZ, R142 ;  /* 0x000000ffff757224 */ /* 0x000fc600078e008e */
[----:B------:R-:W-:Y:S02]  /*3370*/  MOV R114, R131 ;  /* 0x0000008300727202 */ /* 0x000fe40000000f00 */
[----:B------:R-:W-:Y:S01]  /*3380*/  HMMA.16816.F32 R192, R8, R68, R152 ;  /* 0x0000004408c0723c */ /* 0x000fe20000001898 */
[----:B-1----:R-:W-:-:S07]  /*3390*/  FFMA.FTZ R4, R161, c[0x0][0x23c], -R2 ;  /* 0x00008f00a1047a23 */ /* 0x002fce0000010802 */
[C---:B------:R-:W-:Y:S01]  /*33a0*/  HMMA.16816.F32 R152, R8.reuse, R78, R108 ;  /* 0x0000004e0898723c */ /* 0x040fe2000000186c */
[----:B---3--:R-:W-:Y:S01]  /*33b0*/  IMAD.MOV.U32 R161, RZ, RZ, R204 ;  /* 0x000000ffffa17224 */ /* 0x008fe200078e00cc */
[----:B------:R1:W-:Y:S05]  /*33c0*/  MUFU.EX2 R113, R4 ;  /* 0x0000000400717308 */ /* 0x0003ea0000000800 */
[----:B------:R-:W-:Y:S01]  /*33d0*/  MOV R111, R203 ;  /* 0x000000cb006f7202 */ /* 0x000fe20000000f00 */
        /* <DEDUP_REMOVED lines=9> */
[C---:B------:R-:W-:Y:S08]  /*3470*/  HMMA.16816.F32 R128, R8.reuse, R54, R24 ;  /* 0x000000360880723c */ /* 0x040ff00000001818 */
[----:B------:R-:W-:Y:S01]  /*3480*/  HMMA.16816.F32 R140, R8, R106, R20 ;  /* 0x0000006a088c723c */ /* 0x000fe20000001814 */
[----:B-1----:R-:W-:-:S04]  /*3490*/  FFMA.FTZ R4, R178, c[0x0][0x23c], -R0 ;  /* 0x00008f00b2047a23 */ /* 0x002fc80000010800 */
[----:B------:R1:W3:Y:S02]  /*34a0*/  MUFU.EX2 R112, R4 ;  /* 0x0000000400707308 */ /* 0x0002e40000000800 */
[----:B----4-:R-:W-:Y:S02]  /*34b0*/  F2FP.PACK_AB R8, R7, R161 ;  /* 0x000000a10708723e */ /* 0x010fe400000000ff */
[----:B--2---:R-:W-:Y:S01]  /*34c0*/  F2FP.PACK_AB R10, R236, R240 ;  /* 0x000000f0ec0a723e */ /* 0x004fe200000000ff */
[----:B-1----:R-:W-:Y:S01]  /*34d0*/  FFMA.FTZ R4, R177, c[0x0][0x23c], -R0 ;  /* 0x00008f00b1047a23 */ /* 0x002fe20000010800 */
[----:B---3--:R-:W-:-:S03]  /*34e0*/  F2FP.PACK_AB R9, R112, R199 ;  /* 0x000000c77009723e */ /* 0x008fc600000000ff */
[----:B------:R1:W-:Y:S02]  /*34f0*/  MUFU.EX2 R239, R4 ;  /* 0x0000000400ef7308 */ /* 0x0003e40000000800 */
[----:B-1----:R-:W-:-:S06]  /*3500*/  FFMA.FTZ R4, R176, c[0x0][0x23c], -R0 ;  /* 0x00008f00b0047a23 */ /* 0x002fcc0000010800 */
[----:B------:R1:W2:Y:S02]  /*3510*/  MUFU.EX2 R14, R4 ;  /* 0x00000004000e7308 */ /* 0x0002a40000000800 */
[----:B-1----:R-:W-:Y:S01]  /*3520*/  FFMA.FTZ R4, R133, c[0x0][0x23c], -R2 ;  /* 0x00008f0085047a23 */ /* 0x002fe20000010802 */
[----:B--2---:R-:W-:Y:S01]  /*3530*/  F2FP.PACK_AB R11, R14, R239 ;  /* 0x000000ef0e0b723e */ /* 0x004fe200000000ff */
[----:B------:R-:W-:-:S04]  /*3540*/  IMAD.MOV.U32 R133, RZ, RZ, R5 ;  /* 0x000000ffff857224 */ /* 0x000fc800078e0005 */
[----:B------:R1:W2:Y:S02]  /*3550*/  MUFU.EX2 R15, R4 ;  /* 0x00000004000f7308 */ /* 0x0002a40000000800 */
[C---:B------:R-:W-:Y:S07]  /*3560*/  HMMA.16816.F32 R28, R8.reuse, R84, RZ ;  /* 0x00000054081c723c */ /* 0x040fee00000018ff */
[----:B------:R-:W-:Y:S01]  /*3570*/  MOV R85, R119 ;  /* 0x0000007700557202 */ /* 0x000fe20000000f00 */
[----:B------:R-:W-:Y:S01]  /*3580*/  HMMA.16816.F32 R24, R8, R92, RZ ;  /* 0x0000005c0818723c */ /* 0x000fe200000018ff */
[----:B------:R-:W-:Y:S01]  /*3590*/  MOV R119, R19 ;  /* 0x0000001300777202 */ /* 0x000fe20000000f00 */
[----:B-1----:R-:W-:-:S05]  /*35a0*/  FFMA.FTZ R4, R132, c[0x0][0x23c], -R2 ;  /* 0x00008f0084047a23 */ /* 0x002fca0000010802 */
[----:B--2---:R-:W-:Y:S01]  /*35b0*/  MOV R93, R15 ;  /* 0x0000000f005d7202 */ /* 0x004fe20000000f00 */
[----:B------:R1:W2:Y:S01]  /*35c0*/  MUFU.EX2 R88, R4 ;  /* 0x0000000400587308 */ /* 0x0002a20000000800 */
[----:B------:R-:W-:Y:S01]  /*35d0*/  HMMA.16816.F32 R40, R8, R44, RZ ;  /* 0x0000002c0828723c */ /* 0x000fe200000018ff */
[----:B------:R-:W-:-:S07]  /*35e0*/  MOV R92, R7 ;  /* 0x00000007005c7202 */ /* 0x000fce0000000f00 */
[----:B------:R-:W-:Y:S01]  /*35f0*/  HMMA.16816.F32 R32, R8, R80, RZ ;  /* 0x000000500820723c */ /* 0x000fe200000018ff */
[----:B-1----:R-:W-:-:S06]  /*3600*/  FFMA.FTZ R4, R163, c[0x0][0x23c], -R0 ;  /* 0x00008f00a3047a23 */ /* 0x002fcc0000010800 */
[----:B------:R-:W-:Y:S01]  /*3610*/  MOV R81, R161 ;  /* 0x000000a100517202 */ /* 0x000fe20000000f00 */
[----:B------:R-:W-:Y:S01]  /*3620*/  IMAD.MOV.U32 R161, RZ, RZ, R114 ;  /* 0x000000ffffa17224 */ /* 0x000fe200078e0072 */
[C---:B------:R-:W-:Y:S01]  /*3630*/  HMMA.16816.F32 R36, R8.reuse, R48, RZ ;  /* 0x000000300824723c */ /* 0x040fe200000018ff */
[----:B------:R1:W3:Y:S01]  /*3640*/  MUFU.EX2 R5, R4 ;  /* 0x0000000400057308 */ /* 0x0002e20000000800 */
[----:B------:R-:W-:Y:S01]  /*3650*/  IMAD.MOV.U32 R80, RZ, RZ, R116 ;  /* 0x000000ffff507224 */ /* 0x000fe200078e0074 */
[----:B------:R-:W-:Y:S01]  /*3660*/  MOV R114, R115 ;  /* 0x0000007300727202 */ /* 0x000fe20000000f00 */
[----:B------:R-:W-:Y:S01]  /*3670*/  IMAD.MOV.U32 R115, RZ, RZ, R18 ;  /* 0x000000ffff737224 */ /* 0x000fe200078e0012 */
[----:B------:R-:W-:Y:S01]  /*3680*/  MOV R116, R118 ;  /* 0x0000007600747202 */ /* 0x000fe20000000f00 */
[----:B------:R-:W-:Y:S01]  /*3690*/  IMAD.MOV.U32 R118, RZ, RZ, R16 ;  /* 0x000000ffff767224 */ /* 0x000fe200078e0010 */
[----:B------:R-:W-:Y:S01]  /*36a0*/  MOV R48, R151 ;  /* 0x0000009700307202 */ /* 0x000fe20000000f00 */
[----:B------:R-:W-:Y:S01]  /*36b0*/  HMMA.16816.F32 R20, R8, R96, RZ ;  /* 0x000000600814723c */ /* 0x000fe200000018ff */
[----:B------:R-:W-:Y:S01]  /*36c0*/  IMAD.MOV.U32 R49, RZ, RZ, R6 ;  /* 0x000000ffff317224 */ /* 0x000fe200078e0006 */
[----:B--2---:R-:W-:-:S05]  /*36d0*/  F2FP.PACK_AB R6, R88, R93 ;  /* 0x0000005d5806723e */ /* 0x004fca00000000ff */
[----:B------:R-:W-:Y:S01]  /*36e0*/  MOV R97, R17 ;  /* 0x0000001100617202 */ /* 0x000fe20000000f00 */
[C---:B------:R-:W-:Y:S01]  /*36f0*/  HMMA.16816.F32 R44, R8.reuse, R46, RZ ;  /* 0x0000002e082c723c */ /* 0x040fe200000018ff */
[----:B-1----:R-:W-:Y:S02]  /*3700*/  FFMA.FTZ R4, R162, c[0x0][0x23c], -R0 ;  /* 0x00008f00a2047a23 */ /* 0x002fe40000010800 */
[----:B---3--:R-:W-:Y:S02]  /*3710*/  IMAD.MOV.U32 R96, RZ, RZ, R5 ;  /* 0x000000ffff607224 */ /* 0x008fe400078e0005 */
[----:B------:R1:W2:Y:S03]  /*3720*/  MUFU.EX2 R132, R4 ;  /* 0x0000000400847308 */ /* 0x0002a60000000800 */
[----:B------:R-:W-:Y:S07]  /*3730*/  HMMA.16816.F32 R16, R8, R100, RZ ;  /* 0x000000640810723c */ /* 0x000fee00000018ff */
[----:B------:R-:W-:Y:S01]  /*3740*/  IMAD.MOV.U32 R101, RZ, RZ, R148 ;  /* 0x000000ffff657224 */ /* 0x000fe200078e0094 */
[----:B------:R-:W-:Y:S01]  /*3750*/  MOV R100, R149 ;  /* 0x0000009500647202 */ /* 0x000fe20000000f00 */
[----:B-1----:R-:W-:Y:S01]  /*3760*/  FFMA.FTZ R4, R138, c[0x0][0x23c], -R0 ;  /* 0x00008f008a047a23 */ /* 0x002fe20000010800 */
[----:B--2---:R-:W-:Y:S01]  /*3770*/  F2FP.PACK_AB R5, R132, R96 ;  /* 0x000000608405723e */ /* 0x004fe200000000ff */
[----:B------:R-:W-:-:S04]  /*3780*/  IMAD.MOV.U32 R138, RZ, RZ, R111 ;  /* 0x000000ffff8a7224 */ /* 0x000fc800078e006f */
[----:B------:R-:W1:Y:S02]  /*3790*/  MUFU.EX2 R4, R4 ;  /* 0x0000000400047308 */ /* 0x000e640000000800 */
[----:B-1----:R-:W-:Y:S02]  /*37a0*/  IMAD.MOV.U32 R84, RZ, RZ, R4 ;  /* 0x000000ffff547224 */ /* 0x002fe400078e0004 */
[----:B------:R-:W-:Y:S02]  /*37b0*/  FFMA.FTZ R4, R156, c[0x0][0x23c], -R0 ;  /* 0x00008f009c047a23 */ /* 0x000fe40000010800 */
[----:B------:R-:W-:Y:S02]  /*37c0*/  IMAD.MOV.U32 R156, RZ, RZ, R150 ;  /* 0x000000ffff9c7224 */ /* 0x000fe400078e0096 */
[----:B------:R1:W2:Y:S02]  /*37d0*/  MUFU.EX2 R15, R4 ;  /* 0x00000004000f7308 */ /* 0x0002a40000000800 */
[----:B-1----:R-:W-:-:S02]  /*37e0*/  F2FP.PACK_AB R4, R133, R113 ;  /* 0x000000718504723e */ /* 0x002fc400000000ff */
[----:B--2---:R-:W-:-:S07]  /*37f0*/  F2FP.PACK_AB R7, R15, R84 ;  /* 0x000000540f07723e */ /* 0x004fce00000000ff */
[----:B------:R-:W-:Y:S07]  /*3800*/  HMMA.16816.F32 R148, R4, R76, R40 ;  /* 0x0000004c0494723c */ /* 0x000fee0000001828 */
[----:B------:R-:W-:Y:S01]  /*3810*/  IMAD.MOV.U32 R77, RZ, RZ, R161 ;  /* 0x000000ffff4d7224 */ /* 0x000fe200078e00a1 */
[----:B------:R-:W-:Y:S01]  /*3820*/  HMMA.16816.F32 R40, R8, R50, RZ ;  /* 0x000000320828723c */ /* 0x000fe200000018ff */
[----:B------:R-:W-:-:S07]  /*3830*/  MOV R76, R114 ;  /* 0x00000072004c7202 */ /* 0x000fce0000000f00 */
[C---:B------:R-:W-:Y:S07]  /*3840*/  HMMA.16816.F32 R176, R4.reuse, R68, R32 ;  /* 0x0000004404b0723c */ /* 0x040fee0000001820 */
[----:B------:R-:W-:Y:S01]  /*3850*/  MOV R69, R88 ;  /* 0x0000005800457202 */ /* 0x000fe20000000f00 */
[----:B------:R-:W-:Y:S01]  /*3860*/  HMMA.16816.F32 R160, R4, R72, R36 ;  /* 0x0000004804a0723c */ /* 0x000fe20000001824 */
[----:B------:R-:W-:-:S06]  /*3870*/  IMAD.MOV.U32 R68, RZ, RZ, R117 ;  /* 0x000000ffff447224 */ /* 0x000fcc00078e0075 */
[----:B------:R-:W-:Y:S01]  /*3880*/  MOV R73, R116 ;  /* 0x0000007400497202 */ /* 0x000fe20000000f00 */
[----:B------:R-:W-:Y:S01]  /*3890*/  HMMA.16816.F32 R88, R4, R64, R28 ;  /* 0x000000400458723c */ /* 0x000fe2000000181c */
[----:B------:R-:W-:-:S06]  /*38a0*/  IMAD.MOV.U32 R72, RZ, RZ, R113 ;  /* 0x000000ffff487224 */ /* 0x000fcc00078e0071 */
[----:B------:R-:W-:Y:S01]  /*38b0*/  IMAD.MOV.U32 R64, RZ, RZ, R118 ;  /* 0x000000ffff407224 */ /* 0x000fe200078e0076 */
[----:B------:R-:W-:Y:S01]  /*38c0*/  MOV R65, R119 ;  /* 0x0000007700417202 */ /* 0x000fe20000000f00 */
[C---:B------:R-:W-:Y:S08]  /*38d0*/  HMMA.16816.F32 R108, R4.reuse, R52, R16 ;  /* 0x00000034046c723c */ /* 0x040ff00000001810 */
[----:B------:R-:W-:Y:S07]  /*38e0*/  HMMA.16816.F32 R116, R4, R60, R24 ;  /* 0x0000003c0474723c */ /* 0x000fee0000001818 */
[----:B------:R-:W-:Y:S01]  /*38f0*/  IMAD.MOV.U32 R60, RZ, RZ, R112 ;  /* 0x000000ffff3c7224 */ /* 0x000fe200078e0070 */
[----:B------:R-:W-:Y:S01]  /*3900*/  MOV R61, R115 ;  /* 0x00000073003d7202 */ /* 0x000fe20000000f00 */
[----:B------:R-:W-:Y:S07]  /*3910*/  HMMA.16816.F32 R16, R8, R120, RZ ;  /* 0x000000780810723c */ /* 0x000fee00000018ff */
[----:B------:R-:W-:Y:S01]  /*3920*/  IMAD.MOV.U32 R121, RZ, RZ, R48 ;  /* 0x000000ffff797224 */ /* 0x000fe200078e0030 */
[----:B------:R-:W-:Y:S01]  /*3930*/  HMMA.16816.F32 R112, R4, R56, R20 ;  /* 0x000000380470723c */ /* 0x000fe20000001814 */
[----:B------:R-:W-:-:S07]  /*3940*/  MOV R120, R49 ;  /* 0x0000003100787202 */ /* 0x000fce0000000f00 */
[C---:B------:R-:W-:Y:S08]  /*3950*/  HMMA.16816.F32 R36, R8.reuse, R82, RZ ;  /* 0x000000520824723c */ /* 0x040ff000000018ff */
[C---:B------:R-:W-:Y:S07]  /*3960*/  HMMA.16816.F32 R32, R8.reuse, R86, RZ ;  /* 0x000000560820723c */ /* 0x040fee00000018ff */
[----:B------:R-:W-:Y:S01]  /*3970*/  IMAD.MOV.U32 R87, RZ, RZ, R84 ;  /* 0x000000ffff577224 */ /* 0x000fe200078e0054 */
[----:B------:R-:W-:Y:S01]  /*3980*/  HMMA.16816.F32 R28, R8, R94, RZ ;  /* 0x0000005e081c723c */ /* 0x000fe200000018ff */
[----:B------:R-:W-:-:S02]  /*3990*/  MOV R86, R93 ;  /* 0x0000005d00567202 */ /* 0x000fc40000000f00 */
[----:B------:R-:W-:Y:S01]  /*39a0*/  MOV R84, R85 ;  /* 0x0000005500547202 */ /* 0x000fe20000000f00 */
[----:B------:R-:W-:Y:S01]  /*39b0*/  IMAD.MOV.U32 R85, RZ, RZ, R80 ;  /* 0x000000ffff557224 */ /* 0x000fe200078e0050 */
[----:B------:R-:W-:Y:S02]  /*39c0*/  MOV R93, R81 ;  /* 0x00000051005d7202 */ /* 0x000fe40000000f00 */
[----:B------:R-:W-:Y:S01]  /*39d0*/  IMAD.MOV.U32 R94, RZ, RZ, R72 ;  /* 0x000000ffff5e7224 */ /* 0x000fe200078e0048 */
[C---:B------:R-:W-:Y:S01]  /*39e0*/  HMMA.16816.F32 R24, R8.reuse, R98, RZ ;  /* 0x000000620818723c */ /* 0x040fe200000018ff */
[----:B------:R-:W-:Y:S01]  /*39f0*/  MOV R72, R73 ;  /* 0x0000004900487202 */ /* 0x000fe20000000f00 */
[----:B------:R-:W-:Y:S01]  /*3a00*/  IMAD.MOV.U32 R73, RZ, RZ, R76 ;  /* 0x000000ffff497224 */ /* 0x000fe200078e004c */
[----:B------:R-:W-:Y:S01]  /*3a10*/  MOV R76, R100 ;  /* 0x00000064004c7202 */ /* 0x000fe20000000f00 */
[----:B------:R-:W-:Y:S02]  /*3a20*/  IMAD.MOV.U32 R95, RZ, RZ, R97 ;  /* 0x000000ffff5f7224 */ /* 0x000fe400078e0061 */
[----:B------:R-:W-:Y:S01]  /*3a30*/  IMAD.MOV.U32 R97, RZ, RZ, R138 ;  /* 0x000000ffff617224 */ /* 0x000fe200078e008a */
[----:B------:R-:W-:Y:S01]  /*3a40*/  MOV R138, R14 ;  /* 0x0000000e008a7202 */ /* 0x000fe20000000f00 */
[C---:B------:R-:W-:Y:S07]  /*3a50*/  HMMA.16816.F32 R20, R8.reuse, R102, RZ ;  /* 0x000000660814723c */ /* 0x040fee00000018ff */
[----:B------:R-:W-:Y:S01]  /*3a60*/  IMAD.MOV.U32 R103, RZ, RZ, R68 ;  /* 0x000000ffff677224 */ /* 0x000fe200078e0044 */
[----:B------:R-:W-:Y:S01]  /*3a70*/  HMMA.16816.F32 R48, R8, R122, RZ ;  /* 0x0000007a0830723c */ /* 0x000fe200000018ff */
[----:B------:R-:W-:-:S06]  /*3a80*/  MOV R68, R96 ;  /* 0x0000006000447202 */ /* 0x000fcc0000000f00 */
[----:B------:R-:W-:Y:S01]  /*3a90*/  FFMA.FTZ R8, R198, c[0x0][0x23c], -R2 ;  /* 0x00008f00c6087a23 */ /* 0x000fe20000010802 */
[C---:B------:R-:W-:Y:S01]  /*3aa0*/  HMMA.16816.F32 R40, R4.reuse, R74, R40 ;  /* 0x0000004a0428723c */ /* 0x040fe20000001828 */
[----:B------:R-:W-:Y:S01]  /*3ab0*/  IMAD.MOV.U32 R123, RZ, RZ, R60 ;  /* 0x000000ffff7b7224 */ /* 0x000fe200078e003c */
[----:B------:R-:W-:Y:S01]  /*3ac0*/  MOV R122, R61 ;  /* 0x0000003d007a7202 */ /* 0x000fe20000000f00 */
[----:B------:R1:W2:Y:S01]  /*3ad0*/  MUFU.EX2 R102, R8 ;  /* 0x0000000800667308 */ /* 0x0002a20000000800 */
[----:B------:R-:W-:Y:S01]  /*3ae0*/  IMAD.MOV.U32 R11, RZ, RZ, R64 ;  /* 0x000000ffff0b7224 */ /* 0x000fe200078e0040 */
[----:B------:R-:W-:Y:S02]  /*3af0*/  MOV R10, R65 ;  /* 0x00000041000a7202 */ /* 0x000fe40000000f00 */
[----:B------:R-:W-:Y:S01]  /*3b00*/  MOV R9, R69 ;  /* 0x0000004500097202 */ /* 0x000fe20000000f00 */
[----:B------:R-:W-:Y:S01]  /*3b10*/  HMMA.16816.F32 R80, R4, R104, R16 ;  /* 0x000000680450723c */ /* 0x000fe20000001810 */
[----:B------:R-:W-:-:S06]  /*3b20*/  IMAD.MOV.U32 R69, RZ, RZ, R101 ;  /* 0x000000ffff457224 */ /* 0x000fcc00078e0065 */
[----:B------:R-:W-:Y:S01]  /*3b30*/  IMAD.MOV.U32 R18, RZ, RZ, R9 ;  /* 0x000000ffff127224 */ /* 0x000fe200078e0009 */
[C---:B------:R-:W-:Y:S01]  /*3b40*/  HMMA.16816.F32 R44, R4.reuse, R78, R44 ;  /* 0x0000004e042c723c */ /* 0x040fe2000000182c */
[----:B------:R-:W-:Y:S02]  /*3b50*/  IMAD.MOV.U32 R9, RZ, RZ, R11 ;  /* 0x000000ffff097224 */ /* 0x000fe400078e000b */
[----:B-1----:R-:W-:Y:S02]  /*3b60*/  FFMA.FTZ R8, R197, c[0x0][0x23c], -R2 ;  /* 0x00008f00c5087a23 */ /* 0x002fe40000010802 */
[----:B------:R-:W-:Y:S02]  /*3b70*/  IMAD.MOV.U32 R11, RZ, RZ, R123 ;  /* 0x000000ffff0b7224 */ /* 0x000fe400078e007b */
[----:B------:R1:W-:Y:S01]  /*3b80*/  MUFU.EX2 R96, R8 ;  /* 0x0000000800607308 */ /* 0x0003e20000000800 */
[----:B------:R-:W-:Y:S01]  /*3b90*/  HMMA.16816.F32 R36, R4, R70, R36 ;  /* 0x000000460424723c */ /* 0x000fe20000001824 */
[----:B------:R-:W-:-:S02]  /*3ba0*/  IMAD.MOV.U32 R123, RZ, RZ, R121 ;  /* 0x000000ffff7b7224 */ /* 0x000fc400078e0079 */
[----:B------:R-:W-:Y:S02]  /*3bb0*/  IMAD.MOV.U32 R121, RZ, RZ, R133 ;  /* 0x000000ffff797224 */ /* 0x000fe400078e0085 */
[----:B------:R-:W-:Y:S02]  /*3bc0*/  IMAD.MOV.U32 R105, RZ, RZ, R18 ;  /* 0x000000ffff697224 */ /* 0x000fe400078e0012 */
[----:B------:R-:W-:Y:S01]  /*3bd0*/  MOV R70, R97 ;  /* 0x0000006100467202 */ /* 0x000fe20000000f00 */
[----:B------:R-:W-:Y:S01]  /*3be0*/  HMMA.16816.F32 R64, R4, R66, R32 ;  /* 0x000000420440723c */ /* 0x000fe20000001820 */
[----:B------:R-:W-:Y:S02]  /*3bf0*/  IMAD.MOV.U32 R97, RZ, RZ, R138 ;  /* 0x000000ffff617224 */ /* 0x000fe400078e008a */
[----:B------:R-:W-:Y:S02]  /*3c00*/  IMAD.MOV.U32 R79, RZ, RZ, R9 ;  /* 0x000000ffff4f7224 */ /* 0x000fe400078e0009 */
[----:B------:R-:W-:-:S02]  /*3c10*/  IMAD.MOV.U32 R75, RZ, RZ, R11 ;  /* 0x000000ffff4b7224 */ /* 0x000fc400078e000b */
[----:B-1----:R-:W-:Y:S01]  /*3c20*/  FFMA.FTZ R8, R166, c[0x0][0x23c], -R2 ;  /* 0x00008f00a6087a23 */ /* 0x002fe20000010802 */
[C---:B------:R-:W-:Y:S01]  /*3c30*/  HMMA.16816.F32 R60, R4.reuse, R62, R28 ;  /* 0x0000003e043c723c */ /* 0x040fe2000000181c */
[----:B------:R-:W-:Y:S01]  /*3c40*/  LDSM.16.MT88.4 R28, [R234+0xd000] ;  /* 0x00d00000ea1c783b */ /* 0x000fe20000004200 */
[----:B------:R-:W-:Y:S01]  /*3c50*/  IMAD.MOV.U32 R35, RZ, RZ, R121 ;  /* 0x000000ffff237224 */ /* 0x000fe200078e0079 */
[----:B------:R1:W-:Y:S01]  /*3c60*/  MUFU.EX2 R74, R8 ;  /* 0x00000008004a7308 */ /* 0x0003e20000000800 */
[----:B------:R-:W-:Y:S02]  /*3c70*/  IMAD.MOV.U32 R33, RZ, RZ, R123 ;  /* 0x000000ffff217224 */ /* 0x000fe400078e007b */
[----:B------:R-:W-:Y:S02]  /*3c80*/  IMAD.MOV.U32 R121, RZ, RZ, R146 ;  /* 0x000000ffff797224 */ /* 0x000fe400078e0092 */
[----:B------:R-:W-:Y:S01]  /*3c90*/  HMMA.16816.F32 R56, R4, R58, R24 ;  /* 0x0000003a0438723c */ /* 0x000fe20000001818 */
[----:B------:R-:W-:Y:S01]  /*3ca0*/  LDSM.16.MT88.4 R24, [R232+0xd000] ;  /* 0x00d00000e818783b */ /* 0x000fe20000004200 */
[----:B------:R-:W-:-:S06]  /*3cb0*/  IMAD.MOV.U32 R123, RZ, RZ, R144 ;  /* 0x000000ffff7b7224 */ /* 0x000fcc00078e0090 */
[----:B------:R-:W-:Y:S01]  /*3cc0*/  HMMA.16816.F32 R52, R4, R54, R20 ;  /* 0x000000360434723c */ /* 0x000fe20000001814 */
[----:B------:R-:W3:Y:S01]  /*3cd0*/  LDSM.16.MT88.4 R20, [R233+0xd000] ;  /* 0x00d00000e914783b */ /* 0x000ee20000004200 */
[----:B-1----:R-:W-:-:S04]  /*3ce0*/  FFMA.FTZ R8, R165, c[0x0][0x23c], -R2 ;  /* 0x00008f00a5087a23 */ /* 0x002fc80000010802 */
[----:B------:R1:W-:Y:S02]  /*3cf0*/  MUFU.EX2 R100, R8 ;  /* 0x0000000800647308 */ /* 0x0003e40000000800 */
[----:B------:R-:W-:Y:S07]  /*3d00*/  HMMA.16816.F32 R48, R4, R106, R48 ;  /* 0x0000006a0430723c */ /* 0x000fee0000001830 */
[----:B------:R-:W-:Y:S02]  /*3d10*/  FFMA.FTZ R4, R158, c[0x0][0x23c], -R13 ;  /* 0x00008f009e047a23 */ /* 0x000fe4000001080d */
[----:B--2---:R-:W-:-:S02]  /*3d20*/  IMAD.MOV.U32 R158, RZ, RZ, R102 ;  /* 0x000000ffff9e7224 */ /* 0x004fc400078e0066 */
[----:B------:R2:W-:Y:S01]  /*3d30*/  MUFU.EX2 R102, R4 ;  /* 0x0000000400667308 */ /* 0x0005e20000000800 */
[----:B-1----:R-:W-:-:S07]  /*3d40*/  FFMA.FTZ R8, R196, c[0x0][0x23c], -R0 ;  /* 0x00008f00c4087a23 */ /* 0x002fce0000010800 */
[----:B------:R1:W4:Y:S01]  /*3d50*/  MUFU.EX2 R19, R8 ;  /* 0x0000000800137308 */ /* 0x0003220000000800 */
[----:B--2---:R-:W-:-:S07]  /*3d60*/  FFMA.FTZ R4, R159, c[0x0][0x23c], -R13 ;  /* 0x00008f009f047a23 */ /* 0x004fce000001080d */
[----:B------:R2:W-:Y:S01]  /*3d70*/  MUFU.EX2 R5, R4 ;  /* 0x0000000400057308 */ /* 0x0005e20000000800 */
[----:B-1----:R-:W-:Y:S01]  /*3d80*/  FFMA.FTZ R8, R183, c[0x0][0x23c], -R0 ;  /* 0x00008f00b7087a23 */ /* 0x002fe20000010800 */
[----:B----4-:R-:W-:Y:S02]  /*3d90*/  MOV R159, R19 ;  /* 0x00000013009f7202 */ /* 0x010fe40000000f00 */
[----:B------:R-:W-:-:S04]  /*3da0*/  MOV R19, R10 ;  /* 0x0000000a00137202 */ /* 0x000fc80000000f00 */
[----:B------:R1:W4:Y:S01]  /*3db0*/  MUFU.EX2 R99, R8 ;  /* 0x0000000800637308 */ /* 0x0003220000000800 */
[----:B------:R-:W-:Y:S02]  /*3dc0*/  MOV R10, R122 ;  /* 0x0000007a000a7202 */ /* 0x000fe40000000f00 */
[----:B------:R-:W-:Y:S02]  /*3dd0*/  MOV R122, R120 ;  /* 0x00000078007a7202 */ /* 0x000fe40000000f00 */
[----:B------:R-:W-:Y:S02]  /*3de0*/  MOV R120, R132 ;  /* 0x0000008400787202 */ /* 0x000fe40000000f00 */
[----:B------:R-:W-:Y:S01]  /*3df0*/  MOV R104, R19 ;  /* 0x0000001300687202 */ /* 0x000fe20000000f00 */
[----:B--2---:R-:W-:Y:S01]  /*3e00*/  FFMA.FTZ R4, R181, c[0x0][0x23c], -R12 ;  /* 0x00008f00b5047a23 */ /* 0x004fe2000001080c */
[----:B------:R-:W2:Y:S01]  /*3e10*/  LDSM.16.MT88.4 R16, [R235+0xd000] ;  /* 0x00d00000eb10783b */ /* 0x000ea20000004200 */
[----:B------:R-:W-:-:S02]  /*3e20*/  MOV R78, R10 ;  /* 0x0000000a004e7202 */ /* 0x000fc40000000f00 */
[----:B------:R3:W-:Y:S01]  /*3e30*/  MUFU.EX2 R132, R4 ;  /* 0x0000000400847308 */ /* 0x0007e20000000800 */
[----:B------:R-:W-:Y:S02]  /*3e40*/  F2FP.PACK_AB R10, R100, R74 ;  /* 0x0000004a640a723e */ /* 0x000fe400000000ff */
[----:B------:R-:W-:Y:S01]  /*3e50*/  MOV R32, R122 ;  /* 0x0000007a00207202 */ /* 0x000fe20000000f00 */
[----:B-1----:R-:W-:Y:S01]  /*3e60*/  FFMA.FTZ R8, R164, c[0x0][0x23c], -R0 ;  /* 0x00008f00a4087a23 */ /* 0x002fe20000010800 */
[----:B----4-:R-:W-:Y:S02]  /*3e70*/  F2FP.PACK_AB R9, R99, R159 ;  /* 0x0000009f6309723e */ /* 0x010fe400000000ff */
[----:B------:R-:W-:Y:S01]  /*3e80*/  MOV R34, R120 ;  /* 0x0000007800227202 */ /* 0x000fe20000000f00 */
[----:B------:R1:W-:Y:S01]  /*3e90*/  MUFU.EX2 R71, R8 ;  /* 0x0000000800477308 */ /* 0x0003e20000000800 */
[----:B------:R-:W-:Y:S02]  /*3ea0*/  MOV R120, R147 ;  /* 0x0000009300787202 */ /* 0x000fe40000000f00 */
[----:B------:R-:W-:Y:S01]  /*3eb0*/  MOV R122, R145 ;  /* 0x00000091007a7202 */ /* 0x000fe20000000f00 */
[----:B---3--:R-:W-:-:S04]  /*3ec0*/  FFMA.FTZ R4, R167, c[0x0][0x23c], -R12 ;  /* 0x00008f00a7047a23 */ /* 0x008fc8000001080c */
[----:B------:R3:W4:Y:S01]  /*3ed0*/  MUFU.EX2 R133, R4 ;  /* 0x0000000400857308 */ /* 0x0007220000000800 */
[----:B-1----:R-:W-:Y:S01]  /*3ee0*/  FFMA.FTZ R8, R157, c[0x0][0x23c], -R0 ;  /* 0x00008f009d087a23 */ /* 0x002fe20000010800 */
[----:B------:R-:W-:-:S06]  /*3ef0*/  MOV R157, R73 ;  /* 0x00000049009d7202 */ /* 0x000fcc0000000f00 */
[----:B------:R1:W1:Y:S01]  /*3f00*/  MUFU.EX2 R101, R8 ;  /* 0x0000000800657308 */ /* 0x0002620000000800 */
[----:B---3--:R-:W-:Y:S01]  /*3f10*/  FFMA.FTZ R4, R139, c[0x0][0x23c], -R12 ;  /* 0x00008f008b047a23 */ /* 0x008fe2000001080c */
[----:B------:R-:W-:Y:S02]  /*3f20*/  MOV R139, R5 ;  /* 0x00000005008b7202 */ /* 0x000fe40000000f00 */
[----:B----4-:R-:W-:-:S04]  /*3f30*/  F2FP.PACK_AB R5, R133, R132 ;  /* 0x000000848505723e */ /* 0x010fc800000000ff */
[----:B------:R3:W-:Y:S01]  /*3f40*/  MUFU.EX2 R138, R4 ;  /* 0x00000004008a7308 */ /* 0x0007e20000000800 */
[----:B------:R-:W-:Y:S01]  /*3f50*/  F2FP.PACK_AB R6, R139, R102 ;  /* 0x000000668b06723e */ /* 0x000fe200000000ff */
[----:B-1----:R-:W-:Y:S01]  /*3f60*/  FFMA.FTZ R8, R182, c[0x0][0x23c], -R13 ;  /* 0x00008f00b6087a23 */ /* 0x002fe2000001080d */
[----:B------:R-:W-:-:S05]  /*3f70*/  F2FP.PACK_AB R11, R101, R71 ;  /* 0x00000047650b723e */ /* 0x000fca00000000ff */
[----:B------:R1:W-:Y:S01]  /*3f80*/  MUFU.EX2 R14, R8 ;  /* 0x00000008000e7308 */ /* 0x0003e20000000800 */
[----:B---3--:R-:W-:-:S07]  /*3f90*/  FFMA.FTZ R4, R137, c[0x0][0x23c], -R12 ;  /* 0x00008f0089047a23 */ /* 0x008fce000001080c */
[----:B------:R-:W3:Y:S01]  /*3fa0*/  MUFU.EX2 R137, R4 ;  /* 0x0000000400897308 */ /* 0x000ee20000000800 */
[----:B-1----:R-:W-:-:S07]  /*3fb0*/  FFMA.FTZ R8, R180, c[0x0][0x23c], -R13 ;  /* 0x00008f00b4087a23 */ /* 0x002fce000001080d */
[----:B------:R-:W1:Y:S01]  /*3fc0*/  MUFU.EX2 R98, R8 ;  /* 0x0000000800627308 */ /* 0x000e620000000800 */
[----:B---3--:R-:W-:Y:S02]  /*3fd0*/  F2FP.PACK_AB R7, R137, R138 ;  /* 0x0000008a8907723e */ /* 0x008fe400000000ff */
[----:B-1----:R-:W-:Y:S02]  /*3fe0*/  F2FP.PACK_AB R4, R98, R14 ;  /* 0x0000000e6204723e */ /* 0x002fe400000000ff */
[----:B------:R-:W-:-:S05]  /*3ff0*/  F2FP.PACK_AB R8, R96, R158 ;  /* 0x0000009e6008723e */ /* 0x000fca00000000ff */
[-C--:B------:R-:W-:Y:S07]  /*4000*/  HMMA.16816.F32 R164, R4, R20.reuse, R172 ;  /* 0x0000001404a4723c */ /* 0x080fee00000018ac */
[----:B------:R-:W-:Y:S01]  /*4010*/  IMAD.MOV.U32 R175, RZ, RZ, R35 ;  /* 0x000000ffffaf7224 */ /* 0x000fe200078e0023 */
        /* <DEDUP_REMOVED lines=11> */
[----:B------:R-:W-:Y:S01]  /*40d0*/  IMAD.MOV.U32 R173, RZ, RZ, R33 ;  /* 0x000000ffffad7224 */ /* 0x000fe200078e0021 */
[----:B------:R-:W-:-:S05]  /*40e0*/  MOV R174, R34 ;  /* 0x0000002200ae7202 */ /* 0x000fca0000000f00 */
[C---:B------:R-:W-:Y:S01]  /*40f0*/  HMMA.16816.F32 R40, R8.reuse, R22, R40 ;  /* 0x000000160828723c */ /* 0x040fe20000001828 */
[----:B------:R-:W1:Y:S07]  /*4100*/  LDSM.16.MT88.4 R20, [R233+0xf000] ;  /* 0x00f00000e914783b */ /* 0x000e6e0000004200 */
[-C--:B------:R-:W-:Y:S08]  /*4110*/  HMMA.16816.F32 R148, R8, R24.reuse, R148 ;  /* 0x000000180894723c */ /* 0x080ff00000001894 */
[C---:B------:R-:W-:Y:S07]  /*4120*/  HMMA.16816.F32 R144, R4.reuse, R24, R124 ;  /* 0x000000180490723c */ /* 0x040fee000000187c */
[----:B------:R-:W-:Y:S01]  /*4130*/  IMAD.MOV.U32 R124, RZ, RZ, R78 ;  /* 0x000000ffff7c7224 */ /* 0x000fe200078e004e */
[----:B------:R-:W-:Y:S01]  /*4140*/  HMMA.16816.F32 R152, R4, R26, R152 ;  /* 0x0000001a0498723c */ /* 0x000fe20000001898 */
[----:B------:R-:W-:Y:S01]  /*4150*/  IMAD.MOV.U32 R126, RZ, RZ, R74 ;  /* 0x000000ffff7e7224 */ /* 0x000fe200078e004a */
[----:B------:R-:W-:-:S02]  /*4160*/  MOV R127, R75 ;  /* 0x0000004b007f7202 */ /* 0x000fc40000000f00 */
[----:B------:R-:W-:-:S04]  /*4170*/  MOV R125, R71 ;  /* 0x00000047007d7202 */ /* 0x000fc80000000f00 */
[----:B------:R-:W-:Y:S01]  /*4180*/  HMMA.16816.F32 R44, R8, R26, R44 ;  /* 0x0000001a082c723c */ /* 0x000fe2000000182c */
[----:B------:R-:W3:Y:S07]  /*4190*/  LDSM.16.MT88.4 R24, [R232+0xf000] ;  /* 0x00f00000e818783b */ /* 0x000eee0000004200 */
[----:B------:R-:W-:Y:S07]  /*41a0*/  HMMA.16816.F32 R196, R4, R28, R212 ;  /* 0x0000001c04c4723c */ /* 0x000fee00000018d4 */
[----:B------:R-:W-:Y:S01]  /*41b0*/  MOV R213, R35 ;  /* 0x0000002300d57202 */ /* 0x000fe20000000f00 */
[----:B--2---:R-:W-:Y:S01]  /*41c0*/  HMMA.16816.F32 R176, R8, R16, R176 ;  /* 0x0000001008b0723c */ /* 0x004fe200000018b0 */
[----:B------:R-:W-:Y:S01]  /*41d0*/  LDSM.16.MT88.4 R32, [R234+0xf000] ;  /* 0x00f00000ea20783b */ /* 0x000fe20000004200 */
[----:B------:R-:W-:Y:S01]  /*41e0*/  MOV R215, R79 ;  /* 0x0000004f00d77202 */ /* 0x000fe20000000f00 */
[----:B------:R-:W-:Y:S01]  /*41f0*/  IMAD.MOV.U32 R214, RZ, RZ, R104 ;  /* 0x000000ffffd67224 */ /* 0x000fe200078e0068 */
[----:B------:R-:W-:-:S04]  /*4200*/  MOV R212, R105 ;  /* 0x0000006900d47202 */ /* 0x000fc80000000f00 */
[C---:B------:R-:W-:Y:S08]  /*4210*/  HMMA.16816.F32 R180, R4.reuse, R16, R192 ;  /* 0x0000001004b4723c */ /* 0x040ff000000018c0 */
[-C--:B------:R-:W-:Y:S08]  /*4220*/  HMMA.16816.F32 R184, R4, R18.reuse, R184 ;  /* 0x0000001204b8723c */ /* 0x080ff000000018b8 */
[C---:B------:R-:W-:Y:S01]  /*4230*/  HMMA.16816.F32 R36, R8.reuse, R18, R36 ;  /* 0x000000120824723c */ /* 0x040fe20000001824 */
[----:B------:R-:W2:Y:S07]  /*4240*/  LDSM.16.MT88.4 R16, [R235+0xf000] ;  /* 0x00f00000eb10783b */ /* 0x000eae0000004200 */
[----:B------:R-:W-:Y:S07]  /*4250*/  HMMA.16816.F32 R192, R8, R28, R88 ;  /* 0x0000001c08c0723c */ /* 0x000fee0000001858 */
[----:B------:R-:W-:Y:S01]  /*4260*/  IMAD.MOV.U32 R28, RZ, RZ, R72 ;  /* 0x000000ffff1c7224 */ /* 0x000fe200078e0048 */
[----:B-1----:R-:W-:Y:S01]  /*4270*/  HMMA.16816.F32 R88, R4, R20, R224 ;  /* 0x000000140458723c */ /* 0x002fe200000018e0 */
[----:B------:R-:W-:-:S06]  /*4280*/  IMAD.MOV.U32 R29, RZ, RZ, R70 ;  /* 0x000000ffff1d7224 */ /* 0x000fcc00078e0046 */
[----:B------:R-:W-:Y:S01]  /*4290*/  IMAD.MOV.U32 R224, RZ, RZ, R76 ;  /* 0x000000ffffe07224 */ /* 0x000fe200078e004c */
[----:B------:R-:W-:Y:S01]  /*42a0*/  MOV R225, R77 ;  /* 0x0000004d00e17202 */ /* 0x000fe20000000f00 */
[----:B---3--:R-:W-:Y:S01]  /*42b0*/  HMMA.16816.F32 R72, R4, R24, R228 ;  /* 0x000000180448723c */ /* 0x008fe200000018e4 */
[----:B------:R-:W-:Y:S01]  /*42c0*/  IMAD.MOV.U32 R226, RZ, RZ, R92 ;  /* 0x000000ffffe27224 */ /* 0x000fe200078e005c */
[----:B------:R-:W-:-:S05]  /*42d0*/  MOV R227, R93 ;  /* 0x0000005d00e37202 */ /* 0x000fca0000000f00 */
[----:B------:R-:W-:Y:S01]  /*42e0*/  IMAD.MOV.U32 R228, RZ, RZ, R94 ;  /* 0x000000ffffe47224 */ /* 0x000fe200078e005e */
[----:B------:R-:W-:Y:S01]  /*42f0*/  HMMA.16816.F32 R76, R4, R26, R204 ;  /* 0x0000001a044c723c */ /* 0x000fe200000018cc */
[----:B------:R-:W-:Y:S01]  /*4300*/  MOV R230, R95 ;  /* 0x0000005f00e67202 */ /* 0x000fe20000000f00 */
[----:B------:R-:W-:Y:S01]  /*4310*/  IMAD.MOV.U32 R231, RZ, RZ, R68 ;  /* 0x000000ffffe77224 */ /* 0x000fe200078e0044 */
[----:B------:R-:W-:-:S04]  /*4320*/  MOV R229, R69 ;  /* 0x0000004500e57202 */ /* 0x000fc80000000f00 */
[----:B------:R-:W-:Y:S01]  /*4330*/  IMAD.MOV.U32 R206, RZ, RZ, R224 ;  /* 0x000000ffffce7224 */ /* 0x000fe200078e00e0 */
[C---:B--2---:R-:W-:Y:S01]  /*4340*/  HMMA.16816.F32 R104, R4.reuse, R16, R220 ;  /* 0x000000100468723c */ /* 0x044fe200000018dc */
[----:B------:R-:W-:Y:S01]  /*4350*/  MOV R207, R225 ;  /* 0x000000e100cf7202 */ /* 0x000fe20000000f00 */
[----:B------:R-:W-:Y:S01]  /*4360*/  IMAD.MOV.U32 R225, RZ, RZ, R226 ;  /* 0x000000ffffe17224 */ /* 0x000fe200078e00e2 */
[----:B------:R-:W-:Y:S02]  /*4370*/  MOV R226, R29 ;  /* 0x0000001d00e27202 */ /* 0x000fe40000000f00 */
[----:B------:R-:W-:Y:S02]  /*4380*/  MOV R224, R227 ;  /* 0x000000e300e07202 */ /* 0x000fe40000000f00 */
[----:B------:R-:W-:Y:S01]  /*4390*/  IMAD.MOV.U32 R221, RZ, RZ, R28 ;  /* 0x000000ffffdd7224 */ /* 0x000fe200078e001c */
        /* <DEDUP_REMOVED lines=9> */
[----:B------:R-:W-:Y:S01]  /*4430*/  IMAD.MOV.U32 R228, RZ, RZ, R87 ;  /* 0x000000ffffe47224 */ /* 0x000fe200078e0057 */
[----:B------:R-:W-:Y:S01]  /*4440*/  MOV R221, R214 ;  /* 0x000000d600dd7202 */ /* 0x000fe20000000f00 */
[----:B------:R-:W-:-:S02]  /*4450*/  IMAD.MOV.U32 R213, RZ, RZ, R85 ;  /* 0x000000ffffd57224 */ /* 0x000fc400078e0055 */
[----:B------:R-:W-:Y:S02]  /*4460*/  IMAD.MOV.U32 R214, RZ, RZ, R100 ;  /* 0x000000ffffd67224 */ /* 0x000fe400078e0064 */
[----:B------:R-:W-:Y:S01]  /*4470*/  IMAD.MOV.U32 R220, RZ, RZ, R213 ;  /* 0x000000ffffdc7224 */ /* 0x000fe200078e00d5 */
[----:B------:R-:W-:Y:S01]  /*4480*/  HMMA.16816.F32 R68, R4, R18, R128 ;  /* 0x000000120444723c */ /* 0x000fe20000001880 */
[----:B------:R-:W-:-:S07]  /*4490*/  MOV R213, R103 ;  /* 0x0000006700d57202 */ /* 0x000fce0000000f00 */
[C---:B------:R-:W-:Y:S08]  /*44a0*/  HMMA.16816.F32 R120, R4.reuse, R32, R120 ;  /* 0x000000200478723c */ /* 0x040ff00000001878 */
[----:B------:R-:W-:Y:S07]  /*44b0*/  HMMA.16816.F32 R140, R4, R34, R140 ;  /* 0x00000022048c723c */ /* 0x000fee000000188c */
[----:B------:R-:W-:Y:S01]  /*44c0*/  FFMA.FTZ R4, R206, c[0x0][0x23c], -R2 ;  /* 0x00008f00ce047a23 */ /* 0x000fe20000010802 */
        /* <DEDUP_REMOVED lines=9> */
[----:B------:R1:W-:Y:S01]  /*4560*/  MUFU.EX2 R24, R4 ;  /* 0x0000000400187308 */ /* 0x0003e20000000800 */
[----:B------:R-:W-:-:S02]  /*4570*/  IMAD.MOV.U32 R222, RZ, RZ, R15 ;  /* 0x000000ffffde7224 */ /* 0x000fc400078e000f */
[----:B------:R-:W-:-:S04]  /*4580*/  IMAD.MOV.U32 R228, RZ, RZ, R14 ;  /* 0x000000ffffe47224 */ /* 0x000fc800078e000e */
[C---:B------:R-:W-:Y:S08]  /*4590*/  HMMA.16816.F32 R56, R8.reuse, R22, R56 ;  /* 0x000000160838723c */ /* 0x040ff00000001838 */
[----:B------:R-:W-:Y:S01]  /*45a0*/  HMMA.16816.F32 R84, R8, R20, R112 ;  /* 0x000000140854723c */ /* 0x000fe20000001870 */
[----:B-1----:R-:W-:Y:S01]  /*45b0*/  FFMA.FTZ R4, R207, c[0x0][0x23c], -R2 ;  /* 0x00008f00cf047a23 */ /* 0x002fe20000010802 */
[----:B------:R-:W-:-:S02]  /*45c0*/  MOV R207, R215 ;  /* 0x000000d700cf7202 */ /* 0x000fc40000000f00 */
[----:B------:R-:W-:Y:S01]  /*45d0*/  MOV R215, R101 ;  /* 0x0000006500d77202 */ /* 0x000fe20000000f00 */
[----:B------:R1:W2:Y:S01]  /*45e0*/  MUFU.EX2 R25, R4 ;  /* 0x0000000400197308 */ /* 0x0002a20000000800 */
[----:B------:R-:W-:Y:S02]  /*45f0*/  MOV R190, R207 ;  /* 0x000000cf00be7202 */ /* 0x000fe40000000f00 */
[----:B------:R-:W-:Y:S01]  /*4600*/  HMMA.16816.F32 R52, R8, R18, R52 ;  /* 0x000000120834723c */ /* 0x000fe20000001834 */
[----:B------:R-:W-:Y:S02]  /*4610*/  MOV R207, R226 ;  /* 0x000000e200cf7202 */ /* 0x000fe40000000f00 */
[----:B------:R-:W-:-:S05]  /*4620*/  MOV R226, R159 ;  /* 0x0000009f00e27202 */ /* 0x000fca0000000f00 */
[----:B------:R-:W-:Y:S01]  /*4630*/  HMMA.16816.F32 R100, R8, R16, R108 ;  /* 0x000000100864723c */ /* 0x000fe2000000186c */
[--C-:B-1----:R-:W-:Y:S02]  /*4640*/  FFMA.FTZ R4, R209, c[0x0][0x23c], -R2.reuse ;  /* 0x00008f00d1047a23 */ /* 0x102fe40000010802 */
[----:B------:R-:W-:-:S05]  /*4650*/  FFMA.FTZ R2, R208, c[0x0][0x23c], -R2 ;  /* 0x00008f00d0027a23 */ /* 0x000fca0000010802 */
[C---:B------:R-:W-:Y:S01]  /*4660*/  HMMA.16816.F32 R60, R8.reuse, R26, R60 ;  /* 0x0000001a083c723c */ /* 0x040fe2000000183c */
[----:B------:R-:W-:Y:S06]  /*4670*/  MUFU.EX2 R26, R4 ;  /* 0x00000004001a7308 */ /* 0x000fec0000000800 */
[----:B------:R-:W-:Y:S01]  /*4680*/  MOV R27, R207 ;  /* 0x000000cf001b7202 */ /* 0x000fe20000000f00 */
[----:B------:R-:W-:Y:S01]  /*4690*/  HMMA.16816.F32 R116, R8, R32, R80 ;  /* 0x000000200874723c */ /* 0x000fe20000001850 */
[----:B------:R1:W-:Y:S01]  /*46a0*/  MUFU.EX2 R23, R2 ;  /* 0x0000000200177308 */ /* 0x0003e20000000800 */
[----:B------:R-:W-:Y:S01]  /*46b0*/  IMAD.MOV.U32 R209, RZ, RZ, R7 ;  /* 0x000000ffffd17224 */ /* 0x000fe200078e0007 */
[----:B------:R-:W-:Y:S01]  /*46c0*/  MOV R207, R174 ;  /* 0x000000ae00cf7202 */ /* 0x000fe20000000f00 */
[----:B------:R-:W-:Y:S01]  /*46d0*/  LDSM.16.MT88.4 R80, [R232+0xf800] ;  /* 0x00f80000e850783b */ /* 0x000fe20000004200 */
[----:B-1----:R-:W-:Y:S01]  /*46e0*/  FFMA.FTZ R2, R204, c[0x0][0x23c], -R0 ;  /* 0x00008f00cc027a23 */ /* 0x002fe20000010800 */
[----:B------:R-:W-:-:S02]  /*46f0*/  MOV R204, R223 ;  /* 0x000000df00cc7202 */ /* 0x000fc40000000f00 */
[----:B------:R-:W-:Y:S01]  /*4700*/  HMMA.16816.F32 R48, R8, R34, R48 ;  /* 0x000000220830723c */ /* 0x000fe20000001830 */
[----:B------:R-:W-:Y:S01]  /*4710*/  MOV R33, R230 ;  /* 0x000000e600217202 */ /* 0x000fe20000000f00 */
[----:B------:R1:W-:Y:S01]  /*4720*/  MUFU.EX2 R20, R2 ;  /* 0x0000000200147308 */ /* 0x0003e20000000800 */
[----:B------:R-:W-:Y:S02]  /*4730*/  MOV R5, R204 ;  /* 0x000000cc00057202 */ /* 0x000fe40000000f00 */
[----:B------:R-:W-:Y:S02]  /*4740*/  MOV R204, R229 ;  /* 0x000000e500cc7202 */ /* 0x000fe40000000f00 */
[----:B------:R-:W-:Y:S02]  /*4750*/  MOV R229, R245 ;  /* 0x000000f500e57202 */ /* 0x000fe40000000f00 */
[----:B------:R-:W-:Y:S02]  /*4760*/  MOV R223, R156 ;  /* 0x0000009c00df7202 */ /* 0x000fe40000000f00 */
[----:B------:R-:W-:Y:S01]  /*4770*/  MOV R8, R244 ;  /* 0x000000f400087202 */ /* 0x000fe20000000f00 */
[----:B------:R-:W-:-:S02]  /*4780*/  IMAD.MOV.U32 R9, RZ, RZ, R127 ;  /* 0x000000ffff097224 */ /* 0x000fc400078e007f */
[--C-:B-1----:R-:W-:Y:S01]  /*4790*/  FFMA.FTZ R2, R205, c[0x0][0x23c], -R0.reuse ;  /* 0x00008f00cd027a23 */ /* 0x102fe20000010800 */
[----:B------:R-:W-:Y:S01]  /*47a0*/  MOV R205, R224 ;  /* 0x000000e000cd7202 */ /* 0x000fe20000000f00 */
[----:B------:R-:W-:Y:S01]  /*47b0*/  IMAD.MOV.U32 R32, RZ, RZ, R231 ;  /* 0x000000ffff207224 */ /* 0x000fe200078e00e7 */
[----:B------:R-:W-:Y:S01]  /*47c0*/  MOV R224, R157 ;  /* 0x0000009d00e07202 */ /* 0x000fe20000000f00 */
[----:B------:R1:W3:Y:S01]  /*47d0*/  MUFU.EX2 R21, R2 ;  /* 0x0000000200157308 */ /* 0x0002e20000000800 */
[----:B------:R-:W-:Y:S01]  /*47e0*/  MOV R115, R205 ;  /* 0x000000cd00737202 */ /* 0x000fe20000000f00 */
[----:B------:R4:W5:Y:S01]  /*47f0*/  LDL.LU R245, [R1+0x68] ;  /* 0x0000680001f57983 */ /* 0x0009620000300800 */
[----:B------:R-:W-:Y:S02]  /*4800*/  MOV R205, R172 ;  /* 0x000000ac00cd7202 */ /* 0x000fe40000000f00 */
[----:B------:R-:W-:Y:S01]  /*4810*/  MOV R208, R204 ;  /* 0x000000cc00d07202 */ /* 0x000fe20000000f00 */
[----:B------:R4:W5:Y:S01]  /*4820*/  LDL.LU R244, [R1+0x64] ;  /* 0x0000640001f47983 */ /* 0x0009620000300800 */
[----:B-1----:R-:W-:-:S02]  /*4830*/  FFMA.FTZ R2, R211, c[0x0][0x23c], -R0 ;  /* 0x00008f00d3027a23 */ /* 0x002fc40000010800 */
[----:B------:R-:W-:Y:S02]  /*4840*/  FFMA.FTZ R0, R210, c[0x0][0x23c], -R0 ;  /* 0x00008f00d2007a23 */ /* 0x000fe40000010800 */
[----:B------:R-:W-:Y:S08]  /*4850*/  MUFU.EX2 R22, R2 ;  /* 0x0000000200167308 */ /* 0x000ff00000000800 */
[----:B------:R1:W1:Y:S02]  /*4860*/  MUFU.EX2 R19, R0 ;  /* 0x0000000000137308 */ /* 0x0002640000000800 */
[----:B-1----:R-:W-:-:S02]  /*4870*/  FFMA.FTZ R0, R206, c[0x0][0x23c], -R13 ;  /* 0x00008f00ce007a23 */ /* 0x002fc4000001080d */
[----:B------:R-:W-:-:S04]  /*4880*/  IMAD.MOV.U32 R206, RZ, RZ, R225 ;  /* 0x000000ffffce7224 */ /* 0x000fc800078e00e1 */
[----:B------:R1:W-:Y:S01]  /*4890*/  MUFU.EX2 R15, R0 ;  /* 0x00000000000f7308 */ /* 0x0003e20000000800 */
[----:B------:R-:W-:Y:S02]  /*48a0*/  FADD.FTZ R2, R5, R27 ;  /* 0x0000001b05027221 */ /* 0x000fe40000010000 */
[----:B------:R-:W-:Y:S01]  /*48b0*/  IMAD.MOV.U32 R114, RZ, RZ, R206 ;  /* 0x000000ffff727224 */ /* 0x000fe200078e00ce */
[----:B------:R-:W-:Y:S01]  /*48c0*/  MOV R211, R205 ;  /* 0x000000cd00d37202 */ /* 0x000fe20000000f00 */
[----:B------:R-:W-:Y:S01]  /*48d0*/  IMAD.MOV.U32 R206, RZ, RZ, R173 ;  /* 0x000000ffffce7224 */ /* 0x000fe200078e00ad */
[----:B------:R-:W-:Y:S01]  /*48e0*/  MOV R230, R98 ;  /* 0x0000006200e67202 */ /* 0x000fe20000000f00 */
[----:B------:R-:W-:Y:S02]  /*48f0*/  IMAD.MOV.U32 R225, RZ, RZ, R158 ;  /* 0x000000ffffe17224 */ /* 0x000fe400078e009e */
[--C-:B-1----:R-:W-:Y:S01]  /*4900*/  FFMA.FTZ R0, R252, c[0x0][0x23c], -R13.reuse ;  /* 0x00008f00fc007a23 */ /* 0x102fe2000001080d */
[----:B------:R-:W-:Y:S01]  /*4910*/  MOV R27, R6 ;  /* 0x00000006001b7202 */ /* 0x000fe20000000f00 */
[----:B------:R-:W-:Y:S01]  /*4920*/  IMAD.MOV.U32 R210, RZ, RZ, R206 ;  /* 0x000000ffffd27224 */ /* 0x000fe200078e00ce */
[----:B------:R-:W1:Y:S01]  /*4930*/  LDSM.16.MT88.4 R4, [R234+0xf800] ;  /* 0x00f80000ea04783b */ /* 0x000e620000004200 */
[----:B------:R2:W-:Y:S03]  /*4940*/  MUFU.EX2 R16, R0 ;  /* 0x0000000000107308 */ /* 0x0005e60000000800 */
[----:B------:R-:W-:Y:S04]  /*4950*/  LDSM.16.MT88.4 R156, [R232+0xd800] ;  /* 0x00d80000e89c783b */ /* 0x000fe80000004200 */
[----:B------:R-:W-:Y:S01]  /*4960*/  LDSM.16.MT88.4 R172, [R233+0xd800] ;  /* 0x00d80000e9ac783b */ /* 0x000fe20000004200 */
[----:B--2---:R-:W-:-:S04]  /*4970*/  FFMA.FTZ R0, R217, c[0x0][0x23c], -R13 ;  /* 0x00008f00d9007a23 */ /* 0x004fc8000001080d */
[----:B------:R2:W-:Y:S02]  /*4980*/  MUFU.EX2 R17, R0 ;  /* 0x0000000000117308 */ /* 0x0005e40000000800 */
[----:B--2---:R-:W-:-:S06]  /*4990*/  FFMA.FTZ R0, R216, c[0x0][0x23c], -R13 ;  /* 0x00008f00d8007a23 */ /* 0x004fcc000001080d */
[----:B------:R2:W-:Y:S02]  /*49a0*/  MUFU.EX2 R18, R0 ;  /* 0x0000000000127308 */ /* 0x0005e40000000800 */
[----:B--2---:R-:W-:-:S06]  /*49b0*/  FFMA.FTZ R0, R190, c[0x0][0x23c], -R12 ;  /* 0x00008f00be007a23 */ /* 0x004fcc000001080c */
[----:B------:R2:W-:Y:S01]  /*49c0*/  MUFU.EX2 R13, R0 ;  /* 0x00000000000d7308 */ /* 0x0005e20000000800 */
[----:B------:R-:W-:Y:S01]  /*49d0*/  MOV R217, R227 ;  /* 0x000000e300d97202 */ /* 0x000fe20000000f00 */
[----:B--2---:R-:W-:Y:S01]  /*49e0*/  FFMA.FTZ R0, R191, c[0x0][0x23c], -R12 ;  /* 0x00008f00bf007a23 */ /* 0x004fe2000001080c */
[----:B------:R-:W-:Y:S01]  /*49f0*/  MOV R216, R229 ;  /* 0x000000e500d87202 */ /* 0x000fe20000000f00 */
[----:B------:R-:W-:Y:S01]  /*4a00*/  IMAD.MOV.U32 R227, RZ, RZ, R228 ;  /* 0x000000ffffe37224 */ /* 0x000fe200078e00e4 */
[----:B------:R-:W-:-:S03]  /*4a10*/  MOV R252, R207 ;  /* 0x000000cf00fc7202 */ /* 0x000fc60000000f00 */
[----:B------:R2:W-:Y:S01]  /*4a20*/  MUFU.EX2 R14, R0 ;  /* 0x00000000000e7308 */ /* 0x0005e20000000800 */
[----:B------:R-:W-:Y:S01]  /*4a30*/  MOV R229, R99 ;  /* 0x0000006300e57202 */ /* 0x000fe20000000f00 */
[----:B------:R-:W-:Y:S01]  /*4a40*/  IMAD.MOV.U32 R228, RZ, RZ, R96 ;  /* 0x000000ffffe47224 */ /* 0x000fe200078e0060 */
[----:B------:R-:W-:Y:S04]  /*4a50*/  LDSM.16.MT88.4 R188, [R235+0xd800] ;  /* 0x00d80000ebbc783b */ /* 0x000fe80000004200 */
[----:B------:R-:W-:Y:S01]  /*4a60*/  LDSM.16.MT88.4 R204, [R234+0xd800] ;  /* 0x00d80000eacc783b */ /* 0x000fe20000004200 */
[----:B--2---:R-:W-:-:S04]  /*4a70*/  FFMA.FTZ R0, R218, c[0x0][0x23c], -R12 ;  /* 0x00008f00da007a23 */ /* 0x004fc8000001080c */
[----:B------:R2:W-:Y:S01]  /*4a80*/  MUFU.EX2 R10, R0 ;  /* 0x00000000000a7308 */ /* 0x0005e20000000800 */
[----:B------:R-:W-:Y:S02]  /*4a90*/  MOV R218, R97 ;  /* 0x0000006100da7202 */ /* 0x000fe40000000f00 */
[----:B------:R-:W-:Y:S01]  /*4aa0*/  LDSM.16.MT88.4 R96, [R233+0xf800] ;  /* 0x00f80000e960783b */ /* 0x000fe20000004200 */
[----:B--2---:R-:W-:-:S04]  /*4ab0*/  FFMA.FTZ R0, R219, c[0x0][0x23c], -R12 ;  /* 0x00008f00db007a23 */ /* 0x004fc8000001080c */
[----:B------:R2:W1:Y:S02]  /*4ac0*/  MUFU.EX2 R11, R0 ;  /* 0x00000000000b7308 */ /* 0x0004640000000800 */
[----:B--2---:R-:W-:Y:S02]  /*4ad0*/  FADD.FTZ R0, R115, R114 ;  /* 0x0000007273007221 */ /* 0x004fe40000010000 */
[----:B------:R-:W2:Y:S01]  /*4ae0*/  LDSM.16.MT88.4 R112, [R235+0xf800] ;  /* 0x00f80000eb70783b */ /* 0x000ea20000004200 */
[----:B------:R-:W-:Y:S01]  /*4af0*/  IMAD.MOV.U32 R12, RZ, RZ, R243 ;  /* 0x000000ffff0c7224 */ /* 0x000fe200078e00f3 */
[----:B------:R-:W-:Y:S02]  /*4b00*/  MOV R35, R212 ;  /* 0x000000d400237202 */ /* 0x000fe40000000f00 */
[----:B------:R-:W-:Y:S01]  /*4b10*/  MOV R34, R213 ;  /* 0x000000d500227202 */ /* 0x000fe20000000f00 */
[----:B------:R-:W-:Y:S01]  /*4b20*/  FADD.FTZ R8, R8, R12 ;  /* 0x0000000c08087221 */ /* 0x000fe20000010000 */
[----:B------:R-:W-:Y:S01]  /*4b30*/  MOV R212, R125 ;  /* 0x0000007d00d47202 */ /* 0x000fe20000000f00 */
[----:B------:R-:W-:Y:S01]  /*4b40*/  IMAD.MOV.U32 R213, RZ, RZ, R124 ;  /* 0x000000ffffd57224 */ /* 0x000fe200078e007c */
[----:B------:R-:W-:-:S02]  /*4b50*/  MOV R231, R126 ;  /* 0x0000007e00e77202 */ /* 0x000fc40000000f00 */
[----:B------:R-:W-:Y:S02]  /*4b60*/  F2FP.PACK_AB R128, R25, R24 ;  /* 0x000000181980723e */ /* 0x000fe400000000ff */
[----:B---3--:R-:W-:Y:S02]  /*4b70*/  F2FP.PACK_AB R129, R21, R20 ;  /* 0x000000141581723e */ /* 0x008fe400000000ff */
[----:B------:R-:W-:Y:S02]  /*4b80*/  F2FP.PACK_AB R130, R23, R26 ;  /* 0x0000001a1782723e */ /* 0x000fe400000000ff */
[----:B------:R-:W-:Y:S02]  /*4b90*/  F2FP.PACK_AB R131, R19, R22 ;  /* 0x000000161383723e */ /* 0x000fe400000000ff */
[----:B-1----:R-:W-:Y:S01]  /*4ba0*/  F2FP.PACK_AB R127, R11, R10 ;  /* 0x0000000a0b7f723e */ /* 0x002fe200000000ff */
[----:B------:R-:W-:Y:S01]  /*4bb0*/  FADD.FTZ R0, R240, R0 ;  /* 0x00000000f0007221 */ /* 0x000fe20000010000 */
[----:B------:R-:W-:Y:S01]  /*4bc0*/  MOV R12, R218 ;  /* 0x000000da000c7202 */ /* 0x000fe20000000f00 */
[----:B------:R-:W-:Y:S01]  /*4bd0*/  FADD.FTZ R2, R239, R2 ;  /* 0x00000002ef027221 */ /* 0x000fe20000010000 */
[----:B------:R-:W-:Y:S01]  /*4be0*/  F2FP.PACK_AB R124, R16, R15 ;  /* 0x0000000f107c723e */ /* 0x000fe200000000ff */
[----:B------:R4:W5:Y:S01]  /*4bf0*/  LDL.LU R243, [R1+0x60] ;  /* 0x0000600001f37983 */ /* 0x0009620000300800 */
[----:B------:R-:W-:-:S02]  /*4c00*/  F2FP.PACK_AB R125, R14, R13 ;  /* 0x0000000d0e7d723e */ /* 0x000fc400000000ff */
[----:B------:R-:W-:Y:S02]  /*4c10*/  F2FP.PACK_AB R126, R18, R17 ;  /* 0x00000011127e723e */ /* 0x000fe400000000ff */
[----:B------:R-:W-:Y:S01]  /*4c20*/  MOV R218, R9 ;  /* 0x0000000900da7202 */ /* 0x000fe20000000f00 */
[----:B------:R-:W-:Y:S02]  /*4c30*/  FADD.FTZ R9, R241, R242 ;  /* 0x000000f2f1097221 */ /* 0x000fe40000010000 */
[----:B------:R-:W-:Y:S01]  /*4c40*/  FADD.FTZ R8, R238, R8 ;  /* 0x00000008ee087221 */ /* 0x000fe20000010000 */
[-C--:B------:R-:W-:Y:S01]  /*4c50*/  HMMA.16816.F32 R116, R128, R4.reuse, R116 ;  /* 0x000000048074723c */ /* 0x080fe20000001874 */
        /* <DEDUP_REMOVED lines=12> */
[----:B--2---:R-:W-:Y:S01]  /*4d20*/  HMMA.16816.F32 R108, R124, R114, R68 ;  /* 0x000000727c6c723c */ /* 0x004fe20000001844 */
[----:B------:R-:W-:Y:S01]  /*4d30*/  FADD.FTZ R5, R33, R5 ;  /* 0x0000000521057221 */ /* 0x000fe20000010000 */
[----:B------:R4:W5:Y:S01]  /*4d40*/  LDL.LU R238, [R1+0x4c] ;  /* 0x00004c0001ee7983 */ /* 0x0009620000300800 */
[----:B------:R-:W-:Y:S02]  /*4d50*/  FADD.FTZ R8, R216, R4 ;  /* 0x00000004d8087221 */ /* 0x000fe40000010000 */
[----:B------:R-:W-:Y:S01]  /*4d60*/  FADD.FTZ R4, R217, R0 ;  /* 0x00000000d9047221 */ /* 0x000fe20000010000 */
[----:B------:R4:W5:Y:S01]  /*4d70*/  LDL.LU R237, [R1+0x48] ;  /* 0x0000480001ed7983 */ /* 0x0009620000300800 */
[----:B------:R-:W-:Y:S01]  /*4d80*/  FADD.FTZ R2, R252, R2 ;  /* 0x00000002fc027221 */ /* 0x000fe20000010000 */
[----:B------:R-:W-:Y:S01]  /*4d90*/  HMMA.16816.F32 R148, R128, R156, R148 ;  /* 0x0000009c8094723c */ /* 0x000fe20000001894 */
[----:B------:R-:W-:Y:S01]  /*4da0*/  FADD.FTZ R0, R210, R5 ;  /* 0x00000005d2007221 */ /* 0x000fe20000010000 */
[----:B------:R4:W5:Y:S01]  /*4db0*/  LDL.LU R236, [R1+0x44] ;  /* 0x0000440001ec7983 */ /* 0x0009620000300800 */
[----:B------:R-:W-:-:S05]  /*4dc0*/  FADD.FTZ R5, R211, R8 ;  /* 0x00000008d3057221 */ /* 0x000fca0000010000 */
[C---:B------:R-:W-:Y:S08]  /*4dd0*/  HMMA.16816.F32 R144, R124.reuse, R156, R144 ;  /* 0x0000009c7c90723c */ /* 0x040ff00000001890 */
[----:B------:R-:W-:Y:S08]  /*4de0*/  HMMA.16816.F32 R152, R124, R158, R152 ;  /* 0x0000009e7c98723c */ /* 0x000ff00000001898 */
[-C--:B------:R-:W-:Y:S08]  /*4df0*/  HMMA.16816.F32 R160, R128, R172.reuse, R160 ;  /* 0x000000ac80a0723c */ /* 0x080ff000000018a0 */
[C---:B------:R-:W-:Y:S08]  /*4e00*/  HMMA.16816.F32 R164, R124.reuse, R172, R164 ;  /* 0x000000ac7ca4723c */ /* 0x040ff000000018a4 */
[----:B------:R-:W-:Y:S08]  /*4e10*/  HMMA.16816.F32 R168, R124, R174, R168 ;  /* 0x000000ae7ca8723c */ /* 0x000ff000000018a8 */
[-C--:B------:R-:W-:Y:S08]  /*4e20*/  HMMA.16816.F32 R176, R128, R188.reuse, R176 ;  /* 0x000000bc80b0723c */ /* 0x080ff000000018b0 */
        /* <DEDUP_REMOVED lines=67> */
[----:B------:R-:W2:Y:S01]  /*5260*/  LDL.LU R139, [R1+0x4] ;  /* 0x00000400018b7983 */ /* 0x000ea20000300800 */
[----:B------:R-:W-:Y:S01]  /*5270*/  IMAD.MOV.U32 R133, RZ, RZ, R135 ;  /* 0x000000ffff857224 */ /* 0x000fe200078e0087 */
[----:B------:R-:W-:Y:S01]  /*5280*/  MOV R140, R3 ;  /* 0x00000003008c7202 */ /* 0x000fe20000000f00 */
[----:B------:R-:W-:Y:S01]  /*5290*/  IMAD.MOV.U32 R132, RZ, RZ, R136 ;  /* 0x000000ffff847224 */ /* 0x000fe200078e0088 */
[----:B--2-4-:R-:W-:-:S02]  /*52a0*/  LEA.HI.SX32 R0, R139, 0xfffffffe, 0x1a ;  /* 0xfffffffe8b007811 */ /* 0x014fc400078fd2ff */
[----:B------:R-:W-:-:S03]  /*52b0*/  MOV R139, R134 ;  /* 0x00000086008b7202 */ /* 0x000fc60000000f00 */
[----:B------:R1:W-:Y:S01]  /*52c0*/  STL [R1+0x10], R0 ;  /* 0x0000100001007387 */ /* 0x0003e20000100800 */
[----:B------:R-:W-:Y:S05]  /*52d0*/  BRA `(.L_x_96) ;  /* 0x000001f000007947 */ /* 0x000fea0003800000 */
.L_x_98:
        /* <DEDUP_REMOVED lines=31> */
.L_x_96:
[----:B------:R-:W2:Y:S01]  /*54d0*/  LDL R137, [R1+0x10] ;  /* 0x0000100001897983 */ /* 0x000ea20000100800 */
[----:B------:R-:W-:Y:S04]  /*54e0*/  DEPBAR.LE SB0, 0x0 ;  /* 0x000080000000791a */ /* 0x000fe80000000000 */
[----:B------:R-:W3:Y:S06]  /*54f0*/  LDL.64 R10, [R1+0x30] ;  /* 0x00003000010a7983 */ /* 0x000eec0000100a00 */
[----:B------:R-:W4:Y:S04]  /*5500*/  LDL R8, [R1+0x40] ;  /* 0x0000400001087983 */ /* 0x000f280000100800 */
[----:B------:R-:W-:Y:S01]  /*5510*/  BAR.SYNC.DEFER_BLOCKING 0x0 ;  /* 0x0000000000007b1d */ /* 0x000fe20000010000 */
[----:B-12---:R-:W-:Y:S01]  /*5520*/  SHF.R.S32.HI R0, RZ, 0x1f, R137 ;  /* 0x0000001fff007819 */ /* 0x006fe20000011489 */
[C---:B------:R-:W-:Y:S04]  /*5530*/  IMAD.WIDE.U32 R2, R137.reuse, c[0x0][0x1a0], RZ ;  /* 0x0000680089027a25 */ /* 0x040fe800078e00ff */
[----:B------:R-:W-:Y:S04]  /*5540*/  IMAD R0, R0, c[0x0][0x1a0], RZ ;  /* 0x0000680000007a24 */ /* 0x000fe800078e02ff */
[----:B------:R-:W-:Y:S01]  /*5550*/  IMAD R4, R137, c[0x0][0x1a4], R0 ;  /* 0x0000690089047a24 */ /* 0x000fe200078e0200 */
[----:B---3--:R-:W-:Y:S04]  /*5560*/  LEA R0, P0, R2, R10, 0x6 ;  /* 0x0000000a02007211 */ /* 0x008fe800078030ff */
[----:B------:R-:W-:Y:S02]  /*5570*/  IADD3 R4, R3, R4, RZ ;  /* 0x0000000403047210 */ /* 0x000fe40007ffe0ff */
[----:B------:R-:W-:Y:S02]  /*5580*/  LEA R6, P1, R0, c[0x0][0x170], 0x1 ;  /* 0x00005c0000067a11 */ /* 0x000fe400078208ff */
[----:B----4-:R-:W-:Y:S02]  /*5590*/  LEA.HI.X R2, R2, R8, R4, 0x6, P0 ;  /* 0x0000000802027211 */ /* 0x010fe400000f3404 */
        /* <DEDUP_REMOVED lines=11> */
[----:B------:R1:W-:Y:S08]  /*5650*/  LDGSTS.E.BYPASS.LTC128B.128 [R251+0xe000], [R6.64+0x80] ;  /* 0x0e00008006fb7fae */ /* 0x0003f0000b901d48 */
[----:B------:R1:W-:Y:S08]  /*5660*/  LDGSTS.E.BYPASS.LTC128B.128 [R251+0xc800], [R4.64] ;  /* 0x0c80000004fb7fae */ /* 0x0003f0000b901d48 */
[----:B------:R1:W-:Y:S08]  /*5670*/  LDGSTS.E.BYPASS.LTC128B.128 [R251+0xe800], [R4.64+0x80] ;  /* 0x0e80008004fb7fae */ /* 0x0003f0000b901d48 */
[----:B------:R2:W-:Y:S08]  /*5680*/  LDGSTS.E.BYPASS.LTC128B.128 [R251+0xd000], [R2.64] ;  /* 0x0d00000002fb7fae */ /* 0x0005f0000b901d48 */
[----:B------:R2:W-:Y:S08]  /*5690*/  LDGSTS.E.BYPASS.LTC128B.128 [R251+0xf000], [R2.64+0x80] ;  /* 0x0f00008002fb7fae */ /* 0x0005f0000b901d48 */
[----:B------:R3:W-:Y:S08]  /*56a0*/  LDGSTS.E.BYPASS.LTC128B.128 [R251+0xd800], [R8.64] ;  /* 0x0d80000008fb7fae */ /* 0x0007f0000b901d48 */
[----:B------:R3:W-:Y:S08]  /*56b0*/  LDGSTS.E.BYPASS.LTC128B.128 [R251+0xf800], [R8.64+0x80] ;  /* 0x0f80008008fb7fae */ /* 0x0007f0000b901d48 */
[----:B-----5:R-:W-:Y:S08]  /*56c0*/  LDSM.16.M88.4 R64, [R239] ;  /* 0x00000000ef40783b */ /* 0x020ff00000000200 */
[----:B------:R-:W1:Y:S08]  /*56d0*/  LDSM.16.M88.4 R16, [R238] ;  /* 0x00000000ee10783b */ /* 0x000e700000000200 */
[----:B------:R-:W3:Y:S08]  /*56e0*/  LDSM.16.M88.4 R60, [R239+0x2000] ;  /* 0x00200000ef3c783b */ /* 0x000ef00000000200 */
[----:B------:R-:W4:Y:S08]  /*56f0*/  LDSM.16.M88.4 R32, [R238+0x800] ;  /* 0x00080000ee20783b */ /* 0x000f300000000200 */
[----:B------:R-:W0:Y:S08]  /*5700*/  LDGDEPBAR ;  /* 0x00000000000079af */ /* 0x000e300000000000 */
[----:B------:R-:W2:Y:S01]  /*5710*/  LDSM.16.M88.4 R48, [R238+0x1000] ;  /* 0x00100000ee30783b */ /* 0x000ea20000000200 */
        /* <DEDUP_REMOVED lines=8> */
[-C--:B----4-:R-:W-:Y:S07]  /*57a0*/  HMMA.16816.F32 R20, R64, R32.reuse, RZ ;  /* 0x000000204014723c */ /* 0x090fee00000018ff */
[----:B------:R-:W-:Y:S01]  /*57b0*/  LDSM.16.M88.4 R224, [R249] ;  /* 0x00000000f9e0783b */ /* 0x000fe20000000200 */
[C---:B------:R-:W-:Y:S07]  /*57c0*/  HMMA.16816.F32 R24, R60.reuse, R32, RZ ;  /* 0x000000203c18723c */ /* 0x040fee00000018ff */
[----:B------:R-:W-:Y:S01]  /*57d0*/  LDSM.16.M88.4 R228, [R248] ;  /* 0x00000000f8e4783b */ /* 0x000fe20000000200 */
[-C--:B------:R-:W-:Y:S08]  /*57e0*/  HMMA.16816.F32 R28, R60, R34.reuse, RZ ;  /* 0x000000223c1c723c */ /* 0x080ff000000018ff */
[C---:B------:R-:W-:Y:S08]  /*57f0*/  HMMA.16816.F32 R32, R64.reuse, R34, RZ ;  /* 0x000000224020723c */ /* 0x040ff000000018ff */
[-C--:B--2---:R-:W-:Y:S08]  /*5800*/  HMMA.16816.F32 R36, R64, R48.reuse, RZ ;  /* 0x000000304024723c */ /* 0x084ff000000018ff */
        /* <DEDUP_REMOVED lines=28> */
[----:B------:R-:W3:Y:S07]  /*59d0*/  LDSM.16.M88.4 R212, [R237+0x800] ;  /* 0x00080000edd4783b */ /* 0x000eee0000000200 */
[-C--:B-1----:R-:W-:Y:S01]  /*59e0*/  HMMA.16816.F32 R4, R208, R216.reuse, R4 ;  /* 0x000000d8d004723c */ /* 0x082fe20000001804 */
[----:B------:R-:W1:Y:S07]  /*59f0*/  LDSM.16.M88.4 R228, [R237+0x1800] ;  /* 0x00180000ede4783b */ /* 0x000e6e0000000200 */
        /* <DEDUP_REMOVED lines=8> */
[----:B------:R-:W2:Y:S07]  /*5a80*/  LDSM.16.M88.4 R212, [R241] ;  /* 0x00000000f1d4783b */ /* 0x000eae0000000200 */
[-C--:B------:R-:W-:Y:S08]  /*5a90*/  HMMA.16816.F32 R36, R208, R220.reuse, R36 ;  /* 0x000000dcd024723c */ /* 0x080ff00000001824 */
[C---:B------:R-:W-:Y:S08]  /*5aa0*/  HMMA.16816.F32 R40, R224.reuse, R220, R40 ;  /* 0x000000dce028723c */ /* 0x040ff00000001828 */
[-C--:B------:R-:W-:Y:S08]  /*5ab0*/  HMMA.16816.F32 R44, R224, R222.reuse, R44 ;  /* 0x000000dee02c723c */ /* 0x080ff0000000182c */
[C---:B------:R-:W-:Y:S01]  /*5ac0*/  HMMA.16816.F32 R48, R208.reuse, R222, R48 ;  /* 0x000000ded030723c */ /* 0x040fe20000001830 */
[----:B------:R-:W3:Y:S07]  /*5ad0*/  LDSM.16.M88.4 R220, [R241+0x2000] ;  /* 0x00200000f1dc783b */ /* 0x000eee0000000200 */
[-C--:B-1----:R-:W-:Y:S08]  /*5ae0*/  HMMA.16816.F32 R52, R208, R228.reuse, R52 ;  /* 0x000000e4d034723c */ /* 0x082ff00000001834 */
[C---:B------:R-:W-:Y:S08]  /*5af0*/  HMMA.16816.F32 R56, R224.reuse, R228, R56 ;  /* 0x000000e4e038723c */ /* 0x040ff00000001838 */
[-C--:B------:R-:W-:Y:S01]  /*5b00*/  HMMA.16816.F32 R60, R224, R230.reuse, R60 ;  /* 0x000000e6e03c723c */ /* 0x080fe2000000183c */
[----:B------:R-:W-:Y:S07]  /*5b10*/  LDSM.16.M88.4 R224, [R236+0x1000] ;  /* 0x00100000ece0783b */ /* 0x000fee0000000200 */
[----:B------:R-:W-:Y:S01]  /*5b20*/  HMMA.16816.F32 R64, R208, R230, R64 ;  /* 0x000000e6d040723c */ /* 0x000fe20000001840 */
[----:B------:R-:W1:Y:S07]  /*5b30*/  LDSM.16.M88.4 R208, [R236+0x800] ;  /* 0x00080000ecd0783b */ /* 0x000e6e0000000200 */
[-C--:B--2---:R-:W-:Y:S01]  /*5b40*/  HMMA.16816.F32 R4, R212, R216.reuse, R4 ;  /* 0x000000d8d404723c */ /* 0x084fe20000001804 */
[----:B------:R-:W2:Y:S07]  /*5b50*/  LDSM.16.M88.4 R228, [R236+0x1800] ;  /* 0x00180000ece4783b */ /* 0x000eae0000000200 */
[C---:B---3--:R-:W-:Y:S08]  /*5b60*/  HMMA.16816.F32 R8, R220.reuse, R216, R8 ;  /* 0x000000d8dc08723c */ /* 0x048ff00000001808 */
[-C--:B------:R-:W-:Y:S08]  /*5b70*/  HMMA.16816.F32 R12, R220, R218.reuse, R12 ;  /* 0x000000dadc0c723c */ /* 0x080ff0000000180c */
[C---:B------:R-:W-:Y:S01]  /*5b80*/  HMMA.16816.F32 R16, R212.reuse, R218, R16 ;  /* 0x000000dad410723c */ /* 0x040fe20000001810 */
[----:B------:R-:W-:Y:S07]  /*5b90*/  LDSM.16.M88.4 R216, [R238+0x2000] ;  /* 0x00200000eed8783b */ /* 0x000fee0000000200 */
[-C--:B-1----:R-:W-:Y:S08]  /*5ba0*/  HMMA.16816.F32 R20, R212, R208.reuse, R20 ;  /* 0x000000d0d414723c */ /* 0x082ff00000001814 */
        /* <DEDUP_REMOVED lines=8> */
[----:B------:R-:W3:Y:S07]  /*5c30*/  LDSM.16.M88.4 R224, [R239+0x6000] ;  /* 0x00600000efe0783b */ /* 0x000eee0000000200 */
[-C--:B--2---:R-:W-:Y:S08]  /*5c40*/  HMMA.16816.F32 R52, R212, R228.reuse, R52 ;  /* 0x000000e4d434723c */ /* 0x084ff00000001834 */
[C---:B------:R-:W-:Y:S08]  /*5c50*/  HMMA.16816.F32 R56, R220.reuse, R228, R56 ;  /* 0x000000e4dc38723c */ /* 0x040ff00000001838 */
[-C--:B------:R-:W-:Y:S01]  /*5c60*/  HMMA.16816.F32 R60, R220, R230.reuse, R60 ;  /* 0x000000e6dc3c723c */ /* 0x080fe2000000183c */
[----:B------:R-:W-:Y:S07]  /*5c70*/  LDSM.16.M88.4 R220, [R238+0x3000] ;  /* 0x00300000eedc783b */ /* 0x000fee0000000200 */
[----:B------:R-:W-:Y:S01]  /*5c80*/  HMMA.16816.F32 R64, R212, R230, R64 ;  /* 0x000000e6d440723c */ /* 0x000fe20000001840 */
[----:B------:R-:W2:Y:S07]  /*5c90*/  LDSM.16.M88.4 R212, [R238+0x2800] ;  /* 0x00280000eed4783b */ /* 0x000eae0000000200 */
[-C--:B-1----:R-:W-:Y:S01]  /*5ca0*/  HMMA.16816.F32 R4, R208, R216.reuse, R4 ;  /* 0x000000d8d004723c */ /* 0x082fe20000001804 */
[----:B------:R-:W1:Y:S07]  /*5cb0*/  LDSM.16.M88.4 R228, [R238+0x3800] ;  /* 0x00380000eee4783b */ /* 0x000e6e0000000200 */
        /* <DEDUP_REMOVED lines=8> */
[----:B------:R-:W2:Y:S07]  /*5d40*/  LDSM.16.M88.4 R212, [R240+0x4000] ;  /* 0x00400000f0d4783b */ /* 0x000eae0000000200 */
        /* <DEDUP_REMOVED lines=8> */
[----:B------:R-:W-:Y:S07]  /*5dd0*/  LDSM.16.M88.4 R224, [R245] ;  /* 0x00000000f5e0783b */ /* 0x000fee0000000200 */
[----:B------:R-:W-:Y:S01]  /*5de0*/  HMMA.16816.F32 R64, R208, R230, R64 ;  /* 0x000000e6d040723c */ /* 0x000fe20000001840 */
[----:B------:R-:W1:Y:S07]  /*5df0*/  LDSM.16.M88.4 R208, [R246] ;  /* 0x00000000f6d0783b */ /* 0x000e6e0000000200 */
[-C--:B--2---:R-:W-:Y:S01]  /*5e00*/  HMMA.16816.F32 R4, R212, R216.reuse, R4 ;  /* 0x000000d8d404723c */ /* 0x084fe20000001804 */
[----:B------:R-:W2:Y:S07]  /*5e10*/  LDSM.16.M88.4 R228, [R244] ;  /* 0x00000000f4e4783b */ /* 0x000eae0000000200 */
        /* <DEDUP_REMOVED lines=17> */
[----:B------:R-:W2:Y:S07]  /*5f30*/  LDSM.16.M88.4 R220, [R237+0x2800] ;  /* 0x00280000eddc783b */ /* 0x000eae0000000200 */
[----:B------:R-:W-:Y:S01]  /*5f40*/  HMMA.16816.F32 R64, R212, R230, R64 ;  /* 0x000000e6d440723c */ /* 0x000fe20000001840 */
[----:B------:R-:W4:Y:S07]  /*5f50*/  LDSM.16.M88.4 R212, [R237+0x3000] ;  /* 0x00300000edd4783b */ /* 0x000f2e0000000200 */
[-C--:B-1----:R-:W-:Y:S01]  /*5f60*/  HMMA.16816.F32 R4, R208, R216.reuse, R4 ;  /* 0x000000d8d004723c */ /* 0x082fe20000001804 */
[----:B------:R-:W1:Y:S07]  /*5f70*/  LDSM.16.M88.4 R228, [R237+0x3800] ;  /* 0x00380000ede4783b */ /* 0x000e6e0000000200 */
[C---:B---3--:R-:W-:Y:S08]  /*5f80*/  HMMA.16816.F32 R8, R224.reuse, R216, R8 ;  /* 0x000000d8e008723c */ /* 0x048ff00000001808 */
[-C--:B------:R-:W-:Y:S08]  /*5f90*/  HMMA.16816.F32 R12, R224, R218.reuse, R12 ;  /* 0x000000dae00c723c */ /* 0x080ff0000000180c */
[C---:B------:R-:W-:Y:S01]  /*5fa0*/  HMMA.16816.F32 R16, R208.reuse, R218, R16 ;  /* 0x000000dad010723c */ /* 0x040fe20000001810 */
[----:B------:R-:W-:Y:S07]  /*5fb0*/  LDSM.16.M88.4 R216, [R241+0x4000] ;  /* 0x00400000f1d8783b */ /* 0x000fee0000000200 */
[-C--:B--2---:R-:W-:Y:S08]  /*5fc0*/  HMMA.16816.F32 R20, R208, R220.reuse, R20 ;  /* 0x000000dcd014723c */ /* 0x084ff00000001814 */
[C---:B------:R-:W-:Y:S08]  /*5fd0*/  HMMA.16816.F32 R24, R224.reuse, R220, R24 ;  /* 0x000000dce018723c */ /* 0x040ff00000001818 */
[-C--:B------:R-:W-:Y:S08]  /*5fe0*/  HMMA.16816.F32 R28, R224, R222.reuse, R28 ;  /* 0x000000dee01c723c */ /* 0x080ff0000000181c */
[C---:B------:R-:W-:Y:S01]  /*5ff0*/  HMMA.16816.F32 R32, R208.reuse, R222, R32 ;  /* 0x000000ded020723c */ /* 0x040fe20000001820 */
[----:B------:R-:W2:Y:S07]  /*6000*/  LDSM.16.M88.4 R220, [R236+0x2000] ;  /* 0x00200000ecdc783b */ /* 0x000eae0000000200 */
        /* <DEDUP_REMOVED lines=8> */
[----:B------:R-:W-:Y:S08]  /*6090*/  HMMA.16816.F32 R64, R208, R230, R64 ;  /* 0x000000e6d040723c */ /* 0x000ff00000001840 */
[-C--:B--2---:R-:W-:Y:S08]  /*60a0*/  HMMA.16816.F32 R4, R216, R220.reuse, R4 ;  /* 0x000000dcd804723c */ /* 0x084ff00000001804 */
        /* <DEDUP_REMOVED lines=17> */
[----:B------:R-:W-:Y:S07]  /*61c0*/  FMUL.FTZ R15, R15, c[0x0][0x2ec] ;  /* 0x0000bb000f0f7a20 */ /* 0x000fee0000410000 */
[----:B------:R1:W-:Y:S10]  /*61d0*/  MUFU.TANH R220, R7 ;  /* 0x0000000700dc7308 */ /* 0x0003f40000002400 */
[----:B------:R-:W-:Y:S10]  /*61e0*/  MUFU.TANH R210, R8 ;  /* 0x0000000800d27308 */ /* 0x000ff40000002400 */
[----:B------:R-:W-:Y:S01]  /*61f0*/  MUFU.TANH R224, R9 ;  /* 0x0000000900e07308 */ /* 0x000fe20000002400 */
[----:B-1----:R-:W1:Y:S09]  /*6200*/  LDSM.16.M88.4 R4, [R236+0x2800] ;  /* 0x00280000ec04783b */ /* 0x002e720000000200 */
[----:B------:R-:W-:Y:S10]  /*6210*/  MUFU.TANH R143, R10 ;  /* 0x0000000a008f7308 */ /* 0x000ff40000002400 */
[----:B------:R2:W-:Y:S10]  /*6220*/  MUFU.TANH R225, R11 ;  /* 0x0000000b00e17308 */ /* 0x0005f40000002400 */
[----:B------:R3:W-:Y:S10]  /*6230*/  MUFU.TANH R211, R12 ;  /* 0x0000000c00d37308 */ /* 0x0007f40000002400 */
[----:B------:R4:W-:Y:S01]  /*6240*/  MUFU.TANH R223, R13 ;  /* 0x0000000d00df7308 */ /* 0x0009e20000002400 */
[----:B--2---:R-:W2:Y:S01]  /*6250*/  LDSM.16.M88.4 R8, [R236+0x3000] ;  /* 0x00300000ec08783b */ /* 0x004ea20000000200 */
[-C--:B-1----:R-:W-:Y:S08]  /*6260*/  HMMA.16816.F32 R20, R216, R4.reuse, R20 ;  /* 0x00000004d814723c */ /* 0x082ff00000001814 */
[----:B------:R1:W-:Y:S01]  /*6270*/  MUFU.TANH R222, R14 ;  /* 0x0000000e00de7308 */ /* 0x0003e20000002400 */
[C---:B------:R-:W-:Y:S04]  /*6280*/  HMMA.16816.F32 R24, R212.reuse, R4, R24 ;  /* 0x00000004d418723c */ /* 0x040fe80000001818 */
[----:B---3--:R-:W-:Y:S05]  /*6290*/  FMUL.FTZ R12, R18, c[0x0][0x2ec] ;  /* 0x0000bb00120c7a20 */ /* 0x008fea0000410000 */
[----:B------:R3:W-:Y:S01]  /*62a0*/  MUFU.TANH R221, R15 ;  /* 0x0000000f00dd7308 */ /* 0x0007e20000002400 */
[-C--:B------:R-:W-:Y:S03]  /*62b0*/  HMMA.16816.F32 R28, R212, R6.reuse, R28 ;  /* 0x00000006d41c723c */ /* 0x080fe6000000181c */
[----:B----4-:R-:W-:Y:S05]  /*62c0*/  FMUL.FTZ R13, R17, c[0x0][0x2ec] ;  /* 0x0000bb00110d7a20 */ /* 0x010fea0000410000 */
[C---:B------:R-:W-:Y:S01]  /*62d0*/  HMMA.16816.F32 R32, R216.reuse, R6, R32 ;  /* 0x00000006d820723c */ /* 0x040fe20000001820 */
[----:B------:R-:W-:Y:S01]  /*62e0*/  MUFU.TANH R12, R12 ;  /* 0x0000000c000c7308 */ /* 0x000fe20000002400 */
[----:B------:R-:W4:Y:S01]  /*62f0*/  LDSM.16.M88.4 R4, [R236+0x3800] ;  /* 0x00380000ec04783b */ /* 0x000f220000000200 */
[----:B------:R-:W-:Y:S04]  /*6300*/  DEPBAR.LE SB0, 0x0 ;  /* 0x000080000000791a */ /* 0x000fe80000000000 */
[----:B------:R-:W-:Y:S02]  /*6310*/  FMUL.FTZ R23, R23, c[0x0][0x2ec] ;  /* 0x0000bb0017177a20 */ /* 0x000fe40000410000 */
[----:B------:R-:W-:Y:S02]  /*6320*/  FMUL.FTZ R24, R24, c[0x0][0x2ec] ;  /* 0x0000bb0018187a20 */ /* 0x000fe40000410000 */
[----:B------:R-:W4:Y:S01]  /*6330*/  MUFU.TANH R2, R23 ;  /* 0x0000001700027308 */ /* 0x000f220000002400 */
[----:B------:R-:W-:Y:S01]  /*6340*/  BAR.SYNC.DEFER_BLOCKING 0x0 ;  /* 0x0000000000007b1d */ /* 0x000fe20000010000 */
[----:B-1----:R-:W-:Y:S01]  /*6350*/  FMUL.FTZ R14, R19, c[0x0][0x2ec] ;  /* 0x0000bb00130e7a20 */ /* 0x002fe20000410000 */
[-C--:B--2---:R-:W-:Y:S05]  /*6360*/  HMMA.16816.F32 R36, R216, R8.reuse, R36 ;  /* 0x00000008d824723c */ /* 0x084fea0000001824 */
[----:B------:R-:W-:Y:S02]  /*6370*/  FMUL.FTZ R30, R30, c[0x0][0x2ec] ;  /* 0x0000bb001e1e7a20 */ /* 0x000fe40000410000 */
[----:B------:R-:W1:Y:S01]  /*6380*/  MUFU.TANH R0, R24 ;  /* 0x0000001800007308 */ /* 0x000e620000002400 */
[----:B---3--:R-:W-:Y:S01]  /*6390*/  FMUL.FTZ R15, R16, c[0x0][0x2ec] ;  /* 0x0000bb00100f7a20 */ /* 0x008fe20000410000 */
[C---:B------:R-:W-:Y:S04]  /*63a0*/  HMMA.16816.F32 R40, R212.reuse, R8, R40 ;  /* 0x00000008d428723c */ /* 0x040fe80000001828 */
[----:B------:R-:W-:Y:S02]  /*63b0*/  FMUL.FTZ R20, R20, c[0x0][0x2ec] ;  /* 0x0000bb0014147a20 */ /* 0x000fe40000410000 */
[----:B------:R-:W-:Y:S02]  /*63c0*/  FMUL.FTZ R21, R21, c[0x0][0x2ec] ;  /* 0x0000bb0015157a20 */ /* 0x000fe40000410000 */
[----:B------:R-:W-:Y:S01]  /*63d0*/  MUFU.TANH R15, R15 ;  /* 0x0000000f000f7308 */ /* 0x000fe20000002400 */
[-C--:B------:R-:W-:Y:S01]  /*63e0*/  HMMA.16816.F32 R44, R212, R10.reuse, R44 ;  /* 0x0000000ad42c723c */ /* 0x080fe2000000182c */
[----:B----4-:R-:W-:Y:S02]  /*63f0*/  STL [R1], R2 ;  /* 0x0000000201007387 */ /* 0x010fe40000100800 */
[----:B------:R-:W-:Y:S02]  /*6400*/  FMUL.FTZ R22, R22, c[0x0][0x2ec] ;  /* 0x0000bb0016167a20 */ /* 0x000fe40000410000 */
[----:B------:R-:W-:Y:S03]  /*6410*/  FMUL.FTZ R25, R25, c[0x0][0x2ec] ;  /* 0x0000bb0019197a20 */ /* 0x000fe60000410000 */
[C---:B------:R-:W-:Y:S01]  /*6420*/  HMMA.16816.F32 R48, R216.reuse, R10, R48 ;  /* 0x0000000ad830723c */ /* 0x040fe20000001830 */
[----:B------:R-:W-:Y:S03]  /*6430*/  MUFU.TANH R13, R13 ;  /* 0x0000000d000d7308 */ /* 0x000fe60000002400 */
[----:B------:R-:W-:Y:S01]  /*6440*/  FMUL.FTZ R26, R26, c[0x0][0x2ec] ;  /* 0x0000bb001a1a7a20 */ /* 0x000fe20000410000 */
[----:B-1----:R1:W-:Y:S01]  /*6450*/  STL [R1+0x8], R0 ;  /* 0x0000080001007387 */ /* 0x0023e20000100800 */
[----:B------:R-:W-:Y:S02]  /*6460*/  FMUL.FTZ R27, R27, c[0x0][0x2ec] ;  /* 0x0000bb001b1b7a20 */ /* 0x000fe40000410000 */
[-C--:B------:R-:W-:Y:S03]  /*6470*/  HMMA.16816.F32 R52, R216, R4.reuse, R52 ;  /* 0x00000004d834723c */ /* 0x080fe60000001834 */
[----:B------:R-:W-:Y:S01]  /*6480*/  MUFU.TANH R14, R14 ;  /* 0x0000000e000e7308 */ /* 0x000fe20000002400 */
[----:B------:R-:W-:Y:S02]  /*6490*/  FMUL.FTZ R28, R28, c[0x0][0x2ec] ;  /* 0x0000bb001c1c7a20 */ /* 0x000fe40000410000 */
[----:B------:R-:W-:Y:S02]  /*64a0*/  FMUL.FTZ R29, R29, c[0x0][0x2ec] ;  /* 0x0000bb001d1d7a20 */ /* 0x000fe40000410000 */
[C---:B------:R-:W-:Y:S04]  /*64b0*/  HMMA.16816.F32 R56, R212.reuse, R4, R56 ;  /* 0x00000004d438723c */ /* 0x040fe80000001838 */
[----:B------:R-:W-:Y:S01]  /*64c0*/  FMUL.FTZ R31, R31, c[0x0][0x2ec] ;  /* 0x0000bb001f1f7a20 */ /* 0x000fe20000410000 */
[----:B------:R-:W-:Y:S01]  /*64d0*/  MUFU.TANH R226, R20 ;  /* 0x0000001400e27308 */ /* 0x000fe20000002400 */
[----:B------:R-:W-:Y:S02]  /*64e0*/  FMUL.FTZ R32, R32, c[0x0][0x2ec] ;  /* 0x0000bb0020207a20 */ /* 0x000fe40000410000 */
[-C--:B------:R-:W-:Y:S04]  /*64f0*/  HMMA.16816.F32 R60, R212, R6.reuse, R60 ;  /* 0x00000006d43c723c */ /* 0x080fe8000000183c */
[----:B------:R-:W-:Y:S02]  /*6500*/  FMUL.FTZ R48, R48, c[0x0][0x2ec] ;  /* 0x0000bb0030307a20 */ /* 0x000fe40000410000 */
[----:B------:R-:W-:Y:S01]  /*6510*/  FMUL.FTZ R33, R33, c[0x0][0x2ec] ;  /* 0x0000bb0021217a20 */ /* 0x000fe20000410000 */
[----:B-1----:R-:W1:Y:S01]  /*6520*/  MUFU.TANH R0, R30 ;  /* 0x0000001e00007308 */ /* 0x002e620000002400 */
[----:B------:R-:W-:Y:S04]  /*6530*/  HMMA.16816.F32 R64, R216, R6, R64 ;  /* 0x00000006d840723c */ /* 0x000fe80000001840 */
[----:B------:R-:W-:Y:S02]  /*6540*/  FMUL.FTZ R34, R34, c[0x0][0x2ec] ;  /* 0x0000bb0022227a20 */ /* 0x000fe40000410000 */
[----:B------:R-:W-:Y:S02]  /*6550*/  FMUL.FTZ R41, R41, c[0x0][0x2ec] ;  /* 0x0000bb0029297a20 */ /* 0x000fe40000410000 */
[----:B------:R-:W-:Y:S01]  /*6560*/  FMUL.FTZ R43, R43, c[0x0][0x2ec] ;  /* 0x0000bb002b2b7a20 */ /* 0x000fe20000410000 */
[----:B------:R2:W3:Y:S03]  /*6570*/  MUFU.TANH R134, R48 ;  /* 0x0000003000867308 */ /* 0x0004e60000002400 */
[----:B------:R-:W-:Y:S02]  /*6580*/  FMUL.FTZ R44, R44, c[0x0][0x2ec] ;  /* 0x0000bb002c2c7a20 */ /* 0x000fe40000410000 */
[----:B------:R-:W-:Y:S02]  /*6590*/  FMUL.FTZ R45, R45, c[0x0][0x2ec] ;  /* 0x0000bb002d2d7a20 */ /* 0x000fe40000410000 */
[----:B------:R-:W-:Y:S02]  /*65a0*/  FMUL.FTZ R46, R46, c[0x0][0x2ec] ;  /* 0x0000bb002e2e7a20 */ /* 0x000fe40000410000 */
[----:B------:R-:W-:Y:S01]  /*65b0*/  FMUL.FTZ R57, R57, c[0x0][0x2ec] ;  /* 0x0000bb0039397a20 */ /* 0x000fe20000410000 */
[----:B------:R4:W3:Y:S01]  /*65c0*/  MUFU.TANH R229, R21 ;  /* 0x0000001500e57308 */ /* 0x0008e20000002400 */
[----:B------:R-:W-:Y:S02]  /*65d0*/  FMUL.FTZ R35, R35, c[0x0][0x2ec] ;  /* 0x0000bb0023237a20 */ /* 0x000fe40000410000 */
[----:B------:R-:W-:Y:S01]  /*65e0*/  FMUL.FTZ R36, R36, c[0x0][0x2ec] ;  /* 0x0000bb0024247a20 */ /* 0x000fe20000410000 */
[----:B-1----:R1:W-:Y:S01]  /*65f0*/  STL [R1+0xc], R0 ;  /* 0x00000c0001007387 */ /* 0x0023e20000100800 */
[----:B------:R-:W-:Y:S02]  /*6600*/  FMUL.FTZ R37, R37, c[0x0][0x2ec] ;  /* 0x0000bb0025257a20 */ /* 0x000fe40000410000 */
[----:B------:R-:W-:Y:S02]  /*6610*/  FMUL.FTZ R38, R38, c[0x0][0x2ec] ;  /* 0x0000bb0026267a20 */ /* 0x000fe40000410000 */
[----:B------:R-:W-:Y:S01]  /*6620*/  FMUL.FTZ R39, R39, c[0x0][0x2ec] ;  /* 0x0000bb0027277a20 */ /* 0x000fe20000410000 */
[----:B------:R4:W1:Y:S01]  /*6630*/  MUFU.TANH R231, R22 ;  /* 0x0000001600e77308 */ /* 0x0008620000002400 */
[----:B------:R-:W-:Y:S02]  /*6640*/  FMUL.FTZ R40, R40, c[0x0][0x2ec] ;  /* 0x0000bb0028287a20 */ /* 0x000fe40000410000 */
[----:B------:R-:W-:Y:S01]  /*6650*/  FMUL.FTZ R42, R42, c[0x0][0x2ec] ;  /* 0x0000bb002a2a7a20 */ /* 0x000fe20000410000 */
[----:B--2---:R-:W-:Y:S01]  /*6660*/  MOV R48, R137 ;  /* 0x0000008900307202 */ /* 0x004fe20000000f00 */
[----:B------:R-:W-:Y:S02]  /*6670*/  FMUL.FTZ R47, R47, c[0x0][0x2ec] ;  /* 0x0000bb002f2f7a20 */ /* 0x000fe40000410000 */
[----:B------:R-:W-:Y:S01]  /*6680*/  FMUL.FTZ R49, R49, c[0x0][0x2ec] ;  /* 0x0000bb0031317a20 */ /* 0x000fe20000410000 */
[----:B------:R-:W-:Y:S01]  /*6690*/  ISETP.GT.AND P0, PT, R48, RZ, PT ;  /* 0x000000ff3000720c */ /* 0x000fe20003f04270 */
[----:B------:R-:W-:Y:S01]  /*66a0*/  FMUL.FTZ R50, R50, c[0x0][0x2ec] ;  /* 0x0000bb0032327a20 */ /* 0x000fe20000410000 */
[----:B------:R4:W2:Y:S01]  /*66b0*/  MUFU.TANH R16, R25 ;  /* 0x0000001900107308 */ /* 0x0008a20000002400 */
[----:B------:R-:W-:Y:S02]  /*66c0*/  FMUL.FTZ R51, R51, c[0x0][0x2ec] ;  /* 0x0000bb0033337a20 */ /* 0x000fe40000410000 */
[----:B------:R-:W-:Y:S02]  /*66d0*/  FMUL.FTZ R52, R52, c[0x0][0x2ec] ;  /* 0x0000bb0034347a20 */ /* 0x000fe40000410000 */
[----:B------:R-:W-:Y:S02]  /*66e0*/  FMUL.FTZ R53, R53, c[0x0][0x2ec] ;  /* 0x0000bb0035357a20 */ /* 0x000fe40000410000 */
[----:B------:R-:W-:Y:S02]  /*66f0*/  FMUL.FTZ R54, R54, c[0x0][0x2ec] ;  /* 0x0000bb0036367a20 */ /* 0x000fe40000410000 */
        /* <DEDUP_REMOVED lines=9> */
[----:B-1----:R-:W-:Y:S02]  /*6790*/  FMUL.FTZ R0, R63, c[0x0][0x2ec] ;  /* 0x0000bb003f007a20 */ /* 0x002fe40000410000 */
[----:B------:R-:W-:Y:S02]  /*67a0*/  FMUL.FTZ R64, R64, c[0x0][0x2ec] ;  /* 0x0000bb0040407a20 */ /* 0x000fe40000410000 */
[----:B------:R-:W-:Y:S02]  /*67b0*/  FMUL.FTZ R65, R65, c[0x0][0x2ec] ;  /* 0x0000bb0041417a20 */ /* 0x000fe40000410000 */
[----:B------:R-:W-:Y:S01]  /*67c0*/  FMUL.FTZ R66, R66, c[0x0][0x2ec] ;  /* 0x0000bb0042427a20 */ /* 0x000fe20000410000 */
[----:B------:R4:W1:Y:S01]  /*67d0*/  MUFU.TANH R26, R28 ;  /* 0x0000001c001a7308 */ /* 0x0008620000002400 */
[----:B------:R-:W-:Y:S09]  /*67e0*/  FMUL.FTZ R67, R67, c[0x0][0x2ec] ;  /* 0x0000bb0043437a20 */ /* 0x000ff20000410000 */
        /* <DEDUP_REMOVED lines=36> */
[----:B------:R4:W1:Y:S02]  /*6a30*/  MUFU.TANH R214, R67 ;  /* 0x0000004300d67308 */ /* 0x0008640000002400 */
[----:B-1234-:R-:W-:-:S05]  /*6a40*/  @P0 BRA `(.L_x_98) ;  /* 0xffffe89000000947 */ /* 0x01efca000383ffff */
.L_x_97:
[----:B------:R-:W2:Y:S01]  /*6a50*/  LDL.LU R42, [R1] ;  /* 0x00000000012a7983 */ /* 0x000ea20000300800 */
[----:B------:R-:W-:Y:S01]  /*6a60*/  FMNMX.FTZ R0, R141, R132, !PT ;  /* 0x000000848d007209 */ /* 0x000fe20007810000 */
[----:B------:R-:W-:Y:S01]  /*6a70*/  IMAD.MOV.U32 R65, RZ, RZ, R18 ;  /* 0x000000ffff417224 */ /* 0x000fe200078e0012 */
[----:B------:R-:W-:Y:S01]  /*6a80*/  MOV R40, R208 ;  /* 0x000000d000287202 */ /* 0x000fe20000000f00 */
[----:B------:R-:W-:Y:S01]  /*6a90*/  STL [R1+0x80], R251 ;  /* 0x000080fb01007387 */ /* 0x000fe20000100800 */
[----:B-1----:R-:W-:Y:S02]  /*6aa0*/  FMNMX.FTZ R2, R209, R0, !PT ;  /* 0x00000000d1027209 */ /* 0x002fe40007810000 */
        /* <DEDUP_REMOVED lines=22> */
[----:B------:R1:W-:Y:S01]  /*6c10*/  STL [R1+0x60], R243 ;  /* 0x000060f301007387 */ /* 0x0003e20000100800 */
[----:B------:R-:W-:Y:S02]  /*6c20*/  FMNMX.FTZ R2, R211, R2, !PT ;  /* 0x00000002d3027209 */ /* 0x000fe40007810000 */
[----:B------:R-:W-:Y:S01]  /*6c30*/  FMNMX.FTZ R0, R221, R0, !PT ;  /* 0x00000000dd007209 */ /* 0x000fe20007810000 */
[----:B------:R3:W-:Y:S01]  /*6c40*/  STL [R1+0x5c], R242 ;  /* 0x00005cf201007387 */ /* 0x0007e20000100800 */
[----:B------:R-:W-:Y:S02]  /*6c50*/  MOV R64, R19 ;  /* 0x0000001300407202 */ /* 0x000fe40000000f00 */
[----:B------:R-:W-:Y:S01]  /*6c60*/  FMNMX.FTZ R2, R223, R2, !PT ;  /* 0x00000002df027209 */ /* 0x000fe20007810000 */
[----:B------:R-:W-:Y:S01]  /*6c70*/  STL [R1+0x58], R241 ;  /* 0x000058f101007387 */ /* 0x000fe20000100800 */
[----:B------:R-:W-:Y:S02]  /*6c80*/  MOV R59, R26 ;  /* 0x0000001a003b7202 */ /* 0x000fe40000000f00 */
[----:B------:R-:W-:Y:S01]  /*6c90*/  MOV R61, R22 ;  /* 0x00000016003d7202 */ /* 0x000fe20000000f00 */
[----:B------:R4:W-:Y:S01]  /*6ca0*/  STL [R1+0x54], R240 ;  /* 0x000054f001007387 */ /* 0x0009e20000100800 */
        /* <DEDUP_REMOVED lines=8> */
[----:B------:R-:W-:Y:S01]  /*6d30*/  LDSM.16.MT88.4 R36, [R233+0xc000] ;  /* 0x00c00000e924783b */ /* 0x000fe20000004200 */
[----:B-1----:R-:W-:Y:S02]  /*6d40*/  MOV R243, R135 ;  /* 0x0000008700f37202 */ /* 0x002fe40000000f00 */
[----:B------:R-:W-:Y:S02]  /*6d50*/  MOV R67, R10 ;  /* 0x0000000a00437202 */ /* 0x000fe40000000f00 */
[----:B---3--:R-:W-:Y:S02]  /*6d60*/  MOV R242, R136 ;  /* 0x0000008800f27202 */ /* 0x008fe40000000f00 */
[----:B------:R-:W-:Y:S01]  /*6d70*/  FMNMX.FTZ R136, R227, R4, !PT ;  /* 0x00000004e3887209 */ /* 0x000fe20007810000 */
[----:B------:R-:W-:Y:S01]  /*6d80*/  LDSM.16.MT88.4 R52, [R235+0xc000] ;  /* 0x00c00000eb34783b */ /* 0x000fe20000004200 */
[----:B------:R-:W-:Y:S02]  /*6d90*/  FMNMX.FTZ R0, R242, R0, !PT ;  /* 0x00000000f2007209 */ /* 0x000fe40007810000 */
[----:B------:R-:W-:Y:S02]  /*6da0*/  MOV R49, R30 ;  /* 0x0000001e00317202 */ /* 0x000fe40000000f00 */
[----:B------:R-:W-:Y:S02]  /*6db0*/  FMNMX.FTZ R0, R64, R0, !PT ;  /* 0x0000000040007209 */ /* 0x000fe40007810000 */
[----:B----4-:R-:W-:Y:S02]  /*6dc0*/  MOV R240, R31 ;  /* 0x0000001f00f07202 */ /* 0x010fe40000000f00 */
[----:B------:R-:W-:Y:S02]  /*6dd0*/  MOV R239, R134 ;  /* 0x0000008600ef7202 */ /* 0x000fe40000000f00 */
[----:B------:R-:W-:Y:S01]  /*6de0*/  MOV R241, R34 ;  /* 0x0000002200f17202 */ /* 0x000fe20000000f00 */
[----:B------:R-:W3:Y:S01]  /*6df0*/  LDL.LU R238, [R1+0x8] ;  /* 0x0000080001ee7983 */ /* 0x000ee20000300800 */
[----:B------:R-:W-:Y:S02]  /*6e00*/  MOV R62, R21 ;  /* 0x00000015003e7202 */ /* 0x000fe40000000f00 */
[----:B------:R-:W-:Y:S01]  /*6e10*/  MOV R58, R25 ;  /* 0x00000019003a7202 */ /* 0x000fe20000000f00 */
[----:B------:R1:W-:Y:S04]  /*6e20*/  STL [R1+0x48], R237 ;  /* 0x000048ed01007387 */ /* 0x0003e80000100800 */
[----:B------:R4:W-:Y:S04]  /*6e30*/  STL [R1+0x44], R236 ;  /* 0x000044ec01007387 */ /* 0x0009e80000100800 */
[----:B------:R-:W2:Y:S04]  /*6e40*/  LDL.LU R47, [R1+0xc] ;  /* 0x00000c00012f7983 */ /* 0x000ea80000300800 */
[----:B------:R-:W-:Y:S01]  /*6e50*/  LDSM.16.MT88.4 R20, [R232+0xc000] ;  /* 0x00c00000e814783b */ /* 0x000fe20000004200 */
[----:B-1----:R-:W-:Y:S04]  /*6e60*/  MOV R237, R33 ;  /* 0x0000002100ed7202 */ /* 0x002fe80000000f00 */
[----:B------:R-:W-:Y:S02]  /*6e70*/  FMNMX.FTZ R136, R237, R136, !PT ;  /* 0x00000088ed887209 */ /* 0x000fe40007810000 */
[----:B----4-:R-:W-:Y:S02]  /*6e80*/  MOV R236, R32 ;  /* 0x0000002000ec7202 */ /* 0x010fe40000000f00 */
[----:B------:R-:W-:Y:S04]  /*6e90*/  FMNMX.FTZ R136, R40, R136, !PT ;  /* 0x0000008828887209 */ /* 0x000fe80007810000 */
[----:B------:R-:W-:Y:S04]  /*6ea0*/  FMNMX.FTZ R136, R239, R136, !PT ;  /* 0x00000088ef887209 */ /* 0x000fe80007810000 */
[----:B------:R-:W-:Y:S04]  /*6eb0*/  FMNMX.FTZ R136, R44, R136, !PT ;  /* 0x000000882c887209 */ /* 0x000fe80007810000 */
[----:B------:R-:W-:Y:S04]  /*6ec0*/  FMNMX.FTZ R136, R45, R136, !PT ;  /* 0x000000882d887209 */ /* 0x000fe80007810000 */
[----:B------:R-:W-:Y:S04]  /*6ed0*/  FMNMX.FTZ R136, R46, R136, !PT ;  /* 0x000000882e887209 */ /* 0x000fe80007810000 */
[----:B------:R-:W-:Y:S04]  /*6ee0*/  FMNMX.FTZ R136, R213, R136, !PT ;  /* 0x00000088d5887209 */ /* 0x000fe80007810000 */
[----:B------:R-:W-:Y:S05]  /*6ef0*/  FMNMX.FTZ R136, R212, R136, !PT ;  /* 0x00000088d4887209 */ /* 0x000fea0007810000 */
[----:B------:R-:W1:Y:S01]  /*6f00*/  SHFL.BFLY PT, R6, R136, 0x2, 0x1f ;  /* 0x0c401f0088067f89 */ /* 0x000e6200000e0000 */
[----:B--2---:R-:W-:Y:S02]  /*6f10*/  FMNMX.FTZ R0, R47, R0, !PT ;  /* 0x000000002f007209 */ /* 0x004fe40007810000 */
[----:B------:R-:W-:Y:S02]  /*6f20*/  FMNMX.FTZ R3, R42, R3, !PT ;  /* 0x000000032a037209 */ /* 0x000fe40007810000 */
[----:B---3--:R-:W-:Y:S02]  /*6f30*/  FMNMX.FTZ R2, R238, R2, !PT ;  /* 0x00000002ee027209 */ /* 0x008fe40007810000 */
        /* <DEDUP_REMOVED lines=38> */
[----:B------:R-:W-:Y:S04]  /*71a0*/  STL [R1+0x84], R136 ;  /* 0x0000848801007387 */ /* 0x000fe80000100800 */
[----:B------:R-:W2:Y:S01]  /*71b0*/  SHFL.BFLY PT, R7, R135, 0x1, 0x1f ;  /* 0x0c201f0087077f89 */ /* 0x000ea200000e0000 */
[----:B---3--:R-:W-:Y:S01]  /*71c0*/  FMNMX.FTZ R2, R0, R2, !PT ;  /* 0x0000000200027209 */ /* 0x008fe20007810000 */
[----:B------:R-:W-:Y:S04]  /*71d0*/  FADD.FTZ R0, -R136, R132 ;  /* 0x0000008488007221 */ /* 0x000fe80000010100 */
[----:B------:R-:W-:Y:S02]  /*71e0*/  FMUL.FTZ R0, R0, c[0x0][0x23c] ;  /* 0x00008f0000007a20 */ /* 0x000fe40000410000 */
[----:B------:R-:W3:Y:S02]  /*71f0*/  SHFL.BFLY PT, R3, R2, 0x1, 0x1f ;  /* 0x0c201f0002037f89 */ /* 0x000ee400000e0000 */
[----:B------:R4:W4:Y:S01]  /*7200*/  MUFU.EX2 R132, R0 ;  /* 0x0000000000847308 */ /* 0x0009220000000800 */
[----:B-1----:R-:W-:Y:S05]  /*7210*/  FMNMX.FTZ R4, R4, R5, !PT ;  /* 0x0000000504047209 */ /* 0x002fea0007810000 */
[----:B------:R-:W1:Y:S01]  /*7220*/  SHFL.BFLY PT, R134, R4, 0x1, 0x1f ;  /* 0x0c201f0004867f89 */ /* 0x000e6200000e0000 */
[----:B--2---:R-:W-:Y:S05]  /*7230*/  FMNMX.FTZ R135, R135, R7, !PT ;  /* 0x0000000787877209 */ /* 0x004fea0007810000 */
[C---:B------:R-:W-:Y:S02]  /*7240*/  FMUL.FTZ R208, R135.reuse, c[0x0][0x23c] ;  /* 0x00008f0087d07a20 */ /* 0x040fe40000410000 */
[----:B------:R2:W-:Y:S01]  /*7250*/  STL [R1+0x88], R135 ;  /* 0x0000888701007387 */ /* 0x0005e20000100800 */
[----:B---3--:R-:W-:Y:S01]  /*7260*/  FMNMX.FTZ R3, R2, R3, !PT ;  /* 0x0000000302037209 */ /* 0x008fe20007810000 */
[----:B----4-:R-:W-:Y:S02]  /*7270*/  FADD.FTZ R0, -R135, R133 ;  /* 0x0000008587007221 */ /* 0x010fe40000010100 */
[----:B------:R-:W-:Y:S01]  /*7280*/  FMUL.FTZ R32, R132, R172 ;  /* 0x000000ac84207220 */ /* 0x000fe20000410000 */
[----:B------:R-:W-:Y:S01]  /*7290*/  MOV R172, R47 ;  /* 0x0000002f00ac7202 */ /* 0x000fe20000000f00 */
[----:B------:R-:W-:Y:S01]  /*72a0*/  FMUL.FTZ R0, R0, c[0x0][0x23c] ;  /* 0x00008f0000007a20 */ /* 0x000fe20000410000 */
[----:B-1----:R-:W-:Y:S01]  /*72b0*/  FMNMX.FTZ R134, R4, R134, !PT ;  /* 0x0000008604867209 */ /* 0x002fe20007810000 */
[C---:B------:R-:W-:Y:S02]  /*72c0*/  FMUL.FTZ R33, R132.reuse, R173 ;  /* 0x000000ad84217220 */ /* 0x040fe40000410000 */
[----:B------:R1:W3:Y:S01]  /*72d0*/  MUFU.EX2 R133, R0 ;  /* 0x0000000000857308 */ /* 0x0002e20000000800 */
[----:B------:R-:W-:Y:S01]  /*72e0*/  MOV R173, R49 ;  /* 0x0000003100ad7202 */ /* 0x000fe20000000f00 */
        /* <DEDUP_REMOVED lines=14> */
[----:B---3--:R-:W-:Y:S01]  /*73d0*/  FMUL.FTZ R6, R133, R150 ;  /* 0x0000009685067220 */ /* 0x008fe20000410000 */
[----:B------:R-:W-:Y:S01]  /*73e0*/  FSEL R139, R139, RZ, P1 ;  /* 0x000000ff8b8b7208 */ /* 0x000fe20000800000 */
[----:B------:R1:W3:Y:S01]  /*73f0*/  MUFU.EX2 R2, R0 ;  /* 0x0000000000027308 */ /* 0x0002e20000000800 */
[----:B------:R-:W-:Y:S01]  /*7400*/  FSETP.NEU.FTZ.AND P1, PT, R135, -INF , PT ;  /* 0xff8000008700780b */ /* 0x000fe20003f3d000 */
[----:B------:R-:W-:Y:S02]  /*7410*/  FMUL.FTZ R7, R133, R151 ;  /* 0x0000009785077220 */ /* 0x000fe40000410000 */
[--C-:B------:R-:W-:Y:S01]  /*7420*/  FFMA.FTZ R4, R141, c[0x0][0x23c], -R139.reuse ;  /* 0x00008f008d047a23 */ /* 0x100fe2000001088b */
[----:B------:R-:W-:Y:S01]  /*7430*/  FSEL R208, R208, RZ, P1 ;  /* 0x000000ffd0d07208 */ /* 0x000fe20000800000 */
[----:B------:R-:W-:Y:S01]  /*7440*/  FFMA.FTZ R5, R209, c[0x0][0x23c], -R139 ;  /* 0x00008f00d1057a23 */ /* 0x000fe2000001088b */
[C---:B------:R-:W-:Y:S01]  /*7450*/  FSETP.NEU.FTZ.AND P1, PT, R134.reuse, -INF , PT ;  /* 0xff8000008600780b */ /* 0x040fe20003f3d000 */
[----:B------:R-:W-:Y:S02]  /*7460*/  FMUL.FTZ R209, R134, c[0x0][0x23c] ;  /* 0x00008f0086d17a20 */ /* 0x000fe40000410000 */
[----:B------:R4:W-:Y:S01]  /*7470*/  MUFU.EX2 R218, R4 ;  /* 0x0000000400da7308 */ /* 0x0009e20000000800 */
[C---:B------:R-:W-:Y:S01]  /*7480*/  FMUL.FTZ R18, R133.reuse, R158 ;  /* 0x0000009e85127220 */ /* 0x040fe20000410000 */
[----:B------:R-:W-:Y:S01]  /*7490*/  MOV R158, R44 ;  /* 0x0000002c009e7202 */ /* 0x000fe20000000f00 */
[----:B------:R-:W-:Y:S01]  /*74a0*/  FMUL.FTZ R19, R133, R159 ;  /* 0x0000009f85137220 */ /* 0x000fe20000410000 */
[----:B------:R-:W-:Y:S01]  /*74b0*/  FSEL R209, R209, RZ, P1 ;  /* 0x000000ffd1d17208 */ /* 0x000fe20000800000 */
[----:B------:R-:W-:Y:S01]  /*74c0*/  FMUL.FTZ R34, R133, R174 ;  /* 0x000000ae85227220 */ /* 0x000fe20000410000 */
[----:B------:R-:W-:Y:S01]  /*74d0*/  FSETP.NEU.FTZ.AND P1, PT, R3, -INF , PT ;  /* 0xff8000000300780b */ /* 0x000fe20003f3d000 */
[----:B------:R-:W-:Y:S01]  /*74e0*/  FMUL.FTZ R35, R133, R175 ;  /* 0x000000af85237220 */ /* 0x000fe20000410000 */
[----:B------:R-:W-:Y:S01]  /*74f0*/  MOV R174, R50 ;  /* 0x0000003200ae7202 */ /* 0x000fe20000000f00 */
[----:B------:R-:W-:Y:S01]  /*7500*/  FFMA.FTZ R9, R223, c[0x0][0x23c], -R209 ;  /* 0x00008f00df097a23 */ /* 0x000fe200000108d1 */
[----:B--2---:R-:W2:Y:S01]  /*7510*/  MUFU.EX2 R135, R5 ;  /* 0x0000000500877308 */ /* 0x004ea20000000800 */
[C---:B------:R-:W-:Y:S01]  /*7520*/  FMUL.FTZ R50, R133.reuse, R190 ;  /* 0x000000be85327220 */ /* 0x040fe20000410000 */
[----:B------:R-:W-:Y:S01]  /*7530*/  MOV R175, R61 ;  /* 0x0000003d00af7202 */ /* 0x000fe20000000f00 */
[----:B------:R-:W-:Y:S01]  /*7540*/  FMUL.FTZ R70, R133, R70 ;  /* 0x0000004685467220 */ /* 0x000fe20000410000 */
[----:B------:R-:W-:Y:S01]  /*7550*/  MOV R159, R65 ;  /* 0x00000041009f7202 */ /* 0x000fe20000000f00 */
[----:B-1----:R-:W-:Y:S02]  /*7560*/  FADD.FTZ R0, -R3, R140 ;  /* 0x0000008c03007221 */ /* 0x002fe40000010100 */
[----:B---3--:R-:W-:Y:S02]  /*7570*/  FMUL.FTZ R8, R2, R144 ;  /* 0x0000009002087220 */ /* 0x008fe40000410000 */
[----:B------:R-:W-:Y:S01]  /*7580*/  FMUL.FTZ R0, R0, c[0x0][0x23c] ;  /* 0x00008f0000007a20 */ /* 0x000fe20000410000 */
[----:B------:R1:W-:Y:S01]  /*7590*/  MUFU.EX2 R223, R9 ;  /* 0x0000000900df7308 */ /* 0x0003e20000000800 */
[C---:B------:R-:W-:Y:S01]  /*75a0*/  FMUL.FTZ R25, R2.reuse, R165 ;  /* 0x000000a502197220 */ /* 0x040fe20000410000 */
[----:B------:R-:W-:Y:S01]  /*75b0*/  MOV R165, R58 ;  /* 0x0000003a00a57202 */ /* 0x000fe20000000f00 */
[----:B------:R-:W-:Y:S01]  /*75c0*/  FMUL.FTZ R28, R2, R168 ;  /* 0x000000a8021c7220 */ /* 0x000fe20000410000 */
[----:B------:R-:W-:Y:S01]  /*75d0*/  MOV R168, R43 ;  /* 0x0000002b00a87202 */ /* 0x000fe20000000f00 */
[--C-:B----4-:R-:W-:Y:S02]  /*75e0*/  FFMA.FTZ R4, R142, c[0x0][0x23c], -R208.reuse ;  /* 0x00008f008e047a23 */ /* 0x110fe400000108d0 */
[C---:B------:R-:W-:Y:S01]  /*75f0*/  FMUL.FTZ R29, R2.reuse, R169 ;  /* 0x000000a9021d7220 */ /* 0x040fe20000410000 */
[----:B------:R-:W-:Y:S01]  /*7600*/  MOV R169, R62 ;  /* 0x0000003e00a97202 */ /* 0x000fe20000000f00 */
[C---:B------:R-:W-:Y:S01]  /*7610*/  FMUL.FTZ R44, R2.reuse, R184 ;  /* 0x000000b8022c7220 */ /* 0x040fe20000410000 */
[----:B------:R3:W-:Y:S01]  /*7620*/  MUFU.EX2 R219, R4 ;  /* 0x0000000400db7308 */ /* 0x0007e20000000800 */
[----:B------:R-:W-:Y:S01]  /*7630*/  FMUL.FTZ R61, R2, R201 ;  /* 0x000000c9023d7220 */ /* 0x000fe20000410000 */
[----:B------:R-:W-:Y:S01]  /*7640*/  MOV R184, R238 ;  /* 0x000000ee00b87202 */ /* 0x000fe20000000f00 */
[----:B------:R-:W-:Y:S01]  /*7650*/  FMUL.FTZ R65, R132, R205 ;  /* 0x000000cd84417220 */ /* 0x000fe20000410000 */
[----:B--2---:R-:W-:Y:S01]  /*7660*/  F2FP.PACK_AB R140, R135, R218 ;  /* 0x000000da878c723e */ /* 0x004fe200000000ff */
[--C-:B------:R-:W-:Y:S02]  /*7670*/  FFMA.FTZ R5, R14, c[0x0][0x23c], -R208.reuse ;  /* 0x00008f000e057a23 */ /* 0x100fe400000108d0 */
[C---:B------:R-:W-:Y:S02]  /*7680*/  FMUL.FTZ R71, R133.reuse, R71 ;  /* 0x0000004785477220 */ /* 0x040fe40000410000 */
[C---:B------:R-:W-:Y:S01]  /*7690*/  FMUL.FTZ R72, R2.reuse, R72 ;  /* 0x0000004802487220 */ /* 0x040fe20000410000 */
[----:B------:R2:W-:Y:S01]  /*76a0*/  MUFU.EX2 R245, R5 ;  /* 0x0000000500f57308 */ /* 0x0005e20000000800 */
[C---:B------:R-:W-:Y:S02]  /*76b0*/  FMUL.FTZ R73, R2.reuse, R73 ;  /* 0x0000004902497220 */ /* 0x040fe40000410000 */
[C---:B------:R-:W-:Y:S02]  /*76c0*/  FMUL.FTZ R76, R2.reuse, R76 ;  /* 0x0000004c024c7220 */ /* 0x040fe40000410000 */
[C---:B-1----:R-:W-:Y:S02]  /*76d0*/  FMUL.FTZ R9, R2.reuse, R145 ;  /* 0x0000009102097220 */ /* 0x042fe40000410000 */
[----:B------:R-:W-:Y:S02]  /*76e0*/  FMUL.FTZ R77, R2, R77 ;  /* 0x0000004d024d7220 */ /* 0x000fe40000410000 */
[C---:B------:R-:W-:Y:S01]  /*76f0*/  FMUL.FTZ R82, R133.reuse, R82 ;  /* 0x0000005285527220 */ /* 0x040fe20000410000 */
[----:B------:R-:W1:Y:S01]  /*7700*/  MUFU.EX2 R0, R0 ;  /* 0x0000000000007308 */ /* 0x000e620000000800 */
[C---:B------:R-:W-:Y:S02]  /*7710*/  FMUL.FTZ R83, R133.reuse, R83 ;  /* 0x0000005385537220 */ /* 0x040fe40000410000 */
[C---:B------:R-:W-:Y:S02]  /*7720*/  FMUL.FTZ R86, R133.reuse, R86 ;  /* 0x0000005685567220 */ /* 0x040fe40000410000 */
[--C-:B---3--:R-:W-:Y:S02]  /*7730*/  FFMA.FTZ R4, R220, c[0x0][0x23c], -R208.reuse ;  /* 0x00008f00dc047a23 */ /* 0x108fe400000108d0 */
[C---:B------:R-:W-:Y:S02]  /*7740*/  FMUL.FTZ R87, R133.reuse, R87 ;  /* 0x0000005785577220 */ /* 0x040fe40000410000 */
[C---:B------:R-:W-:Y:S01]  /*7750*/  FMUL.FTZ R88, R2.reuse, R88 ;  /* 0x0000005802587220 */ /* 0x040fe20000410000 */
[----:B------:R-:W3:Y:S01]  /*7760*/  MUFU.EX2 R136, R4 ;  /* 0x0000000400887308 */ /* 0x000ee20000000800 */
[C---:B------:R-:W-:Y:S02]  /*7770*/  FMUL.FTZ R89, R2.reuse, R89 ;  /* 0x0000005902597220 */ /* 0x040fe40000410000 */
[----:B------:R-:W-:Y:S02]  /*7780*/  FMUL.FTZ R92, R2, R92 ;  /* 0x0000005c025c7220 */ /* 0x000fe40000410000 */
[----:B--2---:R-:W-:Y:S02]  /*7790*/  FMUL.FTZ R5, R132, R149 ;  /* 0x0000009584057220 */ /* 0x004fe40000410000 */
[----:B------:R-:W-:Y:S02]  /*77a0*/  FMUL.FTZ R93, R2, R93 ;  /* 0x0000005d025d7220 */ /* 0x000fe40000410000 */
[C---:B------:R-:W-:Y:S02]  /*77b0*/  FMUL.FTZ R98, R133.reuse, R98 ;  /* 0x0000006285627220 */ /* 0x040fe40000410000 */
[C---:B------:R-:W-:Y:S02]  /*77c0*/  FMUL.FTZ R99, R133.reuse, R99 ;  /* 0x0000006385637220 */ /* 0x040fe40000410000 */
[----:B------:R-:W-:Y:S02]  /*77d0*/  FMUL.FTZ R102, R133, R102 ;  /* 0x0000006685667220 */ /* 0x000fe40000410000 */
[C---:B-1----:R-:W-:Y:S02]  /*77e0*/  FMUL.FTZ R10, R0.reuse, R146 ;  /* 0x00000092000a7220 */ /* 0x042fe40000410000 */
[C---:B------:R-:W-:Y:S02]  /*77f0*/  FMUL.FTZ R11, R0.reuse, R147 ;  /* 0x00000093000b7220 */ /* 0x040fe40000410000 */
[C---:B------:R-:W-:Y:S02]  /*7800*/  FMUL.FTZ R14, R0.reuse, R154 ;  /* 0x0000009a000e7220 */ /* 0x040fe40000410000 */
[C---:B------:R-:W-:Y:S01]  /*7810*/  FMUL.FTZ R26, R0.reuse, R166 ;  /* 0x000000a6001a7220 */ /* 0x040fe20000410000 */
[----:B------:R-:W-:Y:S01]  /*7820*/  MOV R166, R56 ;  /* 0x0000003800a67202 */ /* 0x000fe20000000f00 */
[----:B------:R-:W-:Y:S01]  /*7830*/  FMUL.FTZ R27, R0, R167 ;  /* 0x000000a7001b7220 */ /* 0x000fe20000410000 */
[----:B---3--:R-:W-:Y:S01]  /*7840*/  F2FP.PACK_AB R141, R136, R219 ;  /* 0x000000db888d723e */ /* 0x008fe200000000ff */
[--C-:B------:R-:W-:Y:S01]  /*7850*/  FFMA.FTZ R4, R15, c[0x0][0x23c], -R139.reuse ;  /* 0x00008f000f047a23 */ /* 0x100fe2000001088b */
[----:B------:R-:W-:Y:S01]  /*7860*/  MOV R167, R57 ;  /* 0x0000003900a77202 */ /* 0x000fe20000000f00 */
[C---:B------:R-:W-:Y:S02]  /*7870*/  FMUL.FTZ R15, R0.reuse, R155 ;  /* 0x0000009b000f7220 */ /* 0x040fe40000410000 */
[----:B------:R1:W-:Y:S01]  /*7880*/  MUFU.EX2 R249, R4 ;  /* 0x0000000400f97308 */ /* 0x0003e20000000800 */
[C---:B------:R-:W-:Y:S01]  /*7890*/  FMUL.FTZ R30, R0.reuse, R170 ;  /* 0x000000aa001e7220 */ /* 0x040fe20000410000 */
[----:B------:R-:W-:Y:S01]  /*78a0*/  MOV R170, R45 ;  /* 0x0000002d00aa7202 */ /* 0x000fe20000000f00 */
[C---:B------:R-:W-:Y:S01]  /*78b0*/  FMUL.FTZ R31, R0.reuse, R171 ;  /* 0x000000ab001f7220 */ /* 0x040fe20000410000 */
[----:B------:R-:W-:Y:S01]  /*78c0*/  MOV R171, R46 ;  /* 0x0000002e00ab7202 */ /* 0x000fe20000000f00 */
[----:B------:R-:W-:Y:S02]  /*78d0*/  FMUL.FTZ R43, R0, R183 ;  /* 0x000000b7002b7220 */ /* 0x000fe40000410000 */
        /* <DEDUP_REMOVED lines=9> */
[----:B-1----:R-:W-:Y:S02]  /*7970*/  FFMA.FTZ R4, R13, c[0x0][0x23c], -R139 ;  /* 0x00008f000d047a23 */ /* 0x002fe4000001088b */
[----:B------:R-:W-:Y:S02]  /*7980*/  FMUL.FTZ R13, R2, R153 ;  /* 0x00000099020d7220 */ /* 0x000fe40000410000 */
[----:B------:R-:W1:Y:S01]  /*7990*/  MUFU.EX2 R246, R4 ;  /* 0x0000000400f67308 */ /* 0x000e620000000800 */
[C---:B------:R-:W-:Y:S02]  /*79a0*/  FMUL.FTZ R78, R0.reuse, R78 ;  /* 0x0000004e004e7220 */ /* 0x040fe40000410000 */
[C---:B------:R-:W-:Y:S02]  /*79b0*/  FMUL.FTZ R79, R0.reuse, R79 ;  /* 0x0000004f004f7220 */ /* 0x040fe40000410000 */
[C---:B------:R-:W-:Y:S02]  /*79c0*/  FMUL.FTZ R90, R0.reuse, R90 ;  /* 0x0000005a005a7220 */ /* 0x040fe40000410000 */
[C---:B------:R-:W-:Y:S02]  /*79d0*/  FMUL.FTZ R91, R0.reuse, R91 ;  /* 0x0000005b005b7220 */ /* 0x040fe40000410000 */
[C---:B------:R-:W-:Y:S02]  /*79e0*/  FMUL.FTZ R94, R0.reuse, R94 ;  /* 0x0000005e005e7220 */ /* 0x040fe40000410000 */
[----:B------:R-:W-:Y:S02]  /*79f0*/  FMUL.FTZ R95, R0, R95 ;  /* 0x0000005f005f7220 */ /* 0x000fe40000410000 */
[C---:B------:R-:W-:Y:S02]  /*7a00*/  FMUL.FTZ R103, R133.reuse, R103 ;  /* 0x0000006785677220 */ /* 0x040fe40000410000 */
[C---:B------:R-:W-:Y:S02]  /*7a10*/  FMUL.FTZ R104, R2.reuse, R104 ;  /* 0x0000006802687220 */ /* 0x040fe40000410000 */
[----:B------:R-:W-:Y:S02]  /*7a20*/  FMUL.FTZ R105, R2, R105 ;  /* 0x0000006902697220 */ /* 0x000fe40000410000 */
[C---:B------:R-:W-:Y:S02]  /*7a30*/  FMUL.FTZ R106, R0.reuse, R106 ;  /* 0x0000006a006a7220 */ /* 0x040fe40000410000 */
[----:B------:R-:W-:Y:S02]  /*7a40*/  FMUL.FTZ R107, R0, R107 ;  /* 0x0000006b006b7220 */ /* 0x000fe40000410000 */
[----:B------:R-:W-:Y:S01]  /*7a50*/  FMUL.FTZ R108, R2, R108 ;  /* 0x0000006c026c7220 */ /* 0x000fe20000410000 */
[----:B-1----:R-:W-:Y:S01]  /*7a60*/  F2FP.PACK_AB R142, R246, R249 ;  /* 0x000000f9f68e723e */ /* 0x002fe200000000ff */
[--C-:B------:R-:W-:Y:S02]  /*7a70*/  FFMA.FTZ R4, R12, c[0x0][0x23c], -R208.reuse ;  /* 0x00008f000c047a23 */ /* 0x100fe400000108d0 */
[C---:B------:R-:W-:Y:S02]  /*7a80*/  FMUL.FTZ R12, R2.reuse, R152 ;  /* 0x00000098020c7220 */ /* 0x040fe40000410000 */
[----:B------:R1:W2:Y:S01]  /*7a90*/  MUFU.EX2 R248, R4 ;  /* 0x0000000400f87308 */ /* 0x0002a20000000800 */
[----:B------:R-:W-:Y:S01]  /*7aa0*/  LDSM.16.MT88.4 R152, [R232+0xe000] ;  /* 0x00e00000e898783b */ /* 0x000fe20000004200 */
[----:B------:R-:W-:Y:S02]  /*7ab0*/  FMUL.FTZ R109, R2, R109 ;  /* 0x0000006d026d7220 */ /* 0x000fe40000410000 */
[C---:B------:R-:W-:Y:S02]  /*7ac0*/  FMUL.FTZ R110, R0.reuse, R110 ;  /* 0x0000006e006e7220 */ /* 0x040fe40000410000 */
[----:B------:R-:W-:Y:S02]  /*7ad0*/  FMUL.FTZ R111, R0, R111 ;  /* 0x0000006f006f7220 */ /* 0x000fe40000410000 */
[C---:B------:R-:W-:Y:S02]  /*7ae0*/  FMUL.FTZ R112, R132.reuse, R112 ;  /* 0x0000007084707220 */ /* 0x040fe40000410000 */
[C---:B------:R-:W-:Y:S02]  /*7af0*/  FMUL.FTZ R113, R132.reuse, R113 ;  /* 0x0000007184717220 */ /* 0x040fe40000410000 */
[C---:B------:R-:W-:Y:S02]  /*7b00*/  FMUL.FTZ R114, R133.reuse, R114 ;  /* 0x0000007285727220 */ /* 0x040fe40000410000 */
[C---:B------:R-:W-:Y:S02]  /*7b10*/  FMUL.FTZ R115, R133.reuse, R115 ;  /* 0x0000007385737220 */ /* 0x040fe40000410000 */
[C---:B------:R-:W-:Y:S02]  /*7b20*/  FMUL.FTZ R116, R132.reuse, R116 ;  /* 0x0000007484747220 */ /* 0x040fe40000410000 */
[----:B------:R-:W-:Y:S02]  /*7b30*/  FMUL.FTZ R117, R132, R117 ;  /* 0x0000007584757220 */ /* 0x000fe40000410000 */
[C---:B------:R-:W-:Y:S02]  /*7b40*/  FMUL.FTZ R118, R133.reuse, R118 ;  /* 0x0000007685767220 */ /* 0x040fe40000410000 */
[----:B------:R-:W-:Y:S02]  /*7b50*/  FMUL.FTZ R119, R133, R119 ;  /* 0x0000007785777220 */ /* 0x000fe40000410000 */
[--C-:B-1----:R-:W-:Y:S02]  /*7b60*/  FFMA.FTZ R4, R210, c[0x0][0x23c], -R209.reuse ;  /* 0x00008f00d2047a23 */ /* 0x102fe400000108d1 */
[----:B------:R-:W-:Y:S02]  /*7b70*/  FMUL.FTZ R210, R3, c[0x0][0x23c] ;  /* 0x00008f0003d27a20 */ /* 0x000fe40000410000 */
[----:B------:R1:W-:Y:S01]  /*7b80*/  MUFU.EX2 R217, R4 ;  /* 0x0000000400d97308 */ /* 0x0003e20000000800 */
[----:B------:R-:W-:Y:S02]  /*7b90*/  FMUL.FTZ R120, R2, R120 ;  /* 0x0000007802787220 */ /* 0x000fe40000410000 */
[----:B------:R-:W-:Y:S01]  /*7ba0*/  FSEL R210, R210, RZ, P1 ;  /* 0x000000ffd2d27208 */ /* 0x000fe20000800000 */
[----:B------:R-:W-:Y:S02]  /*7bb0*/  FMUL.FTZ R121, R2, R121 ;  /* 0x0000007902797220 */ /* 0x000fe40000410000 */
[C---:B------:R-:W-:Y:S02]  /*7bc0*/  FMUL.FTZ R122, R0.reuse, R122 ;  /* 0x0000007a007a7220 */ /* 0x040fe40000410000 */
        /* <DEDUP_REMOVED lines=8> */
[----:B-1----:R-:W-:Y:S01]  /*7c50*/  FFMA.FTZ R4, R224, c[0x0][0x23c], -R209 ;  /* 0x00008f00e0047a23 */ /* 0x002fe200000108d1 */
[----:B------:R-:W-:Y:S01]  /*7c60*/  MOV R224, R17 ;  /* 0x0000001100e07202 */ /* 0x000fe20000000f00 */
[C---:B------:R-:W-:Y:S02]  /*7c70*/  FMUL.FTZ R17, R132.reuse, R157 ;  /* 0x0000009d84117220 */ /* 0x040fe40000410000 */
[----:B------:R1:W3:Y:S01]  /*7c80*/  MUFU.EX2 R251, R4 ;  /* 0x0000000400fb7308 */ /* 0x0002e20000000800 */
[----:B------:R-:W-:Y:S01]  /*7c90*/  MOV R157, R224 ;  /* 0x000000e0009d7202 */ /* 0x000fe20000000f00 */
[----:B------:R-:W-:Y:S01]  /*7ca0*/  FMUL.FTZ R131, R133, R131 ;  /* 0x0000008385837220 */ /* 0x000fe20000410000 */
[----:B------:R-:W-:Y:S01]  /*7cb0*/  MOV R224, R48 ;  /* 0x0000003000e07202 */ /* 0x000fe20000000f00 */
[----:B------:R-:W-:Y:S02]  /*7cc0*/  FMUL.FTZ R48, R132, R188 ;  /* 0x000000bc84307220 */ /* 0x000fe40000410000 */
[--C-:B------:R-:W-:Y:S02]  /*7cd0*/  FFMA.FTZ R157, R157, c[0x0][0x23c], -R208.reuse ;  /* 0x00008f009d9d7a23 */ /* 0x100fe400000108d0 */
[--C-:B------:R-:W-:Y:S02]  /*7ce0*/  FFMA.FTZ R159, R159, c[0x0][0x23c], -R208.reuse ;  /* 0x00008f009f9f7a23 */ /* 0x100fe400000108d0 */
[--C-:B------:R-:W-:Y:S01]  /*7cf0*/  FFMA.FTZ R215, R215, c[0x0][0x23c], -R208.reuse ;  /* 0x00008f00d7d77a23 */ /* 0x100fe200000108d0 */
[----:B------:R-:W-:Y:S01]  /*7d00*/  MUFU.EX2 R197, R157 ;  /* 0x0000009d00c57308 */ /* 0x000fe20000000800 */
[----:B------:R-:W-:Y:S02]  /*7d10*/  FFMA.FTZ R169, R169, c[0x0][0x23c], -R208 ;  /* 0x00008f00a9a97a23 */ /* 0x000fe400000108d0 */
[--C-:B------:R-:W-:Y:S02]  /*7d20*/  FFMA.FTZ R158, R158, c[0x0][0x23c], -R139.reuse ;  /* 0x00008f009e9e7a23 */ /* 0x100fe4000001088b */
[----:B------:R-:W-:Y:S02]  /*7d30*/  FFMA.FTZ R213, R213, c[0x0][0x23c], -R139 ;  /* 0x00008f00d5d57a23 */ /* 0x000fe4000001088b */
[----:B------:R-:W-:Y:S02]  /*7d40*/  FFMA.FTZ R165, R165, c[0x0][0x23c], -R209 ;  /* 0x00008f00a5a57a23 */ /* 0x000fe400000108d1 */
[--C-:B------:R-:W-:Y:S01]  /*7d50*/  FFMA.FTZ R138, R138, c[0x0][0x23c], -R210.reuse ;  /* 0x00008f008a8a7a23 */ /* 0x100fe200000108d2 */
[----:B------:R-:W-:Y:S01]  /*7d60*/  MUFU.EX2 R185, R158 ;  /* 0x0000009e00b97308 */ /* 0x000fe20000000800 */
[--C-:B-1----:R-:W-:Y:S01]  /*7d70*/  FFMA.FTZ R4, R143, c[0x0][0x23c], -R210.reuse ;  /* 0x00008f008f047a23 */ /* 0x102fe200000108d2 */
[----:B--2---:R-:W-:Y:S02]  /*7d80*/  F2FP.PACK_AB R143, R245, R248 ;  /* 0x000000f8f58f723e */ /* 0x004fe400000000ff */
[----:B---3--:R-:W-:Y:S06]  /*7d90*/  F2FP.PACK_AB R144, R251, R217 ;  /* 0x000000d9fb90723e */ /* 0x008fec00000000ff */
[----:B------:R1:W-:Y:S10]  /*7da0*/  MUFU.EX2 R220, R4 ;  /* 0x0000000400dc7308 */ /* 0x0003f40000000800 */
[----:B------:R-:W-:Y:S10]  /*7db0*/  MUFU.EX2 R205, R159 ;  /* 0x0000009f00cd7308 */ /* 0x000ff40000000800 */
[----:B------:R-:W-:Y:S01]  /*7dc0*/  MUFU.EX2 R196, R215 ;  /* 0x000000d700c47308 */ /* 0x000fe20000000800 */
[--C-:B-1----:R-:W-:Y:S01]  /*7dd0*/  FFMA.FTZ R4, R225, c[0x0][0x23c], -R210.reuse ;  /* 0x00008f00e1047a23 */ /* 0x102fe200000108d2 */
[----:B------:R-:W-:Y:S01]  /*7de0*/  MOV R225, R16 ;  /* 0x0000001000e17202 */ /* 0x000fe20000000f00 */
[----:B------:R-:W-:Y:S02]  /*7df0*/  FMUL.FTZ R16, R132, R156 ;  /* 0x0000009c84107220 */ /* 0x000fe40000410000 */
[----:B------:R-:W-:Y:S05]  /*7e00*/  IMAD.MOV.U32 R156, RZ, RZ, R51 ;  /* 0x000000ffff9c7224 */ /* 0x000fea00078e0033 */
[----:B------:R1:W2:Y:S01]  /*7e10*/  MUFU.EX2 R250, R4 ;  /* 0x0000000400fa7308 */ /* 0x0002a20000000800 */
[----:B------:R-:W-:Y:S02]  /*7e20*/  FMUL.FTZ R51, R133, R191 ;  /* 0x000000bf85337220 */ /* 0x000fe40000410000 */
[--C-:B------:R-:W-:Y:S01]  /*7e30*/  FFMA.FTZ R156, R156, c[0x0][0x23c], -R209.reuse ;  /* 0x00008f009c9c7a23 */ /* 0x100fe200000108d1 */
[----:B------:R-:W-:Y:S06]  /*7e40*/  LDSM.16.MT88.4 R188, [R235+0xd800] ;  /* 0x00d80000ebbc783b */ /* 0x000fec0000004200 */
[----:B------:R-:W-:Y:S01]  /*7e50*/  MUFU.EX2 R187, R156 ;  /* 0x0000009c00bb7308 */ /* 0x000fe20000000800 */
[----:B-1----:R-:W-:Y:S01]  /*7e60*/  FFMA.FTZ R4, R211, c[0x0][0x23c], -R209 ;  /* 0x00008f00d3047a23 */ /* 0x002fe200000108d1 */
[----:B--2---:R-:W-:Y:S08]  /*7e70*/  F2FP.PACK_AB R145, R250, R220 ;  /* 0x000000dcfa91723e */ /* 0x004ff000000000ff */
[----:B------:R1:W2:Y:S02]  /*7e80*/  MUFU.EX2 R247, R4 ;  /* 0x0000000400f77308 */ /* 0x0002a40000000800 */
[--C-:B-1----:R-:W-:Y:S01]  /*7e90*/  FFMA.FTZ R4, R222, c[0x0][0x23c], -R210.reuse ;  /* 0x00008f00de047a23 */ /* 0x102fe200000108d2 */
[----:B--2---:R-:W-:Y:S02]  /*7ea0*/  F2FP.PACK_AB R146, R223, R247 ;  /* 0x000000f7df92723e */ /* 0x004fe400000000ff */
[----:B------:R-:W-:Y:S05]  /*7eb0*/  MOV R222, R63 ;  /* 0x0000003f00de7202 */ /* 0x000fea0000000f00 */
[----:B------:R1:W-:Y:S01]  /*7ec0*/  MUFU.EX2 R211, R4 ;  /* 0x0000000400d37308 */ /* 0x0003e20000000800 */
[----:B------:R-:W-:Y:S02]  /*7ed0*/  FMUL.FTZ R63, R0, R203 ;  /* 0x000000cb003f7220 */ /* 0x000fe40000410000 */
[----:B-1----:R-:W-:Y:S01]  /*7ee0*/  FFMA.FTZ R4, R221, c[0x0][0x23c], -R210 ;  /* 0x00008f00dd047a23 */ /* 0x002fe200000108d2 */
[----:B------:R-:W-:Y:S01]  /*7ef0*/  MOV R221, R67 ;  /* 0x0000004300dd7202 */ /* 0x000fe20000000f00 */
[----:B------:R-:W-:Y:S05]  /*7f00*/  FMUL.FTZ R67, R133, R207 ;  /* 0x000000cf85437220 */ /* 0x000fea0000410000 */
[----:B------:R1:W2:Y:S02]  /*7f10*/  MUFU.EX2 R244, R4 ;  /* 0x0000000400f47308 */ /* 0x0002a40000000800 */
[----:B-1----:R-:W-:Y:S01]  /*7f20*/  FMUL.FTZ R4, R132, R148 ;  /* 0x0000009484047220 */ /* 0x002fe20000410000 */
[----:B--2---:R-:W-:Y:S01]  /*7f30*/  F2FP.PACK_AB R147, R244, R211 ;  /* 0x000000d3f493723e */ /* 0x004fe200000000ff */
[----:B------:R-:W1:Y:S05]  /*7f40*/  LDSM.16.MT88.4 R148, [R234+0xc000] ;  /* 0x00c00000ea94783b */ /* 0x000e6a0000004200 */
[-C--:B------:R-:W-:Y:S08]  /*7f50*/  HMMA.16816.F32 R4, R140, R20.reuse, R4 ;  /* 0x000000148c04723c */ /* 0x080ff00000001804 */
[C---:B------:R-:W-:Y:S07]  /*7f60*/  HMMA.16816.F32 R8, R144.reuse, R20, R8 ;  /* 0x000000149008723c */ /* 0x040fee0000001808 */
[C---:B------:R-:W-:Y:S01]  /*7f70*/  FMUL.FTZ R20, R132.reuse, R160 ;  /* 0x000000a084147220 */ /* 0x040fe20000410000 */
[-C--:B------:R-:W-:Y:S04]  /*7f80*/  HMMA.16816.F32 R12, R144, R22.reuse, R12 ;  /* 0x00000016900c723c */ /* 0x080fe8000000180c */
[----:B------:R-:W-:Y:S01]  /*7f90*/  FMUL.FTZ R21, R132, R161 ;  /* 0x000000a184157220 */ /* 0x000fe20000410000 */
[----:B------:R-:W-:Y:S01]  /*7fa0*/  MOV R161, R40 ;  /* 0x0000002800a17202 */ /* 0x000fe20000000f00 */
[C---:B------:R-:W-:Y:S01]  /*7fb0*/  FMUL.FTZ R40, R2.reuse, R180 ;  /* 0x000000b402287220 */ /* 0x040fe20000410000 */
[----:B------:R-:W-:Y:S01]  /*7fc0*/  MOV R160, R239 ;  /* 0x000000ef00a07202 */ /* 0x000fe20000000f00 */
[C---:B------:R-:W-:Y:S04]  /*7fd0*/  HMMA.16816.F32 R16, R140.reuse, R22, R16 ;  /* 0x000000168c10723c */ /* 0x040fe80000001810 */
[----:B------:R-:W-:Y:S02]  /*7fe0*/  IMAD.MOV.U32 R180, RZ, RZ, R242 ;  /* 0x000000ffffb47224 */ /* 0x000fe400078e00f2 */
[--C-:B------:R-:W-:Y:S02]  /*7ff0*/  FFMA.FTZ R161, R161, c[0x0][0x23c], -R139.reuse ;  /* 0x00008f00a1a17a23 */ /* 0x100fe4000001088b */
[C---:B------:R-:W-:Y:S01]  /*8000*/  FMUL.FTZ R22, R133.reuse, R162 ;  /* 0x000000a285167220 */ /* 0x040fe20000410000 */
[----:B------:R-:W-:Y:S01]  /*8010*/  MOV R162, R24 ;  /* 0x0000001800a27202 */ /* 0x000fe20000000f00 */
[----:B------:R-:W-:Y:S02]  /*8020*/  MUFU.EX2 R202, R161 ;  /* 0x000000a100ca7308 */ /* 0x000fe40000000800 */
[C---:B------:R-:W-:Y:S01]  /*8030*/  FMUL.FTZ R23, R133.reuse, R163 ;  /* 0x000000a385177220 */ /* 0x040fe20000410000 */
[----:B------:R-:W-:Y:S01]  /*8040*/  MOV R163, R66 ;  /* 0x0000004200a37202 */ /* 0x000fe20000000f00 */
[C---:B------:R-:W-:Y:S01]  /*8050*/  FMUL.FTZ R24, R2.reuse, R164 ;  /* 0x000000a402187220 */ /* 0x040fe20000410000 */
[----:B------:R-:W-:Y:S01]  /*8060*/  MOV R164, R41 ;  /* 0x0000002900a47202 */ /* 0x000fe20000000f00 */
[----:B------:R-:W-:Y:S01]  /*8070*/  FMUL.FTZ R41, R2, R181 ;  /* 0x000000b502297220 */ /* 0x000fe20000410000 */
[----:B------:R-:W-:Y:S01]  /*8080*/  MOV R181, R42 ;  /* 0x0000002a00b57202 */ /* 0x000fe20000000f00 */
[----:B------:R-:W-:Y:S01]  /*8090*/  FMUL.FTZ R66, R133, R206 ;  /* 0x000000ce85427220 */ /* 0x000fe20000410000 */
[-C--:B------:R-:W-:Y:S03]  /*80a0*/  HMMA.16816.F32 R20, R140, R36.reuse, R20 ;  /* 0x000000248c14723c */ /* 0x080fe60000001814 */
[--C-:B------:R-:W-:Y:S02]  /*80b0*/  FFMA.FTZ R163, R163, c[0x0][0x23c], -R208.reuse ;  /* 0x00008f00a3a37a23 */ /* 0x100fe400000108d0 */
[----:B------:R-:W-:Y:S02]  /*80c0*/  FFMA.FTZ R160, R160, c[0x0][0x23c], -R139 ;  /* 0x00008f00a0a07a23 */ /* 0x000fe4000001088b */
[----:B------:R-:W-:Y:S01]  /*80d0*/  FMUL.FTZ R42, R0, R182 ;  /* 0x000000b6002a7220 */ /* 0x000fe20000410000 */
[C---:B------:R-:W-:Y:S04]  /*80e0*/  HMMA.16816.F32 R24, R144.reuse, R36, R24 ;  /* 0x000000249018723c */ /* 0x040fe80000001818 */
[----:B------:R-:W-:Y:S03]  /*80f0*/  FFMA.FTZ R164, R164, c[0x0][0x23c], -R209 ;  /* 0x00008f00a4a47a23 */ /* 0x000fe600000108d1 */
[C---:B------:R-:W-:Y:S01]  /*8100*/  FMUL.FTZ R36, R132.reuse, R176 ;  /* 0x000000b084247220 */ /* 0x040fe20000410000 */
[-C--:B------:R-:W-:Y:S04]  /*8110*/  HMMA.16816.F32 R28, R144, R38.reuse, R28 ;  /* 0x00000026901c723c */ /* 0x080fe8000000181c */
[----:B------:R-:W-:Y:S01]  /*8120*/  FMUL.FTZ R37, R132, R177 ;  /* 0x000000b184257220 */ /* 0x000fe20000410000 */
[----:B------:R-:W-:Y:S01]  /*8130*/  MOV R176, R60 ;  /* 0x0000003c00b07202 */ /* 0x000fe20000000f00 */
[----:B------:R-:W-:Y:S01]  /*8140*/  FMUL.FTZ R60, R2, R200 ;  /* 0x000000c8023c7220 */ /* 0x000fe20000410000 */
[----:B------:R-:W-:Y:S01]  /*8150*/  MOV R177, R225 ;  /* 0x000000e100b17202 */ /* 0x000fe20000000f00 */
[C---:B------:R-:W-:Y:S04]  /*8160*/  HMMA.16816.F32 R32, R140.reuse, R38, R32 ;  /* 0x000000268c20723c */ /* 0x040fe80000001820 */
[----:B------:R-:W-:Y:S02]  /*8170*/  MOV R225, R243 ;  /* 0x000000f300e17202 */ /* 0x000fe40000000f00 */
[----:B------:R-:W-:Y:S01]  /*8180*/  MOV R183, R177 ;  /* 0x000000b100b77202 */ /* 0x000fe20000000f00 */
[C---:B------:R-:W-:Y:S01]  /*8190*/  FMUL.FTZ R38, R133.reuse, R178 ;  /* 0x000000b285267220 */ /* 0x040fe20000410000 */
[----:B------:R-:W-:Y:S01]  /*81a0*/  MOV R178, R59 ;  /* 0x0000003b00b27202 */ /* 0x000fe20000000f00 */
[C---:B------:R-:W-:Y:S03]  /*81b0*/  FMUL.FTZ R39, R133.reuse, R179 ;  /* 0x000000b385277220 */ /* 0x040fe60000410000 */
[----:B------:R-:W-:Y:S01]  /*81c0*/  FMUL.FTZ R59, R0, R199 ;  /* 0x000000c7003b7220 */ /* 0x000fe20000410000 */
[----:B------:R-:W-:Y:S01]  /*81d0*/  MOV R179, R64 ;  /* 0x0000004000b37202 */ /* 0x000fe20000000f00 */
[C---:B------:R-:W-:Y:S02]  /*81e0*/  FMUL.FTZ R64, R132.reuse, R204 ;  /* 0x000000cc84407220 */ /* 0x040fe40000410000 */
[-C--:B------:R-:W-:Y:S08]  /*81f0*/  HMMA.16816.F32 R36, R140, R52.reuse, R36 ;  /* 0x000000348c24723c */ /* 0x080ff00000001824 */
[C---:B------:R-:W-:Y:S07]  /*8200*/  HMMA.16816.F32 R40, R144.reuse, R52, R40 ;  /* 0x000000349028723c */ /* 0x040fee0000001828 */
[C---:B------:R-:W-:Y:S01]  /*8210*/  FMUL.FTZ R52, R132.reuse, R192 ;  /* 0x000000c084347220 */ /* 0x040fe20000410000 */
[-C--:B------:R-:W-:Y:S01]  /*8220*/  HMMA.16816.F32 R44, R144, R54.reuse, R44 ;  /* 0x00000036902c723c */ /* 0x080fe2000000182c */
[----:B------:R-:W-:Y:S03]  /*8230*/  MUFU.EX2 R192, R169 ;  /* 0x000000a900c07308 */ /* 0x000fe60000000800 */
[----:B------:R-:W-:Y:S04]  /*8240*/  FMUL.FTZ R53, R132, R193 ;  /* 0x000000c184357220 */ /* 0x000fe80000410000 */
[C---:B------:R-:W-:Y:S07]  /*8250*/  HMMA.16816.F32 R48, R140.reuse, R54, R48 ;  /* 0x000000368c30723c */ /* 0x040fee0000001830 */
[C---:B------:R-:W-:Y:S02]  /*8260*/  FMUL.FTZ R54, R133.reuse, R194 ;  /* 0x000000c285367220 */ /* 0x040fe40000410000 */
[----:B------:R-:W-:Y:S02]  /*8270*/  FMUL.FTZ R55, R133, R195 ;  /* 0x000000c385377220 */ /* 0x000fe40000410000 */
[----:B------:R-:W-:Y:S05]  /*8280*/  MUFU.EX2 R195, R213 ;  /* 0x000000d500c37308 */ /* 0x000fea0000000800 */
[-C--:B-1----:R-:W-:Y:S08]  /*8290*/  HMMA.16816.F32 R52, R140, R148.reuse, R52 ;  /* 0x000000948c34723c */ /* 0x082ff00000001834 */
[C---:B------:R-:W-:Y:S08]  /*82a0*/  HMMA.16816.F32 R56, R144.reuse, R148, R56 ;  /* 0x000000949038723c */ /* 0x040ff00000001838 */
[-C--:B------:R-:W-:Y:S08]  /*82b0*/  HMMA.16816.F32 R60, R144, R150.reuse, R60 ;  /* 0x00000096903c723c */ /* 0x080ff0000000183c */
[C---:B------:R-:W-:Y:S01]  /*82c0*/  HMMA.16816.F32 R64, R140.reuse, R150, R64 ;  /* 0x000000968c40723c */ /* 0x040fe20000001840 */
[----:B------:R-:W1:Y:S07]  /*82d0*/  LDSM.16.MT88.4 R148, [R233+0xe000] ;  /* 0x00e00000e994783b */ /* 0x000e6e0000004200 */
[-C--:B------:R-:W-:Y:S08]  /*82e0*/  HMMA.16816.F32 R68, R140, R152.reuse, R68 ;  /* 0x000000988c44723c */ /* 0x080ff00000001844 */
[C---:B------:R-:W-:Y:S07]  /*82f0*/  HMMA.16816.F32 R72, R144.reuse, R152, R72 ;  /* 0x000000989048723c */ /* 0x040fee0000001848 */
[--C-:B------:R-:W-:Y:S01]  /*8300*/  FFMA.FTZ R152, R226, c[0x0][0x23c], -R139.reuse ;  /* 0x00008f00e2987a23 */ /* 0x100fe2000001088b */
[-C--:B------:R-:W-:Y:S03]  /*8310*/  HMMA.16816.F32 R76, R144, R154.reuse, R76 ;  /* 0x0000009a904c723c */ /* 0x080fe6000000184c */
[----:B------:R2:W-:Y:S05]  /*8320*/  MUFU.EX2 R243, R152 ;  /* 0x0000009800f37308 */ /* 0x0005ea0000000800 */
[C---:B------:R-:W-:Y:S08]  /*8330*/  HMMA.16816.F32 R80, R140.reuse, R154, R80 ;  /* 0x0000009a8c50723c */ /* 0x040ff00000001850 */
[-C--:B-1----:R-:W-:Y:S08]  /*8340*/  HMMA.16816.F32 R84, R140, R148.reuse, R84 ;  /* 0x000000948c54723c */ /* 0x082ff00000001854 */
[C---:B------:R-:W-:Y:S04]  /*8350*/  HMMA.16816.F32 R88, R144.reuse, R148, R88 ;  /* 0x000000949058723c */ /* 0x040fe80000001858 */
[--C-:B--2---:R-:W-:Y:S02]  /*8360*/  FFMA.FTZ R152, R229, c[0x0][0x23c], -R139.reuse ;  /* 0x00008f00e5987a23 */ /* 0x104fe4000001088b */
[----:B------:R-:W-:Y:S01]  /*8370*/  MUFU.EX2 R229, R164 ;  /* 0x000000a400e57308 */ /* 0x000fe20000000800 */
[--C-:B------:R-:W-:Y:S01]  /*8380*/  FFMA.FTZ R148, R228, c[0x0][0x23c], -R139.reuse ;  /* 0x00008f00e4947a23 */ /* 0x100fe2000001088b */
[-C--:B------:R-:W-:Y:S08]  /*8390*/  HMMA.16816.F32 R92, R144, R150.reuse, R92 ;  /* 0x00000096905c723c */ /* 0x080ff0000000185c */
[C---:B------:R-:W-:Y:S01]  /*83a0*/  HMMA.16816.F32 R96, R140.reuse, R150, R96 ;  /* 0x000000968c60723c */ /* 0x040fe20000001860 */
[----:B------:R1:W-:Y:S10]  /*83b0*/  MUFU.EX2 R239, R152 ;  /* 0x0000009800ef7308 */ /* 0x0003f40000000800 */
[----:B------:R2:W-:Y:S10]  /*83c0*/  MUFU.EX2 R193, R148 ;  /* 0x0000009400c17308 */ /* 0x0005f40000000800 */
[----:B------:R-:W-:Y:S01]  /*83d0*/  MUFU.EX2 R228, R165 ;  /* 0x000000a500e47308 */ /* 0x000fe20000000800 */
[--C-:B-1----:R-:W-:Y:S09]  /*83e0*/  FFMA.FTZ R152, R231, c[0x0][0x23c], -R208.reuse ;  /* 0x00008f00e7987a23 */ /* 0x102ff200000108d0 */
[----:B------:R1:W-:Y:S01]  /*83f0*/  MUFU.EX2 R242, R152 ;  /* 0x0000009800f27308 */ /* 0x0003e20000000800 */
[----:B--2---:R-:W-:Y:S09]  /*8400*/  FFMA.FTZ R148, R227, c[0x0][0x23c], -R139 ;  /* 0x00008f00e3947a23 */ /* 0x004ff2000001088b */
[----:B------:R2:W-:Y:S01]  /*8410*/  MUFU.EX2 R177, R148 ;  /* 0x0000009400b17308 */ /* 0x0005e20000000800 */
[--C-:B-1----:R-:W-:Y:S01]  /*8420*/  FFMA.FTZ R152, R181, c[0x0][0x23c], -R208.reuse ;  /* 0x00008f00b5987a23 */ /* 0x102fe200000108d0 */
[----:B------:R-:W-:Y:S08]  /*8430*/  MOV R181, R180 ;  /* 0x000000b400b57202 */ /* 0x000ff00000000f00 */
[----:B------:R1:W-:Y:S01]  /*8440*/  MUFU.EX2 R238, R152 ;  /* 0x0000009800ee7308 */ /* 0x0003e20000000800 */
[--C-:B--2---:R-:W-:Y:S09]  /*8450*/  FFMA.FTZ R148, R230, c[0x0][0x23c], -R208.reuse ;  /* 0x00008f00e6947a23 */ /* 0x104ff200000108d0 */
[----:B------:R2:W-:Y:S01]  /*8460*/  MUFU.EX2 R180, R148 ;  /* 0x0000009400b47308 */ /* 0x0005e20000000800 */
[----:B-1----:R-:W1:Y:S01]  /*8470*/  LDSM.16.MT88.4 R152, [R235+0xe000] ;  /* 0x00e00000eb98783b */ /* 0x002e620000004200 */
[----:B--2---:R-:W-:Y:S08]  /*8480*/  FFMA.FTZ R148, R252, c[0x0][0x23c], -R208 ;  /* 0x00008f00fc947a23 */ /* 0x004ff000000108d0 */
[----:B------:R2:W-:Y:S02]  /*8490*/  MUFU.EX2 R182, R148 ;  /* 0x0000009400b67308 */ /* 0x0005e40000000800 */
[----:B--2---:R-:W-:Y:S01]  /*84a0*/  FFMA.FTZ R148, R184, c[0x0][0x23c], -R209 ;  /* 0x00008f00b8947a23 */ /* 0x004fe200000108d1 */
[----:B------:R-:W-:Y:S01]  /*84b0*/  MOV R184, R183 ;  /* 0x000000b700b87202 */ /* 0x000fe20000000f00 */
[-C--:B-1----:R-:W-:Y:S03]  /*84c0*/  HMMA.16816.F32 R100, R140, R152.reuse, R100 ;  /* 0x000000988c64723c */ /* 0x082fe60000001864 */
[----:B------:R-:W-:Y:S03]  /*84d0*/  IMAD.MOV.U32 R183, RZ, RZ, R181 ;  /* 0x000000ffffb77224 */ /* 0x000fe600078e00b5 */
[----:B------:R1:W-:Y:S02]  /*84e0*/  MUFU.EX2 R181, R148 ;  /* 0x0000009400b57308 */ /* 0x0003e40000000800 */
[C---:B------:R-:W-:Y:S07]  /*84f0*/  HMMA.16816.F32 R104, R144.reuse, R152, R104 ;  /* 0x000000989068723c */ /* 0x040fee0000001868 */
[----:B------:R-:W-:Y:S01]  /*8500*/  FFMA.FTZ R152, R184, c[0x0][0x23c], -R209 ;  /* 0x00008f00b8987a23 */ /* 0x000fe200000108d1 */
[-C--:B------:R-:W-:Y:S04]  /*8510*/  HMMA.16816.F32 R108, R144, R154.reuse, R108 ;  /* 0x0000009a906c723c */ /* 0x080fe8000000186c */
[----:B------:R-:W-:Y:S02]  /*8520*/  MOV R184, R183 ;  /* 0x000000b700b87202 */ /* 0x000fe40000000f00 */
[----:B------:R-:W-:Y:S02]  /*8530*/  MOV R183, R179 ;  /* 0x000000b300b77202 */ /* 0x000fe40000000f00 */
[C---:B------:R-:W-:Y:S04]  /*8540*/  HMMA.16816.F32 R112, R140.reuse, R154, R112 ;  /* 0x0000009a8c70723c */ /* 0x040fe80000001870 */
[----:B------:R-:W-:Y:S01]  /*8550*/  MOV R179, R178 ;  /* 0x000000b200b37202 */ /* 0x000fe20000000f00 */
[----:B-1----:R-:W1:Y:S01]  /*8560*/  LDSM.16.MT88.4 R148, [R234+0xe000] ;  /* 0x00e00000ea94783b */ /* 0x002e620000004200 */
[----:B------:R-:W-:Y:S02]  /*8570*/  MOV R178, R172 ;  /* 0x000000ac00b27202 */ /* 0x000fe40000000f00 */
[----:B------:R-:W-:Y:S04]  /*8580*/  MOV R172, R171 ;  /* 0x000000ab00ac7202 */ /* 0x000fe80000000f00 */
[----:B------:R-:W-:Y:S01]  /*8590*/  MOV R171, R170 ;  /* 0x000000aa00ab7202 */ /* 0x000fe20000000f00 */
[--C-:B------:R-:W-:Y:S01]  /*85a0*/  FFMA.FTZ R172, R172, c[0x0][0x23c], -R139.reuse ;  /* 0x00008f00acac7a23 */ /* 0x100fe2000001088b */
[----:B------:R-:W-:Y:S02]  /*85b0*/  MOV R170, R162 ;  /* 0x000000a200aa7202 */ /* 0x000fe40000000f00 */
[----:B------:R-:W-:Y:S01]  /*85c0*/  MOV R162, R237 ;  /* 0x000000ed00a27202 */ /* 0x000fe20000000f00 */
[----:B------:R-:W-:Y:S01]  /*85d0*/  MUFU.EX2 R252, R172 ;  /* 0x000000ac00fc7308 */ /* 0x000fe20000000800 */
[--C-:B------:R-:W-:Y:S03]  /*85e0*/  FFMA.FTZ R171, R171, c[0x0][0x23c], -R139.reuse ;  /* 0x00008f00abab7a23 */ /* 0x100fe6000001088b */
[--C-:B------:R-:W-:Y:S02]  /*85f0*/  FFMA.FTZ R162, R162, c[0x0][0x23c], -R139.reuse ;  /* 0x00008f00a2a27a23 */ /* 0x100fe4000001088b */
[----:B------:R-:W-:Y:S04]  /*8600*/  FFMA.FTZ R139, R212, c[0x0][0x23c], -R139 ;  /* 0x00008f00d48b7a23 */ /* 0x000fe8000001088b */
[----:B------:R2:W-:Y:S10]  /*8610*/  MUFU.EX2 R237, R152 ;  /* 0x0000009800ed7308 */ /* 0x0005f40000000800 */
[----:B------:R-:W-:Y:S01]  /*8620*/  MUFU.EX2 R194, R162 ;  /* 0x000000a200c27308 */ /* 0x000fe20000000800 */
[-C--:B-1----:R-:W-:Y:S09]  /*8630*/  HMMA.16816.F32 R116, R140, R148.reuse, R116 ;  /* 0x000000948c74723c */ /* 0x082ff20000001874 */
[----:B------:R-:W1:Y:S03]  /*8640*/  MUFU.EX2 R212, R163 ;  /* 0x000000a300d47308 */ /* 0x000e660000000800 */
[--C-:B--2---:R-:W-:Y:S01]  /*8650*/  FFMA.FTZ R152, R184, c[0x0][0x23c], -R210.reuse ;  /* 0x00008f00b8987a23 */ /* 0x104fe200000108d2 */
[----:B------:R-:W-:Y:S01]  /*8660*/  MOV R184, R183 ;  /* 0x000000b700b87202 */ /* 0x000fe20000000f00 */
[C---:B------:R-:W-:Y:S04]  /*8670*/  HMMA.16816.F32 R120, R144.reuse, R148, R120 ;  /* 0x000000949078723c */ /* 0x040fe80000001878 */
[----:B------:R-:W-:Y:S01]  /*8680*/  MOV R183, R179 ;  /* 0x000000b300b77202 */ /* 0x000fe20000000f00 */
[----:B------:R-:W-:Y:S01]  /*8690*/  MUFU.EX2 R231, R171 ;  /* 0x000000ab00e77308 */ /* 0x000fe20000000800 */
[----:B------:R-:W-:Y:S01]  /*86a0*/  MOV R179, R170 ;  /* 0x000000aa00b37202 */ /* 0x000fe20000000f00 */
[--C-:B------:R-:W-:Y:S01]  /*86b0*/  FFMA.FTZ R148, R178, c[0x0][0x23c], -R210.reuse ;  /* 0x00008f00b2947a23 */ /* 0x100fe200000108d2 */
[-C--:B------:R-:W-:Y:S04]  /*86c0*/  HMMA.16816.F32 R124, R144, R150.reuse, R124 ;  /* 0x00000096907c723c */ /* 0x080fe8000000187c */
[----:B------:R-:W-:Y:S03]  /*86d0*/  MOV R170, R240 ;  /* 0x000000f000aa7202 */ /* 0x000fe60000000f00 */
[----:B------:R2:W-:Y:S01]  /*86e0*/  MUFU.EX2 R240, R152 ;  /* 0x0000009800f07308 */ /* 0x0005e20000000800 */
[----:B------:R-:W-:Y:S04]  /*86f0*/  HMMA.16816.F32 R128, R140, R150, R128 ;  /* 0x000000968c80723c */ /* 0x000fe80000001880 */
[----:B-1----:R-:W-:Y:S03]  /*8700*/  MOV R169, R212 ;  /* 0x000000d400a97202 */ /* 0x002fe60000000f00 */
[----:B------:R-:W-:Y:S02]  /*8710*/  F2FP.PACK_AB R140, R239, R243 ;  /* 0x000000f3ef8c723e */ /* 0x000fe400000000ff */
[----:B------:R1:W-:Y:S03]  /*8720*/  MUFU.EX2 R178, R148 ;  /* 0x0000009400b27308 */ /* 0x0003e60000000800 */
[----:B------:R-:W-:Y:S02]  /*8730*/  F2FP.PACK_AB R141, R238, R242 ;  /* 0x000000f2ee8d723e */ /* 0x000fe400000000ff */
[----:B------:R-:W-:Y:S02]  /*8740*/  F2FP.PACK_AB R142, R177, R193 ;  /* 0x000000c1b18e723e */ /* 0x000fe400000000ff */
[----:B------:R-:W-:Y:S03]  /*8750*/  F2FP.PACK_AB R143, R182, R180 ;  /* 0x000000b4b68f723e */ /* 0x000fe600000000ff */
[----:B------:R-:W-:Y:S01]  /*8760*/  MUFU.EX2 R199, R139 ;  /* 0x0000008b00c77308 */ /* 0x000fe20000000800 */
[----:B--2---:R-:W-:Y:S01]  /*8770*/  FFMA.FTZ R152, R184, c[0x0][0x23c], -R210 ;  /* 0x00008f00b8987a23 */ /* 0x004fe200000108d2 */
[----:B------:R-:W-:Y:S02]  /*8780*/  MOV R184, R183 ;  /* 0x000000b700b87202 */ /* 0x000fe40000000f00 */
[----:B------:R-:W-:Y:S01]  /*8790*/  MOV R183, R179 ;  /* 0x000000b300b77202 */ /* 0x000fe20000000f00 */
[----:B------:R-:W-:Y:S01]  /*87a0*/  IMAD.MOV.U32 R179, RZ, RZ, R170 ;  /* 0x000000ffffb37224 */ /* 0x000fe200078e00aa */
[----:B------:R-:W-:Y:S04]  /*87b0*/  MOV R170, R221 ;  /* 0x000000dd00aa7202 */ /* 0x000fe80000000f00 */
[----:B------:R-:W-:Y:S01]  /*87c0*/  MUFU.EX2 R139, R138 ;  /* 0x0000008a008b7308 */ /* 0x000fe20000000800 */
[----:B------:R-:W-:Y:S02]  /*87d0*/  MOV R221, R225 ;  /* 0x000000e100dd7202 */ /* 0x000fe40000000f00 */
[----:B------:R-:W-:Y:S01]  /*87e0*/  MOV R225, R236 ;  /* 0x000000ec00e17202 */ /* 0x000fe20000000f00 */
[----:B-1----:R-:W-:Y:S01]  /*87f0*/  LDSM.16.MT88.4 R148, [R233+0xc800] ;  /* 0x00c80000e994783b */ /* 0x002fe20000004200 */
[----:B------:R-:W-:Y:S05]  /*8800*/  FFMA.FTZ R170, R170, c[0x0][0x23c], -R208 ;  /* 0x00008f00aaaa7a23 */ /* 0x000fea00000108d0 */
[----:B------:R1:W2:Y:S10]  /*8810*/  MUFU.EX2 R236, R152 ;  /* 0x0000009800ec7308 */ /* 0x0002b40000000800 */
[----:B------:R-:W-:Y:S01]  /*8820*/  MUFU.EX2 R230, R170 ;  /* 0x000000aa00e67308 */ /* 0x000fe20000000800 */
[--C-:B-1----:R-:W-:Y:S01]  /*8830*/  FFMA.FTZ R152, R184, c[0x0][0x23c], -R209.reuse ;  /* 0x00008f00b8987a23 */ /* 0x102fe200000108d1 */
[----:B------:R-:W-:Y:S02]  /*8840*/  MOV R184, R183 ;  /* 0x000000b700b87202 */ /* 0x000fe40000000f00 */
[----:B------:R-:W-:Y:S06]  /*8850*/  MOV R183, R179 ;  /* 0x000000b300b77202 */ /* 0x000fec0000000f00 */
[----:B------:R1:W3:Y:S01]  /*8860*/  MUFU.EX2 R179, R152 ;  /* 0x0000009800b37308 */ /* 0x0002e20000000800 */
[----:B------:R-:W-:Y:S01]  /*8870*/  FFMA.FTZ R144, R184, c[0x0][0x23c], -R210 ;  /* 0x00008f00b8907a23 */ /* 0x000fe200000108d2 */
[----:B------:R-:W-:Y:S02]  /*8880*/  MOV R184, R183 ;  /* 0x000000b700b87202 */ /* 0x000fe40000000f00 */
[----:B------:R-:W-:Y:S02]  /*8890*/  MOV R183, R176 ;  /* 0x000000b000b77202 */ /* 0x000fe40000000f00 */
[----:B--2---:R-:W-:Y:S01]  /*88a0*/  F2FP.PACK_AB R145, R236, R240 ;  /* 0x000000f0ec91723e */ /* 0x004fe200000000ff */
[--C-:B------:R-:W-:Y:S01]  /*88b0*/  FFMA.FTZ R156, R184, c[0x0][0x23c], -R208.reuse ;  /* 0x00008f00b89c7a23 */ /* 0x100fe200000108d0 */
[----:B------:R-:W-:Y:S01]  /*88c0*/  MOV R184, R221 ;  /* 0x000000dd00b87202 */ /* 0x000fe20000000f00 */
[----:B------:R-:W-:Y:S01]  /*88d0*/  FFMA.FTZ R208, R214, c[0x0][0x23c], -R208 ;  /* 0x00008f00d6d07a23 */ /* 0x000fe200000108d0 */
[----:B------:R2:W4:Y:S10]  /*88e0*/  MUFU.EX2 R176, R144 ;  /* 0x0000009000b07308 */ /* 0x0005340000000800 */
[----:B------:R4:W4:Y:S01]  /*88f0*/  MUFU.EX2 R186, R156 ;  /* 0x0000009c00ba7308 */ /* 0x0009220000000800 */
[----:B-1----:R-:W1:Y:S01]  /*8900*/  LDSM.16.MT88.4 R152, [R232+0xc800] ;  /* 0x00c80000e898783b */ /* 0x002e620000004200 */
[----:B---3--:R-:W-:Y:S08]  /*8910*/  F2FP.PACK_AB R146, R187, R179 ;  /* 0x000000b3bb92723e */ /* 0x008ff000000000ff */
[----:B------:R3:W3:Y:S01]  /*8920*/  MUFU.EX2 R221, R160 ;  /* 0x000000a000dd7308 */ /* 0x0006e20000000800 */
[----:B--2---:R-:W-:Y:S02]  /*8930*/  F2FP.PACK_AB R144, R237, R181 ;  /* 0x000000b5ed90723e */ /* 0x004fe400000000ff */
[----:B----4-:R-:W-:Y:S07]  /*8940*/  F2FP.PACK_AB R147, R176, R178 ;  /* 0x000000b2b093723e */ /* 0x010fee00000000ff */
[----:B------:R2:W-:Y:S01]  /*8950*/  MUFU.EX2 R200, R208 ;  /* 0x000000d000c87308 */ /* 0x0005e20000000800 */
[--C-:B------:R-:W-:Y:S01]  /*8960*/  FFMA.FTZ R156, R184, c[0x0][0x23c], -R209.reuse ;  /* 0x00008f00b89c7a23 */ /* 0x100fe200000108d1 */
[----:B------:R-:W-:Y:S08]  /*8970*/  MOV R171, R186 ;  /* 0x000000ba00ab7202 */ /* 0x000ff00000000f00 */
[----:B------:R4:W-:Y:S01]  /*8980*/  MUFU.EX2 R198, R156 ;  /* 0x0000009c00c67308 */ /* 0x0009e20000000800 */
[----:B---3--:R-:W-:Y:S01]  /*8990*/  LDSM.16.MT88.4 R160, [R235+0xd000] ;  /* 0x00d00000eba0783b */ /* 0x008fe20000004200 */
[----:B------:R-:W-:Y:S01]  /*89a0*/  MOV R164, R221 ;  /* 0x000000dd00a47202 */ /* 0x000fe20000000f00 */
[-C--:B-1----:R-:W-:Y:S03]  /*89b0*/  HMMA.16816.F32 R4, R140, R152.reuse, R4 ;  /* 0x000000988c04723c */ /* 0x082fe60000001804 */
[----:B--2---:R-:W-:Y:S05]  /*89c0*/  F2FP.PACK_AB R208, R228, R229 ;  /* 0x000000e5e4d0723e */ /* 0x004fea00000000ff */
[C---:B------:R-:W-:Y:S04]  /*89d0*/  HMMA.16816.F32 R8, R144.reuse, R152, R8 ;  /* 0x000000989008723c */ /* 0x040fe80000001808 */
[----:B----4-:R-:W-:Y:S04]  /*89e0*/  FFMA.FTZ R156, R183, c[0x0][0x23c], -R209 ;  /* 0x00008f00b79c7a23 */ /* 0x010fe800000108d1 */
[-C--:B------:R-:W-:Y:S01]  /*89f0*/  HMMA.16816.F32 R12, R144, R154.reuse, R12 ;  /* 0x0000009a900c723c */ /* 0x080fe2000000180c */
[----:B------:R1:W2:Y:S07]  /*8a00*/  MUFU.EX2 R203, R156 ;  /* 0x0000009c00cb7308 */ /* 0x0002ae0000000800 */
[C---:B------:R-:W-:Y:S01]  /*8a10*/  HMMA.16816.F32 R16, R140.reuse, R154, R16 ;  /* 0x0000009a8c10723c */ /* 0x040fe20000001810 */
[----:B------:R-:W3:Y:S07]  /*8a20*/  LDSM.16.MT88.4 R152, [R235+0xc800] ;  /* 0x00c80000eb98783b */ /* 0x000eee0000004200 */
[-C--:B------:R-:W-:Y:S08]  /*8a30*/  HMMA.16816.F32 R20, R140, R148.reuse, R20 ;  /* 0x000000948c14723c */ /* 0x080ff00000001814 */
[C---:B------:R-:W-:Y:S04]  /*8a40*/  HMMA.16816.F32 R24, R144.reuse, R148, R24 ;  /* 0x000000949018723c */ /* 0x040fe80000001818 */
[--C-:B-1----:R-:W-:Y:S02]  /*8a50*/  FFMA.FTZ R156, R175, c[0x0][0x23c], -R210.reuse ;  /* 0x00008f00af9c7a23 */ /* 0x102fe400000108d2 */
[----:B------:R-:W4:Y:S01]  /*8a60*/  LDL.LU R175, [R1+0x14] ;  /* 0x0000140001af7983 */ /* 0x000f220000300800 */
[----:B--2---:R-:W-:Y:S01]  /*8a70*/  IMAD.MOV.U32 R170, RZ, RZ, R203 ;  /* 0x000000ffffaa7224 */ /* 0x004fe200078e00cb */
[-C--:B------:R-:W-:Y:S01]  /*8a80*/  HMMA.16816.F32 R28, R144, R150.reuse, R28 ;  /* 0x00000096901c723c */ /* 0x080fe2000000181c */
[----:B------:R1:W-:Y:S07]  /*8a90*/  MUFU.EX2 R201, R156 ;  /* 0x0000009c00c97308 */ /* 0x0003ee0000000800 */
[C---:B------:R-:W-:Y:S01]  /*8aa0*/  HMMA.16816.F32 R32, R140.reuse, R150, R32 ;  /* 0x000000968c20723c */ /* 0x040fe20000001820 */
[----:B------:R-:W2:Y:S07]  /*8ab0*/  LDSM.16.MT88.4 R148, [R234+0xc800] ;  /* 0x00c80000ea94783b */ /* 0x000eae0000004200 */
[-C--:B---3--:R-:W-:Y:S08]  /*8ac0*/  HMMA.16816.F32 R36, R140, R152.reuse, R36 ;  /* 0x000000988c24723c */ /* 0x088ff00000001824 */
[C---:B------:R-:W-:Y:S04]  /*8ad0*/  HMMA.16816.F32 R40, R144.reuse, R152, R40 ;  /* 0x000000989028723c */ /* 0x040fe80000001828 */
[--C-:B-1----:R-:W-:Y:S02]  /*8ae0*/  FFMA.FTZ R156, R166, c[0x0][0x23c], -R210.reuse ;  /* 0x00008f00a69c7a23 */ /* 0x102fe400000108d2 */
[--C-:B------:R-:W-:Y:S02]  /*8af0*/  FFMA.FTZ R166, R241, c[0x0][0x23c], -R210.reuse ;  /* 0x00008f00f1a67a23 */ /* 0x100fe400000108d2 */
[-C--:B------:R-:W-:Y:S01]  /*8b00*/  HMMA.16816.F32 R44, R144, R154.reuse, R44 ;  /* 0x0000009a902c723c */ /* 0x080fe2000000182c */
[----:B------:R1:W-:Y:S07]  /*8b10*/  MUFU.EX2 R241, R156 ;  /* 0x0000009c00f17308 */ /* 0x0003ee0000000800 */
[C---:B------:R-:W-:Y:S01]  /*8b20*/  HMMA.16816.F32 R48, R140.reuse, R154, R48 ;  /* 0x0000009a8c30723c */ /* 0x040fe20000001830 */
[----:B------:R-:W3:Y:S02]  /*8b30*/  LDSM.16.MT88.4 R152, [R232+0xe800] ;  /* 0x00e80000e898783b */ /* 0x000ee40000004200 */
[----:B------:R-:W-:Y:S05]  /*8b40*/  MUFU.EX2 R227, R166 ;  /* 0x000000a600e37308 */ /* 0x000fea0000000800 */
[-C--:B--2---:R-:W-:Y:S08]  /*8b50*/  HMMA.16816.F32 R52, R140, R148.reuse, R52 ;  /* 0x000000948c34723c */ /* 0x084ff00000001834 */
[C---:B------:R-:W-:Y:S01]  /*8b60*/  HMMA.16816.F32 R56, R144.reuse, R148, R56 ;  /* 0x000000949038723c */ /* 0x040fe20000001838 */
[----:B-1----:R-:W-:Y:S07]  /*8b70*/  LDSM.16.MT88.4 R156, [R233+0xd000] ;  /* 0x00d00000e99c783b */ /* 0x002fee0000004200 */
[-C--:B------:R-:W-:Y:S08]  /*8b80*/  HMMA.16816.F32 R60, R144, R150.reuse, R60 ;  /* 0x00000096903c723c */ /* 0x080ff0000000183c */
[C---:B------:R-:W-:Y:S01]  /*8b90*/  HMMA.16816.F32 R64, R140.reuse, R150, R64 ;  /* 0x000000968c40723c */ /* 0x040fe20000001840 */
[----:B------:R-:W1:Y:S07]  /*8ba0*/  LDSM.16.MT88.4 R148, [R233+0xe800] ;  /* 0x00e80000e994783b */ /* 0x000e6e0000004200 */
[-C--:B---3--:R-:W-:Y:S08]  /*8bb0*/  HMMA.16816.F32 R68, R140, R152.reuse, R68 ;  /* 0x000000988c44723c */ /* 0x088ff00000001844 */
        /* <DEDUP_REMOVED lines=10> */
[C---:B------:R-:W-:Y:S07]  /*8c60*/  HMMA.16816.F32 R104, R144.reuse, R152, R104 ;  /* 0x000000989068723c */ /* 0x040fee0000001868 */
[--C-:B------:R-:W-:Y:S01]  /*8c70*/  FFMA.FTZ R152, R174, c[0x0][0x23c], -R210.reuse ;  /* 0x00008f00ae987a23 */ /* 0x100fe200000108d2 */
[-C--:B------:R-:W-:Y:S01]  /*8c80*/  HMMA.16816.F32 R108, R144, R154.reuse, R108 ;  /* 0x0000009a906c723c */ /* 0x080fe2000000186c */
[----:B------:R-:W2:Y:S02]  /*8c90*/  LDL.LU R174, [R1+0x18] ;  /* 0x0000180001ae7983 */ /* 0x000ea40000300800 */
[----:B------:R3:W3:Y:S05]  /*8ca0*/  MUFU.EX2 R214, R152 ;  /* 0x0000009800d67308 */ /* 0x0006ea0000000800 */
[C---:B------:R-:W-:Y:S08]  /*8cb0*/  HMMA.16816.F32 R112, R140.reuse, R154, R112 ;  /* 0x0000009a8c70723c */ /* 0x040ff00000001870 */
[-C--:B-1----:R-:W-:Y:S08]  /*8cc0*/  HMMA.16816.F32 R116, R140, R148.reuse, R116 ;  /* 0x000000948c74723c */ /* 0x082ff00000001874 */
[C---:B------:R-:W-:Y:S04]  /*8cd0*/  HMMA.16816.F32 R120, R144.reuse, R148, R120 ;  /* 0x000000949078723c */ /* 0x040fe80000001878 */
[--C-:B---3--:R-:W-:Y:S02]  /*8ce0*/  FFMA.FTZ R152, R173, c[0x0][0x23c], -R209.reuse ;  /* 0x00008f00ad987a23 */ /* 0x108fe400000108d1 */
[----:B------:R-:W3:Y:S01]  /*8cf0*/  LDL.LU R173, [R1+0x1c] ;  /* 0x00001c0001ad7983 */ /* 0x000ee20000300800 */
[--C-:B------:R-:W-:Y:S01]  /*8d00*/  FFMA.FTZ R148, R222, c[0x0][0x23c], -R210.reuse ;  /* 0x00008f00de947a23 */ /* 0x100fe200000108d2 */
[-C--:B------:R-:W-:Y:S01]  /*8d10*/  HMMA.16816.F32 R124, R144, R150.reuse, R124 ;  /* 0x00000096907c723c */ /* 0x080fe2000000187c */
[----:B------:R1:W-:Y:S03]  /*8d20*/  MUFU.EX2 R204, R152 ;  /* 0x0000009800cc7308 */ /* 0x0003e60000000800 */
[----:B------:R-:W-:Y:S03]  /*8d30*/  MOV R222, R224 ;  /* 0x000000e000de7202 */ /* 0x000fe60000000f00 */
[----:B------:R-:W-:Y:S01]  /*8d40*/  F2FP.PACK_AB R145, R214, R201 ;  /* 0x000000c9d691723e */ /* 0x000fe200000000ff */
[----:B------:R-:W-:Y:S03]  /*8d50*/  HMMA.16816.F32 R128, R140, R150, R128 ;  /* 0x000000968c80723c */ /* 0x000fe60000001880 */
[----:B------:R-:W1:Y:S01]  /*8d60*/  MUFU.EX2 R183, R148 ;  /* 0x0000009400b77308 */ /* 0x000e620000000800 */
[----:B------:R-:W-:Y:S02]  /*8d70*/  F2FP.PACK_AB R144, R203, R198 ;  /* 0x000000c6cb90723e */ /* 0x000fe400000000ff */
[----:B------:R-:W-:Y:S02]  /*8d80*/  MOV R203, R222 ;  /* 0x000000de00cb7202 */ /* 0x000fe40000000f00 */
[----:B------:R-:W-:Y:S04]  /*8d90*/  F2FP.PACK_AB R142, R185, R221 ;  /* 0x000000ddb98e723e */ /* 0x000fe800000000ff */
[----:B------:R-:W-:Y:S02]  /*8da0*/  F2FP.PACK_AB R143, R212, R205 ;  /* 0x000000cdd48f723e */ /* 0x000fe400000000ff */
[----:B------:R-:W-:Y:S02]  /*8db0*/  F2FP.PACK_AB R140, R202, R194 ;  /* 0x000000c2ca8c723e */ /* 0x000fe400000000ff */
[----:B------:R-:W-:Y:S01]  /*8dc0*/  F2FP.PACK_AB R141, R186, R197 ;  /* 0x000000c5ba8d723e */ /* 0x000fe200000000ff */
[--C-:B-1----:R-:W-:Y:S01]  /*8dd0*/  FFMA.FTZ R152, R168, c[0x0][0x23c], -R209.reuse ;  /* 0x00008f00a8987a23 */ /* 0x102fe200000108d1 */
[----:B------:R-:W-:Y:S01]  /*8de0*/  MOV R186, R223 ;  /* 0x000000df00ba7202 */ /* 0x000fe20000000f00 */
[--C-:B------:R-:W-:Y:S02]  /*8df0*/  FFMA.FTZ R168, R167, c[0x0][0x23c], -R209.reuse ;  /* 0x00008f00a7a87a23 */ /* 0x100fe400000108d1 */
[----:B------:R1:W1:Y:S01]  /*8e00*/  MUFU.EX2 R184, R152 ;  /* 0x0000009800b87308 */ /* 0x0002620000000800 */
[--C-:B------:R-:W-:Y:S02]  /*8e10*/  FFMA.FTZ R167, R225, c[0x0][0x23c], -R210.reuse ;  /* 0x00008f00e1a77a23 */ /* 0x100fe400000108d2 */
[----:B------:R-:W-:Y:S02]  /*8e20*/  FFMA.FTZ R210, R137, c[0x0][0x23c], -R210 ;  /* 0x00008f0089d27a23 */ /* 0x000fe400000108d2 */
[----:B------:R-:W-:Y:S01]  /*8e30*/  FFMA.FTZ R209, R216, c[0x0][0x23c], -R209 ;  /* 0x00008f00d8d17a23 */ /* 0x000fe200000108d1 */
[----:B------:R-:W-:Y:S01]  /*8e40*/  F2FP.PACK_AB R147, R183, R241 ;  /* 0x000000f1b793723e */ /* 0x000fe200000000ff */
[----:B------:R-:W-:Y:S03]  /*8e50*/  LDSM.16.MT88.4 R148, [R234+0xd000] ;  /* 0x00d00000ea94783b */ /* 0x000fe60000004200 */
[----:B------:R1:W-:Y:S10]  /*8e60*/  MUFU.EX2 R225, R168 ;  /* 0x000000a800e17308 */ /* 0x0003f40000000800 */
[----:B------:R-:W1:Y:S02]  /*8e70*/  MUFU.EX2 R224, R209 ;  /* 0x000000d100e07308 */ /* 0x000e640000000800 */
[----:B-1----:R-:W1:Y:S01]  /*8e80*/  LDSM.16.MT88.4 R152, [R232+0xd000] ;  /* 0x00d00000e898783b */ /* 0x002e620000004200 */
[----:B------:R-:W-:Y:S07]  /*8e90*/  F2FP.PACK_AB R146, R184, R204 ;  /* 0x000000ccb892723e */ /* 0x000fee00000000ff */
[----:B------:R1:W-:Y:S01]  /*8ea0*/  MUFU.EX2 R138, R210 ;  /* 0x000000d2008a7308 */ /* 0x0003e20000000800 */
[----:B------:R-:W-:Y:S02]  /*8eb0*/  MOV R168, R214 ;  /* 0x000000d600a87202 */ /* 0x000fe40000000f00 */
[----:B------:R-:W-:Y:S07]  /*8ec0*/  LDSM.16.MT88.4 R212, [R232+0xf800] ;  /* 0x00f80000e8d4783b */ /* 0x000fee0000004200 */
[----:B------:R-:W1:Y:S02]  /*8ed0*/  MUFU.EX2 R226, R167 ;  /* 0x000000a700e27308 */ /* 0x000e640000000800 */
[----:B-1----:R-:W-:Y:S01]  /*8ee0*/  F2FP.PACK_AB R210, R224, R225 ;  /* 0x000000e1e0d2723e */ /* 0x002fe200000000ff */
[-C--:B------:R-:W-:Y:S03]  /*8ef0*/  HMMA.16816.F32 R4, R140, R152.reuse, R4 ;  /* 0x000000988c04723c */ /* 0x080fe60000001804 */
[----:B------:R-:W-:Y:S05]  /*8f00*/  F2FP.PACK_AB R209, R226, R227 ;  /* 0x000000e3e2d1723e */ /* 0x000fea00000000ff */
[C---:B------:R-:W-:Y:S04]  /*8f10*/  HMMA.16816.F32 R8, R144.reuse, R152, R8 ;  /* 0x000000989008723c */ /* 0x040fe80000001808 */
[----:B----4-:R-:W-:Y:S04]  /*8f20*/  FFMA.FTZ R137, R132, R175, R218 ;  /* 0x000000af84897223 */ /* 0x010fe800000100da */
[-C--:B------:R-:W-:Y:S08]  /*8f30*/  HMMA.16816.F32 R12, R144, R154.reuse, R12 ;  /* 0x0000009a900c723c */ /* 0x080ff0000000180c */
[C---:B------:R-:W-:Y:S01]  /*8f40*/  HMMA.16816.F32 R16, R140.reuse, R154, R16 ;  /* 0x0000009a8c10723c */ /* 0x040fe20000001810 */
[----:B------:R-:W1:Y:S07]  /*8f50*/  LDSM.16.MT88.4 R152, [R232+0xf000] ;  /* 0x00f00000e898783b */ /* 0x000e6e0000004200 */
[-C--:B------:R-:W-:Y:S08]  /*8f60*/  HMMA.16816.F32 R20, R140, R156.reuse, R20 ;  /* 0x0000009c8c14723c */ /* 0x080ff00000001814 */
[C---:B------:R-:W-:Y:S08]  /*8f70*/  HMMA.16816.F32 R24, R144.reuse, R156, R24 ;  /* 0x0000009c9018723c */ /* 0x040ff00000001818 */
[-C--:B------:R-:W-:Y:S08]  /*8f80*/  HMMA.16816.F32 R28, R144, R158.reuse, R28 ;  /* 0x0000009e901c723c */ /* 0x080ff0000000181c */
[C---:B------:R-:W-:Y:S01]  /*8f90*/  HMMA.16816.F32 R32, R140.reuse, R158, R32 ;  /* 0x0000009e8c20723c */ /* 0x040fe20000001820 */
[----:B------:R-:W4:Y:S07]  /*8fa0*/  LDSM.16.MT88.4 R156, [R233+0xf000] ;  /* 0x00f00000e99c783b */ /* 0x000f2e0000004200 */
[-C--:B------:R-:W-:Y:S08]  /*8fb0*/  HMMA.16816.F32 R36, R140, R160.reuse, R36 ;  /* 0x000000a08c24723c */ /* 0x080ff00000001824 */
        /* <DEDUP_REMOVED lines=11> */
[----:B------:R-:W-:Y:S01]  /*9070*/  MOV R153, R205 ;  /* 0x000000cd00997202 */ /* 0x000fe20000000f00 */
[-C--:B------:R-:W-:Y:S04]  /*9080*/  HMMA.16816.F32 R76, R144, R154.reuse, R76 ;  /* 0x0000009a904c723c */ /* 0x080fe8000000184c */
[----:B------:R-:W-:Y:S02]  /*9090*/  MOV R152, R204 ;  /* 0x000000cc00987202 */ /* 0x000fe40000000f00 */
[----:B------:R-:W-:Y:S02]  /*90a0*/  LDSM.16.MT88.4 R204, [R234+0xd800] ;  /* 0x00d80000eacc783b */ /* 0x000fe40000004200 */
[C---:B------:R-:W-:Y:S08]  /*90b0*/  HMMA.16816.F32 R80, R140.reuse, R154, R80 ;  /* 0x0000009a8c50723c */ /* 0x040ff00000001850 */
[-C--:B----4-:R-:W-:Y:S08]  /*90c0*/  HMMA.16816.F32 R84, R140, R156.reuse, R84 ;  /* 0x0000009c8c54723c */ /* 0x090ff00000001854 */
[C---:B------:R-:W-:Y:S08]  /*90d0*/  HMMA.16816.F32 R88, R144.reuse, R156, R88 ;  /* 0x0000009c9058723c */ /* 0x040ff00000001858 */
[-C--:B------:R-:W-:Y:S04]  /*90e0*/  HMMA.16816.F32 R92, R144, R158.reuse, R92 ;  /* 0x0000009e905c723c */ /* 0x080fe8000000185c */
[----:B--2---:R-:W-:Y:S04]  /*90f0*/  FFMA.FTZ R132, R133, R174, R219 ;  /* 0x000000ae85847223 */ /* 0x004fe800000100db */
[C---:B------:R-:W-:Y:S01]  /*9100*/  HMMA.16816.F32 R96, R140.reuse, R158, R96 ;  /* 0x0000009e8c60723c */ /* 0x040fe20000001860 */
[----:B------:R-:W1:Y:S03]  /*9110*/  LDSM.16.MT88.4 R156, [R232+0xd800] ;  /* 0x00d80000e89c783b */ /* 0x000e660000004200 */
[----:B------:R-:W-:Y:S04]  /*9120*/  FADD.FTZ R132, R136, R132 ;  /* 0x0000008488847221 */ /* 0x000fe80000010000 */
[-C--:B------:R-:W-:Y:S04]  /*9130*/  HMMA.16816.F32 R100, R140, R160.reuse, R100 ;  /* 0x000000a08c64723c */ /* 0x080fe80000001864 */
[----:B------:R-:W-:Y:S04]  /*9140*/  FADD.FTZ R132, R248, R132 ;  /* 0x00000084f8847221 */ /* 0x000fe80000010000 */
[C---:B------:R-:W-:Y:S04]  /*9150*/  HMMA.16816.F32 R104, R144.reuse, R160, R104 ;  /* 0x000000a09068723c */ /* 0x040fe80000001868 */
[----:B------:R-:W-:Y:S02]  /*9160*/  FADD.FTZ R132, R245, R132 ;  /* 0x00000084f5847221 */ /* 0x000fe40000010000 */
[----:B---3--:R-:W-:Y:S02]  /*9170*/  FFMA.FTZ R133, R2, R173, R217 ;  /* 0x000000ad02857223 */ /* 0x008fe400000100d9 */
[-C--:B------:R-:W-:Y:S01]  /*9180*/  HMMA.16816.F32 R108, R144, R162.reuse, R108 ;  /* 0x000000a2906c723c */ /* 0x080fe2000000186c */
[----:B------:R-:W2:Y:S03]  /*9190*/  LDL.LU R2, [R1+0x20] ;  /* 0x0000200001027983 */ /* 0x000ea60000300800 */
[----:B------:R-:W-:Y:S01]  /*91a0*/  FADD.FTZ R133, R251, R133 ;  /* 0x00000085fb857221 */ /* 0x000fe20000010000 */
[----:B------:R-:W3:Y:S03]  /*91b0*/  LDSM.16.MT88.4 R172, [R233+0xd800] ;  /* 0x00d80000e9ac783b */ /* 0x000ee60000004200 */
[C---:B------:R-:W-:Y:S05]  /*91c0*/  HMMA.16816.F32 R112, R140.reuse, R162, R112 ;  /* 0x000000a28c70723c */ /* 0x040fea0000001870 */
[----:B------:R-:W4:Y:S03]  /*91d0*/  LDSM.16.MT88.4 R216, [R233+0xf800] ;  /* 0x00f80000e9d8783b */ /* 0x000f260000004200 */
[-C--:B------:R-:W-:Y:S08]  /*91e0*/  HMMA.16816.F32 R116, R140, R148.reuse, R116 ;  /* 0x000000948c74723c */ /* 0x080ff00000001874 */
[C---:B------:R-:W-:Y:S08]  /*91f0*/  HMMA.16816.F32 R120, R144.reuse, R148, R120 ;  /* 0x000000949078723c */ /* 0x040ff00000001878 */
[-C--:B------:R-:W-:Y:S08]  /*9200*/  HMMA.16816.F32 R124, R144, R150.reuse, R124 ;  /* 0x00000096907c723c */ /* 0x080ff0000000187c */
[----:B------:R-:W-:Y:S07]  /*9210*/  HMMA.16816.F32 R128, R140, R150, R128 ;  /* 0x000000968c80723c */ /* 0x000fee0000001880 */
[----:B------:R-:W-:Y:S02]  /*9220*/  F2FP.PACK_AB R140, R252, R231 ;  /* 0x000000e7fc8c723e */ /* 0x000fe400000000ff */
[----:B------:R-:W-:Y:S03]  /*9230*/  F2FP.PACK_AB R141, R192, R230 ;  /* 0x000000e6c08d723e */ /* 0x000fe600000000ff */
[----:B------:R-:W-:Y:S02]  /*9240*/  F2FP.PACK_AB R142, R199, R195 ;  /* 0x000000c3c78e723e */ /* 0x000fe400000000ff */
[----:B------:R-:W-:Y:S07]  /*9250*/  F2FP.PACK_AB R143, R200, R196 ;  /* 0x000000c4c88f723e */ /* 0x000fee00000000ff */
[-C--:B-1----:R-:W-:Y:S01]  /*9260*/  HMMA.16816.F32 R148, R140, R156.reuse, R4 ;  /* 0x0000009c8c94723c */ /* 0x082fe20000001804 */
[----:B------:R-:W-:Y:S02]  /*9270*/  LDSM.16.MT88.4 R4, [R234+0xf800] ;  /* 0x00f80000ea04783b */ /* 0x000fe40000004200 */
[----:B--2---:R-:W-:Y:S02]  /*9280*/  FFMA.FTZ R0, R0, R2, R220 ;  /* 0x0000000200007223 */ /* 0x004fe400000100dc */
[----:B------:R-:W-:Y:S04]  /*9290*/  FADD.FTZ R2, R135, R137 ;  /* 0x0000008987027221 */ /* 0x000fe80000010000 */
[----:B------:R-:W1:Y:S03]  /*92a0*/  LDSM.16.MT88.4 R220, [R235+0xf800] ;  /* 0x00f80000ebdc783b */ /* 0x000e660000004200 */
[----:B------:R-:W-:Y:S02]  /*92b0*/  FADD.FTZ R0, R250, R0 ;  /* 0x00000000fa007221 */ /* 0x000fe40000010000 */
[----:B------:R-:W-:Y:S02]  /*92c0*/  FADD.FTZ R2, R249, R2 ;  /* 0x00000002f9027221 */ /* 0x000fe40000010000 */
[----:B------:R-:W-:Y:S01]  /*92d0*/  FADD.FTZ R0, R211, R0 ;  /* 0x00000000d3007221 */ /* 0x000fe20000010000 */
[----:B------:R-:W-:Y:S01]  /*92e0*/  F2FP.PACK_AB R211, R138, R139 ;  /* 0x0000008b8ad3723e */ /* 0x000fe200000000ff */
[----:B------:R-:W-:Y:S01]  /*92f0*/  FADD.FTZ R137, R247, R133 ;  /* 0x00000085f7897221 */ /* 0x000fe20000010000 */
[----:B------:R-:W2:Y:S01]  /*9300*/  LDL.LU R135, [R1+0x88] ;  /* 0x0000880001877983 */ /* 0x000ea20000300800 */
[----:B------:R-:W-:Y:S01]  /*9310*/  FADD.FTZ R133, R246, R2 ;  /* 0x00000002f6857221 */ /* 0x000fe20000010000 */
[----:B------:R-:W-:Y:S01]  /*9320*/  MOV R2, R186 ;  /* 0x000000ba00027202 */ /* 0x000fe20000000f00 */
[----:B------:R-:W-:Y:S01]  /*9330*/  FADD.FTZ R0, R244, R0 ;  /* 0x00000000f4007221 */ /* 0x000fe20000010000 */
[----:B------:R-:W2:Y:S01]  /*9340*/  LDL.LU R136, [R1+0x84] ;  /* 0x0000840001887983 */ /* 0x000ea20000300800 */
[C---:B------:R-:W-:Y:S03]  /*9350*/  HMMA.16816.F32 R144, R208.reuse, R156, R8 ;  /* 0x0000009cd090723c */ /* 0x040fe60000001808 */
[----:B------:R1:W5:Y:S01]  /*9360*/  LDL.LU R251, [R1+0x80] ;  /* 0x0000800001fb7983 */ /* 0x0003620000300800 */
[----:B------:R-:W-:Y:S02]  /*9370*/  FADD.FTZ R0, R240, R0 ;  /* 0x00000000f0007221 */ /* 0x000fe40000010000 */
[----:B------:R-:W-:Y:S01]  /*9380*/  FADD.FTZ R2, R2, R137 ;  /* 0x0000008902027221 */ /* 0x000fe20000010000 */
[----:B------:R-:W-:Y:S01]  /*9390*/  MOV R9, R152 ;  /* 0x0000009800097202 */ /* 0x000fe20000000f00 */
[----:B------:R1:W5:Y:S01]  /*93a0*/  LDL.LU R250, [R1+0x7c] ;  /* 0x00007c0001fa7983 */ /* 0x0003620000300800 */
[----:B------:R-:W-:Y:S02]  /*93b0*/  MOV R8, R153 ;  /* 0x0000009900087202 */ /* 0x000fe40000000f00 */
[-C--:B------:R-:W-:Y:S01]  /*93c0*/  HMMA.16816.F32 R152, R208, R158.reuse, R12 ;  /* 0x0000009ed098723c */ /* 0x080fe2000000180c */
[----:B------:R1:W5:Y:S02]  /*93d0*/  LDL.LU R249, [R1+0x78] ;  /* 0x0000780001f97983 */ /* 0x0003640000300800 */
[----:B------:R-:W-:Y:S01]  /*93e0*/  FADD.FTZ R0, R236, R0 ;  /* 0x00000000ec007221 */ /* 0x000fe20000010000 */
[----:B------:R-:W-:Y:S01]  /*93f0*/  MOV R11, R182 ;  /* 0x000000b6000b7202 */ /* 0x000fe20000000f00 */
[----:B------:R1:W5:Y:S01]  /*9400*/  LDL.LU R248, [R1+0x74] ;  /* 0x0000740001f87983 */ /* 0x0003620000300800 */
[----:B------:R-:W-:Y:S01]  /*9410*/  MOV R10, R187 ;  /* 0x000000bb000a7202 */ /* 0x000fe20000000f00 */
[----:B------:R-:W-:Y:S01]  /*9420*/  IMAD.MOV.U32 R13, RZ, RZ, R199 ;  /* 0x000000ffff0d7224 */ /* 0x000fe200078e00c7 */
[C---:B------:R-:W-:Y:S01]  /*9430*/  HMMA.16816.F32 R156, R140.reuse, R158, R16 ;  /* 0x0000009e8c9c723c */ /* 0x040fe20000001810 */
[----:B------:R1:W5:Y:S03]  /*9440*/  LDL.LU R247, [R1+0x70] ;  /* 0x0000700001f77983 */ /* 0x0003660000300800 */
[----:B------:R-:W-:Y:S01]  /*9450*/  MOV R15, R203 ;  /* 0x000000cb000f7202 */ /* 0x000fe20000000f00 */
[----:B------:R1:W5:Y:S01]  /*9460*/  LDL.LU R246, [R1+0x6c] ;  /* 0x00006c0001f67983 */ /* 0x0003620000300800 */
[----:B------:R-:W-:Y:S02]  /*9470*/  MOV R14, R200 ;  /* 0x000000c8000e7202 */ /* 0x000fe40000000f00 */
[-C--:B---3--:R-:W-:Y:S01]  /*9480*/  HMMA.16816.F32 R160, R140, R172.reuse, R20 ;  /* 0x000000ac8ca0723c */ /* 0x088fe20000001814 */
[----:B------:R3:W5:Y:S03]  /*9490*/  LDL.LU R245, [R1+0x68] ;  /* 0x0000680001f57983 */ /* 0x0007660000300800 */
[----:B------:R-:W-:Y:S01]  /*94a0*/  MOV R16, R183 ;  /* 0x000000b700107202 */ /* 0x000fe20000000f00 */
[----:B------:R3:W5:Y:S01]  /*94b0*/  LDL.LU R244, [R1+0x64] ;  /* 0x0000640001f47983 */ /* 0x0007620000300800 */
[----:B------:R-:W-:Y:S02]  /*94c0*/  IADD3 R15, R15, -0x1, RZ ;  /* 0xffffffff0f0f7810 */ /* 0x000fe40007ffe0ff */
[----:B------:R-:W-:Y:S02]  /*94d0*/  MOV R20, R164 ;  /* 0x000000a400147202 */ /* 0x000fe40000000f00 */
[C---:B------:R-:W-:Y:S04]  /*94e0*/  HMMA.16816.F32 R164, R208.reuse, R172, R24 ;  /* 0x000000acd0a4723c */ /* 0x040fe80000001818 */
[----:B------:R-:W-:Y:S02]  /*94f0*/  MOV R22, R169 ;  /* 0x000000a900167202 */ /* 0x000fe40000000f00 */
[----:B------:R-:W-:Y:S02]  /*9500*/  MOV R21, R185 ;  /* 0x000000b900157202 */ /* 0x000fe40000000f00 */
[----:B------:R-:W-:Y:S04]  /*9510*/  MOV R27, R168 ;  /* 0x000000a8001b7202 */ /* 0x000fe80000000f00 */
[----:B------:R-:W-:Y:S02]  /*9520*/  MOV R26, R170 ;  /* 0x000000aa001a7202 */ /* 0x000fe40000000f00 */
[----:B------:R-:W-:Y:S02]  /*9530*/  MOV R25, R171 ;  /* 0x000000ab00197202 */ /* 0x000fe40000000f00 */
[-C--:B------:R-:W-:Y:S03]  /*9540*/  HMMA.16816.F32 R168, R208, R174.reuse, R28 ;  /* 0x000000aed0a8723c */ /* 0x080fe6000000181c */
[----:B------:R-:W-:Y:S02]  /*9550*/  MOV R18, R195 ;  /* 0x000000c300127202 */ /* 0x000fe40000000f00 */
[----:B------:R-:W-:Y:S02]  /*9560*/  MOV R19, R196 ;  /* 0x000000c400137202 */ /* 0x000fe40000000f00 */
[----:B------:R-:W-:Y:S01]  /*9570*/  MOV R17, R192 ;  /* 0x000000c000117202 */ /* 0x000fe20000000f00 */
[C---:B------:R-:W-:Y:S04]  /*9580*/  HMMA.16816.F32 R172, R140.reuse, R174, R32 ;  /* 0x000000ae8cac723c */ /* 0x040fe80000001820 */
[----:B------:R-:W-:Y:S02]  /*9590*/  MOV R24, R202 ;  /* 0x000000ca00187202 */ /* 0x000fe40000000f00 */
[----:B------:R-:W-:Y:S01]  /*95a0*/  MOV R31, R201 ;  /* 0x000000c9001f7202 */ /* 0x000fe20000000f00 */
[----:B------:R-:W-:Y:S01]  /*95b0*/  IMAD.MOV.U32 R33, RZ, RZ, R178 ;  /* 0x000000ffff217224 */ /* 0x000fe200078e00b2 */
[----:B------:R-:W-:Y:S04]  /*95c0*/  MOV R32, R179 ;  /* 0x000000b300207202 */ /* 0x000fe80000000f00 */
[----:B------:R-:W-:Y:S02]  /*95d0*/  MOV R34, R177 ;  /* 0x000000b100227202 */ /* 0x000fe40000000f00 */
[----:B------:R-:W-:Y:S02]  /*95e0*/  MOV R35, R176 ;  /* 0x000000b000237202 */ /* 0x000fe40000000f00 */
[-C--:B------:R-:W-:Y:S03]  /*95f0*/  HMMA.16816.F32 R176, R140, R188.reuse, R36 ;  /* 0x000000bc8cb0723c */ /* 0x080fe60000001824 */
        /* <DEDUP_REMOVED lines=16> */
[----:B------:R-:W-:Y:S01]  /*9700*/  IMAD.MOV.U32 R31, RZ, RZ, R24 ;  /* 0x000000ffff1f7224 */ /* 0x000fe200078e0018 */
        /* <DEDUP_REMOVED lines=30> */
[----:B------:R-:W-:Y:S01]  /*98f0*/  MOV R37, R38 ;  /* 0x0000002600257202 */ /* 0x000fe20000000f00 */
[----:B------:R-:W-:Y:S01]  /*9900*/  FADD.FTZ R2, R43, R2 ;  /* 0x000000022b027221 */ /* 0x000fe20000010000 */
[----:B------:R-:W-:Y:S02]  /*9910*/  MOV R38, R39 ;  /* 0x0000002700267202 */ /* 0x000fe40000000f00 */
[----:B------:R-:W-:Y:S01]  /*9920*/  MOV R39, R32 ;  /* 0x0000002000277202 */ /* 0x000fe20000000f00 */
[----:B------:R-:W-:Y:S01]  /*9930*/  FADD.FTZ R2, R237, R2 ;  /* 0x00000002ed027221 */ /* 0x000fe20000010000 */
[----:B------:R-:W-:Y:S01]  /*9940*/  MOV R32, R33 ;  /* 0x0000002100207202 */ /* 0x000fe20000000f00 */
[----:B------:R-:W-:Y:S01]  /*9950*/  FADD.FTZ R0, R38, R0 ;  /* 0x0000000026007221 */ /* 0x000fe20000010000 */
[----:B------:R-:W-:Y:S01]  /*9960*/  MOV R33, R34 ;  /* 0x0000002200217202 */ /* 0x000fe20000000f00 */
[----:B------:R-:W-:Y:S01]  /*9970*/  IMAD.MOV.U32 R34, RZ, RZ, R35 ;  /* 0x000000ffff227224 */ /* 0x000fe200078e0023 */
[----:B------:R-:W-:Y:S01]  /*9980*/  MOV R35, R28 ;  /* 0x0000001c00237202 */ /* 0x000fe20000000f00 */
[----:B------:R-:W-:Y:S01]  /*9990*/  FADD.FTZ R2, R37, R2 ;  /* 0x0000000225027221 */ /* 0x000fe20000010000 */
[----:B------:R-:W-:Y:S02]  /*99a0*/  MOV R28, R29 ;  /* 0x0000001d001c7202 */ /* 0x000fe40000000f00 */
        /* <DEDUP_REMOVED lines=8> */
[----:B------:R-:W-:Y:S02]  /*9a30*/  MOV R20, R241 ;  /* 0x000000f100147202 */ /* 0x000fe40000000f00 */
[----:B------:R3:W5:Y:S01]  /*9a40*/  LDL.LU R241, [R1+0x58] ;  /* 0x0000580001f17983 */ /* 0x0007620000300800 */
[----:B------:R-:W-:Y:S02]  /*9a50*/  MOV R23, R184 ;  /* 0x000000b800177202 */ /* 0x000fe40000000f00 */
[-C--:B------:R-:W-:Y:S01]  /*9a60*/  HMMA.16816.F32 R184, R208, R190.reuse, R44 ;  /* 0x000000bed0b8723c */ /* 0x080fe2000000182c */
[----:B------:R3:W5:Y:S02]  /*9a70*/  LDL.LU R240, [R1+0x54] ;  /* 0x0000540001f07983 */ /* 0x0007640000300800 */
[----:B------:R-:W-:Y:S02]  /*9a80*/  MOV R12, R193 ;  /* 0x000000c1000c7202 */ /* 0x000fe40000000f00 */
[----:B------:R3:W5:Y:S03]  /*9a90*/  LDL.LU R239, [R1+0x50] ;  /* 0x0000500001ef7983 */ /* 0x0007660000300800 */
[C---:B------:R-:W-:Y:S01]  /*9aa0*/  HMMA.16816.F32 R188, R140.reuse, R190, R48 ;  /* 0x000000be8cbc723c */ /* 0x040fe20000001830 */
[----:B------:R3:W5:Y:S03]  /*9ab0*/  LDL.LU R238, [R1+0x4c] ;  /* 0x00004c0001ee7983 */ /* 0x0007660000300800 */
[----:B------:R-:W-:Y:S01]  /*9ac0*/  FADD.FTZ R12, R12, R8 ;  /* 0x000000080c0c7221 */ /* 0x000fe20000010000 */
[----:B------:R3:W5:Y:S01]  /*9ad0*/  LDL.LU R237, [R1+0x48] ;  /* 0x0000480001ed7983 */ /* 0x0007620000300800 */
[----:B------:R-:W-:Y:S02]  /*9ae0*/  FADD.FTZ R8, R36, R9 ;  /* 0x0000000924087221 */ /* 0x000fe40000010000 */
[-C--:B------:R-:W-:Y:S01]  /*9af0*/  HMMA.16816.F32 R192, R140, R204.reuse, R52 ;  /* 0x000000cc8cc0723c */ /* 0x080fe20000001834 */
[----:B------:R3:W5:Y:S03]  /*9b00*/  LDL.LU R236, [R1+0x44] ;  /* 0x0000440001ec7983 */ /* 0x0007660000300800 */
        /* <DEDUP_REMOVED lines=22> */
[-C--:B----4-:R-:W-:Y:S04]  /*9c70*/  HMMA.16816.F32 R84, R140, R216.reuse, R84 ;  /* 0x000000d88c54723c */ /* 0x090fe80000001854 */
[----:B------:R-:W-:Y:S04]  /*9c80*/  FADD.FTZ R9, R230, R9 ;  /* 0x00000009e6097221 */ /* 0x000fe80000010000 */
[C---:B------:R-:W-:Y:S08]  /*9c90*/  HMMA.16816.F32 R88, R208.reuse, R216, R88 ;  /* 0x000000d8d058723c */ /* 0x040ff00000001858 */
[-C--:B------:R-:W-:Y:S04]  /*9ca0*/  HMMA.16816.F32 R92, R208, R218.reuse, R92 ;  /* 0x000000dad05c723c */ /* 0x080fe8000000185c */
[----:B--2---:R-:W-:Y:S04]  /*9cb0*/  MOV R133, R135 ;  /* 0x0000008700857202 */ /* 0x004fe80000000f00 */
[C---:B------:R-:W-:Y:S04]  /*9cc0*/  HMMA.16816.F32 R96, R140.reuse, R218, R96 ;  /* 0x000000da8c60723c */ /* 0x040fe80000001860 */
[----:B------:R-:W-:Y:S04]  /*9cd0*/  MOV R132, R136 ;  /* 0x0000008800847202 */ /* 0x000fe80000000f00 */
[-C--:B-1----:R-:W-:Y:S08]  /*9ce0*/  HMMA.16816.F32 R100, R140, R220.reuse, R100 ;  /* 0x000000dc8c64723c */ /* 0x082ff00000001864 */
        /* <DEDUP_REMOVED lines=22> */
[----:B------:R3:W-:Y:S03]  /*9e50*/  STL [R1+0x14], R6 ;  /* 0x0000140601007387 */ /* 0x0007e60000100800 */
[----:B------:R-:W-:Y:S02]  /*9e60*/  FADD.FTZ R2, R225, R0 ;  /* 0x00000000e1027221 */ /* 0x000fe40000010000 */
[----:B------:R-:W-:Y:S01]  /*9e70*/  FADD.FTZ R0, R139, R4 ;  /* 0x000000048b007221 */ /* 0x000fe20000010000 */
[----:B------:R-:W-:Y:S01]  /*9e80*/  MOV R139, R134 ;  /* 0x00000086008b7202 */ /* 0x000fe20000000f00 */
[----:B------:R-:W-:Y:S02]  /*9e90*/  FADD.FTZ R4, R14, R5 ;  /* 0x000000050e047221 */ /* 0x000fe40000010000 */
[----:B------:R-:W-:Y:S02]  /*9ea0*/  FADD.FTZ R2, R224, R2 ;  /* 0x00000002e0027221 */ /* 0x000fe40000010000 */
[----:B------:R-:W-:Y:S01]  /*9eb0*/  FADD.FTZ R0, R138, R0 ;  /* 0x000000008a007221 */ /* 0x000fe20000010000 */
[----:B------:R3:W-:Y:S04]  /*9ec0*/  STL [R1+0x18], R4 ;  /* 0x0000180401007387 */ /* 0x0007e80000100800 */
[----:B------:R3:W-:Y:S04]  /*9ed0*/  STL [R1+0x1c], R2 ;  /* 0x00001c0201007387 */ /* 0x0007e80000100800 */
[----:B------:R3:W-:Y:S04]  /*9ee0*/  STL [R1+0x20], R0 ;  /* 0x0000200001007387 */ /* 0x0007e80000100800 */
[----:B------:R3:W-:Y:S02]  /*9ef0*/  STL [R1+0x10], R15 ;  /* 0x0000100f01007387 */ /* 0x0007e40000100800 */
[----:B---3-5:R-:W-:-:S05]  /*9f00*/  @P0 BRA `(.L_x_96) ;  /* 0xffffb5c000000947 */ /* 0x028fca000383ffff */
.L_x_95:
[----:B----4-:R-:W2:Y:S04]  /*9f10*/  LDL.LU R5, [R1+0x14] ;  /* 0x0000140001057983 */ /* 0x010ea80000300800 */
        /* <DEDUP_REMOVED lines=17> */
[----:B------:R-:W-:Y:S01]  /*a030*/  SHFL.BFLY PT, R5, R6, 0x2, 0x1f ;  /* 0x0c401f0006057f89 */ /* 0x000fe200000e0000 */
[----:B--2---:R-:W-:Y:S01]  /*a040*/  FADD.FTZ R0, R0, R8 ;  /* 0x0000000800007221 */ /* 0x004fe20000010000 */
[----:B------:R-:W-:Y:S02]  /*a050*/  SHF.R.S32.HI R8, RZ, 0x2, R18 ;  /* 0x00000002ff087819 */ /* 0x000fe40000011412 */
[----:B------:R-:W1:Y:S01]  /*a060*/  SHFL.BFLY PT, R132, R2, 0x1, 0x1f ;  /* 0x0c201f0002847f89 */ /* 0x000e6200000e0000 */
[----:B---3--:R-:W-:-:S03]  /*a070*/  FADD.FTZ R4, R4, R7 ;  /* 0x0000000704047221 */ /* 0x008fc60000010000 */
[----:B------:R-:W2:Y:S04]  /*a080*/  SHFL.BFLY PT, R133, R0, 0x1, 0x1f ;  /* 0x0c201f0000857f89 */ /* 0x000ea800000e0000 */
[----:B------:R-:W3:Y:S01]  /*a090*/  SHFL.BFLY PT, R7, R4, 0x1, 0x1f ;  /* 0x0c201f0004077f89 */ /* 0x000ee200000e0000 */
[----:B-1----:R-:W-:Y:S02]  /*a0a0*/  FADD.FTZ R132, R2, R132 ;  /* 0x0000008402847221 */ /* 0x002fe40000010000 */
[----:B------:R-:W-:Y:S01]  /*a0b0*/  FADD.FTZ R2, R5, R6 ;  /* 0x0000000605027221 */ /* 0x000fe20000010000 */
[----:B------:R-:W-:Y:S01]  /*a0c0*/  SHF.R.S32.HI R5, RZ, 0x1f, R18 ;  /* 0x0000001fff057819 */ /* 0x000fe20000011412 */
[----:B--2---:R-:W-:Y:S01]  /*a0d0*/  FADD.FTZ R133, R0, R133 ;  /* 0x0000008500857221 */ /* 0x004fe20000010000 */
[----:B------:R-:W-:-:S02]  /*a0e0*/  FSETP.NE.FTZ.AND P6, PT, R132, RZ, PT ;  /* 0x000000ff8400720b */ /* 0x000fc40003fd5000 */
[----:B------:R-:W1:Y:S01]  /*a0f0*/  SHFL.BFLY PT, R6, R2, 0x1, 0x1f ;  /* 0x0c201f0002067f89 */ /* 0x000e6200000e0000 */
[----:B------:R-:W-:Y:S01]  /*a100*/  MOV R0, 0x3f800000 ;  /* 0x3f80000000007802 */ /* 0x000fe20000000f00 */
[----:B---3--:R-:W-:Y:S01]  /*a110*/  FADD.FTZ R137, R4, R7 ;  /* 0x0000000704897221 */ /* 0x008fe20000010000 */
[----:B------:R-:W-:Y:S02]  /*a120*/  LEA.HI R5, R5, R8, RZ, 0x3 ;  /* 0x0000000805057211 */ /* 0x000fe400078f18ff */
[----:B------:R-:W-:Y:S02]  /*a130*/  @!P0 MOV R7, c[0x0][0x214] ;  /* 0x0000850000078a02 */ /* 0x000fe40000000f00 */
[----:B------:R-:W-:Y:S02]  /*a140*/  LOP3.LUT R18, R18, 0x3ffffffc, RZ, 0xc0, !PT ;  /* 0x3ffffffc12127812 */ /* 0x000fe400078ec0ff */
[----:B------:R-:W-:Y:S02]  /*a150*/  @!P0 SEL R139, R7, c[0x0][0x234], !P3 ;  /* 0x00008d00078b8a07 */ /* 0x000fe40005800000 */
[----:B------:R-:W2:Y:S01]  /*a160*/  @P6 MUFU.RCP R0, R132 ;  /* 0x0000008400006308 */ /* 0x000ea20000001000 */
[----:B------:R-:W-:-:S02]  /*a170*/  IADD3 R18, -R18, R140, RZ ;  /* 0x0000008c12127210 */ /* 0x000fc40007ffe1ff */
[----:B------:R-:W-:Y:S02]  /*a180*/  FSETP.NE.FTZ.AND P5, PT, R133, RZ, PT ;  /* 0x000000ff8500720b */ /* 0x000fe40003fb5000 */
[----:B------:R-:W-:Y:S02]  /*a190*/  FSETP.NE.FTZ.AND P4, PT, R137, RZ, PT ;  /* 0x000000ff8900720b */ /* 0x000fe40003f95000 */
[----:B------:R-:W-:Y:S01]  /*a1a0*/  MOV R4, 0x3f800000 ;  /* 0x3f80000000047802 */ /* 0x000fe20000000f00 */
[----:B-1----:R-:W-:Y:S01]  /*a1b0*/  FADD.FTZ R138, R2, R6 ;  /* 0x00000006028a7221 */ /* 0x002fe20000010000 */
[----:B------:R-:W-:Y:S01]  /*a1c0*/  LOP3.LUT R2, R5, 0xfffffff8, RZ, 0xc0, !PT ;  /* 0xfffffff805027812 */ /* 0x000fe200078ec0ff */
[----:B--2---:R-:W-:-:S06]  /*a1d0*/  FMUL.FTZ R148, R0, R148 ;  /* 0x0000009400947220 */ /* 0x004fcc0000410000 */
[----:B------:R-:W1:Y:S01]  /*a1e0*/  @P5 MUFU.RCP R4, R133 ;  /* 0x0000008500045308 */ /* 0x000e620000001000 */
[C---:B------:R-:W-:Y:S02]  /*a1f0*/  FMUL.FTZ R7, R0.reuse, R149 ;  /* 0x0000009500077220 */ /* 0x040fe40000410000 */
[C---:B------:R-:W-:Y:S02]  /*a200*/  FMUL.FTZ R156, R0.reuse, R156 ;  /* 0x0000009c009c7220 */ /* 0x040fe40000410000 */
[C---:B------:R-:W-:Y:S01]  /*a210*/  FMUL.FTZ R157, R0.reuse, R157 ;  /* 0x0000009d009d7220 */ /* 0x040fe20000410000 */
[----:B------:R-:W-:Y:S01]  /*a220*/  F2FP.PACK_AB R7, R7, R148 ;  /* 0x000000940707723e */ /* 0x000fe200000000ff */
[C---:B------:R-:W-:Y:S02]  /*a230*/  FMUL.FTZ R160, R0.reuse, R160 ;  /* 0x000000a000a07220 */ /* 0x040fe40000410000 */
[C---:B------:R-:W-:Y:S02]  /*a240*/  FMUL.FTZ R10, R0.reuse, R161 ;  /* 0x000000a1000a7220 */ /* 0x040fe40000410000 */
[----:B------:R-:W-:-:S02]  /*a250*/  FMUL.FTZ R172, R0, R172 ;  /* 0x000000ac00ac7220 */ /* 0x000fc40000410000 */
[----:B------:R-:W-:Y:S01]  /*a260*/  FMUL.FTZ R13, R0, R173 ;  /* 0x000000ad000d7220 */ /* 0x000fe20000410000 */
[----:B------:R-:W-:Y:S01]  /*a270*/  F2FP.PACK_AB R10, R10, R160 ;  /* 0x000000a00a0a723e */ /* 0x000fe200000000ff */
[C---:B------:R-:W-:Y:S02]  /*a280*/  FMUL.FTZ R176, R0.reuse, R176 ;  /* 0x000000b000b07220 */ /* 0x040fe40000410000 */
[C---:B------:R-:W-:Y:S01]  /*a290*/  FMUL.FTZ R22, R0.reuse, R177 ;  /* 0x000000b100167220 */ /* 0x040fe20000410000 */
[----:B------:R-:W-:Y:S01]  /*a2a0*/  F2FP.PACK_AB R13, R13, R172 ;  /* 0x000000ac0d0d723e */ /* 0x000fe200000000ff */
[C---:B------:R-:W-:Y:S02]  /*a2b0*/  FMUL.FTZ R188, R0.reuse, R188 ;  /* 0x000000bc00bc7220 */ /* 0x040fe40000410000 */
[----:B------:R-:W-:Y:S01]  /*a2c0*/  FMUL.FTZ R17, R0, R189 ;  /* 0x000000bd00117220 */ /* 0x000fe20000410000 */
[----:B------:R-:W-:Y:S01]  /*a2d0*/  F2FP.PACK_AB R22, R22, R176 ;  /* 0x000000b01616723e */ /* 0x000fe200000000ff */
[----:B------:R-:W-:-:S02]  /*a2e0*/  FMUL.FTZ R192, R0, R192 ;  /* 0x000000c000c07220 */ /* 0x000fc40000410000 */
[C---:B------:R-:W-:Y:S01]  /*a2f0*/  FMUL.FTZ R65, R0.reuse, R193 ;  /* 0x000000c100417220 */ /* 0x040fe20000410000 */
[----:B------:R-:W-:Y:S01]  /*a300*/  F2FP.PACK_AB R17, R17, R188 ;  /* 0x000000bc1111723e */ /* 0x000fe200000000ff */
[C---:B------:R-:W-:Y:S02]  /*a310*/  FMUL.FTZ R204, R0.reuse, R204 ;  /* 0x000000cc00cc7220 */ /* 0x040fe40000410000 */
[C---:B------:R-:W-:Y:S01]  /*a320*/  FMUL.FTZ R61, R0.reuse, R205 ;  /* 0x000000cd003d7220 */ /* 0x040fe20000410000 */
[----:B------:R-:W-:Y:S01]  /*a330*/  F2FP.PACK_AB R65, R65, R192 ;  /* 0x000000c04141723e */ /* 0x000fe200000000ff */
[C---:B------:R-:W-:Y:S01]  /*a340*/  FMUL.FTZ R29, R0.reuse, R68 ;  /* 0x00000044001d7220 */ /* 0x040fe20000410000 */
[----:B------:R-:W-:Y:S01]  /*a350*/  MOV R68, 0x20 ;  /* 0x0000002000447802 */ /* 0x000fe20000000f00 */
[C---:B------:R-:W-:Y:S01]  /*a360*/  FMUL.FTZ R57, R0.reuse, R69 ;  /* 0x0000004500397220 */ /* 0x040fe20000410000 */
[----:B------:R-:W-:Y:S01]  /*a370*/  F2FP.PACK_AB R61, R61, R204 ;  /* 0x000000cc3d3d723e */ /* 0x000fe200000000ff */
[----:B------:R-:W-:-:S02]  /*a380*/  FMUL.FTZ R80, R0, R80 ;  /* 0x0000005000507220 */ /* 0x000fc40000410000 */
[C---:B------:R-:W-:Y:S01]  /*a390*/  FMUL.FTZ R53, R0.reuse, R81 ;  /* 0x0000005100357220 */ /* 0x040fe20000410000 */
[----:B------:R-:W-:Y:S01]  /*a3a0*/  F2FP.PACK_AB R57, R57, R29 ;  /* 0x0000001d3939723e */ /* 0x000fe200000000ff */
[C---:B------:R-:W-:Y:S01]  /*a3b0*/  FMUL.FTZ R33, R0.reuse, R84 ;  /* 0x0000005400217220 */ /* 0x040fe20000410000 */
[----:B------:R-:W-:Y:S01]  /*a3c0*/  LEA.HI R84, R141, R140, RZ, 0x5 ;  /* 0x0000008c8d547211 */ /* 0x000fe200078f28ff */
[C---:B------:R-:W-:Y:S01]  /*a3d0*/  FMUL.FTZ R49, R0.reuse, R85 ;  /* 0x0000005500317220 */ /* 0x040fe20000410000 */
[----:B------:R-:W-:Y:S01]  /*a3e0*/  F2FP.PACK_AB R53, R53, R80 ;  /* 0x000000503535723e */ /* 0x000fe200000000ff */
[C---:B------:R-:W-:Y:S01]  /*a3f0*/  FMUL.FTZ R96, R0.reuse, R96 ;  /* 0x0000006000607220 */ /* 0x040fe20000410000 */
[----:B------:R-:W-:Y:S01]  /*a400*/  SHF.R.S32.HI R84, RZ, 0x5, R84 ;  /* 0x00000005ff547819 */ /* 0x000fe20000011454 */
[C---:B------:R-:W-:Y:S01]  /*a410*/  FMUL.FTZ R45, R0.reuse, R97 ;  /* 0x00000061002d7220 */ /* 0x040fe20000410000 */
        /* <DEDUP_REMOVED lines=351> */
.L_x_100:
[----:B--234-:R-:W-:Y:S05]  /*ba10*/  BSYNC B0 ;  /* 0x0000000000007941 */ /* 0x01cfea0003800000 */
.L_x_99:
        /* <DEDUP_REMOVED lines=59> */
.L_x_101:
        /* <DEDUP_REMOVED lines=11> */
.L_x_2375:


//--------------------- .text._ZN5flash16flash_fwd_kernelI23Flash_fwd_kernel_traitsILi128ELi128ELi64ELi4ELb0ELb0EN7cutlass6half_tE19Flash_kernel_traitsILi128ELi128ELi64ELi4ES3_EELb0ELb0ELb0ELb0ELb0ELb0ELb0ELb0EEEvNS_16Flash_fwd_paramsE --------------------------
	.section	.text._ZN5flash16flash_fwd_kernelI23Flash_fwd_kernel_traitsILi128ELi128ELi64ELi4ELb0ELb0EN7cutlass6half_tE19Flash_kernel_traitsILi128ELi128ELi64ELi4ES3_EELb0ELb0ELb0ELb0ELb0ELb0ELb0ELb0EEEvNS_16Flash_fwd_paramsE,"ax",@progbits
	.sectioninfo	@"SHI_REGISTERS=255"
	.align	128
        .global         _ZN5flash16flash_fwd_kernelI23Flash_fwd_kernel_traitsILi128ELi128ELi64ELi4ELb0ELb0EN7cutlass6half_tE19Flash_kernel_traitsILi128ELi128ELi64ELi4ES3_EELb0ELb0ELb0ELb0ELb0ELb0ELb0ELb0EEEvNS_16Flash_fwd_paramsE
        .type           _ZN5flash16flash_fwd_kernelI23Flash_fwd_kernel_traitsILi128ELi128ELi64ELi4ELb0ELb0EN7cutlass6half_tE19Flash_kernel_traitsILi128ELi128ELi64ELi4ES3_EELb0ELb0ELb0ELb0ELb0ELb0ELb0ELb0EEEvNS_16Flash_fwd_paramsE,@function
        .size           _ZN5flash16flash_fwd_kernelI23Flash_fwd_kernel_traitsILi128ELi128ELi64ELi4ELb0ELb0EN7cutlass6half_tE19Flash_kernel_traitsILi128ELi128ELi64ELi4ES3_EELb0ELb0ELb0ELb0ELb0ELb0ELb0ELb0EEEvNS_16Flash_fwd_paramsE,(.L_x_2376 - _ZN5flash16flash_fwd_kernelI23Flash_fwd_kernel_traitsILi128ELi128ELi64ELi4ELb0ELb0EN7cutlass6half_tE19Flash_kernel_traitsILi128ELi128ELi64ELi4ES3_EELb0ELb0ELb0ELb0ELb0ELb0ELb0ELb0EEEvNS_16Flash_fwd_paramsE)
        .other          _ZN5flash16flash_fwd_kernelI23Flash_fwd_kernel_traitsILi128ELi128ELi64ELi4ELb0ELb0EN7cutlass6half_tE19Flash_kernel_traitsILi128ELi128ELi64ELi4ES3_EELb0ELb0ELb0ELb0ELb0ELb0ELb0ELb0EEEvNS_16Flash_fwd_paramsE,@"STO_CUDA_ENTRY STV_DEFAULT"
_ZN5flash16flash_fwd_kernelI23Flash_fwd_kernel_traitsILi128ELi128ELi64ELi4ELb0ELb0EN7cutlass6half_tE19Flash_kernel_traitsILi128ELi128ELi64ELi4ES3_EELb0ELb0ELb0ELb0ELb0ELb0ELb0ELb0EEEvNS_16Flash_fwd_paramsE:
.text._ZN5flash16flash_fwd_kernelI23Flash_fwd_kernel_traitsILi128ELi128ELi64ELi4ELb0ELb0EN7cutlass6half_tE19Flash_kernel_traitsILi128ELi128ELi64ELi4ES3_EELb0ELb0ELb0ELb0ELb0ELb0ELb0ELb0EEEvNS_16Flash_fwd_paramsE:
[----:B------:R-:W-:Y:S02]  /*0000*/  MOV R1, c[0x0][0x28] ;  /* 0x00000a0000017a02 */ /* 0x000fe40000000f00 */
[----:B------:R-:W1:Y:S01]  /*0010*/  S2UR UR11, SR_CTAID.Y ;  /* 0x00000000000b79c3 */ /* 0x000e620000002600 */
[----:B------:R-:W-:Y:S01]  /*0020*/  ULDC.64 UR4, c[0x0][0x240] ;  /* 0x0000900000047ab9 */ /* 0x000fe20000000a00 */
[----:B------:R-:W-:Y:S01]  /*0030*/  IADD3 R1, R1, -0xc0, RZ ;  /* 0xffffff4001017810 */ /* 0x000fe20007ffe0ff */
[----:B------:R-:W-:Y:S02]  /*0040*/  UISETP.NE.U32.AND UP2, UPT, URZ, UR4, UPT ;  /* 0x000000043f00728c */ /* 0x000fe4000bf45070 */
[----:B------:R-:W-:Y:S02]  /*0050*/  UMOV UR9, 0x4 ;  /* 0x0000000400097882 */ /* 0x000fe40000000000 */
[----:B------:R-:W-:Y:S02]  /*0060*/  UISETP.NE.AND.EX UP2, UPT, URZ, UR5, UPT, UP2 ;  /* 0x000000053f00728c */ /* 0x000fe4000bf45320 */
[----:B------:R-:W-:Y:S02]  /*0070*/  ULDC.64 UR12, c[0x0][0x240] ;  /* 0x00009000000c7ab9 */ /* 0x000fe40000000a00 */
[----:B------:R-:W-:-:S02]  /*0080*/  ULDC.64 UR4, c[0x0][0x250] ;  /* 0x0000940000047ab9 */ /* 0x000fc40000000a00 */
[----:B------:R-:W-:Y:S01]  /*0090*/  PLOP3.LUT P2, PT, PT, PT, UP2, 0x80, 0x0 ;  /* 0x000000000000781c */ /* 0x000fe20003f4f028 */
[----:B------:R-:W-:Y:S02]  /*00a0*/  UISETP.NE.U32.AND UP0, UPT, URZ, UR4, UPT ;  /* 0x000000043f00728c */ /* 0x000fe4000bf05070 */
[----:B------:R-:W-:Y:S02]  /*00b0*/  ULDC.64 UR18, c[0x0][0x118] ;  /* 0x0000460000127ab9 */ /* 0x000fe40000000a00 */
[----:B------:R-:W-:Y:S02]  /*00c0*/  UISETP.NE.AND.EX UP0, UPT, URZ, UR5, UPT, UP0 ;  /* 0x000000053f00728c */ /* 0x000fe4000bf05300 */
[----:B------:R-:W-:Y:S02]  /*00d0*/  ULDC.U8 UR8, c[0x0][0x312] ;  /* 0x0000c48000087ab9 */ /* 0x000fe40000000000 */
[----:B------:R-:W-:Y:S02]  /*00e0*/  ULDC.64 UR6, c[0x0][0x248] ;  /* 0x0000920000067ab9 */ /* 0x000fe40000000a00 */
[----:B-1----:R-:W-:Y:S01]  /*00f0*/  UIMAD.WIDE UR12, UR11, UR9, UR12 ;  /* 0x000000090b0c72a5 */ /* 0x002fe2000f8e020c */
[----:B------:R-:W-:Y:S01]  /*0100*/  PLOP3.LUT P0, PT, PT, PT, UP0, 0x80, 0x0 ;  /* 0x000000000000781c */ /* 0x000fe20003f0f008 */
[----:B------:R-:W-:-:S02]  /*0110*/  ULDC.64 UR4, c[0x0][0x250] ;  /* 0x0000940000047ab9 */ /* 0x000fc40000000a00 */
[----:B------:R-:W-:Y:S02]  /*0120*/  UISETP.NE.AND UP3, UPT, UR8, URZ, UPT ;  /* 0x0000003f0800728c */ /* 0x000fe4000bf65270 */
[----:B------:R-:W-:Y:S01]  /*0130*/  IMAD.U32 R2, RZ, RZ, UR12 ;  /* 0x0000000cff027e24 */ /* 0x000fe2000f8e00ff */
[----:B------:R-:W-:Y:S01]  /*0140*/  UISETP.EQ.U32.AND UP1, UPT, URZ, UR6, UPT ;  /* 0x000000063f00728c */ /* 0x000fe2000bf22070 */
[----:B------:R-:W-:Y:S01]  /*0150*/  IMAD.U32 R3, RZ, RZ, UR13 ;  /* 0x0000000dff037e24 */ /* 0x000fe2000f8e00ff */
[----:B------:R-:W-:Y:S02]  /*0160*/  @UP0 UIMAD.WIDE UR4, UR11, UR9, UR4 ;  /* 0x000000090b0402a5 */ /* 0x000fe4000f8e0204 */
[----:B------:R-:W-:Y:S02]  /*0170*/  UISETP.EQ.OR.EX UP1, UPT, URZ, UR7, !UP3, UP1 ;  /* 0x000000073f00728c */ /* 0x000fe4000df22710 */
[----:B------:R1:W2:Y:S01]  /*0180*/  @P2 LDG.E R7, [R2.64] ;  /* 0x0000001202072981 */ /* 0x0002a2000c1e1900 */
[----:B------:R-:W-:-:S03]  /*0190*/  ULDC.64 UR6, c[0x0][0x248] ;  /* 0x0000920000067ab9 */ /* 0x000fc60000000a00 */
[----:B------:R1:W3:Y:S01]  /*01a0*/  @P2 LDG.E R6, [R2.64+0x4] ;  /* 0x0000041202062981 */ /* 0x0002e2000c1e1900 */
[----:B------:R-:W-:Y:S02]  /*01b0*/  IMAD.U32 R4, RZ, RZ, UR4 ;  /* 0x00000004ff047e24 */ /* 0x000fe4000f8e00ff */
[----:B------:R-:W-:Y:S01]  /*01c0*/  IMAD.U32 R5, RZ, RZ, UR5 ;  /* 0x00000005ff057e24 */ /* 0x000fe2000f8e00ff */
[----:B------:R-:W-:-:S04]  /*01d0*/  PLOP3.LUT P1, PT, PT, PT, UP1, 0x80, 0x0 ;  /* 0x000000000000781c */ /* 0x000fc80003f2f018 */
[----:B------:R-:W4:Y:S01]  /*01e0*/  @P0 LDG.E R4, [R4.64] ;  /* 0x0000001204040981 */ /* 0x000f22000c1e1900 */
[----:B------:R-:W-:-:S06]  /*01f0*/  UIMAD.WIDE UR6, UR11, UR9, UR6 ;  /* 0x000000090b0672a5 */ /* 0x000fcc000f8e0206 */
[----:B-1----:R-:W-:Y:S02]  /*0200*/  IMAD.U32 R2, RZ, RZ, UR6 ;  /* 0x00000006ff027e24 */ /* 0x002fe4000f8e00ff */
[----:B------:R-:W-:-:S05]  /*0210*/  IMAD.U32 R3, RZ, RZ, UR7 ;  /* 0x00000007ff037e24 */ /* 0x000fca000f8e00ff */
[----:B------:R-:W5:Y:S01]  /*0220*/  @!P1 LDG.E R0, [R2.64] ;  /* 0x0000001202009981 */ /* 0x000f62000c1e1900 */
[----:B------:R-:W-:Y:S02]  /*0230*/  UMOV UR10, 0xffffffff ;  /* 0xffffffff000a7882 */ /* 0x000fe40000000000 */
[----:B------:R-:W-:Y:S02]  /*0240*/  UMOV UR15, URZ ;  /* 0x0000003f000f7c82 */ /* 0x000fe40008000000 */
[----:B------:R-:W-:Y:S01]  /*0250*/  UMOV UR20, 0xffffffff ;  /* 0xffffffff00147882 */ /* 0x000fe20000000000 */
[----:B------:R-:W1:Y:S08]  /*0260*/  S2UR UR13, SR_CTAID.X ;  /* 0x00000000000d79c3 */ /* 0x000e700000002500 */
[----:B------:R-:W1:Y:S08]  /*0270*/  S2UR UR12, SR_CTAID.Z ;  /* 0x00000000000c79c3 */ /* 0x000e700000002700 */
[----:B--2---:R-:W2:Y:S08]  /*0280*/  @P2 R2UR UR10, R7 ;  /* 0x00000000070a23c2 */ /* 0x004eb000000e0000 */
[----:B---3--:R-:W2:Y:S08]  /*0290*/  @P2 R2UR UR16, R6 ;  /* 0x00000000061023c2 */ /* 0x008eb000000e0000 */
[----:B----4-:R3:W4:Y:S01]  /*02a0*/  @P0 R2UR UR15, R4 ;  /* 0x00000000040f03c2 */ /* 0x01072200000e0000 */
[----:B------:R-:W-:-:S04]  /*02b0*/  ISETP.NE.U32.AND P0, PT, RZ, c[0x0][0x248], PT ;  /* 0x00009200ff007a0c */ /* 0x000fc80003f05070 */
[----:B------:R-:W-:Y:S01]  /*02c0*/  ISETP.NE.AND.EX P0, PT, RZ, c[0x0][0x24c], PT, P0 ;  /* 0x00009300ff007a0c */ /* 0x000fe20003f05300 */
[----:B--2---:R-:W-:Y:S02]  /*02d0*/  @UP2 UIADD3 UR16, UR16, -UR10, URZ ;  /* 0x8000000a10102290 */ /* 0x004fe4000fffe03f */
[----:B-----5:R3:W2:Y:S05]  /*02e0*/  @!P1 R2UR UR20, R0 ;  /* 0x00000000001493c2 */ /* 0x0206aa00000e0000 */
[----:B------:R-:W-:-:S05]  /*02f0*/  @!UP2 ULDC UR16, c[0x0][0x214] ;  /* 0x000085000010aab9 */ /* 0x000fca0000000800 */
        /* <DEDUP_REMOVED lines=8> */
.L_x_102:
[----:B------:R-:W-:Y:S02]  /*0380*/  ULDC UR6, c[0x0][0x218] ;  /* 0x0000860000067ab9 */ /* 0x000fe40000000800 */
.L_x_103:
[----:B------:R-:W-:Y:S02]  /*0390*/  ULDC.64 UR4, c[0x0][0x258] ;  /* 0x0000960000047ab9 */ /* 0x000fe40000000a00 */
[----:B------:R-:W-:-:S04]  /*03a0*/  UISETP.NE.U32.AND UP2, UPT, URZ, UR4, UPT ;  /* 0x000000043f00728c */ /* 0x000fc8000bf45070 */
[----:B------:R-:W-:-:S03]  /*03b0*/  UISETP.NE.AND.EX UP2, UPT, URZ, UR5, UPT, UP2 ;  /* 0x000000053f00728c */ /* 0x000fc6000bf45320 */
[----:B------:R-:W-:-:S03]  /*03c0*/  ULDC.64 UR4, c[0x0][0x258] ;  /* 0x0000960000047ab9 */ /* 0x000fc60000000a00 */
[----:B------:R-:W-:-:S05]  /*03d0*/  PLOP3.LUT P0, PT, PT, PT, UP2, 0x80, 0x0 ;  /* 0x000000000000781c */ /* 0x000fca0003f0f028 */
[----:B------:R-:W-:-:S06]  /*03e0*/  @UP2 UIMAD.WIDE UR4, UR11, UR9, UR4 ;  /* 0x000000090b0422a5 */ /* 0x000fcc000f8e0204 */
[----:B------:R-:W-:Y:S02]  /*03f0*/  IMAD.U32 R2, RZ, RZ, UR4 ;  /* 0x00000004ff027e24 */ /* 0x000fe4000f8e00ff */
[----:B------:R-:W-:Y:S01]  /*0400*/  IMAD.U32 R3, RZ, RZ, UR5 ;  /* 0x00000005ff037e24 */ /* 0x000fe2000f8e00ff */
[----:B------:R-:W-:Y:S02]  /*0410*/  USHF.L.U32 UR13, UR13, 0x7, URZ ;  /* 0x000000070d0d7899 */ /* 0x000fe4000800063f */
[----:B------:R-:W-:Y:S02]  /*0420*/  ULDC.64 UR4, c[0x0][0x268] ;  /* 0x00009a0000047ab9 */ /* 0x000fe40000000a00 */
[----:B------:R-:W2:Y:S01]  /*0430*/  @P0 LDG.E R0, [R2.64] ;  /* 0x0000001202000981 */ /* 0x000ea2000c1e1900 */
[----:B------:R-:W-:Y:S02]  /*0440*/  UISETP.GT.AND UP0, UPT, UR16, UR13, UPT ;  /* 0x0000000d1000728c */ /* 0x000fe4000bf04270 */
[----:B------:R-:W-:-:S03]  /*0450*/  @!UP2 UISETP.NE.U32.AND UP1, UPT, URZ, UR4, UPT ;  /* 0x000000043f00a28c */ /* 0x000fc6000bf25070 */
[----:B------:R-:W-:Y:S02]  /*0460*/  ULDC UR4, c[0x0][0x21c] ;  /* 0x0000870000047ab9 */ /* 0x000fe40000000800 */
[----:B------:R-:W-:-:S04]  /*0470*/  @!UP2 UISETP.NE.AND.EX UP1, UPT, URZ, UR5, UPT, UP1 ;  /* 0x000000053f00a28c */ /* 0x000fc8000bf25310 */
[----:B------:R-:W-:Y:S01]  /*0480*/  @!UP2 USEL UR4, URZ, UR4, !UP1 ;  /* 0x000000043f04a287 */ /* 0x000fe2000c800000 */
[----:B--2---:R-:W1:Y:S01]  /*0490*/  @P0 R2UR UR14, R0 ;  /* 0x00000000000e03c2 */ /* 0x004e6200000e0000 */
[----:B------:R-:W-:Y:S01]  /*04a0*/  PLOP3.LUT P0, PT, PT, PT, UP0, 0x80, 0x0 ;  /* 0x000000000000781c */ /* 0x000fe20003f0f008 */
[----:B-1----:R-:W-:Y:S02]  /*04b0*/  @UP2 UIADD3 UR14, UR14, -UR15, URZ ;  /* 0x8000000f0e0e2290 */ /* 0x002fe4000fffe03f */
[----:B------:R-:W-:-:S10]  /*04c0*/  @!UP2 UIADD3 UR14, UR4, UR6, -UR15 ;  /* 0x00000006040ea290 */ /* 0x000fd4000fffe80f */
[----:B------:R-:W-:Y:S05]  /*04d0*/  @!P0 EXIT ;  /* 0x000000000000894d */ /* 0x000fea0003800000 */
[----:B------:R-:W-:Y:S01]  /*04e0*/  UISETP.GE.AND UP0, UPT, UR14, 0x1, UPT ;  /* 0x000000010e00788c */ /* 0x000fe2000bf06270 */
[----:B------:R-:W1:Y:S01]  /*04f0*/  S2R R155, SR_TID.X ;  /* 0x00000000009b7919 */ /* 0x000e620000002100 */
        /* <DEDUP_REMOVED lines=10> */
[----:B------:R-:W-:Y:S02]  /*05a0*/  @!UP1 USHF.R.S32.HI UR21, URZ, 0x1f, UR11 ;  /* 0x0000001f3f159899 */ /* 0x000fe4000801140b */
[----:B------:R-:W-:Y:S02]  /*05b0*/  @UP1 UIMAD.WIDE.U32 UR26, UR10, UR4, URZ ;  /* 0x000000040a1a12a5 */ /* 0x000fe4000f8e003f */
[----:B------:R-:W-:Y:S02]  /*05c0*/  @UP0 UIADD3 UR24, UR15, UR20, URZ ;  /* 0x000000140f180290 */ /* 0x000fe4000fffe03f */
[----:B------:R-:W-:Y:S02]  /*05d0*/  @!UP1 UIMAD UR21, UR21, UR6, URZ ;  /* 0x00000006151592a4 */ /* 0x000fe4000f8e023f */
[----:B------:R-:W-:Y:S02]  /*05e0*/  @UP1 UIMAD UR17, UR10, UR5, UR27 ;  /* 0x000000050a1112a4 */ /* 0x000fe4000f8e021b */
[----:B------:R-:W-:-:S02]  /*05f0*/  @!UP1 UIMAD.WIDE.U32 UR22, UR11, UR6, URZ ;  /* 0x000000060b1692a5 */ /* 0x000fc4000f8e003f */
[----:B------:R-:W-:Y:S02]  /*0600*/  ULDC.64 UR4, c[0x0][0x198] ;  /* 0x0000660000047ab9 */ /* 0x000fe40000000a00 */
[----:B------:R-:W-:Y:S02]  /*0610*/  @UP0 UIMAD.WIDE.U32 UR28, UR24, UR4, URZ ;  /* 0x00000004181c02a5 */ /* 0x000fe4000f8e003f */
[----:B------:R-:W-:Y:S02]  /*0620*/  @!UP1 UIMAD UR21, UR11, UR7, UR21 ;  /* 0x000000070b1592a4 */ /* 0x000fe4000f8e0215 */
[----:B------:R-:W-:Y:S02]  /*0630*/  @UP1 UMOV UR6, UR26 ;  /* 0x0000001a00061c82 */ /* 0x000fe40008000000 */
[----:B------:R-:W-:Y:S02]  /*0640*/  @UP0 UIMAD UR7, UR24, UR5, UR29 ;  /* 0x00000005180702a4 */ /* 0x000fe4000f8e021d */
[----:B------:R-:W-:-:S02]  /*0650*/  @!UP1 UIADD3 UR17, UR23, UR21, URZ ;  /* 0x0000001517119290 */ /* 0x000fc4000fffe03f */
[----:B------:R-:W-:Y:S01]  /*0660*/  @!UP1 UMOV UR6, UR22 ;  /* 0x0000001600069c82 */ /* 0x000fe20008000000 */
[----:B------:R-:W-:Y:S05]  /*0670*/  @P0 BRA `(.L_x_105) ;  /* 0x000000c000000947 */ /* 0x000fea0003800000 */
[----:B------:R-:W-:Y:S02]  /*0680*/  USHF.R.S32.HI UR21, URZ, 0x1f, UR15 ;  /* 0x0000001f3f157899 */ /* 0x000fe4000801140f */
[----:B------:R-:W-:Y:S02]  /*0690*/  ULDC.64 UR4, c[0x0][0x198] ;  /* 0x0000660000047ab9 */ /* 0x000fe40000000a00 */
[----:B------:R-:W-:Y:S02]  /*06a0*/  UIMAD UR21, UR21, UR4, URZ ;  /* 0x00000004151572a4 */ /* 0x000fe4000f8e023f */
[----:B------:R-:W-:Y:S02]  /*06b0*/  UIMAD.WIDE.U32 UR22, UR15, UR4, URZ ;  /* 0x000000040f1672a5 */ /* 0x000fe4000f8e003f */
[----:B------:R-:W-:Y:S02]  /*06c0*/  UIMAD UR21, UR15, UR5, UR21 ;  /* 0x000000050f1572a4 */ /* 0x000fe4000f8e0215 */
[----:B------:R-:W-:-:S02]  /*06d0*/  USHF.R.S32.HI UR7, URZ, 0x1f, UR11 ;  /* 0x0000001f3f077899 */ /* 0x000fc4000801140b */
[----:B------:R-:W-:Y:S02]  /*06e0*/  ULDC.64 UR4, c[0x0][0x180] ;  /* 0x0000600000047ab9 */ /* 0x000fe40000000a00 */
[----:B------:R-:W-:Y:S02]  /*06f0*/  UIADD3 UR23, UR23, UR21, URZ ;  /* 0x0000001517177290 */ /* 0x000fe4000fffe03f */
[----:B------:R-:W-:Y:S02]  /*0700*/  UIMAD UR7, UR7, UR4, URZ ;  /* 0x00000004070772a4 */ /* 0x000fe4000f8e023f */
[----:B------:R-:W-:Y:S02]  /*0710*/  UIMAD.WIDE.U32 UR28, UR11, UR4, UR22 ;  /* 0x000000040b1c72a5 */ /* 0x000fe4000f8e0016 */
[----:B------:R-:W-:-:S04]  /*0720*/  UIMAD UR7, UR11, UR5, UR7 ;  /* 0x000000050b0772a4 */ /* 0x000fc8000f8e0207 */
[----:B------:R-:W-:Y:S02]  /*0730*/  UIADD3 UR7, UR29, UR7, URZ ;  /* 0x000000071d077290 */ /* 0x000fe4000fffe03f */
.L_x_105:
[----:B------:R-:W-:Y:S01]  /*0740*/  IABS R0, c[0x0][0x1c8] ;  /* 0x0000720000007a13 */ /* 0x000fe20000000000 */
[----:B------:R-:W2:Y:S01]  /*0750*/  S2R R5, SR_CTAID.Z ;  /* 0x0000000000057919 */ /* 0x000ea20000002700 */
[----:B------:R-:W-:Y:S02]  /*0760*/  ULDC UR4, c[0x0][0x1c8] ;  /* 0x0000720000047ab9 */ /* 0x000fe40000000800 */
[----:B------:R-:W-:Y:S01]  /*0770*/  ULOP3.LUT UR4, UR12, UR4, URZ, 0x3c, !UPT ;  /* 0x000000040c047292 */ /* 0x000fe2000f8e3c3f */
[----:B------:R-:W-:Y:S01]  /*0780*/  IMAD.MOV.U32 R4, RZ, RZ, R0 ;  /* 0x000000ffff047224 */ /* 0x000fe200078e0000 */
[----:B------:R-:W-:-:S03]  /*0790*/  @UP0 UIADD3 UR20, UR15, UR20, URZ ;  /* 0x000000140f140290 */ /* 0x000fc6000fffe03f */
[----:B------:R-:W3:Y:S01]  /*07a0*/  I2F.RP R2, R4 ;  /* 0x0000000400027306 */ /* 0x000ee20000209400 */
[----:B------:R-:W-:Y:S01]  /*07b0*/  ISETP.LE.AND P1, PT, RZ, UR4, PT ;  /* 0x00000004ff007c0c */ /* 0x000fe2000bf23270 */
[----:B------:R-:W-:Y:S02]  /*07c0*/  ULDC.64 UR4, c[0x0][0x1a0] ;  /* 0x0000680000047ab9 */ /* 0x000fe40000000a00 */
[----:B------:R-:W-:-:S04]  /*07d0*/  @UP0 UIMAD.WIDE.U32 UR22, UR20, UR4, URZ ;  /* 0x00000004141602a5 */ /* 0x000fc8000f8e003f */
[----:B------:R-:W-:Y:S02]  /*07e0*/  @UP0 UIMAD UR21, UR20, UR5, UR23 ;  /* 0x00000005141502a4 */ /* 0x000fe4000f8e0217 */
[----:B------:R-:W-:Y:S01]  /*07f0*/  USHF.R.S32.HI UR20, URZ, 0x1f, UR12 ;  /* 0x0000001f3f147899 */ /* 0x000fe2000801140c */
[----:B---3--:R-:W3:Y:S01]  /*0800*/  MUFU.RCP R2, R2 ;  /* 0x0000000200027308 */ /* 0x008ee20000001000 */
[----:B--2---:R-:W-:Y:S02]  /*0810*/  IABS R5, R5 ;  /* 0x0000000500057213 */ /* 0x004fe40000000000 */
[----:B---3--:R-:W-:-:S05]  /*0820*/  IADD3 R2, R2, 0xffffffe, RZ ;  /* 0x0ffffffe02027810 */ /* 0x008fca0007ffe0ff */
[----:B------:R-:W2:Y:S02]  /*0830*/  F2I.FTZ.U32.TRUNC.NTZ R3, R2 ;  /* 0x0000000200037305 */ /* 0x000ea4000021f000 */
[----:B--2---:R-:W-:Y:S02]  /*0840*/  IMAD.MOV R0, RZ, RZ, -R3 ;  /* 0x000000ffff007224 */ /* 0x004fe400078e0a03 */
        /* <DEDUP_REMOVED lines=29> */
.L_x_106:
[----:B-1----:R-:W-:Y:S01]  /*0a20*/  SHF.R.S32.HI R11, RZ, 0x1f, R155 ;  /* 0x0000001fff0b7819 */ /* 0x002fe2000001149b */
[----:B------:R-:W1:Y:S01]  /*0a30*/  S2R R6, SR_CTAID.X ;  /* 0x0000000000067919 */ /* 0x000e620000002500 */
[----:B------:R-:W-:Y:S01]  /*0a40*/  UIADD3 UR13, -UR13, UR16, URZ ;  /* 0x000000100d0d7290 */ /* 0x000fe2000fffe13f */
[----:B------:R-:W-:Y:S01]  /*0a50*/  IMAD.MOV.U32 R22, RZ, RZ, 0x10 ;  /* 0x00000010ff167424 */ /* 0x000fe200078e00ff */
[CC--:B------:R-:W-:Y:S01]  /*0a60*/  LEA.HI R0, R11.reuse, R155.reuse, RZ, 0x3 ;  /* 0x0000009b0b007211 */ /* 0x0c0fe200078f18ff */
[----:B------:R-:W2:Y:S01]  /*0a70*/  S2R R14, SR_CTAID.Z ;  /* 0x00000000000e7919 */ /* 0x000ea20000002700 */
[-C--:B------:R-:W-:Y:S01]  /*0a80*/  LEA.HI R21, R11, R155.reuse, RZ, 0x4 ;  /* 0x0000009b0b157211 */ /* 0x080fe200078f20ff */
[----:B------:R-:W-:Y:S01]  /*0a90*/  ULDC.64 UR4, c[0x0][0x1a8] ;  /* 0x00006a0000047ab9 */ /* 0x000fe20000000a00 */
[----:B------:R-:W-:Y:S01]  /*0aa0*/  SHF.R.S32.HI R12, RZ, 0x3, R0 ;  /* 0x00000003ff0c7819 */ /* 0x000fe20000011400 */
[----:B------:R-:W-:Y:S01]  /*0ab0*/  UIMAD UR4, UR20, UR4, URZ ;  /* 0x00000004140472a4 */ /* 0x000fe2000f8e023f */
[----:B------:R-:W-:Y:S01]  /*0ac0*/  LOP3.LUT R0, R0, 0xfffffff8, RZ, 0xc0, !PT ;  /* 0xfffffff800007812 */ /* 0x000fe200078ec0ff */
[----:B------:R-:W-:Y:S01]  /*0ad0*/  BSSY B0, `(.L_x_107) ;  /* 0x0000053000007945 */ /* 0x000fe20003800000 */
[----:B------:R-:W-:Y:S01]  /*0ae0*/  LOP3.LUT R2, R21, 0xfffffff0, RZ, 0xc0, !PT ;  /* 0xfffffff015027812 */ /* 0x000fe200078ec0ff */
[----:B------:R-:W-:Y:S01]  /*0af0*/  IMAD.SHL.U32 R3, R12, 0x40, RZ ;  /* 0x000000400c037824 */ /* 0x000fe200078e00ff */
[----:B------:R-:W-:Y:S01]  /*0b00*/  SHF.R.S32.HI R13, RZ, 0x1f, R12 ;  /* 0x0000001fff0d7819 */ /* 0x000fe2000001140c */
[----:B------:R-:W-:Y:S01]  /*0b10*/  IMAD.IADD R18, R155, 0x1, -R0 ;  /* 0x000000019b127824 */ /* 0x000fe200078e0a00 */
[----:B------:R-:W-:Y:S01]  /*0b20*/  LEA.HI R10, R11, R155, RZ, 0x6 ;  /* 0x0000009b0b0a7211 */ /* 0x000fe200078f30ff */
[----:B------:R-:W-:Y:S01]  /*0b30*/  IMAD.IADD R5, R155, 0x1, -R2 ;  /* 0x000000019b057824 */ /* 0x000fe200078e0a02 */
[----:B------:R-:W-:Y:S01]  /*0b40*/  LOP3.LUT R0, R3, 0x1c0, RZ, 0xc0, !PT ;  /* 0x000001c003007812 */ /* 0x000fe200078ec0ff */
[----:B------:R-:W-:Y:S01]  /*0b50*/  IMAD.SHL.U32 R178, R18, 0x8, RZ ;  /* 0x0000000812b27824 */ /* 0x000fe200078e00ff */
[----:B------:R-:W-:Y:S01]  /*0b60*/  UIMAD UR4, UR12, UR5, UR4 ;  /* 0x000000050c0472a4 */ /* 0x000fe2000f8e0204 */
[----:B------:R-:W-:Y:S01]  /*0b70*/  IMAD.SHL.U32 R10, R10, 0x8, RZ ;  /* 0x000000080a0a7824 */ /* 0x000fe200078e00ff */
[----:B------:R-:W-:-:S02]  /*0b80*/  SHF.R.S32.HI R3, RZ, 0x1f, R5 ;  /* 0x0000001fff037819 */ /* 0x000fc40000011405 */
[----:B------:R-:W-:Y:S01]  /*0b90*/  LOP3.LUT R2, R0, 0x38, R178, 0xf8, !PT ;  /* 0x0000003800027812 */ /* 0x000fe200078ef8b2 */
[----:B-1----:R-:W-:Y:S01]  /*0ba0*/  IMAD.WIDE R30, R6, 0x80, R12 ;  /* 0x00000080061e7825 */ /* 0x002fe200078e020c */
[----:B------:R-:W-:Y:S02]  /*0bb0*/  SHF.R.U32.HI R0, RZ, 0x3, R0 ;  /* 0x00000003ff007819 */ /* 0x000fe40000011600 */
[--C-:B------:R-:W-:Y:S02]  /*0bc0*/  SHF.R.S32.HI R179, RZ, 0x1f, R178.reuse ;  /* 0x0000001fffb37819 */ /* 0x100fe400000114b2 */
[----:B------:R-:W-:Y:S01]  /*0bd0*/  LOP3.LUT R9, R2, R0, RZ, 0x3c, !PT ;  /* 0x0000000002097212 */ /* 0x000fe200078e3cff */
[----:B------:R-:W-:Y:S01]  /*0be0*/  IMAD R0, R13, c[0x0][0x198], RZ ;  /* 0x000066000d007a24 */ /* 0x000fe200078e02ff */
[----:B------:R-:W-:Y:S01]  /*0bf0*/  LEA.HI R20, R3, R5, RZ, 0x3 ;  /* 0x0000000503147211 */ /* 0x000fe200078f18ff */
[----:B------:R-:W-:Y:S01]  /*0c00*/  IMAD.WIDE.U32 R6, R12, c[0x0][0x198], R178 ;  /* 0x000066000c067a25 */ /* 0x000fe200078e00b2 */
[----:B------:R-:W-:Y:S01]  /*0c10*/  IADD3 R2, P0, R178, UR6, RZ ;  /* 0x00000006b2027c10 */ /* 0x000fe2000ff1e0ff */
[----:B------:R1:W-:Y:S01]  /*0c20*/  STL.64 [R1+0x18], R30 ;  /* 0x0000181e01007387 */ /* 0x0003e20000100a00 */
[----:B------:R-:W-:Y:S01]  /*0c30*/  LOP3.LUT R8, R20, 0xfffffff8, RZ, 0xc0, !PT ;  /* 0xfffffff814087812 */ /* 0x000fe200078ec0ff */
[----:B------:R-:W-:Y:S01]  /*0c40*/  IMAD R0, R12, c[0x0][0x19c], R0 ;  /* 0x000067000c007a24 */ /* 0x000fe200078e0200 */
[----:B------:R-:W-:Y:S01]  /*0c50*/  IADD3.X R3, R179, UR17, RZ, P0, !PT ;  /* 0x00000011b3037c10 */ /* 0x000fe200087fe4ff */
[----:B------:R1:W-:Y:S01]  /*0c60*/  STL.64 [R1+0x10], R178 ;  /* 0x000010b201007387 */ /* 0x0003e20000100a00 */
[----:B------:R-:W-:Y:S01]  /*0c70*/  IADD3 R6, P0, R6, UR28, RZ ;  /* 0x0000001c06067c10 */ /* 0x000fe2000ff1e0ff */
[----:B------:R-:W-:Y:S01]  /*0c80*/  IMAD.IADD R19, R5, 0x1, -R8 ;  /* 0x0000000105137824 */ /* 0x000fe200078e0a08 */
[----:B------:R-:W-:Y:S01]  /*0c90*/  IADD3 R171, R178, 0x40, RZ ;  /* 0x00000040b2ab7810 */ /* 0x000fe20007ffe0ff */
[----:B--2---:R-:W-:Y:S01]  /*0ca0*/  IMAD.WIDE.U32 R14, R14, c[0x0][0x1a8], R2 ;  /* 0x00006a000e0e7a25 */ /* 0x004fe200078e0002 */
[----:B------:R-:W-:-:S02]  /*0cb0*/  IADD3.X R7, R7, UR7, R0, P0, !PT ;  /* 0x0000000707077c10 */ /* 0x000fc400087fe400 */
[----:B------:R-:W-:Y:S01]  /*0cc0*/  SHF.R.S32.HI R0, RZ, 0x1f, R4 ;  /* 0x0000001fff007819 */ /* 0x000fe20000011404 */
[----:B------:R-:W-:Y:S01]  /*0cd0*/  IMAD R5, R13, c[0x0][0x1a0], RZ ;  /* 0x000068000d057a24 */ /* 0x000fe200078e02ff */
[----:B------:R-:W-:Y:S01]  /*0ce0*/  LOP3.LUT R9, R9, 0xfffffe00, R10, 0xf8, !PT ;  /* 0xfffffe0009097812 */ /* 0x000fe200078ef80a */
[----:B------:R-:W-:-:S04]  /*0cf0*/  IMAD.WIDE.U32 R2, R12, c[0x0][0x1a0], R178 ;  /* 0x000068000c027a25 */ /* 0x000fc800078e00b2 */
[----:B------:R-:W-:Y:S01]  /*0d00*/  IMAD R5, R12, c[0x0][0x1a4], R5 ;  /* 0x000069000c057a24 */ /* 0x000fe200078e0205 */
[----:B------:R-:W-:Y:S01]  /*0d10*/  IADD3 R2, P0, R2, UR22, RZ ;  /* 0x0000001602027c10 */ /* 0x000fe2000ff1e0ff */
[C---:B------:R-:W-:Y:S02]  /*0d20*/  IMAD R8, R0.reuse, c[0x0][0x1b0], RZ ;  /* 0x00006c0000087a24 */ /* 0x040fe400078e02ff */
[----:B------:R-:W-:Y:S01]  /*0d30*/  IMAD R0, R0, c[0x0][0x1b8], RZ ;  /* 0x00006e0000007a24 */ /* 0x000fe200078e02ff */
[----:B------:R-:W-:Y:S01]  /*0d40*/  IADD3.X R3, R3, UR21, R5, P0, !PT ;  /* 0x0000001503037c10 */ /* 0x000fe200087fe405 */
[C---:B------:R-:W-:Y:S01]  /*0d50*/  IMAD R8, R4.reuse, c[0x0][0x1b4], R8 ;  /* 0x00006d0004087a24 */ /* 0x040fe200078e0208 */
[----:B------:R-:W-:Y:S01]  /*0d60*/  R2P PR, R19, 0x6 ;  /* 0x0000000613007804 */ /* 0x000fe20000000000 */
[----:B------:R-:W-:Y:S01]  /*0d70*/  IMAD R5, R4, c[0x0][0x1bc], R0 ;  /* 0x00006f0004057a24 */ /* 0x000fe200078e0200 */
[----:B------:R-:W-:Y:S01]  /*0d80*/  ISETP.GE.AND P0, PT, R12, UR13, PT ;  /* 0x0000000d0c007c0c */ /* 0x000fe2000bf06270 */
[----:B------:R-:W-:Y:S01]  /*0d90*/  IMAD.WIDE.U32 R24, R4, c[0x0][0x1b8], R2 ;  /* 0x00006e0004187a25 */ /* 0x000fe200078e0002 */
[----:B------:R-:W-:-:S02]  /*0da0*/  LEA.HI R0, R11, R155, RZ, 0x5 ;  /* 0x0000009b0b007211 */ /* 0x000fc400078f28ff */
[----:B------:R-:W-:Y:S01]  /*0db0*/  IADD3 R11, R15, UR4, RZ ;  /* 0x000000040f0b7c10 */ /* 0x000fe2000fffe0ff */
[----:B------:R-:W-:Y:S01]  /*0dc0*/  IMAD.WIDE.U32 R26, R4, c[0x0][0x1b0], R6 ;  /* 0x00006c00041a7a25 */ /* 0x000fe200078e0006 */
[----:B------:R-:W-:Y:S02]  /*0dd0*/  SHF.R.S32.HI R152, RZ, 0x5, R0 ;  /* 0x00000005ff987819 */ /* 0x000fe40000011400 */
[----:B------:R-:W-:Y:S01]  /*0de0*/  SEL R4, R22, 0xfffffff0, !P1 ;  /* 0xfffffff016047807 */ /* 0x000fe20004800000 */
[----:B------:R-:W-:Y:S01]  /*0df0*/  IMAD.IADD R23, R25, 0x1, R5 ;  /* 0x0000000119177824 */ /* 0x000fe200078e0205 */
[----:B------:R1:W-:Y:S01]  /*0e00*/  STL.64 [R1+0x38], R26 ;  /* 0x0000381a01007387 */ /* 0x0003e20000100a00 */
[----:B------:R-:W-:Y:S02]  /*0e10*/  IMAD.IADD R29, R27, 0x1, R8 ;  /* 0x000000011b1d7824 */ /* 0x000fe400078e0208 */
[----:B------:R-:W-:Y:S01]  /*0e20*/  IMAD.MOV.U32 R2, RZ, RZ, 0x20 ;  /* 0x00000020ff027424 */ /* 0x000fe200078e00ff */
[----:B------:R1:W-:Y:S01]  /*0e30*/  STL.64 [R1+0x30], R24 ;  /* 0x0000301801007387 */ /* 0x0003e20000100a00 */
[----:B------:R-:W-:-:S03]  /*0e40*/  IMAD.SHL.U32 R239, R9, 0x2, RZ ;  /* 0x0000000209ef7824 */ /* 0x000fc600078e00ff */
[----:B------:R1:W-:Y:S01]  /*0e50*/  STL [R1+0x20], R171 ;  /* 0x000020ab01007387 */ /* 0x0003e20000100800 */
[----:B------:R-:W-:-:S03]  /*0e60*/  SEL R2, R2, 0xffffffe0, !P2 ;  /* 0xffffffe002027807 */ /* 0x000fc60005000000 */
[----:B------:R1:W-:Y:S04]  /*0e70*/  STL [R1+0x24], R23 ;  /* 0x0000241701007387 */ /* 0x0003e80000100800 */
[----:B------:R1:W-:Y:S01]  /*0e80*/  STL [R1+0x2c], R29 ;  /* 0x00002c1d01007387 */ /* 0x0003e20000100800 */
[----:B------:R-:W-:Y:S05]  /*0e90*/  @P0 BRA `(.L_x_108) ;  /* 0x0000016000000947 */ /* 0x000fea0003800000 */
[----:B------:R-:W-:Y:S01]  /*0ea0*/  ISETP.GE.AND P2, PT, R178, c[0x0][0x220], PT ;  /* 0x00008800b2007a0c */ /* 0x000fe20003f46270 */
[----:B------:R-:W-:Y:S01]  /*0eb0*/  IMAD R0, R31, c[0x0][0x190], RZ ;  /* 0x000064001f007a24 */ /* 0x000fe200078e02ff */
[----:B------:R-:W-:Y:S01]  /*0ec0*/  ISETP.GE.AND P1, PT, R171, c[0x0][0x220], PT ;  /* 0x00008800ab007a0c */ /* 0x000fe20003f26270 */
[----:B------:R-:W-:Y:S02]  /*0ed0*/  IMAD.MOV.U32 R10, RZ, RZ, R14 ;  /* 0x000000ffff0a7224 */ /* 0x000fe400078e000e */
[----:B------:R-:W-:-:S02]  /*0ee0*/  IMAD R0, R30, c[0x0][0x194], R0 ;  /* 0x000065001e007a24 */ /* 0x000fc400078e0200 */
[----:B------:R-:W-:-:S05]  /*0ef0*/  IMAD.WIDE.U32 R8, R30, c[0x0][0x190], R10 ;  /* 0x000064001e087a25 */ /* 0x000fca00078e000a */
[----:B------:R-:W-:Y:S01]  /*0f00*/  IADD3 R0, R9, R0, RZ ;  /* 0x0000000009007210 */ /* 0x000fe20007ffe0ff */
[----:B------:R2:W-:Y:S01]  /*0f10*/  @P2 STS.128 [R239], RZ ;  /* 0x000000ffef002388 */ /* 0x0005e20000000c00 */
[----:B------:R-:W-:-:S04]  /*0f20*/  @!P2 LEA R6, P0, R8, c[0x0][0x160], 0x1 ;  /* 0x000058000806aa11 */ /* 0x000fc800078008ff */
[----:B------:R-:W-:-:S05]  /*0f30*/  @!P2 LEA.HI.X R7, R8, c[0x0][0x164], R0, 0x1, P0 ;  /* 0x000059000807aa11 */ /* 0x000fca00000f0c00 */
[----:B------:R-:W-:Y:S01]  /*0f40*/  @!PT LDS RZ, [RZ] ;  /* 0x00000000fffff984 */ /* 0x000fe20000000800 */
[----:B------:R-:W-:Y:S01]  /*0f50*/  @!PT LDS RZ, [RZ] ;  /* 0x00000000fffff984 */ /* 0x000fe20000000800 */
[----:B------:R-:W-:Y:S01]  /*0f60*/  @!PT LDS RZ, [RZ] ;  /* 0x00000000fffff984 */ /* 0x000fe20000000800 */
[----:B------:R2:W-:Y:S04]  /*0f70*/  @!P2 LDGSTS.E.BYPASS.LTC128B.128 [R239], [R6.64] ;  /* 0x0000000006efafae */ /* 0x0005e8000b901d52 */
[----:B------:R2:W-:Y:S01]  /*0f80*/  @P1 STS.128 [R239+0x4000], RZ ;  /* 0x004000ffef001388 */ /* 0x0005e20000000c00 */
[----:B------:R-:W-:Y:S05]  /*0f90*/  @P1 BRA `(.L_x_108) ;  /* 0x0000006000001947 */ /* 0x000fea0003800000 */
[----:B--2---:R-:W-:-:S04]  /*0fa0*/  LEA R6, P0, R8, c[0x0][0x160], 0x1 ;  /* 0x0000580008067a11 */ /* 0x004fc800078008ff */
[----:B------:R-:W-:-:S05]  /*0fb0*/  LEA.HI.X R7, R8, c[0x0][0x164], R0, 0x1, P0 ;  /* 0x0000590008077a11 */ /* 0x000fca00000f0c00 */
[----:B------:R-:W-:Y:S01]  /*0fc0*/  @!PT LDS RZ, [RZ] ;  /* 0x00000000fffff984 */ /* 0x000fe20000000800 */
[----:B------:R-:W-:Y:S01]  /*0fd0*/  @!PT LDS RZ, [RZ] ;  /* 0x00000000fffff984 */ /* 0x000fe20000000800 */
[----:B------:R-:W-:Y:S01]  /*0fe0*/  @!PT LDS RZ, [RZ] ;  /* 0x00000000fffff984 */ /* 0x000fe20000000800 */
[----:B------:R2:W-:Y:S04]  /*0ff0*/  LDGSTS.E.BYPASS.LTC128B.128 [R239+0x4000], [R6.64+0x80] ;  /* 0x0400008006ef7fae */ /* 0x0005e8000b901d52 */
.L_x_108:
[----:B------:R-:W-:Y:S05]  /*1000*/  BSYNC B0 ;  /* 0x0000000000007941 */ /* 0x000fea0003800000 */
.L_x_107:
[----:B------:R-:W-:Y:S01]  /*1010*/  IADD3 R17, R12, 0x10, RZ ;  /* 0x000000100c117810 */ /* 0x000fe20007ffe0ff */
[----:B------:R-:W-:Y:S03]  /*1020*/  BSSY B0, `(.L_x_109) ;  /* 0x000001c000007945 */ /* 0x000fe60003800000 */
[----:B------:R-:W-:-:S13]  /*1030*/  ISETP.GE.AND P0, PT, R17, UR13, PT ;  /* 0x0000000d11007c0c */ /* 0x000fda000bf06270 */
[----:B------:R-:W-:Y:S05]  /*1040*/  @P0 BRA `(.L_x_110) ;  /* 0x0000019000000947 */ /* 0x000fea0003800000 */
[----:B------:R-:W-:Y:S01]  /*1050*/  IADD3 R3, P0, R30, 0x10, RZ ;  /* 0x000000101e037810 */ /* 0x000fe20007f1e0ff */
[----:B--2---:R-:W-:Y:S01]  /*1060*/  IMAD.MOV.U32 R6, RZ, RZ, R14 ;  /* 0x000000ffff067224 */ /* 0x004fe200078e000e */
[----:B------:R-:W-:Y:S02]  /*1070*/  ISETP.GE.AND P1, PT, R178, c[0x0][0x220], PT ;  /* 0x00008800b2007a0c */ /* 0x000fe40003f26270 */
[----:B------:R-:W-:Y:S01]  /*1080*/  MOV R7, R11 ;  /* 0x0000000b00077202 */ /* 0x000fe20000000f00 */
[----:B------:R-:W-:Y:S01]  /*1090*/  IMAD.X R0, RZ, RZ, R31, P0 ;  /* 0x000000ffff007224 */ /* 0x000fe200000e061f */
[----:B------:R-:W-:-:S03]  /*10a0*/  ISETP.GE.AND P0, PT, R171, c[0x0][0x220], PT ;  /* 0x00008800ab007a0c */ /* 0x000fc60003f06270 */
[----:B------:R-:W-:Y:S02]  /*10b0*/  IMAD R0, R0, c[0x0][0x190], RZ ;  /* 0x0000640000007a24 */ /* 0x000fe400078e02ff */
[----:B------:R-:W-:-:S04]  /*10c0*/  IMAD.WIDE.U32 R6, R3, c[0x0][0x190], R6 ;  /* 0x0000640003067a25 */ /* 0x000fc800078e0006 */
[----:B------:R-:W-:Y:S01]  /*10d0*/  IMAD R0, R3, c[0x0][0x194], R0 ;  /* 0x0000650003007a24 */ /* 0x000fe200078e0200 */
[----:B------:R-:W-:Y:S01]  /*10e0*/  @!P1 LEA R8, P2, R6, c[0x0][0x160], 0x1 ;  /* 0x0000580006089a11 */ /* 0x000fe200078408ff */
[----:B------:R2:W-:Y:S02]  /*10f0*/  @P1 STS.128 [R239+0x800], RZ ;  /* 0x000800ffef001388 */ /* 0x0005e40000000c00 */
[----:B------:R-:W-:-:S05]  /*1100*/  IMAD.IADD R0, R7, 0x1, R0 ;  /* 0x0000000107007824 */ /* 0x000fca00078e0200 */
[----:B------:R-:W-:-:S05]  /*1110*/  @!P1 LEA.HI.X R9, R6, c[0x0][0x164], R0, 0x1, P2 ;  /* 0x0000590006099a11 */ /* 0x000fca00010f0c00 */
[----:B------:R-:W-:Y:S01]  /*1120*/  @!PT LDS RZ, [RZ] ;  /* 0x00000000fffff984 */ /* 0x000fe20000000800 */
[----:B------:R-:W-:Y:S01]  /*1130*/  @!PT LDS RZ, [RZ] ;  /* 0x00000000fffff984 */ /* 0x000fe20000000800 */
[----:B------:R-:W-:Y:S01]  /*1140*/  @!PT LDS RZ, [RZ] ;  /* 0x00000000fffff984 */ /* 0x000fe20000000800 */
[----:B------:R2:W-:Y:S04]  /*1150*/  @!P1 LDGSTS.E.BYPASS.LTC128B.128 [R239+0x800], [R8.64] ;  /* 0x0080000008ef9fae */ /* 0x0005e8000b901d52 */
        /* <DEDUP_REMOVED lines=8> */
.L_x_110:
[----:B------:R-:W-:Y:S05]  /*11e0*/  BSYNC B0 ;  /* 0x0000000000007941 */ /* 0x000fea0003800000 */
.L_x_109:
        /* <DEDUP_REMOVED lines=29> */
.L_x_112:
[----:B------:R-:W-:Y:S05]  /*13c0*/  BSYNC B0 ;  /* 0x0000000000007941 */ /* 0x000fea0003800000 */
.L_x_111:
        /* <DEDUP_REMOVED lines=29> */
.L_x_114:
[----:B------:R-:W-:Y:S05]  /*15a0*/  BSYNC B0 ;  /* 0x0000000000007941 */ /* 0x000fea0003800000 */
.L_x_113:
        /* <DEDUP_REMOVED lines=29> */
.L_x_116:
[----:B------:R-:W-:Y:S05]  /*1780*/  BSYNC B0 ;  /* 0x0000000000007941 */ /* 0x000fea0003800000 */
.L_x_115:
        /* <DEDUP_REMOVED lines=29> */
.L_x_118:
[----:B------:R-:W-:Y:S05]  /*1960*/  BSYNC B0 ;  /* 0x0000000000007941 */ /* 0x000fea0003800000 */
.L_x_117:
        /* <DEDUP_REMOVED lines=29> */
.L_x_120:
[----:B------:R-:W-:Y:S05]  /*1b40*/  BSYNC B0 ;  /* 0x0000000000007941 */ /* 0x000fea0003800000 */
.L_x_119:
[----:B------:R-:W-:Y:S01]  /*1b50*/  IADD3 R0, R12, 0x70, RZ ;  /* 0x000000700c007810 */ /* 0x000fe20007ffe0ff */
[----:B------:R-:W-:Y:S01]  /*1b60*/  UMOV UR15, 0x6 ;  /* 0x00000006000f7882 */ /* 0x000fe20000000000 */
[----:B------:R-:W-:Y:S01]  /*1b70*/  BSSY B0, `(.L_x_121) ;  /* 0x0000020000007945 */ /* 0x000fe20003800000 */
[----:B------:R-:W-:Y:S01]  /*1b80*/  ULDC.64 UR4, c[0x0][0x198] ;  /* 0x0000660000047ab9 */ /* 0x000fe20000000a00 */
[----:B------:R-:W-:Y:S01]  /*1b90*/  ISETP.GE.AND P0, PT, R0, UR13, PT ;  /* 0x0000000d00007c0c */ /* 0x000fe2000bf06270 */
[----:B------:R3:W-:Y:S01]  /*1ba0*/  STL [R1+0x48], R0 ;  /* 0x0000480001007387 */ /* 0x0007e20000100800 */
[----:B------:R-:W-:Y:S02]  /*1bb0*/  USHF.L.U64.HI UR15, UR4, UR15, UR5 ;  /* 0x0000000f040f7299 */ /* 0x000fe40008010205 */
[----:B------:R-:W-:-:S09]  /*1bc0*/  USHF.L.U32 UR16, UR4, 0x6, URZ ;  /* 0x0000000604107899 */ /* 0x000fd2000800063f */
[----:B------:R-:W-:Y:S05]  /*1bd0*/  @P0 BRA `(.L_x_122) ;  /* 0x0000019000000947 */ /* 0x000fea0003800000 */
[----:B------:R-:W-:Y:S01]  /*1be0*/  IADD3 R3, P0, R30, 0x70, RZ ;  /* 0x000000701e037810 */ /* 0x000fe20007f1e0ff */
[----:B--2---:R-:W-:Y:S01]  /*1bf0*/  IMAD.MOV.U32 R6, RZ, RZ, R14 ;  /* 0x000000ffff067224 */ /* 0x004fe200078e000e */
[----:B------:R-:W-:Y:S02]  /*1c00*/  ISETP.GE.AND P1, PT, R178, c[0x0][0x220], PT ;  /* 0x00008800b2007a0c */ /* 0x000fe40003f26270 */
[----:B------:R-:W-:Y:S01]  /*1c10*/  MOV R7, R11 ;  /* 0x0000000b00077202 */ /* 0x000fe20000000f00 */
[----:B---3--:R-:W-:Y:S01]  /*1c20*/  IMAD.X R0, RZ, RZ, R31, P0 ;  /* 0x000000ffff007224 */ /* 0x008fe200000e061f */
        /* <DEDUP_REMOVED lines=20> */
.L_x_122:
[----:B------:R-:W-:Y:S05]  /*1d70*/  BSYNC B0 ;  /* 0x0000000000007941 */ /* 0x000fea0003800000 */
.L_x_121:
[----:B------:R-:W-:Y:S01]  /*1d80*/  IMAD.MOV.U32 R176, RZ, RZ, R28 ;  /* 0x000000ffffb07224 */ /* 0x000fe200078e001c */
[----:B------:R-:W-:Y:S01]  /*1d90*/  ULEA.HI.SX32 UR12, UR8, 0xffffffff, 0x1a ;  /* 0xffffffff080c7891 */ /* 0x000fe2000f8fd23f */
[----:B------:R-:W-:Y:S01]  /*1da0*/  IMAD.MOV.U32 R177, RZ, RZ, R29 ;  /* 0x000000ffffb17224 */ /* 0x000fe200078e001d */
[----:B------:R-:W-:Y:S01]  /*1db0*/  MOV R176, R26 ;  /* 0x0000001a00b07202 */ /* 0x000fe20000000f00 */
[----:B------:R-:W-:Y:S01]  /*1dc0*/  BSSY B0, `(.L_x_123) ;  /* 0x000001c000007945 */ /* 0x000fe20003800000 */
[----:B------:R-:W-:Y:S01]  /*1dd0*/  UIMAD UR6, UR12, -0x40, UR14 ;  /* 0xffffffc00c0678a4 */ /* 0x000fe2000f8e020e */
[----:B------:R-:W-:Y:S01]  /*1de0*/  MOV R170, UR16 ;  /* 0x0000001000aa7c02 */ /* 0x000fe20008000f00 */
[----:B------:R-:W-:Y:S01]  /*1df0*/  USHF.R.S32.HI UR7, URZ, 0x1f, UR12 ;  /* 0x0000001f3f077899 */ /* 0x000fe2000801140c */
[----:B------:R4:W-:Y:S01]  /*1e00*/  STL.64 [R1+0x28], R176 ;  /* 0x000028b001007387 */ /* 0x0009e20000100a00 */
[----:B------:R-:W-:Y:S02]  /*1e10*/  UIMAD UR5, UR15, UR12, URZ ;  /* 0x0000000c0f0572a4 */ /* 0x000fe4000f8e023f */
[----:B------:R-:W-:Y:S01]  /*1e20*/  ISETP.GE.AND P0, PT, R12, UR6, PT ;  /* 0x000000060c007c0c */ /* 0x000fe2000bf06270 */
[----:B--2---:R-:W-:Y:S01]  /*1e30*/  IMAD.WIDE.U32 R6, R170, UR12, R176 ;  /* 0x0000000caa067c25 */ /* 0x004fe2000f8e00b0 */
[----:B------:R-:W-:-:S06]  /*1e40*/  UIMAD UR5, UR7, UR16, UR5 ;  /* 0x00000010070572a4 */ /* 0x000fcc000f8e0205 */
[----:B------:R-:W-:-:S05]  /*1e50*/  IADD3 R9, R7, UR5, RZ ;  /* 0x0000000507097c10 */ /* 0x000fca000fffe0ff */
[----:B------:R-:W-:Y:S05]  /*1e60*/  @P0 BRA `(.L_x_124) ;  /* 0x0000011000000947 */ /* 0x000fea0003800000 */
[----:B------:R-:W-:Y:S02]  /*1e70*/  ISETP.GE.AND P1, PT, R178, c[0x0][0x220], PT ;  /* 0x00008800b2007a0c */ /* 0x000fe40003f26270 */
[----:B------:R-:W-:-:S11]  /*1e80*/  ISETP.GE.AND P0, PT, R171, c[0x0][0x220], PT ;  /* 0x00008800ab007a0c */ /* 0x000fd60003f06270 */
[C---:B------:R-:W-:Y:S01]  /*1e90*/  @!P1 LEA R10, P2, R6.reuse, c[0x0][0x168], 0x1 ;  /* 0x00005a00060a9a11 */ /* 0x040fe200078408ff */
[----:B------:R2:W-:Y:S03]  /*1ea0*/  @P1 STS.128 [R239+0x8000], RZ ;  /* 0x008000ffef001388 */ /* 0x0005e60000000c00 */
        /* <DEDUP_REMOVED lines=13> */
.L_x_124:
[----:B------:R-:W-:Y:S05]  /*1f80*/  BSYNC B0 ;  /* 0x0000000000007941 */ /* 0x000fea0003800000 */
.L_x_123:
[----:B------:R-:W-:Y:S01]  /*1f90*/  ISETP.GE.AND P0, PT, R17, UR6, PT ;  /* 0x0000000611007c0c */ /* 0x000fe2000bf06270 */
[----:B------:R-:W-:Y:S01]  /*1fa0*/  ULDC UR5, c[0x0][0x19c] ;  /* 0x0000670000057ab9 */ /* 0x000fe20000000800 */
[----:B------:R-:W-:Y:S01]  /*1fb0*/  BSSY B0, `(.L_x_125) ;  /* 0x0000017000007945 */ /* 0x000fe20003800000 */
[----:B------:R-:W-:Y:S02]  /*1fc0*/  USHF.L.U32 UR11, UR4, 0x4, URZ ;  /* 0x00000004040b7899 */ /* 0x000fe4000800063f */
[----:B------:R-:W-:-:S08]  /*1fd0*/  USHF.L.U64.HI UR9, UR4, UR9, UR5 ;  /* 0x0000000904097299 */ /* 0x000fd00008010205 */
[----:B------:R-:W-:Y:S05]  /*1fe0*/  @P0 BRA `(.L_x_126) ;  /* 0x0000013000000947 */ /* 0x000fea0003800000 */
[----:B------:R-:W-:Y:S02]  /*1ff0*/  ISETP.GE.AND P1, PT, R178, c[0x0][0x220], PT ;  /* 0x00008800b2007a0c */ /* 0x000fe40003f26270 */
[----:B---3--:R-:W-:Y:S02]  /*2000*/  IADD3 R0, P2, R6, UR11, RZ ;  /* 0x0000000b06007c10 */ /* 0x008fe4000ff5e0ff */
[----:B------:R-:W-:Y:S02]  /*2010*/  ISETP.GE.AND P0, PT, R171, c[0x0][0x220], PT ;  /* 0x00008800ab007a0c */ /* 0x000fe40003f06270 */
[----:B------:R-:W-:-:S07]  /*2020*/  IADD3.X R3, R9, UR9, RZ, P2, !PT ;  /* 0x0000000909037c10 */ /* 0x000fce00097fe4ff */
[C---:B--2---:R-:W-:Y:S01]  /*2030*/  @!P1 LEA R10, P2, R0.reuse, c[0x0][0x168], 0x1 ;  /* 0x00005a00000a9a11 */ /* 0x044fe200078408ff */
        /* <DEDUP_REMOVED lines=14> */
.L_x_126:
[----:B------:R-:W-:Y:S05]  /*2120*/  BSYNC B0 ;  /* 0x0000000000007941 */ /* 0x000fea0003800000 */
.L_x_125:
[----:B------:R-:W-:Y:S01]  /*2130*/  ISETP.GE.AND P0, PT, R16, UR6, PT ;  /* 0x0000000610007c0c */ /* 0x000fe2000bf06270 */
[----:B------:R-:W-:-:S12]  /*2140*/  BSSY B0, `(.L_x_127) ;  /* 0x0000017000007945 */ /* 0x000fd80003800000 */
[----:B------:R-:W-:Y:S05]  /*2150*/  @P0 BRA `(.L_x_128) ;  /* 0x0000015000000947 */ /* 0x000fea0003800000 */
[----:B------:R-:W-:Y:S01]  /*2160*/  ISETP.GE.AND P1, PT, R178, c[0x0][0x220], PT ;  /* 0x00008800b2007a0c */ /* 0x000fe20003f26270 */
[----:B------:R-:W-:Y:S01]  /*2170*/  IMAD.MOV.U32 R3, RZ, RZ, c[0x0][0x198] ;  /* 0x00006600ff037624 */ /* 0x000fe200078e00ff */
[----:B------:R-:W-:Y:S01]  /*2180*/  ISETP.GE.AND P0, PT, R171, c[0x0][0x220], PT ;  /* 0x00008800ab007a0c */ /* 0x000fe20003f06270 */
[----:B--2---:R-:W-:-:S03]  /*2190*/  IMAD.MOV.U32 R10, RZ, RZ, c[0x0][0x19c] ;  /* 0x00006700ff0a7624 */ /* 0x004fc600078e00ff */
[----:B---3--:R-:W-:-:S04]  /*21a0*/  LEA R0, P2, R3, R6, 0x5 ;  /* 0x0000000603007211 */ /* 0x008fc800078428ff */
[----:B------:R-:W-:-:S03]  /*21b0*/  LEA.HI.X R3, R3, R9, R10, 0x5, P2 ;  /* 0x0000000903037211 */ /* 0x000fc600010f2c0a */
        /* <DEDUP_REMOVED lines=15> */
.L_x_128:
[----:B------:R-:W-:Y:S05]  /*22b0*/  BSYNC B0 ;  /* 0x0000000000007941 */ /* 0x000fea0003800000 */
.L_x_127:
[----:B------:R-:W-:Y:S01]  /*22c0*/  ISETP.GE.AND P0, PT, R5, UR6, PT ;  /* 0x0000000605007c0c */ /* 0x000fe2000bf06270 */
[----:B------:R-:W-:-:S12]  /*22d0*/  BSSY B0, `(.L_x_129) ;  /* 0x0000019000007945 */ /* 0x000fd80003800000 */
[----:B------:R-:W-:Y:S05]  /*22e0*/  @P0 BRA `(.L_x_130) ;  /* 0x0000017000000947 */ /* 0x000fea0003800000 */
[----:B------:R-:W-:Y:S01]  /*22f0*/  ISETP.GE.AND P1, PT, R178, c[0x0][0x220], PT ;  /* 0x00008800b2007a0c */ /* 0x000fe20003f26270 */
[----:B---3--:R-:W-:Y:S01]  /*2300*/  IMAD.MOV.U32 R0, RZ, RZ, c[0x0][0x198] ;  /* 0x00006600ff007624 */ /* 0x008fe200078e00ff */
[----:B------:R-:W-:Y:S01]  /*2310*/  ULDC UR4, c[0x0][0x19c] ;  /* 0x0000670000047ab9 */ /* 0x000fe20000000800 */
[----:B------:R-:W-:Y:S01]  /*2320*/  IMAD.MOV.U32 R8, RZ, RZ, R6 ;  /* 0x000000ffff087224 */ /* 0x000fe200078e0006 */
[----:B------:R-:W-:Y:S01]  /*2330*/  UIMAD UR4, UR4, 0x30, URZ ;  /* 0x00000030040478a4 */ /* 0x000fe2000f8e023f */
[----:B------:R-:W-:Y:S02]  /*2340*/  ISETP.GE.AND P0, PT, R171, c[0x0][0x220], PT ;  /* 0x00008800ab007a0c */ /* 0x000fe40003f06270 */
[----:B------:R-:W-:-:S05]  /*2350*/  IMAD.WIDE.U32 R8, R0, 0x30, R8 ;  /* 0x0000003000087825 */ /* 0x000fca00078e0008 */
[----:B------:R-:W-:Y:S01]  /*2360*/  IADD3 R0, R9, UR4, RZ ;  /* 0x0000000409007c10 */ /* 0x000fe2000fffe0ff */
[----:B------:R3:W-:Y:S01]  /*2370*/  @P1 STS.128 [R239+0x9800], RZ ;  /* 0x009800ffef001388 */ /* 0x0007e20000000c00 */
[----:B------:R-:W-:-:S04]  /*2380*/  @!P1 LEA R6, P2, R8, c[0x0][0x168], 0x1 ;  /* 0x00005a0008069a11 */ /* 0x000fc800078408ff */
[----:B------:R-:W-:-:S05]  /*2390*/  @!P1 LEA.HI.X R7, R8, c[0x0][0x16c], R0, 0x1, P2 ;  /* 0x00005b0008079a11 */ /* 0x000fca00010f0c00 */
[----:B------:R-:W-:Y:S01]  /*23a0*/  @!PT LDS RZ, [RZ] ;  /* 0x00000000fffff984 */ /* 0x000fe20000000800 */
[----:B------:R-:W-:Y:S01]  /*23b0*/  @!PT LDS RZ, [RZ] ;  /* 0x00000000fffff984 */ /* 0x000fe20000000800 */
[----:B------:R-:W-:Y:S01]  /*23c0*/  @!PT LDS RZ, [RZ] ;  /* 0x00000000fffff984 */ /* 0x000fe20000000800 */
[----:B------:R3:W-:Y:S04]  /*23d0*/  @!P1 LDGSTS.E.BYPASS.LTC128B.128 [R239+0x9800], [R6.64] ;  /* 0x0980000006ef9fae */ /* 0x0007e8000b901d52 */
[----:B------:R3:W-:Y:S01]  /*23e0*/  @P0 STS.128 [R239+0xb800], RZ ;  /* 0x00b800ffef000388 */ /* 0x0007e20000000c00 */
[----:B------:R-:W-:Y:S05]  /*23f0*/  @P0 BRA `(.L_x_130) ;  /* 0x0000006000000947 */ /* 0x000fea0003800000 */
[----:B---3--:R-:W-:-:S04]  /*2400*/  LEA R6, P0, R8, c[0x0][0x168], 0x1 ;  /* 0x00005a0008067a11 */ /* 0x008fc800078008ff */
[----:B------:R-:W-:-:S05]  /*2410*/  LEA.HI.X R7, R8, c[0x0][0x16c], R0, 0x1, P0 ;  /* 0x00005b0008077a11 */ /* 0x000fca00000f0c00 */
[----:B------:R-:W-:Y:S01]  /*2420*/  @!PT LDS RZ, [RZ] ;  /* 0x00000000fffff984 */ /* 0x000fe20000000800 */
[----:B------:R-:W-:Y:S01]  /*2430*/  @!PT LDS RZ, [RZ] ;  /* 0x00000000fffff984 */ /* 0x000fe20000000800 */
[----:B------:R-:W-:Y:S01]  /*2440*/  @!PT LDS RZ, [RZ] ;  /* 0x00000000fffff984 */ /* 0x000fe20000000800 */
[----:B------:R3:W-:Y:S04]  /*2450*/  LDGSTS.E.BYPASS.LTC128B.128 [R239+0xb800], [R6.64+0x80] ;  /* 0x0b80008006ef7fae */ /* 0x0007e8000b901d52 */
.L_x_130:
[----:B------:R-:W-:Y:S05]  /*2460*/  BSYNC B0 ;  /* 0x0000000000007941 */ /* 0x000fea0003800000 */
.L_x_129:
[----:B------:R-:W0:Y:S01]  /*2470*/  LDGDEPBAR ;  /* 0x00000000000079af */ /* 0x000e220000000000 */
[----:B------:R-:W-:Y:S01]  /*2480*/  ISETP.GE.AND P1, PT, R12, UR6, PT ;  /* 0x000000060c007c0c */ /* 0x000fe2000bf26270 */
[----:B------:R-:W-:Y:S01]  /*2490*/  ULDC.64 UR4, c[0x0][0x1a0] ;  /* 0x0000680000047ab9 */ /* 0x000fe20000000a00 */
[----:B------:R-:W-:Y:S01]  /*24a0*/  BSSY B0, `(.L_x_131) ;  /* 0x0000020000007945 */ /* 0x000fe20003800000 */
[----:B------:R-:W-:Y:S02]  /*24b0*/  UIMAD.WIDE.U32 UR20, UR12, UR4, URZ ;  /* 0x000000040c1472a5 */ /* 0x000fe4000f8e003f */
[----:B------:R-:W-:-:S04]  /*24c0*/  UIMAD UR4, UR7, UR4, URZ ;  /* 0x00000004070472a4 */ /* 0x000fc8000f8e023f */
[----:B------:R-:W-:Y:S01]  /*24d0*/  UIMAD UR4, UR12, UR5, UR4 ;  /* 0x000000050c0472a4 */ /* 0x000fe2000f8e0204 */
[----:B------:R-:W-:Y:S02]  /*24e0*/  IMAD.U32 R8, RZ, RZ, UR20 ;  /* 0x00000014ff087e24 */ /* 0x000fe4000f8e00ff */
[----:B------:R-:W-:Y:S01]  /*24f0*/  IMAD.U32 R9, RZ, RZ, UR21 ;  /* 0x00000015ff097e24 */ /* 0x000fe2000f8e00ff */
[----:B------:R-:W-:Y:S02]  /*2500*/  UIADD3 UR4, UR21, UR4, URZ ;  /* 0x0000000415047290 */ /* 0x000fe4000fffe03f */
[----:B---3--:R-:W-:-:S04]  /*2510*/  LEA R6, P0, R8, R24, 0x6 ;  /* 0x0000001808067211 */ /* 0x008fc800078030ff */
[----:B------:R-:W-:Y:S01]  /*2520*/  IMAD.U32 R0, RZ, RZ, UR4 ;  /* 0x00000004ff007e24 */ /* 0x000fe2000f8e00ff */
[----:B------:R-:W-:-:S04]  /*2530*/  DEPBAR.LE SB0, 0x0 ;  /* 0x000080000000791a */ /* 0x000fc80000000000 */
[----:B------:R-:W-:Y:S01]  /*2540*/  BAR.SYNC.DEFER_BLOCKING 0x0 ;  /* 0x0000000000007b1d */ /* 0x000fe20000010000 */
[----:B------:R-:W-:-:S05]  /*2550*/  LEA.HI.X R7, R8, R23, R0, 0x6, P0 ;  /* 0x0000001708077211 */ /* 0x000fca00000f3400 */
[----:B------:R3:W-:Y:S04]  /*2560*/  @P1 STS.128 [R239+0xc000], RZ ;  /* 0x00c000ffef001388 */ /* 0x0007e80000000c00 */
[----:B------:R3:W-:Y:S01]  /*2570*/  @P1 STS.128 [R239+0xe000], RZ ;  /* 0x00e000ffef001388 */ /* 0x0007e20000000c00 */
        /* <DEDUP_REMOVED lines=12> */
[----:B-1----:R-:W-:-:S04]  /*2640*/  LEA R8, P0, R6, c[0x0][0x170], 0x1 ;  /* 0x00005c0006087a11 */ /* 0x002fc800078008ff */
[----:B------:R-:W-:-:S05]  /*2650*/  LEA.HI.X R9, R6, c[0x0][0x174], R7, 0x1, P0 ;  /* 0x00005d0006097a11 */ /* 0x000fca00000f0c07 */
[----:B------:R-:W-:Y:S01]  /*2660*/  @!PT LDS RZ, [RZ] ;  /* 0x00000000fffff984 */ /* 0x000fe20000000800 */
[----:B------:R-:W-:Y:S01]  /*2670*/  @!PT LDS RZ, [RZ] ;  /* 0x00000000fffff984 */ /* 0x000fe20000000800 */
[----:B------:R-:W-:Y:S01]  /*2680*/  @!PT LDS RZ, [RZ] ;  /* 0x00000000fffff984 */ /* 0x000fe20000000800 */
[----:B------:R1:W-:Y:S04]  /*2690*/  LDGSTS.E.BYPASS.LTC128B.128 [R239+0xe000], [R8.64+0x80] ;  /* 0x0e00008008ef7fae */ /* 0x0003e8000b901d52 */
.L_x_132:
[----:B------:R-:W-:Y:S05]  /*26a0*/  BSYNC B0 ;  /* 0x0000000000007941 */ /* 0x000fea0003800000 */
.L_x_131:
[----:B------:R-:W-:Y:S01]  /*26b0*/  ISETP.GE.AND P0, PT, R17, UR6, PT ;  /* 0x0000000611007c0c */ /* 0x000fe2000bf06270 */
[----:B------:R-:W-:-:S12]  /*26c0*/  BSSY B0, `(.L_x_133) ;  /* 0x0000019000007945 */ /* 0x000fd80003800000 */
[----:B------:R1:W-:Y:S04]  /*26d0*/  @P0 STS.128 [R239+0xc800], RZ ;  /* 0x00c800ffef000388 */ /* 0x0003e80000000c00 */
[----:B------:R1:W-:Y:S01]  /*26e0*/  @P0 STS.128 [R239+0xe800], RZ ;  /* 0x00e800ffef000388 */ /* 0x0003e20000000c00 */
[----:B------:R-:W-:Y:S05]  /*26f0*/  @P0 BRA `(.L_x_134) ;  /* 0x0000015000000947 */ /* 0x000fea0003800000 */
[----:B------:R-:W-:Y:S01]  /*2700*/  ISETP.GE.AND P1, PT, R178, c[0x0][0x220], PT ;  /* 0x00008800b2007a0c */ /* 0x000fe20003f26270 */
[----:B-1----:R-:W-:Y:S01]  /*2710*/  IMAD.WIDE.U32 R8, R22, c[0x0][0x1a0], RZ ;  /* 0x0000680016087a25 */ /* 0x002fe200078e00ff */
[----:B------:R-:W-:-:S03]  /*2720*/  ISETP.GE.AND P0, PT, R171, c[0x0][0x220], PT ;  /* 0x00008800ab007a0c */ /* 0x000fc60003f06270 */
[----:B------:R-:W-:Y:S01]  /*2730*/  IMAD R3, R22, c[0x0][0x1a4], RZ ;  /* 0x0000690016037a24 */ /* 0x000fe200078e02ff */
[----:B------:R-:W-:-:S04]  /*2740*/  IADD3 R0, P2, R6, R8, RZ ;  /* 0x0000000806007210 */ /* 0x000fc80007f5e0ff */
[----:B------:R-:W-:-:S03]  /*2750*/  IADD3.X R3, R7, R9, R3, P2, !PT ;  /* 0x0000000907037210 */ /* 0x000fc600017fe403 */
        /* <DEDUP_REMOVED lines=15> */
.L_x_134:
[----:B------:R-:W-:Y:S05]  /*2850*/  BSYNC B0 ;  /* 0x0000000000007941 */ /* 0x000fea0003800000 */
.L_x_133:
[----:B------:R-:W-:Y:S01]  /*2860*/  ISETP.GE.AND P0, PT, R16, UR6, PT ;  /* 0x0000000610007c0c */ /* 0x000fe2000bf06270 */
[----:B------:R-:W-:-:S12]  /*2870*/  BSSY B0, `(.L_x_135) ;  /* 0x0000019000007945 */ /* 0x000fd80003800000 */
[----:B------:R1:W-:Y:S04]  /*2880*/  @P0 STS.128 [R239+0xd000], RZ ;  /* 0x00d000ffef000388 */ /* 0x0003e80000000c00 */
[----:B------:R1:W-:Y:S01]  /*2890*/  @P0 STS.128 [R239+0xf000], RZ ;  /* 0x00f000ffef000388 */ /* 0x0003e20000000c00 */
[----:B------:R-:W-:Y:S05]  /*28a0*/  @P0 BRA `(.L_x_136) ;  /* 0x0000015000000947 */ /* 0x000fea0003800000 */
[----:B------:R-:W-:Y:S01]  /*28b0*/  ISETP.GE.AND P1, PT, R178, c[0x0][0x220], PT ;  /* 0x00008800b2007a0c */ /* 0x000fe20003f26270 */
[----:B------:R-:W-:Y:S01]  /*28c0*/  IMAD.MOV.U32 R3, RZ, RZ, c[0x0][0x1a0] ;  /* 0x00006800ff037624 */ /* 0x000fe200078e00ff */
[----:B------:R-:W-:Y:S01]  /*28d0*/  ISETP.GE.AND P0, PT, R171, c[0x0][0x220], PT ;  /* 0x00008800ab007a0c */ /* 0x000fe20003f06270 */
[----:B-1----:R-:W-:-:S03]  /*28e0*/  IMAD.MOV.U32 R8, RZ, RZ, c[0x0][0x1a4] ;  /* 0x00006900ff087624 */ /* 0x002fc600078e00ff */
[----:B------:R-:W-:-:S04]  /*28f0*/  LEA R0, P2, R3, R6, 0x5 ;  /* 0x0000000603007211 */ /* 0x000fc800078428ff */
        /* <DEDUP_REMOVED lines=16> */
.L_x_136:
[----:B------:R-:W-:Y:S05]  /*2a00*/  BSYNC B0 ;  /* 0x0000000000007941 */ /* 0x000fea0003800000 */
.L_x_135:
[----:B------:R-:W-:Y:S01]  /*2a10*/  ISETP.GE.AND P0, PT, R5, UR6, PT ;  /* 0x0000000605007c0c */ /* 0x000fe2000bf06270 */
[----:B------:R-:W-:-:S12]  /*2a20*/  BSSY B0, `(.L_x_137) ;  /* 0x000001a000007945 */ /* 0x000fd80003800000 */
[----:B------:R1:W-:Y:S04]  /*2a30*/  @P0 STS.128 [R239+0xd800], RZ ;  /* 0x00d800ffef000388 */ /* 0x0003e80000000c00 */
[----:B------:R1:W-:Y:S01]  /*2a40*/  @P0 STS.128 [R239+0xf800], RZ ;  /* 0x00f800ffef000388 */ /* 0x0003e20000000c00 */
[----:B------:R-:W-:Y:S05]  /*2a50*/  @P0 BRA `(.L_x_138) ;  /* 0x0000016000000947 */ /* 0x000fea0003800000 */
[----:B------:R-:W-:Y:S01]  /*2a60*/  ISETP.GE.AND P1, PT, R178, c[0x0][0x220], PT ;  /* 0x00008800b2007a0c */ /* 0x000fe20003f26270 */
[----:B-1----:R-:W-:Y:S01]  /*2a70*/  IMAD.MOV.U32 R8, RZ, RZ, c[0x0][0x1a0] ;  /* 0x00006800ff087624 */ /* 0x002fe200078e00ff */
[----:B------:R-:W-:Y:S01]  /*2a80*/  ULDC UR4, c[0x0][0x1a4] ;  /* 0x0000690000047ab9 */ /* 0x000fe20000000800 */
[----:B------:R-:W-:Y:S01]  /*2a90*/  ISETP.GE.AND P0, PT, R171, c[0x0][0x220], PT ;  /* 0x00008800ab007a0c */ /* 0x000fe20003f06270 */
[----:B------:R-:W-:Y:S01]  /*2aa0*/  UIMAD UR4, UR4, 0x30, URZ ;  /* 0x00000030040478a4 */ /* 0x000fe2000f8e023f */
[----:B------:R-:W-:-:S05]  /*2ab0*/  IMAD.WIDE.U32 R8, R8, 0x30, R6 ;  /* 0x0000003008087825 */ /* 0x000fca00078e0006 */
[----:B------:R-:W-:-:S03]  /*2ac0*/  IADD3 R0, R9, UR4, RZ ;  /* 0x0000000409007c10 */ /* 0x000fc6000fffe0ff */
        /* <DEDUP_REMOVED lines=15> */
.L_x_138:
[----:B------:R-:W-:Y:S05]  /*2bc0*/  BSYNC B0 ;  /* 0x0000000000007941 */ /* 0x000fea0003800000 */
.L_x_137:
[----:B-1----:R-:W-:Y:S01]  /*2bd0*/  SHF.R.S32.HI R7, RZ, 0x4, R21 ;  /* 0x00000004ff077819 */ /* 0x002fe20000011415 */
[C---:B------:R-:W-:Y:S01]  /*2be0*/  IMAD.SHL.U32 R6, R18.reuse, 0x40, RZ ;  /* 0x0000004012067824 */ /* 0x040fe200078e00ff */
[----:B------:R-:W-:Y:S01]  /*2bf0*/  R2P PR, R18, 0x6 ;  /* 0x0000000612007804 */ /* 0x000fe20000000000 */
[----:B------:R-:W-:Y:S01]  /*2c00*/  IMAD.SHL.U32 R3, R19, 0x40, RZ ;  /* 0x0000004013037824 */ /* 0x000fe200078e00ff */
[----:B------:R-:W-:Y:S01]  /*2c10*/  LEA.HI R0, R21, R7, RZ, 0x1 ;  /* 0x0000000715007211 */ /* 0x000fe200078f08ff */
[----:B------:R-:W-:Y:S01]  /*2c20*/  IMAD.SHL.U32 R8, R20, 0x40, RZ ;  /* 0x0000004014087824 */ /* 0x000fe200078e00ff */
[----:B------:R-:W0:Y:S01]  /*2c30*/  LDGDEPBAR ;  /* 0x00000000000079af */ /* 0x000e220000000000 */
[----:B------:R-:W-:Y:S01]  /*2c40*/  IMAD.SHL.U32 R5, R12, 0x8, RZ ;  /* 0x000000080c057824 */ /* 0x000fe200078e00ff */
[----:B------:R-:W-:Y:S01]  /*2c50*/  LOP3.LUT R0, R0, 0xfffffffe, RZ, 0xc0, !PT ;  /* 0xfffffffe00007812 */ /* 0x000fe200078ec0ff */
[----:B------:R-:W-:Y:S01]  /*2c60*/  UISETP.GE.AND UP0, UPT, UR14, 0x41, UPT ;  /* 0x000000410e00788c */ /* 0x000fe2000bf06270 */
[----:B------:R-:W-:-:S02]  /*2c70*/  LOP3.LUT R3, R3, 0x1c0, RZ, 0xc0, !PT ;  /* 0x000001c003037812 */ /* 0x000fc400078ec0ff */
[----:B------:R-:W-:Y:S01]  /*2c80*/  LOP3.LUT R154, R8, 0xfffffe00, RZ, 0xc0, !PT ;  /* 0xfffffe00089a7812 */ /* 0x000fe200078ec0ff */
[----:B------:R-:W-:Y:S01]  /*2c90*/  IMAD.IADD R7, R7, 0x1, -R0 ;  /* 0x0000000107077824 */ /* 0x000fe200078e0a00 */
[----:B------:R-:W-:-:S03]  /*2ca0*/  LOP3.LUT R0, R6, 0x1c0, RZ, 0xc0, !PT ;  /* 0x000001c006007812 */ /* 0x000fc600078ec0ff */
[----:B------:R-:W-:Y:S01]  /*2cb0*/  IMAD.SHL.U32 R6, R7, 0x8, RZ ;  /* 0x0000000807067824 */ /* 0x000fe200078e00ff */
[----:B------:R-:W-:Y:S02]  /*2cc0*/  LOP3.LUT R8, R0, 0x8, R5, 0xf8, !PT ;  /* 0x0000000800087812 */ /* 0x000fe400078ef805 */
[----:B------:R-:W-:Y:S02]  /*2cd0*/  SHF.R.U32.HI R0, RZ, 0x3, R0 ;  /* 0x00000003ff007819 */ /* 0x000fe40000011600 */
[----:B------:R-:W-:Y:S02]  /*2ce0*/  LOP3.LUT R6, R3, 0x8, R6, 0xf8, !PT ;  /* 0x0000000803067812 */ /* 0x000fe400078ef806 */
[----:B------:R-:W-:Y:S01]  /*2cf0*/  SHF.R.U32.HI R5, RZ, 0x3, R3 ;  /* 0x00000003ff057819 */ /* 0x000fe20000011603 */
[----:B------:R-:W-:Y:S01]  /*2d00*/  IMAD R3, R152, 0x400, R154 ;  /* 0x0000040098037824 */ /* 0x000fe200078e029a */
[----:B------:R-:W-:Y:S02]  /*2d10*/  LOP3.LUT R0, R8, R0, RZ, 0x3c, !PT ;  /* 0x0000000008007212 */ /* 0x000fe400078e3cff */
[----:B------:R-:W-:Y:S01]  /*2d20*/  LOP3.LUT R153, R6, R5, RZ, 0x3c, !PT ;  /* 0x0000000506997212 */ /* 0x000fe200078e3cff */
[----:B------:R-:W-:-:S02]  /*2d30*/  IMAD.SHL.U32 R5, R155, 0x2, RZ ;  /* 0x000000029b057824 */ /* 0x000fc400078e00ff */
[----:B------:R-:W-:Y:S02]  /*2d40*/  IMAD R0, R7, 0x200, R0 ;  /* 0x0000020007007824 */ /* 0x000fe400078e0200 */
[----:B------:R-:W-:Y:S01]  /*2d50*/  IMAD.IADD R3, R153, 0x1, R3 ;  /* 0x0000000199037824 */ /* 0x000fe200078e0203 */
[----:B------:R-:W-:Y:S01]  /*2d60*/  LOP3.LUT R5, R5, 0x6, RZ, 0xc0, !PT ;  /* 0x0000000605057812 */ /* 0x000fe200078ec0ff */
[----:B------:R-:W-:Y:S02]  /*2d70*/  IMAD.SHL.U32 R220, R0, 0x2, RZ ;  /* 0x0000000200dc7824 */ /* 0x000fe400078e00ff */
[----:B------:R-:W-:Y:S01]  /*2d80*/  IMAD.SHL.U32 R227, R3, 0x2, RZ ;  /* 0x0000000203e37824 */ /* 0x000fe200078e00ff */
[----:B------:R-:W-:Y:S02]  /*2d90*/  SHF.R.S32.HI R3, RZ, 0x1f, R152 ;  /* 0x0000001fff037819 */ /* 0x000fe40000011498 */
[----:B------:R-:W-:Y:S01]  /*2da0*/  LDSM.16.M88.4 R32, [R220+0x8000] ;  /* 0x00800000dc20783b */ /* 0x000fe20000000200 */
[----:B------:R-:W-:Y:S01]  /*2db0*/  IADD3 R0, R220, 0x8000, RZ ;  /* 0x00008000dc007810 */ /* 0x000fe20007ffe0ff */
[--C-:B------:R-:W-:Y:S01]  /*2dc0*/  IMAD R228, R4, 0x2, R227.reuse ;  /* 0x0000000204e47824 */ /* 0x100fe200078e02e3 */
[----:B------:R-:W-:Y:S01]  /*2dd0*/  IADD3 R231, R220, 0x8020, RZ ;  /* 0x00008020dce77810 */ /* 0x000fe20007ffe0ff */
[----:B------:R-:W1:Y:S01]  /*2de0*/  LDSM.16.M88.4 R12, [R227] ;  /* 0x00000000e30c783b */ /* 0x000e620000000200 */
[----:B------:R-:W-:Y:S01]  /*2df0*/  @P1 IADD3 R231, R0, -0x20, RZ ;  /* 0xffffffe000e71810 */ /* 0x000fe20007ffe0ff */
[----:B------:R-:W-:Y:S01]  /*2e00*/  IMAD.MOV.U32 R0, RZ, RZ, 0x40 ;  /* 0x00000040ff007424 */ /* 0x000fe200078e00ff */
[----:B------:R-:W-:Y:S01]  /*2e10*/  LEA.HI R3, R3, R152, RZ, 0x2 ;  /* 0x0000009803037211 */ /* 0x000fe200078f10ff */
[----:B--2---:R-:W2:Y:S01]  /*2e20*/  LDSM.16.M88.4 R8, [R227+0x2000] ;  /* 0x00200000e308783b */ /* 0x004ea20000000200 */
[C---:B------:R-:W-:Y:S01]  /*2e30*/  IMAD R230, R2.reuse, 0x2, R227 ;  /* 0x0000000202e67824 */ /* 0x040fe200078e02e3 */
[----:B------:R-:W-:Y:S01]  /*2e40*/  IADD3 R238, R231, 0x800, RZ ;  /* 0x00000800e7ee7810 */ /* 0x000fe20007ffe0ff */
[----:B------:R-:W-:Y:S01]  /*2e50*/  IMAD R229, R2, 0x2, R228 ;  /* 0x0000000202e57824 */ /* 0x000fe200078e02e4 */
[----:B------:R-:W5:Y:S01]  /*2e60*/  LDSM.16.M88.4 R28, [R220+0x8800] ;  /* 0x00880000dc1c783b */ /* 0x000f620000000200 */
[----:B------:R-:W-:-:S02]  /*2e70*/  SEL R0, R0, 0xffffffc0, !P2 ;  /* 0xffffffc000007807 */ /* 0x000fc40005000000 */
[----:B------:R-:W-:Y:S01]  /*2e80*/  LOP3.LUT R3, R3, 0xfffffffc, RZ, 0xc0, !PT ;  /* 0xfffffffc03037812 */ /* 0x000fe200078ec0ff */
[----:B------:R-:W3:Y:S01]  /*2e90*/  LDSM.16.M88.4 R24, [R220+0x9000] ;  /* 0x00900000dc18783b */ /* 0x000ee20000000200 */
[C---:B------:R-:W-:Y:S01]  /*2ea0*/  IADD3 R237, R231.reuse, 0x1000, RZ ;  /* 0x00001000e7ed7810 */ /* 0x040fe20007ffe0ff */
[----:B------:R-:W-:Y:S01]  /*2eb0*/  IMAD.IADD R226, R220, 0x1, R0 ;  /* 0x00000001dce27824 */ /* 0x000fe200078e0200 */
[C---:B------:R-:W-:Y:S01]  /*2ec0*/  IADD3 R236, R231.reuse, 0x1800, RZ ;  /* 0x00001800e7ec7810 */ /* 0x040fe20007ffe0ff */
[----:B------:R-:W4:Y:S01]  /*2ed0*/  LDSM.16.M88.4 R20, [R220+0x9800] ;  /* 0x00980000dc14783b */ /* 0x000f220000000200 */
[----:B------:R-:W-:Y:S01]  /*2ee0*/  IMAD.IADD R225, R0, 0x1, R231 ;  /* 0x0000000100e17824 */ /* 0x000fe200078e02e7 */
[C---:B------:R-:W-:Y:S01]  /*2ef0*/  IADD3 R235, R231.reuse, 0x2000, RZ ;  /* 0x00002000e7eb7810 */ /* 0x040fe20007ffe0ff */
[----:B------:R-:W-:Y:S01]  /*2f00*/  IMAD.U32 R0, RZ, RZ, UR12 ;  /* 0x0000000cff007e24 */ /* 0x000fe2000f8e00ff */
[----:B------:R-:W-:Y:S01]  /*2f10*/  LDSM.16.M88.4 R52, [R231] ;  /* 0x00000000e734783b */ /* 0x000fe20000000200 */
[----:B------:R-:W-:Y:S01]  /*2f20*/  IMAD.IADD R3, R152, 0x1, -R3 ;  /* 0x0000000198037824 */ /* 0x000fe200078e0a03 */
[C---:B------:R-:W-:Y:S01]  /*2f30*/  IADD3 R234, R231.reuse, 0x2800, RZ ;  /* 0x00002800e7ea7810 */ /* 0x040fe20007ffe0ff */
[----:B------:R-:W-:Y:S01]  /*2f40*/  IMAD R0, R0, 0x40, R5 ;  /* 0x0000004000007824 */ /* 0x000fe200078e0205 */
[----:B------:R-:W3:Y:S01]  /*2f50*/  LDSM.16.M88.4 R16, [R228+0x2000] ;  /* 0x00200000e410783b */ /* 0x000ee20000000200 */
[----:B------:R-:W-:-:S02]  /*2f60*/  IADD3 R233, R231, 0x3000, RZ ;  /* 0x00003000e7e97810 */ /* 0x000fc40007ffe0ff */
[----:B------:R-:W-:Y:S01]  /*2f70*/  IADD3 R232, R231, 0x3800, RZ ;  /* 0x00003800e7e87810 */ /* 0x000fe20007ffe0ff */
[----:B------:R-:W3:Y:S01]  /*2f80*/  LDSM.16.M88.4 R44, [R231+0x800] ;  /* 0x00080000e72c783b */ /* 0x000ee20000000200 */
[C---:B------:R-:W-:Y:S02]  /*2f90*/  ISETP.GE.AND P1, PT, R0.reuse, UR14, PT ;  /* 0x0000000e00007c0c */ /* 0x040fe4000bf26270 */
[C---:B------:R-:W-:Y:S01]  /*2fa0*/  IADD3 R5, R0.reuse, 0x1, RZ ;  /* 0x0000000100057810 */ /* 0x040fe20007ffe0ff */
[----:B------:R-:W3:Y:S01]  /*2fb0*/  LDSM.16.M88.4 R48, [R231+0x1800] ;  /* 0x00180000e730783b */ /* 0x000ee20000000200 */
[----:B------:R-:W-:Y:S02]  /*2fc0*/  IADD3 R6, R0, 0x8, RZ ;  /* 0x0000000800067810 */ /* 0x000fe40007ffe0ff */
[----:B------:R-:W-:Y:S01]  /*2fd0*/  ISETP.GE.AND P0, PT, R5, UR14, PT ;  /* 0x0000000e05007c0c */ /* 0x000fe2000bf06270 */
[----:B------:R-:W3:Y:S01]  /*2fe0*/  LDSM.16.M88.4 R40, [R231+0x1000] ;  /* 0x00100000e728783b */ /* 0x000ee20000000200 */
[----:B------:R-:W-:-:S02]  /*2ff0*/  ISETP.GE.AND P6, PT, R6, UR14, PT ;  /* 0x0000000e06007c0c */ /* 0x000fc4000bfc6270 */
[C---:B------:R-:W-:Y:S01]  /*3000*/  IADD3 R6, R0.reuse, 0x10, RZ ;  /* 0x0000001000067810 */ /* 0x040fe20007ffe0ff */
[-C--:B-1----:R-:W-:Y:S01]  /*3010*/  HMMA.16816.F32 R108, R12, R32.reuse, RZ ;  /* 0x000000200c6c723c */ /* 0x082fe200000018ff */
[----:B------:R1:W-:Y:S01]  /*3020*/  STL [R1+0x4c], R3 ;  /* 0x00004c0301007387 */ /* 0x0003e20000100800 */
[----:B------:R-:W-:Y:S02]  /*3030*/  IADD3 R5, R0, 0x11, RZ ;  /* 0x0000001100057810 */ /* 0x000fe40007ffe0ff */
[----:B------:R-:W-:Y:S02]  /*3040*/  ISETP.GE.AND P4, PT, R6, UR14, PT ;  /* 0x0000000e06007c0c */ /* 0x000fe4000bf86270 */
[----:B------:R-:W-:Y:S02]  /*3050*/  ISETP.GE.AND P3, PT, R5, UR14, PT ;  /* 0x0000000e05007c0c */ /* 0x000fe4000bf66270 */
[C---:B--2---:R-:W-:Y:S08]  /*3060*/  HMMA.16816.F32 R36, R8.reuse, R32, RZ ;  /* 0x000000200824723c */ /* 0x044ff000000018ff */
[-C--:B------:R-:W-:Y:S08]  /*3070*/  HMMA.16816.F32 R80, R8, R34.reuse, RZ ;  /* 0x000000220850723c */ /* 0x080ff000000018ff */
[----:B------:R-:W-:Y:S01]  /*3080*/  HMMA.16816.F32 R104, R12, R34, RZ ;  /* 0x000000220c68723c */ /* 0x000fe200000018ff */
[----:B-1----:R-:W-:-:S04]  /*3090*/  IADD3 R3, R0, 0x9, RZ ;  /* 0x0000000900037810 */ /* 0x002fc80007ffe0ff */
[----:B------:R-:W-:-:S03]  /*30a0*/  ISETP.GE.AND P5, PT, R3, UR14, PT ;  /* 0x0000000e03007c0c */ /* 0x000fc6000bfa6270 */
[----:B-----5:R-:W-:Y:S01]  /*30b0*/  HMMA.16816.F32 R32, R8, R28, RZ ;  /* 0x0000001c0820723c */ /* 0x020fe200000018ff */
[----:B------:R-:W-:-:S04]  /*30c0*/  IADD3 R3, R0, 0x18, RZ ;  /* 0x0000001800037810 */ /* 0x000fc80007ffe0ff */
[----:B------:R-:W-:Y:S02]  /*30d0*/  ISETP.GE.AND P2, PT, R3, UR14, PT ;  /* 0x0000000e03007c0c */ /* 0x000fe4000bf46270 */
[----:B------:R-:W-:Y:S01]  /*30e0*/  IADD3 R3, R0, 0x19, RZ ;  /* 0x0000001900037810 */ /* 0x000fe20007ffe0ff */
[C---:B---3--:R-:W-:Y:S08]  /*30f0*/  HMMA.16816.F32 R56, R8.reuse, R24, RZ ;  /* 0x000000180838723c */ /* 0x048ff000000018ff */
[C---:B----4-:R-:W-:Y:S08]  /*3100*/  HMMA.16816.F32 R60, R8.reuse, R20, RZ ;  /* 0x00000014083c723c */ /* 0x050ff000000018ff */
[C---:B------:R-:W-:Y:S08]  /*3110*/  HMMA.16816.F32 R96, R8.reuse, R30, RZ ;  /* 0x0000001e0860723c */ /* 0x040ff000000018ff */
[C---:B------:R-:W-:Y:S08]  /*3120*/  HMMA.16816.F32 R100, R8.reuse, R26, RZ ;  /* 0x0000001a0864723c */ /* 0x040ff000000018ff */
[----:B------:R-:W-:Y:S01]  /*3130*/  HMMA.16816.F32 R92, R8, R22, RZ ;  /* 0x00000016085c723c */ /* 0x000fe200000018ff */
[----:B------:R-:W1:Y:S07]  /*3140*/  LDSM.16.M88.4 R8, [R228] ;  /* 0x00000000e408783b */ /* 0x000e6e0000000200 */
[C---:B------:R-:W-:Y:S08]  /*3150*/  HMMA.16816.F32 R88, R12.reuse, R28, RZ ;  /* 0x0000001c0c58723c */ /* 0x040ff000000018ff */
[C---:B------:R-:W-:Y:S01]  /*3160*/  HMMA.16816.F32 R84, R12.reuse, R30, RZ ;  /* 0x0000001e0c54723c */ /* 0x040fe200000018ff */
[----:B------:R-:W-:Y:S07]  /*3170*/  LDSM.16.M88.4 R28, [R226+0x9000] ;  /* 0x00900000e21c783b */ /* 0x000fee0000000200 */
[C---:B------:R-:W-:Y:S08]  /*3180*/  HMMA.16816.F32 R76, R12.reuse, R24, RZ ;  /* 0x000000180c4c723c */ /* 0x040ff000000018ff */
[C---:B------:R-:W-:Y:S01]  /*3190*/  HMMA.16816.F32 R72, R12.reuse, R26, RZ ;  /* 0x0000001a0c48723c */ /* 0x040fe200000018ff */
[----:B------:R-:W-:Y:S07]  /*31a0*/  LDSM.16.M88.4 R24, [R226+0x9800] ;  /* 0x00980000e218783b */ /* 0x000fee0000000200 */
[C---:B------:R-:W-:Y:S08]  /*31b0*/  HMMA.16816.F32 R68, R12.reuse, R20, RZ ;  /* 0x000000140c44723c */ /* 0x040ff000000018ff */
[----:B------:R-:W-:Y:S01]  /*31c0*/  HMMA.16816.F32 R64, R12, R22, RZ ;  /* 0x000000160c40723c */ /* 0x000fe200000018ff */
[----:B------:R-:W2:Y:S04]  /*31d0*/  LDSM.16.M88.4 R20, [R230+0x2000] ;  /* 0x00200000e614783b */ /* 0x000ea80000000200 */
[----:B------:R-:W-:Y:S03]  /*31e0*/  LDSM.16.M88.4 R12, [R230] ;  /* 0x00000000e60c783b */ /* 0x000fe60000000200 */
[C---:B------:R-:W-:Y:S01]  /*31f0*/  HMMA.16816.F32 R112, R16.reuse, R52, R36 ;  /* 0x000000341070723c */ /* 0x040fe20000001824 */
[----:B------:R-:W3:Y:S07]  /*3200*/  LDSM.16.M88.4 R36, [R226+0x8000] ;  /* 0x00800000e224783b */ /* 0x000eee0000000200 */
[C---:B------:R-:W-:Y:S01]  /*3210*/  HMMA.16816.F32 R124, R16.reuse, R44, R32 ;  /* 0x0000002c107c723c */ /* 0x040fe20000001820 */
[----:B------:R-:W4:Y:S07]  /*3220*/  LDSM.16.M88.4 R32, [R226+0x8800] ;  /* 0x00880000e220783b */ /* 0x000f2e0000000200 */
[C---:B------:R-:W-:Y:S08]  /*3230*/  HMMA.16816.F32 R60, R16.reuse, R48, R60 ;  /* 0x00000030103c723c */ /* 0x040ff0000000183c */
[C---:B------:R-:W-:Y:S08]  /*3240*/  HMMA.16816.F32 R120, R16.reuse, R46, R96 ;  /* 0x0000002e1078723c */ /* 0x040ff00000001860 */
[C---:B------:R-:W-:Y:S08]  /*3250*/  HMMA.16816.F32 R56, R16.reuse, R40, R56 ;  /* 0x000000281038723c */ /* 0x040ff00000001838 */
[C---:B------:R-:W-:Y:S08]  /*3260*/  HMMA.16816.F32 R132, R16.reuse, R54, R80 ;  /* 0x000000361084723c */ /* 0x040ff00000001850 */
[C---:B------:R-:W-:Y:S08]  /*3270*/  HMMA.16816.F32 R116, R16.reuse, R42, R100 ;  /* 0x0000002a1074723c */ /* 0x040ff00000001864 */
[----:B------:R-:W-:Y:S01]  /*3280*/  HMMA.16816.F32 R96, R16, R50, R92 ;  /* 0x000000321060723c */ /* 0x000fe2000000185c */
[----:B------:R-:W-:Y:S07]  /*3290*/  LDSM.16.M88.4 R16, [R225+0x1000] ;  /* 0x00100000e110783b */ /* 0x000fee0000000200 */
[C---:B-1----:R-:W-:Y:S08]  /*32a0*/  HMMA.16816.F32 R128, R8.reuse, R44, R88 ;  /* 0x0000002c0880723c */ /* 0x042ff00000001858 */
[C---:B------:R-:W-:Y:S08]  /*32b0*/  HMMA.16816.F32 R136, R8.reuse, R40, R76 ;  /* 0x000000280888723c */ /* 0x040ff0000000184c */
[C---:B------:R-:W-:Y:S01]  /*32c0*/  HMMA.16816.F32 R88, R8.reuse, R46, R84 ;  /* 0x0000002e0858723c */ /* 0x040fe20000001854 */
[----:B------:R-:W-:Y:S07]  /*32d0*/  LDSM.16.M88.4 R44, [R225+0x800] ;  /* 0x00080000e12c783b */ /* 0x000fee0000000200 */
[C---:B------:R-:W-:Y:S08]  /*32e0*/  HMMA.16816.F32 R100, R8.reuse, R52, R108 ;  /* 0x000000340864723c */ /* 0x040ff0000000186c */
[C---:B------:R-:W-:Y:S08]  /*32f0*/  HMMA.16816.F32 R140, R8.reuse, R48, R68 ;  /* 0x00000030088c723c */ /* 0x040ff00000001844 */
[C---:B------:R-:W-:Y:S01]  /*3300*/  HMMA.16816.F32 R92, R8.reuse, R54, R104 ;  /* 0x00000036085c723c */ /* 0x040fe20000001868 */
[----:B------:R-:W-:Y:S07]  /*3310*/  LDSM.16.M88.4 R52, [R225+0x1800] ;  /* 0x00180000e134783b */ /* 0x000fee0000000200 */
[C---:B------:R-:W-:Y:S08]  /*3320*/  HMMA.16816.F32 R84, R8.reuse, R42, R72 ;  /* 0x0000002a0854723c */ /* 0x040ff00000001848 */
[----:B------:R-:W-:Y:S01]  /*3330*/  HMMA.16816.F32 R76, R8, R50, R64 ;  /* 0x00000032084c723c */ /* 0x000fe20000001840 */
[----:B------:R-:W-:Y:S04]  /*3340*/  LDSM.16.M88.4 R48, [R225] ;  /* 0x00000000e130783b */ /* 0x000fe80000000200 */
[----:B------:R-:W1:Y:S03]  /*3350*/  LDSM.16.M88.4 R8, [R229+0x2000] ;  /* 0x00200000e508783b */ /* 0x000e660000000200 */
[C---:B--2---:R-:W-:Y:S08]  /*3360*/  HMMA.16816.F32 R80, R20.reuse, R24, R60 ;  /* 0x000000181450723c */ /* 0x044ff0000000183c */
[C---:B---3--:R-:W-:Y:S08]  /*3370*/  HMMA.16816.F32 R72, R20.reuse, R36, R112 ;  /* 0x000000241448723c */ /* 0x048ff00000001870 */
[C---:B----4-:R-:W-:Y:S08]  /*3380*/  HMMA.16816.F32 R64, R20.reuse, R32, R124 ;  /* 0x000000201440723c */ /* 0x050ff0000000187c */
[C---:B------:R-:W-:Y:S08]  /*3390*/  HMMA.16816.F32 R56, R20.reuse, R28, R56 ;  /* 0x0000001c1438723c */ /* 0x040ff00000001838 */
[C---:B------:R-:W-:Y:S08]  /*33a0*/  HMMA.16816.F32 R68, R20.reuse, R38, R132 ;  /* 0x000000261444723c */ /* 0x040ff00000001884 */
[C---:B------:R-:W-:Y:S08]  /*33b0*/  HMMA.16816.F32 R60, R20.reuse, R34, R120 ;  /* 0x00000022143c723c */ /* 0x040ff00000001878 */
[C---:B------:R-:W-:Y:S08]  /*33c0*/  HMMA.16816.F32 R40, R20.reuse, R30, R116 ;  /* 0x0000001e1428723c */ /* 0x040ff00000001874 */
[----:B------:R-:W-:Y:S01]  /*33d0*/  HMMA.16816.F32 R108, R20, R26, R96 ;  /* 0x0000001a146c723c */ /* 0x000fe20000001860 */
[----:B------:R-:W2:Y:S07]  /*33e0*/  LDSM.16.M88.4 R20, [R229] ;  /* 0x00000000e514783b */ /* 0x000eae0000000200 */
[C---:B------:R-:W-:Y:S08]  /*33f0*/  HMMA.16816.F32 R112, R12.reuse, R36, R100 ;  /* 0x000000240c70723c */ /* 0x040ff00000001864 */
[C---:B------:R-:W-:Y:S08]  /*3400*/  HMMA.16816.F32 R96, R12.reuse, R34, R88 ;  /* 0x000000220c60723c */ /* 0x040ff00000001858 */
[C---:B------:R-:W-:Y:S01]  /*3410*/  HMMA.16816.F32 R104, R12.reuse, R38, R92 ;  /* 0x000000260c68723c */ /* 0x040fe2000000185c */
[----:B------:R-:W-:Y:S07]  /*3420*/  LDSM.16.M88.4 R36, [R220+0xb000] ;  /* 0x00b00000dc24783b */ /* 0x000fee0000000200 */
[C---:B------:R-:W-:Y:S08]  /*3430*/  HMMA.16816.F32 R88, R12.reuse, R30, R84 ;  /* 0x0000001e0c58723c */ /* 0x040ff00000001854 */
[C---:B------:R-:W-:Y:S01]  /*3440*/  HMMA.16816.F32 R100, R12.reuse, R32, R128 ;  /* 0x000000200c64723c */ /* 0x040fe20000001880 */
[----:B------:R-:W-:Y:S07]  /*3450*/  LDSM.16.M88.4 R32, [R220+0xb800] ;  /* 0x00b80000dc20783b */ /* 0x000fee0000000200 */
[C---:B------:R-:W-:Y:S01]  /*3460*/  HMMA.16816.F32 R92, R12.reuse, R28, R136 ;  /* 0x0000001c0c5c723c */ /* 0x040fe20000001888 */
[----:B------:R-:W-:Y:S07]  /*3470*/  LDSM.16.M88.4 R28, [R220+0xa000] ;  /* 0x00a00000dc1c783b */ /* 0x000fee0000000200 */
[----:B------:R-:W-:Y:S08]  /*3480*/  HMMA.16816.F32 R84, R12, R24, R140 ;  /* 0x000000180c54723c */ /* 0x000ff0000000188c */
[C---:B-1----:R-:W-:Y:S01]  /*3490*/  HMMA.16816.F32 R148, R8.reuse, R48, R72 ;  /* 0x000000300894723c */ /* 0x042fe20000001848 */
[----:B------:R-:W-:Y:S07]  /*34a0*/  LDSM.16.M88.4 R72, [R231+0x2800] ;  /* 0x00280000e748783b */ /* 0x000fee0000000200 */
[C---:B------:R-:W-:Y:S08]  /*34b0*/  HMMA.16816.F32 R144, R8.reuse, R50, R68 ;  /* 0x000000320890723c */ /* 0x040ff00000001844 */
[C---:B------:R-:W-:Y:S08]  /*34c0*/  HMMA.16816.F32 R140, R8.reuse, R44, R64 ;  /* 0x0000002c088c723c */ /* 0x040ff00000001840 */
[C---:B------:R-:W-:Y:S08]  /*34d0*/  HMMA.16816.F32 R136, R8.reuse, R46, R60 ;  /* 0x0000002e0888723c */ /* 0x040ff0000000183c */
[C---:B------:R-:W-:Y:S01]  /*34e0*/  HMMA.16816.F32 R132, R8.reuse, R16, R56 ;  /* 0x000000100884723c */ /* 0x040fe20000001838 */
[----:B------:R-:W-:Y:S07]  /*34f0*/  LDSM.16.M88.4 R56, [R231+0x2000] ;  /* 0x00200000e738783b */ /* 0x000fee0000000200 */
[C---:B------:R-:W-:Y:S01]  /*3500*/  HMMA.16816.F32 R128, R8.reuse, R18, R40 ;  /* 0x000000120880723c */ /* 0x040fe20000001828 */
[----:B------:R-:W-:Y:S07]  /*3510*/  LDSM.16.M88.4 R40, [R220+0xa800] ;  /* 0x00a80000dc28783b */ /* 0x000fee0000000200 */
[C---:B------:R-:W-:Y:S08]  /*3520*/  HMMA.16816.F32 R124, R8.reuse, R52, R80 ;  /* 0x00000034087c723c */ /* 0x040ff00000001850 */
[----:B------:R-:W-:Y:S01]  /*3530*/  HMMA.16816.F32 R116, R8, R54, R108 ;  /* 0x000000360874723c */ /* 0x000fe2000000186c */
[----:B------:R-:W1:Y:S07]  /*3540*/  LDSM.16.M88.4 R8, [R227+0x4000] ;  /* 0x00400000e308783b */ /* 0x000e6e0000000200 */
[----:B------:R-:W-:Y:S01]  /*3550*/  HMMA.16816.F32 R76, R12, R26, R76 ;  /* 0x0000001a0c4c723c */ /* 0x000fe2000000184c */
[----:B------:R-:W3:Y:S07]  /*3560*/  LDSM.16.M88.4 R12, [R227+0x6000] ;  /* 0x00600000e30c783b */ /* 0x000eee0000000200 */
[C---:B--2---:R-:W-:Y:S08]  /*3570*/  HMMA.16816.F32 R24, R20.reuse, R48, R112 ;  /* 0x000000301418723c */ /* 0x044ff00000001870 */
[C---:B------:R-:W-:Y:S08]  /*3580*/  HMMA.16816.F32 R120, R20.reuse, R50, R104 ;  /* 0x000000321478723c */ /* 0x040ff00000001868 */
[C---:B------:R-:W-:Y:S08]  /*3590*/  HMMA.16816.F32 R112, R20.reuse, R44, R100 ;  /* 0x0000002c1470723c */ /* 0x040ff00000001864 */
[C---:B------:R-:W-:Y:S08]  /*35a0*/  HMMA.16816.F32 R104, R20.reuse, R16, R92 ;  /* 0x000000101468723c */ /* 0x040ff0000000185c */
[C---:B------:R-:W-:Y:S08]  /*35b0*/  HMMA.16816.F32 R108, R20.reuse, R46, R96 ;  /* 0x0000002e146c723c */ /* 0x040ff00000001860 */
[C---:B------:R-:W-:Y:S01]  /*35c0*/  HMMA.16816.F32 R92, R20.reuse, R18, R88 ;  /* 0x00000012145c723c */ /* 0x040fe20000001858 */
[----:B------:R-:W2:Y:S07]  /*35d0*/  LDSM.16.M88.4 R16, [R228+0x6000] ;  /* 0x00600000e410783b */ /* 0x000eae0000000200 */
[C---:B------:R-:W-:Y:S01]  /*35e0*/  HMMA.16816.F32 R80, R20.reuse, R52, R84 ;  /* 0x000000341450723c */ /* 0x040fe20000001854 */
[----:B------:R-:W-:Y:S07]  /*35f0*/  LDSM.16.M88.4 R84, [R231+0x3000] ;  /* 0x00300000e754783b */ /* 0x000fee0000000200 */
[----:B------:R-:W-:Y:S01]  /*3600*/  HMMA.16816.F32 R68, R20, R54, R76 ;  /* 0x000000361444723c */ /* 0x000fe2000000184c */
[----:B------:R-:W-:Y:S07]  /*3610*/  LDSM.16.M88.4 R76, [R231+0x3800] ;  /* 0x00380000e74c783b */ /* 0x000fee0000000200 */
[-C--:B-1----:R-:W-:Y:S01]  /*3620*/  HMMA.16816.F32 R100, R8, R28.reuse, R24 ;  /* 0x0000001c0864723c */ /* 0x082fe20000001818 */
[----:B------:R-:W1:Y:S07]  /*3630*/  LDSM.16.M88.4 R24, [R228+0x4000] ;  /* 0x00400000e418783b */ /* 0x000e6e0000000200 */
[C---:B---3--:R-:W-:Y:S08]  /*3640*/  HMMA.16816.F32 R64, R12.reuse, R28, R148 ;  /* 0x0000001c0c40723c */ /* 0x048ff00000001894 */
[C---:B------:R-:W-:Y:S08]  /*3650*/  HMMA.16816.F32 R60, R12.reuse, R30, R144 ;  /* 0x0000001e0c3c723c */ /* 0x040ff00000001890 */
[C---:B------:R-:W-:Y:S08]  /*3660*/  HMMA.16816.F32 R96, R12.reuse, R34, R116 ;  /* 0x000000220c60723c */ /* 0x040ff00000001874 */
[----:B------:R-:W-:Y:S08]  /*3670*/  HMMA.16816.F32 R88, R12, R32, R124 ;  /* 0x000000200c58723c */ /* 0x000ff0000000187c */
[C---:B------:R-:W-:Y:S08]  /*3680*/  HMMA.16816.F32 R116, R8.reuse, R30, R120 ;  /* 0x0000001e0874723c */ /* 0x040ff00000001878 */
[C---:B------:R-:W-:Y:S08]  /*3690*/  HMMA.16816.F32 R28, R8.reuse, R40, R112 ;  /* 0x00000028081c723c */ /* 0x040ff00000001870 */
[----:B------:R-:W-:Y:S08]  /*36a0*/  HMMA.16816.F32 R124, R8, R36, R104 ;  /* 0x00000024087c723c */ /* 0x000ff00000001868 */
[C---:B------:R-:W-:Y:S08]  /*36b0*/  HMMA.16816.F32 R52, R12.reuse, R40, R140 ;  /* 0x000000280c34723c */ /* 0x040ff0000000188c */
[C---:B------:R-:W-:Y:S08]  /*36c0*/  HMMA.16816.F32 R48, R12.reuse, R42, R136 ;  /* 0x0000002a0c30723c */ /* 0x040ff00000001888 */
[C---:B------:R-:W-:Y:S08]  /*36d0*/  HMMA.16816.F32 R44, R12.reuse, R36, R132 ;  /* 0x000000240c2c723c */ /* 0x040ff00000001884 */
[----:B------:R-:W-:Y:S01]  /*36e0*/  HMMA.16816.F32 R20, R12, R38, R128 ;  /* 0x000000260c14723c */ /* 0x000fe20000001880 */
[----:B------:R-:W-:Y:S07]  /*36f0*/  LDSM.16.M88.4 R12, [R230+0x4000] ;  /* 0x00400000e60c783b */ /* 0x000fee0000000200 */
[C---:B------:R-:W-:Y:S01]  /*3700*/  HMMA.16816.F32 R120, R8.reuse, R42, R108 ;  /* 0x0000002a0878723c */ /* 0x040fe2000000186c */
[----:B------:R-:W-:Y:S07]  /*3710*/  LDSM.16.M88.4 R40, [R226+0xa800] ;  /* 0x00a80000e228783b */ /* 0x000fee0000000200 */
[C---:B------:R-:W-:Y:S01]  /*3720*/  HMMA.16816.F32 R112, R8.reuse, R38, R92 ;  /* 0x000000260870723c */ /* 0x040fe2000000185c */
[----:B------:R-:W-:Y:S07]  /*3730*/  LDSM.16.M88.4 R36, [R226+0xa000] ;  /* 0x00a00000e224783b */ /* 0x000fee0000000200 */
[C---:B------:R-:W-:Y:S08]  /*3740*/  HMMA.16816.F32 R80, R8.reuse, R32, R80 ;  /* 0x000000200850723c */ /* 0x040ff00000001850 */
[----:B------:R-:W-:Y:S01]  /*3750*/  HMMA.16816.F32 R104, R8, R34, R68 ;  /* 0x000000220868723c */ /* 0x000fe20000001844 */
[----:B------:R-:W3:Y:S04]  /*3760*/  LDSM.16.M88.4 R8, [R230+0x6000] ;  /* 0x00600000e608783b */ /* 0x000ee80000000200 */
[----:B------:R-:W-:Y:S03]  /*3770*/  LDSM.16.M88.4 R32, [R226+0xb800] ;  /* 0x00b80000e220783b */ /* 0x000fe60000000200 */
[C---:B--2---:R-:W-:Y:S08]  /*3780*/  HMMA.16816.F32 R68, R16.reuse, R56, R64 ;  /* 0x000000381044723c */ /* 0x044ff00000001840 */
[----:B------:R-:W-:Y:S08]  /*3790*/  HMMA.16816.F32 R108, R16, R58, R60 ;  /* 0x0000003a106c723c */ /* 0x000ff0000000183c */
[----:B-1----:R-:W-:Y:S08]  /*37a0*/  HMMA.16816.F32 R60, R24, R56, R100 ;  /* 0x00000038183c723c */ /* 0x002ff00000001864 */
[C---:B------:R-:W-:Y:S08]  /*37b0*/  HMMA.16816.F32 R144, R16.reuse, R72, R52 ;  /* 0x000000481090723c */ /* 0x040ff00000001834 */
[C---:B------:R-:W-:Y:S01]  /*37c0*/  HMMA.16816.F32 R140, R16.reuse, R74, R48 ;  /* 0x0000004a108c723c */ /* 0x040fe20000001830 */
[----:B------:R-:W-:Y:S07]  /*37d0*/  LDSM.16.M88.4 R48, [R225+0x2800] ;  /* 0x00280000e130783b */ /* 0x000fee0000000200 */
[C---:B------:R-:W-:Y:S01]  /*37e0*/  HMMA.16816.F32 R136, R16.reuse, R84, R44 ;  /* 0x000000541088723c */ /* 0x040fe2000000182c */
[----:B------:R-:W1:Y:S07]  /*37f0*/  LDSM.16.M88.4 R44, [R226+0xb000] ;  /* 0x00b00000e22c783b */ /* 0x000e6e0000000200 */
[C---:B------:R-:W-:Y:S01]  /*3800*/  HMMA.16816.F32 R132, R16.reuse, R86, R20 ;  /* 0x000000561084723c */ /* 0x040fe20000001814 */
[----:B------:R-:W-:Y:S07]  /*3810*/  LDSM.16.M88.4 R20, [R229+0x4000] ;  /* 0x00400000e514783b */ /* 0x000fee0000000200 */
[C---:B------:R-:W-:Y:S08]  /*3820*/  HMMA.16816.F32 R128, R16.reuse, R76, R88 ;  /* 0x0000004c1080723c */ /* 0x040ff00000001858 */
[----:B------:R-:W-:Y:S01]  /*3830*/  HMMA.16816.F32 R96, R16, R78, R96 ;  /* 0x0000004e1060723c */ /* 0x000fe20000001860 */
[----:B------:R-:W-:Y:S07]  /*3840*/  LDSM.16.M88.4 R16, [R229+0x6000] ;  /* 0x00600000e510783b */ /* 0x000fee0000000200 */
[C---:B------:R-:W-:Y:S01]  /*3850*/  HMMA.16816.F32 R64, R24.reuse, R72, R28 ;  /* 0x000000481840723c */ /* 0x040fe2000000181c */
[----:B------:R-:W2:Y:S07]  /*3860*/  LDSM.16.M88.4 R28, [R225+0x2000] ;  /* 0x00200000e11c783b */ /* 0x000eae0000000200 */
[C---:B------:R-:W-:Y:S08]  /*3870*/  HMMA.16816.F32 R52, R24.reuse, R58, R116 ;  /* 0x0000003a1834723c */ /* 0x040ff00000001874 */
[C---:B------:R-:W-:Y:S08]  /*3880*/  HMMA.16816.F32 R88, R24.reuse, R74, R120 ;  /* 0x0000004a1858723c */ /* 0x040ff00000001878 */
[C---:B------:R-:W-:Y:S08]  /*3890*/  HMMA.16816.F32 R92, R24.reuse, R84, R124 ;  /* 0x00000054185c723c */ /* 0x040ff0000000187c */
[C---:B------:R-:W-:Y:S08]  /*38a0*/  HMMA.16816.F32 R80, R24.reuse, R76, R80 ;  /* 0x0000004c1850723c */ /* 0x040ff00000001850 */
[C---:B------:R-:W-:Y:S08]  /*38b0*/  HMMA.16816.F32 R84, R24.reuse, R86, R112 ;  /* 0x000000561854723c */ /* 0x040ff00000001870 */
[----:B------:R-:W-:Y:S01]  /*38c0*/  HMMA.16816.F32 R76, R24, R78, R104 ;  /* 0x0000004e184c723c */ /* 0x000fe20000001868 */
[----:B------:R-:W4:Y:S07]  /*38d0*/  LDSM.16.M88.4 R24, [R225+0x3000] ;  /* 0x00300000e118783b */ /* 0x000f2e0000000200 */
[-C--:B---3--:R-:W-:Y:S08]  /*38e0*/  HMMA.16816.F32 R72, R8, R36.reuse, R68 ;  /* 0x000000240848723c */ /* 0x088ff00000001844 */
[----:B------:R-:W-:Y:S08]  /*38f0*/  HMMA.16816.F32 R60, R12, R36, R60 ;  /* 0x000000240c3c723c */ /* 0x000ff0000000183c */
[-C--:B------:R-:W-:Y:S08]  /*3900*/  HMMA.16816.F32 R68, R8, R38.reuse, R108 ;  /* 0x000000260844723c */ /* 0x080ff0000000186c */
[C---:B------:R-:W-:Y:S08]  /*3910*/  HMMA.16816.F32 R56, R12.reuse, R38, R52 ;  /* 0x000000260c38723c */ /* 0x040ff00000001834 */
[-C--:B------:R-:W-:Y:S08]  /*3920*/  HMMA.16816.F32 R52, R12, R40.reuse, R64 ;  /* 0x000000280c34723c */ /* 0x080ff00000001840 */
[C---:B------:R-:W-:Y:S08]  /*3930*/  HMMA.16816.F32 R36, R8.reuse, R40, R144 ;  /* 0x000000280824723c */ /* 0x040ff00000001890 */
[-C--:B------:R-:W-:Y:S08]  /*3940*/  HMMA.16816.F32 R64, R8, R42.reuse, R140 ;  /* 0x0000002a0840723c */ /* 0x080ff0000000188c */
[----:B------:R-:W-:Y:S08]  /*3950*/  HMMA.16816.F32 R40, R12, R42, R88 ;  /* 0x0000002a0c28723c */ /* 0x000ff00000001858 */
[C---:B-1----:R-:W-:Y:S08]  /*3960*/  HMMA.16816.F32 R100, R8.reuse, R44, R136 ;  /* 0x0000002c0864723c */ /* 0x042ff00000001888 */
[C---:B------:R-:W-:Y:S08]  /*3970*/  HMMA.16816.F32 R104, R8.reuse, R46, R132 ;  /* 0x0000002e0868723c */ /* 0x040ff00000001884 */
[C---:B------:R-:W-:Y:S08]  /*3980*/  HMMA.16816.F32 R128, R8.reuse, R32, R128 ;  /* 0x000000200880723c */ /* 0x040ff00000001880 */
[----:B------:R-:W-:Y:S01]  /*3990*/  HMMA.16816.F32 R96, R8, R34, R96 ;  /* 0x000000220860723c */ /* 0x000fe20000001860 */
[----:B------:R-:W1:Y:S01]  /*39a0*/  LDSM.16.M88.4 R8, [R225+0x3800] ;  /* 0x00380000e108783b */ /* 0x000e620000000200 */
[----:B------:R-:W-:-:S06]  /*39b0*/  DEPBAR.LE SB0, 0x0 ;  /* 0x000080000000791a */ /* 0x000fcc0000000000 */
[C---:B------:R-:W-:Y:S08]  /*39c0*/  HMMA.16816.F32 R92, R12.reuse, R44, R92 ;  /* 0x0000002c0c5c723c */ /* 0x040ff0000000185c */
[C---:B------:R-:W-:Y:S08]  /*39d0*/  HMMA.16816.F32 R84, R12.reuse, R46, R84 ;  /* 0x0000002e0c54723c */ /* 0x040ff00000001854 */
[C---:B------:R-:W-:Y:S08]  /*39e0*/  HMMA.16816.F32 R80, R12.reuse, R32, R80 ;  /* 0x000000200c50723c */ /* 0x040ff00000001850 */
[----:B------:R-:W-:Y:S08]  /*39f0*/  HMMA.16816.F32 R88, R12, R34, R76 ;  /* 0x000000220c58723c */ /* 0x000ff0000000184c */
[-C--:B--2---:R-:W-:Y:S08]  /*3a00*/  HMMA.16816.F32 R72, R16, R28.reuse, R72 ;  /* 0x0000001c1048723c */ /* 0x084ff00000001848 */
[----:B------:R-:W-:Y:S08]  /*3a10*/  HMMA.16816.F32 R12, R20, R28, R60 ;  /* 0x0000001c140c723c */ /* 0x000ff0000000183c */
[-C--:B------:R-:W-:Y:S08]  /*3a20*/  HMMA.16816.F32 R68, R16, R30.reuse, R68 ;  /* 0x0000001e1044723c */ /* 0x080ff00000001844 */
[----:B------:R-:W-:Y:S01]  /*3a30*/  HMMA.16816.F32 R56, R20, R30, R56 ;  /* 0x0000001e1438723c */ /* 0x000fe20000001838 */
[----:B------:R-:W-:-:S02]  /*3a40*/  FSEL R77, R74, -INF , !P1 ;  /* 0xff8000004a4d7808 */ /* 0x000fc40004800000 */
[----:B------:R-:W-:Y:S02]  /*3a50*/  FSEL R74, R72, -INF , !P1 ;  /* 0xff800000484a7808 */ /* 0x000fe40004800000 */
[----:B------:R-:W-:Y:S02]  /*3a60*/  FSEL R75, R75, -INF , !P0 ;  /* 0xff8000004b4b7808 */ /* 0x000fe40004000000 */
[----:B------:R-:W-:Y:S01]  /*3a70*/  FSEL R73, R73, -INF , !P0 ;  /* 0xff80000049497808 */ /* 0x000fe20004000000 */
[-C--:B------:R-:W-:Y:S08]  /*3a80*/  HMMA.16816.F32 R52, R20, R48.reuse, R52 ;  /* 0x000000301434723c */ /* 0x080ff00000001834 */
[----:B------:R-:W-:Y:S01]  /*3a90*/  HMMA.16816.F32 R36, R16, R48, R36 ;  /* 0x000000301024723c */ /* 0x000fe20000001824 */
[----:B------:R-:W-:-:S02]  /*3aa0*/  FSEL R76, R70, -INF , !P6 ;  /* 0xff800000464c7808 */ /* 0x000fc40007000000 */
[----:B------:R-:W-:Y:S02]  /*3ab0*/  FSEL R72, R68, -INF , !P6 ;  /* 0xff80000044487808 */ /* 0x000fe40007000000 */
[----:B------:R-:W-:Y:S02]  /*3ac0*/  FSEL R71, R71, -INF , !P5 ;  /* 0xff80000047477808 */ /* 0x000fe40006800000 */
[----:B------:R-:W-:Y:S01]  /*3ad0*/  FSEL R69, R69, -INF , !P5 ;  /* 0xff80000045457808 */ /* 0x000fe20006800000 */
[----:B------:R-:W-:Y:S01]  /*3ae0*/  HMMA.16816.F32 R44, R16, R50, R64 ;  /* 0x00000032102c723c */ /* 0x000fe20000001840 */
[----:B------:R-:W-:Y:S02]  /*3af0*/  FSEL R58, R58, -INF , !P6 ;  /* 0xff8000003a3a7808 */ /* 0x000fe40007000000 */
        /* <DEDUP_REMOVED lines=8> */
[----:B----4-:R-:W-:Y:S01]  /*3b80*/  HMMA.16816.F32 R60, R20, R24, R92 ;  /* 0x00000018143c723c */ /* 0x010fe2000000185c */
[----:B------:R-:W-:-:S02]  /*3b90*/  FSEL R64, R13, -INF , !P0 ;  /* 0xff8000000d407808 */ /* 0x000fc40004000000 */
[----:B------:R-:W-:Y:S02]  /*3ba0*/  ISETP.GE.AND P0, PT, R3, UR14, PT ;  /* 0x0000000e03007c0c */ /* 0x000fe4000bf06270 */
[C---:B------:R-:W-:Y:S02]  /*3bb0*/  IADD3 R3, R0.reuse, 0x21, RZ ;  /* 0x0000002100037810 */ /* 0x040fe40007ffe0ff */
[----:B------:R-:W-:Y:S01]  /*3bc0*/  FSEL R57, R57, -INF , !P5 ;  /* 0xff80000039397808 */ /* 0x000fe20006800000 */
[----:B------:R-:W-:Y:S01]  /*3bd0*/  HMMA.16816.F32 R40, R16, R24, R100 ;  /* 0x000000181028723c */ /* 0x000fe20000001864 */
[----:B------:R-:W-:Y:S02]  /*3be0*/  ISETP.GE.AND P6, PT, R3, UR14, PT ;  /* 0x0000000e03007c0c */ /* 0x000fe4000bfc6270 */
[----:B------:R-:W-:Y:S02]  /*3bf0*/  IADD3 R3, R0, 0x28, RZ ;  /* 0x0000002800037810 */ /* 0x000fe40007ffe0ff */
[----:B------:R-:W-:-:S02]  /*3c00*/  FSEL R54, R54, -INF , !P4 ;  /* 0xff80000036367808 */ /* 0x000fc40006000000 */
[----:B------:R-:W-:Y:S01]  /*3c10*/  ISETP.GE.AND P5, PT, R3, UR14, PT ;  /* 0x0000000e03007c0c */ /* 0x000fe2000bfa6270 */
[C---:B------:R-:W-:Y:S01]  /*3c20*/  HMMA.16816.F32 R32, R16.reuse, R26, R104 ;  /* 0x0000001a1020723c */ /* 0x040fe20000001868 */
[----:B------:R-:W-:Y:S02]  /*3c30*/  IADD3 R3, R0, 0x29, RZ ;  /* 0x0000002900037810 */ /* 0x000fe40007ffe0ff */
[----:B------:R-:W-:Y:S02]  /*3c40*/  FSEL R68, R36, -INF , !P4 ;  /* 0xff80000024447808 */ /* 0x000fe40006000000 */
[----:B------:R-:W-:Y:S02]  /*3c50*/  FSEL R52, R52, -INF , !P4 ;  /* 0xff80000034347808 */ /* 0x000fe40006000000 */
[----:B------:R-:W-:Y:S01]  /*3c60*/  FSEL R70, R37, -INF , !P3 ;  /* 0xff80000025467808 */ /* 0x000fe20005800000 */
[----:B-1----:R-:W-:Y:S01]  /*3c70*/  HMMA.16816.F32 R12, R16, R8, R128 ;  /* 0x00000008100c723c */ /* 0x002fe20000001880 */
        /* <DEDUP_REMOVED lines=11> */
[----:B------:R-:W-:Y:S02]  /*3d30*/  FSEL R168, R43, -INF , !P6 ;  /* 0xff8000002ba87808 */ /* 0x000fe40007000000 */
[----:B------:R-:W-:Y:S02]  /*3d40*/  FSEL R164, R41, -INF , !P6 ;  /* 0xff80000029a47808 */ /* 0x000fe40007000000 */
[----:B------:R-:W-:Y:S01]  /*3d50*/  FSEL R161, R63, -INF , !P6 ;  /* 0xff8000003fa17808 */ /* 0x000fe20007000000 */
[----:B------:R-:W-:Y:S01]  /*3d60*/  HMMA.16816.F32 R24, R20, R8, R80 ;  /* 0x000000081418723c */ /* 0x000fe20000001850 */
[----:B------:R-:W-:-:S02]  /*3d70*/  FSEL R160, R61, -INF , !P6 ;  /* 0xff8000003da07808 */ /* 0x000fc40007000000 */
[----:B------:R-:W-:Y:S02]  /*3d80*/  FSEL R167, R34, -INF , !P5 ;  /* 0xff80000022a77808 */ /* 0x000fe40006800000 */
[----:B------:R-:W-:Y:S02]  /*3d90*/  FSEL R163, R32, -INF , !P5 ;  /* 0xff80000020a37808 */ /* 0x000fe40006800000 */
[----:B------:R-:W-:Y:S01]  /*3da0*/  FSEL R80, R38, -INF , !P4 ;  /* 0xff80000026507808 */ /* 0x000fe20006000000 */
[----:B------:R-:W-:Y:S01]  /*3db0*/  HMMA.16816.F32 R20, R20, R10, R88 ;  /* 0x0000000a1414723c */ /* 0x000fe20000001858 */
[----:B------:R-:W-:Y:S01]  /*3dc0*/  BAR.SYNC.DEFER_BLOCKING 0x0 ;  /* 0x0000000000007b1d */ /* 0x000fe20000010000 */
[----:B------:R-:W-:Y:S02]  /*3dd0*/  ISETP.GE.AND P4, PT, R3, UR14, PT ;  /* 0x0000000e03007c0c */ /* 0x000fe4000bf86270 */
[----:B------:R-:W-:Y:S02]  /*3de0*/  IADD3 R3, R0, 0x30, RZ ;  /* 0x0000003000037810 */ /* 0x000fe40007ffe0ff */
[----:B------:R-:W-:-:S02]  /*3df0*/  FSEL R81, R39, -INF , !P3 ;  /* 0xff80000027517808 */ /* 0x000fc40005800000 */
[----:B------:R-:W-:Y:S02]  /*3e00*/  FSEL R38, R53, -INF , !P3 ;  /* 0xff80000035267808 */ /* 0x000fe40005800000 */
[----:B------:R-:W-:Y:S02]  /*3e10*/  ISETP.GE.AND P3, PT, R3, UR14, PT ;  /* 0x0000000e03007c0c */ /* 0x000fe4000bf66270 */
[----:B------:R-:W-:Y:S02]  /*3e20*/  IADD3 R3, R0, 0x31, RZ ;  /* 0x0000003100037810 */ /* 0x000fe40007ffe0ff */
[----:B------:R-:W-:Y:S02]  /*3e30*/  FSEL R53, R46, -INF , !P2 ;  /* 0xff8000002e357808 */ /* 0x000fe40005000000 */
[----:B------:R-:W-:Y:S02]  /*3e40*/  FSEL R46, R44, -INF , !P2 ;  /* 0xff8000002c2e7808 */ /* 0x000fe40005000000 */
[----:B------:R-:W-:-:S02]  /*3e50*/  FSEL R44, R50, -INF , !P2 ;  /* 0xff800000322c7808 */ /* 0x000fc40005000000 */
[----:B------:R-:W-:Y:S02]  /*3e60*/  ISETP.GE.AND P2, PT, R3, UR14, PT ;  /* 0x0000000e03007c0c */ /* 0x000fe4000bf46270 */
[C---:B------:R-:W-:Y:S02]  /*3e70*/  IADD3 R3, R0.reuse, 0x38, RZ ;  /* 0x0000003800037810 */ /* 0x040fe40007ffe0ff */
[----:B------:R-:W-:Y:S02]  /*3e80*/  IADD3 R0, R0, 0x39, RZ ;  /* 0x0000003900007810 */ /* 0x000fe40007ffe0ff */
[----:B------:R-:W-:Y:S02]  /*3e90*/  FSEL R39, R51, -INF , !P1 ;  /* 0xff80000033277808 */ /* 0x000fe40004800000 */
[----:B------:R-:W-:Y:S02]  /*3ea0*/  ISETP.GE.AND P0, PT, R0, UR14, PT ;  /* 0x0000000e00007c0c */ /* 0x000fe4000bf06270 */
[----:B------:R-:W-:-:S02]  /*3eb0*/  ISETP.GE.AND P1, PT, R3, UR14, PT ;  /* 0x0000000e03007c0c */ /* 0x000fc4000bf26270 */
[----:B------:R-:W-:Y:S02]  /*3ec0*/  FSEL R3, R19, -INF , !P0 ;  /* 0xff80000013037808 */ /* 0x000fe40004000000 */
[----:B------:R-:W-:Y:S02]  /*3ed0*/  FSEL R252, R23, -INF , !P0 ;  /* 0xff80000017fc7808 */ /* 0x000fe40004000000 */
[----:B------:R-:W-:Y:S01]  /*3ee0*/  FSEL R186, R17, -INF , !P0 ;  /* 0xff80000011ba7808 */ /* 0x000fe20004000000 */
[----:B------:R1:W-:Y:S01]  /*3ef0*/  STL [R1], R3 ;  /* 0x0000000301007387 */ /* 0x0003e20000100800 */
[----:B------:R-:W-:Y:S02]  /*3f00*/  FSEL R23, R21, -INF , !P0 ;  /* 0xff80000015177808 */ /* 0x000fe40004000000 */
[----:B------:R-:W-:Y:S02]  /*3f10*/  PLOP3.LUT P0, PT, PT, PT, UP0, 0x80, 0x0 ;  /* 0x000000000000781c */ /* 0x000fe40003f0f008 */
[----:B------:R-:W-:-:S02]  /*3f20*/  LOP3.LUT R0, R153, R154, RZ, 0xfc, !PT ;  /* 0x0000009a99007212 */ /* 0x000fc400078efcff */
        /* <DEDUP_REMOVED lines=17> */
[----:B------:R-:W-:Y:S01]  /*4040*/  FSEL R175, R20, -INF , !P1 ;  /* 0xff80000014af7808 */ /* 0x000fe20004800000 */
[----:B------:R-:W-:Y:S05]  /*4050*/  @!P0 BRA `(.L_x_139) ;  /* 0x000004a000008947 */ /* 0x000fea0003800000 */
[----:B-1----:R-:W-:Y:S01]  /*4060*/  ULEA.HI.SX32 UR5, UR8, 0xfffffffe, 0x1a ;  /* 0xfffffffe08057891 */ /* 0x002fe2000f8fd23f */
[----:B------:R-:W-:Y:S01]  /*4070*/  ISETP.GE.AND P3, PT, R178, c[0x0][0x220], PT ;  /* 0x00008800b2007a0c */ /* 0x000fe20003f66270 */
[----:B------:R-:W-:Y:S01]  /*4080*/  BSSY B0, `(.L_x_140) ;  /* 0x0000046000007945 */ /* 0x000fe20003800000 */
[----:B------:R-:W-:Y:S01]  /*4090*/  ISETP.GE.AND P2, PT, R171, c[0x0][0x220], PT ;  /* 0x00008800ab007a0c */ /* 0x000fe20003f46270 */
[----:B------:R-:W-:-:S02]  /*40a0*/  USHF.R.S32.HI UR4, URZ, 0x1f, UR5 ;  /* 0x0000001f3f047899 */ /* 0x000fc40008011405 */
[----:B------:R-:W-:Y:S01]  /*40b0*/  UIMAD UR15, UR15, UR5, URZ ;  /* 0x000000050f0f72a4 */ /* 0x000fe2000f8e023f */
[----:B------:R-:W-:-:S03]  /*40c0*/  IMAD.WIDE.U32 R6, R170, UR5, R176 ;  /* 0x00000005aa067c25 */ /* 0x000fc6000f8e00b0 */
[----:B------:R-:W-:Y:S02]  /*40d0*/  UIMAD UR4, UR4, UR16, UR15 ;  /* 0x00000010040472a4 */ /* 0x000fe4000f8e020f */
[C---:B------:R-:W-:Y:S02]  /*40e0*/  IADD3 R5, P1, R6.reuse, UR11, RZ ;  /* 0x0000000b06057c10 */ /* 0x040fe4000ff3e0ff */
[C---:B------:R-:W-:Y:S01]  /*40f0*/  @!P3 LEA R8, P5, R6.reuse, c[0x0][0x168], 0x1 ;  /* 0x00005a000608ba11 */ /* 0x040fe200078a08ff */
[----:B------:R1:W-:Y:S01]  /*4100*/  @P3 STS.128 [R239+0x8000], RZ ;  /* 0x008000ffef003388 */ /* 0x0003e20000000c00 */
[----:B------:R-:W-:Y:S02]  /*4110*/  IADD3 R7, R7, UR4, RZ ;  /* 0x0000000407077c10 */ /* 0x000fe4000fffe0ff */
[C---:B------:R-:W-:Y:S02]  /*4120*/  @!P2 LEA R10, P4, R6.reuse, c[0x0][0x168], 0x1 ;  /* 0x00005a00060aaa11 */ /* 0x040fe400078808ff */
[----:B------:R-:W-:-:S02]  /*4130*/  @!P3 LEA.HI.X R9, R6, c[0x0][0x16c], R7, 0x1, P5 ;  /* 0x00005b000609ba11 */ /* 0x000fc400028f0c07 */
[----:B------:R-:W-:Y:S02]  /*4140*/  @!P2 LEA.HI.X R11, R6, c[0x0][0x16c], R7, 0x1, P4 ;  /* 0x00005b00060baa11 */ /* 0x000fe400020f0c07 */
[----:B------:R-:W-:Y:S01]  /*4150*/  IADD3.X R7, R7, UR9, RZ, P1, !PT ;  /* 0x0000000907077c10 */ /* 0x000fe20008ffe4ff */
[----:B------:R-:W-:Y:S01]  /*4160*/  @!PT LDS RZ, [RZ] ;  /* 0x00000000fffff984 */ /* 0x000fe20000000800 */
[----:B------:R-:W-:Y:S01]  /*4170*/  @!PT LDS RZ, [RZ] ;  /* 0x00000000fffff984 */ /* 0x000fe20000000800 */
[----:B------:R-:W-:Y:S01]  /*4180*/  @!PT LDS RZ, [RZ] ;  /* 0x00000000fffff984 */ /* 0x000fe20000000800 */
[----:B------:R2:W-:Y:S01]  /*4190*/  @!P3 LDGSTS.E.BYPASS.LTC128B.128 [R239+0x8000], [R8.64] ;  /* 0x0800000008efbfae */ /* 0x0005e2000b901d52 */
[C---:B------:R-:W-:Y:S02]  /*41a0*/  @!P3 LEA R16, P5, R5.reuse, c[0x0][0x168], 0x1 ;  /* 0x00005a000510ba11 */ /* 0x040fe400078a08ff */
[C---:B------:R-:W-:Y:S01]  /*41b0*/  @!P2 LEA R12, P1, R5.reuse, c[0x0][0x168], 0x1 ;  /* 0x00005a00050caa11 */ /* 0x040fe200078208ff */
[----:B------:R1:W-:Y:S01]  /*41c0*/  @P2 STS.128 [R239+0xa000], RZ ;  /* 0x00a000ffef002388 */ /* 0x0003e20000000c00 */
[C---:B------:R-:W-:Y:S02]  /*41d0*/  IADD3 R3, P4, R5.reuse, UR11, RZ ;  /* 0x0000000b05037c10 */ /* 0x040fe4000ff9e0ff */
[C-C-:B------:R-:W-:Y:S01]  /*41e0*/  @!P3 LEA.HI.X R17, R5.reuse, c[0x0][0x16c], R7.reuse, 0x1, P5 ;  /* 0x00005b000511ba11 */ /* 0x140fe200028f0c07 */
[----:B------:R-:W-:Y:S01]  /*41f0*/  @!PT LDS RZ, [RZ] ;  /* 0x00000000fffff984 */ /* 0x000fe20000000800 */
[----:B------:R-:W-:Y:S01]  /*4200*/  @!PT LDS RZ, [RZ] ;  /* 0x00000000fffff984 */ /* 0x000fe20000000800 */
[----:B------:R-:W-:Y:S01]  /*4210*/  @!PT LDS RZ, [RZ] ;  /* 0x00000000fffff984 */ /* 0x000fe20000000800 */
[----:B------:R3:W-:Y:S01]  /*4220*/  @!P2 LDGSTS.E.BYPASS.LTC128B.128 [R239+0xa000], [R10.64+0x80] ;  /* 0x0a0000800aefafae */ /* 0x0007e2000b901d52 */
[----:B------:R-:W-:-:S02]  /*4230*/  @!P2 LEA.HI.X R13, R5, c[0x0][0x16c], R7, 0x1, P1 ;  /* 0x00005b00050daa11 */ /* 0x000fc400008f0c07 */
[----:B------:R-:W-:Y:S01]  /*4240*/  @!P3 LEA R14, P6, R3, c[0x0][0x168], 0x1 ;  /* 0x00005a00030eba11 */ /* 0x000fe200078c08ff */
[----:B------:R1:W-:Y:S01]  /*4250*/  @P3 STS.128 [R239+0x8800], RZ ;  /* 0x008800ffef003388 */ /* 0x0003e20000000c00 */
[----:B------:R-:W-:Y:S02]  /*4260*/  IADD3.X R5, R7, UR9, RZ, P4, !PT ;  /* 0x0000000907057c10 */ /* 0x000fe4000a7fe4ff */
[C---:B------:R-:W-:Y:S01]  /*4270*/  IADD3 R6, P5, R3.reuse, UR11, RZ ;  /* 0x0000000b03067c10 */ /* 0x040fe2000ffbe0ff */
[----:B------:R-:W-:Y:S01]  /*4280*/  @!PT LDS RZ, [RZ] ;  /* 0x00000000fffff984 */ /* 0x000fe20000000800 */
[----:B------:R-:W-:Y:S01]  /*4290*/  @!PT LDS RZ, [RZ] ;  /* 0x00000000fffff984 */ /* 0x000fe20000000800 */
[----:B------:R-:W-:Y:S01]  /*42a0*/  @!PT LDS RZ, [RZ] ;  /* 0x00000000fffff984 */ /* 0x000fe20000000800 */
[----:B------:R1:W-:Y:S01]  /*42b0*/  @!P3 LDGSTS.E.BYPASS.LTC128B.128 [R239+0x8800], [R16.64] ;  /* 0x0880000010efbfae */ /* 0x0003e2000b901d52 */
[----:B------:R-:W-:-:S03]  /*42c0*/  @!P3 LEA.HI.X R15, R3, c[0x0][0x16c], R5, 0x1, P6 ;  /* 0x00005b00030fba11 */ /* 0x000fc600030f0c05 */
[----:B------:R1:W-:Y:S04]  /*42d0*/  @P2 STS.128 [R239+0xa800], RZ ;  /* 0x00a800ffef002388 */ /* 0x0003e80000000c00 */
[----:B------:R-:W-:Y:S01]  /*42e0*/  @!PT LDS RZ, [RZ] ;  /* 0x00000000fffff984 */ /* 0x000fe20000000800 */
[----:B------:R-:W-:Y:S01]  /*42f0*/  @!PT LDS RZ, [RZ] ;  /* 0x00000000fffff984 */ /* 0x000fe20000000800 */
[----:B------:R-:W-:Y:S01]  /*4300*/  @!PT LDS RZ, [RZ] ;  /* 0x00000000fffff984 */ /* 0x000fe20000000800 */
[----:B------:R1:W-:Y:S01]  /*4310*/  @!P2 LDGSTS.E.BYPASS.LTC128B.128 [R239+0xa800], [R12.64+0x80] ;  /* 0x0a8000800cefafae */ /* 0x0003e2000b901d52 */
[----:B--2---:R-:W-:-:S03]  /*4320*/  @!P2 LEA R8, P1, R3, c[0x0][0x168], 0x1 ;  /* 0x00005a000308aa11 */ /* 0x004fc600078208ff */
[----:B------:R1:W-:Y:S01]  /*4330*/  @P3 STS.128 [R239+0x9000], RZ ;  /* 0x009000ffef003388 */ /* 0x0003e20000000c00 */
[----:B------:R-:W-:-:S03]  /*4340*/  @!P2 LEA.HI.X R9, R3, c[0x0][0x16c], R5, 0x1, P1 ;  /* 0x00005b000309aa11 */ /* 0x000fc600008f0c05 */
[----:B------:R-:W-:Y:S01]  /*4350*/  @!PT LDS RZ, [RZ] ;  /* 0x00000000fffff984 */ /* 0x000fe20000000800 */
[----:B------:R-:W-:Y:S01]  /*4360*/  @!PT LDS RZ, [RZ] ;  /* 0x00000000fffff984 */ /* 0x000fe20000000800 */
[----:B------:R-:W-:Y:S01]  /*4370*/  @!PT LDS RZ, [RZ] ;  /* 0x00000000fffff984 */ /* 0x000fe20000000800 */
[----:B------:R1:W-:Y:S01]  /*4380*/  @!P3 LDGSTS.E.BYPASS.LTC128B.128 [R239+0x9000], [R14.64] ;  /* 0x090000000eefbfae */ /* 0x0003e2000b901d52 */
[----:B------:R-:W-:Y:S02]  /*4390*/  IADD3.X R5, R5, UR9, RZ, P5, !PT ;  /* 0x0000000905057c10 */ /* 0x000fe4000affe4ff */
[C---:B---3--:R-:W-:Y:S01]  /*43a0*/  @!P3 LEA R10, P4, R6.reuse, c[0x0][0x168], 0x1 ;  /* 0x00005a00060aba11 */ /* 0x048fe200078808ff */
[----:B------:R1:W-:Y:S03]  /*43b0*/  @P2 STS.128 [R239+0xb000], RZ ;  /* 0x00b000ffef002388 */ /* 0x0003e60000000c00 */
[----:B------:R-:W-:Y:S01]  /*43c0*/  @!P3 LEA.HI.X R11, R6, c[0x0][0x16c], R5, 0x1, P4 ;  /* 0x00005b00060bba11 */ /* 0x000fe200020f0c05 */
[----:B------:R-:W-:Y:S01]  /*43d0*/  @!PT LDS RZ, [RZ] ;  /* 0x00000000fffff984 */ /* 0x000fe20000000800 */
[----:B------:R-:W-:Y:S01]  /*43e0*/  @!PT LDS RZ, [RZ] ;  /* 0x00000000fffff984 */ /* 0x000fe20000000800 */
[----:B------:R-:W-:Y:S01]  /*43f0*/  @!PT LDS RZ, [RZ] ;  /* 0x00000000fffff984 */ /* 0x000fe20000000800 */
[----:B------:R1:W-:Y:S04]  /*4400*/  @!P2 LDGSTS.E.BYPASS.LTC128B.128 [R239+0xb000], [R8.64+0x80] ;  /* 0x0b00008008efafae */ /* 0x0003e8000b901d52 */
[----:B------:R1:W-:Y:S04]  /*4410*/  @P3 STS.128 [R239+0x9800], RZ ;  /* 0x009800ffef003388 */ /* 0x0003e80000000c00 */
        /* <DEDUP_REMOVED lines=12> */
.L_x_141:
[----:B------:R-:W-:Y:S05]  /*44e0*/  BSYNC B0 ;  /* 0x0000000000007941 */ /* 0x000fea0003800000 */
.L_x_140:
[----:B------:R-:W0:Y:S02]  /*44f0*/  LDGDEPBAR ;  /* 0x00000000000079af */ /* 0x000e240000000000 */
.L_x_139:
        /* <DEDUP_REMOVED lines=34> */
[----:B------:R1:W-:Y:S03]  /*4720*/  STL [R1+0x60], R228 ;  /* 0x000060e401007387 */ /* 0x0003e60000100800 */
[----:B------:R-:W-:Y:S01]  /*4730*/  FMNMX.FTZ R172, R212, R172, !PT ;  /* 0x000000acd4ac7209 */ /* 0x000fe20007810000 */
[----:B------:R-:W-:Y:S03]  /*4740*/  STL [R1+0x5c], R227 ;  /* 0x00005ce301007387 */ /* 0x000fe60000100800 */
[----:B------:R-:W-:Y:S01]  /*4750*/  FMNMX.FTZ R172, R175, R172, !PT ;  /* 0x000000acafac7209 */ /* 0x000fe20007810000 */
[----:B------:R-:W-:Y:S03]  /*4760*/  STL [R1+0x58], R226 ;  /* 0x000058e201007387 */ /* 0x000fe60000100800 */
[----:B------:R-:W-:Y:S01]  /*4770*/  FMNMX.FTZ R172, R23, R172, !PT ;  /* 0x000000ac17ac7209 */ /* 0x000fe20007810000 */
[----:B------:R-:W-:Y:S04]  /*4780*/  STL [R1+0x54], R225 ;  /* 0x000054e101007387 */ /* 0x000fe80000100800 */
[----:B------:R-:W2:Y:S04]  /*4790*/  SHFL.BFLY PT, R5, R172, 0x2, 0x1f ;  /* 0x0c401f00ac057f89 */ /* 0x000ea800000e0000 */
[----:B------:R-:W-:Y:S04]  /*47a0*/  STL [R1+0x50], R220 ;  /* 0x000050dc01007387 */ /* 0x000fe80000100800 */
[----:B------:R-:W-:Y:S01]  /*47b0*/  STL [R1+0xbc], R175 ;  /* 0x0000bcaf01007387 */ /* 0x000fe20000100800 */
[----:B-1----:R-:W-:-:S03]  /*47c0*/  MOV R228, R78 ;  /* 0x0000004e00e47202 */ /* 0x002fc60000000f00 */
[----:B------:R-:W-:Y:S01]  /*47d0*/  STL [R1+0xb0], R252 ;  /* 0x0000b0fc01007387 */ /* 0x000fe20000100800 */
[----:B--2---:R-:W-:Y:S02]  /*47e0*/  FMNMX.FTZ R172, R172, R5, !PT ;  /* 0x00000005acac7209 */ /* 0x004fe40007810000 */
[----:B------:R-:W-:Y:S02]  /*47f0*/  FMNMX.FTZ R5, R205, R3, !PT ;  /* 0x00000003cd057209 */ /* 0x000fe40007810000 */
[----:B------:R-:W-:Y:S01]  /*4800*/  FMNMX.FTZ R3, R74, R73, !PT ;  /* 0x000000494a037209 */ /* 0x000fe20007810000 */
[----:B------:R-:W1:Y:S01]  /*4810*/  SHFL.BFLY PT, R7, R172, 0x1, 0x1f ;  /* 0x0c201f00ac077f89 */ /* 0x000e6200000e0000 */
[----:B------:R-:W-:Y:S02]  /*4820*/  FMNMX.FTZ R5, R215, R5, !PT ;  /* 0x00000005d7057209 */ /* 0x000fe40007810000 */
[----:B------:R-:W-:Y:S02]  /*4830*/  FMNMX.FTZ R3, R72, R3, !PT ;  /* 0x0000000348037209 */ /* 0x000fe40007810000 */
[----:B------:R-:W-:-:S02]  /*4840*/  FMNMX.FTZ R5, R197, R5, !PT ;  /* 0x00000005c5057209 */ /* 0x000fc40007810000 */
[----:B------:R-:W-:Y:S02]  /*4850*/  FMNMX.FTZ R6, R69, R3, !PT ;  /* 0x0000000345067209 */ /* 0x000fe40007810000 */
[----:B------:R-:W-:Y:S02]  /*4860*/  FMNMX.FTZ R3, R252, R5, !PT ;  /* 0x00000005fc037209 */ /* 0x000fe40007810000 */
[----:B------:R-:W-:-:S03]  /*4870*/  FMNMX.FTZ R5, R68, R6, !PT ;  /* 0x0000000644057209 */ /* 0x000fc60007810000 */
[----:B------:R-:W2:Y:S01]  /*4880*/  SHFL.BFLY PT, R171, R3, 0x2, 0x1f ;  /* 0x0c401f0003ab7f89 */ /* 0x000ea200000e0000 */
[----:B-1----:R-:W-:-:S04]  /*4890*/  FMNMX.FTZ R172, R172, R7, !PT ;  /* 0x00000007acac7209 */ /* 0x002fc80007810000 */
[C---:B------:R-:W-:Y:S01]  /*48a0*/  FSETP.NEU.FTZ.AND P1, PT, R172.reuse, -INF , PT ;  /* 0xff800000ac00780b */ /* 0x040fe20003f3d000 */
[----:B------:R-:W-:Y:S01]  /*48b0*/  FMUL.FTZ R22, R172, c[0x0][0x23c] ;  /* 0x00008f00ac167a20 */ /* 0x000fe20000410000 */
[----:B------:R1:W-:Y:S04]  /*48c0*/  STL [R1+0x90], R172 ;  /* 0x000090ac01007387 */ /* 0x0003e80000100800 */
[----:B-1----:R-:W3:Y:S01]  /*48d0*/  LDL.LU R172, [R1] ;  /* 0x0000000001ac7983 */ /* 0x002ee20000300800 */
[----:B------:R-:W-:Y:S02]  /*48e0*/  FMNMX.FTZ R5, R70, R5, !PT ;  /* 0x0000000546057209 */ /* 0x000fe40007810000 */
[----:B------:R-:W-:Y:S02]  /*48f0*/  FSEL R22, R22, RZ, P1 ;  /* 0x000000ff16167208 */ /* 0x000fe40000800000 */
[----:B------:R-:W-:-:S02]  /*4900*/  FMNMX.FTZ R6, R46, R5, !PT ;  /* 0x000000052e067209 */ /* 0x000fc40007810000 */
[----:B--2---:R-:W-:Y:S01]  /*4910*/  FMNMX.FTZ R171, R3, R171, !PT ;  /* 0x000000ab03ab7209 */ /* 0x004fe20007810000 */
[--C-:B------:R-:W-:Y:S01]  /*4920*/  FFMA.FTZ R5, R65, c[0x0][0x23c], -R22.reuse ;  /* 0x00008f0041057a23 */ /* 0x100fe20000010816 */
[----:B------:R-:W-:Y:S01]  /*4930*/  FMNMX.FTZ R6, R45, R6, !PT ;  /* 0x000000062d067209 */ /* 0x000fe20007810000 */
[--C-:B------:R-:W-:Y:S02]  /*4940*/  FFMA.FTZ R3, R56, c[0x0][0x23c], -R22.reuse ;  /* 0x00008f0038037a23 */ /* 0x100fe40000010816 */
[----:B------:R1:W-:Y:S01]  /*4950*/  MUFU.EX2 R238, R5 ;  /* 0x0000000500ee7308 */ /* 0x0003e20000000800 */
[----:B------:R-:W-:Y:S01]  /*4960*/  FMNMX.FTZ R6, R173, R6, !PT ;  /* 0x00000006ad067209 */ /* 0x000fe20007810000 */
[----:B------:R-:W-:-:S03]  /*4970*/  FFMA.FTZ R7, R64, c[0x0][0x23c], -R22 ;  /* 0x00008f0040077a23 */ /* 0x000fc60000010816 */
[----:B------:R-:W-:-:S03]  /*4980*/  FMNMX.FTZ R6, R164, R6, !PT ;  /* 0x00000006a4067209 */ /* 0x000fc60007810000 */
[----:B------:R2:W-:Y:S01]  /*4990*/  MUFU.EX2 R231, R3 ;  /* 0x0000000300e77308 */ /* 0x0005e20000000800 */
[----:B------:R-:W-:-:S04]  /*49a0*/  FMNMX.FTZ R6, R163, R6, !PT ;  /* 0x00000006a3067209 */ /* 0x000fc80007810000 */
[----:B------:R-:W-:Y:S02]  /*49b0*/  FMNMX.FTZ R170, R162, R6, !PT ;  /* 0x00000006a2aa7209 */ /* 0x000fe40007810000 */
[----:B-1----:R-:W-:Y:S01]  /*49c0*/  FMNMX.FTZ R5, R77, R75, !PT ;  /* 0x0000004b4d057209 */ /* 0x002fe20007810000 */
[----:B------:R1:W-:Y:S01]  /*49d0*/  MUFU.EX2 R239, R7 ;  /* 0x0000000700ef7308 */ /* 0x0003e20000000800 */
[----:B------:R-:W-:Y:S02]  /*49e0*/  FMNMX.FTZ R170, R187, R170, !PT ;  /* 0x000000aabbaa7209 */ /* 0x000fe40007810000 */
[----:B------:R-:W-:Y:S02]  /*49f0*/  FMNMX.FTZ R5, R76, R5, !PT ;  /* 0x000000054c057209 */ /* 0x000fe40007810000 */
[----:B------:R-:W-:Y:S02]  /*4a00*/  FMNMX.FTZ R170, R185, R170, !PT ;  /* 0x000000aab9aa7209 */ /* 0x000fe40007810000 */
[----:B------:R-:W-:-:S02]  /*4a10*/  FMNMX.FTZ R5, R71, R5, !PT ;  /* 0x0000000547057209 */ /* 0x000fc40007810000 */
[----:B------:R-:W-:Y:S02]  /*4a20*/  FMNMX.FTZ R170, R184, R170, !PT ;  /* 0x000000aab8aa7209 */ /* 0x000fe40007810000 */
[----:B------:R-:W-:Y:S02]  /*4a30*/  FMNMX.FTZ R5, R80, R5, !PT ;  /* 0x0000000550057209 */ /* 0x000fe40007810000 */
[----:B------:R-:W-:Y:S02]  /*4a40*/  FMNMX.FTZ R170, R186, R170, !PT ;  /* 0x000000aabaaa7209 */ /* 0x000fe40007810000 */
[----:B--2---:R-:W-:Y:S01]  /*4a50*/  FMNMX.FTZ R3, R81, R5, !PT ;  /* 0x0000000551037209 */ /* 0x004fe20007810000 */
[----:B------:R-:W-:Y:S01]  /*4a60*/  FFMA.FTZ R5, R57, c[0x0][0x23c], -R22 ;  /* 0x00008f0039057a23 */ /* 0x000fe20000010816 */
[----:B-1----:R-:W1:Y:S02]  /*4a70*/  SHFL.BFLY PT, R7, R171, 0x1, 0x1f ;  /* 0x0c201f00ab077f89 */ /* 0x002e6400000e0000 */
[----:B------:R-:W-:Y:S01]  /*4a80*/  FMNMX.FTZ R3, R53, R3, !PT ;  /* 0x0000000335037209 */ /* 0x000fe20007810000 */
[----:B------:R2:W-:Y:S01]  /*4a90*/  MUFU.EX2 R227, R5 ;  /* 0x0000000500e37308 */ /* 0x0005e20000000800 */
[----:B------:R-:W4:Y:S02]  /*4aa0*/  SHFL.BFLY PT, R6, R170, 0x2, 0x1f ;  /* 0x0c401f00aa067f89 */ /* 0x000f2400000e0000 */
[----:B------:R-:W-:-:S04]  /*4ab0*/  FMNMX.FTZ R3, R47, R3, !PT ;  /* 0x000000032f037209 */ /* 0x000fc80007810000 */
[----:B------:R-:W-:-:S04]  /*4ac0*/  FMNMX.FTZ R3, R174, R3, !PT ;  /* 0x00000003ae037209 */ /* 0x000fc80007810000 */
[----:B------:R-:W-:-:S04]  /*4ad0*/  FMNMX.FTZ R3, R168, R3, !PT ;  /* 0x00000003a8037209 */ /* 0x000fc80007810000 */
[----:B------:R-:W-:Y:S01]  /*4ae0*/  FMNMX.FTZ R3, R167, R3, !PT ;  /* 0x00000003a7037209 */ /* 0x000fe20007810000 */
[----:B--2---:R-:W-:-:S03]  /*4af0*/  FFMA.FTZ R5, R52, c[0x0][0x23c], -R22 ;  /* 0x00008f0034057a23 */ /* 0x004fc60000010816 */
[----:B------:R-:W-:Y:S02]  /*4b00*/  FMNMX.FTZ R3, R166, R3, !PT ;  /* 0x00000003a6037209 */ /* 0x000fe40007810000 */
[----:B-1----:R-:W-:Y:S01]  /*4b10*/  FMNMX.FTZ R171, R171, R7, !PT ;  /* 0x00000007abab7209 */ /* 0x002fe20007810000 */
[----:B------:R-:W1:Y:S01]  /*4b20*/  MUFU.EX2 R5, R5 ;  /* 0x0000000500057308 */ /* 0x000e620000000800 */
[----:B------:R-:W-:Y:S02]  /*4b30*/  FMNMX.FTZ R3, R199, R3, !PT ;  /* 0x00000003c7037209 */ /* 0x000fe40007810000 */
[----:B----4-:R-:W-:Y:S01]  /*4b40*/  FMNMX.FTZ R170, R170, R6, !PT ;  /* 0x00000006aaaa7209 */ /* 0x010fe20007810000 */
[C---:B------:R-:W-:Y:S01]  /*4b50*/  FMUL.FTZ R21, R171.reuse, c[0x0][0x23c] ;  /* 0x00008f00ab157a20 */ /* 0x040fe20000410000 */
[----:B------:R-:W-:Y:S02]  /*4b60*/  FMNMX.FTZ R3, R198, R3, !PT ;  /* 0x00000003c6037209 */ /* 0x000fe40007810000 */
[----:B------:R-:W-:Y:S01]  /*4b70*/  FSETP.NEU.FTZ.AND P1, PT, R171, -INF , PT ;  /* 0xff800000ab00780b */ /* 0x000fe20003f3d000 */
[----:B------:R-:W2:Y:S01]  /*4b80*/  SHFL.BFLY PT, R7, R170, 0x1, 0x1f ;  /* 0x0c201f00aa077f89 */ /* 0x000ea200000e0000 */
[----:B------:R-:W-:-:S02]  /*4b90*/  FMNMX.FTZ R3, R228, R3, !PT ;  /* 0x00000003e4037209 */ /* 0x000fc40007810000 */
[----:B------:R-:W-:Y:S01]  /*4ba0*/  FSEL R21, R21, RZ, P1 ;  /* 0x000000ff15157208 */ /* 0x000fe20000800000 */
[----:B-1----:R1:W-:Y:S01]  /*4bb0*/  STL [R1+0x40], R5 ;  /* 0x0000400501007387 */ /* 0x0023e20000100800 */
[----:B--2---:R-:W-:-:S04]  /*4bc0*/  FMNMX.FTZ R170, R170, R7, !PT ;  /* 0x00000007aaaa7209 */ /* 0x004fc80007810000 */
[C---:B------:R-:W-:Y:S01]  /*4bd0*/  FSETP.NEU.FTZ.AND P1, PT, R170.reuse, -INF , PT ;  /* 0xff800000aa00780b */ /* 0x040fe20003f3d000 */
[----:B------:R-:W-:Y:S02]  /*4be0*/  FMUL.FTZ R20, R170, c[0x0][0x23c] ;  /* 0x00008f00aa147a20 */ /* 0x000fe40000410000 */
[----:B-1----:R-:W-:-:S03]  /*4bf0*/  FFMA.FTZ R5, R38, c[0x0][0x23c], -R22 ;  /* 0x00008f0026057a23 */ /* 0x002fc60000010816 */
[----:B------:R-:W-:-:S03]  /*4c00*/  FSEL R20, R20, RZ, P1 ;  /* 0x000000ff14147208 */ /* 0x000fc60000800000 */
[----:B------:R-:W1:Y:S02]  /*4c10*/  MUFU.EX2 R5, R5 ;  /* 0x0000000500057308 */ /* 0x000e640000000800 */
[----:B-1----:R1:W-:Y:S04]  /*4c20*/  STL [R1+0x44], R5 ;  /* 0x0000440501007387 */ /* 0x0023e80000100800 */
[----:B------:R2:W-:Y:S01]  /*4c30*/  STL [R1+0x94], R171 ;  /* 0x000094ab01007387 */ /* 0x0005e20000100800 */
[----:B-1----:R-:W-:-:S04]  /*4c40*/  FFMA.FTZ R5, R37, c[0x0][0x23c], -R22 ;  /* 0x00008f0025057a23 */ /* 0x002fc80000010816 */
[----:B------:R1:W-:Y:S02]  /*4c50*/  MUFU.EX2 R196, R5 ;  /* 0x0000000500c47308 */ /* 0x0003e40000000800 */
[----:B-1----:R-:W-:-:S06]  /*4c60*/  FFMA.FTZ R5, R36, c[0x0][0x23c], -R22 ;  /* 0x00008f0024057a23 */ /* 0x002fcc0000010816 */
[----:B--2---:R1:W-:Y:S02]  /*4c70*/  MUFU.EX2 R171, R5 ;  /* 0x0000000500ab7308 */ /* 0x0043e40000000800 */
[----:B-1----:R-:W-:-:S06]  /*4c80*/  FFMA.FTZ R5, R67, c[0x0][0x23c], -R21 ;  /* 0x00008f0043057a23 */ /* 0x002fcc0000010815 */
[----:B------:R1:W-:Y:S02]  /*4c90*/  MUFU.EX2 R236, R5 ;  /* 0x0000000500ec7308 */ /* 0x0003e40000000800 */
[----:B-1----:R-:W-:-:S06]  /*4ca0*/  FFMA.FTZ R5, R66, c[0x0][0x23c], -R21 ;  /* 0x00008f0042057a23 */ /* 0x002fcc0000010815 */
[----:B------:R1:W2:Y:S01]  /*4cb0*/  MUFU.EX2 R237, R5 ;  /* 0x0000000500ed7308 */ /* 0x0002a20000000800 */
[----:B---3--:R-:W-:Y:S01]  /*4cc0*/  FMNMX.FTZ R3, R172, R3, !PT ;  /* 0x00000003ac037209 */ /* 0x008fe20007810000 */
[----:B------:R-:W-:Y:S01]  /*4cd0*/  STL [R1+0x98], R172 ;  /* 0x000098ac01007387 */ /* 0x000fe20000100800 */
[----:B-1----:R-:W-:-:S03]  /*4ce0*/  FFMA.FTZ R5, R58, c[0x0][0x23c], -R21 ;  /* 0x00008f003a057a23 */ /* 0x002fc60000010815 */
[----:B------:R-:W1:Y:S01]  /*4cf0*/  SHFL.BFLY PT, R6, R3, 0x2, 0x1f ;  /* 0x0c401f0003067f89 */ /* 0x000e6200000e0000 */
[----:B--2---:R-:W-:Y:S01]  /*4d00*/  F2FP.PACK_AB R17, R237, R236 ;  /* 0x000000eced11723e */ /* 0x004fe200000000ff */
[----:B------:R2:W-:Y:S02]  /*4d10*/  MUFU.EX2 R208, R5 ;  /* 0x0000000500d07308 */ /* 0x0005e40000000800 */
[----:B------:R-:W-:Y:S01]  /*4d20*/  STL [R1+0x9c], R170 ;  /* 0x00009caa01007387 */ /* 0x000fe20000100800 */
[----:B--2---:R-:W-:-:S05]  /*4d30*/  FFMA.FTZ R5, R59, c[0x0][0x23c], -R21 ;  /* 0x00008f003b057a23 */ /* 0x004fca0000010815 */
[----:B------:R2:W3:Y:S01]  /*4d40*/  MUFU.EX2 R230, R5 ;  /* 0x0000000500e67308 */ /* 0x0004e20000000800 */
[----:B-1----:R-:W-:-:S05]  /*4d50*/  FMNMX.FTZ R3, R3, R6, !PT ;  /* 0x0000000603037209 */ /* 0x002fca0007810000 */
[----:B------:R-:W1:Y:S01]  /*4d60*/  SHFL.BFLY PT, R6, R3, 0x1, 0x1f ;  /* 0x0c201f0003067f89 */ /* 0x000e6200000e0000 */
[----:B--2---:R-:W-:-:S04]  /*4d70*/  FFMA.FTZ R5, R54, c[0x0][0x23c], -R21 ;  /* 0x00008f0036057a23 */ /* 0x004fc80000010815 */
[----:B------:R2:W-:Y:S01]  /*4d80*/  MUFU.EX2 R204, R5 ;  /* 0x0000000500cc7308 */ /* 0x0005e20000000800 */
[----:B-1----:R-:W-:-:S04]  /*4d90*/  FMNMX.FTZ R3, R3, R6, !PT ;  /* 0x0000000603037209 */ /* 0x002fc80007810000 */
[C---:B------:R-:W-:Y:S01]  /*4da0*/  FSETP.NEU.FTZ.AND P1, PT, R3.reuse, -INF , PT ;  /* 0xff8000000300780b */ /* 0x040fe20003f3d000 */
[----:B------:R-:W-:Y:S01]  /*4db0*/  FMUL.FTZ R6, R3, c[0x0][0x23c] ;  /* 0x00008f0003067a20 */ /* 0x000fe20000410000 */
[----:B------:R1:W-:Y:S01]  /*4dc0*/  STL [R1+0xa0], R3 ;  /* 0x0000a00301007387 */ /* 0x0003e20000100800 */
[----:B--2---:R-:W-:-:S04]  /*4dd0*/  FFMA.FTZ R5, R55, c[0x0][0x23c], -R21 ;  /* 0x00008f0037057a23 */ /* 0x004fc80000010815 */
[----:B------:R2:W-:Y:S02]  /*4de0*/  MUFU.EX2 R206, R5 ;  /* 0x0000000500ce7308 */ /* 0x0005e40000000800 */
[--C-:B--2---:R-:W-:Y:S01]  /*4df0*/  FFMA.FTZ R5, R44, c[0x0][0x23c], -R21.reuse ;  /* 0x00008f002c057a23 */ /* 0x104fe20000010815 */
[----:B-1----:R-:W2:Y:S05]  /*4e00*/  LDL.LU R3, [R1+0x40] ;  /* 0x0000400001037983 */ /* 0x002eaa0000300800 */
[----:B------:R1:W-:Y:S01]  /*4e10*/  MUFU.EX2 R234, R5 ;  /* 0x0000000500ea7308 */ /* 0x0003e20000000800 */
[----:B------:R-:W-:Y:S04]  /*4e20*/  STL [R1+0xa8], R238 ;  /* 0x0000a8ee01007387 */ /* 0x000fe80000100800 */
[----:B------:R-:W-:Y:S04]  /*4e30*/  STL [R1+0xa4], R239 ;  /* 0x0000a4ef01007387 */ /* 0x000fe80000100800 */
[----:B------:R-:W-:Y:S04]  /*4e40*/  STL [R1+0xb4], R231 ;  /* 0x0000b4e701007387 */ /* 0x000fe80000100800 */
[----:B------:R-:W-:Y:S01]  /*4e50*/  STL [R1+0xac], R227 ;  /* 0x0000ace301007387 */ /* 0x000fe20000100800 */
[----:B-1----:R-:W-:-:S03]  /*4e60*/  FFMA.FTZ R5, R39, c[0x0][0x23c], -R21 ;  /* 0x00008f0027057a23 */ /* 0x002fc60000010815 */
[----:B------:R1:W-:Y:S01]  /*4e70*/  STL [R1+0xb8], R237 ;  /* 0x0000b8ed01007387 */ /* 0x0003e20000100800 */
[----:B------:R4:W-:Y:S01]  /*4e80*/  MUFU.EX2 R209, R5 ;  /* 0x0000000500d17308 */ /* 0x0009e20000000800 */
[----:B------:R-:W-:Y:S02]  /*4e90*/  IMAD.SHL.U32 R221, R0, 0x2, RZ ;  /* 0x0000000200dd7824 */ /* 0x000fe400078e00ff */
[----:B----4-:R-:W-:-:S03]  /*4ea0*/  FFMA.FTZ R5, R74, c[0x0][0x23c], -R20 ;  /* 0x00008f004a057a23 */ /* 0x010fc60000010814 */
[----:B------:R-:W4:Y:S02]  /*4eb0*/  LDSM.16.MT88.4 R40, [R221+0xc000] ;  /* 0x00c00000dd28783b */ /* 0x000f240000004200 */
[----:B------:R3:W-:Y:S02]  /*4ec0*/  MUFU.EX2 R175, R5 ;  /* 0x0000000500af7308 */ /* 0x0007e40000000800 */
[----:B-1----:R-:W2:Y:S01]  /*4ed0*/  LDL.LU R237, [R1+0x44] ;  /* 0x0000440001ed7983 */ /* 0x002ea20000300800 */
[----:B------:R-:W-:Y:S02]  /*4ee0*/  LEA R222, R4, R221, 0x1 ;  /* 0x000000dd04de7211 */ /* 0x000fe400078e08ff */
[----:B------:R-:W-:Y:S01]  /*4ef0*/  FSEL R0, R6, RZ, P1 ;  /* 0x000000ff06007208 */ /* 0x000fe20000800000 */
[----:B------:R-:W-:Y:S01]  /*4f00*/  LDSM.16.MT88.4 R60, [R221+0xc800] ;  /* 0x00c80000dd3c783b */ /* 0x000fe20000004200 */
[----:B------:R-:W-:Y:S02]  /*4f10*/  F2FP.PACK_AB R16, R239, R238 ;  /* 0x000000eeef10723e */ /* 0x000fe400000000ff */
[----:B------:R-:W-:Y:S01]  /*4f20*/  F2FP.PACK_AB R18, R227, R231 ;  /* 0x000000e7e312723e */ /* 0x000fe200000000ff */
[----:B------:R-:W-:Y:S01]  /*4f30*/  IMAD R224, R2, 0x2, R221 ;  /* 0x0000000202e07824 */ /* 0x000fe200078e02dd */
[----:B---3--:R-:W-:Y:S01]  /*4f40*/  F2FP.PACK_AB R19, R230, R208 ;  /* 0x000000d0e613723e */ /* 0x008fe200000000ff */
[----:B------:R-:W-:Y:S01]  /*4f50*/  LDSM.16.MT88.4 R64, [R222+0xe000] ;  /* 0x00e00000de40783b */ /* 0x000fe20000004200 */
[----:B------:R-:W-:Y:S01]  /*4f60*/  FFMA.FTZ R5, R73, c[0x0][0x23c], -R20 ;  /* 0x00008f0049057a23 */ /* 0x000fe20000010814 */
[----:B------:R-:W-:Y:S01]  /*4f70*/  LEA R223, R2, R222, 0x1 ;  /* 0x000000de02df7211 */ /* 0x000fe200078e08ff */
[----:B------:R-:W-:Y:S01]  /*4f80*/  FFMA.FTZ R4, R76, c[0x0][0x23c], -R0 ;  /* 0x00008f004c047a23 */ /* 0x000fe20000010800 */
[----:B------:R-:W-:Y:S01]  /*4f90*/  LDSM.16.MT88.4 R24, [R222+0xc000] ;  /* 0x00c00000de18783b */ /* 0x000fe20000004200 */
[----:B------:R1:W3:Y:S01]  /*4fa0*/  MUFU.EX2 R213, R5 ;  /* 0x0000000500d57308 */ /* 0x0002e20000000800 */
[----:B------:R-:W-:-:S02]  /*4fb0*/  FFMA.FTZ R2, R70, c[0x0][0x23c], -R20 ;  /* 0x00008f0046027a23 */ /* 0x000fc40000010814 */
[----:B------:R-:W-:Y:S04]  /*4fc0*/  LDSM.16.MT88.4 R36, [R224+0xe000] ;  /* 0x00e00000e024783b */ /* 0x000fe80000004200 */
[----:B------:R-:W-:Y:S04]  /*4fd0*/  LDSM.16.MT88.4 R32, [R223+0xe000] ;  /* 0x00e00000df20783b */ /* 0x000fe80000004200 */
[----:B------:R-:W-:Y:S04]  /*4fe0*/  LDSM.16.MT88.4 R56, [R224+0xc800] ;  /* 0x00c80000e038783b */ /* 0x000fe80000004200 */
[----:B------:R-:W-:Y:S01]  /*4ff0*/  LDSM.16.MT88.4 R48, [R221+0xe800] ;  /* 0x00e80000dd30783b */ /* 0x000fe20000004200 */
[----:B-1----:R-:W-:-:S03]  /*5000*/  FFMA.FTZ R5, R72, c[0x0][0x23c], -R20 ;  /* 0x00008f0048057a23 */ /* 0x002fc60000010814 */
[----:B------:R-:W-:Y:S01]  /*5010*/  LDSM.16.MT88.4 R28, [R222+0xc800] ;  /* 0x00c80000de1c783b */ /* 0x000fe20000004200 */
[----:B------:R1:W-:Y:S03]  /*5020*/  MUFU.EX2 R229, R5 ;  /* 0x0000000500e57308 */ /* 0x0003e60000000800 */
[----:B------:R-:W-:Y:S05]  /*5030*/  LDSM.16.MT88.4 R84, [R224+0xe800] ;  /* 0x00e80000e054783b */ /* 0x000fea0000004200 */
[----:B------:R3:W-:Y:S01]  /*5040*/  MUFU.EX2 R232, R2 ;  /* 0x0000000200e87308 */ /* 0x0007e20000000800 */
[----:B-1----:R-:W-:-:S07]  /*5050*/  FFMA.FTZ R5, R69, c[0x0][0x23c], -R20 ;  /* 0x00008f0045057a23 */ /* 0x002fce0000010814 */
[----:B------:R1:W1:Y:S01]  /*5060*/  MUFU.EX2 R225, R5 ;  /* 0x0000000500e17308 */ /* 0x0002620000000800 */
[----:B---3--:R-:W-:-:S07]  /*5070*/  FFMA.FTZ R2, R46, c[0x0][0x23c], -R20 ;  /* 0x00008f002e027a23 */ /* 0x008fce0000010814 */
[----:B------:R3:W-:Y:S01]  /*5080*/  MUFU.EX2 R211, R4 ;  /* 0x0000000400d37308 */ /* 0x0007e20000000800 */
[----:B-1----:R-:W-:-:S07]  /*5090*/  FFMA.FTZ R5, R77, c[0x0][0x23c], -R0 ;  /* 0x00008f004d057a23 */ /* 0x002fce0000010800 */
[----:B------:R1:W-:Y:S01]  /*50a0*/  MUFU.EX2 R235, R2 ;  /* 0x0000000200eb7308 */ /* 0x0003e20000000800 */
[----:B------:R-:W4:Y:S01]  /*50b0*/  LDSM.16.MT88.4 R76, [R224+0xc000] ;  /* 0x00c00000e04c783b */ /* 0x000f220000004200 */
[----:B---3--:R-:W-:-:S06]  /*50c0*/  FFMA.FTZ R4, R71, c[0x0][0x23c], -R0 ;  /* 0x00008f0047047a23 */ /* 0x008fcc0000010800 */
[----:B------:R3:W-:Y:S08]  /*50d0*/  MUFU.EX2 R207, R5 ;  /* 0x0000000500cf7308 */ /* 0x0007f00000000800 */
[----:B------:R4:W-:Y:S01]  /*50e0*/  MUFU.EX2 R220, R4 ;  /* 0x0000000400dc7308 */ /* 0x0009e20000000800 */
[----:B-1----:R-:W-:Y:S02]  /*50f0*/  FFMA.FTZ R2, R45, c[0x0][0x23c], -R20 ;  /* 0x00008f002d027a23 */ /* 0x002fe40000010814 */
[----:B---3--:R-:W-:-:S05]  /*5100*/  FFMA.FTZ R5, R75, c[0x0][0x23c], -R0 ;  /* 0x00008f004b057a23 */ /* 0x008fca0000010800 */
[----:B------:R1:W-:Y:S01]  /*5110*/  MUFU.EX2 R172, R2 ;  /* 0x0000000200ac7308 */ /* 0x0003e20000000800 */
[----:B------:R-:W3:Y:S07]  /*5120*/  LDSM.16.MT88.4 R72, [R223+0xc000] ;  /* 0x00c00000df48783b */ /* 0x000eee0000004200 */
[----:B------:R-:W1:Y:S01]  /*5130*/  MUFU.EX2 R210, R5 ;  /* 0x0000000500d27308 */ /* 0x000e620000000800 */
[----:B----4-:R-:W-:Y:S02]  /*5140*/  FFMA.FTZ R4, R68, c[0x0][0x23c], -R20 ;  /* 0x00008f0044047a23 */ /* 0x010fe40000010814 */
[----:B------:R-:W4:Y:S01]  /*5150*/  LDSM.16.MT88.4 R68, [R221+0xe000] ;  /* 0x00e00000dd44783b */ /* 0x000f220000004200 */
[----:B-1----:R-:W-:-:S04]  /*5160*/  FFMA.FTZ R2, R80, c[0x0][0x23c], -R0 ;  /* 0x00008f0050027a23 */ /* 0x002fc80000010800 */
[----:B------:R1:W-:Y:S01]  /*5170*/  MUFU.EX2 R252, R2 ;  /* 0x0000000200fc7308 */ /* 0x0003e20000000800 */
[----:B------:R-:W-:Y:S02]  /*5180*/  F2FP.PACK_AB R12, R213, R175 ;  /* 0x000000afd50c723e */ /* 0x000fe400000000ff */
[----:B------:R-:W-:Y:S02]  /*5190*/  F2FP.PACK_AB R14, R225, R229 ;  /* 0x000000e5e10e723e */ /* 0x000fe400000000ff */
[----:B------:R-:W-:Y:S02]  /*51a0*/  F2FP.PACK_AB R13, R210, R207 ;  /* 0x000000cfd20d723e */ /* 0x000fe400000000ff */
[----:B------:R-:W-:Y:S01]  /*51b0*/  F2FP.PACK_AB R15, R220, R211 ;  /* 0x000000d3dc0f723e */ /* 0x000fe200000000ff */
[----:B-1----:R-:W-:-:S06]  /*51c0*/  FFMA.FTZ R2, R81, c[0x0][0x23c], -R0 ;  /* 0x00008f0051027a23 */ /* 0x002fcc0000010800 */
[-C--:B------:R-:W-:Y:S01]  /*51d0*/  HMMA.16816.F32 R96, R12, R40.reuse, RZ ;  /* 0x000000280c60723c */ /* 0x080fe200000018ff */
[----:B------:R-:W1:Y:S01]  /*51e0*/  MUFU.EX2 R226, R4 ;  /* 0x0000000400e27308 */ /* 0x000e620000000800 */
[----:B------:R-:W-:Y:S07]  /*51f0*/  LDSM.16.MT88.4 R80, [R223+0xe800] ;  /* 0x00e80000df50783b */ /* 0x000fee0000004200 */
[----:B------:R1:W1:Y:S01]  /*5200*/  MUFU.EX2 R233, R2 ;  /* 0x0000000200e97308 */ /* 0x0002620000000800 */
[----:B------:R-:W-:Y:S01]  /*5210*/  HMMA.16816.F32 R100, R16, R40, RZ ;  /* 0x000000281064723c */ /* 0x000fe200000018ff */
[----:B-1----:R-:W-:-:S02]  /*5220*/  FFMA.FTZ R2, R53, c[0x0][0x23c], -R0 ;  /* 0x00008f0035027a23 */ /* 0x002fc40000010800 */
[----:B------:R-:W-:Y:S04]  /*5230*/  LDSM.16.MT88.4 R52, [R223+0xc800] ;  /* 0x00c80000df34783b */ /* 0x000fe80000004200 */
[----:B------:R1:W-:Y:S02]  /*5240*/  MUFU.EX2 R231, R2 ;  /* 0x0000000200e77308 */ /* 0x0003e40000000800 */
[----:B-1----:R-:W-:Y:S02]  /*5250*/  FFMA.FTZ R2, R47, c[0x0][0x23c], -R0 ;  /* 0x00008f002f027a23 */ /* 0x002fe40000010800 */
[----:B------:R-:W1:Y:S04]  /*5260*/  LDSM.16.MT88.4 R44, [R222+0xe800] ;  /* 0x00e80000de2c783b */ /* 0x000e680000004200 */
[----:B------:R-:W3:Y:S01]  /*5270*/  MUFU.EX2 R238, R2 ;  /* 0x0000000200ee7308 */ /* 0x000ee20000000800 */
[----:B------:R-:W-:-:S02]  /*5280*/  F2FP.PACK_AB R4, R232, R226 ;  /* 0x000000e2e804723e */ /* 0x000fc400000000ff */
[----:B------:R-:W-:Y:S02]  /*5290*/  F2FP.PACK_AB R5, R233, R252 ;  /* 0x000000fce905723e */ /* 0x000fe400000000ff */
[----:B------:R-:W-:Y:S02]  /*52a0*/  F2FP.PACK_AB R6, R172, R235 ;  /* 0x000000ebac06723e */ /* 0x000fe400000000ff */
[----:B------:R-:W-:Y:S02]  /*52b0*/  F2FP.PACK_AB R9, R206, R204 ;  /* 0x000000ccce09723e */ /* 0x000fe400000000ff */
[----:B------:R-:W-:Y:S02]  /*52c0*/  F2FP.PACK_AB R10, R171, R196 ;  /* 0x000000c4ab0a723e */ /* 0x000fe400000000ff */
[----:B------:R-:W-:Y:S02]  /*52d0*/  F2FP.PACK_AB R11, R209, R234 ;  /* 0x000000ead10b723e */ /* 0x000fe400000000ff */
[----:B---3--:R-:W-:Y:S01]  /*52e0*/  F2FP.PACK_AB R7, R238, R231 ;  /* 0x000000e7ee07723e */ /* 0x008fe200000000ff */
[----:B------:R-:W-:Y:S08]  /*52f0*/  HMMA.16816.F32 R152, R12, R76, RZ ;  /* 0x0000004c0c98723c */ /* 0x000ff000000018ff */
[----:B------:R-:W-:Y:S08]  /*5300*/  HMMA.16816.F32 R176, R4, R60, R96 ;  /* 0x0000003c04b0723c */ /* 0x000ff00000001860 */
[----:B------:R-:W-:Y:S08]  /*5310*/  HMMA.16816.F32 R96, R16, R76, RZ ;  /* 0x0000004c1060723c */ /* 0x000ff000000018ff */
[C---:B------:R-:W-:Y:S08]  /*5320*/  HMMA.16816.F32 R88, R12.reuse, R24, RZ ;  /* 0x000000180c58723c */ /* 0x040ff000000018ff */
[C---:B------:R-:W-:Y:S08]  /*5330*/  HMMA.16816.F32 R148, R12.reuse, R72, RZ ;  /* 0x000000480c94723c */ /* 0x040ff000000018ff */
[C---:B----4-:R-:W-:Y:S08]  /*5340*/  HMMA.16816.F32 R144, R12.reuse, R68, RZ ;  /* 0x000000440c90723c */ /* 0x050ff000000018ff */
[C---:B------:R-:W-:Y:S08]  /*5350*/  HMMA.16816.F32 R140, R12.reuse, R64, RZ ;  /* 0x000000400c8c723c */ /* 0x040ff000000018ff */
[C---:B------:R-:W-:Y:S08]  /*5360*/  HMMA.16816.F32 R112, R12.reuse, R36, RZ ;  /* 0x000000240c70723c */ /* 0x040ff000000018ff */
[C---:B------:R-:W-:Y:S08]  /*5370*/  HMMA.16816.F32 R104, R12.reuse, R32, RZ ;  /* 0x000000200c68723c */ /* 0x040ff000000018ff */
[C---:B------:R-:W-:Y:S08]  /*5380*/  HMMA.16816.F32 R136, R12.reuse, R42, RZ ;  /* 0x0000002a0c88723c */ /* 0x040ff000000018ff */
[C---:B------:R-:W-:Y:S08]  /*5390*/  HMMA.16816.F32 R132, R12.reuse, R26, RZ ;  /* 0x0000001a0c84723c */ /* 0x040ff000000018ff */
[----:B------:R-:W-:Y:S01]  /*53a0*/  HMMA.16816.F32 R128, R12, R78, RZ ;  /* 0x0000004e0c80723c */ /* 0x000fe200000018ff */
[----:B--2---:R-:W-:-:S07]  /*53b0*/  F2FP.PACK_AB R8, R237, R3 ;  /* 0x00000003ed08723e */ /* 0x004fce00000000ff */
[----:B------:R-:W-:Y:S08]  /*53c0*/  HMMA.16816.F32 R124, R12, R74, RZ ;  /* 0x0000004a0c7c723c */ /* 0x000ff000000018ff */
[----:B------:R-:W-:Y:S08]  /*53d0*/  HMMA.16816.F32 R180, R8, R60, R100 ;  /* 0x0000003c08b4723c */ /* 0x000ff00000001864 */
[C---:B------:R-:W-:Y:S08]  /*53e0*/  HMMA.16816.F32 R120, R12.reuse, R70, RZ ;  /* 0x000000460c78723c */ /* 0x040ff000000018ff */
[C---:B------:R-:W-:Y:S08]  /*53f0*/  HMMA.16816.F32 R116, R12.reuse, R66, RZ ;  /* 0x000000420c74723c */ /* 0x040ff000000018ff */
[C---:B------:R-:W-:Y:S08]  /*5400*/  HMMA.16816.F32 R108, R12.reuse, R38, RZ ;  /* 0x000000260c6c723c */ /* 0x040ff000000018ff */
[----:B------:R-:W-:Y:S08]  /*5410*/  HMMA.16816.F32 R100, R12, R34, RZ ;  /* 0x000000220c64723c */ /* 0x000ff000000018ff */
[C---:B------:R-:W-:Y:S08]  /*5420*/  HMMA.16816.F32 R12, R16.reuse, R64, RZ ;  /* 0x00000040100c723c */ /* 0x040ff000000018ff */
[----:B------:R-:W-:Y:S01]  /*5430*/  HMMA.16816.F32 R92, R16, R24, RZ ;  /* 0x00000018105c723c */ /* 0x000fe200000018ff */
[----:B------:R-:W-:Y:S01]  /*5440*/  FFMA.FTZ R2, R165, c[0x0][0x23c], -R22 ;  /* 0x00008f00a5027a23 */ /* 0x000fe20000010816 */
[----:B------:R-:W-:Y:S01]  /*5450*/  MOV R170, R215 ;  /* 0x000000d700aa7202 */ /* 0x000fe20000000f00 */
[----:B------:R-:W-:-:S05]  /*5460*/  IMAD.MOV.U32 R239, RZ, RZ, R214 ;  /* 0x000000ffffef7224 */ /* 0x000fca00078e00d6 */
[----:B------:R-:W-:Y:S01]  /*5470*/  HMMA.16816.F32 R152, R4, R56, R152 ;  /* 0x000000380498723c */ /* 0x000fe20000001898 */
[----:B------:R-:W-:Y:S01]  /*5480*/  MOV R60, R213 ;  /* 0x000000d5003c7202 */ /* 0x000fe20000000f00 */
[----:B------:R-:W-:Y:S01]  /*5490*/  IMAD.MOV.U32 R61, RZ, RZ, R210 ;  /* 0x000000ffff3d7224 */ /* 0x000fe200078e00d2 */
[----:B------:R-:W-:-:S05]  /*54a0*/  MOV R65, R209 ;  /* 0x000000d100417202 */ /* 0x000fca0000000f00 */
[----:B------:R-:W-:Y:S01]  /*54b0*/  HMMA.16816.F32 R96, R8, R56, R96 ;  /* 0x000000380860723c */ /* 0x000fe20000001860 */
[----:B------:R2:W-:Y:S07]  /*54c0*/  MUFU.EX2 R57, R2 ;  /* 0x0000000200397308 */ /* 0x0005ee0000000800 */
[C---:B------:R-:W-:Y:S08]  /*54d0*/  HMMA.16816.F32 R216, R4.reuse, R48, R144 ;  /* 0x0000003004d8723c */ /* 0x040ff00000001890 */
[----:B------:R-:W-:Y:S01]  /*54e0*/  HMMA.16816.F32 R188, R4, R28, R88 ;  /* 0x0000001c04bc723c */ /* 0x000fe20000001858 */
[----:B--2---:R-:W-:-:S07]  /*54f0*/  FFMA.FTZ R2, R160, c[0x0][0x23c], -R22 ;  /* 0x00008f00a0027a23 */ /* 0x004fce0000010816 */
[-C--:B-1----:R-:W-:Y:S08]  /*5500*/  HMMA.16816.F32 R248, R4, R44.reuse, R140 ;  /* 0x0000002c04f8723c */ /* 0x082ff0000000188c */
[C---:B------:R-:W-:Y:S08]  /*5510*/  HMMA.16816.F32 R144, R8.reuse, R44, R12 ;  /* 0x0000002c0890723c */ /* 0x040ff0000000180c */
[----:B------:R-:W-:Y:S07]  /*5520*/  HMMA.16816.F32 R192, R8, R28, R92 ;  /* 0x0000001c08c0723c */ /* 0x000fee000000185c */
[----:B------:R-:W-:Y:S01]  /*5530*/  IMAD.MOV.U32 R28, RZ, RZ, R208 ;  /* 0x000000ffff1c7224 */ /* 0x000fe200078e00d0 */
[----:B------:R-:W-:Y:S07]  /*5540*/  HMMA.16816.F32 R88, R16, R68, RZ ;  /* 0x000000441058723c */ /* 0x000fee00000018ff */
[----:B------:R-:W-:Y:S01]  /*5550*/  IMAD.MOV.U32 R69, RZ, RZ, R212 ;  /* 0x000000ffff457224 */ /* 0x000fe200078e00d4 */
[----:B------:R-:W-:Y:S01]  /*5560*/  HMMA.16816.F32 R140, R4, R50, R120 ;  /* 0x00000032048c723c */ /* 0x000fe20000001878 */
[----:B------:R-:W-:-:S06]  /*5570*/  MOV R68, R211 ;  /* 0x000000d300447202 */ /* 0x000fcc0000000f00 */
[----:B------:R-:W-:Y:S01]  /*5580*/  IMAD.MOV.U32 R122, RZ, RZ, R228 ;  /* 0x000000ffff7a7224 */ /* 0x000fe200078e00e4 */
[----:B------:R-:W-:Y:S01]  /*5590*/  HMMA.16816.F32 R12, R16, R36, RZ ;  /* 0x00000024100c723c */ /* 0x000fe200000018ff */
[----:B------:R1:W-:Y:S07]  /*55a0*/  MUFU.EX2 R228, R2 ;  /* 0x0000000200e47308 */ /* 0x0003ee0000000800 */
[C---:B------:R-:W-:Y:S08]  /*55b0*/  HMMA.16816.F32 R200, R4.reuse, R52, R148 ;  /* 0x0000003404c8723c */ /* 0x040ff00000001894 */
[----:B------:R-:W-:Y:S01]  /*55c0*/  HMMA.16816.F32 R244, R4, R84, R112 ;  /* 0x0000005404f4723c */ /* 0x000fe20000001870 */
[----:B-1----:R-:W-:-:S07]  /*55d0*/  FFMA.FTZ R2, R157, c[0x0][0x23c], -R22 ;  /* 0x00008f009d027a23 */ /* 0x002fce0000010816 */
[C---:B------:R-:W-:Y:S01]  /*55e0*/  HMMA.16816.F32 R240, R4.reuse, R80, R104 ;  /* 0x0000005004f0723c */ /* 0x040fe20000001868 */
[----:B------:R1:W-:Y:S07]  /*55f0*/  MUFU.EX2 R104, R2 ;  /* 0x0000000200687308 */ /* 0x0003ee0000000800 */
[C---:B------:R-:W-:Y:S08]  /*5600*/  HMMA.16816.F32 R136, R4.reuse, R62, R136 ;  /* 0x0000003e0488723c */ /* 0x040ff00000001888 */
[----:B------:R-:W-:Y:S01]  /*5610*/  HMMA.16816.F32 R132, R4, R30, R132 ;  /* 0x0000001e0484723c */ /* 0x000fe20000001884 */
[----:B-1----:R-:W-:-:S07]  /*5620*/  FFMA.FTZ R2, R156, c[0x0][0x23c], -R22 ;  /* 0x00008f009c027a23 */ /* 0x002fce0000010816 */
[C---:B------:R-:W-:Y:S08]  /*5630*/  HMMA.16816.F32 R128, R4.reuse, R58, R128 ;  /* 0x0000003a0480723c */ /* 0x040ff00000001880 */
[C---:B------:R-:W-:Y:S08]  /*5640*/  HMMA.16816.F32 R124, R4.reuse, R54, R124 ;  /* 0x00000036047c723c */ /* 0x040ff0000000187c */
[C---:B------:R-:W-:Y:S08]  /*5650*/  HMMA.16816.F32 R212, R4.reuse, R46, R116 ;  /* 0x0000002e04d4723c */ /* 0x040ff00000001874 */
[C---:B------:R-:W-:Y:S08]  /*5660*/  HMMA.16816.F32 R208, R4.reuse, R86, R108 ;  /* 0x0000005604d0723c */ /* 0x040ff0000000186c */
[----:B------:R-:W-:Y:S01]  /*5670*/  HMMA.16816.F32 R148, R4, R82, R100 ;  /* 0x000000520494723c */ /* 0x000fe20000001864 */
[----:B------:R-:W-:-:S07]  /*5680*/  IMAD.MOV.U32 R64, RZ, RZ, R198 ;  /* 0x000000ffff407224 */ /* 0x000fce00078e00c6 */
[C---:B------:R-:W-:Y:S01]  /*5690*/  HMMA.16816.F32 R4, R16.reuse, R32, RZ ;  /* 0x000000201004723c */ /* 0x040fe200000018ff */
[----:B------:R1:W-:Y:S07]  /*56a0*/  MUFU.EX2 R107, R2 ;  /* 0x00000002006b7308 */ /* 0x0003ee0000000800 */
[----:B------:R-:W-:Y:S01]  /*56b0*/  HMMA.16816.F32 R40, R16, R42, RZ ;  /* 0x0000002a1028723c */ /* 0x000fe200000018ff */
[----:B------:R-:W-:Y:S01]  /*56c0*/  IMAD.MOV.U32 R123, RZ, RZ, R64 ;  /* 0x000000ffff7b7224 */ /* 0x000fe200078e0040 */
[----:B------:R-:W-:Y:S01]  /*56d0*/  MOV R64, R69 ;  /* 0x0000004500407202 */ /* 0x000fe20000000f00 */
[----:B------:R-:W-:-:S02]  /*56e0*/  IMAD.MOV.U32 R106, RZ, RZ, R196 ;  /* 0x000000ffff6a7224 */ /* 0x000fc400078e00c4 */
[----:B------:R-:W-:Y:S02]  /*56f0*/  IMAD.MOV.U32 R69, RZ, RZ, R170 ;  /* 0x000000ffff457224 */ /* 0x000fe400078e00aa */
[----:B-1----:R-:W-:Y:S01]  /*5700*/  FFMA.FTZ R2, R169, c[0x0][0x23c], -R21 ;  /* 0x00008f00a9027a23 */ /* 0x002fe20000010815 */
[----:B------:R-:W-:-:S03]  /*5710*/  MOV R169, R106 ;  /* 0x0000006a00a97202 */ /* 0x000fc60000000f00 */
[----:B------:R1:W-:Y:S01]  /*5720*/  MUFU.EX2 R170, R2 ;  /* 0x0000000200aa7308 */ /* 0x0003e20000000800 */
[----:B------:R-:W-:Y:S01]  /*5730*/  IMAD.MOV.U32 R106, RZ, RZ, R60 ;  /* 0x000000ffff6a7224 */ /* 0x000fe200078e003c */
[----:B------:R-:W-:Y:S01]  /*5740*/  HMMA.16816.F32 R116, R8, R84, R12 ;  /* 0x000000540874723c */ /* 0x000fe2000000180c */
[----:B------:R-:W-:Y:S01]  /*5750*/  MOV R105, R65 ;  /* 0x0000004100697202 */ /* 0x000fe20000000f00 */
[----:B------:R-:W-:Y:S01]  /*5760*/  IMAD.MOV.U32 R65, RZ, RZ, R68 ;  /* 0x000000ffff417224 */ /* 0x000fe200078e0044 */
[----:B------:R-:W-:Y:S02]  /*5770*/  MOV R29, R199 ;  /* 0x000000c7001d7202 */ /* 0x000fe40000000f00 */
[----:B------:R-:W-:Y:S01]  /*5780*/  MOV R227, R197 ;  /* 0x000000c500e37202 */ /* 0x000fe20000000f00 */
[----:B-1----:R-:W-:Y:S02]  /*5790*/  FFMA.FTZ R2, R161, c[0x0][0x23c], -R21 ;  /* 0x00008f00a1027a23 */ /* 0x002fe40000010815 */
[----:B------:R-:W-:Y:S02]  /*57a0*/  HMMA.16816.F32 R12, R16, R70, RZ ;  /* 0x00000046100c723c */ /* 0x000fe400000018ff */
[----:B------:R1:W-:Y:S01]  /*57b0*/  MUFU.EX2 R60, R2 ;  /* 0x00000002003c7308 */ /* 0x0003e20000000800 */
[----:B------:R-:W-:-:S05]  /*57c0*/  MOV R68, R239 ;  /* 0x000000ef00447202 */ /* 0x000fca0000000f00 */
[----:B------:R-:W-:Y:S01]  /*57d0*/  HMMA.16816.F32 R92, R16, R72, RZ ;  /* 0x00000048105c723c */ /* 0x000fe200000018ff */
[----:B-1----:R-:W-:-:S07]  /*57e0*/  FFMA.FTZ R2, R159, c[0x0][0x23c], -R21 ;  /* 0x00008f009f027a23 */ /* 0x002fce0000010815 */
[----:B------:R-:W-:Y:S01]  /*57f0*/  HMMA.16816.F32 R196, R8, R80, R4 ;  /* 0x0000005008c4723c */ /* 0x000fe20000001804 */
[----:B------:R1:W-:Y:S07]  /*5800*/  MUFU.EX2 R239, R2 ;  /* 0x0000000200ef7308 */ /* 0x0003ee0000000800 */
[C---:B------:R-:W-:Y:S08]  /*5810*/  HMMA.16816.F32 R24, R16.reuse, R26, RZ ;  /* 0x0000001a1018723c */ /* 0x040ff000000018ff */
[----:B------:R-:W-:Y:S01]  /*5820*/  HMMA.16816.F32 R76, R16, R78, RZ ;  /* 0x0000004e104c723c */ /* 0x000fe200000018ff */
[----:B-1----:R-:W-:-:S07]  /*5830*/  FFMA.FTZ R2, R158, c[0x0][0x23c], -R21 ;  /* 0x00008f009e027a23 */ /* 0x002fce0000010815 */
[C---:B------:R-:W-:Y:S08]  /*5840*/  HMMA.16816.F32 R72, R16.reuse, R74, RZ ;  /* 0x0000004a1048723c */ /* 0x040ff000000018ff */
[C---:B------:R-:W-:Y:S08]  /*5850*/  HMMA.16816.F32 R4, R16.reuse, R66, RZ ;  /* 0x000000421004723c */ /* 0x040ff000000018ff */
[C---:B------:R-:W-:Y:S08]  /*5860*/  HMMA.16816.F32 R36, R16.reuse, R38, RZ ;  /* 0x000000261024723c */ /* 0x040ff000000018ff */
[----:B------:R-:W-:Y:S08]  /*5870*/  HMMA.16816.F32 R16, R16, R34, RZ ;  /* 0x000000221010723c */ /* 0x000ff000000018ff */
[----:B------:R-:W-:Y:S01]  /*5880*/  HMMA.16816.F32 R40, R8, R62, R40 ;  /* 0x0000003e0828723c */ /* 0x000fe20000001828 */
[----:B------:R1:W-:Y:S02]  /*5890*/  MUFU.EX2 R62, R2 ;  /* 0x00000002003e7308 */ /* 0x0003e40000000800 */
[----:B-1----:R-:W-:-:S06]  /*58a0*/  FFMA.FTZ R2, R173, c[0x0][0x23c], -R20 ;  /* 0x00008f00ad027a23 */ /* 0x002fcc0000010814 */
[----:B------:R1:W-:Y:S01]  /*58b0*/  MUFU.EX2 R67, R2 ;  /* 0x0000000200437308 */ /* 0x0003e20000000800 */
[----:B------:R-:W-:Y:S01]  /*58c0*/  HMMA.16816.F32 R112, R8, R48, R88 ;  /* 0x000000300870723c */ /* 0x000fe20000001858 */
[----:B-1----:R-:W-:Y:S02]  /*58d0*/  FFMA.FTZ R2, R164, c[0x0][0x23c], -R20 ;  /* 0x00008f00a4027a23 */ /* 0x002fe40000010814 */
[----:B------:R-:W-:-:S04]  /*58e0*/  IMAD.MOV.U32 R164, RZ, RZ, R231 ;  /* 0x000000ffffa47224 */ /* 0x000fc800078e00e7 */
[----:B------:R1:W-:Y:S01]  /*58f0*/  MUFU.EX2 R231, R2 ;  /* 0x0000000200e77308 */ /* 0x0003e20000000800 */
[----:B------:R-:W-:Y:S01]  /*5900*/  HMMA.16816.F32 R48, R8, R50, R12 ;  /* 0x000000320830723c */ /* 0x000fe2000000180c */
[----:B------:R-:W2:Y:S01]  /*5910*/  LDSM.16.MT88.4 R12, [R221+0xd000] ;  /* 0x00d00000dd0c783b */ /* 0x000ea20000004200 */
[----:B-1----:R-:W-:-:S05]  /*5920*/  FFMA.FTZ R2, R163, c[0x0][0x23c], -R20 ;  /* 0x00008f00a3027a23 */ /* 0x002fca0000010814 */
[----:B------:R1:W-:Y:S01]  /*5930*/  MUFU.EX2 R66, R2 ;  /* 0x0000000200427308 */ /* 0x0003e20000000800 */
[----:B------:R-:W-:Y:S01]  /*5940*/  HMMA.16816.F32 R80, R8, R82, R16 ;  /* 0x000000520850723c */ /* 0x000fe20000001810 */
[----:B------:R-:W3:Y:S01]  /*5950*/  LDSM.16.MT88.4 R16, [R222+0xd000] ;  /* 0x00d00000de10783b */ /* 0x000ee20000004200 */
[----:B------:R-:W-:Y:S01]  /*5960*/  MOV R108, R238 ;  /* 0x000000ee006c7202 */ /* 0x000fe20000000f00 */
[----:B-1----:R-:W-:-:S04]  /*5970*/  FFMA.FTZ R2, R174, c[0x0][0x23c], -R0 ;  /* 0x00008f00ae027a23 */ /* 0x002fc80000010800 */
[----:B------:R1:W-:Y:S01]  /*5980*/  MUFU.EX2 R173, R2 ;  /* 0x0000000200ad7308 */ /* 0x0003e20000000800 */
[----:B------:R-:W-:Y:S01]  /*5990*/  HMMA.16816.F32 R44, R8, R46, R4 ;  /* 0x0000002e082c723c */ /* 0x000fe20000001804 */
[----:B------:R-:W-:Y:S02]  /*59a0*/  IMAD.MOV.U32 R111, RZ, RZ, R227 ;  /* 0x000000ffff6f7224 */ /* 0x000fe400078e00e3 */
[----:B-1----:R-:W-:-:S04]  /*59b0*/  FFMA.FTZ R2, R168, c[0x0][0x23c], -R0 ;  /* 0x00008f00a8027a23 */ /* 0x002fc80000010800 */
[----:B------:R1:W4:Y:S01]  /*59c0*/  MUFU.EX2 R174, R2 ;  /* 0x0000000200ae7308 */ /* 0x0003220000000800 */
[----:B------:R-:W-:Y:S01]  /*59d0*/  FFMA.FTZ R4, R162, c[0x0][0x23c], -R20 ;  /* 0x00008f00a2047a23 */ /* 0x000fe20000010814 */
[----:B------:R-:W-:Y:S01]  /*59e0*/  HMMA.16816.F32 R24, R8, R30, R24 ;  /* 0x0000001e0818723c */ /* 0x000fe20000001818 */
[----:B-1----:R-:W-:-:S05]  /*59f0*/  FFMA.FTZ R2, R167, c[0x0][0x23c], -R0 ;  /* 0x00008f00a7027a23 */ /* 0x002fca0000010800 */
[----:B------:R1:W-:Y:S08]  /*5a00*/  MUFU.EX2 R238, R2 ;  /* 0x0000000200ee7308 */ /* 0x0003f00000000800 */
[----:B------:R2:W2:Y:S01]  /*5a10*/  MUFU.EX2 R63, R4 ;  /* 0x00000004003f7308 */ /* 0x0004a20000000800 */
[----:B-1----:R-:W-:-:S07]  /*5a20*/  FFMA.FTZ R2, R166, c[0x0][0x23c], -R0 ;  /* 0x00008f00a6027a23 */ /* 0x002fce0000010800 */
[----:B------:R-:W1:Y:S01]  /*5a30*/  MUFU.EX2 R227, R2 ;  /* 0x0000000200e37308 */ /* 0x000e620000000800 */
[----:B------:R-:W-:Y:S01]  /*5a40*/  HMMA.16816.F32 R100, R8, R52, R92 ;  /* 0x000000340864723c */ /* 0x000fe2000000185c */
[----:B----4-:R-:W-:Y:S02]  /*5a50*/  F2FP.PACK_AB R5, R174, R173 ;  /* 0x000000adae05723e */ /* 0x010fe400000000ff */
[----:B--2---:R-:W-:Y:S02]  /*5a60*/  F2FP.PACK_AB R4, R231, R67 ;  /* 0x00000043e704723e */ /* 0x004fe400000000ff */
[----:B------:R-:W-:-:S03]  /*5a70*/  F2FP.PACK_AB R6, R63, R66 ;  /* 0x000000423f06723e */ /* 0x000fc600000000ff */
[----:B------:R-:W-:Y:S01]  /*5a80*/  HMMA.16816.F32 R76, R8, R58, R76 ;  /* 0x0000003a084c723c */ /* 0x000fe2000000184c */
[----:B------:R-:W-:Y:S01]  /*5a90*/  MOV R168, R123 ;  /* 0x0000007b00a87202 */ /* 0x000fe20000000f00 */
[----:B------:R-:W-:Y:S01]  /*5aa0*/  IMAD.MOV.U32 R167, RZ, RZ, R105 ;  /* 0x000000ffffa77224 */ /* 0x000fe200078e0069 */
[----:B-1----:R-:W-:-:S05]  /*5ab0*/  F2FP.PACK_AB R7, R227, R238 ;  /* 0x000000eee307723e */ /* 0x002fca00000000ff */
[----:B------:R-:W-:Y:S01]  /*5ac0*/  HMMA.16816.F32 R72, R8, R54, R72 ;  /* 0x000000360848723c */ /* 0x000fe20000001848 */
[----:B------:R-:W-:-:S07]  /*5ad0*/  MOV R123, R106 ;  /* 0x0000006a007b7202 */ /* 0x000fce0000000f00 */
[----:B------:R-:W-:Y:S01]  /*5ae0*/  HMMA.16816.F32 R36, R8, R86, R36 ;  /* 0x000000560824723c */ /* 0x000fe20000001824 */
[----:B------:R-:W-:-:S06]  /*5af0*/  IMAD.MOV.U32 R120, RZ, RZ, R28 ;  /* 0x000000ffff787224 */ /* 0x000fcc00078e001c */
[----:B------:R-:W-:Y:S02]  /*5b00*/  F2FP.PACK_AB R8, R228, R57 ;  /* 0x00000039e408723e */ /* 0x000fe400000000ff */
[----:B------:R-:W-:Y:S02]  /*5b10*/  F2FP.PACK_AB R9, R60, R170 ;  /* 0x000000aa3c09723e */ /* 0x000fe400000000ff */
[----:B------:R-:W-:Y:S02]  /*5b20*/  F2FP.PACK_AB R10, R107, R104 ;  /* 0x000000686b0a723e */ /* 0x000fe400000000ff */
[----:B------:R-:W-:Y:S01]  /*5b30*/  F2FP.PACK_AB R11, R62, R239 ;  /* 0x000000ef3e0b723e */ /* 0x000fe200000000ff */
[----:B------:R-:W-:Y:S01]  /*5b40*/  IMAD.MOV.U32 R106, RZ, RZ, R187 ;  /* 0x000000ffff6a7224 */ /* 0x000fe200078e00bb */
[----:B------:R-:W-:Y:S01]  /*5b50*/  MOV R56, R29 ;  /* 0x0000001d00387202 */ /* 0x000fe20000000f00 */
[----:B------:R-:W-:Y:S01]  /*5b60*/  IMAD.MOV.U32 R105, RZ, RZ, R185 ;  /* 0x000000ffff697224 */ /* 0x000fe200078e00b9 */
[----:B------:R-:W-:Y:S01]  /*5b70*/  MOV R109, R186 ;  /* 0x000000ba006d7202 */ /* 0x000fe20000000f00 */
[----:B------:R-:W-:Y:S01]  /*5b80*/  HMMA.16816.F32 R176, R4, R12, R176 ;  /* 0x0000000c04b0723c */ /* 0x000fe200000018b0 */
[----:B------:R-:W-:-:S02]  /*5b90*/  MOV R110, R184 ;  /* 0x000000b8006e7202 */ /* 0x000fc40000000f00 */
[----:B------:R-:W-:Y:S01]  /*5ba0*/  MOV R158, R122 ;  /* 0x0000007a009e7202 */ /* 0x000fe20000000f00 */
[----:B------:R-:W-:Y:S01]  /*5bb0*/  IMAD.MOV.U32 R122, RZ, RZ, R68 ;  /* 0x000000ffff7a7224 */ /* 0x000fe200078e0044 */
[----:B------:R-:W-:-:S03]  /*5bc0*/  MOV R121, R69 ;  /* 0x0000004500797202 */ /* 0x000fc60000000f00 */
[----:B------:R-:W-:Y:S08]  /*5bd0*/  HMMA.16816.F32 R180, R8, R12, R180 ;  /* 0x0000000c08b4723c */ /* 0x000ff000000018b4 */
[-C--:B------:R-:W-:Y:S08]  /*5be0*/  HMMA.16816.F32 R184, R4, R14.reuse, R136 ;  /* 0x0000000e04b8723c */ /* 0x080ff00000001888 */
[C---:B------:R-:W-:Y:S01]  /*5bf0*/  HMMA.16816.F32 R28, R8.reuse, R14, R40 ;  /* 0x0000000e081c723c */ /* 0x040fe20000001828 */
[----:B------:R-:W1:Y:S07]  /*5c00*/  LDSM.16.MT88.4 R12, [R224+0xd000] ;  /* 0x00d00000e00c783b */ /* 0x000e6e0000004200 */
[-C--:B---3--:R-:W-:Y:S08]  /*5c10*/  HMMA.16816.F32 R68, R8, R16.reuse, R192 ;  /* 0x000000100844723c */ /* 0x088ff000000018c0 */
[C---:B------:R-:W-:Y:S08]  /*5c20*/  HMMA.16816.F32 R32, R4.reuse, R16, R188 ;  /* 0x000000100420723c */ /* 0x040ff000000018bc */
[-C--:B------:R-:W-:Y:S08]  /*5c30*/  HMMA.16816.F32 R52, R4, R18.reuse, R132 ;  /* 0x000000120434723c */ /* 0x080ff00000001884 */
[----:B------:R-:W-:Y:S01]  /*5c40*/  HMMA.16816.F32 R40, R8, R18, R24 ;  /* 0x000000120828723c */ /* 0x000fe20000001818 */
[----:B------:R-:W2:Y:S01]  /*5c50*/  LDSM.16.MT88.4 R16, [R223+0xd000] ;  /* 0x00d00000df10783b */ /* 0x000ea20000004200 */
[----:B------:R-:W-:-:S02]  /*5c60*/  IMAD.MOV.U32 R190, RZ, RZ, R104 ;  /* 0x000000ffffbe7224 */ /* 0x000fc400078e0068 */
[----:B------:R-:W-:Y:S01]  /*5c70*/  IMAD.MOV.U32 R188, RZ, RZ, R107 ;  /* 0x000000ffffbc7224 */ /* 0x000fe200078e006b */
[----:B------:R-:W-:Y:S01]  /*5c80*/  MOV R159, R206 ;  /* 0x000000ce009f7202 */ /* 0x000fe20000000f00 */
[----:B------:R-:W3:Y:S02]  /*5c90*/  LDSM.16.MT88.4 R24, [R222+0xf000] ;  /* 0x00f00000de18783b */ /* 0x000ee40000004200 */
[----:B-1----:R-:W-:Y:S01]  /*5ca0*/  HMMA.16816.F32 R84, R8, R12, R96 ;  /* 0x0000000c0854723c */ /* 0x002fe20000001860 */
[----:B------:R-:W-:-:S06]  /*5cb0*/  MOV R156, R204 ;  /* 0x000000cc009c7202 */ /* 0x000fcc0000000f00 */
[----:B------:R-:W-:Y:S01]  /*5cc0*/  MOV R99, R57 ;  /* 0x0000003900637202 */ /* 0x000fe20000000f00 */
[-C--:B------:R-:W-:Y:S07]  /*5cd0*/  HMMA.16816.F32 R92, R4, R14.reuse, R128 ;  /* 0x0000000e045c723c */ /* 0x080fee0000001880 */
[----:B------:R-:W-:Y:S02]  /*5ce0*/  IMAD.MOV.U32 R128, RZ, RZ, R56 ;  /* 0x000000ffff807224 */ /* 0x000fe400078e0038 */
[----:B------:R-:W-:Y:S01]  /*5cf0*/  HMMA.16816.F32 R56, R8, R14, R76 ;  /* 0x0000000e0838723c */ /* 0x000fe2000000184c */
[----:B------:R-:W-:-:S06]  /*5d00*/  IMAD.MOV.U32 R129, RZ, RZ, R207 ;  /* 0x000000ffff817224 */ /* 0x000fcc00078e00cf */
[----:B------:R-:W-:Y:S02]  /*5d10*/  MOV R77, R105 ;  /* 0x00000069004d7202 */ /* 0x000fe40000000f00 */
[----:B------:R-:W-:Y:S02]  /*5d20*/  MOV R76, R106 ;  /* 0x0000006a004c7202 */ /* 0x000fe40000000f00 */
[----:B--2---:R-:W-:Y:S01]  /*5d30*/  HMMA.16816.F32 R104, R4, R16, R200 ;  /* 0x000000100468723c */ /* 0x004fe200000018c8 */
[----:B------:R-:W-:-:S06]  /*5d40*/  MOV R78, R110 ;  /* 0x0000006e004e7202 */ /* 0x000fcc0000000f00 */
[----:B------:R-:W-:Y:S01]  /*5d50*/  IMAD.MOV.U32 R200, RZ, RZ, R64 ;  /* 0x000000ffffc87224 */ /* 0x000fe200078e0040 */
[----:B------:R-:W-:Y:S01]  /*5d60*/  MOV R202, R121 ;  /* 0x0000007900ca7202 */ /* 0x000fe20000000f00 */
[----:B------:R-:W-:Y:S01]  /*5d70*/  IMAD.MOV.U32 R201, RZ, RZ, R205 ;  /* 0x000000ffffc97224 */ /* 0x000fe200078e00cd */
[----:B------:R-:W-:Y:S01]  /*5d80*/  MOV R203, R111 ;  /* 0x0000006f00cb7202 */ /* 0x000fe20000000f00 */
[----:B------:R-:W-:Y:S01]  /*5d90*/  HMMA.16816.F32 R204, R8, R18, R72 ;  /* 0x0000001208cc723c */ /* 0x000fe20000001848 */
[----:B------:R-:W-:-:S06]  /*5da0*/  MOV R79, R109 ;  /* 0x0000006d004f7202 */ /* 0x000fcc0000000f00 */
        /* <DEDUP_REMOVED lines=13> */
[----:B------:R-:W2:Y:S01]  /*5e80*/  LDL.LU R175, [R1+0xbc] ;  /* 0x0000bc0001af7983 */ /* 0x000ea20000300800 */
[C---:B------:R-:W-:Y:S03]  /*5e90*/  HMMA.16816.F32 R88, R4.reuse, R12, R152 ;  /* 0x0000000c0458723c */ /* 0x040fe60000001898 */
[----:B------:R-:W1:Y:S01]  /*5ea0*/  LDSM.16.MT88.4 R12, [R221+0xf000] ;  /* 0x00f00000dd0c783b */ /* 0x000e620000004200 */
[----:B------:R-:W-:Y:S02]  /*5eb0*/  IMAD.MOV.U32 R2, RZ, RZ, R122 ;  /* 0x000000ffff027224 */ /* 0x000fe400078e007a */
[----:B------:R-:W-:Y:S02]  /*5ec0*/  IMAD.MOV.U32 R166, RZ, RZ, R108 ;  /* 0x000000ffffa67224 */ /* 0x000fe400078e006c */
[----:B------:R-:W-:Y:S01]  /*5ed0*/  FFMA.FTZ R2, R2, c[0x0][0x23c], -R22 ;  /* 0x00008f0002027a23 */ /* 0x000fe20000010816 */
[----:B------:R-:W-:Y:S01]  /*5ee0*/  HMMA.16816.F32 R108, R4, R18, R124 ;  /* 0x00000012046c723c */ /* 0x000fe2000000187c */
[----:B------:R-:W-:-:S07]  /*5ef0*/  MOV R73, R200 ;  /* 0x000000c800497202 */ /* 0x000fce0000000f00 */
[----:B---3--:R-:W-:Y:S01]  /*5f00*/  HMMA.16816.F32 R44, R8, R26, R44 ;  /* 0x0000001a082c723c */ /* 0x008fe2000000182c */
[----:B------:R-:W-:Y:S01]  /*5f10*/  IMAD.MOV.U32 R200, RZ, RZ, R203 ;  /* 0x000000ffffc87224 */ /* 0x000fe200078e00cb */
[----:B------:R-:W-:Y:S01]  /*5f20*/  MOV R203, R78 ;  /* 0x0000004e00cb7202 */ /* 0x000fe20000000f00 */
[----:B------:R-:W-:Y:S02]  /*5f30*/  IMAD.MOV.U32 R78, RZ, RZ, R168 ;  /* 0x000000ffff4e7224 */ /* 0x000fe400078e00a8 */
[----:B------:R-:W-:Y:S01]  /*5f40*/  IMAD.MOV.U32 R74, RZ, RZ, R201 ;  /* 0x000000ffff4a7224 */ /* 0x000fe200078e00c9 */
[----:B------:R-:W-:Y:S01]  /*5f50*/  MOV R201, R76 ;  /* 0x0000004c00c97202 */ /* 0x000fe20000000f00 */
[----:B------:R-:W-:Y:S01]  /*5f60*/  IMAD.MOV.U32 R76, RZ, RZ, R79 ;  /* 0x000000ffff4c7224 */ /* 0x000fe200078e004f */
[----:B------:R-:W-:Y:S01]  /*5f70*/  MOV R79, R169 ;  /* 0x000000a9004f7202 */ /* 0x000fe20000000f00 */
[C---:B-1----:R-:W-:Y:S08]  /*5f80*/  HMMA.16816.F32 R124, R4.reuse, R14, R140 ;  /* 0x0000000e047c723c */ /* 0x042ff0000000188c */
[----:B------:R-:W-:Y:S01]  /*5f90*/  HMMA.16816.F32 R140, R4, R26, R212 ;  /* 0x0000001a048c723c */ /* 0x000fe200000018d4 */
[----:B------:R1:W-:Y:S02]  /*5fa0*/  MUFU.EX2 R26, R2 ;  /* 0x00000002001a7308 */ /* 0x0003e40000000800 */
[----:B-1----:R-:W-:-:S06]  /*5fb0*/  FFMA.FTZ R2, R75, c[0x0][0x23c], -R22 ;  /* 0x00008f004b027a23 */ /* 0x002fcc0000010816 */
[----:B------:R2:W-:Y:S01]  /*5fc0*/  MUFU.EX2 R27, R2 ;  /* 0x00000002001b7308 */ /* 0x0005e20000000800 */
[----:B------:R-:W-:Y:S01]  /*5fd0*/  MOV R75, R202 ;  /* 0x000000ca004b7202 */ /* 0x000fe20000000f00 */
[----:B------:R-:W-:Y:S01]  /*5fe0*/  IMAD.MOV.U32 R202, RZ, RZ, R77 ;  /* 0x000000ffffca7224 */ /* 0x000fe200078e004d */
[----:B------:R-:W-:Y:S02]  /*5ff0*/  MOV R165, R123 ;  /* 0x0000007b00a57202 */ /* 0x000fe40000000f00 */
[----:B------:R-:W-:Y:S01]  /*6000*/  MOV R77, R128 ;  /* 0x00000080004d7202 */ /* 0x000fe20000000f00 */
[----:B------:R-:W-:Y:S01]  /*6010*/  IMAD.MOV.U32 R131, RZ, RZ, R60 ;  /* 0x000000ffff837224 */ /* 0x000fe200078e003c */
[----:B------:R-:W-:Y:S01]  /*6020*/  MOV R130, R61 ;  /* 0x0000003d00827202 */ /* 0x000fe20000000f00 */
[----:B------:R-:W-:Y:S01]  /*6030*/  IMAD.MOV.U32 R128, RZ, RZ, R165 ;  /* 0x000000ffff807224 */ /* 0x000fe200078e00a5 */
[----:B------:R-:W-:Y:S02]  /*6040*/  MOV R165, R237 ;  /* 0x000000ed00a57202 */ /* 0x000fe40000000f00 */
[----:B------:R-:W3:Y:S01]  /*6050*/  LDL.LU R237, [R1+0xb8] ;  /* 0x0000b80001ed7983 */ /* 0x000ee20000300800 */
[----:B--2---:R-:W-:-:S04]  /*6060*/  FFMA.FTZ R2, R175, c[0x0][0x23c], -R22 ;  /* 0x00008f00af027a23 */ /* 0x004fc80000010816 */
[----:B------:R1:W-:Y:S02]  /*6070*/  MUFU.EX2 R168, R2 ;  /* 0x0000000200a87308 */ /* 0x0003e40000000800 */
[----:B-1----:R-:W-:-:S06]  /*6080*/  FFMA.FTZ R2, R23, c[0x0][0x23c], -R22 ;  /* 0x00008f0017027a23 */ /* 0x002fcc0000010816 */
[----:B------:R1:W-:Y:S02]  /*6090*/  MUFU.EX2 R169, R2 ;  /* 0x0000000200a97308 */ /* 0x0003e40000000800 */
[--C-:B-1----:R-:W-:Y:S02]  /*60a0*/  FFMA.FTZ R2, R73, c[0x0][0x23c], -R21.reuse ;  /* 0x00008f0049027a23 */ /* 0x102fe40000010815 */
[----:B------:R-:W-:Y:S01]  /*60b0*/  IMAD.MOV.U32 R73, RZ, RZ, R74 ;  /* 0x000000ffff497224 */ /* 0x000fe200078e004a */
[----:B------:R-:W-:Y:S01]  /*60c0*/  MOV R74, R75 ;  /* 0x0000004b004a7202 */ /* 0x000fe20000000f00 */
[----:B------:R-:W-:Y:S01]  /*60d0*/  IMAD.MOV.U32 R75, RZ, RZ, R200 ;  /* 0x000000ffff4b7224 */ /* 0x000fe200078e00c8 */
[----:B------:R-:W-:Y:S01]  /*60e0*/  MOV R200, R201 ;  /* 0x000000c900c87202 */ /* 0x000fe20000000f00 */
        /* <DEDUP_REMOVED lines=23> */
[----:B------:R-:W-:Y:S01]  /*6260*/  MOV R79, R128 ;  /* 0x00000080004f7202 */ /* 0x000fe20000000f00 */
[----:B------:R-:W-:Y:S01]  /*6270*/  IMAD.MOV.U32 R128, RZ, RZ, R129 ;  /* 0x000000ffff807224 */ /* 0x000fe200078e0081 */
[----:B------:R-:W-:Y:S01]  /*6280*/  MOV R129, R130 ;  /* 0x0000008200817202 */ /* 0x000fe20000000f00 */
[----:B------:R-:W-:Y:S01]  /*6290*/  IMAD.MOV.U32 R130, RZ, RZ, R131 ;  /* 0x000000ffff827224 */ /* 0x000fe200078e0083 */
[----:B------:R-:W-:Y:S01]  /*62a0*/  MOV R131, R156 ;  /* 0x0000009c00837202 */ /* 0x000fe20000000f00 */
[----:B------:R-:W2:Y:S01]  /*62b0*/  LDL.LU R231, [R1+0xb4] ;  /* 0x0000b40001e77983 */ /* 0x000ea20000300800 */
[----:B------:R-:W-:-:S03]  /*62c0*/  IMAD.MOV.U32 R156, RZ, RZ, R252 ;  /* 0x000000ffff9c7224 */ /* 0x000fc600078e00fc */
[----:B------:R-:W4:Y:S01]  /*62d0*/  LDL.LU R252, [R1+0xb0] ;  /* 0x0000b00001fc7983 */ /* 0x000f220000300800 */
[----:B------:R-:W-:Y:S01]  /*62e0*/  IMAD.MOV.U32 R191, RZ, RZ, R67 ;  /* 0x000000ffffbf7224 */ /* 0x000fe200078e0043 */
[----:B------:R-:W-:Y:S01]  /*62f0*/  MOV R98, R62 ;  /* 0x0000003e00627202 */ /* 0x000fe20000000f00 */
[----:B------:R-:W-:Y:S01]  /*6300*/  IMAD.MOV.U32 R189, RZ, RZ, R66 ;  /* 0x000000ffffbd7224 */ /* 0x000fe200078e0042 */
[----:B------:R-:W-:Y:S01]  /*6310*/  MOV R157, R65 ;  /* 0x00000041009d7202 */ /* 0x000fe20000000f00 */
[----:B------:R-:W-:Y:S01]  /*6320*/  IMAD.MOV.U32 R97, RZ, RZ, R63 ;  /* 0x000000ffff617224 */ /* 0x000fe200078e003f */
[----:B------:R-:W-:Y:S01]  /*6330*/  HMMA.16816.F32 R64, R8, R12, R112 ;  /* 0x0000000c0840723c */ /* 0x000fe20000001870 */
[----:B------:R-:W-:-:S07]  /*6340*/  IMAD.MOV.U32 R96, RZ, RZ, R120 ;  /* 0x000000ffff607224 */ /* 0x000fce00078e0078 */
[----:B------:R-:W-:Y:S08]  /*6350*/  HMMA.16816.F32 R120, R4, R12, R216 ;  /* 0x0000000c0478723c */ /* 0x000ff000000018d8 */
[C---:B------:R-:W-:Y:S01]  /*6360*/  HMMA.16816.F32 R60, R8.reuse, R14, R48 ;  /* 0x0000000e083c723c */ /* 0x040fe20000001830 */
[----:B------:R-:W1:Y:S07]  /*6370*/  LDSM.16.MT88.4 R12, [R223+0xf000] ;  /* 0x00f00000df0c783b */ /* 0x000e6e0000004200 */
[----:B------:R-:W-:Y:S01]  /*6380*/  HMMA.16816.F32 R100, R8, R16, R100 ;  /* 0x000000100864723c */ /* 0x000fe20000001864 */
[----:B------:R-:W3:Y:S07]  /*6390*/  LDSM.16.MT88.4 R16, [R224+0xf000] ;  /* 0x00f00000e010783b */ /* 0x000eee0000004200 */
[-C--:B------:R-:W-:Y:S08]  /*63a0*/  HMMA.16816.F32 R136, R4, R24.reuse, R248 ;  /* 0x000000180488723c */ /* 0x080ff000000018f8 */
[----:B------:R-:W-:Y:S01]  /*63b0*/  HMMA.16816.F32 R132, R8, R24, R144 ;  /* 0x000000180884723c */ /* 0x000fe20000001890 */
[----:B------:R1:W-:Y:S01]  /*63c0*/  MUFU.EX2 R24, R2 ;  /* 0x0000000200187308 */ /* 0x0003e20000000800 */
[----:B------:R-:W-:Y:S01]  /*63d0*/  LDSM.16.MT88.4 R144, [R222+0xf800] ;  /* 0x00f80000de90783b */ /* 0x000fe20000004200 */
[----:B-1----:R-:W-:Y:S01]  /*63e0*/  FFMA.FTZ R2, R73, c[0x0][0x23c], -R21 ;  /* 0x00008f0049027a23 */ /* 0x002fe20000010815 */
[----:B------:R-:W-:Y:S01]  /*63f0*/  MOV R73, R74 ;  /* 0x0000004a00497202 */ /* 0x000fe20000000f00 */
[----:B------:R-:W-:-:S04]  /*6400*/  IMAD.MOV.U32 R74, RZ, RZ, R75 ;  /* 0x000000ffff4a7224 */ /* 0x000fc800078e004b */
[----:B------:R4:W-:Y:S01]  /*6410*/  MUFU.EX2 R25, R2 ;  /* 0x0000000200197308 */ /* 0x0009e20000000800 */
        /* <DEDUP_REMOVED lines=8> */
[----:B---3--:R-:W-:Y:S01]  /*64a0*/  HMMA.16816.F32 R192, R4, R18, R208 ;  /* 0x0000001204c0723c */ /* 0x008fe200000018d0 */
[----:B------:R-:W-:Y:S01]  /*64b0*/  IMAD.MOV.U32 R78, RZ, RZ, R79 ;  /* 0x000000ffff4e7224 */ /* 0x000fe200078e004f */
[----:B------:R-:W-:Y:S01]  /*64c0*/  MOV R79, R128 ;  /* 0x00000080004f7202 */ /* 0x000fe20000000f00 */
[----:B------:R-:W-:Y:S01]  /*64d0*/  IMAD.MOV.U32 R128, RZ, RZ, R129 ;  /* 0x000000ffff807224 */ /* 0x000fe200078e0081 */
[----:B------:R-:W-:-:S04]  /*64e0*/  MOV R129, R130 ;  /* 0x0000008200817202 */ /* 0x000fc80000000f00 */
[----:B------:R-:W-:Y:S01]  /*64f0*/  HMMA.16816.F32 R36, R8, R18, R36 ;  /* 0x000000120824723c */ /* 0x000fe20000001824 */
[----:B------:R-:W-:Y:S01]  /*6500*/  IMAD.MOV.U32 R130, RZ, RZ, R131 ;  /* 0x000000ffff827224 */ /* 0x000fe200078e0083 */
[----:B------:R-:W-:Y:S01]  /*6510*/  MOV R131, R96 ;  /* 0x0000006000837202 */ /* 0x000fe20000000f00 */
[----:B------:R-:W-:Y:S02]  /*6520*/  IMAD.MOV.U32 R96, RZ, RZ, R227 ;  /* 0x000000ffff607224 */ /* 0x000fe400078e00e3 */
[----:B------:R-:W3:Y:S01]  /*6530*/  LDL.LU R227, [R1+0xac] ;  /* 0x0000ac0001e37983 */ /* 0x000ee20000300800 */
[----:B----4-:R-:W-:-:S04]  /*6540*/  FFMA.FTZ R2, R252, c[0x0][0x23c], -R21 ;  /* 0x00008f00fc027a23 */ /* 0x010fc80000010815 */
[----:B------:R1:W-:Y:S02]  /*6550*/  MUFU.EX2 R240, R2 ;  /* 0x0000000200f07308 */ /* 0x0003e40000000800 */
[----:B-1----:R-:W-:Y:S01]  /*6560*/  FFMA.FTZ R2, R73, c[0x0][0x23c], -R20 ;  /* 0x00008f0049027a23 */ /* 0x002fe20000010814 */
[----:B------:R-:W-:Y:S01]  /*6570*/  MOV R73, R74 ;  /* 0x0000004a00497202 */ /* 0x000fe20000000f00 */
[----:B------:R-:W-:Y:S01]  /*6580*/  IMAD.MOV.U32 R74, RZ, RZ, R75 ;  /* 0x000000ffff4a7224 */ /* 0x000fe200078e004b */
[----:B------:R-:W-:Y:S01]  /*6590*/  MOV R75, R200 ;  /* 0x000000c8004b7202 */ /* 0x000fe20000000f00 */
[----:B------:R-:W-:Y:S02]  /*65a0*/  IMAD.MOV.U32 R200, RZ, RZ, R201 ;  /* 0x000000ffffc87224 */ /* 0x000fe400078e00c9 */
        /* <DEDUP_REMOVED lines=9> */
[----:B-1----:R-:W-:Y:S02]  /*6640*/  FFMA.FTZ R2, R73, c[0x0][0x23c], -R20 ;  /* 0x00008f0049027a23 */ /* 0x002fe40000010814 */
[----:B------:R-:W-:Y:S01]  /*6650*/  IMAD.MOV.U32 R73, RZ, RZ, R74 ;  /* 0x000000ffff497224 */ /* 0x000fe200078e004a */
[----:B------:R-:W-:Y:S01]  /*6660*/  MOV R74, R75 ;  /* 0x0000004b004a7202 */ /* 0x000fe20000000f00 */
[----:B------:R-:W-:Y:S01]  /*6670*/  IMAD.MOV.U32 R75, RZ, RZ, R200 ;  /* 0x000000ffff4b7224 */ /* 0x000fe200078e00c8 */
[----:B------:R-:W-:Y:S01]  /*6680*/  MOV R200, R201 ;  /* 0x000000c900c87202 */ /* 0x000fe20000000f00 */
[----:B------:R-:W-:Y:S01]  /*6690*/  IMAD.MOV.U32 R201, RZ, RZ, R202 ;  /* 0x000000ffffc97224 */ /* 0x000fe200078e00ca */
        /* <DEDUP_REMOVED lines=41> */
[----:B------:R1:W1:Y:S01]  /*6930*/  MUFU.EX2 R20, R2 ;  /* 0x0000000200147308 */ /* 0x0002620000000800 */
        /* <DEDUP_REMOVED lines=12> */
[----:B------:R-:W2:Y:S01]  /*6a00*/  LDL.LU R238, [R1+0xa8] ;  /* 0x0000a80001ee7983 */ /* 0x000ea20000300800 */
        /* <DEDUP_REMOVED lines=36> */
[----:B------:R-:W-:Y:S01]  /*6c50*/  MOV R98, R99 ;  /* 0x0000006300627202 */ /* 0x000fe20000000f00 */
[----:B------:R-:W-:Y:S01]  /*6c60*/  IMAD.MOV.U32 R99, RZ, RZ, R166 ;  /* 0x000000ffff637224 */ /* 0x000fe200078e00a6 */
[----:B------:R-:W-:Y:S01]  /*6c70*/  MOV R166, R172 ;  /* 0x000000ac00a67202 */ /* 0x000fe20000000f00 */
[----:B------:R1:W5:Y:S04]  /*6c80*/  LDL.LU R3, [R1+0xa0] ;  /* 0x0000a00001037983 */ /* 0x0003680000300800 */
[----:B------:R1:W5:Y:S04]  /*6c90*/  LDL.LU R170, [R1+0x9c] ;  /* 0x00009c0001aa7983 */ /* 0x0003680000300800 */
[----:B------:R-:W3:Y:S01]  /*6ca0*/  LDL.LU R172, [R1+0x98] ;  /* 0x0000980001ac7983 */ /* 0x000ee20000300800 */
[----:B------:R-:W-:Y:S03]  /*6cb0*/  HMMA.16816.F32 R48, R4, R14, R148 ;  /* 0x0000000e0430723c */ /* 0x000fe60000001894 */
[----:B------:R-:W1:Y:S05]  /*6cc0*/  LDSM.16.MT88.4 R188, [R221+0xd800] ;  /* 0x00d80000ddbc783b */ /* 0x000e6a0000004200 */
[C---:B------:R-:W-:Y:S08]  /*6cd0*/  HMMA.16816.F32 R196, R8.reuse, R12, R196 ;  /* 0x0000000c08c4723c */ /* 0x040ff000000018c4 */
[C---:B------:R-:W-:Y:S08]  /*6ce0*/  HMMA.16816.F32 R148, R8.reuse, R16, R116 ;  /* 0x000000100894723c */ /* 0x040ff00000001874 */
[----:B------:R-:W-:Y:S01]  /*6cf0*/  HMMA.16816.F32 R12, R8, R14, R80 ;  /* 0x0000000e080c723c */ /* 0x000fe20000001850 */
[----:B------:R4:W-:Y:S01]  /*6d00*/  MUFU.EX2 R11, R2 ;  /* 0x00000002000b7308 */ /* 0x0009e20000000800 */
[----:B------:R-:W1:Y:S06]  /*6d10*/  LDSM.16.MT88.4 R80, [R222+0xd800] ;  /* 0x00d80000de50783b */ /* 0x000e6c0000004200 */
[----:B------:R-:W-:Y:S01]  /*6d20*/  HMMA.16816.F32 R152, R4, R16, R244 ;  /* 0x000000100498723c */ /* 0x000fe200000018f4 */
[----:B----4-:R-:W-:-:S02]  /*6d30*/  FFMA.FTZ R2, R113, c[0x0][0x23c], -R0 ;  /* 0x00008f0071027a23 */ /* 0x010fc40000010800 */
[----:B------:R-:W-:Y:S01]  /*6d40*/  IMAD.MOV.U32 R113, RZ, RZ, R114 ;  /* 0x000000ffff717224 */ /* 0x000fe200078e0072 */
[----:B------:R-:W-:Y:S01]  /*6d50*/  MOV R114, R115 ;  /* 0x0000007300727202 */ /* 0x000fe20000000f00 */
[----:B------:R-:W-:Y:S01]  /*6d60*/  IMAD.MOV.U32 R115, RZ, RZ, R72 ;  /* 0x000000ffff737224 */ /* 0x000fe200078e0048 */
[----:B------:R-:W-:Y:S01]  /*6d70*/  MOV R72, R73 ;  /* 0x0000004900487202 */ /* 0x000fe20000000f00 */
[----:B------:R-:W-:Y:S01]  /*6d80*/  IMAD.MOV.U32 R73, RZ, RZ, R74 ;  /* 0x000000ffff497224 */ /* 0x000fe200078e004a */
[----:B------:R-:W-:Y:S01]  /*6d90*/  MOV R74, R75 ;  /* 0x0000004b004a7202 */ /* 0x000fe20000000f00 */
[----:B------:R4:W1:Y:S01]  /*6da0*/  MUFU.EX2 R17, R2 ;  /* 0x0000000200117308 */ /* 0x0008620000000800 */
        /* <DEDUP_REMOVED lines=8> */
[----:B----4-:R-:W-:-:S02]  /*6e30*/  FFMA.FTZ R2, R113, c[0x0][0x23c], -R0 ;  /* 0x00008f0071027a23 */ /* 0x010fc40000010800 */
[----:B------:R-:W-:Y:S02]  /*6e40*/  IMAD.MOV.U32 R113, RZ, RZ, R114 ;  /* 0x000000ffff717224 */ /* 0x000fe400078e0072 */
[----:B------:R-:W-:Y:S02]  /*6e50*/  IMAD.MOV.U32 R114, RZ, RZ, R72 ;  /* 0x000000ffff727224 */ /* 0x000fe400078e0048 */
        /* <DEDUP_REMOVED lines=27> */
[----:B------:R4:W-:Y:S01]  /*7010*/  MUFU.EX2 R16, R2 ;  /* 0x0000000200107308 */ /* 0x0009e20000000800 */
[----:B------:R-:W-:Y:S01]  /*7020*/  MOV R167, R171 ;  /* 0x000000ab00a77202 */ /* 0x000fe20000000f00 */
[----:B------:R-:W-:Y:S01]  /*7030*/  IMAD.MOV.U32 R112, RZ, RZ, R74 ;  /* 0x000000ffff707224 */ /* 0x000fe200078e004a */
[----:B------:R-:W-:Y:S01]  /*7040*/  MOV R113, R75 ;  /* 0x0000004b00717202 */ /* 0x000fe20000000f00 */
[----:B------:R-:W-:-:S02]  /*7050*/  FADD.FTZ R10, R249, R6 ;  /* 0x00000006f90a7221 */ /* 0x000fc40000010000 */
        /* <DEDUP_REMOVED lines=11> */
[----:B------:R-:W-:Y:S02]  /*7110*/  IMAD.MOV.U32 R72, RZ, RZ, R77 ;  /* 0x000000ffff487224 */ /* 0x000fe400078e004d */
        /* <DEDUP_REMOVED lines=30> */
[----:B------:R-:W-:Y:S01]  /*7300*/  IMAD.MOV.U32 R158, RZ, RZ, R232 ;  /* 0x000000ffff9e7224 */ /* 0x000fe200078e00e8 */
[----:B------:R-:W-:Y:S01]  /*7310*/  MOV R113, R114 ;  /* 0x0000007200717202 */ /* 0x000fe20000000f00 */
[----:B------:R-:W-:Y:S01]  /*7320*/  IMAD.MOV.U32 R114, RZ, RZ, R115 ;  /* 0x000000ffff727224 */ /* 0x000fe200078e0073 */
[----:B------:R-:W-:-:S02]  /*7330*/  MOV R166, R164 ;  /* 0x000000a400a67202 */ /* 0x000fc40000000f00 */
[----:B------:R-:W-:Y:S02]  /*7340*/  MOV R200, R128 ;  /* 0x0000008000c87202 */ /* 0x000fe40000000f00 */
[----:B------:R-:W-:Y:S02]  /*7350*/  MOV R247, R202 ;  /* 0x000000ca00f77202 */ /* 0x000fe40000000f00 */
[----:B------:R-:W-:Y:S01]  /*7360*/  MOV R246, R203 ;  /* 0x000000cb00f67202 */ /* 0x000fe20000000f00 */
[----:B------:R-:W-:Y:S01]  /*7370*/  IMAD.MOV.U32 R249, RZ, RZ, R112 ;  /* 0x000000fffff97224 */ /* 0x000fe200078e0070 */
[----:B------:R-:W-:Y:S01]  /*7380*/  MOV R115, R72 ;  /* 0x0000004800737202 */ /* 0x000fe20000000f00 */
[----:B------:R-:W-:Y:S01]  /*7390*/  LDSM.16.MT88.4 R96, [R224+0xd800] ;  /* 0x00d80000e060783b */ /* 0x000fe20000004200 */
[----:B------:R-:W-:Y:S02]  /*73a0*/  MOV R164, R233 ;  /* 0x000000e900a47202 */ /* 0x000fe40000000f00 */
        /* <DEDUP_REMOVED lines=9> */
[----:B------:R-:W-:Y:S02]  /*7440*/  MOV R129, R164 ;  /* 0x000000a400817202 */ /* 0x000fe40000000f00 */
[----:B------:R-:W-:Y:S02]  /*7450*/  MOV R158, R165 ;  /* 0x000000a5009e7202 */ /* 0x000fe40000000f00 */
[----:B------:R-:W-:Y:S02]  /*7460*/  F2FP.PACK_AB R200, R21, R19 ;  /* 0x0000001315c8723e */ /* 0x000fe400000000ff */
[----:B------:R-:W-:-:S02]  /*7470*/  F2FP.PACK_AB R202, R20, R22 ;  /* 0x0000001614ca723e */ /* 0x000fc400000000ff */
[----:B------:R-:W-:Y:S02]  /*7480*/  F2FP.PACK_AB R164, R27, R26 ;  /* 0x0000001a1ba4723e */ /* 0x000fe400000000ff */
[----:B------:R-:W-:Y:S02]  /*7490*/  F2FP.PACK_AB R165, R24, R23 ;  /* 0x0000001718a5723e */ /* 0x000fe400000000ff */
[----:B------:R-:W-:Y:S02]  /*74a0*/  F2FP.PACK_AB R166, R169, R168 ;  /* 0x000000a8a9a6723e */ /* 0x000fe400000000ff */
[----:B------:R-:W-:Y:S02]  /*74b0*/  F2FP.PACK_AB R167, R240, R25 ;  /* 0x00000019f0a7723e */ /* 0x000fe400000000ff */
[----:B------:R-:W-:Y:S01]  /*74c0*/  MOV R78, R131 ;  /* 0x00000083004e7202 */ /* 0x000fe20000000f00 */
[----:B------:R-:W-:Y:S01]  /*74d0*/  IMAD.MOV.U32 R131, RZ, RZ, R159 ;  /* 0x000000ffff837224 */ /* 0x000fe200078e009f */
[----:B------:R-:W-:Y:S01]  /*74e0*/  MOV R159, R230 ;  /* 0x000000e6009f7202 */ /* 0x000fe20000000f00 */
[----:B------:R-:W-:Y:S01]  /*74f0*/  IMAD.MOV.U32 R214, RZ, RZ, R74 ;  /* 0x000000ffffd67224 */ /* 0x000fe200078e004a */
[----:B------:R-:W-:-:S02]  /*7500*/  MOV R242, R72 ;  /* 0x0000004800f27202 */ /* 0x000fc40000000f00 */
[----:B------:R-:W-:Y:S02]  /*7510*/  MOV R215, R73 ;  /* 0x0000004900d77202 */ /* 0x000fe40000000f00 */
[----:B------:R-:W-:Y:S01]  /*7520*/  MOV R213, R75 ;  /* 0x0000004b00d57202 */ /* 0x000fe20000000f00 */
[----:B-1----:R-:W-:Y:S01]  /*7530*/  HMMA.16816.F32 R180, R164, R188, R180 ;  /* 0x000000bca4b4723c */ /* 0x002fe200000018b4 */
[----:B------:R-:W-:Y:S01]  /*7540*/  MOV R175, R130 ;  /* 0x0000008200af7202 */ /* 0x000fe20000000f00 */
        /* <DEDUP_REMOVED lines=8> */
[----:B------:R-:W-:Y:S01]  /*75d0*/  LDSM.16.MT88.4 R128, [R221+0xf800] ;  /* 0x00f80000dd80783b */ /* 0x000fe20000004200 */
[----:B--2---:R-:W-:-:S04]  /*75e0*/  FADD.FTZ R4, R238, R239 ;  /* 0x000000efee047221 */ /* 0x004fc80000010000 */
[----:B----4-:R-:W-:Y:S02]  /*75f0*/  FADD.FTZ R2, R231, R4 ;  /* 0x00000004e7027221 */ /* 0x010fe40000010000 */
[----:B------:R-:W1:Y:S01]  /*7600*/  LDSM.16.MT88.4 R4, [R223+0xf800] ;  /* 0x00f80000df04783b */ /* 0x000e620000004200 */
[----:B---3--:R-:W-:Y:S01]  /*7610*/  FFMA.FTZ R0, R172, c[0x0][0x23c], -R0 ;  /* 0x00008f00ac007a23 */ /* 0x008fe20000010800 */
[----:B------:R-:W-:Y:S02]  /*7620*/  MOV R212, R76 ;  /* 0x0000004c00d47202 */ /* 0x000fe40000000f00 */
[----:B------:R2:W5:Y:S01]  /*7630*/  LDL.LU R172, [R1+0x90] ;  /* 0x0000900001ac7983 */ /* 0x0005620000300800 */
[----:B------:R3:W4:Y:S03]  /*7640*/  MUFU.EX2 R18, R0 ;  /* 0x0000000000127308 */ /* 0x0007260000000800 */
[----:B------:R2:W5:Y:S04]  /*7650*/  LDL.LU R239, [R1+0x8c] ;  /* 0x00008c0001ef7983 */ /* 0x0005680000300800 */
[----:B------:R2:W5:Y:S04]  /*7660*/  LDL.LU R238, [R1+0x88] ;  /* 0x0000880001ee7983 */ /* 0x0005680000300800 */
[----:B------:R2:W5:Y:S04]  /*7670*/  LDL.LU R237, [R1+0x84] ;  /* 0x0000840001ed7983 */ /* 0x0005680000300800 */
[----:B------:R2:W5:Y:S01]  /*7680*/  LDL.LU R236, [R1+0x80] ;  /* 0x0000800001ec7983 */ /* 0x0005620000300800 */
[----:B---3--:R-:W-:Y:S01]  /*7690*/  IMAD.MOV.U32 R0, RZ, RZ, R201 ;  /* 0x000000ffff007224 */ /* 0x008fe200078e00c9 */
[----:B------:R-:W-:-:S02]  /*76a0*/  F2FP.PACK_AB R201, R17, R11 ;  /* 0x0000000b11c9723e */ /* 0x000fc400000000ff */
[----:B------:R2:W5:Y:S01]  /*76b0*/  LDL.LU R235, [R1+0x7c] ;  /* 0x00007c0001eb7983 */ /* 0x0005620000300800 */
[----:B----4-:R-:W-:-:S03]  /*76c0*/  F2FP.PACK_AB R203, R18, R16 ;  /* 0x0000001012cb723e */ /* 0x010fc600000000ff */
[----:B------:R2:W5:Y:S04]  /*76d0*/  LDL.LU R234, [R1+0x78] ;  /* 0x0000780001ea7983 */ /* 0x0005680000300800 */
[----:B------:R-:W-:Y:S01]  /*76e0*/  HMMA.16816.F32 R72, R200, R80, R32 ;  /* 0x00000050c848723c */ /* 0x000fe20000001820 */
[----:B------:R2:W5:Y:S01]  /*76f0*/  LDL.LU R233, [R1+0x74] ;  /* 0x0000740001e97983 */ /* 0x0005620000300800 */
[----:B------:R-:W-:-:S03]  /*7700*/  IMAD.MOV.U32 R245, RZ, RZ, R228 ;  /* 0x000000fffff57224 */ /* 0x000fc600078e00e4 */
[----:B------:R2:W5:Y:S02]  /*7710*/  LDL.LU R232, [R1+0x70] ;  /* 0x0000700001e87983 */ /* 0x0005640000300800 */
[----:B------:R-:W-:Y:S01]  /*7720*/  MOV R35, R157 ;  /* 0x0000009d00237202 */ /* 0x000fe20000000f00 */
[C---:B------:R-:W-:Y:S01]  /*7730*/  HMMA.16816.F32 R176, R200.reuse, R188, R176 ;  /* 0x000000bcc8b0723c */ /* 0x040fe200000018b0 */
[----:B------:R2:W5:Y:S07]  /*7740*/  LDL.LU R231, [R1+0x6c] ;  /* 0x00006c0001e77983 */ /* 0x00056e0000300800 */
[-C--:B------:R-:W-:Y:S01]  /*7750*/  HMMA.16816.F32 R184, R200, R190.reuse, R184 ;  /* 0x000000bec8b8723c */ /* 0x080fe200000018b8 */
[----:B------:R-:W-:Y:S01]  /*7760*/  FADD.FTZ R8, R35, R8 ;  /* 0x0000000823087221 */ /* 0x000fe20000010000 */
[----:B------:R2:W5:Y:S04]  /*7770*/  LDL.LU R230, [R1+0x68] ;  /* 0x0000680001e67983 */ /* 0x0005680000300800 */
[----:B------:R2:W5:Y:S02]  /*7780*/  LDL.LU R229, [R1+0x64] ;  /* 0x0000640001e57983 */ /* 0x0005640000300800 */
[----:B------:R-:W-:Y:S02]  /*7790*/  HMMA.16816.F32 R188, R164, R190, R28 ;  /* 0x000000bea4bc723c */ /* 0x000fe4000000181c */
[----:B------:R2:W5:Y:S05]  /*77a0*/  LDL.LU R228, [R1+0x60] ;  /* 0x0000600001e47983 */ /* 0x00056a0000300800 */
[----:B------:R-:W-:-:S02]  /*77b0*/  MOV R28, R159 ;  /* 0x0000009f001c7202 */ /* 0x000fc40000000f00 */
[----:B------:R-:W-:Y:S02]  /*77c0*/  MOV R29, R113 ;  /* 0x00000071001d7202 */ /* 0x000fe40000000f00 */
[----:B------:R-:W-:Y:S01]  /*77d0*/  MOV R35, R28 ;  /* 0x0000001c00237202 */ /* 0x000fe20000000f00 */
[-C--:B-1----:R-:W-:Y:S01]  /*77e0*/  HMMA.16816.F32 R160, R200, R4.reuse, R160 ;  /* 0x00000004c8a0723c */ /* 0x082fe200000018a0 */
        /* <DEDUP_REMOVED lines=10> */
[----:B------:R-:W-:Y:S01]  /*7890*/  FADD.FTZ R2, R34, R10 ;  /* 0x0000000a22027221 */ /* 0x000fe20000010000 */
[----:B------:R-:W1:Y:S01]  /*78a0*/  LDSM.16.MT88.4 R112, [R223+0xd800] ;  /* 0x00d80000df70783b */ /* 0x000e620000004200 */
[----:B------:R-:W-:-:S03]  /*78b0*/  FADD.FTZ R0, R35, R0 ;  /* 0x0000000023007221 */ /* 0x000fc60000010000 */
[----:B------:R-:W3:Y:S01]  /*78c0*/  LDSM.16.MT88.4 R156, [R224+0xf800] ;  /* 0x00f80000e09c783b */ /* 0x000ee20000004200 */
[----:B------:R-:W-:Y:S02]  /*78d0*/  FADD.FTZ R5, R225, R9 ;  /* 0x00000009e1057221 */ /* 0x000fe40000010000 */
[----:B------:R-:W-:Y:S01]  /*78e0*/  FADD.FTZ R4, R220, R8 ;  /* 0x00000008dc047221 */ /* 0x000fe20000010000 */
[----:B------:R2:W5:Y:S01]  /*78f0*/  LDL.LU R227, [R1+0x5c] ;  /* 0x00005c0001e37983 */ /* 0x0005620000300800 */
[----:B------:R-:W-:Y:S02]  /*7900*/  FADD.FTZ R2, R28, R2 ;  /* 0x000000021c027221 */ /* 0x000fe40000010000 */
[----:B------:R-:W-:Y:S01]  /*7910*/  FADD.FTZ R5, R29, R5 ;  /* 0x000000051d057221 */ /* 0x000fe20000010000 */
[----:B------:R2:W5:Y:S01]  /*7920*/  LDL.LU R226, [R1+0x58] ;  /* 0x0000580001e27983 */ /* 0x0005620000300800 */
[----:B------:R-:W-:Y:S02]  /*7930*/  FADD.FTZ R8, R30, R4 ;  /* 0x000000041e087221 */ /* 0x000fe40000010000 */
[----:B------:R-:W-:Y:S01]  /*7940*/  FADD.FTZ R4, R31, R0 ;  /* 0x000000001f047221 */ /* 0x000fe20000010000 */
[----:B------:R2:W5:Y:S01]  /*7950*/  LDL.LU R225, [R1+0x54] ;  /* 0x0000540001e17983 */ /* 0x0005620000300800 */
[----:B------:R-:W-:-:S02]  /*7960*/  FADD.FTZ R2, R252, R2 ;  /* 0x00000002fc027221 */ /* 0x000fc40000010000 */
[----:B------:R-:W-:Y:S01]  /*7970*/  FADD.FTZ R0, R175, R5 ;  /* 0x00000005af007221 */ /* 0x000fe20000010000 */
[----:B------:R2:W5:Y:S01]  /*7980*/  LDL.LU R220, [R1+0x50] ;  /* 0x0000500001dc7983 */ /* 0x0005620000300800 */
        /* <DEDUP_REMOVED lines=28> */
[----:B------:R-:W-:Y:S01]  /*7b50*/  FADD.FTZ R4, R246, R4 ;  /* 0x00000004f6047221 */ /* 0x000fe20000010000 */
[----:B------:R2:W-:Y:S01]  /*7b60*/  STL [R1+0x8], R0 ;  /* 0x0000080001007387 */ /* 0x0005e20000100800 */
[----:B------:R-:W-:-:S02]  /*7b70*/  FADD.FTZ R241, R248, R241 ;  /* 0x000000f1f8f17221 */ /* 0x000fc40000010000 */
[----:B------:R-:W-:Y:S01]  /*7b80*/  FADD.FTZ R4, R249, R4 ;  /* 0x00000004f9047221 */ /* 0x000fe20000010000 */
[----:B------:R2:W-:Y:S01]  /*7b90*/  STL [R1+0x4], R2 ;  /* 0x0000040201007387 */ /* 0x0005e20000100800 */
[----:B------:R-:W-:Y:S02]  /*7ba0*/  FADD.FTZ R241, R216, R241 ;  /* 0x000000f1d8f17221 */ /* 0x000fe40000010000 */
[----:B------:R-:W-:Y:S02]  /*7bb0*/  FADD.FTZ R4, R217, R4 ;  /* 0x00000004d9047221 */ /* 0x000fe40000010000 */
[----:B------:R-:W-:Y:S02]  /*7bc0*/  FADD.FTZ R241, R26, R241 ;  /* 0x000000f11af17221 */ /* 0x000fe40000010000 */
[----:B------:R-:W-:Y:S02]  /*7bd0*/  FADD.FTZ R4, R23, R4 ;  /* 0x0000000417047221 */ /* 0x000fe40000010000 */
[----:B------:R-:W-:-:S02]  /*7be0*/  FADD.FTZ R241, R27, R241 ;  /* 0x000000f11bf17221 */ /* 0x000fc40000010000 */
[----:B------:R-:W-:Y:S01]  /*7bf0*/  FADD.FTZ R4, R24, R4 ;  /* 0x0000000418047221 */ /* 0x000fe20000010000 */
[----:B------:R-:W-:Y:S01]  /*7c00*/  HMMA.16816.F32 R68, R164, R80, R68 ;  /* 0x00000050a444723c */ /* 0x000fe20000001844 */
[----:B------:R-:W-:Y:S02]  /*7c10*/  FADD.FTZ R241, R168, R241 ;  /* 0x000000f1a8f17221 */ /* 0x000fe40000010000 */
[----:B------:R-:W-:-:S05]  /*7c20*/  FADD.FTZ R4, R25, R4 ;  /* 0x0000000419047221 */ /* 0x000fca0000010000 */
[----:B------:R-:W-:Y:S01]  /*7c30*/  HMMA.16816.F32 R76, R200, R82, R52 ;  /* 0x00000052c84c723c */ /* 0x000fe20000001834 */
[----:B------:R-:W-:Y:S02]  /*7c40*/  FADD.FTZ R241, R169, R241 ;  /* 0x000000f1a9f17221 */ /* 0x000fe40000010000 */
[----:B------:R-:W-:-:S05]  /*7c50*/  FADD.FTZ R240, R240, R4 ;  /* 0x00000004f0f07221 */ /* 0x000fca0000010000 */
[-C--:B------:R-:W-:Y:S08]  /*7c60*/  HMMA.16816.F32 R84, R164, R96.reuse, R84 ;  /* 0x00000060a454723c */ /* 0x080ff00000001854 */
[C---:B------:R-:W-:Y:S08]  /*7c70*/  HMMA.16816.F32 R88, R200.reuse, R96, R88 ;  /* 0x00000060c858723c */ /* 0x040ff00000001858 */
[C---:B------:R-:W-:Y:S08]  /*7c80*/  HMMA.16816.F32 R92, R200.reuse, R98, R92 ;  /* 0x00000062c85c723c */ /* 0x040ff0000000185c */
[C---:B-1----:R-:W-:Y:S08]  /*7c90*/  HMMA.16816.F32 R104, R200.reuse, R112, R104 ;  /* 0x00000070c868723c */ /* 0x042ff00000001868 */
[C---:B------:R-:W-:Y:S08]  /*7ca0*/  HMMA.16816.F32 R108, R200.reuse, R114, R108 ;  /* 0x00000072c86c723c */ /* 0x040ff0000000186c */
[C---:B------:R-:W-:Y:S08]  /*7cb0*/  HMMA.16816.F32 R120, R200.reuse, R128, R120 ;  /* 0x00000080c878723c */ /* 0x040ff00000001878 */
[C---:B------:R-:W-:Y:S08]  /*7cc0*/  HMMA.16816.F32 R124, R200.reuse, R130, R124 ;  /* 0x00000082c87c723c */ /* 0x040ff0000000187c */
[C---:B------:R-:W-:Y:S08]  /*7cd0*/  HMMA.16816.F32 R136, R200.reuse, R144, R136 ;  /* 0x00000090c888723c */ /* 0x040ff00000001888 */
[C---:B------:R-:W-:Y:S08]  /*7ce0*/  HMMA.16816.F32 R140, R200.reuse, R146, R140 ;  /* 0x00000092c88c723c */ /* 0x040ff0000000188c */
[C---:B---3--:R-:W-:Y:S08]  /*7cf0*/  HMMA.16816.F32 R152, R200.reuse, R156, R152 ;  /* 0x0000009cc898723c */ /* 0x048ff00000001898 */
        /* <DEDUP_REMOVED lines=12> */
[----:B------:R-:W-:Y:S01]  /*7dc0*/  HMMA.16816.F32 R164, R164, R6, R12 ;  /* 0x00000006a4a4723c */ /* 0x000fe2000000180c */
[----:B------:R-:W-:Y:S07]  /*7dd0*/  @!P0 BRA `(.L_x_142) ;  /* 0x00003f8000008947 */ /* 0x000fee0003800000 */
[----:B--2---:R-:W2:Y:S01]  /*7de0*/  LDL R219, [R1+0x20] ;  /* 0x0000200001db7983 */ /* 0x004ea20000100800 */
[----:B-----5:R-:W-:Y:S01]  /*7df0*/  IMAD.MOV.U32 R173, RZ, RZ, R171 ;  /* 0x000000ffffad7224 */ /* 0x020fe200078e00ab */
[----:B------:R-:W-:Y:S01]  /*7e00*/  MOV R175, R3 ;  /* 0x0000000300af7202 */ /* 0x000fe20000000f00 */
[----:B------:R-:W-:Y:S01]  /*7e10*/  IMAD.MOV.U32 R168, RZ, RZ, R172 ;  /* 0x000000ffffa87224 */ /* 0x000fe200078e00ac */
[----:B------:R-:W3:Y:S01]  /*7e20*/  LDL.64 R216, [R1+0x10] ;  /* 0x0000100001d87983 */ /* 0x000ee20000100a00 */
[----:B------:R-:W-:Y:S01]  /*7e30*/  IMAD.MOV.U32 R174, RZ, RZ, R170 ;  /* 0x000000ffffae7224 */ /* 0x000fe200078e00aa */
[----:B------:R-:W-:-:S02]  /*7e40*/  ULDC.64 UR6, c[0x0][0x1a0] ;  /* 0x0000680000067ab9 */ /* 0x000fc40000000a00 */
[----:B------:R-:W-:Y:S02]  /*7e50*/  ULEA.HI.SX32 UR16, UR8, 0xfffffffe, 0x1a ;  /* 0xfffffffe08107891 */ /* 0x000fe4000f8fd23f */
[----:B------:R-:W-:Y:S02]  /*7e60*/  USHF.L.U64.HI UR12, UR6, 0x4, UR7 ;  /* 0x00000004060c7899 */ /* 0x000fe40008010207 */
[----:B------:R-:W-:Y:S01]  /*7e70*/  USHF.L.U32 UR14, UR6, 0x4, URZ ;  /* 0x00000004060e7899 */ /* 0x000fe2000800063f */
[----:B--2---:R-:W-:Y:S02]  /*7e80*/  ISETP.GE.AND P2, PT, R219, c[0x0][0x220], PT ;  /* 0x00008800db007a0c */ /* 0x004fe40003f46270 */
[----:B---3--:R-:W-:Y:S01]  /*7e90*/  ISETP.GE.AND P3, PT, R216, c[0x0][0x220], PT ;  /* 0x00008800d8007a0c */ /* 0x008fe20003f66270 */
[----:B------:R-:W-:Y:S05]  /*7ea0*/  BRA `(.L_x_143) ;  /* 0x000004e000007947 */ /* 0x000fea0003800000 */
.L_x_145:
[----:B------:R-:W2:Y:S01]  /*7eb0*/  LDL.64 R170, [R1+0x38] ;  /* 0x0000380001aa7983 */ /* 0x000ea20000100a00 */
[----:B------:R-:W-:Y:S02]  /*7ec0*/  ULDC.64 UR4, c[0x0][0x198] ;  /* 0x0000660000047ab9 */ /* 0x000fe40000000a00 */
[----:B------:R-:W-:Y:S01]  /*7ed0*/  UIADD3 UR15, UR16, -0x1, URZ ;  /* 0xffffffff100f7890 */ /* 0x000fe2000fffe03f */
[----:B------:R-:W3:Y:S03]  /*7ee0*/  LDL.64 R242, [R1+0x28] ;  /* 0x0000280001f27983 */ /* 0x000ee60000100a00 */
[----:B------:R-:W-:Y:S01]  /*7ef0*/  USHF.R.S32.HI UR8, URZ, 0x1f, UR15 ;  /* 0x0000001f3f087899 */ /* 0x000fe2000801140f */
[----:B------:R1:W-:Y:S01]  /*7f00*/  @P3 STS.128 [R239+0x8000], RZ ;  /* 0x008000ffef003388 */ /* 0x0003e20000000c00 */
[----:B------:R-:W-:Y:S02]  /*7f10*/  UIMAD.WIDE.U32 UR20, UR15, UR4, URZ ;  /* 0x000000040f1472a5 */ /* 0x000fe4000f8e003f */
[----:B------:R-:W-:Y:S04]  /*7f20*/  UIMAD UR8, UR8, UR4, URZ ;  /* 0x00000004080872a4 */ /* 0x000fe8000f8e023f */
[----:B------:R-:W-:Y:S01]  /*7f30*/  UIMAD UR8, UR15, UR5, UR8 ;  /* 0x000000050f0872a4 */ /* 0x000fe2000f8e0208 */
[----:B------:R-:W-:Y:S02]  /*7f40*/  IMAD.U32 R3, RZ, RZ, UR20 ;  /* 0x00000014ff037e24 */ /* 0x000fe4000f8e00ff */
[----:B------:R-:W-:Y:S01]  /*7f50*/  IMAD.U32 R0, RZ, RZ, UR20 ;  /* 0x00000014ff007e24 */ /* 0x000fe2000f8e00ff */
[----:B------:R-:W-:Y:S06]  /*7f60*/  UIADD3 UR8, UR21, UR8, URZ ;  /* 0x0000000815087290 */ /* 0x000fec000fffe03f */
[----:B------:R-:W-:Y:S01]  /*7f70*/  IMAD.U32 R169, RZ, RZ, UR8 ;  /* 0x00000008ffa97e24 */ /* 0x000fe2000f8e00ff */
[----:B--2---:R-:W-:Y:S04]  /*7f80*/  LEA R3, P1, R3, R170, 0x6 ;  /* 0x000000aa03037211 */ /* 0x004fe800078230ff */
[C---:B------:R-:W-:Y:S02]  /*7f90*/  @!P3 LEA R170, P6, R3.reuse, c[0x0][0x168], 0x1 ;  /* 0x00005a0003aaba11 */ /* 0x040fe400078c08ff */
[----:B---3--:R-:W-:Y:S02]  /*7fa0*/  LEA.HI.X R169, R0, R243, R169, 0x6, P1 ;  /* 0x000000f300a97211 */ /* 0x008fe400008f34a9 */
[C---:B------:R-:W-:Y:S02]  /*7fb0*/  @!P2 LEA R212, P1, R3.reuse, c[0x0][0x168], 0x1 ;  /* 0x00005a0003d4aa11 */ /* 0x040fe400078208ff */
[C-C-:B------:R-:W-:Y:S02]  /*7fc0*/  @!P3 LEA.HI.X R171, R3.reuse, c[0x0][0x16c], R169.reuse, 0x1, P6 ;  /* 0x00005b0003abba11 */ /* 0x140fe400030f0ca9 */
[C---:B------:R-:W-:Y:S02]  /*7fd0*/  @!P2 LEA.HI.X R213, R3.reuse, c[0x0][0x16c], R169, 0x1, P1 ;  /* 0x00005b0003d5aa11 */ /* 0x040fe400008f0ca9 */
[----:B------:R-:W-:Y:S01]  /*7fe0*/  IADD3 R2, P0, R3, UR11, RZ ;  /* 0x0000000b03027c10 */ /* 0x000fe2000ff1e0ff */
[----:B------:R-:W-:Y:S01]  /*7ff0*/  @!PT LDS RZ, [RZ] ;  /* 0x00000000fffff984 */ /* 0x000fe20000000800 */
[----:B------:R-:W-:Y:S01]  /*8000*/  @!PT LDS RZ, [RZ] ;  /* 0x00000000fffff984 */ /* 0x000fe20000000800 */
[----:B------:R-:W-:Y:S01]  /*8010*/  @!PT LDS RZ, [RZ] ;  /* 0x00000000fffff984 */ /* 0x000fe20000000800 */
[----:B------:R2:W-:Y:S03]  /*8020*/  @!P3 LDGSTS.E.BYPASS.LTC128B.128 [R239+0x8000], [R170.64] ;  /* 0x08000000aaefbfae */ /* 0x0005e6000b901d52 */
[C---:B------:R-:W-:Y:S01]  /*8030*/  @!P3 LEA R214, P6, R2.reuse, c[0x0][0x168], 0x1 ;  /* 0x00005a0002d6ba11 */ /* 0x040fe200078c08ff */
[----:B------:R1:W-:Y:S01]  /*8040*/  @P2 STS.128 [R239+0xa000], RZ ;  /* 0x00a000ffef002388 */ /* 0x0003e20000000c00 */
[----:B------:R-:W-:Y:S02]  /*8050*/  IADD3.X R169, R169, UR9, RZ, P0, !PT ;  /* 0x00000009a9a97c10 */ /* 0x000fe400087fe4ff */
[C---:B------:R-:W-:Y:S01]  /*8060*/  @!P2 LEA R210, P1, R2.reuse, c[0x0][0x168], 0x1 ;  /* 0x00005a0002d2aa11 */ /* 0x040fe200078208ff */
[----:B------:R-:W-:Y:S01]  /*8070*/  @!PT LDS RZ, [RZ] ;  /* 0x00000000fffff984 */ /* 0x000fe20000000800 */
[----:B------:R-:W-:Y:S01]  /*8080*/  @!PT LDS RZ, [RZ] ;  /* 0x00000000fffff984 */ /* 0x000fe20000000800 */
[----:B------:R-:W-:Y:S01]  /*8090*/  @!PT LDS RZ, [RZ] ;  /* 0x00000000fffff984 */ /* 0x000fe20000000800 */
[----:B------:R1:W-:Y:S01]  /*80a0*/  @!P2 LDGSTS.E.BYPASS.LTC128B.128 [R239+0xa000], [R212.64+0x80] ;  /* 0x0a000080d4efafae */ /* 0x0003e2000b901d52 */
[C-C-:B------:R-:W-:Y:S02]  /*80b0*/  @!P3 LEA.HI.X R215, R2.reuse, c[0x0][0x16c], R169.reuse, 0x1, P6 ;  /* 0x00005b0002d7ba11 */ /* 0x140fe400030f0ca9 */
[C---:B------:R-:W-:Y:S01]  /*80c0*/  @!P2 LEA.HI.X R211, R2.reuse, c[0x0][0x16c], R169, 0x1, P1 ;  /* 0x00005b0002d3aa11 */ /* 0x040fe200008f0ca9 */
[----:B------:R1:W-:Y:S01]  /*80d0*/  @P3 STS.128 [R239+0x8800], RZ ;  /* 0x008800ffef003388 */ /* 0x0003e20000000c00 */
[----:B------:R-:W-:Y:S03]  /*80e0*/  IADD3 R0, P5, R2, UR11, RZ ;  /* 0x0000000b02007c10 */ /* 0x000fe6000ffbe0ff */
[----:B------:R-:W-:Y:S01]  /*80f0*/  @!PT LDS RZ, [RZ] ;  /* 0x00000000fffff984 */ /* 0x000fe20000000800 */
[----:B------:R-:W-:Y:S01]  /*8100*/  @!PT LDS RZ, [RZ] ;  /* 0x00000000fffff984 */ /* 0x000fe20000000800 */
[----:B------:R-:W-:Y:S01]  /*8110*/  @!PT LDS RZ, [RZ] ;  /* 0x00000000fffff984 */ /* 0x000fe20000000800 */
[----:B------:R1:W-:Y:S01]  /*8120*/  @!P3 LDGSTS.E.BYPASS.LTC128B.128 [R239+0x8800], [R214.64] ;  /* 0x08800000d6efbfae */ /* 0x0003e2000b901d52 */
[C---:B------:R-:W-:Y:S02]  /*8130*/  @!P3 LEA R208, P6, R0.reuse, c[0x0][0x168], 0x1 ;  /* 0x00005a0000d0ba11 */ /* 0x040fe400078c08ff */
[C---:B------:R-:W-:Y:S01]  /*8140*/  @!P2 LEA R204, P1, R0.reuse, c[0x0][0x168], 0x1 ;  /* 0x00005a0000ccaa11 */ /* 0x040fe200078208ff */
[----:B------:R1:W-:Y:S01]  /*8150*/  @P2 STS.128 [R239+0xa800], RZ ;  /* 0x00a800ffef002388 */ /* 0x0003e20000000c00 */
[----:B------:R-:W-:Y:S02]  /*8160*/  IADD3.X R2, R169, UR9, RZ, P5, !PT ;  /* 0x00000009a9027c10 */ /* 0x000fe4000affe4ff */
[C---:B------:R-:W-:Y:S01]  /*8170*/  IADD3 R3, P0, R0.reuse, UR11, RZ ;  /* 0x0000000b00037c10 */ /* 0x040fe2000ff1e0ff */
[----:B------:R-:W-:Y:S01]  /*8180*/  @!PT LDS RZ, [RZ] ;  /* 0x00000000fffff984 */ /* 0x000fe20000000800 */
[----:B------:R-:W-:Y:S01]  /*8190*/  @!PT LDS RZ, [RZ] ;  /* 0x00000000fffff984 */ /* 0x000fe20000000800 */
[----:B------:R-:W-:Y:S01]  /*81a0*/  @!PT LDS RZ, [RZ] ;  /* 0x00000000fffff984 */ /* 0x000fe20000000800 */
[----:B------:R1:W-:Y:S01]  /*81b0*/  @!P2 LDGSTS.E.BYPASS.LTC128B.128 [R239+0xa800], [R210.64+0x80] ;  /* 0x0a800080d2efafae */ /* 0x0003e2000b901d52 */
[C-C-:B------:R-:W-:Y:S02]  /*81c0*/  @!P3 LEA.HI.X R209, R0.reuse, c[0x0][0x16c], R2.reuse, 0x1, P6 ;  /* 0x00005b0000d1ba11 */ /* 0x140fe400030f0c02 */
[----:B------:R-:W-:Y:S01]  /*81d0*/  @!P2 LEA.HI.X R205, R0, c[0x0][0x16c], R2, 0x1, P1 ;  /* 0x00005b0000cdaa11 */ /* 0x000fe200008f0c02 */
[----:B------:R1:W-:Y:S01]  /*81e0*/  @P3 STS.128 [R239+0x9000], RZ ;  /* 0x009000ffef003388 */ /* 0x0003e20000000c00 */
[C---:B------:R-:W-:Y:S02]  /*81f0*/  @!P3 LEA R206, P5, R3.reuse, c[0x0][0x168], 0x1 ;  /* 0x00005a0003ceba11 */ /* 0x040fe400078a08ff */
[----:B------:R-:W-:Y:S01]  /*8200*/  IADD3.X R169, R2, UR9, RZ, P0, !PT ;  /* 0x0000000902a97c10 */ /* 0x000fe200087fe4ff */
[----:B------:R-:W-:Y:S01]  /*8210*/  @!PT LDS RZ, [RZ] ;  /* 0x00000000fffff984 */ /* 0x000fe20000000800 */
[----:B------:R-:W-:Y:S01]  /*8220*/  @!PT LDS RZ, [RZ] ;  /* 0x00000000fffff984 */ /* 0x000fe20000000800 */
[----:B------:R-:W-:Y:S01]  /*8230*/  @!PT LDS RZ, [RZ] ;  /* 0x00000000fffff984 */ /* 0x000fe20000000800 */
[----:B------:R1:W-:Y:S01]  /*8240*/  @!P3 LDGSTS.E.BYPASS.LTC128B.128 [R239+0x9000], [R208.64] ;  /* 0x09000000d0efbfae */ /* 0x0003e2000b901d52 */
[C---:B--2---:R-:W-:Y:S02]  /*8250*/  @!P2 LEA R170, P0, R3.reuse, c[0x0][0x168], 0x1 ;  /* 0x00005a0003aaaa11 */ /* 0x044fe400078008ff */
[C-C-:B------:R-:W-:Y:S01]  /*8260*/  @!P3 LEA.HI.X R207, R3.reuse, c[0x0][0x16c], R169.reuse, 0x1, P5 ;  /* 0x00005b0003cfba11 */ /* 0x140fe200028f0ca9 */
[----:B------:R1:W-:Y:S01]  /*8270*/  @P2 STS.128 [R239+0xb000], RZ ;  /* 0x00b000ffef002388 */ /* 0x0003e20000000c00 */
[----:B------:R-:W-:Y:S03]  /*8280*/  @!P2 LEA.HI.X R171, R3, c[0x0][0x16c], R169, 0x1, P0 ;  /* 0x00005b0003abaa11 */ /* 0x000fe600000f0ca9 */
        /* <DEDUP_REMOVED lines=9> */
[----:B------:R1:W-:Y:S04]  /*8320*/  @P2 STS.128 [R239+0xb800], RZ ;  /* 0x00b800ffef002388 */ /* 0x0003e80000000c00 */
[----:B------:R-:W-:Y:S01]  /*8330*/  @!PT LDS RZ, [RZ] ;  /* 0x00000000fffff984 */ /* 0x000fe20000000800 */
[----:B------:R-:W-:Y:S01]  /*8340*/  @!PT LDS RZ, [RZ] ;  /* 0x00000000fffff984 */ /* 0x000fe20000000800 */
[----:B------:R-:W-:Y:S01]  /*8350*/  @!PT LDS RZ, [RZ] ;  /* 0x00000000fffff984 */ /* 0x000fe20000000800 */
[----:B------:R1:W-:Y:S04]  /*8360*/  @!P2 LDGSTS.E.BYPASS.LTC128B.128 [R239+0xb800], [R170.64+0x80] ;  /* 0x0b800080aaefafae */ /* 0x0003e8000b901d52 */
[----:B------:R-:W0:Y:S01]  /*8370*/  LDGDEPBAR ;  /* 0x00000000000079af */ /* 0x000e220000000000 */
[----:B------:R-:W-:-:S05]  /*8380*/  BRA `(.L_x_144) ;  /* 0x0000101000007947 */ /* 0x000fca0003800000 */
.L_x_143:
[----:B------:R-:W2:Y:S01]  /*8390*/  LDL.64 R2, [R1+0x30] ;  /* 0x0000300001027983 */ /* 0x000ea20000100a00 */
[----:B------:R-:W-:Y:S01]  /*83a0*/  USHF.R.S32.HI UR4, URZ, 0x1f, UR16 ;  /* 0x0000001f3f047899 */ /* 0x000fe20008011410 */
[----:B------:R-:W-:Y:S04]  /*83b0*/  DEPBAR.LE SB0, 0x0 ;  /* 0x000080000000791a */ /* 0x000fe80000000000 */
[----:B------:R-:W3:Y:S01]  /*83c0*/  LDL R6, [R1+0x24] ;  /* 0x0000240001067983 */ /* 0x000ee20000100800 */
        /* <DEDUP_REMOVED lines=8> */
[----:B------:R-:W-:Y:S01]  /*8450*/  @P3 STS.128 [R239+0xc000], RZ ;  /* 0x00c000ffef003388 */ /* 0x000fe20000000c00 */
[C---:B--2---:R-:W-:Y:S04]  /*8460*/  LEA R3, P0, R4.reuse, R2, 0x6 ;  /* 0x0000000204037211 */ /* 0x044fe800078030ff */
[C---:B------:R-:W-:Y:S02]  /*8470*/  @!P2 LEA R14, P1, R3.reuse, c[0x0][0x170], 0x1 ;  /* 0x00005c00030eaa11 */ /* 0x040fe400078208ff */
[----:B---3--:R-:W-:Y:S02]  /*8480*/  LEA.HI.X R4, R4, R6, R0, 0x6, P0 ;  /* 0x0000000604047211 */ /* 0x008fe400000f3400 */
[C---:B------:R-:W-:Y:S02]  /*8490*/  @!P3 LEA R6, P0, R3.reuse, c[0x0][0x170], 0x1 ;  /* 0x00005c000306ba11 */ /* 0x040fe400078008ff */
[C-C-:B------:R-:W-:Y:S02]  /*84a0*/  @!P2 LEA.HI.X R15, R3.reuse, c[0x0][0x174], R4.reuse, 0x1, P1 ;  /* 0x00005d00030faa11 */ /* 0x140fe400008f0c04 */
[C---:B------:R-:W-:Y:S02]  /*84b0*/  @!P3 LEA.HI.X R7, R3.reuse, c[0x0][0x174], R4, 0x1, P0 ;  /* 0x00005d000307ba11 */ /* 0x040fe400000f0c04 */
[----:B------:R-:W-:Y:S03]  /*84c0*/  IADD3 R2, P6, R3, UR14, RZ ;  /* 0x0000000e03027c10 */ /* 0x000fe6000ffde0ff */
[----:B------:R-:W-:Y:S01]  /*84d0*/  @!PT LDS RZ, [RZ] ;  /* 0x00000000fffff984 */ /* 0x000fe20000000800 */
[----:B------:R-:W-:Y:S01]  /*84e0*/  @!PT LDS RZ, [RZ] ;  /* 0x00000000fffff984 */ /* 0x000fe20000000800 */
[----:B------:R-:W-:Y:S01]  /*84f0*/  @!PT LDS RZ, [RZ] ;  /* 0x00000000fffff984 */ /* 0x000fe20000000800 */
[----:B------:R1:W-:Y:S01]  /*8500*/  @!P3 LDGSTS.E.BYPASS.LTC128B.128 [R239+0xc000], [R6.64] ;  /* 0x0c00000006efbfae */ /* 0x0003e2000b901d52 */
[----:B------:R-:W-:Y:S02]  /*8510*/  @!P3 LEA R16, P5, R2, c[0x0][0x170], 0x1 ;  /* 0x00005c000210ba11 */ /* 0x000fe400078a08ff */
[----:B------:R-:W-:Y:S02]  /*8520*/  IADD3.X R4, R4, UR12, RZ, P6, !PT ;  /* 0x0000000c04047c10 */ /* 0x000fe4000b7fe4ff */
[C---:B------:R-:W-:Y:S01]  /*8530*/  @!P2 LEA R12, P0, R2.reuse, c[0x0][0x170], 0x1 ;  /* 0x00005c00020caa11 */ /* 0x040fe200078008ff */
[----:B------:R-:W-:Y:S01]  /*8540*/  @P2 STS.128 [R239+0xe000], RZ ;  /* 0x00e000ffef002388 */ /* 0x000fe20000000c00 */
[C-C-:B------:R-:W-:Y:S02]  /*8550*/  @!P3 LEA.HI.X R17, R2.reuse, c[0x0][0x174], R4.reuse, 0x1, P5 ;  /* 0x00005d000211ba11 */ /* 0x140fe400028f0c04 */
[C---:B------:R-:W-:Y:S02]  /*8560*/  @!P2 LEA.HI.X R13, R2.reuse, c[0x0][0x174], R4, 0x1, P0 ;  /* 0x00005d00020daa11 */ /* 0x040fe400000f0c04 */
[----:B------:R-:W-:Y:S01]  /*8570*/  IADD3 R0, P4, R2, UR14, RZ ;  /* 0x0000000e02007c10 */ /* 0x000fe2000ff9e0ff */
[----:B------:R-:W-:Y:S01]  /*8580*/  @!PT LDS RZ, [RZ] ;  /* 0x00000000fffff984 */ /* 0x000fe20000000800 */
[----:B------:R-:W-:Y:S01]  /*8590*/  @!PT LDS RZ, [RZ] ;  /* 0x00000000fffff984 */ /* 0x000fe20000000800 */
[----:B------:R-:W-:Y:S01]  /*85a0*/  @!PT LDS RZ, [RZ] ;  /* 0x00000000fffff984 */ /* 0x000fe20000000800 */
[----:B------:R2:W-:Y:S03]  /*85b0*/  @!P2 LDGSTS.E.BYPASS.LTC128B.128 [R239+0xe000], [R14.64+0x80] ;  /* 0x0e0000800eefafae */ /* 0x0005e6000b901d52 */
[----:B------:R-:W-:Y:S02]  /*85c0*/  @!P3 LEA R10, P5, R0, c[0x0][0x170], 0x1 ;  /* 0x00005c00000aba11 */ /* 0x000fe400078a08ff */
[----:B------:R-:W-:Y:S01]  /*85d0*/  IADD3.X R2, R4, UR12, RZ, P4, !PT ;  /* 0x0000000c04027c10 */ /* 0x000fe2000a7fe4ff */
[----:B------:R-:W-:Y:S01]  /*85e0*/  @P3 STS.128 [R239+0xc800], RZ ;  /* 0x00c800ffef003388 */ /* 0x000fe20000000c00 */
[C---:B------:R-:W-:Y:S02]  /*85f0*/  IADD3 R3, P1, R0.reuse, UR14, RZ ;  /* 0x0000000e00037c10 */ /* 0x040fe4000ff3e0ff */
[--C-:B------:R-:W-:Y:S02]  /*8600*/  @!P3 LEA.HI.X R11, R0, c[0x0][0x174], R2.reuse, 0x1, P5 ;  /* 0x00005d00000bba11 */ /* 0x100fe400028f0c02 */
[C---:B------:R-:W-:Y:S01]  /*8610*/  @!P3 LEA R8, P4, R3.reuse, c[0x0][0x170], 0x1 ;  /* 0x00005c000308ba11 */ /* 0x040fe200078808ff */
[----:B------:R-:W-:Y:S01]  /*8620*/  @!PT LDS RZ, [RZ] ;  /* 0x00000000fffff984 */ /* 0x000fe20000000800 */
[----:B------:R-:W-:Y:S01]  /*8630*/  @!PT LDS RZ, [RZ] ;  /* 0x00000000fffff984 */ /* 0x000fe20000000800 */
[----:B------:R-:W-:Y:S01]  /*8640*/  @!PT LDS RZ, [RZ] ;  /* 0x00000000fffff984 */ /* 0x000fe20000000800 */
[----:B------:R3:W-:Y:S01]  /*8650*/  @!P3 LDGSTS.E.BYPASS.LTC128B.128 [R239+0xc800], [R16.64] ;  /* 0x0c80000010efbfae */ /* 0x0007e2000b901d52 */
[----:B------:R-:W-:Y:S02]  /*8660*/  IADD3.X R5, R2, UR12, RZ, P1, !PT ;  /* 0x0000000c02057c10 */ /* 0x000fe40008ffe4ff */
[C---:B-1----:R-:W-:Y:S02]  /*8670*/  @!P2 LEA R6, P0, R0.reuse, c[0x0][0x170], 0x1 ;  /* 0x00005c000006aa11 */ /* 0x042fe400078008ff */
[C-C-:B------:R-:W-:Y:S01]  /*8680*/  @!P3 LEA.HI.X R9, R3.reuse, c[0x0][0x174], R5.reuse, 0x1, P4 ;  /* 0x00005d000309ba11 */ /* 0x140fe200020f0c05 */
[----:B------:R-:W-:Y:S01]  /*8690*/  @P2 STS.128 [R239+0xe800], RZ ;  /* 0x00e800ffef002388 */ /* 0x000fe20000000c00 */
[----:B------:R-:W-:Y:S02]  /*86a0*/  @!P2 LEA.HI.X R7, R0, c[0x0][0x174], R2, 0x1, P0 ;  /* 0x00005d000007aa11 */ /* 0x000fe400000f0c02 */
[C---:B------:R-:W-:Y:S02]  /*86b0*/  @!P2 LEA R4, P1, R3.reuse, c[0x0][0x170], 0x1 ;  /* 0x00005c000304aa11 */ /* 0x040fe400078208ff */
[----:B------:R-:W-:Y:S01]  /*86c0*/  ISETP.LT.AND P4, PT, RZ, UR16, PT ;  /* 0x00000010ff007c0c */ /* 0x000fe2000bf81270 */
[----:B------:R-:W-:Y:S01]  /*86d0*/  @!PT LDS RZ, [RZ] ;  /* 0x00000000fffff984 */ /* 0x000fe20000000800 */
[----:B------:R-:W-:Y:S01]  /*86e0*/  @!PT LDS RZ, [RZ] ;  /* 0x00000000fffff984 */ /* 0x000fe20000000800 */
[----:B------:R-:W-:Y:S01]  /*86f0*/  @!PT LDS RZ, [RZ] ;  /* 0x00000000fffff984 */ /* 0x000fe20000000800 */
[----:B------:R2:W-:Y:S01]  /*8700*/  @!P2 LDGSTS.E.BYPASS.LTC128B.128 [R239+0xe800], [R12.64+0x80] ;  /* 0x0e8000800cefafae */ /* 0x0005e2000b901d52 */
[----:B------:R-:W-:Y:S05]  /*8710*/  @!P2 LEA.HI.X R5, R3, c[0x0][0x174], R5, 0x1, P1 ;  /* 0x00005d000305aa11 */ /* 0x000fea00008f0c05 */
[----:B------:R-:W-:Y:S06]  /*8720*/  @P3 STS.128 [R239+0xd000], RZ ;  /* 0x00d000ffef003388 */ /* 0x000fec0000000c00 */
[----:B------:R-:W-:Y:S01]  /*8730*/  @!PT LDS RZ, [RZ] ;  /* 0x00000000fffff984 */ /* 0x000fe20000000800 */
[----:B------:R-:W-:Y:S01]  /*8740*/  @!PT LDS RZ, [RZ] ;  /* 0x00000000fffff984 */ /* 0x000fe20000000800 */
[----:B------:R-:W-:Y:S01]  /*8750*/  @!PT LDS RZ, [RZ] ;  /* 0x00000000fffff984 */ /* 0x000fe20000000800 */
[----:B------:R1:W-:Y:S06]  /*8760*/  @!P3 LDGSTS.E.BYPASS.LTC128B.128 [R239+0xd000], [R10.64] ;  /* 0x0d0000000aefbfae */ /* 0x0003ec000b901d52 */
[----:B------:R-:W-:Y:S06]  /*8770*/  @P2 STS.128 [R239+0xf000], RZ ;  /* 0x00f000ffef002388 */ /* 0x000fec0000000c00 */
[----:B------:R-:W-:Y:S01]  /*8780*/  @!PT LDS RZ, [RZ] ;  /* 0x00000000fffff984 */ /* 0x000fe20000000800 */
[----:B------:R-:W-:Y:S01]  /*8790*/  @!PT LDS RZ, [RZ] ;  /* 0x00000000fffff984 */ /* 0x000fe20000000800 */
[----:B------:R-:W-:Y:S01]  /*87a0*/  @!PT LDS RZ, [RZ] ;  /* 0x00000000fffff984 */ /* 0x000fe20000000800 */
[----:B------:R4:W-:Y:S06]  /*87b0*/  @!P2 LDGSTS.E.BYPASS.LTC128B.128 [R239+0xf000], [R6.64+0x80] ;  /* 0x0f00008006efafae */ /* 0x0009ec000b901d52 */
        /* <DEDUP_REMOVED lines=10> */
[----:B------:R-:W-:Y:S06]  /*8860*/  LDSM.16.M88.4 R64, [R227] ;  /* 0x00000000e340783b */ /* 0x000fec0000000200 */
[----:B---3--:R-:W4:Y:S06]  /*8870*/  LDSM.16.M88.4 R16, [R220+0x8000] ;  /* 0x00800000dc10783b */ /* 0x008f2c0000000200 */
[----:B------:R-:W1:Y:S06]  /*8880*/  LDSM.16.M88.4 R60, [R227+0x2000] ;  /* 0x00200000e33c783b */ /* 0x000e6c0000000200 */
[----:B------:R-:W3:Y:S06]  /*8890*/  LDSM.16.M88.4 R32, [R220+0x8800] ;  /* 0x00880000dc20783b */ /* 0x000eec0000000200 */
[----:B------:R-:W0:Y:S06]  /*88a0*/  LDGDEPBAR ;  /* 0x00000000000079af */ /* 0x000e2c0000000000 */
[----:B------:R-:W5:Y:S06]  /*88b0*/  LDSM.16.M88.4 R48, [R220+0x9000] ;  /* 0x00900000dc30783b */ /* 0x000f6c0000000200 */
[----:B------:R-:W3:Y:S06]  /*88c0*/  LDSM.16.M88.4 R204, [R220+0x9800] ;  /* 0x00980000dccc783b */ /* 0x000eec0000000200 */
[----:B------:R-:W-:Y:S01]  /*88d0*/  LDSM.16.M88.4 R208, [R228] ;  /* 0x00000000e4d0783b */ /* 0x000fe20000000200 */
[-C--:B----4-:R-:W-:Y:S05]  /*88e0*/  HMMA.16816.F32 R4, R64, R16.reuse, RZ ;  /* 0x000000104004723c */ /* 0x090fea00000018ff */
[----:B------:R-:W4:Y:S03]  /*88f0*/  LDSM.16.M88.4 R212, [R231] ;  /* 0x00000000e7d4783b */ /* 0x000f260000000200 */
[C---:B-1----:R-:W-:Y:S03]  /*8900*/  HMMA.16816.F32 R8, R60.reuse, R16, RZ ;  /* 0x000000103c08723c */ /* 0x042fe600000018ff */
[----:B------:R-:W1:Y:S05]  /*8910*/  LDSM.16.M88.4 R216, [R228+0x2000] ;  /* 0x00200000e4d8783b */ /* 0x000e6a0000000200 */
[-C--:B--2---:R-:W-:Y:S08]  /*8920*/  HMMA.16816.F32 R12, R60, R18.reuse, RZ ;  /* 0x000000123c0c723c */ /* 0x084ff000000018ff */
[C---:B------:R-:W-:Y:S08]  /*8930*/  HMMA.16816.F32 R16, R64.reuse, R18, RZ ;  /* 0x000000124010723c */ /* 0x040ff000000018ff */
[-C--:B---3--:R-:W-:Y:S08]  /*8940*/  HMMA.16816.F32 R20, R64, R32.reuse, RZ ;  /* 0x000000204014723c */ /* 0x088ff000000018ff */
[C---:B------:R-:W-:Y:S08]  /*8950*/  HMMA.16816.F32 R24, R60.reuse, R32, RZ ;  /* 0x000000203c18723c */ /* 0x040ff000000018ff */
[-C--:B------:R-:W-:Y:S08]  /*8960*/  HMMA.16816.F32 R28, R60, R34.reuse, RZ ;  /* 0x000000223c1c723c */ /* 0x080ff000000018ff */
[C---:B------:R-:W-:Y:S08]  /*8970*/  HMMA.16816.F32 R32, R64.reuse, R34, RZ ;  /* 0x000000224020723c */ /* 0x040ff000000018ff */
[-C--:B-----5:R-:W-:Y:S08]  /*8980*/  HMMA.16816.F32 R36, R64, R48.reuse, RZ ;  /* 0x000000304024723c */ /* 0x0a0ff000000018ff */
[C---:B------:R-:W-:Y:S08]  /*8990*/  HMMA.16816.F32 R40, R60.reuse, R48, RZ ;  /* 0x000000303c28723c */ /* 0x040ff000000018ff */
[-C--:B------:R-:W-:Y:S08]  /*89a0*/  HMMA.16816.F32 R44, R60, R50.reuse, RZ ;  /* 0x000000323c2c723c */ /* 0x080ff000000018ff */
[C---:B------:R-:W-:Y:S08]  /*89b0*/  HMMA.16816.F32 R48, R64.reuse, R50, RZ ;  /* 0x000000324030723c */ /* 0x040ff000000018ff */
[-C--:B------:R-:W-:Y:S08]  /*89c0*/  HMMA.16816.F32 R52, R64, R204.reuse, RZ ;  /* 0x000000cc4034723c */ /* 0x080ff000000018ff */
[C---:B------:R-:W-:Y:S08]  /*89d0*/  HMMA.16816.F32 R56, R60.reuse, R204, RZ ;  /* 0x000000cc3c38723c */ /* 0x040ff000000018ff */
[-C--:B------:R-:W-:Y:S08]  /*89e0*/  HMMA.16816.F32 R60, R60, R206.reuse, RZ ;  /* 0x000000ce3c3c723c */ /* 0x080ff000000018ff */
[----:B------:R-:W-:Y:S01]  /*89f0*/  HMMA.16816.F32 R64, R64, R206, RZ ;  /* 0x000000ce4040723c */ /* 0x000fe200000018ff */
[----:B------:R-:W2:Y:S07]  /*8a00*/  LDSM.16.M88.4 R204, [R238] ;  /* 0x00000000eecc783b */ /* 0x000eae0000000200 */
[-C--:B----4-:R-:W-:Y:S08]  /*8a10*/  HMMA.16816.F32 R4, R208, R212.reuse, R4 ;  /* 0x000000d4d004723c */ /* 0x090ff00000001804 */
[C---:B-1----:R-:W-:Y:S08]  /*8a20*/  HMMA.16816.F32 R8, R216.reuse, R212, R8 ;  /* 0x000000d4d808723c */ /* 0x042ff00000001808 */
[-C--:B------:R-:W-:Y:S08]  /*8a30*/  HMMA.16816.F32 R12, R216, R214.reuse, R12 ;  /* 0x000000d6d80c723c */ /* 0x080ff0000000180c */
[C---:B------:R-:W-:Y:S01]  /*8a40*/  HMMA.16816.F32 R16, R208.reuse, R214, R16 ;  /* 0x000000d6d010723c */ /* 0x040fe20000001810 */
[----:B------:R-:W1:Y:S07]  /*8a50*/  LDSM.16.M88.4 R212, [R237] ;  /* 0x00000000edd4783b */ /* 0x000e6e0000000200 */
[-C--:B--2---:R-:W-:Y:S08]  /*8a60*/  HMMA.16816.F32 R20, R208, R204.reuse, R20 ;  /* 0x000000ccd014723c */ /* 0x084ff00000001814 */
[C---:B------:R-:W-:Y:S08]  /*8a70*/  HMMA.16816.F32 R24, R216.reuse, R204, R24 ;  /* 0x000000ccd818723c */ /* 0x040ff00000001818 */
[-C--:B------:R-:W-:Y:S08]  /*8a80*/  HMMA.16816.F32 R28, R216, R206.reuse, R28 ;  /* 0x000000ced81c723c */ /* 0x080ff0000000181c */
[C---:B------:R-:W-:Y:S01]  /*8a90*/  HMMA.16816.F32 R32, R208.reuse, R206, R32 ;  /* 0x000000ced020723c */ /* 0x040fe20000001820 */
[----:B------:R-:W2:Y:S07]  /*8aa0*/  LDSM.16.M88.4 R204, [R236] ;  /* 0x00000000eccc783b */ /* 0x000eae0000000200 */
[-C--:B-1----:R-:W-:Y:S08]  /*8ab0*/  HMMA.16816.F32 R36, R208, R212.reuse, R36 ;  /* 0x000000d4d024723c */ /* 0x082ff00000001824 */
[C---:B------:R-:W-:Y:S08]  /*8ac0*/  HMMA.16816.F32 R40, R216.reuse, R212, R40 ;  /* 0x000000d4d828723c */ /* 0x040ff00000001828 */
[-C--:B------:R-:W-:Y:S08]  /*8ad0*/  HMMA.16816.F32 R44, R216, R214.reuse, R44 ;  /* 0x000000d6d82c723c */ /* 0x080ff0000000182c */
[C---:B------:R-:W-:Y:S01]  /*8ae0*/  HMMA.16816.F32 R48, R208.reuse, R214, R48 ;  /* 0x000000d6d030723c */ /* 0x040fe20000001830 */
[----:B------:R-:W-:Y:S07]  /*8af0*/  LDSM.16.M88.4 R212, [R230] ;  /* 0x00000000e6d4783b */ /* 0x000fee0000000200 */
[-C--:B--2---:R-:W-:Y:S08]  /*8b00*/  HMMA.16816.F32 R52, R208, R204.reuse, R52 ;  /* 0x000000ccd034723c */ /* 0x084ff00000001834 */
[C---:B------:R-:W-:Y:S08]  /*8b10*/  HMMA.16816.F32 R56, R216.reuse, R204, R56 ;  /* 0x000000ccd838723c */ /* 0x040ff00000001838 */
[-C--:B------:R-:W-:Y:S01]  /*8b20*/  HMMA.16816.F32 R60, R216, R206.reuse, R60 ;  /* 0x000000ced83c723c */ /* 0x080fe2000000183c */
[----:B------:R-:W1:Y:S07]  /*8b30*/  LDSM.16.M88.4 R216, [R226+0x8000] ;  /* 0x00800000e2d8783b */ /* 0x000e6e0000000200 */
[----:B------:R-:W-:Y:S01]  /*8b40*/  HMMA.16816.F32 R64, R208, R206, R64 ;  /* 0x000000ced040723c */ /* 0x000fe20000001840 */
[----:B------:R-:W2:Y:S06]  /*8b50*/  LDSM.16.M88.4 R204, [R230+0x2000] ;  /* 0x00200000e6cc783b */ /* 0x000eac0000000200 */
[----:B------:R-:W3:Y:S01]  /*8b60*/  LDSM.16.M88.4 R208, [R226+0x8800] ;  /* 0x00880000e2d0783b */ /* 0x000ee20000000200 */
[-C--:B-1----:R-:W-:Y:S08]  /*8b70*/  HMMA.16816.F32 R4, R212, R216.reuse, R4 ;  /* 0x000000d8d404723c */ /* 0x082ff00000001804 */
[C---:B--2---:R-:W-:Y:S08]  /*8b80*/  HMMA.16816.F32 R8, R204.reuse, R216, R8 ;  /* 0x000000d8cc08723c */ /* 0x044ff00000001808 */
[-C--:B------:R-:W-:Y:S08]  /*8b90*/  HMMA.16816.F32 R12, R204, R218.reuse, R12 ;  /* 0x000000dacc0c723c */ /* 0x080ff0000000180c */
[C---:B------:R-:W-:Y:S01]  /*8ba0*/  HMMA.16816.F32 R16, R212.reuse, R218, R16 ;  /* 0x000000dad410723c */ /* 0x040fe20000001810 */
[----:B------:R-:W1:Y:S07]  /*8bb0*/  LDSM.16.M88.4 R216, [R226+0x9000] ;  /* 0x00900000e2d8783b */ /* 0x000e6e0000000200 */
[-C--:B---3--:R-:W-:Y:S08]  /*8bc0*/  HMMA.16816.F32 R20, R212, R208.reuse, R20 ;  /* 0x000000d0d414723c */ /* 0x088ff00000001814 */
[C---:B------:R-:W-:Y:S08]  /*8bd0*/  HMMA.16816.F32 R24, R204.reuse, R208, R24 ;  /* 0x000000d0cc18723c */ /* 0x040ff00000001818 */
[-C--:B------:R-:W-:Y:S08]  /*8be0*/  HMMA.16816.F32 R28, R204, R210.reuse, R28 ;  /* 0x000000d2cc1c723c */ /* 0x080ff0000000181c */
[C---:B------:R-:W-:Y:S01]  /*8bf0*/  HMMA.16816.F32 R32, R212.reuse, R210, R32 ;  /* 0x000000d2d420723c */ /* 0x040fe20000001820 */
[----:B------:R-:W2:Y:S07]  /*8c00*/  LDSM.16.M88.4 R208, [R226+0x9800] ;  /* 0x00980000e2d0783b */ /* 0x000eae0000000200 */
        /* <DEDUP_REMOVED lines=8> */
[----:B------:R-:W1:Y:S07]  /*8c90*/  LDSM.16.M88.4 R204, [R229] ;  /* 0x00000000e5cc783b */ /* 0x000e6e0000000200 */
        /* <DEDUP_REMOVED lines=17> */
[----:B------:R-:W-:Y:S07]  /*8db0*/  LDSM.16.M88.4 R216, [R220+0xa000] ;  /* 0x00a00000dcd8783b */ /* 0x000fee0000000200 */
        /* <DEDUP_REMOVED lines=28> */
[----:B------:R-:W3:Y:S01]  /*8f80*/  LDSM.16.M88.4 R212, [R234] ;  /* 0x00000000ead4783b */ /* 0x000ee20000000200 */
[-C--:B-1----:R-:W-:Y:S08]  /*8f90*/  HMMA.16816.F32 R4, R204, R216.reuse, R4 ;  /* 0x000000d8cc04723c */ /* 0x082ff00000001804 */
[C---:B--2---:R-:W-:Y:S08]  /*8fa0*/  HMMA.16816.F32 R8, R208.reuse, R216, R8 ;  /* 0x000000d8d008723c */ /* 0x044ff00000001808 */
[-C--:B------:R-:W-:Y:S08]  /*8fb0*/  HMMA.16816.F32 R12, R208, R218.reuse, R12 ;  /* 0x000000dad00c723c */ /* 0x080ff0000000180c */
[C---:B------:R-:W-:Y:S01]  /*8fc0*/  HMMA.16816.F32 R16, R204.reuse, R218, R16 ;  /* 0x000000dacc10723c */ /* 0x040fe20000001810 */
[----:B------:R-:W1:Y:S07]  /*8fd0*/  LDSM.16.M88.4 R216, [R233] ;  /* 0x00000000e9d8783b */ /* 0x000e6e0000000200 */
[-C--:B---3--:R-:W-:Y:S08]  /*8fe0*/  HMMA.16816.F32 R20, R204, R212.reuse, R20 ;  /* 0x000000d4cc14723c */ /* 0x088ff00000001814 */
        /* <DEDUP_REMOVED lines=47> */
[----:B------:R-:W2:Y:S01]  /*92e0*/  LDSM.16.M88.4 R212, [R225+0x3800] ;  /* 0x00380000e1d4783b */ /* 0x000ea20000000200 */
[----:B------:R-:W-:Y:S05]  /*92f0*/  DEPBAR.LE SB0, 0x0 ;  /* 0x000080000000791a */ /* 0x000fea0000000000 */
[----:B------:R-:W-:Y:S01]  /*9300*/  BAR.SYNC.DEFER_BLOCKING 0x0 ;  /* 0x0000000000007b1d */ /* 0x000fe20000010000 */
[-C--:B-1----:R-:W-:Y:S08]  /*9310*/  HMMA.16816.F32 R36, R204, R216.reuse, R36 ;  /* 0x000000d8cc24723c */ /* 0x082ff00000001824 */
[C---:B------:R-:W-:Y:S08]  /*9320*/  HMMA.16816.F32 R40, R208.reuse, R216, R40 ;  /* 0x000000d8d028723c */ /* 0x040ff00000001828 */
[-C--:B------:R-:W-:Y:S08]  /*9330*/  HMMA.16816.F32 R44, R208, R218.reuse, R44 ;  /* 0x000000dad02c723c */ /* 0x080ff0000000182c */
[C---:B------:R-:W-:Y:S08]  /*9340*/  HMMA.16816.F32 R48, R204.reuse, R218, R48 ;  /* 0x000000dacc30723c */ /* 0x040ff00000001830 */
[-C--:B--2---:R-:W-:Y:S08]  /*9350*/  HMMA.16816.F32 R52, R204, R212.reuse, R52 ;  /* 0x000000d4cc34723c */ /* 0x084ff00000001834 */
[C---:B------:R-:W-:Y:S08]  /*9360*/  HMMA.16816.F32 R56, R208.reuse, R212, R56 ;  /* 0x000000d4d038723c */ /* 0x040ff00000001838 */
[-C--:B------:R-:W-:Y:S08]  /*9370*/  HMMA.16816.F32 R60, R208, R214.reuse, R60 ;  /* 0x000000d6d03c723c */ /* 0x080ff0000000183c */
[----:B------:R-:W-:Y:S01]  /*9380*/  HMMA.16816.F32 R64, R204, R214, R64 ;  /* 0x000000d6cc40723c */ /* 0x000fe20000001840 */
[----:B------:R-:W-:-:S07]  /*9390*/  @P4 BRA `(.L_x_145) ;  /* 0xffffeb1000004947 */ /* 0x000fce000383ffff */
.L_x_144:
[----:B------:R-:W-:Y:S01]  /*93a0*/  FMNMX.FTZ R0, R4, R168, !PT ;  /* 0x000000a804007209 */ /* 0x000fe20007810000 */
[----:B------:R-:W-:Y:S03]  /*93b0*/  UIADD3 UR16, UR16, -0x1, URZ ;  /* 0xffffffff10107890 */ /* 0x000fe6000fffe03f */
        /* <DEDUP_REMOVED lines=37> */
[----:B-1----:R-:W1:Y:S01]  /*9610*/  SHFL.BFLY PT, R204, R172, 0x2, 0x1f ;  /* 0x0c401f00accc7f89 */ /* 0x002e6200000e0000 */
        /* <DEDUP_REMOVED lines=41> */
[----:B------:R-:W5:Y:S01]  /*98b0*/  SHFL.BFLY PT, R206, R170, 0x1, 0x1f ;  /* 0x0c201f00aace7f89 */ /* 0x000f6200000e0000 */
[----:B-1----:R-:W-:Y:S02]  /*98c0*/  FMNMX.FTZ R171, R171, R205, !PT ;  /* 0x000000cdabab7209 */ /* 0x002fe40007810000 */
[----:B--2---:R-:W-:Y:S03]  /*98d0*/  FMNMX.FTZ R3, R2, R3, !PT ;  /* 0x0000000302037209 */ /* 0x004fe60007810000 */
[----:B---3--:R-:W-:Y:S02]  /*98e0*/  FADD.FTZ R0, -R171, R173 ;  /* 0x000000adab007221 */ /* 0x008fe40000010100 */
[----:B------:R-:W-:Y:S02]  /*98f0*/  FMUL.FTZ R173, R172, c[0x0][0x23c] ;  /* 0x00008f00acad7a20 */ /* 0x000fe40000410000 */
[----:B------:R-:W-:Y:S01]  /*9900*/  FMUL.FTZ R0, R0, c[0x0][0x23c] ;  /* 0x00008f0000007a20 */ /* 0x000fe20000410000 */
[----:B-----5:R-:W-:Y:S01]  /*9910*/  FMNMX.FTZ R170, R170, R206, !PT ;  /* 0x000000ceaaaa7209 */ /* 0x020fe20007810000 */
[----:B------:R-:W-:Y:S01]  /*9920*/  FMUL.FTZ R208, R3, c[0x0][0x23c] ;  /* 0x00008f0003d07a20 */ /* 0x000fe20000410000 */
[----:B------:R-:W-:Y:S01]  /*9930*/  FSEL R173, R173, RZ, P0 ;  /* 0x000000ffadad7208 */ /* 0x000fe20000000000 */
[----:B------:R1:W2:Y:S01]  /*9940*/  MUFU.EX2 R168, R0 ;  /* 0x0000000000a87308 */ /* 0x0002a20000000800 */
[----:B------:R-:W-:Y:S01]  /*9950*/  FSETP.NEU.FTZ.AND P0, PT, R171, -INF , PT ;  /* 0xff800000ab00780b */ /* 0x000fe20003f1d000 */
[----:B------:R-:W3:Y:S01]  /*9960*/  LDSM.16.MT88.4 R204, [R221+0xc000] ;  /* 0x00c00000ddcc783b */ /* 0x000ee20000004200 */
[----:B----4-:R-:W-:Y:S02]  /*9970*/  FMUL.FTZ R68, R169, R68 ;  /* 0x00000044a9447220 */ /* 0x010fe40000410000 */
[--C-:B------:R-:W-:Y:S02]  /*9980*/  FFMA.FTZ R16, R16, c[0x0][0x23c], -R173.reuse ;  /* 0x00008f0010107a23 */ /* 0x100fe400000108ad */
[--C-:B------:R-:W-:Y:S02]  /*9990*/  FFMA.FTZ R4, R4, c[0x0][0x23c], -R173.reuse ;  /* 0x00008f0004047a23 */ /* 0x100fe400000108ad */
[--C-:B------:R-:W-:Y:S01]  /*99a0*/  FFMA.FTZ R5, R5, c[0x0][0x23c], -R173.reuse ;  /* 0x00008f0005057a23 */ /* 0x100fe200000108ad */
[----:B------:R4:W-:Y:S01]  /*99b0*/  MUFU.EX2 R214, R16 ;  /* 0x0000001000d67308 */ /* 0x0009e20000000800 */
[--C-:B------:R-:W-:Y:S02]  /*99c0*/  FFMA.FTZ R17, R17, c[0x0][0x23c], -R173.reuse ;  /* 0x00008f0011117a23 */ /* 0x100fe400000108ad */
[--C-:B------:R-:W-:Y:S02]  /*99d0*/  FFMA.FTZ R212, R37, c[0x0][0x23c], -R173.reuse ;  /* 0x00008f0025d47a23 */ /* 0x100fe400000108ad */
[----:B------:R-:W-:Y:S02]  /*99e0*/  FFMA.FTZ R213, R36, c[0x0][0x23c], -R173 ;  /* 0x00008f0024d57a23 */ /* 0x000fe400000108ad */
[C---:B------:R-:W-:Y:S02]  /*99f0*/  FMUL.FTZ R69, R169.reuse, R69 ;  /* 0x00000045a9457220 */ /* 0x040fe40000410000 */
[C---:B------:R-:W-:Y:S01]  /*9a00*/  FMUL.FTZ R80, R169.reuse, R80 ;  /* 0x00000050a9507220 */ /* 0x040fe20000410000 */
[----:B------:R5:W-:Y:S01]  /*9a10*/  MUFU.EX2 R218, R4 ;  /* 0x0000000400da7308 */ /* 0x000be20000000800 */
[C---:B------:R-:W-:Y:S02]  /*9a20*/  FMUL.FTZ R81, R169.reuse, R81 ;  /* 0x00000051a9517220 */ /* 0x040fe40000410000 */
[C---:B------:R-:W-:Y:S02]  /*9a30*/  FMUL.FTZ R84, R169.reuse, R84 ;  /* 0x00000054a9547220 */ /* 0x040fe40000410000 */
[C---:B-1----:R-:W-:Y:S02]  /*9a40*/  FADD.FTZ R0, -R170.reuse, R174 ;  /* 0x000000aeaa007221 */ /* 0x042fe40000010100 */
[----:B------:R-:W-:Y:S02]  /*9a50*/  FMUL.FTZ R174, R170, c[0x0][0x23c] ;  /* 0x00008f00aaae7a20 */ /* 0x000fe40000410000 */
[----:B------:R-:W-:Y:S01]  /*9a60*/  FMUL.FTZ R0, R0, c[0x0][0x23c] ;  /* 0x00008f0000007a20 */ /* 0x000fe20000410000 */
[----:B------:R-:W1:Y:S01]  /*9a70*/  MUFU.EX2 R242, R5 ;  /* 0x0000000500f27308 */ /* 0x000e620000000800 */
[C---:B--2---:R-:W-:Y:S02]  /*9a80*/  FMUL.FTZ R70, R168.reuse, R70 ;  /* 0x00000046a8467220 */ /* 0x044fe40000410000 */
[C---:B------:R-:W-:Y:S02]  /*9a90*/  FMUL.FTZ R71, R168.reuse, R71 ;  /* 0x00000047a8477220 */ /* 0x040fe40000410000 */
[C---:B----4-:R-:W-:Y:S02]  /*9aa0*/  FMUL.FTZ R16, R169.reuse, R188 ;  /* 0x000000bca9107220 */ /* 0x050fe40000410000 */
[C---:B------:R-:W-:Y:S02]  /*9ab0*/  FMUL.FTZ R82, R168.reuse, R82 ;  /* 0x00000052a8527220 */ /* 0x040fe40000410000 */
[C---:B------:R-:W-:Y:S01]  /*9ac0*/  FMUL.FTZ R83, R168.reuse, R83 ;  /* 0x00000053a8537220 */ /* 0x040fe20000410000 */
[----:B------:R2:W4:Y:S01]  /*9ad0*/  MUFU.EX2 R2, R0 ;  /* 0x0000000000027308 */ /* 0x0005220000000800 */
[C---:B------:R-:W-:Y:S02]  /*9ae0*/  FMUL.FTZ R85, R169.reuse, R85 ;  /* 0x00000055a9557220 */ /* 0x040fe40000410000 */
[C---:B------:R-:W-:Y:S02]  /*9af0*/  FMUL.FTZ R86, R168.reuse, R86 ;  /* 0x00000056a8567220 */ /* 0x040fe40000410000 */
[C---:B-----5:R-:W-:Y:S02]  /*9b00*/  FMUL.FTZ R4, R169.reuse, R180 ;  /* 0x000000b4a9047220 */ /* 0x060fe40000410000 */
[C---:B------:R-:W-:Y:S02]  /*9b10*/  FMUL.FTZ R87, R168.reuse, R87 ;  /* 0x00000057a8577220 */ /* 0x040fe40000410000 */
[C---:B------:R-:W-:Y:S01]  /*9b20*/  FMUL.FTZ R96, R169.reuse, R96 ;  /* 0x00000060a9607220 */ /* 0x040fe20000410000 */
[----:B------:R5:W-:Y:S01]  /*9b30*/  MUFU.EX2 R248, R17 ;  /* 0x0000001100f87308 */ /* 0x000be20000000800 */
[C---:B------:R-:W-:Y:S02]  /*9b40*/  FMUL.FTZ R97, R169.reuse, R97 ;  /* 0x00000061a9617220 */ /* 0x040fe40000410000 */
[----:B------:R-:W-:Y:S01]  /*9b50*/  FMUL.FTZ R98, R168, R98 ;  /* 0x00000062a8627220 */ /* 0x000fe20000410000 */
[----:B-1----:R-:W-:Y:S01]  /*9b60*/  F2FP.PACK_AB R180, R242, R218 ;  /* 0x000000daf2b4723e */ /* 0x002fe200000000ff */
[C---:B------:R-:W-:Y:S02]  /*9b70*/  FMUL.FTZ R5, R169.reuse, R181 ;  /* 0x000000b5a9057220 */ /* 0x040fe40000410000 */
[C---:B------:R-:W-:Y:S02]  /*9b80*/  FMUL.FTZ R99, R168.reuse, R99 ;  /* 0x00000063a8637220 */ /* 0x040fe40000410000 */
[C---:B------:R-:W-:Y:S02]  /*9b90*/  FMUL.FTZ R100, R169.reuse, R100 ;  /* 0x00000064a9647220 */ /* 0x040fe40000410000 */
[----:B------:R-:W-:Y:S02]  /*9ba0*/  FMUL.FTZ R101, R169, R101 ;  /* 0x00000065a9657220 */ /* 0x000fe40000410000 */
[----:B------:R-:W-:Y:S02]  /*9bb0*/  FMUL.FTZ R102, R168, R102 ;  /* 0x00000066a8667220 */ /* 0x000fe40000410000 */
[----:B--2---:R-:W-:Y:S02]  /*9bc0*/  FADD.FTZ R0, -R3, R175 ;  /* 0x000000af03007221 */ /* 0x004fe40000010100 */
[----:B------:R-:W-:Y:S02]  /*9bd0*/  FMUL.FTZ R175, R171, c[0x0][0x23c] ;  /* 0x00008f00abaf7a20 */ /* 0x000fe40000410000 */
[----:B------:R-:W-:Y:S02]  /*9be0*/  FMUL.FTZ R0, R0, c[0x0][0x23c] ;  /* 0x00008f0000007a20 */ /* 0x000fe40000410000 */
[C---:B----4-:R-:W-:Y:S01]  /*9bf0*/  FMUL.FTZ R72, R2.reuse, R72 ;  /* 0x0000004802487220 */ /* 0x050fe20000410000 */
[----:B------:R-:W-:Y:S01]  /*9c00*/  FSEL R175, R175, RZ, P0 ;  /* 0x000000ffafaf7208 */ /* 0x000fe20000000000 */
[----:B------:R-:W-:Y:S01]  /*9c10*/  FMUL.FTZ R73, R2, R73 ;  /* 0x0000004902497220 */ /* 0x000fe20000410000 */
[----:B------:R-:W-:Y:S01]  /*9c20*/  FSETP.NEU.FTZ.AND P0, PT, R170, -INF , PT ;  /* 0xff800000aa00780b */ /* 0x000fe20003f1d000 */
[----:B------:R-:W1:Y:S01]  /*9c30*/  MUFU.EX2 R0, R0 ;  /* 0x0000000000007308 */ /* 0x000e620000000800 */
[----:B-----5:R-:W-:Y:S02]  /*9c40*/  FMUL.FTZ R17, R169, R189 ;  /* 0x000000bda9117220 */ /* 0x020fe40000410000 */
[----:B------:R-:W-:Y:S01]  /*9c50*/  FSEL R174, R174, RZ, P0 ;  /* 0x000000ffaeae7208 */ /* 0x000fe20000000000 */
[--C-:B------:R-:W-:Y:S01]  /*9c60*/  FFMA.FTZ R18, R18, c[0x0][0x23c], -R175.reuse ;  /* 0x00008f0012127a23 */ /* 0x100fe200000108af */
[----:B------:R-:W-:Y:S01]  /*9c70*/  FSETP.NEU.FTZ.AND P0, PT, R3, -INF , PT ;  /* 0xff8000000300780b */ /* 0x000fe20003f1d000 */
[--C-:B------:R-:W-:Y:S02]  /*9c80*/  FFMA.FTZ R6, R6, c[0x0][0x23c], -R175.reuse ;  /* 0x00008f0006067a23 */ /* 0x100fe400000108af */
[--C-:B------:R-:W-:Y:S01]  /*9c90*/  FFMA.FTZ R12, R12, c[0x0][0x23c], -R174.reuse ;  /* 0x00008f000c0c7a23 */ /* 0x100fe200000108ae */
[----:B------:R-:W-:Y:S01]  /*9ca0*/  FSEL R208, R208, RZ, P0 ;  /* 0x000000ffd0d07208 */ /* 0x000fe20000000000 */
[----:B------:R-:W-:Y:S01]  /*9cb0*/  FFMA.FTZ R13, R13, c[0x0][0x23c], -R174 ;  /* 0x00008f000d0d7a23 */ /* 0x000fe200000108ae */
[----:B------:R-:W2:Y:S01]  /*9cc0*/  MUFU.EX2 R210, R18 ;  /* 0x0000001200d27308 */ /* 0x000ea20000000800 */
[--C-:B------:R-:W-:Y:S02]  /*9cd0*/  FFMA.FTZ R7, R7, c[0x0][0x23c], -R175.reuse ;  /* 0x00008f0007077a23 */ /* 0x100fe400000108af */
[--C-:B------:R-:W-:Y:S02]  /*9ce0*/  FFMA.FTZ R14, R14, c[0x0][0x23c], -R208.reuse ;  /* 0x00008f000e0e7a23 */ /* 0x100fe400000108d0 */
[--C-:B------:R-:W-:Y:S02]  /*9cf0*/  FFMA.FTZ R15, R15, c[0x0][0x23c], -R208.reuse ;  /* 0x00008f000f0f7a23 */ /* 0x100fe400000108d0 */
[----:B------:R-:W-:Y:S02]  /*9d00*/  FFMA.FTZ R19, R19, c[0x0][0x23c], -R175 ;  /* 0x00008f0013137a23 */ /* 0x000fe400000108af */
[----:B------:R-:W-:Y:S01]  /*9d10*/  FFMA.FTZ R11, R11, c[0x0][0x23c], -R208 ;  /* 0x00008f000b0b7a23 */ /* 0x000fe200000108d0 */
[----:B------:R-:W4:Y:S01]  /*9d20*/  MUFU.EX2 R211, R12 ;  /* 0x0000000c00d37308 */ /* 0x000f220000000800 */
[--C-:B------:R-:W-:Y:S02]  /*9d30*/  FFMA.FTZ R8, R8, c[0x0][0x23c], -R174.reuse ;  /* 0x00008f0008087a23 */ /* 0x100fe400000108ae */
[----:B------:R-:W-:Y:S02]  /*9d40*/  FFMA.FTZ R9, R9, c[0x0][0x23c], -R174 ;  /* 0x00008f0009097a23 */ /* 0x000fe400000108ae */
[----:B------:R-:W-:Y:S02]  /*9d50*/  FFMA.FTZ R10, R10, c[0x0][0x23c], -R208 ;  /* 0x00008f000a0a7a23 */ /* 0x000fe400000108d0 */
[C---:B-1----:R-:W-:Y:S02]  /*9d60*/  FMUL.FTZ R74, R0.reuse, R74 ;  /* 0x0000004a004a7220 */ /* 0x042fe40000410000 */
[----:B------:R-:W-:Y:S01]  /*9d70*/  FMUL.FTZ R75, R0, R75 ;  /* 0x0000004b004b7220 */ /* 0x000fe20000410000 */
[----:B------:R1:W-:Y:S01]  /*9d80*/  MUFU.EX2 R246, R13 ;  /* 0x0000000d00f67308 */ /* 0x0003e20000000800 */
[C---:B------:R-:W-:Y:S02]  /*9d90*/  FMUL.FTZ R76, R2.reuse, R76 ;  /* 0x0000004c024c7220 */ /* 0x040fe40000410000 */
[----:B------:R-:W-:Y:S01]  /*9da0*/  FMUL.FTZ R77, R2, R77 ;  /* 0x0000004d024d7220 */ /* 0x000fe20000410000 */
[----:B--2---:R-:W-:Y:S01]  /*9db0*/  MOV R37, R210 ;  /* 0x000000d200257202 */ /* 0x004fe20000000f00 */
[--C-:B------:R-:W-:Y:S01]  /*9dc0*/  FFMA.FTZ R210, R49, c[0x0][0x23c], -R173.reuse ;  /* 0x00008f0031d27a23 */ /* 0x100fe200000108ad */
[----:B------:R-:W-:Y:S01]  /*9dd0*/  MOV R49, R214 ;  /* 0x000000d600317202 */ /* 0x000fe20000000f00 */
[--C-:B------:R-:W-:Y:S02]  /*9de0*/  FFMA.FTZ R214, R52, c[0x0][0x23c], -R173.reuse ;  /* 0x00008f0034d67a23 */ /* 0x100fe400000108ad */
[----:B------:R-:W-:Y:S01]  /*9df0*/  FMUL.FTZ R18, R168, R190 ;  /* 0x000000bea8127220 */ /* 0x000fe20000410000 */
[----:B------:R2:W-:Y:S01]  /*9e00*/  MUFU.EX2 R249, R14 ;  /* 0x0000000e00f97308 */ /* 0x0005e20000000800 */
[C---:B------:R-:W-:Y:S02]  /*9e10*/  FMUL.FTZ R78, R0.reuse, R78 ;  /* 0x0000004e004e7220 */ /* 0x040fe40000410000 */
[----:B------:R-:W-:Y:S01]  /*9e20*/  FMUL.FTZ R79, R0, R79 ;  /* 0x0000004f004f7220 */ /* 0x000fe20000410000 */
[----:B----4-:R-:W-:Y:S01]  /*9e30*/  MOV R36, R211 ;  /* 0x000000d300247202 */ /* 0x010fe20000000f00 */
[C---:B------:R-:W-:Y:S02]  /*9e40*/  FMUL.FTZ R12, R2.reuse, R184 ;  /* 0x000000b8020c7220 */ /* 0x040fe40000410000 */
[C---:B------:R-:W-:Y:S01]  /*9e50*/  FMUL.FTZ R88, R2.reuse, R88 ;  /* 0x0000005802587220 */ /* 0x040fe20000410000 */
[----:B------:R-:W-:Y:S01]  /*9e60*/  MOV R190, R36 ;  /* 0x0000002400be7202 */ /* 0x000fe20000000f00 */
[----:B------:R-:W-:Y:S01]  /*9e70*/  FMUL.FTZ R89, R2, R89 ;  /* 0x0000005902597220 */ /* 0x000fe20000410000 */
[----:B------:R4:W-:Y:S01]  /*9e80*/  MUFU.EX2 R245, R15 ;  /* 0x0000000f00f57308 */ /* 0x0009e20000000800 */
[C---:B------:R-:W-:Y:S02]  /*9e90*/  FMUL.FTZ R90, R0.reuse, R90 ;  /* 0x0000005a005a7220 */ /* 0x040fe40000410000 */
[----:B------:R-:W-:Y:S02]  /*9ea0*/  FMUL.FTZ R91, R0, R91 ;  /* 0x0000005b005b7220 */ /* 0x000fe40000410000 */
[C---:B-1----:R-:W-:Y:S02]  /*9eb0*/  FMUL.FTZ R13, R2.reuse, R185 ;  /* 0x000000b9020d7220 */ /* 0x042fe40000410000 */
[C---:B------:R-:W-:Y:S02]  /*9ec0*/  FMUL.FTZ R92, R2.reuse, R92 ;  /* 0x0000005c025c7220 */ /* 0x040fe40000410000 */
[----:B------:R-:W-:Y:S01]  /*9ed0*/  FMUL.FTZ R93, R2, R93 ;  /* 0x0000005d025d7220 */ /* 0x000fe20000410000 */
[----:B------:R1:W-:Y:S01]  /*9ee0*/  MUFU.EX2 R217, R6 ;  /* 0x0000000600d97308 */ /* 0x0003e20000000800 */
[C---:B------:R-:W-:Y:S02]  /*9ef0*/  FMUL.FTZ R94, R0.reuse, R94 ;  /* 0x0000005e005e7220 */ /* 0x040fe40000410000 */
[C---:B------:R-:W-:Y:S02]  /*9f00*/  FMUL.FTZ R95, R0.reuse, R95 ;  /* 0x0000005f005f7220 */ /* 0x040fe40000410000 */
[----:B--2---:R-:W-:Y:S02]  /*9f10*/  FMUL.FTZ R14, R0, R186 ;  /* 0x000000ba000e7220 */ /* 0x004fe40000410000 */
[----:B------:R-:W-:Y:S02]  /*9f20*/  FMUL.FTZ R103, R168, R103 ;  /* 0x00000067a8677220 */ /* 0x000fe40000410000 */
[C---:B------:R-:W-:Y:S01]  /*9f30*/  FMUL.FTZ R104, R2.reuse, R104 ;  /* 0x0000006802687220 */ /* 0x040fe20000410000 */
[----:B------:R-:W2:Y:S01]  /*9f40*/  MUFU.EX2 R243, R7 ;  /* 0x0000000700f37308 */ /* 0x000ea20000000800 */
[----:B------:R-:W-:Y:S02]  /*9f50*/  FMUL.FTZ R105, R2, R105 ;  /* 0x0000006902697220 */ /* 0x000fe40000410000 */
[C---:B------:R-:W-:Y:S02]  /*9f60*/  FMUL.FTZ R106, R0.reuse, R106 ;  /* 0x0000006a006a7220 */ /* 0x040fe40000410000 */
[C---:B----4-:R-:W-:Y:S02]  /*9f70*/  FMUL.FTZ R15, R0.reuse, R187 ;  /* 0x000000bb000f7220 */ /* 0x050fe40000410000 */
[----:B------:R-:W4:Y:S01]  /*9f80*/  LDSM.16.MT88.4 R184, [R222+0xc000] ;  /* 0x00c00000deb8783b */ /* 0x000f220000004200 */
[----:B------:R-:W-:Y:S02]  /*9f90*/  FMUL.FTZ R107, R0, R107 ;  /* 0x0000006b006b7220 */ /* 0x000fe40000410000 */
[----:B------:R-:W5:Y:S01]  /*9fa0*/  MUFU.EX2 R247, R19 ;  /* 0x0000001300f77308 */ /* 0x000f620000000800 */
[C---:B------:R-:W-:Y:S02]  /*9fb0*/  FMUL.FTZ R108, R2.reuse, R108 ;  /* 0x0000006c026c7220 */ /* 0x040fe40000410000 */
[----:B------:R-:W-:Y:S02]  /*9fc0*/  FMUL.FTZ R109, R2, R109 ;  /* 0x0000006d026d7220 */ /* 0x000fe40000410000 */
[----:B-1----:R-:W-:Y:S01]  /*9fd0*/  FMUL.FTZ R6, R168, R182 ;  /* 0x000000b6a8067220 */ /* 0x002fe20000410000 */
[----:B------:R-:W-:Y:S01]  /*9fe0*/  F2FP.PACK_AB R182, R248, R49 ;  /* 0x00000031f8b6723e */ /* 0x000fe200000000ff */
[C---:B------:R-:W-:Y:S02]  /*9ff0*/  FMUL.FTZ R110, R0.reuse, R110 ;  /* 0x0000006e006e7220 */ /* 0x040fe40000410000 */
[----:B------:R-:W-:Y:S01]  /*a000*/  FMUL.FTZ R111, R0, R111 ;  /* 0x0000006f006f7220 */ /* 0x000fe20000410000 */
[----:B------:R-:W1:Y:S01]  /*a010*/  MUFU.EX2 R215, R11 ;  /* 0x0000000b00d77308 */ /* 0x000e620000000800 */
[C---:B------:R-:W-:Y:S02]  /*a020*/  FMUL.FTZ R112, R169.reuse, R112 ;  /* 0x00000070a9707220 */ /* 0x040fe40000410000 */
[----:B------:R-:W-:Y:S01]  /*a030*/  FMUL.FTZ R113, R169, R113 ;  /* 0x00000071a9717220 */ /* 0x000fe20000410000 */
[----:B--2---:R-:W-:Y:S01]  /*a040*/  F2FP.PACK_AB R181, R243, R217 ;  /* 0x000000d9f3b5723e */ /* 0x004fe200000000ff */
[C---:B------:R-:W-:Y:S02]  /*a050*/  FMUL.FTZ R7, R168.reuse, R183 ;  /* 0x000000b7a8077220 */ /* 0x040fe40000410000 */
[C---:B------:R-:W-:Y:S02]  /*a060*/  FMUL.FTZ R114, R168.reuse, R114 ;  /* 0x00000072a8727220 */ /* 0x040fe40000410000 */
[----:B------:R-:W-:Y:S01]  /*a070*/  FMUL.FTZ R115, R168, R115 ;  /* 0x00000073a8737220 */ /* 0x000fe20000410000 */
[----:B------:R2:W-:Y:S01]  /*a080*/  MUFU.EX2 R252, R8 ;  /* 0x0000000800fc7308 */ /* 0x0005e20000000800 */
[C---:B------:R-:W-:Y:S02]  /*a090*/  FMUL.FTZ R116, R169.reuse, R116 ;  /* 0x00000074a9747220 */ /* 0x040fe40000410000 */
[----:B------:R-:W-:Y:S01]  /*a0a0*/  FMUL.FTZ R117, R169, R117 ;  /* 0x00000075a9757220 */ /* 0x000fe20000410000 */
[----:B-----5:R-:W-:Y:S01]  /*a0b0*/  F2FP.PACK_AB R183, R247, R37 ;  /* 0x00000025f7b7723e */ /* 0x020fe200000000ff */
[--C-:B------:R-:W-:Y:S02]  /*a0c0*/  FFMA.FTZ R40, R40, c[0x0][0x23c], -R174.reuse ;  /* 0x00008f0028287a23 */ /* 0x100fe400000108ae */
[--C-:B------:R-:W-:Y:S02]  /*a0d0*/  FFMA.FTZ R41, R41, c[0x0][0x23c], -R174.reuse ;  /* 0x00008f0029297a23 */ /* 0x100fe400000108ae */
[--C-:B------:R-:W-:Y:S01]  /*a0e0*/  FFMA.FTZ R44, R44, c[0x0][0x23c], -R174.reuse ;  /* 0x00008f002c2c7a23 */ /* 0x100fe200000108ae */
[----:B------:R-:W5:Y:S01]  /*a0f0*/  MUFU.EX2 R244, R9 ;  /* 0x0000000900f47308 */ /* 0x000f620000000800 */
[-C--:B---3--:R-:W-:Y:S05]  /*a100*/  HMMA.16816.F32 R4, R180, R204.reuse, R4 ;  /* 0x000000ccb404723c */ /* 0x088fea0000001804 */
[----:B-1----:R-:W-:Y:S01]  /*a110*/  MOV R52, R215 ;  /* 0x000000d700347202 */ /* 0x002fe20000000f00 */
[----:B------:R-:W-:Y:S01]  /*a120*/  FMUL.FTZ R11, R0, R179 ;  /* 0x000000b3000b7220 */ /* 0x000fe20000410000 */
[----:B------:R-:W-:Y:S01]  /*a130*/  F2FP.PACK_AB R179, R245, R249 ;  /* 0x000000f9f5b3723e */ /* 0x000fe200000000ff */
[C---:B------:R-:W-:Y:S01]  /*a140*/  FMUL.FTZ R19, R168.reuse, R191 ;  /* 0x000000bfa8137220 */ /* 0x040fe20000410000 */
[----:B------:R-:W1:Y:S03]  /*a150*/  MUFU.EX2 R219, R10 ;  /* 0x0000000a00db7308 */ /* 0x000e660000000800 */
[----:B------:R-:W-:Y:S01]  /*a160*/  FMUL.FTZ R118, R168, R118 ;  /* 0x00000076a8767220 */ /* 0x000fe20000410000 */
[----:B------:R-:W-:Y:S01]  /*a170*/  MOV R191, R249 ;  /* 0x000000f900bf7202 */ /* 0x000fe20000000f00 */
[----:B--2---:R-:W-:Y:S02]  /*a180*/  FMUL.FTZ R8, R2, R176 ;  /* 0x000000b002087220 */ /* 0x004fe40000410000 */
[----:B------:R-:W-:Y:S02]  /*a190*/  FMUL.FTZ R119, R168, R119 ;  /* 0x00000077a8777220 */ /* 0x000fe40000410000 */
[C---:B------:R-:W-:Y:S01]  /*a1a0*/  FMUL.FTZ R120, R2.reuse, R120 ;  /* 0x0000007802787220 */ /* 0x040fe20000410000 */
[----:B------:R-:W-:Y:S01]  /*a1b0*/  MUFU.EX2 R249, R210 ;  /* 0x000000d200f97308 */ /* 0x000fe20000000800 */
[----:B------:R-:W-:Y:S02]  /*a1c0*/  FMUL.FTZ R121, R2, R121 ;  /* 0x0000007902797220 */ /* 0x000fe40000410000 */
[----:B------:R-:W-:Y:S01]  /*a1d0*/  FMUL.FTZ R122, R0, R122 ;  /* 0x0000007a007a7220 */ /* 0x000fe20000410000 */
[----:B-----5:R-:W-:Y:S01]  /*a1e0*/  F2FP.PACK_AB R176, R244, R252 ;  /* 0x000000fcf4b0723e */ /* 0x020fe200000000ff */
[----:B------:R-:W-:Y:S02]  /*a1f0*/  FMUL.FTZ R9, R2, R177 ;  /* 0x000000b102097220 */ /* 0x000fe40000410000 */
[----:B------:R-:W-:Y:S02]  /*a200*/  FMUL.FTZ R123, R0, R123 ;  /* 0x0000007b007b7220 */ /* 0x000fe40000410000 */
[C---:B------:R-:W-:Y:S02]  /*a210*/  FMUL.FTZ R124, R2.reuse, R124 ;  /* 0x0000007c027c7220 */ /* 0x040fe40000410000 */
[----:B------:R-:W-:Y:S02]  /*a220*/  FMUL.FTZ R125, R2, R125 ;  /* 0x0000007d027d7220 */ /* 0x000fe40000410000 */
[----:B------:R-:W-:Y:S01]  /*a230*/  FMUL.FTZ R126, R0, R126 ;  /* 0x0000007e007e7220 */ /* 0x000fe20000410000 */
[----:B-1----:R-:W-:Y:S01]  /*a240*/  F2FP.PACK_AB R177, R52, R219 ;  /* 0x000000db34b1723e */ /* 0x002fe200000000ff */
[----:B------:R-:W-:Y:S01]  /*a250*/  FMUL.FTZ R10, R0, R178 ;  /* 0x000000b2000a7220 */ /* 0x000fe20000410000 */
[----:B------:R-:W-:Y:S01]  /*a260*/  F2FP.PACK_AB R178, R246, R36 ;  /* 0x00000024f6b2723e */ /* 0x000fe200000000ff */
[--C-:B------:R-:W-:Y:S02]  /*a270*/  FFMA.FTZ R45, R45, c[0x0][0x23c], -R174.reuse ;  /* 0x00008f002d2d7a23 */ /* 0x100fe400000108ae */
[----:B------:R-:W-:Y:S02]  /*a280*/  FFMA.FTZ R57, R57, c[0x0][0x23c], -R174 ;  /* 0x00008f0039397a23 */ /* 0x000fe400000108ae */
[--C-:B------:R-:W-:Y:S02]  /*a290*/  FFMA.FTZ R42, R42, c[0x0][0x23c], -R208.reuse ;  /* 0x00008f002a2a7a23 */ /* 0x100fe400000108d0 */
[C---:B------:R-:W-:Y:S04]  /*a2a0*/  HMMA.16816.F32 R8, R176.reuse, R204, R8 ;  /* 0x000000ccb008723c */ /* 0x040fe80000001808 */
[--C-:B------:R-:W-:Y:S02]  /*a2b0*/  FFMA.FTZ R43, R43, c[0x0][0x23c], -R208.reuse ;  /* 0x00008f002b2b7a23 */ /* 0x100fe400000108d0 */
[--C-:B------:R-:W-:Y:S01]  /*a2c0*/  FFMA.FTZ R46, R46, c[0x0][0x23c], -R208.reuse ;  /* 0x00008f002e2e7a23 */ /* 0x100fe200000108d0 */
[----:B------:R-:W-:Y:S01]  /*a2d0*/  MOV R204, R49 ;  /* 0x0000003100cc7202 */ /* 0x000fe20000000f00 */
[-C--:B------:R-:W-:Y:S04]  /*a2e0*/  HMMA.16816.F32 R12, R176, R206.reuse, R12 ;  /* 0x000000ceb00c723c */ /* 0x080fe8000000180c */
[----:B------:R-:W-:Y:S01]  /*a2f0*/  MOV R205, R52 ;  /* 0x0000003400cd7202 */ /* 0x000fe20000000f00 */
[--C-:B------:R-:W-:Y:S02]  /*a300*/  FFMA.FTZ R58, R58, c[0x0][0x23c], -R208.reuse ;  /* 0x00008f003a3a7a23 */ /* 0x100fe400000108d0 */
[--C-:B------:R-:W-:Y:S01]  /*a310*/  FFMA.FTZ R59, R59, c[0x0][0x23c], -R208.reuse ;  /* 0x00008f003b3b7a23 */ /* 0x100fe200000108d0 */
[C---:B------:R-:W-:Y:S04]  /*a320*/  HMMA.16816.F32 R16, R180.reuse, R206, R16 ;  /* 0x000000ceb410723c */ /* 0x040fe80000001810 */
[----:B------:R-:W-:Y:S02]  /*a330*/  FMUL.FTZ R127, R0, R127 ;  /* 0x0000007f007f7220 */ /* 0x000fe40000410000 */
[C---:B------:R-:W-:Y:S01]  /*a340*/  FMUL.FTZ R128, R169.reuse, R128 ;  /* 0x00000080a9807220 */ /* 0x040fe20000410000 */
[----:B------:R-:W-:Y:S01]  /*a350*/  MOV R207, R248 ;  /* 0x000000f800cf7202 */ /* 0x000fe20000000f00 */
[-C--:B----4-:R-:W-:Y:S04]  /*a360*/  HMMA.16816.F32 R68, R180, R184.reuse, R68 ;  /* 0x000000b8b444723c */ /* 0x090fe80000001844 */
[C---:B------:R-:W-:Y:S01]  /*a370*/  FMUL.FTZ R129, R169.reuse, R129 ;  /* 0x00000081a9817220 */ /* 0x040fe20000410000 */
[----:B------:R-:W-:Y:S01]  /*a380*/  MOV R206, R247 ;  /* 0x000000f700ce7202 */ /* 0x000fe20000000f00 */
[C---:B------:R-:W-:Y:S02]  /*a390*/  FMUL.FTZ R130, R168.reuse, R130 ;  /* 0x00000082a8827220 */ /* 0x040fe40000410000 */
[C---:B------:R-:W-:Y:S04]  /*a3a0*/  HMMA.16816.F32 R72, R176.reuse, R184, R72 ;  /* 0x000000b8b048723c */ /* 0x040fe80000001848 */
[C---:B------:R-:W-:Y:S02]  /*a3b0*/  FMUL.FTZ R131, R168.reuse, R131 ;  /* 0x00000083a8837220 */ /* 0x040fe40000410000 */
[C---:B------:R-:W-:Y:S02]  /*a3c0*/  FMUL.FTZ R132, R169.reuse, R132 ;  /* 0x00000084a9847220 */ /* 0x040fe40000410000 */
[-C--:B------:R-:W-:Y:S04]  /*a3d0*/  HMMA.16816.F32 R76, R176, R186.reuse, R76 ;  /* 0x000000bab04c723c */ /* 0x080fe8000000184c */
[C---:B------:R-:W-:Y:S02]  /*a3e0*/  FMUL.FTZ R133, R169.reuse, R133 ;  /* 0x00000085a9857220 */ /* 0x040fe40000410000 */
[C---:B------:R-:W-:Y:S02]  /*a3f0*/  FMUL.FTZ R134, R168.reuse, R134 ;  /* 0x00000086a8867220 */ /* 0x040fe40000410000 */
[C---:B------:R-:W-:Y:S01]  /*a400*/  HMMA.16816.F32 R80, R180.reuse, R186, R80 ;  /* 0x000000bab450723c */ /* 0x040fe20000001850 */
[----:B------:R-:W1:Y:S03]  /*a410*/  LDSM.16.MT88.4 R184, [R224+0xc000] ;  /* 0x00c00000e0b8783b */ /* 0x000e660000004200 */
[----:B------:R-:W-:Y:S02]  /*a420*/  FMUL.FTZ R135, R168, R135 ;  /* 0x00000087a8877220 */ /* 0x000fe40000410000 */
[C---:B------:R-:W-:Y:S02]  /*a430*/  FMUL.FTZ R136, R2.reuse, R136 ;  /* 0x0000008802887220 */ /* 0x040fe40000410000 */
[----:B------:R-:W-:Y:S04]  /*a440*/  FMUL.FTZ R137, R2, R137 ;  /* 0x0000008902897220 */ /* 0x000fe80000410000 */
        /* <DEDUP_REMOVED lines=14> */
[C---:B------:R-:W-:Y:S01]  /*a530*/  FMUL.FTZ R152, R2.reuse, R152 ;  /* 0x0000009802987220 */ /* 0x040fe20000410000 */
[-C--:B-1----:R-:W-:Y:S03]  /*a540*/  HMMA.16816.F32 R84, R180, R184.reuse, R84 ;  /* 0x000000b8b454723c */ /* 0x082fe60000001854 */
[----:B------:R-:W-:Y:S02]  /*a550*/  FMUL.FTZ R153, R2, R153 ;  /* 0x0000009902997220 */ /* 0x000fe40000410000 */
[C---:B------:R-:W-:Y:S02]  /*a560*/  FMUL.FTZ R154, R0.reuse, R154 ;  /* 0x0000009a009a7220 */ /* 0x040fe40000410000 */
[----:B------:R-:W-:Y:S01]  /*a570*/  FMUL.FTZ R155, R0, R155 ;  /* 0x0000009b009b7220 */ /* 0x000fe20000410000 */
[C---:B------:R-:W-:Y:S04]  /*a580*/  HMMA.16816.F32 R88, R176.reuse, R184, R88 ;  /* 0x000000b8b058723c */ /* 0x040fe80000001858 */
[C---:B------:R-:W-:Y:S02]  /*a590*/  FMUL.FTZ R156, R169.reuse, R156 ;  /* 0x0000009ca99c7220 */ /* 0x040fe40000410000 */
[----:B------:R-:W-:Y:S02]  /*a5a0*/  FMUL.FTZ R157, R169, R157 ;  /* 0x0000009da99d7220 */ /* 0x000fe40000410000 */
[-C--:B------:R-:W-:Y:S04]  /*a5b0*/  HMMA.16816.F32 R92, R176, R186.reuse, R92 ;  /* 0x000000bab05c723c */ /* 0x080fe8000000185c */
[C---:B------:R-:W-:Y:S02]  /*a5c0*/  FMUL.FTZ R158, R168.reuse, R158 ;  /* 0x0000009ea89e7220 */ /* 0x040fe40000410000 */
[----:B------:R-:W-:Y:S02]  /*a5d0*/  FMUL.FTZ R159, R168, R159 ;  /* 0x0000009fa89f7220 */ /* 0x000fe40000410000 */
[C---:B------:R-:W-:Y:S01]  /*a5e0*/  HMMA.16816.F32 R96, R180.reuse, R186, R96 ;  /* 0x000000bab460723c */ /* 0x040fe20000001860 */
[----:B------:R-:W1:Y:S03]  /*a5f0*/  LDSM.16.MT88.4 R184, [R223+0xc000] ;  /* 0x00c00000dfb8783b */ /* 0x000e660000004200 */
[----:B------:R-:W-:Y:S02]  /*a600*/  FFMA.FTZ R33, R33, c[0x0][0x23c], -R173 ;  /* 0x00008f0021217a23 */ /* 0x000fe400000108ad */
[----:B------:R-:W-:Y:S02]  /*a610*/  FFMA.FTZ R35, R35, c[0x0][0x23c], -R175 ;  /* 0x00008f0023237a23 */ /* 0x000fe400000108af */
[--C-:B------:R-:W-:Y:S02]  /*a620*/  FFMA.FTZ R215, R53, c[0x0][0x23c], -R173.reuse ;  /* 0x00008f0035d77a23 */ /* 0x100fe400000108ad */
[----:B------:R2:W-:Y:S02]  /*a630*/  MUFU.EX2 R53, R33 ;  /* 0x0000002100357308 */ /* 0x0005e40000000800 */
        /* <DEDUP_REMOVED lines=8> */
[----:B------:R-:W-:Y:S02]  /*a6c0*/  FFMA.FTZ R31, R31, c[0x0][0x23c], -R208 ;  /* 0x00008f001f1f7a23 */ /* 0x000fe400000108d0 */
[----:B------:R-:W-:Y:S02]  /*a6d0*/  FFMA.FTZ R60, R60, c[0x0][0x23c], -R174 ;  /* 0x00008f003c3c7a23 */ /* 0x000fe400000108ae */
[----:B------:R-:W-:Y:S02]  /*a6e0*/  FFMA.FTZ R62, R62, c[0x0][0x23c], -R208 ;  /* 0x00008f003e3e7a23 */ /* 0x000fe400000108d0 */
[----:B--2---:R-:W-:Y:S02]  /*a6f0*/  FMUL.FTZ R33, R169, R197 ;  /* 0x000000c5a9217220 */ /* 0x004fe40000410000 */
[--C-:B------:R-:W-:Y:S02]  /*a700*/  FFMA.FTZ R20, R20, c[0x0][0x23c], -R173.reuse ;  /* 0x00008f0014147a23 */ /* 0x100fe400000108ad */
[----:B------:R-:W-:Y:S02]  /*a710*/  FFMA.FTZ R21, R21, c[0x0][0x23c], -R173 ;  /* 0x00008f0015157a23 */ /* 0x000fe400000108ad */
[----:B------:R2:W-:Y:S01]  /*a720*/  MUFU.EX2 R251, R20 ;  /* 0x0000001400fb7308 */ /* 0x0005e20000000800 */
[-C--:B-1----:R-:W-:Y:S03]  /*a730*/  HMMA.16816.F32 R100, R180, R184.reuse, R100 ;  /* 0x000000b8b464723c */ /* 0x082fe60000001864 */
[----:B------:R-:W-:Y:S02]  /*a740*/  FFMA.FTZ R22, R22, c[0x0][0x23c], -R175 ;  /* 0x00008f0016167a23 */ /* 0x000fe400000108af */
[--C-:B------:R-:W-:Y:S02]  /*a750*/  FFMA.FTZ R211, R48, c[0x0][0x23c], -R173.reuse ;  /* 0x00008f0030d37a23 */ /* 0x100fe400000108ad */
[----:B------:R-:W-:Y:S01]  /*a760*/  FFMA.FTZ R209, R32, c[0x0][0x23c], -R173 ;  /* 0x00008f0020d17a23 */ /* 0x000fe200000108ad */
[C---:B------:R-:W-:Y:S01]  /*a770*/  HMMA.16816.F32 R104, R176.reuse, R184, R104 ;  /* 0x000000b8b068723c */ /* 0x040fe20000001868 */
[----:B------:R1:W3:Y:S03]  /*a780*/  MUFU.EX2 R48, R21 ;  /* 0x0000001500307308 */ /* 0x0002e60000000800 */
[--C-:B------:R-:W-:Y:S02]  /*a790*/  FFMA.FTZ R32, R23, c[0x0][0x23c], -R175.reuse ;  /* 0x00008f0017207a23 */ /* 0x100fe400000108af */
[----:B------:R-:W-:Y:S02]  /*a7a0*/  FMUL.FTZ R23, R0, R195 ;  /* 0x000000c300177220 */ /* 0x000fe40000410000 */
[-C--:B------:R-:W-:Y:S03]  /*a7b0*/  HMMA.16816.F32 R108, R176, R186.reuse, R108 ;  /* 0x000000bab06c723c */ /* 0x080fe6000000186c */
[----:B------:R4:W-:Y:S01]  /*a7c0*/  MUFU.EX2 R250, R22 ;  /* 0x0000001600fa7308 */ /* 0x0009e20000000800 */
[----:B------:R-:W-:Y:S02]  /*a7d0*/  FFMA.FTZ R34, R34, c[0x0][0x23c], -R175 ;  /* 0x00008f0022227a23 */ /* 0x000fe400000108af */
[--C-:B------:R-:W-:Y:S02]  /*a7e0*/  FFMA.FTZ R216, R64, c[0x0][0x23c], -R173.reuse ;  /* 0x00008f0040d87a23 */ /* 0x100fe400000108ad */
[C---:B------:R-:W-:Y:S01]  /*a7f0*/  HMMA.16816.F32 R112, R180.reuse, R186, R112 ;  /* 0x000000bab470723c */ /* 0x040fe20000001870 */
[----:B------:R-:W5:Y:S03]  /*a800*/  LDSM.16.MT88.4 R184, [R221+0xe000] ;  /* 0x00e00000ddb8783b */ /* 0x000f660000004200 */
[----:B--2---:R-:W-:Y:S01]  /*a810*/  FMUL.FTZ R20, R2, R192 ;  /* 0x000000c002147220 */ /* 0x004fe20000410000 */
[----:B------:R2:W-:Y:S01]  /*a820*/  MUFU.EX2 R64, R34 ;  /* 0x0000002200407308 */ /* 0x0005e20000000800 */
[--C-:B------:R-:W-:Y:S02]  /*a830*/  FFMA.FTZ R24, R24, c[0x0][0x23c], -R174.reuse ;  /* 0x00008f0018187a23 */ /* 0x100fe400000108ae */
[----:B------:R-:W-:Y:S04]  /*a840*/  FFMA.FTZ R25, R25, c[0x0][0x23c], -R174 ;  /* 0x00008f0019197a23 */ /* 0x000fe800000108ae */
[----:B-1----:R-:W-:Y:S02]  /*a850*/  FMUL.FTZ R21, R2, R193 ;  /* 0x000000c102157220 */ /* 0x002fe40000410000 */
[--C-:B------:R-:W-:Y:S01]  /*a860*/  FFMA.FTZ R26, R26, c[0x0][0x23c], -R208.reuse ;  /* 0x00008f001a1a7a23 */ /* 0x100fe200000108d0 */
[----:B------:R1:W-:Y:S01]  /*a870*/  MUFU.EX2 R192, R24 ;  /* 0x0000001800c07308 */ /* 0x0003e20000000800 */
[----:B------:R-:W-:Y:S02]  /*a880*/  FFMA.FTZ R27, R27, c[0x0][0x23c], -R208 ;  /* 0x00008f001b1b7a23 */ /* 0x000fe400000108d0 */
[----:B------:R-:W-:Y:S02]  /*a890*/  FFMA.FTZ R173, R65, c[0x0][0x23c], -R173 ;  /* 0x00008f0041ad7a23 */ /* 0x000fe400000108ad */
[----:B----4-:R-:W-:Y:S01]  /*a8a0*/  FMUL.FTZ R22, R0, R194 ;  /* 0x000000c200167220 */ /* 0x010fe20000410000 */
[----:B---3--:R-:W-:Y:S01]  /*a8b0*/  MOV R194, R48 ;  /* 0x0000003000c27202 */ /* 0x008fe20000000f00 */
[--C-:B------:R-:W-:Y:S02]  /*a8c0*/  FFMA.FTZ R28, R28, c[0x0][0x23c], -R174.reuse ;  /* 0x00008f001c1c7a23 */ /* 0x100fe400000108ae */
[----:B------:R-:W-:Y:S01]  /*a8d0*/  FFMA.FTZ R29, R29, c[0x0][0x23c], -R174 ;  /* 0x00008f001d1d7a23 */ /* 0x000fe200000108ae */
[----:B------:R3:W-:Y:S01]  /*a8e0*/  MUFU.EX2 R48, R35 ;  /* 0x0000002300307308 */ /* 0x0007e20000000800 */
[----:B------:R-:W-:Y:S02]  /*a8f0*/  FFMA.FTZ R30, R30, c[0x0][0x23c], -R208 ;  /* 0x00008f001e1e7a23 */ /* 0x000fe400000108d0 */
[----:B--2---:R-:W-:Y:S07]  /*a900*/  FMUL.FTZ R34, R168, R198 ;  /* 0x000000c6a8227220 */ /* 0x004fee0000410000 */
[----:B------:R2:W4:Y:S01]  /*a910*/  MUFU.EX2 R189, R25 ;  /* 0x0000001900bd7308 */ /* 0x0005220000000800 */
[----:B-1----:R-:W-:Y:S01]  /*a920*/  FMUL.FTZ R24, R2, R200 ;  /* 0x000000c802187220 */ /* 0x002fe20000410000 */
[-C--:B-----5:R-:W-:Y:S08]  /*a930*/  HMMA.16816.F32 R116, R180, R184.reuse, R116 ;  /* 0x000000b8b474723c */ /* 0x0a0ff00000001874 */
[----:B------:R1:W5:Y:S01]  /*a940*/  MUFU.EX2 R188, R27 ;  /* 0x0000001b00bc7308 */ /* 0x0003620000000800 */
[C---:B------:R-:W-:Y:S04]  /*a950*/  HMMA.16816.F32 R120, R176.reuse, R184, R120 ;  /* 0x000000b8b078723c */ /* 0x040fe80000001878 */
[C---:B---3--:R-:W-:Y:S05]  /*a960*/  FMUL.FTZ R35, R168.reuse, R199 ;  /* 0x000000c7a8237220 */ /* 0x048fea0000410000 */
[----:B------:R3:W3:Y:S03]  /*a970*/  MUFU.EX2 R65, R209 ;  /* 0x000000d100417308 */ /* 0x0006e60000000800 */
[----:B------:R-:W-:Y:S01]  /*a980*/  FFMA.FTZ R168, R168, R240, R217 ;  /* 0x000000f0a8a87223 */ /* 0x000fe200000100d9 */
[-C--:B------:R-:W-:Y:S03]  /*a990*/  HMMA.16816.F32 R124, R176, R186.reuse, R124 ;  /* 0x000000bab07c723c */ /* 0x080fe6000000187c */
[----:B--2---:R-:W-:Y:S01]  /*a9a0*/  FMUL.FTZ R25, R2, R201 ;  /* 0x000000c902197220 */ /* 0x004fe20000410000 */
[----:B----4-:R-:W-:Y:S02]  /*a9b0*/  MOV R200, R189 ;  /* 0x000000bd00c87202 */ /* 0x010fe40000000f00 */
[----:B------:R-:W-:Y:S02]  /*a9c0*/  MOV R189, R37 ;  /* 0x0000002500bd7202 */ /* 0x000fe40000000f00 */
[C---:B------:R-:W-:Y:S01]  /*a9d0*/  HMMA.16816.F32 R128, R180.reuse, R186, R128 ;  /* 0x000000bab480723c */ /* 0x040fe20000001880 */
[----:B------:R-:W2:Y:S01]  /*a9e0*/  LDSM.16.MT88.4 R184, [R222+0xe000] ;  /* 0x00e00000deb8783b */ /* 0x000ea20000004200 */
[----:B------:R-:W-:Y:S02]  /*a9f0*/  MUFU.EX2 R240, R41 ;  /* 0x0000002900f07308 */ /* 0x000fe40000000800 */
[----:B-1----:R-:W-:Y:S01]  /*aa00*/  FMUL.FTZ R27, R0, R203 ;  /* 0x000000cb001b7220 */ /* 0x002fe20000410000 */
[----:B------:R-:W-:Y:S01]  /*aa10*/  MOV R203, R64 ;  /* 0x0000004000cb7202 */ /* 0x000fe20000000f00 */
[--C-:B------:R-:W-:Y:S01]  /*aa20*/  FFMA.FTZ R64, R51, c[0x0][0x23c], -R175.reuse ;  /* 0x00008f0033407a23 */ /* 0x100fe200000108af */
[----:B-----5:R-:W-:Y:S01]  /*aa30*/  MOV R201, R188 ;  /* 0x000000bc00c97202 */ /* 0x020fe20000000f00 */
[--C-:B------:R-:W-:Y:S01]  /*aa40*/  FFMA.FTZ R188, R54, c[0x0][0x23c], -R175.reuse ;  /* 0x00008f0036bc7a23 */ /* 0x100fe200000108af */
[----:B------:R-:W-:Y:S03]  /*aa50*/  F2FP.PACK_AB R36, R200, R192 ;  /* 0x000000c0c824723e */ /* 0x000fe600000000ff */
[----:B------:R-:W-:Y:S01]  /*aa60*/  MUFU.EX2 R217, R44 ;  /* 0x0000002c00d97308 */ /* 0x000fe20000000800 */
[----:B---3--:R-:W-:Y:S09]  /*aa70*/  MOV R209, R246 ;  /* 0x000000f600d17202 */ /* 0x008ff20000000f00 */
[----:B------:R1:W-:Y:S10]  /*aa80*/  MUFU.EX2 R195, R32 ;  /* 0x0000002000c37308 */ /* 0x0003f40000000800 */
[----:B------:R3:W4:Y:S01]  /*aa90*/  MUFU.EX2 R193, R26 ;  /* 0x0000001a00c17308 */ /* 0x0007220000000800 */
[-C--:B--2---:R-:W-:Y:S09]  /*aaa0*/  HMMA.16816.F32 R132, R180, R184.reuse, R132 ;  /* 0x000000b8b484723c */ /* 0x084ff20000001884 */
[----:B------:R2:W-:Y:S03]  /*aab0*/  MUFU.EX2 R199, R28 ;  /* 0x0000001c00c77308 */ /* 0x0005e60000000800 */
[C---:B-1----:R-:W-:Y:S02]  /*aac0*/  FMUL.FTZ R32, R169.reuse, R196 ;  /* 0x000000c4a9207220 */ /* 0x042fe40000410000 */
[----:B------:R-:W-:Y:S01]  /*aad0*/  FFMA.FTZ R169, R169, R241, R218 ;  /* 0x000000f1a9a97223 */ /* 0x000fe200000100da */
[C---:B------:R-:W-:Y:S04]  /*aae0*/  HMMA.16816.F32 R136, R176.reuse, R184, R136 ;  /* 0x000000b8b088723c */ /* 0x040fe80000001888 */
[----:B------:R-:W-:Y:S01]  /*aaf0*/  MUFU.EX2 R218, R42 ;  /* 0x0000002a00da7308 */ /* 0x000fe20000000800 */
[----:B---3--:R-:W-:Y:S03]  /*ab00*/  FMUL.FTZ R26, R0, R202 ;  /* 0x000000ca001a7220 */ /* 0x008fe60000410000 */
[-C--:B------:R-:W-:Y:S04]  /*ab10*/  HMMA.16816.F32 R140, R176, R186.reuse, R140 ;  /* 0x000000bab08c723c */ /* 0x080fe8000000188c */
[----:B------:R-:W-:Y:S01]  /*ab20*/  MOV R202, R65 ;  /* 0x0000004100ca7202 */ /* 0x000fe20000000f00 */
[--C-:B------:R-:W-:Y:S01]  /*ab30*/  FFMA.FTZ R65, R50, c[0x0][0x23c], -R175.reuse ;  /* 0x00008f0032417a23 */ /* 0x100fe200000108af */
[----:B------:R-:W-:Y:S01]  /*ab40*/  MUFU.EX2 R241, R43 ;  /* 0x0000002b00f17308 */ /* 0x000fe20000000800 */
[----:B----4-:R-:W-:Y:S01]  /*ab50*/  F2FP.PACK_AB R37, R201, R193 ;  /* 0x000000c1c925723e */ /* 0x010fe200000000ff */
[C---:B------:R-:W-:Y:S01]  /*ab60*/  HMMA.16816.F32 R144, R180.reuse, R186, R144 ;  /* 0x000000bab490723c */ /* 0x040fe20000001890 */
[----:B------:R-:W1:Y:S03]  /*ab70*/  LDSM.16.MT88.4 R184, [R224+0xe000] ;  /* 0x00e00000e0b8783b */ /* 0x000e660000004200 */
[----:B--2---:R-:W-:Y:S04]  /*ab80*/  F2FP.PACK_AB R28, R194, R251 ;  /* 0x000000fbc21c723e */ /* 0x004fe800000000ff */
[----:B------:R2:W-:Y:S10]  /*ab90*/  MUFU.EX2 R196, R31 ;  /* 0x0000001f00c47308 */ /* 0x0005f40000000800 */
[----:B------:R-:W-:Y:S10]  /*aba0*/  MUFU.EX2 R246, R65 ;  /* 0x0000004100f67308 */ /* 0x000ff40000000800 */
[----:B------:R-:W-:Y:S01]  /*abb0*/  MUFU.EX2 R65, R59 ;  /* 0x0000003b00417308 */ /* 0x000fe20000000800 */
[----:B--2---:R-:W-:Y:S09]  /*abc0*/  F2FP.PACK_AB R31, R48, R203 ;  /* 0x000000cb301f723e */ /* 0x004ff200000000ff */
[----:B------:R2:W3:Y:S01]  /*abd0*/  MUFU.EX2 R198, R29 ;  /* 0x0000001d00c67308 */ /* 0x0004e20000000800 */
[-C--:B-1----:R-:W-:Y:S09]  /*abe0*/  HMMA.16816.F32 R148, R180, R184.reuse, R148 ;  /* 0x000000b8b494723c */ /* 0x082ff20000001894 */
[----:B------:R-:W1:Y:S01]  /*abf0*/  MUFU.EX2 R197, R30 ;  /* 0x0000001e00c57308 */ /* 0x000e620000000800 */
[C---:B------:R-:W-:Y:S08]  /*ac00*/  HMMA.16816.F32 R152, R176.reuse, R184, R152 ;  /* 0x000000b8b098723c */ /* 0x040ff00000001898 */
[-C--:B------:R-:W-:Y:S01]  /*ac10*/  HMMA.16816.F32 R20, R176, R186.reuse, R20 ;  /* 0x000000bab014723c */ /* 0x080fe20000001814 */
[----:B------:R-:W-:Y:S03]  /*ac20*/  MUFU.EX2 R247, R211 ;  /* 0x000000d300f77308 */ /* 0x000fe60000000800 */
[----:B--2---:R-:W-:Y:S04]  /*ac30*/  F2FP.PACK_AB R29, R195, R250 ;  /* 0x000000fac31d723e */ /* 0x004fe800000000ff */
[C---:B------:R-:W-:Y:S01]  /*ac40*/  HMMA.16816.F32 R156, R180.reuse, R186, R156 ;  /* 0x000000bab49c723c */ /* 0x040fe2000000189c */
[----:B------:R-:W2:Y:S02]  /*ac50*/  LDSM.16.MT88.4 R184, [R223+0xe000] ;  /* 0x00e00000dfb8783b */ /* 0x000ea40000004200 */
[----:B------:R-:W-:Y:S10]  /*ac60*/  MUFU.EX2 R248, R64 ;  /* 0x0000004000f87308 */ /* 0x000ff40000000800 */
[----:B------:R-:W-:Y:S10]  /*ac70*/  MUFU.EX2 R64, R60 ;  /* 0x0000003c00407308 */ /* 0x000ff40000000800 */
[----:B------:R-:W-:Y:S01]  /*ac80*/  MUFU.EX2 R210, R173 ;  /* 0x000000ad00d27308 */ /* 0x000fe20000000800 */
[-C--:B--2---:R-:W-:Y:S08]  /*ac90*/  HMMA.16816.F32 R32, R180, R184.reuse, R32 ;  /* 0x000000b8b420723c */ /* 0x084ff00000001820 */
[C---:B------:R-:W-:Y:S07]  /*aca0*/  HMMA.16816.F32 R160, R176.reuse, R184, R160 ;  /* 0x000000b8b0a0723c */ /* 0x040fee00000018a0 */
[--C-:B------:R-:W-:Y:S01]  /*acb0*/  FFMA.FTZ R185, R38, c[0x0][0x23c], -R175.reuse ;  /* 0x00008f0026b97a23 */ /* 0x100fe200000108af */
[-C--:B------:R-:W-:Y:S01]  /*acc0*/  HMMA.16816.F32 R24, R176, R186.reuse, R24 ;  /* 0x000000bab018723c */ /* 0x080fe20000001818 */
[----:B------:R-:W2:Y:S03]  /*acd0*/  LDSM.16.MT88.4 R176, [R221+0xc800] ;  /* 0x00c80000ddb0783b */ /* 0x000ea60000004200 */
[----:B---3--:R-:W-:Y:S01]  /*ace0*/  F2FP.PACK_AB R38, R198, R199 ;  /* 0x000000c7c626723e */ /* 0x008fe200000000ff */
[--C-:B------:R-:W-:Y:S01]  /*acf0*/  FFMA.FTZ R184, R39, c[0x0][0x23c], -R175.reuse ;  /* 0x00008f0027b87a23 */ /* 0x100fe200000108af */
[----:B-1----:R-:W-:Y:S02]  /*ad00*/  F2FP.PACK_AB R39, R196, R197 ;  /* 0x000000c5c427723e */ /* 0x002fe400000000ff */
[----:B------:R-:W-:Y:S01]  /*ad10*/  HMMA.16816.F32 R164, R180, R186, R164 ;  /* 0x000000bab4a4723c */ /* 0x000fe200000018a4 */
[----:B------:R-:W1:Y:S06]  /*ad20*/  LDSM.16.MT88.4 R180, [R222+0xc800] ;  /* 0x00c80000deb4783b */ /* 0x000e6c0000004200 */
[--C-:B------:R-:W-:Y:S02]  /*ad30*/  FFMA.FTZ R186, R66, c[0x0][0x23c], -R175.reuse ;  /* 0x00008f0042ba7a23 */ /* 0x100fe400000108af */
[--C-:B------:R-:W-:Y:S02]  /*ad40*/  FFMA.FTZ R66, R56, c[0x0][0x23c], -R174.reuse ;  /* 0x00008f0038427a23 */ /* 0x100fe400000108ae */
[----:B------:R-:W3:Y:S01]  /*ad50*/  LDL.LU R56, [R1+0x4] ;  /* 0x0000040001387983 */ /* 0x000ee20000300800 */
[----:B------:R-:W-:Y:S01]  /*ad60*/  FFMA.FTZ R174, R61, c[0x0][0x23c], -R174 ;  /* 0x00008f003dae7a23 */ /* 0x000fe200000108ae */
[----:B------:R-:W-:Y:S01]  /*ad70*/  MOV R61, R53 ;  /* 0x00000035003d7202 */ /* 0x000fe20000000f00 */
[--C-:B------:R-:W-:Y:S01]  /*ad80*/  FFMA.FTZ R187, R55, c[0x0][0x23c], -R175.reuse ;  /* 0x00008f0037bb7a23 */ /* 0x100fe200000108af */
[----:B------:R-:W-:Y:S01]  /*ad90*/  MUFU.EX2 R173, R186 ;  /* 0x000000ba00ad7308 */ /* 0x000fe20000000800 */
[----:B------:R-:W-:Y:S01]  /*ada0*/  LDSM.16.MT88.4 R52, [R223+0xc800] ;  /* 0x00c80000df34783b */ /* 0x000fe20000004200 */
[----:B------:R-:W-:Y:S01]  /*adb0*/  F2FP.PACK_AB R30, R61, R202 ;  /* 0x000000ca3d1e723e */ /* 0x000fe200000000ff */
[----:B------:R-:W-:Y:S01]  /*adc0*/  FFMA.FTZ R175, R67, c[0x0][0x23c], -R175 ;  /* 0x00008f0043af7a23 */ /* 0x000fe200000108af */
[----:B------:R-:W-:Y:S06]  /*add0*/  MOV R67, R245 ;  /* 0x000000f500437202 */ /* 0x000fec0000000f00 */
[----:B------:R-:W-:Y:S01]  /*ade0*/  MUFU.EX2 R245, R212 ;  /* 0x000000d400f57308 */ /* 0x000fe20000000800 */
[-C--:B--2---:R-:W-:Y:S09]  /*adf0*/  HMMA.16816.F32 R4, R28, R176.reuse, R4 ;  /* 0x000000b01c04723c */ /* 0x084ff20000001804 */
[----:B------:R-:W-:Y:S01]  /*ae00*/  MUFU.EX2 R212, R46 ;  /* 0x0000002e00d47308 */ /* 0x000fe20000000800 */
[C---:B------:R-:W-:Y:S09]  /*ae10*/  HMMA.16816.F32 R8, R36.reuse, R176, R8 ;  /* 0x000000b02408723c */ /* 0x040ff20000001808 */
[----:B------:R-:W-:Y:S03]  /*ae20*/  MUFU.EX2 R174, R174 ;  /* 0x000000ae00ae7308 */ /* 0x000fe60000000800 */
[----:B------:R-:W-:Y:S01]  /*ae30*/  MOV R177, R48 ;  /* 0x0000003000b17202 */ /* 0x000fe20000000f00 */
[-C--:B------:R-:W-:Y:S01]  /*ae40*/  HMMA.16816.F32 R12, R36, R178.reuse, R12 ;  /* 0x000000b2240c723c */ /* 0x080fe2000000180c */
[----:B------:R-:W2:Y:S02]  /*ae50*/  LDSM.16.MT88.4 R48, [R224+0xc800] ;  /* 0x00c80000e030783b */ /* 0x000ea40000004200 */
[----:B------:R-:W-:Y:S03]  /*ae60*/  MOV R176, R244 ;  /* 0x000000f400b07202 */ /* 0x000fe60000000f00 */
[----:B------:R4:W-:Y:S02]  /*ae70*/  MUFU.EX2 R244, R184 ;  /* 0x000000b800f47308 */ /* 0x0009e40000000800 */
[C---:B------:R-:W-:Y:S07]  /*ae80*/  HMMA.16816.F32 R16, R28.reuse, R178, R16 ;  /* 0x000000b21c10723c */ /* 0x040fee0000001810 */
[----:B------:R-:W-:Y:S01]  /*ae90*/  MOV R179, R243 ;  /* 0x000000f300b37202 */ /* 0x000fe20000000f00 */
[-C--:B-1----:R-:W-:Y:S01]  /*aea0*/  HMMA.16816.F32 R68, R28, R180.reuse, R68 ;  /* 0x000000b41c44723c */ /* 0x082fe20000001844 */
[----:B------:R-:W-:Y:S03]  /*aeb0*/  MUFU.EX2 R243, R213 ;  /* 0x000000d500f37308 */ /* 0x000fe60000000800 */
[----:B------:R-:W-:Y:S04]  /*aec0*/  MOV R178, R242 ;  /* 0x000000f200b27202 */ /* 0x000fe80000000f00 */
[C---:B------:R-:W-:Y:S01]  /*aed0*/  HMMA.16816.F32 R72, R36.reuse, R180, R72 ;  /* 0x000000b42448723c */ /* 0x040fe20000001848 */
[----:B------:R-:W5:Y:S02]  /*aee0*/  LDL.LU R181, [R1+0x8] ;  /* 0x0000080001b57983 */ /* 0x000f640000300800 */
[----:B------:R-:W-:Y:S01]  /*aef0*/  MUFU.EX2 R213, R45 ;  /* 0x0000002d00d57308 */ /* 0x000fe20000000800 */
[----:B------:R-:W-:Y:S01]  /*af00*/  FADD.FTZ R169, R178, R169 ;  /* 0x000000a9b2a97221 */ /* 0x000fe20000010000 */
[----:B------:R-:W-:Y:S02]  /*af10*/  MOV R178, R206 ;  /* 0x000000ce00b27202 */ /* 0x000fe40000000f00 */
[----:B------:R-:W-:Y:S01]  /*af20*/  MOV R180, R219 ;  /* 0x000000db00b47202 */ /* 0x000fe20000000f00 */
[-C--:B------:R-:W-:Y:S04]  /*af30*/  HMMA.16816.F32 R76, R36, R182.reuse, R76 ;  /* 0x000000b6244c723c */ /* 0x080fe8000000184c */
[----:B----4-:R-:W-:Y:S01]  /*af40*/  MOV R184, R205 ;  /* 0x000000cd00b87202 */ /* 0x010fe20000000f00 */
[----:B------:R1:W4:Y:S03]  /*af50*/  MUFU.EX2 R219, R40 ;  /* 0x0000002800db7308 */ /* 0x0003260000000800 */
[C---:B------:R-:W-:Y:S07]  /*af60*/  HMMA.16816.F32 R80, R28.reuse, R182, R80 ;  /* 0x000000b61c50723c */ /* 0x040fee0000001850 */
[----:B------:R-:W-:Y:S01]  /*af70*/  MOV R183, R190 ;  /* 0x000000be00b77202 */ /* 0x000fe20000000f00 */
[-C--:B--2---:R-:W-:Y:S01]  /*af80*/  HMMA.16816.F32 R84, R28, R48.reuse, R84 ;  /* 0x000000301c54723c */ /* 0x084fe20000001854 */
[----:B------:R2:W2:Y:S03]  /*af90*/  MUFU.EX2 R242, R185 ;  /* 0x000000b900f27308 */ /* 0x0004a60000000800 */
[----:B------:R-:W-:Y:S04]  /*afa0*/  MOV R182, R189 ;  /* 0x000000bd00b67202 */ /* 0x000fe80000000f00 */
[C---:B------:R-:W-:Y:S03]  /*afb0*/  HMMA.16816.F32 R88, R36.reuse, R48, R88 ;  /* 0x000000302458723c */ /* 0x040fe60000001858 */
[----:B------:R4:W-:Y:S01]  /*afc0*/  MUFU.EX2 R205, R214 ;  /* 0x000000d600cd7308 */ /* 0x0009e20000000800 */
[----:B-1----:R-:W-:Y:S04]  /*afd0*/  LDSM.16.MT88.4 R40, [R221+0xd000] ;  /* 0x00d00000dd28783b */ /* 0x002fe80000004200 */
[-C--:B------:R-:W-:Y:S05]  /*afe0*/  HMMA.16816.F32 R92, R36, R50.reuse, R92 ;  /* 0x00000032245c723c */ /* 0x080fea000000185c */
[----:B------:R1:W-:Y:S03]  /*aff0*/  MUFU.EX2 R206, R215 ;  /* 0x000000d700ce7308 */ /* 0x0003e60000000800 */
[C---:B------:R-:W-:Y:S01]  /*b000*/  HMMA.16816.F32 R96, R28.reuse, R50, R96 ;  /* 0x000000321c60723c */ /* 0x040fe20000001860 */
[----:B------:R-:W1:Y:S03]  /*b010*/  LDSM.16.MT88.4 R48, [R221+0xe800] ;  /* 0x00e80000dd30783b */ /* 0x000e660000004200 */
[----:B--2---:R-:W-:Y:S03]  /*b020*/  MOV R185, R204 ;  /* 0x000000cc00b97202 */ /* 0x004fe60000000f00 */
[----:B------:R-:W-:Y:S01]  /*b030*/  MUFU.EX2 R204, R188 ;  /* 0x000000bc00cc7308 */ /* 0x000fe20000000800 */
[-C--:B------:R-:W-:Y:S04]  /*b040*/  HMMA.16816.F32 R100, R28, R52.reuse, R100 ;  /* 0x000000341c64723c */ /* 0x080fe80000001864 */
[----:B----4-:R-:W-:Y:S04]  /*b050*/  MOV R214, R61 ;  /* 0x0000003d00d67202 */ /* 0x010fe80000000f00 */
[C---:B------:R-:W-:Y:S01]  /*b060*/  HMMA.16816.F32 R104, R36.reuse, R52, R104 ;  /* 0x000000342468723c */ /* 0x040fe20000001868 */
[----:B------:R-:W-:Y:S03]  /*b070*/  MUFU.EX2 R175, R175 ;  /* 0x000000af00af7308 */ /* 0x000fe60000000800 */
[----:B-1----:R-:W-:Y:S04]  /*b080*/  MOV R215, R203 ;  /* 0x000000cb00d77202 */ /* 0x002fe80000000f00 */
        /* <DEDUP_REMOVED lines=28> */
[----:B------:R-:W-:Y:S02]  /*b250*/  F2FP.PACK_AB R30, R249, R247 ;  /* 0x000000f7f91e723e */ /* 0x000fe400000000ff */
[----:B------:R-:W-:Y:S07]  /*b260*/  F2FP.PACK_AB R31, R248, R246 ;  /* 0x000000f6f81f723e */ /* 0x000fee00000000ff */
[-C--:B------:R-:W-:Y:S03]  /*b270*/  HMMA.16816.F32 R4, R28, R40.reuse, R4 ;  /* 0x000000281c04723c */ /* 0x080fe60000001804 */
[----:B---3--:R-:W-:Y:S01]  /*b280*/  FFMA.FTZ R56, R2, R56, R252 ;  /* 0x0000003802387223 */ /* 0x008fe200000100fc */
[----:B------:R-:W-:Y:S01]  /*b290*/  MOV R252, R177 ;  /* 0x000000b100fc7202 */ /* 0x000fe20000000f00 */
[--C-:B------:R-:W-:Y:S02]  /*b2a0*/  FFMA.FTZ R2, R47, c[0x0][0x23c], -R208.reuse ;  /* 0x00008f002f027a23 */ /* 0x100fe400000108d0 */
[----:B------:R-:W1:Y:S02]  /*b2b0*/  LDSM.16.MT88.4 R44, [R224+0xd000] ;  /* 0x00d00000e02c783b */ /* 0x000e640000004200 */
[----:B------:R-:W3:Y:S03]  /*b2c0*/  MUFU.EX2 R211, R2 ;  /* 0x0000000200d37308 */ /* 0x000ee60000000800 */
[----:B------:R-:W-:Y:S02]  /*b2d0*/  FFMA.FTZ R208, R63, c[0x0][0x23c], -R208 ;  /* 0x00008f003fd07a23 */ /* 0x000fe400000108d0 */
[----:B------:R-:W-:Y:S01]  /*b2e0*/  FADD.FTZ R56, R176, R56 ;  /* 0x00000038b0387221 */ /* 0x000fe20000010000 */
[----:B------:R-:W-:Y:S03]  /*b2f0*/  MOV R176, R67 ;  /* 0x0000004300b07202 */ /* 0x000fe60000000f00 */
[----:B------:R-:W-:Y:S01]  /*b300*/  FADD.FTZ R56, R183, R56 ;  /* 0x00000038b7387221 */ /* 0x000fe20000010000 */
[----:B------:R-:W-:Y:S10]  /*b310*/  MUFU.EX2 R67, R57 ;  /* 0x0000003900437308 */ /* 0x000ff40000000800 */
[----:B------:R-:W-:Y:S01]  /*b320*/  MUFU.EX2 R63, R62 ;  /* 0x0000003e003f7308 */ /* 0x000fe20000000800 */
[----:B---3--:R-:W-:Y:S01]  /*b330*/  F2FP.PACK_AB R39, R211, R212 ;  /* 0x000000d4d327723e */ /* 0x008fe200000000ff */
[----:B------:R-:W-:Y:S01]  /*b340*/  FADD.FTZ R2, R179, R168 ;  /* 0x000000a8b3027221 */ /* 0x000fe20000010000 */
[----:B------:R-:W-:Y:S03]  /*b350*/  MOV R179, R209 ;  /* 0x000000d100b37202 */ /* 0x000fe60000000f00 */
[----:B------:R-:W-:Y:S04]  /*b360*/  FADD.FTZ R2, R182, R2 ;  /* 0x00000002b6027221 */ /* 0x000fe80000010000 */
[----:B------:R-:W-:Y:S01]  /*b370*/  MUFU.EX2 R168, R66 ;  /* 0x0000004200a87308 */ /* 0x000fe20000000800 */
[C---:B------:R-:W-:Y:S04]  /*b380*/  HMMA.16816.F32 R8, R36.reuse, R40, R8 ;  /* 0x000000282408723c */ /* 0x040fe80000001808 */
[----:B------:R-:W-:Y:S02]  /*b390*/  FADD.FTZ R56, R179, R56 ;  /* 0x00000038b3387221 */ /* 0x000fe40000010000 */
[----:B------:R-:W-:Y:S02]  /*b3a0*/  FADD.FTZ R2, R178, R2 ;  /* 0x00000002b2027221 */ /* 0x000fe40000010000 */
[-C--:B------:R-:W-:Y:S01]  /*b3b0*/  HMMA.16816.F32 R12, R36, R42.reuse, R12 ;  /* 0x0000002a240c723c */ /* 0x080fe2000000180c */
[----:B------:R3:W-:Y:S03]  /*b3c0*/  MUFU.EX2 R66, R58 ;  /* 0x0000003a00427308 */ /* 0x0007e60000000800 */
[----:B------:R-:W-:Y:S02]  /*b3d0*/  FADD.FTZ R60, R192, R56 ;  /* 0x00000038c03c7221 */ /* 0x000fe40000010000 */
[----:B------:R-:W-:Y:S01]  /*b3e0*/  FADD.FTZ R61, R250, R2 ;  /* 0x00000002fa3d7221 */ /* 0x000fe20000010000 */
[----:B------:R-:W-:Y:S01]  /*b3f0*/  MOV R250, R195 ;  /* 0x000000c300fa7202 */ /* 0x000fe20000000f00 */
[C---:B------:R-:W-:Y:S01]  /*b400*/  HMMA.16816.F32 R16, R28.reuse, R42, R16 ;  /* 0x0000002a1c10723c */ /* 0x040fe20000001810 */
[----:B------:R-:W4:Y:S02]  /*b410*/  LDSM.16.MT88.4 R40, [R221+0xf000] ;  /* 0x00f00000dd28783b */ /* 0x000f240000004200 */
[----:B------:R-:W1:Y:S01]  /*b420*/  MUFU.EX2 R208, R208 ;  /* 0x000000d000d07308 */ /* 0x000e620000000800 */
[----:B------:R-:W-:Y:S04]  /*b430*/  MOV R2, R194 ;  /* 0x000000c200027202 */ /* 0x000fe80000000f00 */
[-C--:B--2---:R-:W-:Y:S04]  /*b440*/  HMMA.16816.F32 R68, R28, R48.reuse, R68 ;  /* 0x000000301c44723c */ /* 0x084fe80000001844 */
[----:B-----5:R-:W-:Y:S01]  /*b450*/  FFMA.FTZ R0, R0, R181, R180 ;  /* 0x000000b500007223 */ /* 0x020fe200000100b4 */
[----:B------:R-:W-:Y:S01]  /*b460*/  MOV R180, R191 ;  /* 0x000000bf00b47202 */ /* 0x000fe20000000f00 */
[----:B------:R2:W-:Y:S01]  /*b470*/  MUFU.EX2 R209, R216 ;  /* 0x000000d800d17308 */ /* 0x0005e20000000800 */
[----:B------:R-:W-:Y:S01]  /*b480*/  LDSM.16.MT88.4 R188, [R221+0xd800] ;  /* 0x00d80000ddbc783b */ /* 0x000fe20000004200 */
[C---:B------:R-:W-:Y:S04]  /*b490*/  HMMA.16816.F32 R72, R36.reuse, R48, R72 ;  /* 0x000000302448723c */ /* 0x040fe80000001848 */
[----:B------:R-:W-:Y:S01]  /*b4a0*/  MOV R181, R207 ;  /* 0x000000cf00b57202 */ /* 0x000fe20000000f00 */
[----:B------:R-:W-:Y:S02]  /*b4b0*/  FADD.FTZ R0, R184, R0 ;  /* 0x00000000b8007221 */ /* 0x000fe40000010000 */
[----:B---3--:R-:W-:Y:S01]  /*b4c0*/  LDSM.16.MT88.4 R56, [R224+0xf800] ;  /* 0x00f80000e038783b */ /* 0x008fe20000004200 */
[-C--:B------:R-:W-:Y:S01]  /*b4d0*/  HMMA.16816.F32 R76, R36, R50.reuse, R76 ;  /* 0x00000032244c723c */ /* 0x080fe2000000184c */
[----:B------:R-:W3:Y:S03]  /*b4e0*/  MUFU.EX2 R207, R187 ;  /* 0x000000bb00cf7308 */ /* 0x000ee60000000800 */
[----:B------:R-:W-:Y:S01]  /*b4f0*/  FADD.FTZ R0, R180, R0 ;  /* 0x00000000b4007221 */ /* 0x000fe20000010000 */
[----:B-1----:R-:W-:Y:S03]  /*b500*/  F2FP.PACK_AB R203, R208, R63 ;  /* 0x0000003fd0cb723e */ /* 0x002fe600000000ff */
[C---:B------:R-:W-:Y:S01]  /*b510*/  HMMA.16816.F32 R80, R28.reuse, R50, R80 ;  /* 0x000000321c50723c */ /* 0x040fe20000001850 */
[----:B------:R-:W1:Y:S03]  /*b520*/  LDSM.16.MT88.4 R48, [R222+0xf000] ;  /* 0x00f00000de30783b */ /* 0x000e660000004200 */
[----:B------:R-:W-:Y:S01]  /*b530*/  FADD.FTZ R0, R176, R0 ;  /* 0x00000000b0007221 */ /* 0x000fe20000010000 */
[----:B--2---:R-:W-:Y:S03]  /*b540*/  MOV R216, R202 ;  /* 0x000000ca00d87202 */ /* 0x004fe60000000f00 */
[-C--:B------:R-:W-:Y:S04]  /*b550*/  HMMA.16816.F32 R84, R28, R44.reuse, R84 ;  /* 0x0000002c1c54723c */ /* 0x080fe80000001854 */
[----:B------:R-:W-:Y:S04]  /*b560*/  F2FP.PACK_AB R202, R174, R64 ;  /* 0x00000040aeca723e */ /* 0x000fe800000000ff */
        /* <DEDUP_REMOVED lines=8> */
[----:B------:R-:W5:Y:S07]  /*b5f0*/  LDSM.16.MT88.4 R52, [R223+0xf000] ;  /* 0x00f00000df34783b */ /* 0x000f6e0000004200 */
[-C--:B----4-:R-:W-:Y:S08]  /*b600*/  HMMA.16816.F32 R116, R28, R40.reuse, R116 ;  /* 0x000000281c74723c */ /* 0x090ff00000001874 */
[C---:B------:R-:W-:Y:S08]  /*b610*/  HMMA.16816.F32 R120, R36.reuse, R40, R120 ;  /* 0x000000282478723c */ /* 0x040ff00000001878 */
[-C--:B------:R-:W-:Y:S08]  /*b620*/  HMMA.16816.F32 R124, R36, R42.reuse, R124 ;  /* 0x0000002a247c723c */ /* 0x080ff0000000187c */
[C---:B------:R-:W-:Y:S01]  /*b630*/  HMMA.16816.F32 R128, R28.reuse, R42, R128 ;  /* 0x0000002a1c80723c */ /* 0x040fe20000001880 */
[----:B------:R-:W4:Y:S07]  /*b640*/  LDSM.16.MT88.4 R40, [R222+0xd800] ;  /* 0x00d80000de28783b */ /* 0x000f2e0000004200 */
[-C--:B-1----:R-:W-:Y:S08]  /*b650*/  HMMA.16816.F32 R132, R28, R48.reuse, R132 ;  /* 0x000000301c84723c */ /* 0x082ff00000001884 */
[C---:B------:R-:W-:Y:S08]  /*b660*/  HMMA.16816.F32 R136, R36.reuse, R48, R136 ;  /* 0x000000302488723c */ /* 0x040ff00000001888 */
[-C--:B------:R-:W-:Y:S08]  /*b670*/  HMMA.16816.F32 R140, R36, R50.reuse, R140 ;  /* 0x00000032248c723c */ /* 0x080ff0000000188c */
[C---:B------:R-:W-:Y:S01]  /*b680*/  HMMA.16816.F32 R144, R28.reuse, R50, R144 ;  /* 0x000000321c90723c */ /* 0x040fe20000001890 */
[----:B------:R-:W-:Y:S07]  /*b690*/  LDSM.16.MT88.4 R48, [R221+0xf800] ;  /* 0x00f80000dd30783b */ /* 0x000fee0000004200 */
[-C--:B--2---:R-:W-:Y:S08]  /*b6a0*/  HMMA.16816.F32 R148, R28, R44.reuse, R148 ;  /* 0x0000002c1c94723c */ /* 0x084ff00000001894 */
[C---:B------:R-:W-:Y:S07]  /*b6b0*/  HMMA.16816.F32 R152, R36.reuse, R44, R152 ;  /* 0x0000002c2498723c */ /* 0x040fee0000001898 */
[----:B------:R-:W-:Y:S01]  /*b6c0*/  FADD.FTZ R44, R185, R169 ;  /* 0x000000a9b92c7221 */ /* 0x000fe20000010000 */
[-C--:B------:R-:W-:Y:S04]  /*b6d0*/  HMMA.16816.F32 R20, R36, R46.reuse, R20 ;  /* 0x0000002e2414723c */ /* 0x080fe80000001814 */
[----:B------:R-:W-:Y:S01]  /*b6e0*/  FADD.FTZ R44, R181, R44 ;  /* 0x0000002cb52c7221 */ /* 0x000fe20000010000 */
[----:B------:R-:W-:Y:S02]  /*b6f0*/  MOV R169, R201 ;  /* 0x000000c900a97202 */ /* 0x000fe40000000f00 */
[----:B------:R-:W-:Y:S01]  /*b700*/  F2FP.PACK_AB R201, R65, R66 ;  /* 0x0000004241c9723e */ /* 0x000fe200000000ff */
[C---:B------:R-:W-:Y:S04]  /*b710*/  HMMA.16816.F32 R156, R28.reuse, R46, R156 ;  /* 0x0000002e1c9c723c */ /* 0x040fe8000000189c */
[----:B------:R-:W-:Y:S01]  /*b720*/  FADD.FTZ R62, R251, R44 ;  /* 0x0000002cfb3e7221 */ /* 0x000fe20000010000 */
[----:B------:R-:W-:Y:S01]  /*b730*/  MOV R251, R200 ;  /* 0x000000c800fb7202 */ /* 0x000fe20000000f00 */
[----:B------:R-:W-:Y:S01]  /*b740*/  LDSM.16.MT88.4 R44, [R223+0xd800] ;  /* 0x00d80000df2c783b */ /* 0x000fe20000004200 */
[----:B------:R-:W-:Y:S01]  /*b750*/  F2FP.PACK_AB R200, R67, R168 ;  /* 0x000000a843c8723e */ /* 0x000fe200000000ff */
[-C--:B-----5:R-:W-:Y:S04]  /*b760*/  HMMA.16816.F32 R32, R28, R52.reuse, R32 ;  /* 0x000000341c20723c */ /* 0x0a0fe80000001820 */
[----:B------:R-:W-:Y:S04]  /*b770*/  FADD.FTZ R2, R2, R62 ;  /* 0x0000003e02027221 */ /* 0x000fe80000010000 */
[C---:B------:R-:W-:Y:S08]  /*b780*/  HMMA.16816.F32 R160, R36.reuse, R52, R160 ;  /* 0x0000003424a0723c */ /* 0x040ff000000018a0 */
[-C--:B------:R-:W-:Y:S01]  /*b790*/  HMMA.16816.F32 R24, R36, R54.reuse, R24 ;  /* 0x000000362418723c */ /* 0x080fe20000001818 */
[----:B------:R-:W1:Y:S07]  /*b7a0*/  LDSM.16.MT88.4 R36, [R224+0xd800] ;  /* 0x00d80000e024783b */ /* 0x000e6e0000004200 */
[----:B------:R-:W-:Y:S01]  /*b7b0*/  HMMA.16816.F32 R164, R28, R54, R164 ;  /* 0x000000361ca4723c */ /* 0x000fe200000018a4 */
[----:B------:R-:W2:Y:S06]  /*b7c0*/  LDSM.16.MT88.4 R52, [R222+0xf800] ;  /* 0x00f80000de34783b */ /* 0x000eac0000004200 */
[----:B------:R-:W-:Y:S02]  /*b7d0*/  F2FP.PACK_AB R28, R206, R205 ;  /* 0x000000cdce1c723e */ /* 0x000fe400000000ff */
[----:B---3--:R-:W-:Y:S03]  /*b7e0*/  F2FP.PACK_AB R29, R207, R204 ;  /* 0x000000cccf1d723e */ /* 0x008fe600000000ff */
[----:B------:R-:W-:Y:S02]  /*b7f0*/  F2FP.PACK_AB R30, R210, R209 ;  /* 0x000000d1d21e723e */ /* 0x000fe400000000ff */
[----:B------:R-:W-:Y:S07]  /*b800*/  F2FP.PACK_AB R31, R175, R173 ;  /* 0x000000adaf1f723e */ /* 0x000fee00000000ff */
[-C--:B------:R-:W-:Y:S01]  /*b810*/  HMMA.16816.F32 R180, R28, R188.reuse, R4 ;  /* 0x000000bc1cb4723c */ /* 0x080fe20000001804 */
[----:B------:R-:W3:Y:S07]  /*b820*/  LDSM.16.MT88.4 R4, [R223+0xf800] ;  /* 0x00f80000df04783b */ /* 0x000eee0000004200 */
[C---:B------:R-:W-:Y:S07]  /*b830*/  HMMA.16816.F32 R176, R200.reuse, R188, R8 ;  /* 0x000000bcc8b0723c */ /* 0x040fee0000001808 */
[----:B------:R-:W-:Y:S01]  /*b840*/  MOV R11, R193 ;  /* 0x000000c1000b7202 */ /* 0x000fe20000000f00 */
[-C--:B------:R-:W-:Y:S04]  /*b850*/  HMMA.16816.F32 R184, R200, R190.reuse, R12 ;  /* 0x000000bec8b8723c */ /* 0x080fe8000000180c */
[----:B------:R-:W-:Y:S02]  /*b860*/  FADD.FTZ R0, R11, R0 ;  /* 0x000000000b007221 */ /* 0x000fe40000010000 */
[----:B------:R-:W-:Y:S02]  /*b870*/  FADD.FTZ R9, R251, R60 ;  /* 0x0000003cfb097221 */ /* 0x000fe40000010000 */
[C---:B------:R-:W-:Y:S04]  /*b880*/  HMMA.16816.F32 R188, R28.reuse, R190, R16 ;  /* 0x000000be1cbc723c */ /* 0x040fe80000001810 */
[----:B------:R-:W-:Y:S02]  /*b890*/  FADD.FTZ R0, R169, R0 ;  /* 0x00000000a9007221 */ /* 0x000fe40000010000 */
[----:B------:R-:W-:Y:S02]  /*b8a0*/  FADD.FTZ R12, R216, R2 ;  /* 0x00000002d80c7221 */ /* 0x000fe40000010000 */
[-C--:B----4-:R-:W-:Y:S04]  /*b8b0*/  HMMA.16816.F32 R68, R28, R40.reuse, R68 ;  /* 0x000000281c44723c */ /* 0x090fe80000001844 */
        /* <DEDUP_REMOVED lines=11> */
[-C--:B-1----:R-:W-:Y:S04]  /*b970*/  HMMA.16816.F32 R84, R28, R36.reuse, R84 ;  /* 0x000000241c54723c */ /* 0x082fe80000001854 */
[----:B------:R-:W-:Y:S04]  /*b980*/  FADD.FTZ R8, R215, R8 ;  /* 0x00000008d7087221 */ /* 0x000fe80000010000 */
        /* <DEDUP_REMOVED lines=19> */
[-C--:B------:R-:W-:Y:S08]  /*bac0*/  HMMA.16816.F32 R116, R28, R48.reuse, R116 ;  /* 0x000000301c74723c */ /* 0x080ff00000001874 */
[C---:B------:R-:W-:Y:S08]  /*bad0*/  HMMA.16816.F32 R120, R200.reuse, R48, R120 ;  /* 0x00000030c878723c */ /* 0x040ff00000001878 */
[-C--:B------:R-:W-:Y:S08]  /*bae0*/  HMMA.16816.F32 R124, R200, R50.reuse, R124 ;  /* 0x00000032c87c723c */ /* 0x080ff0000000187c */
[C---:B------:R-:W-:Y:S08]  /*baf0*/  HMMA.16816.F32 R128, R28.reuse, R50, R128 ;  /* 0x000000321c80723c */ /* 0x040ff00000001880 */
[-C--:B--2---:R-:W-:Y:S08]  /*bb00*/  HMMA.16816.F32 R132, R28, R52.reuse, R132 ;  /* 0x000000341c84723c */ /* 0x084ff00000001884 */
        /* <DEDUP_REMOVED lines=12> */
[----:B------:R-:W-:Y:S02]  /*bbd0*/  FADD.FTZ R2, R213, R5 ;  /* 0x00000005d5027221 */ /* 0x000fe40000010000 */
[----:B------:R-:W-:Y:S01]  /*bbe0*/  FADD.FTZ R4, R249, R4 ;  /* 0x00000004f9047221 */ /* 0x000fe20000010000 */
[----:B------:R-:W-:Y:S04]  /*bbf0*/  HMMA.16816.F32 R164, R28, R6, R164 ;  /* 0x000000061ca4723c */ /* 0x000fe800000018a4 */
[----:B------:R-:W-:Y:S01]  /*bc00*/  FADD.FTZ R8, R168, R2 ;  /* 0x00000002a8087221 */ /* 0x000fe20000010000 */
[----:B------:R-:W-:Y:S01]  /*bc10*/  MOV R168, R172 ;  /* 0x000000ac00a87202 */ /* 0x000fe20000000f00 */
[----:B------:R-:W-:Y:S02]  /*bc20*/  FADD.FTZ R4, R205, R4 ;  /* 0x00000004cd047221 */ /* 0x000fe40000010000 */
[----:B------:R-:W-:Y:S04]  /*bc30*/  FADD.FTZ R5, R66, R0 ;  /* 0x0000000042057221 */ /* 0x000fe80000010000 */
[----:B------:R-:W-:Y:S02]  /*bc40*/  FADD.FTZ R2, R207, R9 ;  /* 0x00000009cf027221 */ /* 0x000fe40000010000 */
[----:B------:R-:W-:Y:S02]  /*bc50*/  FADD.FTZ R0, R67, R8 ;  /* 0x0000000843007221 */ /* 0x000fe40000010000 */
[----:B------:R-:W-:Y:S02]  /*bc60*/  FADD.FTZ R10, R206, R4 ;  /* 0x00000004ce0a7221 */ /* 0x000fe40000010000 */
[----:B------:R-:W-:Y:S02]  /*bc70*/  FADD.FTZ R4, R65, R5 ;  /* 0x0000000541047221 */ /* 0x000fe40000010000 */
[----:B------:R-:W-:Y:S01]  /*bc80*/  FADD.FTZ R5, R173, R2 ;  /* 0x00000002ad057221 */ /* 0x000fe20000010000 */
[----:B------:R-:W-:Y:S01]  /*bc90*/  MOV R173, R171 ;  /* 0x000000ab00ad7202 */ /* 0x000fe20000000f00 */
[----:B------:R-:W-:Y:S02]  /*bca0*/  FADD.FTZ R2, R64, R0 ;  /* 0x0000000040027221 */ /* 0x000fe40000010000 */
[----:B------:R-:W-:Y:S02]  /*bcb0*/  FADD.FTZ R0, R63, R4 ;  /* 0x000000043f007221 */ /* 0x000fe40000010000 */
[----:B------:R-:W-:Y:S01]  /*bcc0*/  FADD.FTZ R2, R174, R2 ;  /* 0x00000002ae027221 */ /* 0x000fe20000010000 */
[----:B------:R-:W-:Y:S01]  /*bcd0*/  MOV R174, R170 ;  /* 0x000000aa00ae7202 */ /* 0x000fe20000000f00 */
[----:B------:R-:W-:Y:S02]  /*bce0*/  FADD.FTZ R0, R208, R0 ;  /* 0x00000000d0007221 */ /* 0x000fe40000010000 */
[----:B------:R-:W-:Y:S01]  /*bcf0*/  FADD.FTZ R6, R209, R10 ;  /* 0x0000000ad1067221 */ /* 0x000fe20000010000 */
[----:B------:R1:W-:Y:S01]  /*bd00*/  STL [R1+0x4], R2 ;  /* 0x0000040201007387 */ /* 0x0003e20000100800 */
[----:B------:R-:W-:Y:S01]  /*bd10*/  FADD.FTZ R240, R175, R5 ;  /* 0x00000005aff07221 */ /* 0x000fe20000010000 */
[----:B------:R-:W-:Y:S01]  /*bd20*/  MOV R175, R3 ;  /* 0x0000000300af7202 */ /* 0x000fe20000000f00 */
[----:B------:R-:W-:Y:S01]  /*bd30*/  FADD.FTZ R241, R210, R6 ;  /* 0x00000006d2f17221 */ /* 0x000fe20000010000 */
[----:B------:R1:W-:Y:S02]  /*bd40*/  STL [R1+0x8], R0 ;  /* 0x0000080001007387 */ /* 0x0003e40000100800 */
[----:B-1----:R-:W-:-:S05]  /*bd50*/  @P4 BRA `(.L_x_143) ;  /* 0xffffc63000004947 */ /* 0x002fca000383ffff */
.L_x_142:
[----:B--2---:R-:W2:Y:S04]  /*bd60*/  LDL.LU R9, [R1+0x4] ;  /* 0x0000040001097983 */ /* 0x004ea80000300800 */
[----:B------:R-:W1:Y:S04]  /*bd70*/  SHFL.BFLY PT, R0, R241, 0x2, 0x1f ;  /* 0x0c401f00f1007f89 */ /* 0x000e6800000e0000 */
[----:B------:R-:W3:Y:S04]  /*bd80*/  SHFL.BFLY PT, R2, R240, 0x2, 0x1f ;  /* 0x0c401f00f0027f89 */ /* 0x000ee800000e0000 */
[----:B------:R-:W4:Y:S01]  /*bd90*/  S2R R7, SR_TID.X ;  /* 0x0000000000077919 */ /* 0x000f220000002100 */
[----:B------:R-:W4:Y:S01]  /*bda0*/  S2UR UR6, SR_CTAID.Y ;  /* 0x00000000000679c3 */ /* 0x000f220000002600 */
[----:B------:R-:W-:-:S02]  /*bdb0*/  UISETP.NE.AND UP0, UPT, UR10, -0x1, UPT ;  /* 0xffffffff0a00788c */ /* 0x000fc4000bf05270 */
[----:B------:R-:W2:Y:S01]  /*bdc0*/  LDL.LU R8, [R1+0x8] ;  /* 0x0000080001087983 */ /* 0x000ea20000300800 */
[----:B------:R-:W-:Y:S01]  /*bdd0*/  ULDC.64 UR4, c[0x0][0x1e8] ;  /* 0x00007a0000047ab9 */ /* 0x000fe20000000a00 */
[----:B------:R-:W-:Y:S01]  /*bde0*/  BSSY B0, `(.L_x_146) ;  /* 0x00001b0000007945 */ /* 0x000fe20003800000 */
[----:B------:R-:W-:Y:S02]  /*bdf0*/  ULDC UR8, c[0x0][0x214] ;  /* 0x0000850000087ab9 */ /* 0x000fe40000000800 */
[----:B------:R-:W4:Y:S01]  /*be00*/  S2UR UR9, SR_CTAID.X ;  /* 0x00000000000979c3 */ /* 0x000f220000002500 */
[----:B------:R-:W-:Y:S02]  /*be10*/  UMOV UR24, URZ ;  /* 0x0000003f00187c82 */ /* 0x000fe40008000000 */
[----:B------:R-:W-:Y:S02]  /*be20*/  UMOV UR25, URZ ;  /* 0x0000003f00197c82 */ /* 0x000fe40008000000 */
[----:B------:R-:W-:Y:S01]  /*be30*/  @UP0 UIMAD.WIDE.U32 UR14, UR10, UR4, URZ ;  /* 0x000000040a0e02a5 */ /* 0x000fe2000f8e003f */
[----:B-1----:R-:W-:-:S02]  /*be40*/  FADD.FTZ R241, R0, R241 ;  /* 0x000000f100f17221 */ /* 0x002fc40000010000 */
[----:B------:R-:W1:Y:S01]  /*be50*/  S2UR UR11, SR_CTAID.Z ;  /* 0x00000000000b79c3 */ /* 0x000e620000002700 */
[----:B------:R-:W-:Y:S01]  /*be60*/  @UP0 UIMAD UR7, UR10, UR5, UR15 ;  /* 0x000000050a0702a4 */ /* 0x000fe2000f8e020f */
[----:B---3--:R-:W-:Y:S01]  /*be70*/  FADD.FTZ R240, R2, R240 ;  /* 0x000000f002f07221 */ /* 0x008fe20000010000 */
[----:B------:R-:W3:Y:S01]  /*be80*/  SHFL.BFLY PT, R0, R241, 0x1, 0x1f ;  /* 0x0c201f00f1007f89 */ /* 0x000ee200000e0000 */
[----:B------:R-:W-:-:S03]  /*be90*/  ULDC.64 UR4, c[0x0][0x1e0] ;  /* 0x0000780000047ab9 */ /* 0x000fc60000000a00 */
[----:B------:R-:W1:Y:S01]  /*bea0*/  SHFL.BFLY PT, R4, R240, 0x1, 0x1f ;  /* 0x0c201f00f0047f89 */ /* 0x000e6200000e0000 */
[----:B----4-:R-:W-:Y:S02]  /*beb0*/  @!UP0 USHF.R.S32.HI UR12, URZ, 0x1f, UR6 ;  /* 0x0000001f3f0c8899 */ /* 0x010fe40008011406 */
[----:B------:R-:W-:Y:S02]  /*bec0*/  @!UP0 UIMAD.WIDE.U32 UR22, UR6, UR4, URZ ;  /* 0x00000004061682a5 */ /* 0x000fe4000f8e003f */
[----:B------:R-:W-:-:S03]  /*bed0*/  @!UP0 UIMAD UR12, UR12, UR4, URZ ;  /* 0x000000040c0c82a4 */ /* 0x000fc6000f8e023f */
[----:B------:R-:W-:Y:S02]  /*bee0*/  ULDC.U8 UR4, c[0x0][0x329] ;  /* 0x0000ca4000047ab9 */ /* 0x000fe40000000000 */
[----:B------:R-:W-:Y:S02]  /*bef0*/  UISETP.NE.AND UP1, UPT, UR4, URZ, UPT ;  /* 0x0000003f0400728c */ /* 0x000fe4000bf25270 */
[----:B------:R-:W-:Y:S02]  /*bf00*/  @!UP0 UIMAD UR12, UR6, UR5, UR12 ;  /* 0x00000005060c82a4 */ /* 0x000fe4000f8e020c */
[----:B------:R-:W-:Y:S02]  /*bf10*/  @!UP0 UMOV UR14, UR22 ;  /* 0x00000016000e8c82 */ /* 0x000fe40008000000 */
[----:B------:R-:W-:Y:S02]  /*bf20*/  ULDC.U8 UR5, c[0x0][0x328] ;  /* 0x0000ca0000057ab9 */ /* 0x000fe40000000000 */
[----:B------:R-:W-:Y:S01]  /*bf30*/  UISETP.NE.AND UP2, UPT, UR5, URZ, UPT ;  /* 0x0000003f0500728c */ /* 0x000fe2000bf45270 */
[----:B---3--:R-:W-:Y:S01]  /*bf40*/  FADD.FTZ R241, R241, R0 ;  /* 0x00000000f1f17221 */ /* 0x008fe20000010000 */
[----:B------:R-:W-:-:S02]  /*bf50*/  MOV R0, 0x3f800000 ;  /* 0x3f80000000007802 */ /* 0x000fc40000000f00 */
[----:B------:R-:W-:Y:S01]  /*bf60*/  UISETP.NE.OR UP3, UPT, UR4, URZ, !UP2 ;  /* 0x0000003f0400728c */ /* 0x000fe2000d765670 */
[----:B-1----:R-:W-:Y:S01]  /*bf70*/  FADD.FTZ R240, R240, R4 ;  /* 0x00000004f0f07221 */ /* 0x002fe20000010000 */
[----:B------:R-:W-:Y:S01]  /*bf80*/  FSETP.NE.FTZ.AND P5, PT, R241, RZ, PT ;  /* 0x000000fff100720b */ /* 0x000fe20003fb5000 */
[----:B------:R-:W-:Y:S01]  /*bf90*/  @UP1 ULDC UR15, c[0x0][0x210] ;  /* 0x00008400000f1ab9 */ /* 0x000fe20000000800 */
[----:B------:R-:W-:Y:S01]  /*bfa0*/  SHF.R.S32.HI R4, RZ, 0x1f, R7 ;  /* 0x0000001fff047819 */ /* 0x000fe20000011407 */
[----:B------:R-:W-:Y:S01]  /*bfb0*/  ULDC UR5, c[0x0][0x234] ;  /* 0x00008d0000057ab9 */ /* 0x000fe20000000800 */
[----:B------:R-:W-:Y:S01]  /*bfc0*/  FSETP.NE.FTZ.AND P4, PT, R240, RZ, PT ;  /* 0x000000fff000720b */ /* 0x000fe20003f95000 */
[----:B------:R-:W-:Y:S02]  /*bfd0*/  @UP1 UIMAD UR15, UR15, UR8, URZ ;  /* 0x000000080f0f12a4 */ /* 0x000fe4000f8e023f */
[----:B------:R-:W-:Y:S02]  /*bfe0*/  @!UP1 USEL UR15, UR8, UR5, !UP2 ;  /* 0x00000005080f9287 */ /* 0x000fe4000d000000 */
[----:B------:R-:W-:-:S02]  /*bff0*/  ULDC UR4, c[0x0][0x1c0] ;  /* 0x0000700000047ab9 */ /* 0x000fc40000000800 */
[----:B------:R-:W-:Y:S02]  /*c000*/  @UP1 UMOV UR16, 0x1 ;  /* 0x0000000100101882 */ /* 0x000fe40000000000 */
[----:B------:R-:W1:Y:S01]  /*c010*/  @P5 MUFU.RCP R0, R241 ;  /* 0x000000f100005308 */ /* 0x000e620000001000 */
[----:B------:R-:W-:Y:S02]  /*c020*/  @!UP1 UIMAD UR16, UR15, UR4, URZ ;  /* 0x000000040f1092a4 */ /* 0x000fe4000f8e023f */
[----:B------:R-:W-:Y:S02]  /*c030*/  @!UP3 UIMAD UR20, UR6, UR8, URZ ;  /* 0x000000080614b2a4 */ /* 0x000fe4000f8e023f */
[----:B------:R-:W-:Y:S02]  /*c040*/  @UP1 ULDC UR17, c[0x0][0x210] ;  /* 0x0000840000111ab9 */ /* 0x000fe40000000800 */
[----:B------:R-:W-:Y:S02]  /*c050*/  UIMAD UR4, UR6, UR16, URZ ;  /* 0x00000010060472a4 */ /* 0x000fe4000f8e023f */
[----:B------:R-:W-:-:S02]  /*c060*/  @!UP1 UMOV UR17, 0x1 ;  /* 0x0000000100119882 */ /* 0x000fc40000000000 */
[----:B------:R-:W-:Y:S02]  /*c070*/  @!UP3 USEL UR20, UR20, UR10, !UP0 ;  /* 0x0000000a1414b287 */ /* 0x000fe4000c000000 */
[----:B------:R-:W-:Y:S02]  /*c080*/  UIMAD UR9, UR9, UR17, URZ ;  /* 0x00000011090972a4 */ /* 0x000fe4000f8e023f */
[----:B------:R-:W-:Y:S01]  /*c090*/  USEL UR4, UR4, URZ, UP3 ;  /* 0x0000003f04047287 */ /* 0x000fe20009800000 */
[C---:B-1----:R-:W-:Y:S01]  /*c0a0*/  FMUL.FTZ R180, R0.reuse, R180 ;  /* 0x000000b400b47220 */ /* 0x042fe20000410000 */
[----:B------:R-:W-:Y:S01]  /*c0b0*/  USHF.L.U32 UR9, UR9, 0x7, URZ ;  /* 0x0000000709097899 */ /* 0x000fe2000800063f */
[C---:B------:R-:W-:Y:S01]  /*c0c0*/  FMUL.FTZ R188, R0.reuse, R188 ;  /* 0x000000bc00bc7220 */ /* 0x040fe20000410000 */
[----:B------:R-:W-:Y:S01]  /*c0d0*/  UIMAD UR15, UR11, UR15, UR4 ;  /* 0x0000000f0b0f72a4 */ /* 0x000fe2000f8e0204 */
[C---:B------:R-:W-:Y:S01]  /*c0e0*/  FMUL.FTZ R16, R0.reuse, R68 ;  /* 0x0000004400107220 */ /* 0x040fe20000410000 */
[----:B------:R-:W-:Y:S01]  /*c0f0*/  @!UP3 UMOV UR24, UR20 ;  /* 0x000000140018bc82 */ /* 0x000fe20008000000 */
[C---:B------:R-:W-:Y:S01]  /*c100*/  FMUL.FTZ R13, R0.reuse, R69 ;  /* 0x00000045000d7220 */ /* 0x040fe20000410000 */
[----:B------:R-:W-:Y:S01]  /*c110*/  USHF.R.S32.HI UR4, URZ, 0x1f, UR9 ;  /* 0x0000001f3f047899 */ /* 0x000fe20008011409 */
[C---:B------:R-:W-:Y:S01]  /*c120*/  FMUL.FTZ R80, R0.reuse, R80 ;  /* 0x0000005000507220 */ /* 0x040fe20000410000 */
[----:B------:R-:W-:Y:S01]  /*c130*/  @!UP3 USHF.R.S32.HI UR25, URZ, 0x1f, UR20 ;  /* 0x0000001f3f19b899 */ /* 0x000fe20008011414 */
[C---:B------:R-:W-:Y:S01]  /*c140*/  FMUL.FTZ R81, R0.reuse, R81 ;  /* 0x0000005100517220 */ /* 0x040fe20000410000 */
[----:B------:R-:W-:Y:S01]  /*c150*/  F2FP.PACK_AB R13, R13, R16 ;  /* 0x000000100d0d723e */ /* 0x000fe200000000ff */
[C---:B------:R-:W-:Y:S01]  /*c160*/  FMUL.FTZ R84, R0.reuse, R84 ;  /* 0x0000005400547220 */ /* 0x040fe20000410000 */
[----:B------:R-:W-:Y:S01]  /*c170*/  USHF.R.S32.HI UR5, URZ, 0x1f, UR15 ;  /* 0x0000001f3f057899 */ /* 0x000fe2000801140f */
[C---:B------:R-:W-:Y:S01]  /*c180*/  FMUL.FTZ R23, R0.reuse, R85 ;  /* 0x0000005500177220 */ /* 0x040fe20000410000 */
[----:B------:R-:W-:Y:S01]  /*c190*/  F2FP.PACK_AB R16, R81, R80 ;  /* 0x000000505110723e */ /* 0x000fe200000000ff */
[C---:B------:R-:W-:Y:S01]  /*c1a0*/  FMUL.FTZ R96, R0.reuse, R96 ;  /* 0x0000006000607220 */ /* 0x040fe20000410000 */
[----:B------:R-:W-:Y:S01]  /*c1b0*/  UIADD3 UR9, UP2, UP1, UR9, UR24, UR15 ;  /* 0x0000001809097290 */ /* 0x000fe2000f95e00f */
[C---:B------:R-:W-:Y:S01]  /*c1c0*/  FMUL.FTZ R20, R0.reuse, R97 ;  /* 0x0000006100147220 */ /* 0x040fe20000410000 */
[----:B------:R-:W-:Y:S01]  /*c1d0*/  F2FP.PACK_AB R23, R23, R84 ;  /* 0x000000541717723e */ /* 0x000fe200000000ff */
[C---:B------:R-:W-:Y:S01]  /*c1e0*/  FMUL.FTZ R100, R0.reuse, R100 ;  /* 0x0000006400647220 */ /* 0x040fe20000410000 */
[----:B------:R-:W-:Y:S01]  /*c1f0*/  @!UP0 UIADD3 UR7, UR23, UR12, URZ ;  /* 0x0000000c17078290 */ /* 0x000fe2000fffe03f */
[----:B------:R-:W-:Y:S01]  /*c200*/  FMUL.FTZ R66, R0, R101 ;  /* 0x0000006500427220 */ /* 0x000fe20000410000 */
[----:B------:R-:W-:Y:S01]  /*c210*/  F2FP.PACK_AB R20, R20, R96 ;  /* 0x000000601414723e */ /* 0x000fe200000000ff */
[C---:B------:R-:W-:Y:S01]  /*c220*/  FMUL.FTZ R112, R0.reuse, R112 ;  /* 0x0000007000707220 */ /* 0x040fe20000410000 */
[----:B------:R-:W-:Y:S01]  /*c230*/  UIADD3.X UR4, UR4, UR25, UR5, UP2, UP1 ;  /* 0x0000001904047290 */ /* 0x000fe200097e2405 */
        /* <DEDUP_REMOVED lines=25> */
[----:B------:R-:W-:-:S04]  /*c3d0*/  F2FP.PACK_AB R34, R34, R196 ;  /* 0x000000c42222723e */ /* 0x000fc800000000ff */
[----:B------:R-:W-:Y:S01]  /*c3e0*/  F2FP.PACK_AB R30, R30, R164 ;  /* 0x000000a41e1e723e */ /* 0x000fe200000000ff */
[----:B--2---:R-:W1:Y:S04]  /*c3f0*/  SHFL.BFLY PT, R5, R9, 0x2, 0x1f ;  /* 0x0c401f0009057f89 */ /* 0x004e6800000e0000 */
[----:B------:R-:W2:Y:S01]  /*c400*/  SHFL.BFLY PT, R6, R8, 0x2, 0x1f ;  /* 0x0c401f0008067f89 */ /* 0x000ea200000e0000 */
[----:B-1----:R-:W-:-:S05]  /*c410*/  FADD.FTZ R5, R5, R9 ;  /* 0x0000000905057221 */ /* 0x002fca0000010000 */
[----:B------:R-:W1:Y:S01]  /*c420*/  SHFL.BFLY PT, R10, R5, 0x1, 0x1f ;  /* 0x0c201f00050a7f89 */ /* 0x000e6200000e0000 */
[----:B--2---:R-:W-:Y:S01]  /*c430*/  FADD.FTZ R2, R6, R8 ;  /* 0x0000000806027221 */ /* 0x004fe20000010000 */
[CC--:B------:R-:W-:Y:S02]  /*c440*/  LEA.HI R6, R4.reuse, R7.reuse, RZ, 0x2 ;  /* 0x0000000704067211 */ /* 0x0c0fe400078f10ff */
[----:B------:R-:W-:Y:S02]  /*c450*/  LEA.HI R4, R4, R7, RZ, 0x5 ;  /* 0x0000000704047211 */ /* 0x000fe400078f28ff */
[----:B------:R-:W2:Y:S01]  /*c460*/  SHFL.BFLY PT, R9, R2, 0x1, 0x1f ;  /* 0x0c201f0002097f89 */ /* 0x000ea200000e0000 */
[----:B------:R-:W-:-:S04]  /*c470*/  LOP3.LUT R8, R6, 0x3ffffffc, RZ, 0xc0, !PT ;  /* 0x3ffffffc06087812 */ /* 0x000fc800078ec0ff */
[----:B------:R-:W-:Y:S02]  /*c480*/  IADD3 R8, -R8, R7, RZ ;  /* 0x0000000708087210 */ /* 0x000fe40007ffe1ff */
[----:B------:R-:W-:Y:S01]  /*c490*/  SHF.R.S32.HI R7, RZ, 0x5, R4 ;  /* 0x00000005ff077819 */ /* 0x000fe20000011404 */
[----:B-1----:R-:W-:Y:S01]  /*c4a0*/  FADD.FTZ R168, R5, R10 ;  /* 0x0000000a05a87221 */ /* 0x002fe20000010000 */
[----:B------:R-:W-:Y:S01]  /*c4b0*/  MOV R4, 0x3f800000 ;  /* 0x3f80000000047802 */ /* 0x000fe20000000f00 */
[C---:B------:R-:W-:Y:S01]  /*c4c0*/  FMUL.FTZ R5, R0.reuse, R189 ;  /* 0x000000bd00057220 */ /* 0x040fe20000410000 */
[----:B------:R-:W-:Y:S01]  /*c4d0*/  LEA R173, R7, R8, 0x9 ;  /* 0x0000000807ad7211 */ /* 0x000fe200078e48ff */
[----:B------:R-:W-:Y:S01]  /*c4e0*/  FMUL.FTZ R7, R0, R181 ;  /* 0x000000b500077220 */ /* 0x000fe20000410000 */
[----:B------:R-:W-:Y:S02]  /*c4f0*/  FSETP.NE.FTZ.AND P3, PT, R168, RZ, PT ;  /* 0x000000ffa800720b */ /* 0x000fe40003f75000 */
[----:B------:R-:W1:Y:S01]  /*c500*/  @P4 MUFU.RCP R4, R240 ;  /* 0x000000f000044308 */ /* 0x000e620000001000 */
[----:B------:R-:W-:-:S02]  /*c510*/  MOV R0, 0x3f800000 ;  /* 0x3f80000000007802 */ /* 0x000fc40000000f00 */
[----:B------:R-:W-:Y:S02]  /*c520*/  F2FP.PACK_AB R7, R7, R180 ;  /* 0x000000b40707723e */ /* 0x000fe400000000ff */
[----:B------:R-:W-:Y:S01]  /*c530*/  F2FP.PACK_AB R5, R5, R188 ;  /* 0x000000bc0505723e */ /* 0x000fe200000000ff */
[----:B--2---:R-:W-:Y:S01]  /*c540*/  FADD.FTZ R169, R2, R9 ;  /* 0x0000000902a97221 */ /* 0x004fe20000010000 */
[----:B------:R-:W-:-:S04]  /*c550*/  MOV R2, 0x3f800000 ;  /* 0x3f80000000027802 */ /* 0x000fc80000000f00 */
[----:B------:R-:W-:Y:S02]  /*c560*/  FSETP.NE.FTZ.AND P0, PT, R169, RZ, PT ;  /* 0x000000ffa900720b */ /* 0x000fe40003f15000 */
[----:B------:R-:W2:Y:S01]  /*c570*/  @P3 MUFU.RCP R2, R168 ;  /* 0x000000a800023308 */ /* 0x000ea20000001000 */
[C---:B-1----:R-:W-:Y:S02]  /*c580*/  FMUL.FTZ R182, R4.reuse, R182 ;  /* 0x000000b604b67220 */ /* 0x042fe40000410000 */
[C---:B------:R-:W-:Y:S02]  /*c590*/  FMUL.FTZ R183, R4.reuse, R183 ;  /* 0x000000b704b77220 */ /* 0x040fe40000410000 */
[C---:B------:R-:W-:Y:S02]  /*c5a0*/  FMUL.FTZ R190, R4.reuse, R190 ;  /* 0x000000be04be7220 */ /* 0x040fe40000410000 */
[C---:B------:R-:W-:Y:S02]  /*c5b0*/  FMUL.FTZ R8, R4.reuse, R191 ;  /* 0x000000bf04087220 */ /* 0x040fe40000410000 */
[----:B------:R-:W-:-:S02]  /*c5c0*/  FMUL.FTZ R70, R4, R70 ;  /* 0x0000004604467220 */ /* 0x000fc40000410000 */
[C---:B------:R-:W-:Y:S01]  /*c5d0*/  FMUL.FTZ R12, R4.reuse, R71 ;  /* 0x00000047040c7220 */ /* 0x040fe20000410000 */
[----:B------:R-:W1:Y:S01]  /*c5e0*/  @P0 MUFU.RCP R0, R169 ;  /* 0x000000a900000308 */ /* 0x000e620000001000 */
[----:B------:R-:W-:Y:S01]  /*c5f0*/  FMUL.FTZ R82, R4, R82 ;  /* 0x0000005204527220 */ /* 0x000fe20000410000 */
[----:B------:R-:W-:Y:S01]  /*c600*/  F2FP.PACK_AB R8, R8, R190 ;  /* 0x000000be0808723e */ /* 0x000fe200000000ff */
[----:B------:R-:W-:Y:S01]  /*c610*/  FMUL.FTZ R15, R4, R83 ;  /* 0x00000053040f7220 */ /* 0x000fe20000410000 */
        /* <DEDUP_REMOVED lines=37> */
[C---:B--2---:R-:W-:Y:S01]  /*c870*/  FMUL.FTZ R176, R2.reuse, R176 ;  /* 0x000000b002b07220 */ /* 0x044fe20000410000 */
[----:B------:R-:W-:Y:S01]  /*c880*/  F2FP.PACK_AB R33, R33, R198 ;  /* 0x000000c62121723e */ /* 0x000fe200000000ff */
        /* <DEDUP_REMOVED lines=51> */
[----:B------:R-:W-:Y:S01]  /*cbc0*/  FMUL.FTZ R187, R0, R187 ;  /* 0x000000bb00bb7220 */ /* 0x000fe20000410000 */
        /* <DEDUP_REMOVED lines=8> */
[----:B------:R-:W-:Y:S01]  /*cc50*/  F2FP.PACK_AB R14, R187, R14 ;  /* 0x0000000ebb0e723e */ /* 0x000fe200000000ff */
        /* <DEDUP_REMOVED lines=10> */
[----:B------:R-:W-:Y:S01]  /*cd00*/  FMUL.FTZ R107, R0, R107 ;  /* 0x0000006b006b7220 */ /* 0x000fe20000410000 */
        /* <DEDUP_REMOVED lines=29> */
[----:B------:R-:W-:Y:S02]  /*cee0*/  SHF.L.U32 R0, R4, 0x6, RZ ;  /* 0x0000000604007819 */ /* 0x000fe400000006ff */
[----:B------:R-:W-:-:S02]  /*cef0*/  F2FP.PACK_AB R31, R163, R31 ;  /* 0x0000001fa31f723e */ /* 0x000fc400000000ff */
[----:B------:R-:W-:Y:S02]  /*cf00*/  LOP3.LUT R0, R0, 0x1c0, RZ, 0xc0, !PT ;  /* 0x000001c000007812 */ /* 0x000fe400078ec0ff */
[----:B------:R-:W-:Y:S02]  /*cf10*/  F2FP.PACK_AB R27, R203, R27 ;  /* 0x0000001bcb1b723e */ /* 0x000fe400000000ff */
        /* <DEDUP_REMOVED lines=74> */
[----:B------:R-:W-:Y:S01]  /*d3c0*/  STS [R8+0x6400], R39 ;  /* 0x0064002708007388 */ /* 0x000fe20000000800 */
[----:B-1----:R-:W1:Y:S03]  /*d3d0*/  @P5 MUFU.LG2 R4, R241 ;  /* 0x000000f100045308 */ /* 0x002e660000000c00 */
[----:B------:R-:W-:Y:S04]  /*d3e0*/  STS [R9+0x6000], R36 ;  /* 0x0060002409007388 */ /* 0x000fe80000000800 */
[----:B------:R3:W-:Y:S01]  /*d3f0*/  STS [R9+0x6400], R35 ;  /* 0x0064002309007388 */ /* 0x0007e20000000800 */
[----:B--2---:R-:W-:-:S03]  /*d400*/  @P4 FMUL.FTZ R5, R5, 0.69314718246459960938 ;  /* 0x3f31721805054820 */ /* 0x004fc60000410000 */
[----:B------:R-:W-:Y:S01]  /*d410*/  STS [R7+0x4000], R34 ;  /* 0x0040002207007388 */ /* 0x000fe20000000800 */
[----:B-----5:R-:W-:-:S03]  /*d420*/  @P4 FFMA.FTZ R13, R171, c[0x0][0x238], R5 ;  /* 0x00008e00ab0d4a23 */ /* 0x020fc60000010005 */
[----:B------:R-:W-:Y:S04]  /*d430*/  STS [R7+0x4400], R33 ;  /* 0x0044002107007388 */ /* 0x000fe80000000800 */
[----:B------:R-:W-:Y:S04]  /*d440*/  STS [R6+0x4000], R30 ;  /* 0x0040001e06007388 */ /* 0x000fe80000000800 */
[----:B------:R-:W-:Y:S04]  /*d450*/  STS [R6+0x4400], R29 ;  /* 0x0044001d06007388 */ /* 0x000fe80000000800 */
[----:B------:R-:W-:Y:S04]  /*d460*/  STS [R7+0x6000], R32 ;  /* 0x0060002007007388 */ /* 0x000fe80000000800 */
[----:B------:R2:W-:Y:S01]  /*d470*/  STS [R7+0x6400], R31 ;  /* 0x0064001f07007388 */ /* 0x0005e20000000800 */
[----:B---3--:R-:W-:-:S03]  /*d480*/  MOV R9, 0x7f800000 ;  /* 0x7f80000000097802 */ /* 0x008fc60000000f00 */
[----:B------:R-:W-:Y:S04]  /*d490*/  STS [R6+0x6000], R28 ;  /* 0x0060001c06007388 */ /* 0x000fe80000000800 */
[----:B------:R1:W-:Y:S04]  /*d4a0*/  STS [R6+0x6400], R27 ;  /* 0x0064001b06007388 */ /* 0x0003e80000000800 */
[----:B------:R-:W-:Y:S06]  /*d4b0*/  BAR.SYNC.DEFER_BLOCKING 0x0 ;  /* 0x0000000000007b1d */ /* 0x000fec0000010000 */
[----:B------:R-:W3:Y:S01]  /*d4c0*/  S2R R15, SR_TID.X ;  /* 0x00000000000f7919 */ /* 0x000ee20000002100 */
[----:B--2---:R-:W2:Y:S01]  /*d4d0*/  @P0 MUFU.LG2 R7, R169 ;  /* 0x000000a900070308 */ /* 0x004ea20000000c00 */
[----:B-1----:R-:W-:-:S02]  /*d4e0*/  @P5 FMUL.FTZ R6, R4, 0.69314718246459960938 ;  /* 0x3f31721804065820 */ /* 0x002fc40000410000 */
[----:B------:R-:W-:Y:S01]  /*d4f0*/  @P3 FMUL.FTZ R4, R2, 0.69314718246459960938 ;  /* 0x3f31721802043820 */ /* 0x000fe20000410000 */
[----:B------:R1:W4:Y:S01]  /*d500*/  LDS.128 R20, [R239] ;  /* 0x00000000ef147984 */ /* 0x0003220000000c00 */
[----:B------:R-:W-:Y:S02]  /*d510*/  @P5 FFMA.FTZ R14, R172, c[0x0][0x238], R6 ;  /* 0x00008e00ac0e5a23 */ /* 0x000fe40000010006 */
[----:B------:R-:W-:Y:S01]  /*d520*/  @P3 FFMA.FTZ R12, R170, c[0x0][0x238], R4 ;  /* 0x00008e00aa0c3a23 */ /* 0x000fe20000010004 */
[----:B------:R1:W1:Y:S01]  /*d530*/  LDS.128 R28, [R239+0x800] ;  /* 0x00080000ef1c7984 */ /* 0x0002620000000c00 */
[----:B--2---:R-:W-:Y:S01]  /*d540*/  @P0 FMUL.FTZ R2, R7, 0.69314718246459960938 ;  /* 0x3f31721807020820 */ /* 0x004fe20000410000 */
[----:B---3--:R-:W-:Y:S02]  /*d550*/  SHF.R.S32.HI R80, RZ, 0x1f, R15 ;  /* 0x0000001fff507819 */ /* 0x008fe4000001140f */
[----:B------:R2:W3:Y:S01]  /*d560*/  LDS.128 R36, [R239+0x1000] ;  /* 0x00100000ef247984 */ /* 0x0004e20000000c00 */
[----:B------:R-:W-:Y:S01]  /*d570*/  @P0 FFMA.FTZ R9, R3, c[0x0][0x238], R2 ;  /* 0x00008e0003090a23 */ /* 0x000fe20000010002 */
[----:B------:R-:W-:-:S02]  /*d580*/  LEA.HI R0, R80, R15, RZ, 0x5 ;  /* 0x0000000f50007211 */ /* 0x000fc400078f28ff */
[----:B------:R2:W1:Y:S02]  /*d590*/  LDS.128 R44, [R239+0x1800] ;  /* 0x00180000ef2c7984 */ /* 0x0004640000000c00 */
[----:B------:R-:W-:Y:S02]  /*d5a0*/  LOP3.LUT R0, R0, 0xffffffe0, RZ, 0xc0, !PT ;  /* 0xffffffe000007812 */ /* 0x000fe400078ec0ff */
[----:B------:R2:W1:Y:S02]  /*d5b0*/  LDS.128 R52, [R239+0x2000] ;  /* 0x00200000ef347984 */ /* 0x0004640000000c00 */
        /* <DEDUP_REMOVED lines=14> */
[----:B---34-:R-:W3:Y:S01]  /*d6a0*/  LDL.LU R174, [R1+0x4c] ;  /* 0x00004c0001ae7983 */ /* 0x018ee20000300800 */
[----:B------:R-:W-:-:S04]  /*d6b0*/  SHF.R.S32.HI R2, RZ, 0x1f, R0 ;  /* 0x0000001fff027819 */ /* 0x000fc80000011400 */
[----:B------:R-:W-:-:S04]  /*d6c0*/  LEA.HI R0, R2, R0, RZ, 0x2 ;  /* 0x0000000002007211 */ /* 0x000fc800078f10ff */
[----:B------:R-:W-:-:S05]  /*d6d0*/  SHF.R.S32.HI R0, RZ, 0x2, R0 ;  /* 0x00000002ff007819 */ /* 0x000fca0000011400 */
[----:B---3--:R-:W-:-:S05]  /*d6e0*/  IMAD R0, R174, 0x10, R0 ;  /* 0x00000010ae007824 */ /* 0x008fca00078e0200 */
        /* <DEDUP_REMOVED lines=31> */
.L_x_147:
[----:B---34-:R-:W-:Y:S05]  /*d8e0*/  BSYNC B0 ;  /* 0x0000000000007941 */ /* 0x018fea0003800000 */
.L_x_146:
[----:B------:R-:W3:Y:S04]  /*d8f0*/  LDL.64 R82, [R1+0x10] ;  /* 0x0000100001527983 */ /* 0x000ee80000100a00 */
[----:B------:R4:W5:Y:S04]  /*d900*/  LDL.64 R84, [R1+0x18] ;  /* 0x0000180001547983 */ /* 0x0009680000100a00 */
[----:B------:R4:W5:Y:S04]  /*d910*/  LDL R12, [R1+0x20] ;  /* 0x00002000010c7983 */ /* 0x0009680000100800 */
[----:B------:R-:W2:Y:S01]  /*d920*/  S2R R10, SR_CTAID.Z ;  /* 0x00000000000a7919 */ /* 0x000ea20000002700 */
[----:B------:R-:W-:Y:S01]  /*d930*/  LEA.HI R3, R80, R15, RZ, 0x3 ;  /* 0x0000000f50037211 */ /* 0x000fe200078f18ff */
[----:B------:R-:W-:-:S02]  /*d940*/  USHF.R.S32.HI UR6, URZ, 0x1f, UR11 ;  /* 0x0000001f3f067899 */ /* 0x000fc4000801140b */
[----:B------:R-:W-:Y:S01]  /*d950*/  ULDC.64 UR4, c[0x0][0x1f0] ;  /* 0x00007c0000047ab9 */ /* 0x000fe20000000a00 */
[----:B------:R-:W-:Y:S01]  /*d960*/  SHF.R.S32.HI R7, RZ, 0x3, R3 ;  /* 0x00000003ff077819 */ /* 0x000fe20000011403 */
[----:B------:R-:W-:-:S04]  /*d970*/  UIMAD UR4, UR6, UR4, URZ ;  /* 0x00000004060472a4 */ /* 0x000fc8000f8e023f */
[----:B------:R-:W-:Y:S01]  /*d980*/  UIMAD UR4, UR11, UR5, UR4 ;  /* 0x000000050b0472a4 */ /* 0x000fe2000f8e0204 */
[----:B------:R-:W-:Y:S01]  /*d990*/  BSSY B0, `(.L_x_148) ;  /* 0x0000013000007945 */ /* 0x000fe20003800000 */
[----:B---3--:R-:W-:Y:S02]  /*d9a0*/  SHF.R.S32.HI R0, RZ, 0x1f, R82 ;  /* 0x0000001fff007819 */ /* 0x008fe40000011452 */
[----:B------:R-:W-:-:S04]  /*d9b0*/  IADD3 R2, P0, R82, UR14, RZ ;  /* 0x0000000e52027c10 */ /* 0x000fc8000ff1e0ff */
[----:B------:R-:W-:Y:S02]  /*d9c0*/  IADD3.X R3, R0, UR7, RZ, P0, !PT ;  /* 0x0000000700037c10 */ /* 0x000fe400087fe4ff */
[----:B------:R-:W-:-:S03]  /*d9d0*/  ISETP.GE.AND P0, PT, R7, UR13, PT ;  /* 0x0000000d07007c0c */ /* 0x000fc6000bf06270 */
[----:B--2---:R-:W-:-:S05]  /*d9e0*/  IMAD.WIDE.U32 R10, R10, c[0x0][0x1f0], R2 ;  /* 0x00007c000a0a7a25 */ /* 0x004fca00078e0002 */
[----:B------:R-:W-:-:S05]  /*d9f0*/  IADD3 R9, R11, UR4, RZ ;  /* 0x000000040b097c10 */ /* 0x000fca000fffe0ff */
[----:B------:R-:W-:Y:S05]  /*da00*/  @P0 BRA `(.L_x_149) ;  /* 0x000000b000000947 */ /* 0x000fea0003800000 */
[----:B----45:R-:W-:Y:S01]  /*da10*/  IMAD R0, R85, c[0x0][0x1e8], RZ ;  /* 0x00007a0055007a24 */ /* 0x030fe200078e02ff */
[----:B------:R-:W-:Y:S01]  /*da20*/  ISETP.GE.AND P2, PT, R82, c[0x0][0x220], PT ;  /* 0x0000880052007a0c */ /* 0x000fe20003f46270 */
[----:B------:R-:W-:Y:S01]  /*da30*/  IMAD.MOV.U32 R8, RZ, RZ, R10 ;  /* 0x000000ffff087224 */ /* 0x000fe200078e000a */
[----:B------:R-:W-:Y:S01]  /*da40*/  ISETP.GE.AND P1, PT, R12, c[0x0][0x220], PT ;  /* 0x000088000c007a0c */ /* 0x000fe20003f26270 */
[C---:B------:R-:W-:Y:S02]  /*da50*/  IMAD R0, R84.reuse, c[0x0][0x1ec], R0 ;  /* 0x00007b0054007a24 */ /* 0x040fe400078e0200 */
[----:B------:R-:W-:-:S05]  /*da60*/  IMAD.WIDE.U32 R4, R84, c[0x0][0x1e8], R8 ;  /* 0x00007a0054047a25 */ /* 0x000fca00078e0008 */
[----:B------:R-:W-:Y:S02]  /*da70*/  IADD3 R0, R5, R0, RZ ;  /* 0x0000000005007210 */ /* 0x000fe40007ffe0ff */
[----:B------:R-:W-:-:S04]  /*da80*/  LEA R2, P0, R4, c[0x0][0x1d0], 0x1 ;  /* 0x0000740004027a11 */ /* 0x000fc800078008ff */
[----:B------:R-:W-:-:S05]  /*da90*/  LEA.HI.X R3, R4, c[0x0][0x1d4], R0, 0x1, P0 ;  /* 0x0000750004037a11 */ /* 0x000fca00000f0c00 */
[----:B------:R2:W-:Y:S04]  /*daa0*/  @!P2 STG.E.128 [R2.64], R20 ;  /* 0x000000140200a986 */ /* 0x0005e8000c101d12 */
[----:B-1----:R2:W-:Y:S02]  /*dab0*/  @!P1 STG.E.128 [R2.64+0x80], R16 ;  /* 0x0000801002009986 */ /* 0x0025e4000c101d12 */
.L_x_149:
[----:B----4-:R-:W-:Y:S05]  /*dac0*/  BSYNC B0 ;  /* 0x0000000000007941 */ /* 0x010fea0003800000 */
.L_x_148:
[----:B------:R-:W-:Y:S01]  /*dad0*/  IADD3 R0, R7, 0x10, RZ ;  /* 0x0000001007007810 */ /* 0x000fe20007ffe0ff */
[----:B------:R-:W-:Y:S03]  /*dae0*/  BSSY B0, `(.L_x_150) ;  /* 0x0000011000007945 */ /* 0x000fe60003800000 */
[----:B------:R-:W-:-:S13]  /*daf0*/  ISETP.GE.AND P0, PT, R0, UR13, PT ;  /* 0x0000000d00007c0c */ /* 0x000fda000bf06270 */
[----:B------:R-:W-:Y:S05]  /*db00*/  @P0 BRA `(.L_x_151) ;  /* 0x000000e000000947 */ /* 0x000fea0003800000 */
[----:B-----5:R-:W-:Y:S01]  /*db10*/  IADD3 R6, P0, R84, 0x10, RZ ;  /* 0x0000001054067810 */ /* 0x020fe20007f1e0ff */
[----:B--2---:R-:W-:Y:S01]  /*db20*/  IMAD.MOV.U32 R2, RZ, RZ, R10 ;  /* 0x000000ffff027224 */ /* 0x004fe200078e000a */
[----:B------:R-:W-:Y:S02]  /*db30*/  MOV R3, R9 ;  /* 0x0000000900037202 */ /* 0x000fe40000000f00 */
[----:B------:R-:W-:Y:S01]  /*db40*/  ISETP.GE.AND P1, PT, R82, c[0x0][0x220], PT ;  /* 0x0000880052007a0c */ /* 0x000fe20003f26270 */
[----:B------:R-:W-:Y:S01]  /*db50*/  IMAD.X R0, RZ, RZ, R85, P0 ;  /* 0x000000ffff007224 */ /* 0x000fe200000e0655 */
[----:B------:R-:W-:Y:S01]  /*db60*/  ISETP.GE.AND P0, PT, R12, c[0x0][0x220], PT ;  /* 0x000088000c007a0c */ /* 0x000fe20003f06270 */
[----:B------:R-:W-:-:S04]  /*db70*/  IMAD.WIDE.U32 R4, R6, c[0x0][0x1e8], R2 ;  /* 0x00007a0006047a25 */ /* 0x000fc800078e0002 */
[----:B------:R-:W-:Y:S01]  /*db80*/  IMAD R0, R0, c[0x0][0x1e8], RZ ;  /* 0x00007a0000007a24 */ /* 0x000fe200078e02ff */
[----:B------:R-:W-:-:S03]  /*db90*/  LEA R2, P2, R4, c[0x0][0x1d0], 0x1 ;  /* 0x0000740004027a11 */ /* 0x000fc600078408ff */
[----:B------:R-:W-:-:S04]  /*dba0*/  IMAD R0, R6, c[0x0][0x1ec], R0 ;  /* 0x00007b0006007a24 */ /* 0x000fc800078e0200 */
[----:B------:R-:W-:-:S05]  /*dbb0*/  IMAD.IADD R0, R5, 0x1, R0 ;  /* 0x0000000105007824 */ /* 0x000fca00078e0200 */
[----:B------:R-:W-:-:S05]  /*dbc0*/  LEA.HI.X R3, R4, c[0x0][0x1d4], R0, 0x1, P2 ;  /* 0x0000750004037a11 */ /* 0x000fca00010f0c00 */
[----:B-1----:R1:W-:Y:S04]  /*dbd0*/  @!P1 STG.E.128 [R2.64], R28 ;  /* 0x0000001c02009986 */ /* 0x0023e8000c101d12 */
[----:B------:R1:W-:Y:S02]  /*dbe0*/  @!P0 STG.E.128 [R2.64+0x80], R24 ;  /* 0x0000801802008986 */ /* 0x0003e4000c101d12 */
.L_x_151:
[----:B------:R-:W-:Y:S05]  /*dbf0*/  BSYNC B0 ;  /* 0x0000000000007941 */ /* 0x000fea0003800000 */
.L_x_150:
[----:B------:R-:W-:Y:S01]  /*dc00*/  IADD3 R0, R7, 0x20, RZ ;  /* 0x0000002007007810 */ /* 0x000fe20007ffe0ff */
[----:B------:R-:W-:Y:S03]  /*dc10*/  BSSY B0, `(.L_x_152) ;  /* 0x0000011000007945 */ /* 0x000fe60003800000 */
[----:B------:R-:W-:-:S13]  /*dc20*/  ISETP.GE.AND P0, PT, R0, UR13, PT ;  /* 0x0000000d00007c0c */ /* 0x000fda000bf06270 */
[----:B------:R-:W-:Y:S05]  /*dc30*/  @P0 BRA `(.L_x_153) ;  /* 0x000000e000000947 */ /* 0x000fea0003800000 */
[----:B-----5:R-:W-:Y:S01]  /*dc40*/  IADD3 R6, P0, R84, 0x20, RZ ;  /* 0x0000002054067810 */ /* 0x020fe20007f1e0ff */
[----:B-12---:R-:W-:Y:S01]  /*dc50*/  IMAD.MOV.U32 R2, RZ, RZ, R10 ;  /* 0x000000ffff027224 */ /* 0x006fe200078e000a */
        /* <DEDUP_REMOVED lines=10> */
[----:B------:R1:W-:Y:S04]  /*dd00*/  @!P1 STG.E.128 [R2.64], R36 ;  /* 0x0000002402009986 */ /* 0x0003e8000c101d12 */
[----:B------:R1:W-:Y:S02]  /*dd10*/  @!P0 STG.E.128 [R2.64+0x80], R32 ;  /* 0x0000802002008986 */ /* 0x0003e4000c101d12 */
.L_x_153:
[----:B------:R-:W-:Y:S05]  /*dd20*/  BSYNC B0 ;  /* 0x0000000000007941 */ /* 0x000fea0003800000 */
.L_x_152:
        /* <DEDUP_REMOVED lines=18> */
.L_x_155:
[----:B------:R-:W-:Y:S05]  /*de50*/  BSYNC B0 ;  /* 0x0000000000007941 */ /* 0x000fea0003800000 */
.L_x_154:
        /* <DEDUP_REMOVED lines=18> */
.L_x_157:
[----:B------:R-:W-:Y:S05]  /*df80*/  BSYNC B0 ;  /* 0x0000000000007941 */ /* 0x000fea0003800000 */
.L_x_156:
        /* <DEDUP_REMOVED lines=18> */
.L_x_159:
[----:B------:R-:W-:Y:S05]  /*e0b0*/  BSYNC B0 ;  /* 0x0000000000007941 */ /* 0x000fea0003800000 */
.L_x_158:
        /* <DEDUP_REMOVED lines=18> */
.L_x_161:
[----:B------:R-:W-:Y:S05]  /*e1e0*/  BSYNC B0 ;  /* 0x0000000000007941 */ /* 0x000fea0003800000 */
.L_x_160:
[----:B------:R-:W3:Y:S02]  /*e1f0*/  LDL.LU R0, [R1+0x48] ;  /* 0x0000480001007983 */ /* 0x000ee40000300800 */
[----:B---3--:R-:W-:-:S13]  /*e200*/  ISETP.GE.AND P0, PT, R0, UR13, PT ;  /* 0x0000000d00007c0c */ /* 0x008fda000bf06270 */
[----:B------:R-:W-:Y:S05]  /*e210*/  @P0 EXIT ;  /* 0x000000000000094d */ /* 0x000fea0003800000 */
[----:B-----5:R-:W-:Y:S01]  /*e220*/  IADD3 R6, P0, R84, 0x70, RZ ;  /* 0x0000007054067810 */ /* 0x020fe20007f1e0ff */
[----:B-12---:R-:W-:Y:S01]  /*e230*/  IMAD.MOV.U32 R2, RZ, RZ, R10 ;  /* 0x000000ffff027224 */ /* 0x006fe200078e000a */
[----:B------:R-:W-:-:S03]  /*e240*/  MOV R3, R9 ;  /* 0x0000000900037202 */ /* 0x000fc60000000f00 */
        /* <DEDUP_REMOVED lines=8> */
[----:B------:R1:W-:Y:S01]  /*e2d0*/  @!P0 STG.E.128 [R2.64], R76 ;  /* 0x0000004c02008986 */ /* 0x0003e2000c101d12 */
[----:B------:R-:W-:-:S13]  /*e2e0*/  ISETP.GE.AND P0, PT, R12, c[0x0][0x220], PT ;  /* 0x000088000c007a0c */ /* 0x000fda0003f06270 */
[----:B------:R-:W-:Y:S05]  /*e2f0*/  @P0 EXIT ;  /* 0x000000000000094d */ /* 0x000fea0003800000 */
[----:B------:R-:W-:Y:S01]  /*e300*/  STG.E.128 [R2.64+0x80], R72 ;  /* 0x0000804802007986 */ /* 0x000fe2000c101d12 */
[----:B------:R-:W-:Y:S05]  /*e310*/  EXIT ;  /* 0x000000000000794d */ /* 0x000fea0003800000 */
.L_x_104:
[----:B------:R-:W-:Y:S01]  /*e320*/  UISETP.NE.AND UP4, UPT, UR10, -0x1, UPT ;  /* 0xffffffff0a00788c */ /* 0x000fe2000bf85270 */
[----:B-1----:R-:W-:Y:S01]  /*e330*/  SHF.R.S32.HI R8, RZ, 0x1f, R155 ;  /* 0x0000001fff087819 */ /* 0x002fe2000001149b */
[----:B------:R-:W-:Y:S01]  /*e340*/  ULDC.U8 UR17, c[0x0][0x329] ;  /* 0x0000ca4000117ab9 */ /* 0x000fe20000000000 */
[----:B------:R-:W1:Y:S01]  /*e350*/  S2R R12, SR_CTAID.Z ;  /* 0x00000000000c7919 */ /* 0x000e620000002700 */
[----:B------:R-:W-:Y:S01]  /*e360*/  UISETP.NE.AND UP1, UPT, UR17, URZ, UPT ;  /* 0x0000003f1100728c */ /* 0x000fe2000bf25270 */
[----:B------:R-:W-:Y:S01]  /*e370*/  LEA.HI R8, R8, R155, RZ, 0x3 ;  /* 0x0000009b08087211 */ /* 0x000fe200078f18ff */
[----:B------:R-:W-:Y:S01]  /*e380*/  ULDC.64 UR4, c[0x0][0x1e0] ;  /* 0x0000780000047ab9 */ /* 0x000fe20000000a00 */
[----:B------:R-:W2:Y:S01]  /*e390*/  S2R R6, SR_CTAID.X ;  /* 0x0000000000067919 */ /* 0x000ea20000002500 */
[----:B------:R-:W-:Y:S01]  /*e3a0*/  ULDC.64 UR6, c[0x0][0x1e8] ;  /* 0x00007a0000067ab9 */ /* 0x000fe20000000a00 */
[----:B------:R-:W-:Y:S01]  /*e3b0*/  LOP3.LUT R0, R8, 0xfffffff8, RZ, 0xc0, !PT ;  /* 0xfffffff808007812 */ /* 0x000fe200078ec0ff */
[----:B------:R-:W-:Y:S01]  /*e3c0*/  ULDC.U8 UR20, c[0x0][0x328] ;  /* 0x0000ca0000147ab9 */ /* 0x000fe20000000000 */
[----:B------:R-:W-:Y:S01]  /*e3d0*/  SHF.R.S32.HI R8, RZ, 0x3, R8 ;  /* 0x00000003ff087819 */ /* 0x000fe20000011408 */
[----:B------:R-:W-:Y:S01]  /*e3e0*/  @!UP4 USHF.R.S32.HI UR21, URZ, 0x1f, UR11 ;  /* 0x0000001f3f15c899 */ /* 0x000fe2000801140b */
[----:B------:R-:W-:Y:S01]  /*e3f0*/  BSSY B0, `(.L_x_162) ;  /* 0x000003d000007945 */ /* 0x000fe20003800000 */
[----:B------:R-:W-:Y:S01]  /*e400*/  USHF.R.S32.HI UR15, URZ, 0x1f, UR12 ;  /* 0x0000001f3f0f7899 */ /* 0x000fe2000801140c */
[----:B------:R-:W-:Y:S01]  /*e410*/  IMAD.IADD R15, R155, 0x1, -R0 ;  /* 0x000000019b0f7824 */ /* 0x000fe200078e0a00 */
[----:B------:R-:W-:Y:S01]  /*e420*/  @!UP4 UIMAD UR21, UR21, UR4, URZ ;  /* 0x000000041515c2a4 */ /* 0x000fe2000f8e023f */
[----:B------:R-:W-:Y:S01]  /*e430*/  SHF.R.S32.HI R9, RZ, 0x1f, R8 ;  /* 0x0000001fff097819 */ /* 0x000fe20000011408 */
[----:B------:R-:W-:Y:S01]  /*e440*/  @UP4 UIMAD.WIDE.U32 UR8, UR10, UR6, URZ ;  /* 0x000000060a0842a5 */ /* 0x000fe2000f8e003f */
[----:B------:R-:W-:Y:S01]  /*e450*/  IMAD.SHL.U32 R14, R15, 0x8, RZ ;  /* 0x000000080f0e7824 */ /* 0x000fe200078e00ff */
[----:B------:R-:W-:-:S02]  /*e460*/  UISETP.NE.AND UP3, UPT, UR20, URZ, UPT ;  /* 0x0000003f1400728c */ /* 0x000fc4000bf65270 */
[----:B------:R-:W-:Y:S02]  /*e470*/  @!UP4 UIMAD.WIDE.U32 UR22, UR11, UR4, URZ ;  /* 0x000000040b16c2a5 */ /* 0x000fe4000f8e003f */
[----:B------:R-:W-:Y:S01]  /*e480*/  @!UP4 UIMAD UR21, UR11, UR5, UR21 ;  /* 0x000000050b15c2a4 */ /* 0x000fe2000f8e0215 */
[----:B------:R-:W-:Y:S01]  /*e490*/  IADD3 R23, R14, 0x40, RZ ;  /* 0x000000400e177810 */ /* 0x000fe20007ffe0ff */
[----:B------:R-:W-:Y:S02]  /*e4a0*/  UISETP.NE.OR UP2, UPT, UR17, URZ, !UP3 ;  /* 0x0000003f1100728c */ /* 0x000fe4000df45670 */
[----:B------:R-:W-:Y:S02]  /*e4b0*/  ULDC.64 UR4, c[0x0][0x1f0] ;  /* 0x00007c0000047ab9 */ /* 0x000fe40000000a00 */
[----:B------:R-:W-:Y:S01]  /*e4c0*/  UIMAD UR4, UR15, UR4, URZ ;  /* 0x000000040f0472a4 */ /* 0x000fe2000f8e023f */
[----:B--2---:R-:W-:Y:S01]  /*e4d0*/  IMAD.WIDE R6, R6, 0x80, R8 ;  /* 0x0000008006067825 */ /* 0x004fe200078e0208 */
[----:B------:R-:W-:-:S02]  /*e4e0*/  @UP4 UIMAD UR7, UR10, UR7, UR9 ;  /* 0x000000070a0742a4 */ /* 0x000fc4000f8e0209 */
        /* <DEDUP_REMOVED lines=34> */
[----:B------:R-:W-:Y:S01]  /*e710*/  IMAD R0, R7, c[0x0][0x1e8], RZ ;  /* 0x00007a0007007a24 */ /* 0x000fe200078e02ff */
        /* <DEDUP_REMOVED lines=8> */
[----:B------:R1:W-:Y:S04]  /*e7a0*/  @!P1 STG.E.128 [R2.64], RZ ;  /* 0x000000ff02009986 */ /* 0x0003e8000c101d12 */
[----:B------:R1:W-:Y:S02]  /*e7b0*/  @!P0 STG.E.128 [R2.64+0x80], RZ ;  /* 0x000080ff02008986 */ /* 0x0003e4000c101d12 */
.L_x_163:
[----:B------:R-:W-:Y:S05]  /*e7c0*/  BSYNC B0 ;  /* 0x0000000000007941 */ /* 0x000fea0003800000 */
.L_x_162:
[----:B------:R-:W-:Y:S01]  /*e7d0*/  IADD3 R22, R8, 0x10, RZ ;  /* 0x0000001008167810 */ /* 0x000fe20007ffe0ff */
[----:B------:R-:W-:Y:S03]  /*e7e0*/  BSSY B0, `(.L_x_164) ;  /* 0x0000011000007945 */ /* 0x000fe60003800000 */
[----:B------:R-:W-:-:S13]  /*e7f0*/  ISETP.GE.AND P0, PT, R22, UR16, PT ;  /* 0x0000001016007c0c */ /* 0x000fda000bf06270 */
[----:B------:R-:W-:Y:S05]  /*e800*/  @P0 BRA `(.L_x_165) ;  /* 0x000000e000000947 */ /* 0x000fea0003800000 */
[----:B------:R-:W-:Y:S01]  /*e810*/  IADD3 R0, P0, R6, 0x10, RZ ;  /* 0x0000001006007810 */ /* 0x000fe20007f1e0ff */
[----:B------:R-:W-:Y:S01]  /*e820*/  IMAD.MOV.U32 R4, RZ, RZ, R12 ;  /* 0x000000ffff047224 */ /* 0x000fe200078e000c */
[----:B------:R-:W-:Y:S02]  /*e830*/  MOV R5, R11 ;  /* 0x0000000b00057202 */ /* 0x000fe40000000f00 */
[----:B------:R-:W-:Y:S01]  /*e840*/  ISETP.GE.AND P1, PT, R14, c[0x0][0x220], PT ;  /* 0x000088000e007a0c */ /* 0x000fe20003f26270 */
[----:B-1----:R-:W-:Y:S01]  /*e850*/  IMAD.X R2, RZ, RZ, R7, P0 ;  /* 0x000000ffff027224 */ /* 0x002fe200000e0607 */
[----:B------:R-:W-:Y:S01]  /*e860*/  ISETP.GE.AND P0, PT, R23, c[0x0][0x220], PT ;  /* 0x0000880017007a0c */ /* 0x000fe20003f06270 */
[----:B------:R-:W-:-:S04]  /*e870*/  IMAD.WIDE.U32 R4, R0, c[0x0][0x1e8], R4 ;  /* 0x00007a0000047a25 */ /* 0x000fc800078e0004 */
[----:B------:R-:W-:-:S04]  /*e880*/  IMAD R2, R2, c[0x0][0x1e8], RZ ;  /* 0x00007a0002027a24 */ /* 0x000fc800078e02ff */
[----:B------:R-:W-:Y:S01]  /*e890*/  IMAD R0, R0, c[0x0][0x1ec], R2 ;  /* 0x00007b0000007a24 */ /* 0x000fe200078e0202 */
[----:B------:R-:W-:-:S03]  /*e8a0*/  LEA R2, P2, R4, c[0x0][0x1d0], 0x1 ;  /* 0x0000740004027a11 */ /* 0x000fc600078408ff */
[----:B------:R-:W-:-:S05]  /*e8b0*/  IMAD.IADD R0, R5, 0x1, R0 ;  /* 0x0000000105007824 */ /* 0x000fca00078e0200 */
[----:B------:R-:W-:-:S05]  /*e8c0*/  LEA.HI.X R3, R4, c[0x0][0x1d4], R0, 0x1, P2 ;  /* 0x0000750004037a11 */ /* 0x000fca00010f0c00 */
[----:B------:R1:W-:Y:S04]  /*e8d0*/  @!P1 STG.E.128 [R2.64], RZ ;  /* 0x000000ff02009986 */ /* 0x0003e8000c101d12 */
[----:B------:R1:W-:Y:S02]  /*e8e0*/  @!P0 STG.E.128 [R2.64+0x80], RZ ;  /* 0x000080ff02008986 */ /* 0x0003e4000c101d12 */
.L_x_165:
[----:B------:R-:W-:Y:S05]  /*e8f0*/  BSYNC B0 ;  /* 0x0000000000007941 */ /* 0x000fea0003800000 */
.L_x_164:
        /* <DEDUP_REMOVED lines=18> */
.L_x_167:
[----:B------:R-:W-:Y:S05]  /*ea20*/  BSYNC B0 ;  /* 0x0000000000007941 */ /* 0x000fea0003800000 */
.L_x_166:
        /* <DEDUP_REMOVED lines=18> */
.L_x_169:
[----:B------:R-:W-:Y:S05]  /*eb50*/  BSYNC B0 ;  /* 0x0000000000007941 */ /* 0x000fea0003800000 */
.L_x_168:
        /* <DEDUP_REMOVED lines=18> */
.L_x_171:
[----:B------:R-:W-:Y:S05]  /*ec80*/  BSYNC B0 ;  /* 0x0000000000007941 */ /* 0x000fea0003800000 */
.L_x_170:
        /* <DEDUP_REMOVED lines=18> */
.L_x_173:
[----:B------:R-:W-:Y:S05]  /*edb0*/  BSYNC B0 ;  /* 0x0000000000007941 */ /* 0x000fea0003800000 */
.L_x_172:
        /* <DEDUP_REMOVED lines=18> */
.L_x_175:
[----:B------:R-:W-:Y:S05]  /*eee0*/  BSYNC B0 ;  /* 0x0000000000007941 */ /* 0x000fea0003800000 */
.L_x_174:
[----:B------:R-:W-:Y:S01]  /*eef0*/  IADD3 R17, R8, 0x70, RZ ;  /* 0x0000007008117810 */ /* 0x000fe20007ffe0ff */
[----:B------:R-:W-:Y:S03]  /*ef00*/  BSSY B0, `(.L_x_176) ;  /* 0x0000011000007945 */ /* 0x000fe60003800000 */
[----:B------:R-:W-:-:S13]  /*ef10*/  ISETP.GE.AND P0, PT, R17, UR16, PT ;  /* 0x0000001011007c0c */ /* 0x000fda000bf06270 */
[----:B------:R-:W-:Y:S05]  /*ef20*/  @P0 BRA `(.L_x_177) ;  /* 0x000000e000000947 */ /* 0x000fea0003800000 */
[----:B------:R-:W-:Y:S01]  /*ef30*/  IADD3 R0, P0, R6, 0x70, RZ ;  /* 0x0000007006007810 */ /* 0x000fe20007f1e0ff */
[----:B-1----:R-:W-:Y:S01]  /*ef40*/  IMAD.MOV.U32 R2, RZ, RZ, R12 ;  /* 0x000000ffff027224 */ /* 0x002fe200078e000c */
        /* <DEDUP_REMOVED lines=10> */
[----:B------:R1:W-:Y:S04]  /*eff0*/  @!P1 STG.E.128 [R2.64], RZ ;  /* 0x000000ff02009986 */ /* 0x0003e8000c101d12 */
[----:B------:R1:W-:Y:S02]  /*f000*/  @!P0 STG.E.128 [R2.64+0x80], RZ ;  /* 0x000080ff02008986 */ /* 0x0003e4000c101d12 */
.L_x_177:
[----:B------:R-:W-:Y:S05]  /*f010*/  BSYNC B0 ;  /* 0x0000000000007941 */ /* 0x000fea0003800000 */
.L_x_176:
[----:B------:R-:W-:-:S04]  /*f020*/  ISETP.NE.AND P6, PT, R15, RZ, PT ;  /* 0x000000ff0f00720c */ /* 0x000fc80003fc5270 */
[----:B------:R-:W-:Y:S02]  /*f030*/  ISETP.GE.OR P2, PT, R8, UR16, P6 ;  /* 0x0000001008007c0c */ /* 0x000fe4000b746670 */
[----:B------:R-:W-:Y:S02]  /*f040*/  ISETP.GE.OR P1, PT, R22, UR16, P6 ;  /* 0x0000001016007c0c */ /* 0x000fe4000b726670 */
[----:B------:R-:W-:Y:S02]  /*f050*/  ISETP.GE.OR P5, PT, R21, UR16, P6 ;  /* 0x0000001015007c0c */ /* 0x000fe4000b7a6670 */
[----:B------:R-:W-:Y:S02]  /*f060*/  ISETP.GE.OR P4, PT, R20, UR16, P6 ;  /* 0x0000001014007c0c */ /* 0x000fe4000b786670 */
[----:B------:R-:W-:-:S05]  /*f070*/  ISETP.GE.OR P3, PT, R19, UR16, P6 ;  /* 0x0000001013007c0c */ /* 0x000fca000b766670 */
[----:B------:R-:W-:-:S04]  /*f080*/  @!P2 IMAD R0, R8, UR20, RZ ;  /* 0x000000140800ac24 */ /* 0x000fc8000f8e02ff */
[----:B------:R-:W-:Y:S01]  /*f090*/  @!P5 IMAD R7, R21, UR20, RZ ;  /* 0x000000141507dc24 */ /* 0x000fe2000f8e02ff */
[----:B-1----:R-:W-:Y:S01]  /*f0a0*/  @!P2 IADD3 R3, P0, R0, UR13, RZ ;  /* 0x0000000d0003ac10 */ /* 0x002fe2000ff1e0ff */
[----:B------:R-:W-:-:S03]  /*f0b0*/  @!P4 IMAD R5, R20, UR20, RZ ;  /* 0x000000141405cc24 */ /* 0x000fc6000f8e02ff */
[----:B------:R-:W-:Y:S01]  /*f0c0*/  @!P2 LEA.HI.X.SX32 R4, R0, UR6, 0x1, P0 ;  /* 0x000000060004ac11 */ /* 0x000fe200080f0eff */
[----:B------:R-:W-:Y:S01]  /*f0d0*/  @!P1 IMAD R0, R22, UR20, RZ ;  /* 0x0000001416009c24 */ /* 0x000fe2000f8e02ff */
[----:B------:R-:W-:-:S04]  /*f0e0*/  @!P2 LEA R2, P0, R3, c[0x0][0x200], 0x2 ;  /* 0x000080000302aa11 */ /* 0x000fc800078010ff */
[----:B------:R-:W-:Y:S01]  /*f0f0*/  @!P2 LEA.HI.X R3, R3, c[0x0][0x204], R4, 0x2, P0 ;  /* 0x000081000303aa11 */ /* 0x000fe200000f1404 */
[----:B------:R-:W-:Y:S01]  /*f100*/  @!P2 IMAD.MOV.U32 R4, RZ, RZ, 0x7f800000 ;  /* 0x7f800000ff04a424 */ /* 0x000fe200078e00ff */
[----:B------:R-:W-:-:S04]  /*f110*/  @!P1 IADD3 R6, P0, R0, UR13, RZ ;  /* 0x0000000d00069c10 */ /* 0x000fc8000ff1e0ff */
[----:B------:R1:W-:Y:S02]  /*f120*/  @!P2 STG.E [R2.64], R4 ;  /* 0x000000040200a986 */ /* 0x0003e4000c101912 */
[----:B-1----:R-:W-:Y:S02]  /*f130*/  @!P1 LEA.HI.X.SX32 R3, R0, UR6, 0x1, P0 ;  /* 0x0000000600039c11 */ /* 0x002fe400080f0eff */
[C---:B------:R-:W-:Y:S02]  /*f140*/  @!P1 LEA R2, P2, R6.reuse, c[0x0][0x200], 0x2 ;  /* 0x0000800006029a11 */ /* 0x040fe400078410ff */
[C---:B------:R-:W-:Y:S02]  /*f150*/  @!P5 IADD3 R0, P0, R7.reuse, UR13, RZ ;  /* 0x0000000d0700dc10 */ /* 0x040fe4000ff1e0ff */
        /* <DEDUP_REMOVED lines=13> */
[----:B------:R-:W-:Y:S01]  /*f230*/  @!P5 IMAD.MOV.U32 R4, RZ, RZ, 0x7f800000 ;  /* 0x7f800000ff04d424 */ /* 0x000fe200078e00ff */
[----:B------:R-:W-:Y:S02]  /*f240*/  @!P3 IADD3 R0, P0, R5, UR13, RZ ;  /* 0x0000000d0500bc10 */ /* 0x000fe4000ff1e0ff */
[----:B------:R-:W-:Y:S02]  /*f250*/  ISETP.GE.OR P6, PT, R17, UR16, P6 ;  /* 0x0000001011007c0c */ /* 0x000fe4000b7c6670 */
[----:B------:R2:W-:Y:S01]  /*f260*/  @!P5 STG.E [R12.64], R4 ;  /* 0x000000040c00d986 */ /* 0x0005e2000c101912 */
[----:B-1----:R-:W-:Y:S01]  /*f270*/  @!P3 LEA.HI.X.SX32 R2, R5, UR6, 0x1, P0 ;  /* 0x000000060502bc11 */ /* 0x002fe200080f0eff */
[----:B------:R-:W-:Y:S01]  /*f280*/  @!P2 IMAD R3, R18, UR20, RZ ;  /* 0x000000141203ac24 */ /* 0x000fe2000f8e02ff */
[----:B------:R-:W-:Y:S01]  /*f290*/  @!P3 LEA R8, P0, R0, c[0x0][0x200], 0x2 ;  /* 0x000080000008ba11 */ /* 0x000fe200078010ff */
[----:B------:R-:W-:-:S03]  /*f2a0*/  @!P3 IMAD.MOV.U32 R5, RZ, RZ, 0x7f800000 ;  /* 0x7f800000ff05b424 */ /* 0x000fc600078e00ff */
[----:B------:R-:W-:Y:S01]  /*f2b0*/  @!P3 LEA.HI.X R9, R0, c[0x0][0x204], R2, 0x2, P0 ;  /* 0x000081000009ba11 */ /* 0x000fe200000f1402 */
[----:B------:R-:W-:Y:S01]  /*f2c0*/  @!P1 IMAD R2, R16, UR20, RZ ;  /* 0x0000001410029c24 */ /* 0x000fe2000f8e02ff */
[----:B------:R-:W-:Y:S01]  /*f2d0*/  @!P2 IADD3 R0, P0, R3, UR13, RZ ;  /* 0x0000000d0300ac10 */ /* 0x000fe2000ff1e0ff */
[----:B--2---:R-:W-:-:S03]  /*f2e0*/  @!P2 IMAD.MOV.U32 R4, RZ, RZ, 0x7f800000 ;  /* 0x7f800000ff04a424 */ /* 0x004fc600078e00ff */
        /* <DEDUP_REMOVED lines=9> */
[----:B------:R2:W-:Y:S04]  /*f380*/  @!P3 STG.E [R8.64], R5 ;  /* 0x000000050800b986 */ /* 0x0005e8000c101912 */
[----:B------:R2:W-:Y:S01]  /*f390*/  @!P2 STG.E [R6.64], R4 ;  /* 0x000000040600a986 */ /* 0x0005e2000c101912 */
[----:B-1----:R-:W-:-:S05]  /*f3a0*/  @!P1 IMAD.MOV.U32 R0, RZ, RZ, 0x7f800000 ;  /* 0x7f800000ff009424 */ /* 0x002fca00078e00ff */
        /* <DEDUP_REMOVED lines=10> */
.L_x_178:
        /* <DEDUP_REMOVED lines=11> */
.L_x_2376:


//--------------------- .text._ZN5flash16flash_fwd_kernelI23Flash_fwd_kernel_traitsILi128ELi128ELi64ELi4ELb0ELb0EN7cutlass6half_tE19Flash_kernel_traitsILi128ELi128ELi64ELi4ES3_EELb0ELb0ELb0ELb0ELb0ELb0ELb1ELb0EEEvNS_16Flash_fwd_paramsE --------------------------
	.section	.text._ZN5flash16flash_fwd_kernelI23Flash_fwd_kernel_traitsILi128ELi128ELi64ELi4ELb0ELb0EN7cutlass6half_tE19Flash_kernel_traitsILi128ELi128ELi64ELi4ES3_EELb0ELb0ELb0ELb0ELb0ELb0ELb1ELb0EEEvNS_16Flash_fwd_paramsE,"ax",@progbits
	.sectioninfo	@"SHI_REGISTERS=255"
	.align	128
        .global         _ZN5flash16flash_fwd_kernelI23Flash_fwd_kernel_traitsILi128ELi128ELi64ELi4ELb0ELb0EN7cutlass6half_tE19Flash_kernel_traitsILi128ELi128ELi64ELi4ES3_EELb0ELb0ELb0ELb0ELb0ELb0ELb1ELb0EEEvNS_16Flash_fwd_paramsE
        .type           _ZN5flash16flash_fwd_kernelI23Flash_fwd_kernel_traitsILi128ELi128ELi64ELi4ELb0ELb0EN7cutlass6half_tE19Flash_kernel_traitsILi128ELi128ELi64ELi4ES3_EELb0ELb0ELb0ELb0ELb0ELb0ELb1ELb0EEEvNS_16Flash_fwd_paramsE,@function
        .size           _ZN5flash16flash_fwd_kernelI23Flash_fwd_kernel_traitsILi128ELi128ELi64ELi4ELb0ELb0EN7cutlass6half_tE19Flash_kernel_traitsILi128ELi128ELi64ELi4ES3_EELb0ELb0ELb0ELb0ELb0ELb0ELb1ELb0EEEvNS_16Flash_fwd_paramsE,(.L_x_2377 - _ZN5flash16flash_fwd_kernelI23Flash_fwd_kernel_traitsILi128ELi128ELi64ELi4ELb0ELb0EN7cutlass6half_tE19Flash_kernel_traitsILi128ELi128ELi64ELi4ES3_EELb0ELb0ELb0ELb0ELb0ELb0ELb1ELb0EEEvNS_16Flash_fwd_paramsE)
        .other          _ZN5flash16flash_fwd_kernelI23Flash_fwd_kernel_traitsILi128ELi128ELi64ELi4ELb0ELb0EN7cutlass6half_tE19Flash_kernel_traitsILi128ELi128ELi64ELi4ES3_EELb0ELb0ELb0ELb0ELb0ELb0ELb1ELb0EEEvNS_16Flash_fwd_paramsE,@"STO_CUDA_ENTRY STV_DEFAULT"
_ZN5flash16flash_fwd_kernelI23Flash_fwd_kernel_traitsILi128ELi128ELi64ELi4ELb0ELb0EN7cutlass6half_tE19Flash_kernel_traitsILi128ELi128ELi64ELi4ES3_EELb0ELb0ELb0ELb0ELb0ELb0ELb1ELb0EEEvNS_16Flash_fwd_paramsE:
.text._ZN5flash16flash_fwd_kernelI23Flash_fwd_kernel_traitsILi128ELi128ELi64ELi4ELb0ELb0EN7cutlass6half_tE19Flash_kernel_traitsILi128ELi128ELi64ELi4ES3_EELb0ELb0ELb0ELb0ELb0ELb0ELb1ELb0EEEvNS_16Flash_fwd_paramsE:
        /* <DEDUP_REMOVED lines=56> */
.L_x_179:
[----:B------:R-:W-:Y:S02]  /*0380*/  ULDC UR6, c[0x0][0x218] ;  /* 0x0000860000067ab9 */ /* 0x000fe40000000800 */
.L_x_180:
        /* <DEDUP_REMOVED lines=59> */
.L_x_182:
        /* <DEDUP_REMOVED lines=46> */
.L_x_183:
        /* <DEDUP_REMOVED lines=51> */
[----:B------:R-:W-:Y:S01]  /*0d50*/  IMAD R8, R4, c[0x0][0x1b4], R8 ;  /* 0x00006d0004087a24 */ /* 0x000fe200078e0208 */
        /* <DEDUP_REMOVED lines=42> */
.L_x_185:
[----:B------:R-:W-:Y:S05]  /*1000*/  BSYNC B0 ;  /* 0x0000000000007941 */ /* 0x000fea0003800000 */
.L_x_184:
        /* <DEDUP_REMOVED lines=29> */
.L_x_187:
[----:B------:R-:W-:Y:S05]  /*11e0*/  BSYNC B0 ;  /* 0x0000000000007941 */ /* 0x000fea0003800000 */
.L_x_186:
        /* <DEDUP_REMOVED lines=29> */
.L_x_189:
[----:B------:R-:W-:Y:S05]  /*13c0*/  BSYNC B0 ;  /* 0x0000000000007941 */ /* 0x000fea0003800000 */
.L_x_188:
        /* <DEDUP_REMOVED lines=29> */
.L_x_191:
[----:B------:R-:W-:Y:S05]  /*15a0*/  BSYNC B0 ;  /* 0x0000000000007941 */ /* 0x000fea0003800000 */
.L_x_190:
        /* <DEDUP_REMOVED lines=29> */
.L_x_193:
[----:B------:R-:W-:Y:S05]  /*1780*/  BSYNC B0 ;  /* 0x0000000000007941 */ /* 0x000fea0003800000 */
.L_x_192:
        /* <DEDUP_REMOVED lines=29> */
.L_x_195:
[----:B------:R-:W-:Y:S05]  /*1960*/  BSYNC B0 ;  /* 0x0000000000007941 */ /* 0x000fea0003800000 */
.L_x_194:
        /* <DEDUP_REMOVED lines=29> */
.L_x_197:
[----:B------:R-:W-:Y:S05]  /*1b40*/  BSYNC B0 ;  /* 0x0000000000007941 */ /* 0x000fea0003800000 */
.L_x_196:
        /* <DEDUP_REMOVED lines=34> */
.L_x_199:
[----:B------:R-:W-:Y:S05]  /*1d70*/  BSYNC B0 ;  /* 0x0000000000007941 */ /* 0x000fea0003800000 */
.L_x_198:
        /* <DEDUP_REMOVED lines=32> */
.L_x_201:
[----:B------:R-:W-:Y:S05]  /*1f80*/  BSYNC B0 ;  /* 0x0000000000007941 */ /* 0x000fea0003800000 */
.L_x_200:
        /* <DEDUP_REMOVED lines=25> */
.L_x_203:
[----:B------:R-:W-:Y:S05]  /*2120*/  BSYNC B0 ;  /* 0x0000000000007941 */ /* 0x000fea0003800000 */
.L_x_202:
        /* <DEDUP_REMOVED lines=24> */
.L_x_205:
[----:B------:R-:W-:Y:S05]  /*22b0*/  BSYNC B0 ;  /* 0x0000000000007941 */ /* 0x000fea0003800000 */
.L_x_204:
        /* <DEDUP_REMOVED lines=26> */
.L_x_207:
[----:B------:R-:W-:Y:S05]  /*2460*/  BSYNC B0 ;  /* 0x0000000000007941 */ /* 0x000fea0003800000 */
.L_x_206:
        /* <DEDUP_REMOVED lines=35> */
.L_x_209:
[----:B------:R-:W-:Y:S05]  /*26a0*/  BSYNC B0 ;  /* 0x0000000000007941 */ /* 0x000fea0003800000 */
.L_x_208:
        /* <DEDUP_REMOVED lines=26> */
.L_x_211:
[----:B------:R-:W-:Y:S05]  /*2850*/  BSYNC B0 ;  /* 0x0000000000007941 */ /* 0x000fea0003800000 */
.L_x_210:
        /* <DEDUP_REMOVED lines=26> */
.L_x_213:
[----:B------:R-:W-:Y:S05]  /*2a00*/  BSYNC B0 ;  /* 0x0000000000007941 */ /* 0x000fea0003800000 */
.L_x_212:
        /* <DEDUP_REMOVED lines=27> */
.L_x_215:
[----:B------:R-:W-:Y:S05]  /*2bc0*/  BSYNC B0 ;  /* 0x0000000000007941 */ /* 0x000fea0003800000 */
.L_x_214:
        /* <DEDUP_REMOVED lines=22> */
[----:B------:R-:W-:Y:S01]  /*2d30*/  IMAD.SHL.U32 R6, R147, 0x2, RZ ;  /* 0x0000000293067824 */ /* 0x000fe200078e00ff */
[----:B------:R-:W-:Y:S01]  /*2d40*/  SHF.R.S32.HI R5, RZ, 0x1f, R144 ;  /* 0x0000001fff057819 */ /* 0x000fe20000011490 */
[----:B------:R-:W-:-:S02]  /*2d50*/  IMAD R0, R7, 0x200, R0 ;  /* 0x0000020007007824 */ /* 0x000fc400078e0200 */
[----:B------:R-:W-:Y:S01]  /*2d60*/  IMAD.IADD R3, R145, 0x1, R3 ;  /* 0x0000000191037824 */ /* 0x000fe200078e0203 */
[----:B------:R-:W-:Y:S01]  /*2d70*/  LOP3.LUT R6, R6, 0x6, RZ, 0xc0, !PT ;  /* 0x0000000606067812 */ /* 0x000fe200078ec0ff */
[----:B------:R-:W-:Y:S02]  /*2d80*/  IMAD.SHL.U32 R224, R0, 0x2, RZ ;  /* 0x0000000200e07824 */ /* 0x000fe400078e00ff */
[----:B------:R-:W-:-:S03]  /*2d90*/  IMAD.SHL.U32 R231, R3, 0x2, RZ ;  /* 0x0000000203e77824 */ /* 0x000fc600078e00ff */
[----:B------:R-:W-:Y:S01]  /*2da0*/  LDSM.16.M88.4 R16, [R224+0x8000] ;  /* 0x00800000e010783b */ /* 0x000fe20000000200 */
[----:B------:R-:W-:Y:S01]  /*2db0*/  IADD3 R0, R224, 0x8000, RZ ;  /* 0x00008000e0007810 */ /* 0x000fe20007ffe0ff */
[--C-:B------:R-:W-:Y:S01]  /*2dc0*/  IMAD R232, R4, 0x2, R231.reuse ;  /* 0x0000000204e87824 */ /* 0x100fe200078e02e7 */
[----:B------:R-:W-:Y:S01]  /*2dd0*/  IADD3 R235, R224, 0x8020, RZ ;  /* 0x00008020e0eb7810 */ /* 0x000fe20007ffe0ff */
[----:B------:R-:W1:Y:S01]  /*2de0*/  LDSM.16.M88.4 R12, [R231] ;  /* 0x00000000e70c783b */ /* 0x000e620000000200 */
[----:B------:R-:W-:Y:S01]  /*2df0*/  @P1 IADD3 R235, R0, -0x20, RZ ;  /* 0xffffffe000eb1810 */ /* 0x000fe20007ffe0ff */
[----:B------:R-:W-:Y:S02]  /*2e00*/  IMAD.MOV.U32 R0, RZ, RZ, 0x40 ;  /* 0x00000040ff007424 */ /* 0x000fe400078e00ff */
[----:B--2---:R-:W2:Y:S01]  /*2e10*/  LDSM.16.M88.4 R8, [R231+0x2000] ;  /* 0x00200000e708783b */ /* 0x004ea20000000200 */
[C---:B------:R-:W-:Y:S01]  /*2e20*/  IMAD R234, R2.reuse, 0x2, R231 ;  /* 0x0000000202ea7824 */ /* 0x040fe200078e02e7 */
[----:B------:R-:W-:Y:S01]  /*2e30*/  IADD3 R242, R235, 0x800, RZ ;  /* 0x00000800ebf27810 */ /* 0x000fe20007ffe0ff */
[----:B------:R-:W-:Y:S01]  /*2e40*/  IMAD R233, R2, 0x2, R232 ;  /* 0x0000000202e97824 */ /* 0x000fe200078e02e8 */
[----:B------:R-:W5:Y:S01]  /*2e50*/  LDSM.16.M88.4 R28, [R224+0x9000] ;  /* 0x00900000e01c783b */ /* 0x000f620000000200 */
[----:B------:R-:W-:-:S02]  /*2e60*/  SEL R0, R0, 0xffffffc0, !P2 ;  /* 0xffffffc000007807 */ /* 0x000fc40005000000 */
[C---:B------:R-:W-:Y:S01]  /*2e70*/  IADD3 R241, R235.reuse, 0x1000, RZ ;  /* 0x00001000ebf17810 */ /* 0x040fe20007ffe0ff */
[----:B------:R-:W-:Y:S01]  /*2e80*/  LDSM.16.M88.4 R60, [R235] ;  /* 0x00000000eb3c783b */ /* 0x000fe20000000200 */
[C---:B------:R-:W-:Y:S01]  /*2e90*/  IADD3 R240, R235.reuse, 0x1800, RZ ;  /* 0x00001800ebf07810 */ /* 0x040fe20007ffe0ff */
[----:B------:R-:W-:Y:S01]  /*2ea0*/  IMAD.IADD R230, R224, 0x1, R0 ;  /* 0x00000001e0e67824 */ /* 0x000fe200078e0200 */
[C---:B------:R-:W-:Y:S01]  /*2eb0*/  IADD3 R239, R235.reuse, 0x2000, RZ ;  /* 0x00002000ebef7810 */ /* 0x040fe20007ffe0ff */
[----:B------:R-:W3:Y:S01]  /*2ec0*/  LDSM.16.M88.4 R20, [R232+0x2000] ;  /* 0x00200000e814783b */ /* 0x000ee20000000200 */
[----:B------:R-:W-:Y:S01]  /*2ed0*/  IMAD.IADD R229, R0, 0x1, R235 ;  /* 0x0000000100e57824 */ /* 0x000fe200078e02eb */
[C---:B------:R-:W-:Y:S02]  /*2ee0*/  IADD3 R238, R235.reuse, 0x2800, RZ ;  /* 0x00002800ebee7810 */ /* 0x040fe40007ffe0ff */
[----:B------:R-:W-:Y:S01]  /*2ef0*/  LDSM.16.M88.4 R64, [R235+0x1000] ;  /* 0x00100000eb40783b */ /* 0x000fe20000000200 */
[----:B------:R-:W-:-:S02]  /*2f00*/  IADD3 R237, R235, 0x3000, RZ ;  /* 0x00003000ebed7810 */ /* 0x000fc40007ffe0ff */
[----:B------:R-:W-:Y:S01]  /*2f10*/  IADD3 R236, R235, 0x3800, RZ ;  /* 0x00003800ebec7810 */ /* 0x000fe20007ffe0ff */
[----:B------:R-:W4:Y:S04]  /*2f20*/  LDSM.16.M88.4 R32, [R224+0x8800] ;  /* 0x00880000e020783b */ /* 0x000f280000000200 */
[----:B------:R-:W3:Y:S04]  /*2f30*/  LDSM.16.M88.4 R24, [R224+0x9800] ;  /* 0x00980000e018783b */ /* 0x000ee80000000200 */
[----:B------:R-:W3:Y:S04]  /*2f40*/  LDSM.16.M88.4 R56, [R235+0x800] ;  /* 0x00080000eb38783b */ /* 0x000ee80000000200 */
[----:B------:R-:W-:Y:S01]  /*2f50*/  LDSM.16.M88.4 R68, [R235+0x1800] ;  /* 0x00180000eb44783b */ /* 0x000fe20000000200 */
[-C--:B-1----:R-:W-:Y:S08]  /*2f60*/  HMMA.16816.F32 R88, R12, R16.reuse, RZ ;  /* 0x000000100c58723c */ /* 0x082ff000000018ff */
[C---:B--2---:R-:W-:Y:S08]  /*2f70*/  HMMA.16816.F32 R40, R8.reuse, R16, RZ ;  /* 0x000000100828723c */ /* 0x044ff000000018ff */
[-C--:B------:R-:W-:Y:S08]  /*2f80*/  HMMA.16816.F32 R52, R8, R18.reuse, RZ ;  /* 0x000000120834723c */ /* 0x080ff000000018ff */
[----:B------:R-:W-:Y:S08]  /*2f90*/  HMMA.16816.F32 R116, R12, R18, RZ ;  /* 0x000000120c74723c */ /* 0x000ff000000018ff */
[----:B-----5:R-:W-:Y:S08]  /*2fa0*/  HMMA.16816.F32 R16, R8, R28, RZ ;  /* 0x0000001c0810723c */ /* 0x020ff000000018ff */
[----:B---3--:R-:W-:Y:S08]  /*2fb0*/  HMMA.16816.F32 R96, R20, R60, R40 ;  /* 0x0000003c1460723c */ /* 0x008ff00000001828 */
[----:B----4-:R-:W-:Y:S08]  /*2fc0*/  HMMA.16816.F32 R36, R8, R32, RZ ;  /* 0x000000200824723c */ /* 0x010ff000000018ff */
[----:B------:R-:W-:Y:S01]  /*2fd0*/  HMMA.16816.F32 R40, R20, R64, R16 ;  /* 0x000000401428723c */ /* 0x000fe20000001810 */
[----:B------:R-:W1:Y:S07]  /*2fe0*/  LDSM.16.M88.4 R16, [R232] ;  /* 0x00000000e810783b */ /* 0x000e6e0000000200 */
[C---:B------:R-:W-:Y:S08]  /*2ff0*/  HMMA.16816.F32 R44, R8.reuse, R24, RZ ;  /* 0x00000018082c723c */ /* 0x040ff000000018ff */
[C---:B------:R-:W-:Y:S08]  /*3000*/  HMMA.16816.F32 R48, R8.reuse, R34, RZ ;  /* 0x000000220830723c */ /* 0x040ff000000018ff */
[C---:B------:R-:W-:Y:S08]  /*3010*/  HMMA.16816.F32 R72, R8.reuse, R30, RZ ;  /* 0x0000001e0848723c */ /* 0x040ff000000018ff */
[----:B------:R-:W-:Y:S01]  /*3020*/  HMMA.16816.F32 R76, R8, R26, RZ ;  /* 0x0000001a084c723c */ /* 0x000fe200000018ff */
[----:B------:R-:W-:Y:S07]  /*3030*/  LDSM.16.M88.4 R8, [R234+0x2000] ;  /* 0x00200000ea08783b */ /* 0x000fee0000000200 */
        /* <DEDUP_REMOVED lines=8> */
[----:B------:R-:W2:Y:S07]  /*30c0*/  LDSM.16.M88.4 R12, [R234] ;  /* 0x00000000ea0c783b */ /* 0x000eae0000000200 */
[----:B------:R-:W-:Y:S01]  /*30d0*/  HMMA.16816.F32 R104, R20, R56, R36 ;  /* 0x000000381468723c */ /* 0x000fe20000001824 */
[----:B------:R-:W3:Y:S07]  /*30e0*/  LDSM.16.M88.4 R36, [R230+0x8800] ;  /* 0x00880000e624783b */ /* 0x000eee0000000200 */
[----:B-1----:R-:W-:Y:S08]  /*30f0*/  HMMA.16816.F32 R24, R16, R60, R88 ;  /* 0x0000003c1018723c */ /* 0x002ff00000001858 */
[C---:B------:R-:W-:Y:S01]  /*3100*/  HMMA.16816.F32 R124, R20.reuse, R68, R44 ;  /* 0x00000044147c723c */ /* 0x040fe2000000182c */
[----:B------:R-:W-:Y:S07]  /*3110*/  LDSM.16.M88.4 R44, [R233] ;  /* 0x00000000e92c783b */ /* 0x000fee0000000200 */
        /* <DEDUP_REMOVED lines=14> */
[----:B------:R-:W-:Y:S07]  /*3200*/  LDSM.16.M88.4 R68, [R229+0x1000] ;  /* 0x00100000e544783b */ /* 0x000fee0000000200 */
[----:B--2---:R-:W-:Y:S01]  /*3210*/  HMMA.16816.F32 R16, R12, R28, R24 ;  /* 0x0000001c0c10723c */ /* 0x004fe20000001818 */
[----:B------:R-:W2:Y:S07]  /*3220*/  LDSM.16.M88.4 R24, [R233+0x2000] ;  /* 0x00200000e918783b */ /* 0x000eae0000000200 */
[C---:B---3--:R-:W-:Y:S08]  /*3230*/  HMMA.16816.F32 R112, R8.reuse, R36, R104 ;  /* 0x000000240870723c */ /* 0x048ff00000001868 */
[C---:B------:R-:W-:Y:S01]  /*3240*/  HMMA.16816.F32 R104, R8.reuse, R32, R40 ;  /* 0x000000200868723c */ /* 0x040fe20000001828 */
[----:B------:R-:W3:Y:S07]  /*3250*/  LDSM.16.M88.4 R40, [R231+0x4000] ;  /* 0x00400000e728783b */ /* 0x000eee0000000200 */
[C---:B------:R-:W-:Y:S08]  /*3260*/  HMMA.16816.F32 R84, R8.reuse, R28, R96 ;  /* 0x0000001c0854723c */ /* 0x040ff00000001860 */
[C---:B-1----:R-:W-:Y:S08]  /*3270*/  HMMA.16816.F32 R96, R8.reuse, R20, R124 ;  /* 0x000000140860723c */ /* 0x042ff0000000187c */
[C---:B------:R-:W-:Y:S01]  /*3280*/  HMMA.16816.F32 R64, R8.reuse, R30, R136 ;  /* 0x0000001e0840723c */ /* 0x040fe20000001888 */
[----:B------:R-:W-:Y:S07]  /*3290*/  LDSM.16.M88.4 R136, [R229+0x1800] ;  /* 0x00180000e588783b */ /* 0x000fee0000000200 */
[C---:B------:R-:W-:Y:S08]  /*32a0*/  HMMA.16816.F32 R108, R8.reuse, R38, R132 ;  /* 0x00000026086c723c */ /* 0x040ff00000001884 */
[C---:B------:R-:W-:Y:S08]  /*32b0*/  HMMA.16816.F32 R100, R8.reuse, R34, R128 ;  /* 0x000000220864723c */ /* 0x040ff00000001880 */
[----:B------:R-:W-:Y:S08]  /*32c0*/  HMMA.16816.F32 R116, R8, R22, R120 ;  /* 0x000000160874723c */ /* 0x000ff00000001878 */
[----:B------:R-:W-:Y:S01]  /*32d0*/  HMMA.16816.F32 R8, R44, R48, R16 ;  /* 0x000000302c08723c */ /* 0x000fe20000001810 */
[----:B------:R-:W-:Y:S07]  /*32e0*/  LDSM.16.M88.4 R16, [R234+0x4000] ;  /* 0x00400000ea10783b */ /* 0x000fee0000000200 */
[C---:B------:R-:W-:Y:S08]  /*32f0*/  HMMA.16816.F32 R124, R12.reuse, R36, R80 ;  /* 0x000000240c7c723c */ /* 0x040ff00000001850 */
[C---:B------:R-:W-:Y:S01]  /*3300*/  HMMA.16816.F32 R120, R12.reuse, R38, R56 ;  /* 0x000000260c78723c */ /* 0x040fe20000001838 */
[----:B------:R-:W1:Y:S04]  /*3310*/  LDSM.16.M88.4 R36, [R231+0x6000] ;  /* 0x00600000e724783b */ /* 0x000e680000000200 */
[----:B------:R-:W-:Y:S03]  /*3320*/  LDSM.16.M88.4 R56, [R224+0xa800] ;  /* 0x00a80000e038783b */ /* 0x000fe60000000200 */
[C---:B------:R-:W-:Y:S01]  /*3330*/  HMMA.16816.F32 R28, R12.reuse, R30, R60 ;  /* 0x0000001e0c1c723c */ /* 0x040fe2000000183c */
[----:B------:R-:W-:Y:S07]  /*3340*/  LDSM.16.M88.4 R60, [R235+0x2000] ;  /* 0x00200000eb3c783b */ /* 0x000fee0000000200 */
[C---:B------:R-:W-:Y:S08]  /*3350*/  HMMA.16816.F32 R132, R12.reuse, R32, R72 ;  /* 0x000000200c84723c */ /* 0x040ff00000001848 */
[C---:B------:R-:W-:Y:S01]  /*3360*/  HMMA.16816.F32 R128, R12.reuse, R34, R52 ;  /* 0x000000220c80723c */ /* 0x040fe20000001834 */
[----:B------:R-:W4:Y:S04]  /*3370*/  LDSM.16.M88.4 R32, [R232+0x4000] ;  /* 0x00400000e820783b */ /* 0x000f280000000200 */
[----:B------:R-:W5:Y:S03]  /*3380*/  LDSM.16.M88.4 R52, [R229+0x800] ;  /* 0x00080000e534783b */ /* 0x000f660000000200 */
[C---:B------:R-:W-:Y:S08]  /*3390*/  HMMA.16816.F32 R152, R12.reuse, R20, R92 ;  /* 0x000000140c98723c */ /* 0x040ff0000000185c */
[----:B------:R-:W-:Y:S01]  /*33a0*/  HMMA.16816.F32 R156, R12, R22, R88 ;  /* 0x000000160c9c723c */ /* 0x000fe20000001858 */
[----:B------:R-:W4:Y:S07]  /*33b0*/  LDSM.16.M88.4 R20, [R232+0x6000] ;  /* 0x00600000e814783b */ /* 0x000f2e0000000200 */
[----:B--2---:R-:W-:Y:S08]  /*33c0*/  HMMA.16816.F32 R12, R24, R48, R84 ;  /* 0x00000030180c723c */ /* 0x004ff00000001854 */
[----:B---3--:R-:W-:Y:S08]  /*33d0*/  HMMA.16816.F32 R8, R40, R76, R8 ;  /* 0x0000004c2808723c */ /* 0x008ff00000001808 */
[-C--:B------:R-:W-:Y:S08]  /*33e0*/  HMMA.16816.F32 R84, R24, R50.reuse, R64 ;  /* 0x000000321854723c */ /* 0x080ff00000001840 */
[----:B------:R-:W-:Y:S01]  /*33f0*/  HMMA.16816.F32 R80, R44, R50, R28 ;  /* 0x000000322c50723c */ /* 0x000fe2000000181c */
[----:B------:R-:W2:Y:S04]  /*3400*/  LDSM.16.M88.4 R48, [R230+0xa000] ;  /* 0x00a00000e630783b */ /* 0x000ea80000000200 */
[----:B------:R-:W3:Y:S03]  /*3410*/  LDSM.16.M88.4 R28, [R234+0x6000] ;  /* 0x00600000ea1c783b */ /* 0x000ee60000000200 */
[----:B-1----:R-:W-:Y:S01]  /*3420*/  HMMA.16816.F32 R64, R36, R76, R12 ;  /* 0x0000004c2440723c */ /* 0x002fe2000000180c */
[----:B------:R-:W-:Y:S07]  /*3430*/  LDSM.16.M88.4 R12, [R233+0x4000] ;  /* 0x00400000e90c783b */ /* 0x000fee0000000200 */
[----:B----4-:R-:W-:Y:S01]  /*3440*/  HMMA.16816.F32 R72, R32, R60, R8 ;  /* 0x0000003c2048723c */ /* 0x010fe20000001808 */
[----:B------:R-:W-:Y:S07]  /*3450*/  LDSM.16.M88.4 R8, [R233+0x6000] ;  /* 0x00600000e908783b */ /* 0x000fee0000000200 */
[C---:B-----5:R-:W-:Y:S08]  /*3460*/  HMMA.16816.F32 R112, R24.reuse, R52, R112 ;  /* 0x000000341870723c */ /* 0x060ff00000001870 */
[C---:B------:R-:W-:Y:S08]  /*3470*/  HMMA.16816.F32 R108, R24.reuse, R54, R108 ;  /* 0x00000036186c723c */ /* 0x040ff0000000186c */
[C---:B------:R-:W-:Y:S08]  /*3480*/  HMMA.16816.F32 R104, R24.reuse, R68, R104 ;  /* 0x000000441868723c */ /* 0x040ff00000001868 */
[C---:B------:R-:W-:Y:S08]  /*3490*/  HMMA.16816.F32 R140, R24.reuse, R70, R100 ;  /* 0x00000046188c723c */ /* 0x040ff00000001864 */
[C---:B------:R-:W-:Y:S08]  /*34a0*/  HMMA.16816.F32 R148, R24.reuse, R136, R96 ;  /* 0x000000881894723c */ /* 0x040ff00000001860 */
[----:B------:R-:W-:Y:S01]  /*34b0*/  HMMA.16816.F32 R116, R24, R138, R116 ;  /* 0x0000008a1874723c */ /* 0x000fe20000001874 */
[----:B------:R-:W1:Y:S07]  /*34c0*/  LDSM.16.M88.4 R24, [R229+0x2000] ;  /* 0x00200000e518783b */ /* 0x000e6e0000000200 */
[----:B------:R-:W-:Y:S08]  /*34d0*/  HMMA.16816.F32 R80, R40, R78, R80 ;  /* 0x0000004e2850723c */ /* 0x000ff00000001850 */
[----:B------:R-:W-:Y:S08]  /*34e0*/  HMMA.16816.F32 R64, R20, R60, R64 ;  /* 0x0000003c1440723c */ /* 0x000ff00000001840 */
[----:B------:R-:W-:Y:S08]  /*34f0*/  HMMA.16816.F32 R76, R36, R78, R84 ;  /* 0x0000004e244c723c */ /* 0x000ff00000001854 */
[----:B--2---:R-:W-:Y:S08]  /*3500*/  HMMA.16816.F32 R72, R16, R48, R72 ;  /* 0x000000301048723c */ /* 0x004ff00000001848 */
[C---:B------:R-:W-:Y:S08]  /*3510*/  HMMA.16816.F32 R88, R44.reuse, R52, R124 ;  /* 0x000000342c58723c */ /* 0x040ff0000000187c */
[----:B------:R-:W-:Y:S01]  /*3520*/  HMMA.16816.F32 R96, R44, R54, R120 ;  /* 0x000000362c60723c */ /* 0x000fe20000001878 */
[----:B------:R-:W2:Y:S07]  /*3530*/  LDSM.16.M88.4 R52, [R235+0x2800] ;  /* 0x00280000eb34783b */ /* 0x000eae0000000200 */
[----:B------:R-:W-:Y:S08]  /*3540*/  HMMA.16816.F32 R80, R32, R62, R80 ;  /* 0x0000003e2050723c */ /* 0x000ff00000001850 */
[----:B---3--:R-:W-:Y:S08]  /*3550*/  HMMA.16816.F32 R64, R28, R48, R64 ;  /* 0x000000301c40723c */ /* 0x008ff00000001840 */
[----:B------:R-:W-:Y:S01]  /*3560*/  HMMA.16816.F32 R76, R20, R62, R76 ;  /* 0x0000003e144c723c */ /* 0x000fe2000000184c */
[----:B------:R-:W3:Y:S07]  /*3570*/  LDSM.16.M88.4 R60, [R230+0xa800] ;  /* 0x00a80000e63c783b */ /* 0x000eee0000000200 */
[----:B-1----:R-:W-:Y:S08]  /*3580*/  HMMA.16816.F32 R84, R12, R24, R72 ;  /* 0x000000180c54723c */ /* 0x002ff00000001848 */
[----:B------:R-:W-:Y:S08]  /*3590*/  HMMA.16816.F32 R72, R40, R56, R88 ;  /* 0x000000382848723c */ /* 0x000ff00000001858 */
[C---:B------:R-:W-:Y:S08]  /*35a0*/  HMMA.16816.F32 R100, R44.reuse, R68, R132 ;  /* 0x000000442c64723c */ /* 0x040ff00000001884 */
[----:B------:R-:W-:Y:S01]  /*35b0*/  HMMA.16816.F32 R128, R44, R70, R128 ;  /* 0x000000462c80723c */ /* 0x000fe20000001880 */
[----:B------:R-:W-:-:S04]  /*35c0*/  FMUL.FTZ R0, R84, c[0x0][0x2ec] ;  /* 0x0000bb0054007a20 */ /* 0x000fc80000410000 */
[----:B------:R1:W-:Y:S03]  /*35d0*/  MUFU.TANH R132, R0 ;  /* 0x0000000000847308 */ /* 0x0003e60000002400 */
[----:B------:R-:W-:Y:S08]  /*35e0*/  HMMA.16816.F32 R68, R16, R50, R80 ;  /* 0x000000321044723c */ /* 0x000ff00000001850 */
[----:B------:R-:W-:Y:S01]  /*35f0*/  HMMA.16816.F32 R92, R8, R24, R64 ;  /* 0x00000018085c723c */ /* 0x000fe20000001840 */
[----:B-1----:R-:W-:-:S07]  /*3600*/  FMUL.FTZ R0, R85, c[0x0][0x2ec] ;  /* 0x0000bb0055007a20 */ /* 0x002fce0000410000 */
[----:B------:R-:W-:Y:S01]  /*3610*/  HMMA.16816.F32 R76, R28, R50, R76 ;  /* 0x000000321c4c723c */ /* 0x000fe2000000184c */
[----:B------:R1:W-:Y:S01]  /*3620*/  MUFU.TANH R127, R0 ;  /* 0x00000000007f7308 */ /* 0x0003e20000002400 */
[----:B------:R-:W4:Y:S06]  /*3630*/  LDSM.16.M88.4 R48, [R229+0x2800] ;  /* 0x00280000e530783b */ /* 0x000f2c0000000200 */
[----:B------:R-:W-:Y:S08]  /*3640*/  HMMA.16816.F32 R64, R36, R56, R112 ;  /* 0x000000382440723c */ /* 0x000ff00000001870 */
[----:B--2---:R-:W-:Y:S01]  /*3650*/  HMMA.16816.F32 R72, R32, R52, R72 ;  /* 0x000000342048723c */ /* 0x004fe20000001848 */
[----:B-1----:R-:W-:-:S04]  /*3660*/  FMUL.FTZ R0, R86, c[0x0][0x2ec] ;  /* 0x0000bb0056007a20 */ /* 0x002fc80000410000 */
[----:B------:R1:W-:Y:S03]  /*3670*/  MUFU.TANH R126, R0 ;  /* 0x00000000007e7308 */ /* 0x0003e60000002400 */
[----:B------:R-:W-:Y:S08]  /*3680*/  HMMA.16816.F32 R80, R12, R26, R68 ;  /* 0x0000001a0c50723c */ /* 0x000ff00000001844 */
[----:B------:R-:W-:Y:S01]  /*3690*/  HMMA.16816.F32 R68, R40, R58, R96 ;  /* 0x0000003a2844723c */ /* 0x000fe20000001860 */
[----:B-1----:R-:W-:-:S07]  /*36a0*/  FMUL.FTZ R0, R87, c[0x0][0x2ec] ;  /* 0x0000bb0057007a20 */ /* 0x002fce0000410000 */
[----:B------:R-:W-:Y:S01]  /*36b0*/  HMMA.16816.F32 R84, R8, R26, R76 ;  /* 0x0000001a0854723c */ /* 0x000fe2000000184c */
[----:B------:R1:W-:Y:S01]  /*36c0*/  MUFU.TANH R125, R0 ;  /* 0x00000000007d7308 */ /* 0x0003e20000002400 */
[----:B------:R-:W2:Y:S06]  /*36d0*/  LDSM.16.M88.4 R24, [R224+0xb000] ;  /* 0x00b00000e018783b */ /* 0x000eac0000000200 */
[----:B------:R-:W-:Y:S08]  /*36e0*/  HMMA.16816.F32 R64, R20, R52, R64 ;  /* 0x000000341440723c */ /* 0x000ff00000001840 */
[----:B---3--:R-:W-:Y:S01]  /*36f0*/  HMMA.16816.F32 R72, R16, R60, R72 ;  /* 0x0000003c1048723c */ /* 0x008fe20000001848 */
[----:B-1----:R-:W-:-:S04]  /*3700*/  FMUL.FTZ R0, R92, c[0x0][0x2ec] ;  /* 0x0000bb005c007a20 */ /* 0x002fc80000410000 */
[----:B------:R1:W-:Y:S03]  /*3710*/  MUFU.TANH R124, R0 ;  /* 0x00000000007c7308 */ /* 0x0003e60000002400 */
[----:B------:R-:W-:Y:S01]  /*3720*/  HMMA.16816.F32 R76, R36, R58, R108 ;  /* 0x0000003a244c723c */ /* 0x000fe2000000186c */
[----:B------:R-:W3:Y:S07]  /*3730*/  LDSM.16.M88.4 R56, [R235+0x3000] ;  /* 0x00300000eb38783b */ /* 0x000eee0000000200 */
[----:B------:R-:W-:Y:S01]  /*3740*/  HMMA.16816.F32 R68, R32, R54, R68 ;  /* 0x000000362044723c */ /* 0x000fe20000001844 */
[----:B-1----:R-:W-:-:S07]  /*3750*/  FMUL.FTZ R0, R93, c[0x0][0x2ec] ;  /* 0x0000bb005d007a20 */ /* 0x002fce0000410000 */
[----:B------:R-:W-:Y:S01]  /*3760*/  HMMA.16816.F32 R64, R28, R60, R64 ;  /* 0x0000003c1c40723c */ /* 0x000fe20000001840 */
[----:B------:R1:W-:Y:S11]  /*3770*/  MUFU.TANH R123, R0 ;  /* 0x00000000007b7308 */ /* 0x0003f60000002400 */
[----:B------:R-:W-:Y:S04]  /*3780*/  @!UPT UIADD3 URZ, URZ, URZ, URZ ;  /* 0x0000003f3f3ff290 */ /* 0x000fe8000fffe03f */
[----:B------:R-:W-:Y:S01]  /*3790*/  HMMA.16816.F32 R68, R16, R62, R68 ;  /* 0x0000003e1044723c */ /* 0x000fe20000001844 */
[----:B-1----:R-:W-:-:S04]  /*37a0*/  FMUL.FTZ R0, R94, c[0x0][0x2ec] ;  /* 0x0000bb005e007a20 */ /* 0x002fc80000410000 */
[----:B------:R1:W5:Y:S03]  /*37b0*/  MUFU.TANH R120, R0 ;  /* 0x0000000000787308 */ /* 0x0003660000002400 */
[----:B----4-:R-:W-:Y:S08]  /*37c0*/  HMMA.16816.F32 R88, R8, R48, R64 ;  /* 0x000000300858723c */ /* 0x010ff00000001840 */
[----:B--2---:R-:W-:Y:S01]  /*37d0*/  HMMA.16816.F32 R64, R36, R24, R104 ;  /* 0x000000182440723c */ /* 0x004fe20000001868 */
[----:B-1----:R-:W-:-:S04]  /*37e0*/  FMUL.FTZ R0, R95, c[0x0][0x2ec] ;  /* 0x0000bb005f007a20 */ /* 0x002fc80000410000 */
[----:B------:R1:W2:Y:S11]  /*37f0*/  MUFU.TANH R115, R0 ;  /* 0x0000000000737308 */ /* 0x0002b60000002400 */
[----:B------:R-:W-:Y:S08]  /*3800*/  @!UPT UIADD3 URZ, URZ, URZ, URZ ;  /* 0x0000003f3f3ff290 */ /* 0x000ff0000fffe03f */
[----:B---3--:R-:W-:Y:S01]  /*3810*/  HMMA.16816.F32 R64, R20, R56, R64 ;  /* 0x000000381440723c */ /* 0x008fe20000001840 */
        /* <DEDUP_REMOVED lines=10> */
[----:B------:R-:W3:Y:S07]  /*38c0*/  LDSM.16.M88.4 R52, [R230+0xb000] ;  /* 0x00b00000e634783b */ /* 0x000eee0000000200 */
[----:B------:R-:W-:Y:S01]  /*38d0*/  HMMA.16816.F32 R76, R40, R24, R100 ;  /* 0x00000018284c723c */ /* 0x000fe20000001864 */
[----:B-1----:R-:W-:-:S04]  /*38e0*/  FMUL.FTZ R0, R84, c[0x0][0x2ec] ;  /* 0x0000bb0054007a20 */ /* 0x002fc80000410000 */
[----:B------:R1:W-:Y:S11]  /*38f0*/  MUFU.TANH R112, R0 ;  /* 0x0000000000707308 */ /* 0x0003f60000002400 */
[----:B------:R-:W-:Y:S01]  /*3900*/  HMMA.16816.F32 R72, R28, R62, R72 ;  /* 0x0000003e1c48723c */ /* 0x000fe20000001848 */
[----:B------:R-:W-:Y:S01]  /*3910*/  LDSM.16.M88.4 R60, [R229+0x3000] ;  /* 0x00300000e53c783b */ /* 0x000fe20000000200 */
[----:B-1----:R-:W-:-:S06]  /*3920*/  FMUL.FTZ R0, R85, c[0x0][0x2ec] ;  /* 0x0000bb0055007a20 */ /* 0x002fcc0000410000 */
[----:B------:R-:W-:Y:S01]  /*3930*/  HMMA.16816.F32 R76, R32, R56, R76 ;  /* 0x00000038204c723c */ /* 0x000fe2000000184c */
[----:B------:R1:W-:Y:S02]  /*3940*/  MUFU.TANH R111, R0 ;  /* 0x00000000006f7308 */ /* 0x0003e40000002400 */
[----:B-1----:R-:W-:-:S06]  /*3950*/  FMUL.FTZ R0, R86, c[0x0][0x2ec] ;  /* 0x0000bb0056007a20 */ /* 0x002fcc0000410000 */
[----:B------:R1:W4:Y:S02]  /*3960*/  MUFU.TANH R108, R0 ;  /* 0x00000000006c7308 */ /* 0x0003240000002400 */
[----:B-1----:R-:W-:-:S05]  /*3970*/  FMUL.FTZ R0, R87, c[0x0][0x2ec] ;  /* 0x0000bb0057007a20 */ /* 0x002fca0000410000 */
[----:B------:R-:W-:Y:S01]  /*3980*/  HMMA.16816.F32 R84, R8, R50, R72 ;  /* 0x000000320854723c */ /* 0x000fe20000001848 */
[----:B------:R1:W1:Y:S07]  /*3990*/  MUFU.TANH R109, R0 ;  /* 0x00000000006d7308 */ /* 0x00026e0000002400 */
[-C--:B---3--:R-:W-:Y:S08]  /*39a0*/  HMMA.16816.F32 R72, R16, R52.reuse, R76 ;  /* 0x000000341048723c */ /* 0x088ff0000000184c */
        /* <DEDUP_REMOVED lines=13> */
[----:B---3--:R-:W-:-:S04]  /*3a80*/  FMUL.FTZ R0, R88, c[0x0][0x2ec] ;  /* 0x0000bb0058007a20 */ /* 0x008fc80000410000 */
[----:B------:R3:W-:Y:S11]  /*3a90*/  MUFU.TANH R104, R0 ;  /* 0x0000000000687308 */ /* 0x0007f60000002400 */
[----:B------:R-:W-:Y:S01]  /*3aa0*/  HMMA.16816.F32 R64, R32, R58, R68 ;  /* 0x0000003a2040723c */ /* 0x000fe20000001844 */
[----:B---3--:R-:W-:-:S07]  /*3ab0*/  FMUL.FTZ R0, R89, c[0x0][0x2ec] ;  /* 0x0000bb0059007a20 */ /* 0x008fce0000410000 */
[----:B------:R-:W-:Y:S01]  /*3ac0*/  HMMA.16816.F32 R68, R44, R136, R152 ;  /* 0x000000882c44723c */ /* 0x000fe20000001898 */
[----:B------:R3:W-:Y:S11]  /*3ad0*/  MUFU.TANH R103, R0 ;  /* 0x0000000000677308 */ /* 0x0007f60000002400 */
[----:B------:R-:W-:Y:S04]  /*3ae0*/  @!UPT UIADD3 URZ, URZ, URZ, URZ ;  /* 0x0000003f3f3ff290 */ /* 0x000fe8000fffe03f */
[----:B------:R-:W-:Y:S01]  /*3af0*/  HMMA.16816.F32 R64, R16, R54, R64 ;  /* 0x000000361040723c */ /* 0x000fe20000001840 */
[----:B---3--:R-:W-:-:S04]  /*3b00*/  FMUL.FTZ R0, R90, c[0x0][0x2ec] ;  /* 0x0000bb005a007a20 */ /* 0x008fc80000410000 */
[----:B------:R3:W2:Y:S03]  /*3b10*/  MUFU.TANH R99, R0 ;  /* 0x0000000000637308 */ /* 0x0006a60000002400 */
[----:B-1----:R-:W-:Y:S01]  /*3b20*/  HMMA.16816.F32 R68, R40, R48, R68 ;  /* 0x000000302844723c */ /* 0x002fe20000001844 */
[----:B---3--:R-:W-:-:S07]  /*3b30*/  FMUL.FTZ R0, R91, c[0x0][0x2ec] ;  /* 0x0000bb005b007a20 */ /* 0x008fce0000410000 */
[----:B------:R-:W-:Y:S01]  /*3b40*/  HMMA.16816.F32 R88, R8, R60, R76 ;  /* 0x0000003c0858723c */ /* 0x000fe2000000184c */
[----:B------:R1:W3:Y:S07]  /*3b50*/  MUFU.TANH R100, R0 ;  /* 0x0000000000647308 */ /* 0x0002ee0000002400 */
        /* <DEDUP_REMOVED lines=15> */
[----:B------:R1:W-:Y:S11]  /*3c50*/  MUFU.TANH R96, R0 ;  /* 0x0000000000607308 */ /* 0x0003f60000002400 */
[----:B------:R-:W-:Y:S03]  /*3c60*/  @!UPT UIADD3 URZ, URZ, URZ, URZ ;  /* 0x0000003f3f3ff290 */ /* 0x000fe6000fffe03f */
        /* <DEDUP_REMOVED lines=14> */
[----:B------:R2:W2:Y:S01]  /*3d50*/  MUFU.TANH R92, R0 ;  /* 0x00000000005c7308 */ /* 0x0004a20000002400 */
        /* <DEDUP_REMOVED lines=14> */
[----:B------:R1:W-:Y:S02]  /*3e40*/  MUFU.TANH R94, R0 ;  /* 0x00000000005e7308 */ /* 0x0003e40000002400 */
[----:B-1----:R-:W-:-:S06]  /*3e50*/  FMUL.FTZ R0, R82, c[0x0][0x2ec] ;  /* 0x0000bb0052007a20 */ /* 0x002fcc0000410000 */
        /* <DEDUP_REMOVED lines=10> */
[----:B------:R2:W-:Y:S01]  /*3f00*/  MUFU.TANH R56, R3 ;  /* 0x0000000300387308 */ /* 0x0005e20000002400 */
[----:B-1----:R-:W-:-:S06]  /*3f10*/  FMUL.FTZ R0, R89, c[0x0][0x2ec] ;  /* 0x0000bb0059007a20 */ /* 0x002fcc0000410000 */
[----:B------:R-:W-:Y:S01]  /*3f20*/  HMMA.16816.F32 R28, R28, R58, R20 ;  /* 0x0000003a1c1c723c */ /* 0x000fe20000001814 */
[----:B------:R1:W-:Y:S07]  /*3f30*/  MUFU.TANH R85, R0 ;  /* 0x0000000000557308 */ /* 0x0003ee0000002400 */
[----:B------:R-:W-:Y:S01]  /*3f40*/  FMUL.FTZ R12, R12, c[0x0][0x2ec] ;  /* 0x0000bb000c0c7a20 */ /* 0x000fe20000410000 */
[----:B--2---:R-:W-:Y:S01]  /*3f50*/  LEA.HI R3, R5, R144, RZ, 0x2 ;  /* 0x0000009005037211 */ /* 0x004fe200078f10ff */
[----:B------:R-:W-:-:S02]  /*3f60*/  FMUL.FTZ R5, R70, c[0x0][0x2ec] ;  /* 0x0000bb0046057a20 */ /* 0x000fc40000410000 */
[----:B------:R-:W-:Y:S01]  /*3f70*/  FMUL.FTZ R14, R14, c[0x0][0x2ec] ;  /* 0x0000bb000e0e7a20 */ /* 0x000fe20000410000 */
[----:B------:R-:W-:Y:S01]  /*3f80*/  LOP3.LUT R3, R3, 0xfffffffc, RZ, 0xc0, !PT ;  /* 0xfffffffc03037812 */ /* 0x000fe200078ec0ff */
[----:B------:R-:W-:Y:S02]  /*3f90*/  MUFU.TANH R43, R5 ;  /* 0x00000005002b7308 */ /* 0x000fe40000002400 */
[----:B------:R-:W-:Y:S01]  /*3fa0*/  HMMA.16816.F32 R52, R8, R44, R52 ;  /* 0x0000002c0834723c */ /* 0x000fe20000001834 */
[----:B-1----:R-:W-:Y:S02]  /*3fb0*/  FMUL.FTZ R0, R90, c[0x0][0x2ec] ;  /* 0x0000bb005a007a20 */ /* 0x002fe40000410000 */
[----:B------:R-:W-:-:S03]  /*3fc0*/  IMAD.IADD R3, R144, 0x1, -R3 ;  /* 0x0000000190037824 */ /* 0x000fc600078e0a03 */
[----:B------:R1:W2:Y:S02]  /*3fd0*/  MUFU.TANH R61, R0 ;  /* 0x00000000003d7308 */ /* 0x0002a40000002400 */
[----:B------:R-:W-:Y:S01]  /*3fe0*/  HMMA.16816.F32 R8, R8, R46, R28 ;  /* 0x0000002e0808723c */ /* 0x000fe2000000181c */
[----:B------:R2:W-:Y:S05]  /*3ff0*/  STL [R1+0x74], R3 ;  /* 0x0000740301007387 */ /* 0x0005ea0000100800 */
[----:B------:R-:W-:Y:S01]  /*4000*/  MUFU.TANH R12, R12 ;  /* 0x0000000c000c7308 */ /* 0x000fe20000002400 */
[----:B-1----:R-:W-:-:S07]  /*4010*/  FMUL.FTZ R0, R91, c[0x0][0x2ec] ;  /* 0x0000bb005b007a20 */ /* 0x002fce0000410000 */
[----:B------:R-:W-:Y:S02]  /*4020*/  MUFU.TANH R14, R14 ;  /* 0x0000000e000e7308 */ /* 0x000fe40000002400 */
[----:B------:R-:W-:Y:S02]  /*4030*/  FMUL.FTZ R52, R52, c[0x0][0x2ec] ;  /* 0x0000bb0034347a20 */ /* 0x000fe40000410000 */
[----:B------:R-:W-:-:S04]  /*4040*/  FMUL.FTZ R7, R54, c[0x0][0x2ec] ;  /* 0x0000bb0036077a20 */ /* 0x000fc80000410000 */
[----:B------:R1:W1:Y:S02]  /*4050*/  MUFU.TANH R76, R0 ;  /* 0x00000000004c7308 */ /* 0x0002640000002400 */
[----:B------:R-:W-:Y:S02]  /*4060*/  FMUL.FTZ R11, R11, c[0x0][0x2ec] ;  /* 0x0000bb000b0b7a20 */ /* 0x000fe40000410000 */
[----:B------:R-:W-:Y:S02]  /*4070*/  FMUL.FTZ R8, R8, c[0x0][0x2ec] ;  /* 0x0000bb0008087a20 */ /* 0x000fe40000410000 */
[----:B------:R-:W-:Y:S02]  /*4080*/  FMUL.FTZ R10, R10, c[0x0][0x2ec] ;  /* 0x0000bb000a0a7a20 */ /* 0x000fe40000410000 */
[----:B------:R-:W-:Y:S01]  /*4090*/  MUFU.TANH R42, R52 ;  /* 0x00000034002a7308 */ /* 0x000fe20000002400 */
[----:B-1----:R-:W-:-:S07]  /*40a0*/  FMUL.FTZ R0, R80, c[0x0][0x2ec] ;  /* 0x0000bb0050007a20 */ /* 0x002fce0000410000 */
[----:B------:R-:W-:Y:S08]  /*40b0*/  MUFU.TANH R41, R7 ;  /* 0x0000000700297308 */ /* 0x000ff00000002400 */
[----:B------:R1:W-:Y:S08]  /*40c0*/  MUFU.TANH R63, R0 ;  /* 0x00000000003f7308 */ /* 0x0003f00000002400 */
[----:B------:R-:W-:Y:S01]  /*40d0*/  MUFU.TANH R8, R8 ;  /* 0x0000000800087308 */ /* 0x000fe20000002400 */
[----:B-1----:R-:W-:-:S07]  /*40e0*/  FMUL.FTZ R0, R81, c[0x0][0x2ec] ;  /* 0x0000bb0051007a20 */ /* 0x002fce0000410000 */
[----:B------:R-:W-:Y:S08]  /*40f0*/  MUFU.TANH R10, R10 ;  /* 0x0000000a000a7308 */ /* 0x000ff00000002400 */
[----:B------:R1:W-:Y:S02]  /*4100*/  MUFU.TANH R62, R0 ;  /* 0x00000000003e7308 */ /* 0x0003e40000002400 */
[----:B-1----:R-:W-:-:S06]  /*4110*/  FMUL.FTZ R0, R82, c[0x0][0x2ec] ;  /* 0x0000bb0052007a20 */ /* 0x002fcc0000410000 */
[----:B------:R1:W-:Y:S02]  /*4120*/  MUFU.TANH R60, R0 ;  /* 0x00000000003c7308 */ /* 0x0003e40000002400 */
[----:B-1----:R-:W-:-:S06]  /*4130*/  FMUL.FTZ R0, R83, c[0x0][0x2ec] ;  /* 0x0000bb0053007a20 */ /* 0x002fcc0000410000 */
[----:B------:R1:W-:Y:S02]  /*4140*/  MUFU.TANH R57, R0 ;  /* 0x0000000000397308 */ /* 0x0003e40000002400 */
[----:B-1----:R-:W-:-:S04]  /*4150*/  IMAD.U32 R0, RZ, RZ, UR12 ;  /* 0x0000000cff007e24 */ /* 0x002fc8000f8e00ff */
[----:B------:R-:W-:-:S05]  /*4160*/  IMAD R0, R0, 0x40, R6 ;  /* 0x0000004000007824 */ /* 0x000fca00078e0206 */
[C---:B--2---:R-:W-:Y:S01]  /*4170*/  IADD3 R3, R0.reuse, 0x9, RZ ;  /* 0x0000000900037810 */ /* 0x044fe20007ffe0ff */
[----:B------:R-:W-:Y:S01]  /*4180*/  BAR.SYNC.DEFER_BLOCKING 0x0 ;  /* 0x0000000000007b1d */ /* 0x000fe20000010000 */
[C---:B------:R-:W-:Y:S02]  /*4190*/  ISETP.GE.AND P2, PT, R0.reuse, UR14, PT ;  /* 0x0000000e00007c0c */ /* 0x040fe4000bf46270 */
[----:B------:R-:W-:Y:S02]  /*41a0*/  ISETP.GE.AND P6, PT, R3, UR14, PT ;  /* 0x0000000e03007c0c */ /* 0x000fe4000bfc6270 */
[C---:B------:R-:W-:Y:S02]  /*41b0*/  IADD3 R3, R0.reuse, 0x18, RZ ;  /* 0x0000001800037810 */ /* 0x040fe40007ffe0ff */
[----:B------:R-:W-:Y:S02]  /*41c0*/  IADD3 R6, R0, 0x1, RZ ;  /* 0x0000000100067810 */ /* 0x000fe40007ffe0ff */
[----:B------:R-:W-:Y:S01]  /*41d0*/  ISETP.GE.AND P3, PT, R3, UR14, PT ;  /* 0x0000000e03007c0c */ /* 0x000fe2000bf66270 */
[----:B------:R-:W-:Y:S01]  /*41e0*/  FMUL.FTZ R3, R69, c[0x0][0x2ec] ;  /* 0x0000bb0045037a20 */ /* 0x000fe20000410000 */
[----:B-----5:R-:W-:-:S02]  /*41f0*/  FSEL R49, R120, -INF , !P2 ;  /* 0xff80000078317808 */ /* 0x020fc40005000000 */
        /* <DEDUP_REMOVED lines=14> */
[----:B----4-:R-:W-:Y:S02]  /*42e0*/  FSEL R39, R108, -INF , !P0 ;  /* 0xff8000006c277808 */ /* 0x010fe40004000000 */
        /* <DEDUP_REMOVED lines=27> */
[----:B------:R-:W-:Y:S02]  /*44a0*/  FSEL R52, R100, -INF , !P4 ;  /* 0xff80000064347808 */ /* 0x000fe40006000000 */
        /* <DEDUP_REMOVED lines=10> */
[----:B------:R1:W-:Y:S01]  /*4550*/  MUFU.TANH R16, R5 ;  /* 0x0000000500107308 */ /* 0x0003e20000002400 */
[----:B------:R-:W-:-:S02]  /*4560*/  ISETP.GE.AND P3, PT, R3, UR14, PT ;  /* 0x0000000e03007c0c */ /* 0x000fc4000bf66270 */
[----:B------:R-:W-:Y:S02]  /*4570*/  IADD3 R3, R0, 0x38, RZ ;  /* 0x0000003800037810 */ /* 0x000fe40007ffe0ff */
[----:B------:R-:W-:Y:S02]  /*4580*/  FSEL R54, R92, -INF , !P2 ;  /* 0xff8000005c367808 */ /* 0x000fe40005000000 */
[----:B------:R-:W-:Y:S02]  /*4590*/  FSEL R50, R95, -INF , !P2 ;  /* 0xff8000005f327808 */ /* 0x000fe40005000000 */
[----:B------:R-:W-:Y:S02]  /*45a0*/  FSEL R27, R98, -INF , !P2 ;  /* 0xff800000621b7808 */ /* 0x000fe40005000000 */
[----:B------:R-:W-:Y:S02]  /*45b0*/  FSEL R26, R101, -INF , !P2 ;  /* 0xff800000651a7808 */ /* 0x000fe40005000000 */
[----:B------:R-:W-:Y:S01]  /*45c0*/  ISETP.GE.AND P2, PT, R3, UR14, PT ;  /* 0x0000000e03007c0c */ /* 0x000fe2000bf46270 */
[----:B------:R-:W-:Y:S01]  /*45d0*/  FMUL.FTZ R3, R15, c[0x0][0x2ec] ;  /* 0x0000bb000f037a20 */ /* 0x000fe20000410000 */
[----:B------:R-:W-:Y:S01]  /*45e0*/  IADD3 R0, R0, 0x39, RZ ;  /* 0x0000003900007810 */ /* 0x000fe20007ffe0ff */
[----:B-1----:R-:W-:Y:S01]  /*45f0*/  FMUL.FTZ R5, R13, c[0x0][0x2ec] ;  /* 0x0000bb000d057a20 */ /* 0x002fe20000410000 */
[----:B------:R-:W-:Y:S01]  /*4600*/  FSEL R182, R61, -INF , !P1 ;  /* 0xff8000003db67808 */ /* 0x000fe20004800000 */
[----:B------:R-:W-:Y:S01]  /*4610*/  MUFU.TANH R6, R3 ;  /* 0x0000000300067308 */ /* 0x000fe20000002400 */
[----:B------:R-:W-:-:S02]  /*4620*/  FSEL R178, R84, -INF , !P1 ;  /* 0xff80000054b27808 */ /* 0x000fc40004800000 */
[----:B------:R-:W-:Y:S02]  /*4630*/  FSEL R177, R86, -INF , !P1 ;  /* 0xff80000056b17808 */ /* 0x000fe40004800000 */
[----:B------:R-:W-:Y:S02]  /*4640*/  FSEL R174, R174, -INF , !P1 ;  /* 0xff800000aeae7808 */ /* 0x000fe40004800000 */
[----:B------:R-:W-:Y:S01]  /*4650*/  ISETP.GE.AND P1, PT, R0, UR14, PT ;  /* 0x0000000e00007c0c */ /* 0x000fe2000bf26270 */
[----:B------:R-:W1:Y:S01]  /*4660*/  MUFU.TANH R3, R11 ;  /* 0x0000000b00037308 */ /* 0x000e620000002400 */
[----:B------:R-:W-:Y:S02]  /*4670*/  FSEL R181, R76, -INF , !P0 ;  /* 0xff8000004cb57808 */ /* 0x000fe40004000000 */
[----:B------:R-:W-:Y:S02]  /*4680*/  FSEL R176, R85, -INF , !P0 ;  /* 0xff80000055b07808 */ /* 0x000fe40004000000 */
[----:B------:R-:W-:-:S02]  /*4690*/  FSEL R173, R87, -INF , !P0 ;  /* 0xff80000057ad7808 */ /* 0x000fc40004000000 */
[----:B------:R-:W-:Y:S01]  /*46a0*/  FSEL R138, R94, -INF , !P0 ;  /* 0xff8000005e8a7808 */ /* 0x000fe20004000000 */
[----:B------:R2:W-:Y:S01]  /*46b0*/  MUFU.TANH R7, R5 ;  /* 0x0000000500077308 */ /* 0x0005e20000002400 */
[----:B------:R-:W-:Y:S02]  /*46c0*/  PLOP3.LUT P0, PT, PT, PT, UP0, 0x80, 0x0 ;  /* 0x000000000000781c */ /* 0x000fe40003f0f008 */
[----:B------:R-:W-:Y:S02]  /*46d0*/  LOP3.LUT R0, R145, R146, RZ, 0xfc, !PT ;  /* 0x0000009291007212 */ /* 0x000fe400078efcff */
[----:B------:R-:W-:Y:S02]  /*46e0*/  FSEL R180, R74, -INF , !P6 ;  /* 0xff8000004ab47808 */ /* 0x000fe40007000000 */
[----:B------:R-:W-:Y:S02]  /*46f0*/  FSEL R175, R72, -INF , !P6 ;  /* 0xff80000048af7808 */ /* 0x000fe40007000000 */
[----:B-1----:R-:W-:-:S02]  /*4700*/  FSEL R3, R3, -INF , !P1 ;  /* 0xff80000003037808 */ /* 0x002fc40004800000 */
[----:B------:R-:W-:Y:S02]  /*4710*/  FSEL R139, R60, -INF , !P6 ;  /* 0xff8000003c8b7808 */ /* 0x000fe40007000000 */
[----:B------:R-:W-:Y:S01]  /*4720*/  FSEL R133, R63, -INF , !P6 ;  /* 0xff8000003f857808 */ /* 0x000fe20007000000 */
[----:B------:R1:W-:Y:S01]  /*4730*/  STL [R1], R3 ;  /* 0x0000000301007387 */ /* 0x0003e20000100800 */
[----:B------:R-:W-:Y:S01]  /*4740*/  FSEL R179, R75, -INF , !P5 ;  /* 0xff8000004bb37808 */ /* 0x000fe20006800000 */
[----:B--2---:R-:W-:Y:S01]  /*4750*/  FMUL.FTZ R5, R9, c[0x0][0x2ec] ;  /* 0x0000bb0009057a20 */ /* 0x004fe20000410000 */
[----:B------:R-:W-:Y:S02]  /*4760*/  FSEL R172, R73, -INF , !P5 ;  /* 0xff80000049ac7808 */ /* 0x000fe40006800000 */
[----:B------:R-:W-:Y:S02]  /*4770*/  FSEL R137, R57, -INF , !P5 ;  /* 0xff80000039897808 */ /* 0x000fe40006800000 */
[----:B------:R-:W-:Y:S01]  /*4780*/  FSEL R132, R62, -INF , !P5 ;  /* 0xff8000003e847808 */ /* 0x000fe20006800000 */
[----:B------:R-:W2:Y:S01]  /*4790*/  MUFU.TANH R5, R5 ;  /* 0x0000000500057308 */ /* 0x000ea20000002400 */
        /* <DEDUP_REMOVED lines=12> */
[----:B--2---:R-:W-:-:S02]  /*4860*/  FSEL R250, R5, -INF , !P1 ;  /* 0xff80000005fa7808 */ /* 0x004fc40004800000 */
[----:B------:R-:W-:Y:S02]  /*4870*/  FSEL R246, R6, -INF , !P1 ;  /* 0xff80000006f67808 */ /* 0x000fe40004800000 */
[----:B------:R-:W-:Y:S01]  /*4880*/  FSEL R244, R7, -INF , !P1 ;  /* 0xff80000007f47808 */ /* 0x000fe20004800000 */
[----:B------:R-:W-:Y:S05]  /*4890*/  @!P0 BRA `(.L_x_216) ;  /* 0x000004a000008947 */ /* 0x000fea0003800000 */
[----:B-1----:R-:W-:Y:S01]  /*48a0*/  ULEA.HI.SX32 UR5, UR8, 0xfffffffe, 0x1a ;  /* 0xfffffffe08057891 */ /* 0x002fe2000f8fd23f */
[----:B------:R-:W-:Y:S01]  /*48b0*/  ISETP.GE.AND P3, PT, R164, c[0x0][0x220], PT ;  /* 0x00008800a4007a0c */ /* 0x000fe20003f66270 */
[----:B------:R-:W-:Y:S01]  /*48c0*/  BSSY B0, `(.L_x_217) ;  /* 0x0000046000007945 */ /* 0x000fe20003800000 */
[----:B------:R-:W-:Y:S01]  /*48d0*/  ISETP.GE.AND P2, PT, R161, c[0x0][0x220], PT ;  /* 0x00008800a1007a0c */ /* 0x000fe20003f46270 */
[----:B------:R-:W-:Y:S02]  /*48e0*/  USHF.R.S32.HI UR4, URZ, 0x1f, UR5 ;  /* 0x0000001f3f047899 */ /* 0x000fe40008011405 */
        /* <DEDUP_REMOVED lines=67> */
.L_x_218:
[----:B------:R-:W-:Y:S05]  /*4d20*/  BSYNC B0 ;  /* 0x0000000000007941 */ /* 0x000fea0003800000 */
.L_x_217:
[----:B------:R-:W0:Y:S02]  /*4d30*/  LDGDEPBAR ;  /* 0x00000000000079af */ /* 0x000e240000000000 */
.L_x_216:
[----:B-1----:R-:W-:Y:S04]  /*4d40*/  STL [R1+0xa0], R238 ;  /* 0x0000a0ee01007387 */ /* 0x002fe80000100800 */
[----:B------:R-:W-:Y:S04]  /*4d50*/  STL [R1+0x9c], R237 ;  /* 0x00009ced01007387 */ /* 0x000fe80000100800 */
[----:B------:R-:W-:Y:S04]  /*4d60*/  STL [R1+0x98], R236 ;  /* 0x000098ec01007387 */ /* 0x000fe80000100800 */
[----:B------:R-:W-:Y:S04]  /*4d70*/  STL [R1+0x94], R235 ;  /* 0x000094eb01007387 */ /* 0x000fe80000100800 */
[----:B------:R1:W-:Y:S04]  /*4d80*/  STL [R1+0x90], R234 ;  /* 0x000090ea01007387 */ /* 0x0003e80000100800 */
[----:B-1----:R-:W2:Y:S01]  /*4d90*/  LDL.LU R234, [R1] ;  /* 0x0000000001ea7983 */ /* 0x002ea20000300800 */
[----:B------:R-:W-:Y:S01]  /*4da0*/  FMNMX.FTZ R136, R19, R21, !PT ;  /* 0x0000001513887209 */ /* 0x000fe20007810000 */
[----:B------:R-:W-:Y:S01]  /*4db0*/  IMAD.SHL.U32 R225, R0, 0x2, RZ ;  /* 0x0000000200e17824 */ /* 0x000fe200078e00ff */
[----:B------:R-:W-:Y:S01]  /*4dc0*/  FMNMX.FTZ R3, R33, R34, !PT ;  /* 0x0000002221037209 */ /* 0x000fe20007810000 */
[----:B------:R-:W-:Y:S01]  /*4dd0*/  STL [R1+0x8c], R233 ;  /* 0x00008ce901007387 */ /* 0x000fe20000100800 */
[----:B------:R-:W-:Y:S01]  /*4de0*/  FMNMX.FTZ R136, R18, R136, !PT ;  /* 0x0000008812887209 */ /* 0x000fe20007810000 */
[----:B------:R-:W-:Y:S01]  /*4df0*/  IMAD R228, R2, 0x2, R225 ;  /* 0x0000000202e47824 */ /* 0x000fe200078e02e1 */
        /* <DEDUP_REMOVED lines=30> */
[----:B------:R-:W-:Y:S01]  /*4fe0*/  LEA R226, R4, R225, 0x1 ;  /* 0x000000e104e27211 */ /* 0x000fe200078e08ff */
[----:B------:R-:W-:Y:S01]  /*4ff0*/  LDSM.16.MT88.4 R84, [R228+0xe800] ;  /* 0x00e80000e454783b */ /* 0x000fe20000004200 */
[----:B------:R-:W-:Y:S02]  /*5000*/  FMNMX.FTZ R136, R247, R136, !PT ;  /* 0x00000088f7887209 */ /* 0x000fe40007810000 */
[----:B------:R-:W-:Y:S01]  /*5010*/  LEA R227, R2, R226, 0x1 ;  /* 0x000000e202e37211 */ /* 0x000fe200078e08ff */
[----:B------:R-:W-:Y:S01]  /*5020*/  LDSM.16.MT88.4 R64, [R226+0xe000] ;  /* 0x00e00000e240783b */ /* 0x000fe20000004200 */
[----:B------:R-:W-:-:S03]  /*5030*/  FMNMX.FTZ R136, R245, R136, !PT ;  /* 0x00000088f5887209 */ /* 0x000fc60007810000 */
[----:B------:R-:W-:Y:S01]  /*5040*/  LDSM.16.MT88.4 R72, [R227+0xc000] ;  /* 0x00c00000e348783b */ /* 0x000fe20000004200 */
[----:B------:R-:W-:-:S05]  /*5050*/  FMNMX.FTZ R136, R244, R136, !PT ;  /* 0x00000088f4887209 */ /* 0x000fca0007810000 */
[----:B------:R-:W1:Y:S02]  /*5060*/  SHFL.BFLY PT, R5, R136, 0x2, 0x1f ;  /* 0x0c401f0088057f89 */ /* 0x000e6400000e0000 */
[----:B-1----:R-:W-:Y:S02]  /*5070*/  FMNMX.FTZ R136, R136, R5, !PT ;  /* 0x0000000588887209 */ /* 0x002fe40007810000 */
[----:B------:R-:W-:Y:S02]  /*5080*/  FMNMX.FTZ R5, R214, R3, !PT ;  /* 0x00000003d6057209 */ /* 0x000fe40007810000 */
[----:B------:R-:W-:Y:S01]  /*5090*/  FMNMX.FTZ R3, R38, R37, !PT ;  /* 0x0000002526037209 */ /* 0x000fe20007810000 */
[----:B------:R-:W1:Y:S01]  /*50a0*/  SHFL.BFLY PT, R7, R136, 0x1, 0x1f ;  /* 0x0c201f0088077f89 */ /* 0x000e6200000e0000 */
[----:B------:R-:W-:Y:S02]  /*50b0*/  FMNMX.FTZ R5, R251, R5, !PT ;  /* 0x00000005fb057209 */ /* 0x000fe40007810000 */
[----:B------:R-:W-:-:S02]  /*50c0*/  FMNMX.FTZ R3, R36, R3, !PT ;  /* 0x0000000324037209 */ /* 0x000fc40007810000 */
[----:B------:R-:W-:Y:S02]  /*50d0*/  FMNMX.FTZ R5, R248, R5, !PT ;  /* 0x00000005f8057209 */ /* 0x000fe40007810000 */
[----:B------:R-:W-:Y:S02]  /*50e0*/  FMNMX.FTZ R6, R35, R3, !PT ;  /* 0x0000000323067209 */ /* 0x000fe40007810000 */
[----:B------:R-:W-:Y:S02]  /*50f0*/  FMNMX.FTZ R3, R246, R5, !PT ;  /* 0x00000005f6037209 */ /* 0x000fe40007810000 */
[----:B------:R-:W-:-:S03]  /*5100*/  FMNMX.FTZ R5, R44, R6, !PT ;  /* 0x000000062c057209 */ /* 0x000fc60007810000 */
[----:B------:R-:W3:Y:S01]  /*5110*/  SHFL.BFLY PT, R135, R3, 0x2, 0x1f ;  /* 0x0c401f0003877f89 */ /* 0x000ee200000e0000 */
[----:B------:R-:W-:-:S04]  /*5120*/  FMNMX.FTZ R5, R46, R5, !PT ;  /* 0x000000052e057209 */ /* 0x000fc80007810000 */
[----:B------:R-:W-:-:S04]  /*5130*/  FMNMX.FTZ R6, R47, R5, !PT ;  /* 0x000000052f067209 */ /* 0x000fc80007810000 */
[----:B------:R-:W-:Y:S02]  /*5140*/  FMNMX.FTZ R6, R50, R6, !PT ;  /* 0x0000000632067209 */ /* 0x000fe40007810000 */
[----:B-1----:R-:W-:Y:S02]  /*5150*/  FMNMX.FTZ R136, R136, R7, !PT ;  /* 0x0000000788887209 */ /* 0x002fe40007810000 */
[----:B------:R-:W-:Y:S02]  /*5160*/  FMNMX.FTZ R6, R178, R6, !PT ;  /* 0x00000006b2067209 */ /* 0x000fe40007810000 */
[C---:B------:R-:W-:Y:S01]  /*5170*/  FSETP.NEU.FTZ.AND P1, PT, R136.reuse, -INF , PT ;  /* 0xff8000008800780b */ /* 0x040fe20003f3d000 */
[----:B------:R-:W-:Y:S01]  /*5180*/  FMUL.FTZ R22, R136, c[0x0][0x23c] ;  /* 0x00008f0088167a20 */ /* 0x000fe20000410000 */
[----:B------:R-:W-:-:S04]  /*5190*/  FMNMX.FTZ R6, R176, R6, !PT ;  /* 0x00000006b0067209 */ /* 0x000fc80007810000 */
[----:B------:R-:W-:Y:S02]  /*51a0*/  FSEL R22, R22, RZ, P1 ;  /* 0x000000ff16167208 */ /* 0x000fe40000800000 */
[----:B------:R-:W-:Y:S02]  /*51b0*/  FMNMX.FTZ R6, R175, R6, !PT ;  /* 0x00000006af067209 */ /* 0x000fe40007810000 */
[----:B---3--:R-:W-:Y:S01]  /*51c0*/  FMNMX.FTZ R135, R3, R135, !PT ;  /* 0x0000008703877209 */ /* 0x008fe20007810000 */
        /* <DEDUP_REMOVED lines=11> */
[----:B------:R1:W4:Y:S02]  /*5280*/  MUFU.EX2 R233, R7 ;  /* 0x0000000700e97308 */ /* 0x0003240000000800 */
[----:B------:R-:W4:Y:S01]  /*5290*/  SHFL.BFLY PT, R6, R134, 0x2, 0x1f ;  /* 0x0c401f0086067f89 */ /* 0x000f2200000e0000 */
[----:B------:R-:W-:-:S04]  /*52a0*/  FMNMX.FTZ R5, R39, R5, !PT ;  /* 0x0000000527057209 */ /* 0x000fc80007810000 */
[----:B------:R-:W-:-:S04]  /*52b0*/  FMNMX.FTZ R5, R45, R5, !PT ;  /* 0x000000052d057209 */ /* 0x000fc80007810000 */
[----:B------:R-:W-:-:S04]  /*52c0*/  FMNMX.FTZ R5, R51, R5, !PT ;  /* 0x0000000533057209 */ /* 0x000fc80007810000 */
[----:B---3--:R-:W-:Y:S01]  /*52d0*/  FMNMX.FTZ R3, R52, R5, !PT ;  /* 0x0000000534037209 */ /* 0x008fe20007810000 */
[----:B-1----:R-:W1:Y:S01]  /*52e0*/  SHFL.BFLY PT, R7, R135, 0x1, 0x1f ;  /* 0x0c201f0087077f89 */ /* 0x002e6200000e0000 */
[----:B------:R-:W-:Y:S01]  /*52f0*/  FFMA.FTZ R5, R20, c[0x0][0x23c], -R22 ;  /* 0x00008f0014057a23 */ /* 0x000fe20000010816 */
[----:B----4-:R-:W-:Y:S02]  /*5300*/  F2FP.PACK_AB R16, R233, R232 ;  /* 0x000000e8e910723e */ /* 0x010fe400000000ff */
[----:B------:R-:W-:Y:S01]  /*5310*/  FMNMX.FTZ R3, R53, R3, !PT ;  /* 0x0000000335037209 */ /* 0x000fe20007810000 */
[----:B------:R3:W4:Y:S03]  /*5320*/  MUFU.EX2 R202, R5 ;  /* 0x0000000500ca7308 */ /* 0x0007260000000800 */
[----:B------:R-:W-:Y:S02]  /*5330*/  FMNMX.FTZ R3, R54, R3, !PT ;  /* 0x0000000336037209 */ /* 0x000fe40007810000 */
[----:B------:R-:W-:-:S02]  /*5340*/  FMNMX.FTZ R134, R134, R6, !PT ;  /* 0x0000000686867209 */ /* 0x000fc40007810000 */
[----:B------:R-:W-:-:S04]  /*5350*/  FMNMX.FTZ R3, R182, R3, !PT ;  /* 0x00000003b6037209 */ /* 0x000fc80007810000 */
[----:B------:R-:W-:-:S04]  /*5360*/  FMNMX.FTZ R3, R181, R3, !PT ;  /* 0x00000003b5037209 */ /* 0x000fc80007810000 */
[----:B------:R-:W-:Y:S01]  /*5370*/  FMNMX.FTZ R3, R180, R3, !PT ;  /* 0x00000003b4037209 */ /* 0x000fe20007810000 */
[----:B---3--:R-:W-:Y:S01]  /*5380*/  FFMA.FTZ R5, R23, c[0x0][0x23c], -R22 ;  /* 0x00008f0017057a23 */ /* 0x008fe20000010816 */
[----:B------:R-:W-:Y:S02]  /*5390*/  MOV R23, R8 ;  /* 0x0000000800177202 */ /* 0x000fe40000000f00 */
[----:B------:R-:W-:Y:S01]  /*53a0*/  FMNMX.FTZ R3, R179, R3, !PT ;  /* 0x00000003b3037209 */ /* 0x000fe20007810000 */
[----:B------:R3:W-:Y:S01]  /*53b0*/  MUFU.EX2 R10, R5 ;  /* 0x00000005000a7308 */ /* 0x0007e20000000800 */
[----:B-1----:R-:W-:Y:S02]  /*53c0*/  FMNMX.FTZ R135, R135, R7, !PT ;  /* 0x0000000787877209 */ /* 0x002fe40007810000 */
[----:B------:R-:W-:Y:S01]  /*53d0*/  FMNMX.FTZ R3, R218, R3, !PT ;  /* 0x00000003da037209 */ /* 0x000fe20007810000 */
[----:B------:R-:W1:Y:S01]  /*53e0*/  SHFL.BFLY PT, R7, R134, 0x1, 0x1f ;  /* 0x0c201f0086077f89 */ /* 0x000e6200000e0000 */
[C---:B------:R-:W-:Y:S01]  /*53f0*/  FSETP.NEU.FTZ.AND P1, PT, R135.reuse, -INF , PT ;  /* 0xff8000008700780b */ /* 0x040fe20003f3d000 */
[----:B------:R-:W-:Y:S01]  /*5400*/  FMUL.FTZ R21, R135, c[0x0][0x23c] ;  /* 0x00008f0087157a20 */ /* 0x000fe20000410000 */
[----:B------:R-:W-:-:S02]  /*5410*/  FMNMX.FTZ R3, R212, R3, !PT ;  /* 0x00000003d4037209 */ /* 0x000fc40007810000 */
[----:B----4-:R-:W-:Y:S02]  /*5420*/  F2FP.PACK_AB R18, R202, R23 ;  /* 0x00000017ca12723e */ /* 0x010fe400000000ff */
[----:B------:R-:W-:Y:S02]  /*5430*/  FMNMX.FTZ R3, R80, R3, !PT ;  /* 0x0000000350037209 */ /* 0x000fe40007810000 */
[----:B------:R-:W-:Y:S01]  /*5440*/  FSEL R21, R21, RZ, P1 ;  /* 0x000000ff15157208 */ /* 0x000fe20000800000 */
[----:B---3--:R-:W-:-:S04]  /*5450*/  FFMA.FTZ R5, R24, c[0x0][0x23c], -R22 ;  /* 0x00008f0018057a23 */ /* 0x008fc80000010816 */
[----:B------:R3:W-:Y:S01]  /*5460*/  MUFU.EX2 R11, R5 ;  /* 0x00000005000b7308 */ /* 0x0007e20000000800 */
[----:B-1----:R-:W-:-:S04]  /*5470*/  FMNMX.FTZ R134, R134, R7, !PT ;  /* 0x0000000786867209 */ /* 0x002fc80007810000 */
[C---:B------:R-:W-:Y:S01]  /*5480*/  FSETP.NEU.FTZ.AND P1, PT, R134.reuse, -INF , PT ;  /* 0xff8000008600780b */ /* 0x040fe20003f3d000 */
[----:B------:R-:W-:Y:S02]  /*5490*/  FMUL.FTZ R20, R134, c[0x0][0x23c] ;  /* 0x00008f0086147a20 */ /* 0x000fe40000410000 */
[----:B---3--:R-:W-:-:S03]  /*54a0*/  FFMA.FTZ R5, R25, c[0x0][0x23c], -R22 ;  /* 0x00008f0019057a23 */ /* 0x008fc60000010816 */
[----:B------:R-:W-:Y:S01]  /*54b0*/  FSEL R20, R20, RZ, P1 ;  /* 0x000000ff14147208 */ /* 0x000fe20000800000 */
[----:B------:R1:W-:Y:S04]  /*54c0*/  MUFU.EX2 R107, R5 ;  /* 0x00000005006b7308 */ /* 0x0003e80000000800 */
[----:B------:R-:W-:-:S04]  /*54d0*/  FFMA.FTZ R2, R46, c[0x0][0x23c], -R20 ;  /* 0x00008f002e027a23 */ /* 0x000fc80000010814 */
[----:B------:R3:W-:Y:S01]  /*54e0*/  MUFU.EX2 R204, R2 ;  /* 0x0000000200cc7308 */ /* 0x0007e20000000800 */
[----:B-1----:R-:W-:-:S07]  /*54f0*/  FFMA.FTZ R5, R26, c[0x0][0x23c], -R22 ;  /* 0x00008f001a057a23 */ /* 0x002fce0000010816 */
[----:B------:R1:W-:Y:S01]  /*5500*/  MUFU.EX2 R238, R5 ;  /* 0x0000000500ee7308 */ /* 0x0003e20000000800 */
[----:B---3--:R-:W-:-:S07]  /*5510*/  FFMA.FTZ R2, R47, c[0x0][0x23c], -R20 ;  /* 0x00008f002f027a23 */ /* 0x008fce0000010814 */
[----:B------:R3:W-:Y:S01]  /*5520*/  MUFU.EX2 R237, R2 ;  /* 0x0000000200ed7308 */ /* 0x0007e20000000800 */
[----:B-1----:R-:W-:-:S07]  /*5530*/  FFMA.FTZ R5, R33, c[0x0][0x23c], -R21 ;  /* 0x00008f0021057a23 */ /* 0x002fce0000010815 */
[----:B------:R1:W-:Y:S01]  /*5540*/  MUFU.EX2 R230, R5 ;  /* 0x0000000500e67308 */ /* 0x0003e20000000800 */
[----:B---3--:R-:W-:-:S07]  /*5550*/  FFMA.FTZ R2, R50, c[0x0][0x23c], -R20 ;  /* 0x00008f0032027a23 */ /* 0x008fce0000010814 */
[----:B------:R-:W-:Y:S01]  /*5560*/  MUFU.EX2 R206, R2 ;  /* 0x0000000200ce7308 */ /* 0x000fe20000000800 */
[----:B-1----:R-:W-:-:S07]  /*5570*/  FFMA.FTZ R5, R34, c[0x0][0x23c], -R21 ;  /* 0x00008f0022057a23 */ /* 0x002fce0000010815 */
[----:B------:R1:W3:Y:S01]  /*5580*/  MUFU.EX2 R231, R5 ;  /* 0x0000000500e77308 */ /* 0x0002e20000000800 */
[----:B--2---:R-:W-:-:S05]  /*5590*/  FMNMX.FTZ R3, R234, R3, !PT ;  /* 0x00000003ea037209 */ /* 0x004fca0007810000 */
[----:B------:R-:W2:Y:S01]  /*55a0*/  SHFL.BFLY PT, R6, R3, 0x2, 0x1f ;  /* 0x0c401f0003067f89 */ /* 0x000ea200000e0000 */
[----:B-1----:R-:W-:Y:S01]  /*55b0*/  FFMA.FTZ R5, R32, c[0x0][0x23c], -R21 ;  /* 0x00008f0020057a23 */ /* 0x002fe20000010815 */
[----:B---3--:R-:W-:-:S03]  /*55c0*/  F2FP.PACK_AB R17, R231, R230 ;  /* 0x000000e6e711723e */ /* 0x008fc600000000ff */
[----:B------:R1:W-:Y:S02]  /*55d0*/  MUFU.EX2 R203, R5 ;  /* 0x0000000500cb7308 */ /* 0x0003e40000000800 */
[----:B-1----:R-:W-:Y:S01]  /*55e0*/  FFMA.FTZ R5, R31, c[0x0][0x23c], -R21 ;  /* 0x00008f001f057a23 */ /* 0x002fe20000010815 */
[----:B--2---:R-:W-:-:S05]  /*55f0*/  FMNMX.FTZ R3, R3, R6, !PT ;  /* 0x0000000603037209 */ /* 0x004fca0007810000 */
[----:B------:R1:W2:Y:S01]  /*5600*/  MUFU.EX2 R224, R5 ;  /* 0x0000000500e07308 */ /* 0x0002a20000000800 */
[----:B------:R-:W3:Y:S01]  /*5610*/  SHFL.BFLY PT, R6, R3, 0x1, 0x1f ;  /* 0x0c201f0003067f89 */ /* 0x000ee200000e0000 */
[----:B-1----:R-:W-:Y:S01]  /*5620*/  FFMA.FTZ R5, R30, c[0x0][0x23c], -R21 ;  /* 0x00008f001e057a23 */ /* 0x002fe20000010815 */
[----:B--2---:R-:W-:-:S05]  /*5630*/  F2FP.PACK_AB R19, R224, R203 ;  /* 0x000000cbe013723e */ /* 0x004fca00000000ff */
[----:B------:R1:W-:Y:S02]  /*5640*/  MUFU.EX2 R235, R5 ;  /* 0x0000000500eb7308 */ /* 0x0003e40000000800 */
[----:B------:R-:W-:Y:S01]  /*5650*/  HMMA.16816.F32 R100, R16, R40, RZ ;  /* 0x000000281064723c */ /* 0x000fe200000018ff */
[----:B---3--:R-:W-:-:S04]  /*5660*/  FMNMX.FTZ R3, R3, R6, !PT ;  /* 0x0000000603037209 */ /* 0x008fc80007810000 */
[C---:B------:R-:W-:Y:S01]  /*5670*/  FSETP.NEU.FTZ.AND P1, PT, R3.reuse, -INF , PT ;  /* 0xff8000000300780b */ /* 0x040fe20003f3d000 */
[----:B------:R-:W-:Y:S02]  /*5680*/  FMUL.FTZ R6, R3, c[0x0][0x23c] ;  /* 0x00008f0003067a20 */ /* 0x000fe40000410000 */
[----:B-1----:R-:W-:-:S03]  /*5690*/  FFMA.FTZ R5, R28, c[0x0][0x23c], -R21 ;  /* 0x00008f001c057a23 */ /* 0x002fc60000010815 */
[----:B------:R-:W-:Y:S02]  /*56a0*/  FSEL R0, R6, RZ, P1 ;  /* 0x000000ff06007208 */ /* 0x000fe40000800000 */
[----:B------:R-:W-:Y:S01]  /*56b0*/  F2FP.PACK_AB R6, R206, R237 ;  /* 0x000000edce06723e */ /* 0x000fe200000000ff */
[----:B------:R1:W-:Y:S02]  /*56c0*/  MUFU.EX2 R104, R5 ;  /* 0x0000000500687308 */ /* 0x0003e40000000800 */
[--C-:B------:R-:W-:Y:S02]  /*56d0*/  FFMA.FTZ R4, R39, c[0x0][0x23c], -R0.reuse ;  /* 0x00008f0027047a23 */ /* 0x100fe40000010800 */
[----:B------:R-:W-:-:S04]  /*56e0*/  FFMA.FTZ R2, R51, c[0x0][0x23c], -R0 ;  /* 0x00008f0033027a23 */ /* 0x000fc80000010800 */
[----:B------:R2:W-:Y:S01]  /*56f0*/  MUFU.EX2 R9, R4 ;  /* 0x0000000400097308 */ /* 0x0005e20000000800 */
[----:B-1----:R-:W-:-:S07]  /*5700*/  FFMA.FTZ R5, R29, c[0x0][0x23c], -R21 ;  /* 0x00008f001d057a23 */ /* 0x002fce0000010815 */
[----:B------:R1:W-:Y:S01]  /*5710*/  MUFU.EX2 R236, R2 ;  /* 0x0000000200ec7308 */ /* 0x0003e20000000800 */
[----:B------:R-:W-:Y:S01]  /*5720*/  LDSM.16.MT88.4 R28, [R226+0xc800] ;  /* 0x00c80000e21c783b */ /* 0x000fe20000004200 */
[----:B--2---:R-:W-:-:S06]  /*5730*/  FFMA.FTZ R4, R45, c[0x0][0x23c], -R0 ;  /* 0x00008f002d047a23 */ /* 0x004fcc0000010800 */
[----:B------:R2:W-:Y:S08]  /*5740*/  MUFU.EX2 R106, R5 ;  /* 0x00000005006a7308 */ /* 0x0005f00000000800 */
[----:B------:R-:W3:Y:S01]  /*5750*/  MUFU.EX2 R219, R4 ;  /* 0x0000000400db7308 */ /* 0x000ee20000000800 */
[----:B-1----:R-:W-:Y:S02]  /*5760*/  FFMA.FTZ R2, R52, c[0x0][0x23c], -R0 ;  /* 0x00008f0034027a23 */ /* 0x002fe40000010800 */
[----:B--2---:R-:W-:-:S05]  /*5770*/  FFMA.FTZ R5, R27, c[0x0][0x23c], -R21 ;  /* 0x00008f001b057a23 */ /* 0x004fca0000010815 */
[----:B------:R1:W-:Y:S01]  /*5780*/  MUFU.EX2 R205, R2 ;  /* 0x0000000200cd7308 */ /* 0x0003e20000000800 */
[----:B------:R-:W2:Y:S01]  /*5790*/  LDSM.16.MT88.4 R24, [R226+0xc000] ;  /* 0x00c00000e218783b */ /* 0x000ea20000004200 */
[----:B---3--:R-:W-:-:S06]  /*57a0*/  F2FP.PACK_AB R15, R219, R9 ;  /* 0x00000009db0f723e */ /* 0x008fcc00000000ff */
[----:B------:R3:W-:Y:S01]  /*57b0*/  MUFU.EX2 R105, R5 ;  /* 0x0000000500697308 */ /* 0x0007e20000000800 */
[----:B------:R-:W-:Y:S02]  /*57c0*/  FFMA.FTZ R4, R44, c[0x0][0x23c], -R20 ;  /* 0x00008f002c047a23 */ /* 0x000fe40000010814 */
[----:B------:R-:W-:Y:S01]  /*57d0*/  LDSM.16.MT88.4 R44, [R226+0xe800] ;  /* 0x00e80000e22c783b */ /* 0x000fe20000004200 */
[----:B-1----:R-:W-:-:S04]  /*57e0*/  FFMA.FTZ R2, R53, c[0x0][0x23c], -R0 ;  /* 0x00008f0035027a23 */ /* 0x002fc80000010800 */
[----:B------:R-:W1:Y:S01]  /*57f0*/  MUFU.EX2 R217, R4 ;  /* 0x0000000400d97308 */ /* 0x000e620000000800 */
[----:B---3--:R-:W-:-:S07]  /*5800*/  FFMA.FTZ R5, R38, c[0x0][0x23c], -R20 ;  /* 0x00008f0026057a23 */ /* 0x008fce0000010814 */
[----:B------:R3:W-:Y:S08]  /*5810*/  MUFU.EX2 R200, R2 ;  /* 0x0000000200c87308 */ /* 0x0007f00000000800 */
[----:B------:R4:W-:Y:S01]  /*5820*/  MUFU.EX2 R216, R5 ;  /* 0x0000000500d87308 */ /* 0x0009e20000000800 */
[----:B-1----:R-:W-:Y:S01]  /*5830*/  F2FP.PACK_AB R4, R204, R217 ;  /* 0x000000d9cc04723e */ /* 0x002fe200000000ff */
[----:B---3--:R-:W-:Y:S01]  /*5840*/  FFMA.FTZ R2, R54, c[0x0][0x23c], -R0 ;  /* 0x00008f0036027a23 */ /* 0x008fe20000010800 */
[----:B--2---:R-:W-:Y:S01]  /*5850*/  HMMA.16816.F32 R92, R16, R24, RZ ;  /* 0x00000018105c723c */ /* 0x004fe200000018ff */
[----:B------:R-:W-:Y:S04]  /*5860*/  LDSM.16.MT88.4 R52, [R227+0xc800] ;  /* 0x00c80000e334783b */ /* 0x000fe80000004200 */
[----:B------:R1:W2:Y:S01]  /*5870*/  MUFU.EX2 R207, R2 ;  /* 0x0000000200cf7308 */ /* 0x0002a20000000800 */
[----:B----4-:R-:W-:-:S07]  /*5880*/  FFMA.FTZ R5, R37, c[0x0][0x23c], -R20 ;  /* 0x00008f0025057a23 */ /* 0x010fce0000010814 */
[----:B------:R3:W4:Y:S01]  /*5890*/  MUFU.EX2 R213, R5 ;  /* 0x0000000500d57308 */ /* 0x0007220000000800 */
[----:B-1----:R-:W-:Y:S02]  /*58a0*/  MOV R2, R9 ;  /* 0x0000000900027202 */ /* 0x002fe40000000f00 */
[----:B------:R-:W-:Y:S02]  /*58b0*/  F2FP.PACK_AB R9, R104, R235 ;  /* 0x000000eb6809723e */ /* 0x000fe400000000ff */
[----:B--2---:R-:W-:Y:S01]  /*58c0*/  F2FP.PACK_AB R7, R207, R200 ;  /* 0x000000c8cf07723e */ /* 0x004fe200000000ff */
[--C-:B---3--:R-:W-:Y:S01]  /*58d0*/  FFMA.FTZ R5, R36, c[0x0][0x23c], -R20.reuse ;  /* 0x00008f0024057a23 */ /* 0x108fe20000010814 */
[----:B----4-:R-:W-:Y:S01]  /*58e0*/  F2FP.PACK_AB R12, R213, R216 ;  /* 0x000000d8d50c723e */ /* 0x010fe200000000ff */
[----:B------:R-:W1:Y:S02]  /*58f0*/  LDSM.16.MT88.4 R36, [R228+0xe000] ;  /* 0x00e00000e424783b */ /* 0x000e640000004200 */
[----:B------:R2:W-:Y:S02]  /*5900*/  MUFU.EX2 R192, R5 ;  /* 0x0000000500c07308 */ /* 0x0005e40000000800 */
[----:B--2---:R-:W-:-:S02]  /*5910*/  FFMA.FTZ R5, R35, c[0x0][0x23c], -R20 ;  /* 0x00008f0023057a23 */ /* 0x004fc40000010814 */
[----:B------:R-:W2:Y:S04]  /*5920*/  LDSM.16.MT88.4 R32, [R227+0xe000] ;  /* 0x00e00000e320783b */ /* 0x000ea80000004200 */
[----:B------:R3:W4:Y:S02]  /*5930*/  MUFU.EX2 R229, R5 ;  /* 0x0000000500e57308 */ /* 0x0007240000000800 */
[----:B---3--:R-:W-:Y:S01]  /*5940*/  FFMA.FTZ R5, R49, c[0x0][0x23c], -R0 ;  /* 0x00008f0031057a23 */ /* 0x008fe20000010800 */
[----:B----4-:R-:W-:-:S05]  /*5950*/  F2FP.PACK_AB R14, R229, R192 ;  /* 0x000000c0e50e723e */ /* 0x010fca00000000ff */
[----:B------:R3:W-:Y:S02]  /*5960*/  MUFU.EX2 R8, R5 ;  /* 0x0000000500087308 */ /* 0x0007e40000000800 */
[----:B---3--:R-:W-:Y:S02]  /*5970*/  FFMA.FTZ R5, R48, c[0x0][0x23c], -R0 ;  /* 0x00008f0030057a23 */ /* 0x008fe40000010800 */
[----:B------:R-:W3:Y:S04]  /*5980*/  LDSM.16.MT88.4 R48, [R225+0xe800] ;  /* 0x00e80000e130783b */ /* 0x000ee80000004200 */
[----:B------:R-:W4:Y:S02]  /*5990*/  MUFU.EX2 R215, R5 ;  /* 0x0000000500d77308 */ /* 0x000f240000000800 */
[----:B----4-:R-:W-:-:S02]  /*59a0*/  F2FP.PACK_AB R13, R215, R8 ;  /* 0x00000008d70d723e */ /* 0x010fc400000000ff */
[----:B------:R-:W-:-:S05]  /*59b0*/  F2FP.PACK_AB R5, R205, R236 ;  /* 0x000000eccd05723e */ /* 0x000fca00000000ff */
[C---:B------:R-:W-:Y:S07]  /*59c0*/  HMMA.16816.F32 R96, R12.reuse, R40, RZ ;  /* 0x000000280c60723c */ /* 0x040fee00000018ff */
[----:B------:R-:W-:Y:S01]  /*59d0*/  IMAD.MOV.U32 R41, RZ, RZ, R11 ;  /* 0x000000ffff297224 */ /* 0x000fe200078e000b */
[----:B------:R-:W-:Y:S01]  /*59e0*/  HMMA.16816.F32 R88, R12, R24, RZ ;  /* 0x000000180c58723c */ /* 0x000fe200000018ff */
[----:B------:R-:W-:Y:S01]  /*59f0*/  IMAD.MOV.U32 R40, RZ, RZ, R8 ;  /* 0x000000ffff287224 */ /* 0x000fe200078e0008 */
[----:B------:R-:W-:-:S05]  /*5a00*/  F2FP.PACK_AB R11, R105, R106 ;  /* 0x0000006a690b723e */ /* 0x000fca00000000ff */
[----:B------:R-:W-:Y:S01]  /*5a10*/  MOV R24, R10 ;  /* 0x0000000a00187202 */ /* 0x000fe20000000f00 */
[----:B------:R-:W-:Y:S01]  /*5a20*/  HMMA.16816.F32 R160, R12, R76, RZ ;  /* 0x0000004c0ca0723c */ /* 0x000fe200000018ff */
[-C--:B------:R-:W-:Y:S01]  /*5a30*/  F2FP.PACK_AB R10, R238, R107.reuse ;  /* 0x0000006bee0a723e */ /* 0x080fe200000000ff */
[----:B------:R-:W-:Y:S01]  /*5a40*/  IMAD.MOV.U32 R25, RZ, RZ, R80 ;  /* 0x000000ffff197224 */ /* 0x000fe200078e0050 */
[----:B------:R-:W-:Y:S01]  /*5a50*/  F2FP.PACK_AB R8, R41, R24 ;  /* 0x000000182908723e */ /* 0x000fe200000000ff */
[----:B------:R-:W4:Y:S04]  /*5a60*/  LDSM.16.MT88.4 R80, [R227+0xe800] ;  /* 0x00e80000e350783b */ /* 0x000f280000004200 */
[-C--:B------:R-:W-:Y:S08]  /*5a70*/  HMMA.16816.F32 R168, R4, R60.reuse, R96 ;  /* 0x0000003c04a8723c */ /* 0x080ff00000001860 */
[C---:B------:R-:W-:Y:S07]  /*5a80*/  HMMA.16816.F32 R164, R8.reuse, R60, R100 ;  /* 0x0000003c08a4723c */ /* 0x040fee0000001864 */
[----:B------:R-:W-:Y:S01]  /*5a90*/  MOV R60, R107 ;  /* 0x0000006b003c7202 */ /* 0x000fe20000000f00 */
[----:B------:R-:W-:Y:S01]  /*5aa0*/  HMMA.16816.F32 R188, R8, R28, R92 ;  /* 0x0000001c08bc723c */ /* 0x000fe2000000185c */
[----:B------:R-:W-:-:S07]  /*5ab0*/  IMAD.MOV.U32 R61, RZ, RZ, R106 ;  /* 0x000000ffff3d7224 */ /* 0x000fce00078e006a */
[----:B------:R-:W-:Y:S07]  /*5ac0*/  HMMA.16816.F32 R184, R4, R28, R88 ;  /* 0x0000001c04b8723c */ /* 0x000fee0000001858 */
[----:B------:R-:W-:Y:S01]  /*5ad0*/  MOV R28, R105 ;  /* 0x00000069001c7202 */ /* 0x000fe20000000f00 */
[----:B------:R-:W-:Y:S01]  /*5ae0*/  IMAD.MOV.U32 R29, RZ, RZ, R104 ;  /* 0x000000ffff1d7224 */ /* 0x000fe200078e0068 */
[C---:B------:R-:W-:Y:S08]  /*5af0*/  HMMA.16816.F32 R156, R12.reuse, R72, RZ ;  /* 0x000000480c9c723c */ /* 0x040ff000000018ff */
[C---:B------:R-:W-:Y:S08]  /*5b00*/  HMMA.16816.F32 R152, R12.reuse, R68, RZ ;  /* 0x000000440c98723c */ /* 0x040ff000000018ff */
[C---:B------:R-:W-:Y:S08]  /*5b10*/  HMMA.16816.F32 R148, R12.reuse, R64, RZ ;  /* 0x000000400c94723c */ /* 0x040ff000000018ff */
[C---:B-1----:R-:W-:Y:S08]  /*5b20*/  HMMA.16816.F32 R112, R12.reuse, R36, RZ ;  /* 0x000000240c70723c */ /* 0x042ff000000018ff */
[C---:B--2---:R-:W-:Y:S08]  /*5b30*/  HMMA.16816.F32 R104, R12.reuse, R32, RZ ;  /* 0x000000200c68723c */ /* 0x044ff000000018ff */
[C---:B------:R-:W-:Y:S08]  /*5b40*/  HMMA.16816.F32 R144, R12.reuse, R42, RZ ;  /* 0x0000002a0c90723c */ /* 0x040ff000000018ff */
[C---:B------:R-:W-:Y:S08]  /*5b50*/  HMMA.16816.F32 R140, R12.reuse, R26, RZ ;  /* 0x0000001a0c8c723c */ /* 0x040ff000000018ff */
[C---:B------:R-:W-:Y:S08]  /*5b60*/  HMMA.16816.F32 R128, R12.reuse, R78, RZ ;  /* 0x0000004e0c80723c */ /* 0x040ff000000018ff */
[C---:B------:R-:W-:Y:S08]  /*5b70*/  HMMA.16816.F32 R124, R12.reuse, R74, RZ ;  /* 0x0000004a0c7c723c */ /* 0x040ff000000018ff */
[C---:B------:R-:W-:Y:S08]  /*5b80*/  HMMA.16816.F32 R120, R12.reuse, R70, RZ ;  /* 0x000000460c78723c */ /* 0x040ff000000018ff */
[C---:B------:R-:W-:Y:S08]  /*5b90*/  HMMA.16816.F32 R116, R12.reuse, R66, RZ ;  /* 0x000000420c74723c */ /* 0x040ff000000018ff */
[C---:B------:R-:W-:Y:S08]  /*5ba0*/  HMMA.16816.F32 R108, R12.reuse, R38, RZ ;  /* 0x000000260c6c723c */ /* 0x040ff000000018ff */
[----:B------:R-:W-:Y:S07]  /*5bb0*/  HMMA.16816.F32 R100, R12, R34, RZ ;  /* 0x000000220c64723c */ /* 0x000fee00000018ff */
[----:B------:R-:W-:Y:S01]  /*5bc0*/  MOV R15, R192 ;  /* 0x000000c0000f7202 */ /* 0x000fe20000000f00 */
[C---:B------:R-:W-:Y:S07]  /*5bd0*/  HMMA.16816.F32 R88, R16.reuse, R68, RZ ;  /* 0x000000441058723c */ /* 0x040fee00000018ff */
[----:B------:R-:W-:Y:S01]  /*5be0*/  IMAD.MOV.U32 R68, RZ, RZ, R15 ;  /* 0x000000ffff447224 */ /* 0x000fe200078e000f */
[C---:B------:R-:W-:Y:S07]  /*5bf0*/  HMMA.16816.F32 R96, R16.reuse, R76, RZ ;  /* 0x0000004c1060723c */ /* 0x040fee00000018ff */
[----:B------:R-:W-:Y:S01]  /*5c00*/  MOV R77, R205 ;  /* 0x000000cd004d7202 */ /* 0x000fe20000000f00 */
[----:B------:R-:W-:Y:S01]  /*5c10*/  HMMA.16816.F32 R12, R16, R64, RZ ;  /* 0x00000040100c723c */ /* 0x000fe200000018ff */
[----:B------:R-:W-:-:S07]  /*5c20*/  IMAD.MOV.U32 R76, RZ, RZ, R204 ;  /* 0x000000ffff4c7224 */ /* 0x000fce00078e00cc */
[C---:B------:R-:W-:Y:S07]  /*5c30*/  HMMA.16816.F32 R192, R4.reuse, R56, R160 ;  /* 0x0000003804c0723c */ /* 0x040fee00000018a0 */
[----:B------:R-:W-:Y:S01]  /*5c40*/  MOV R163, R219 ;  /* 0x000000db00a37202 */ /* 0x000fe20000000f00 */
[----:B------:R-:W-:Y:S01]  /*5c50*/  IMAD.MOV.U32 R160, RZ, RZ, R218 ;  /* 0x000000ffffa07224 */ /* 0x000fe200078e00da */
[----:B------:R-:W-:Y:S01]  /*5c60*/  MOV R161, R217 ;  /* 0x000000d900a17202 */ /* 0x000fe20000000f00 */
[----:B------:R-:W-:Y:S01]  /*5c70*/  IMAD.MOV.U32 R162, RZ, RZ, R216 ;  /* 0x000000ffffa27224 */ /* 0x000fe200078e00d8 */
[C---:B------:R-:W-:Y:S07]  /*5c80*/  HMMA.16816.F32 R220, R4.reuse, R44, R148 ;  /* 0x0000002c04dc723c */ /* 0x040fee0000001894 */
[----:B------:R-:W-:Y:S01]  /*5c90*/  IMAD.MOV.U32 R149, RZ, RZ, R29 ;  /* 0x000000ffff957224 */ /* 0x000fe200078e001d */
[----:B------:R-:W-:Y:S01]  /*5ca0*/  HMMA.16816.F32 R216, R4, R84, R112 ;  /* 0x0000005404d8723c */ /* 0x000fe20000001870 */
        /* <DEDUP_REMOVED lines=10> */
[----:B------:R-:W-:Y:S01]  /*5d50*/  IMAD.MOV.U32 R28, RZ, RZ, R25 ;  /* 0x000000ffff1c7224 */ /* 0x000fe200078e0019 */
[----:B------:R-:W-:Y:S01]  /*5d60*/  MOV R65, R150 ;  /* 0x0000009600417202 */ /* 0x000fe20000000f00 */
[----:B------:R-:W-:-:S03]  /*5d70*/  IMAD.MOV.U32 R25, RZ, RZ, R212 ;  /* 0x000000ffff197224 */ /* 0x000fc600078e00d4 */
[----:B------:R-:W-:Y:S02]  /*5d80*/  HMMA.16816.F32 R12, R16, R36, RZ ;  /* 0x00000024100c723c */ /* 0x000fe400000018ff */
[----:B------:R-:W-:-:S06]  /*5d90*/  MOV R150, R25 ;  /* 0x0000001900967202 */ /* 0x000fcc0000000f00 */
[----:B------:R-:W-:Y:S08]  /*5da0*/  HMMA.16816.F32 R36, R16, R38, RZ ;  /* 0x000000261024723c */ /* 0x000ff000000018ff */
[----:B------:R-:W-:Y:S07]  /*5db0*/  HMMA.16816.F32 R96, R8, R56, R96 ;  /* 0x000000380860723c */ /* 0x000fee0000001860 */
[----:B------:R-:W-:Y:S01]  /*5dc0*/  IMAD.MOV.U32 R56, RZ, RZ, R149 ;  /* 0x000000ffff387224 */ /* 0x000fe200078e0095 */
[----:B------:R-:W-:Y:S01]  /*5dd0*/  HMMA.16816.F32 R108, R4, R86, R108 ;  /* 0x00000056046c723c */ /* 0x000fe2000000186c */
[----:B------:R-:W-:Y:S01]  /*5de0*/  IMAD.MOV.U32 R149, RZ, RZ, R161 ;  /* 0x000000ffff957224 */ /* 0x000fe200078e00a1 */
[----:B------:R-:W-:-:S02]  /*5df0*/  MOV R161, R60 ;  /* 0x0000003c00a17202 */ /* 0x000fc40000000f00 */
[----:B------:R-:W-:Y:S02]  /*5e00*/  MOV R60, R41 ;  /* 0x00000029003c7202 */ /* 0x000fe40000000f00 */
[----:B------:R-:W-:Y:S02]  /*5e10*/  MOV R57, R148 ;  /* 0x0000009400397202 */ /* 0x000fe40000000f00 */
[----:B------:R-:W-:Y:S01]  /*5e20*/  HMMA.16816.F32 R40, R16, R42, RZ ;  /* 0x0000002a1028723c */ /* 0x000fe200000018ff */
[----:B------:R-:W-:Y:S01]  /*5e30*/  MOV R148, R160 ;  /* 0x000000a000947202 */ /* 0x000fe20000000f00 */
[----:B------:R-:W-:-:S06]  /*5e40*/  IMAD.MOV.U32 R160, RZ, RZ, R24 ;  /* 0x000000ffffa07224 */ /* 0x000fcc00078e0018 */
[----:B------:R-:W-:Y:S07]  /*5e50*/  HMMA.16816.F32 R36, R8, R86, R36 ;  /* 0x000000560824723c */ /* 0x000fee0000001824 */
[----:B------:R-:W-:Y:S01]  /*5e60*/  MOV R86, R151 ;  /* 0x0000009700567202 */ /* 0x000fe20000000f00 */
[----:B---3--:R-:W-:Y:S01]  /*5e70*/  HMMA.16816.F32 R208, R4, R48, R152 ;  /* 0x0000003004d0723c */ /* 0x008fe20000001898 */
[----:B------:R-:W-:Y:S01]  /*5e80*/  MOV R151, R161 ;  /* 0x000000a100977202 */ /* 0x000fe20000000f00 */
[----:B------:R-:W-:Y:S01]  /*5e90*/  IMAD.MOV.U32 R87, RZ, RZ, R150 ;  /* 0x000000ffff577224 */ /* 0x000fe200078e0096 */
[----:B------:R-:W-:Y:S01]  /*5ea0*/  MOV R161, R163 ;  /* 0x000000a300a17202 */ /* 0x000fe20000000f00 */
[----:B------:R-:W-:Y:S01]  /*5eb0*/  IMAD.MOV.U32 R150, RZ, RZ, R160 ;  /* 0x000000ffff967224 */ /* 0x000fe200078e00a0 */
[----:B------:R-:W-:Y:S01]  /*5ec0*/  MOV R163, R29 ;  /* 0x0000001d00a37202 */ /* 0x000fe20000000f00 */
[----:B------:R-:W-:-:S02]  /*5ed0*/  IMAD.MOV.U32 R29, RZ, RZ, R2 ;  /* 0x000000ffff1d7224 */ /* 0x000fc400078e0002 */
[----:B------:R-:W-:Y:S01]  /*5ee0*/  FFMA.FTZ R2, R174, c[0x0][0x23c], -R22 ;  /* 0x00008f00ae027a23 */ /* 0x000fe20000010816 */
[----:B------:R-:W-:Y:S01]  /*5ef0*/  HMMA.16816.F32 R152, R4, R62, R144 ;  /* 0x0000003e0498723c */ /* 0x000fe20000001890 */
[----:B------:R-:W-:Y:S02]  /*5f00*/  IMAD.MOV.U32 R160, RZ, RZ, R162 ;  /* 0x000000ffffa07224 */ /* 0x000fe400078e00a2 */
[----:B------:R-:W-:Y:S01]  /*5f10*/  IMAD.MOV.U32 R162, RZ, RZ, R28 ;  /* 0x000000ffffa27224 */ /* 0x000fe200078e001c */
[----:B------:R-:W-:-:S04]  /*5f20*/  MOV R28, R23 ;  /* 0x00000017001c7202 */ /* 0x000fc80000000f00 */
[----:B------:R-:W-:Y:S01]  /*5f30*/  HMMA.16816.F32 R40, R8, R62, R40 ;  /* 0x0000003e0828723c */ /* 0x000fe20000001828 */
[----:B------:R1:W-:Y:S07]  /*5f40*/  MUFU.EX2 R62, R2 ;  /* 0x00000002003e7308 */ /* 0x0003ee0000000800 */
[C---:B----4-:R-:W-:Y:S07]  /*5f50*/  HMMA.16816.F32 R212, R4.reuse, R80, R104 ;  /* 0x0000005004d4723c */ /* 0x050fee0000001868 */
[----:B------:R-:W-:Y:S01]  /*5f60*/  MOV R106, R207 ;  /* 0x000000cf006a7202 */ /* 0x000fe20000000f00 */
[----:B------:R-:W-:Y:S01]  /*5f70*/  HMMA.16816.F32 R196, R4, R52, R156 ;  /* 0x0000003404c4723c */ /* 0x000fe2000000189c */
[----:B-1----:R-:W-:-:S02]  /*5f80*/  FFMA.FTZ R2, R138, c[0x0][0x23c], -R22 ;  /* 0x00008f008a027a23 */ /* 0x002fc40000010816 */
[----:B------:R-:W-:Y:S02]  /*5f90*/  IMAD.MOV.U32 R105, RZ, RZ, R206 ;  /* 0x000000ffff697224 */ /* 0x000fe400078e00ce */
        /* <DEDUP_REMOVED lines=9> */
[----:B------:R1:W-:Y:S03]  /*6030*/  MUFU.EX2 R174, R2 ;  /* 0x0000000200ae7308 */ /* 0x0003e60000000800 */
[----:B------:R-:W-:Y:S08]  /*6040*/  HMMA.16816.F32 R156, R4, R82, R100 ;  /* 0x00000052049c723c */ /* 0x000ff00000001864 */
[----:B------:R-:W-:Y:S01]  /*6050*/  HMMA.16816.F32 R4, R16, R32, RZ ;  /* 0x000000201004723c */ /* 0x000fe200000018ff */
[----:B-1----:R-:W-:-:S07]  /*6060*/  FFMA.FTZ R2, R177, c[0x0][0x23c], -R21 ;  /* 0x00008f00b1027a23 */ /* 0x002fce0000010815 */
[----:B------:R-:W-:Y:S01]  /*6070*/  HMMA.16816.F32 R100, R8, R84, R12 ;  /* 0x000000540864723c */ /* 0x000fe2000000180c */
[----:B------:R1:W-:Y:S06]  /*6080*/  MUFU.EX2 R138, R2 ;  /* 0x00000002008a7308 */ /* 0x0003ec0000000800 */
[----:B------:R-:W-:Y:S01]  /*6090*/  IMAD.MOV.U32 R85, RZ, RZ, R76 ;  /* 0x000000ffff557224 */ /* 0x000fe200078e004c */
[----:B------:R-:W-:Y:S01]  /*60a0*/  HMMA.16816.F32 R12, R16, R70, RZ ;  /* 0x00000046100c723c */ /* 0x000fe200000018ff */
[----:B------:R-:W-:-:S06]  /*60b0*/  MOV R84, R77 ;  /* 0x0000004d00547202 */ /* 0x000fcc0000000f00 */
[----:B------:R-:W-:Y:S01]  /*60c0*/  IMAD.MOV.U32 R71, RZ, RZ, R65 ;  /* 0x000000ffff477224 */ /* 0x000fe200078e0041 */
[----:B------:R-:W-:Y:S01]  /*60d0*/  HMMA.16816.F32 R116, R8, R80, R4 ;  /* 0x000000500874723c */ /* 0x000fe20000001804 */
[--C-:B-1----:R-:W-:Y:S01]  /*60e0*/  FFMA.FTZ R2, R173, c[0x0][0x23c], -R21.reuse ;  /* 0x00008f00ad027a23 */ /* 0x102fe20000010815 */
[----:B------:R-:W-:Y:S02]  /*60f0*/  MOV R70, R69 ;  /* 0x0000004500467202 */ /* 0x000fe40000000f00 */
[----:B------:R-:W-:Y:S01]  /*6100*/  MOV R69, R151 ;  /* 0x0000009700457202 */ /* 0x000fe20000000f00 */
[----:B------:R1:W-:Y:S03]  /*6110*/  MUFU.EX2 R104, R2 ;  /* 0x0000000200687308 */ /* 0x0003e60000000800 */
[C---:B------:R-:W-:Y:S08]  /*6120*/  HMMA.16816.F32 R4, R16.reuse, R66, RZ ;  /* 0x000000421004723c */ /* 0x040ff000000018ff */
[----:B------:R-:W-:Y:S01]  /*6130*/  HMMA.16816.F32 R92, R16, R72, RZ ;  /* 0x00000048105c723c */ /* 0x000fe200000018ff */
[----:B-1----:R-:W-:-:S07]  /*6140*/  FFMA.FTZ R2, R139, c[0x0][0x23c], -R21 ;  /* 0x00008f008b027a23 */ /* 0x002fce0000010815 */
[C---:B------:R-:W-:Y:S01]  /*6150*/  HMMA.16816.F32 R24, R16.reuse, R26, RZ ;  /* 0x0000001a1018723c */ /* 0x040fe200000018ff */
[----:B------:R1:W-:Y:S07]  /*6160*/  MUFU.EX2 R139, R2 ;  /* 0x00000002008b7308 */ /* 0x0003ee0000000800 */
[C---:B------:R-:W-:Y:S08]  /*6170*/  HMMA.16816.F32 R76, R16.reuse, R78, RZ ;  /* 0x0000004e104c723c */ /* 0x040ff000000018ff */
[----:B------:R-:W-:Y:S01]  /*6180*/  HMMA.16816.F32 R72, R16, R74, RZ ;  /* 0x0000004a1048723c */ /* 0x000fe200000018ff */
[----:B-1----:R-:W-:-:S04]  /*6190*/  FFMA.FTZ R2, R137, c[0x0][0x23c], -R21 ;  /* 0x00008f0089027a23 */ /* 0x002fc80000010815 */
[----:B------:R1:W-:Y:S03]  /*61a0*/  MUFU.EX2 R173, R2 ;  /* 0x0000000200ad7308 */ /* 0x0003e60000000800 */
[----:B------:R-:W-:Y:S08]  /*61b0*/  HMMA.16816.F32 R16, R16, R34, RZ ;  /* 0x000000221010723c */ /* 0x000ff000000018ff */
[----:B------:R-:W-:Y:S01]  /*61c0*/  HMMA.16816.F32 R88, R8, R48, R88 ;  /* 0x000000300858723c */ /* 0x000fe20000001858 */
[----:B-1----:R-:W-:-:S07]  /*61d0*/  FFMA.FTZ R2, R178, c[0x0][0x23c], -R20 ;  /* 0x00008f00b2027a23 */ /* 0x002fce0000010814 */
[C---:B------:R-:W-:Y:S01]  /*61e0*/  HMMA.16816.F32 R48, R8.reuse, R50, R12 ;  /* 0x000000320830723c */ /* 0x040fe2000000180c */
[----:B------:R1:W-:Y:S01]  /*61f0*/  MUFU.EX2 R67, R2 ;  /* 0x0000000200437308 */ /* 0x0003e20000000800 */
[----:B------:R-:W2:Y:S06]  /*6200*/  LDSM.16.MT88.4 R12, [R225+0xd000] ;  /* 0x00d00000e10c783b */ /* 0x000eac0000004200 */
[C---:B------:R-:W-:Y:S07]  /*6210*/  HMMA.16816.F32 R44, R8.reuse, R46, R4 ;  /* 0x0000002e082c723c */ /* 0x040fee0000001804 */
[--C-:B------:R-:W-:Y:S01]  /*6220*/  FFMA.FTZ R4, R172, c[0x0][0x23c], -R20.reuse ;  /* 0x00008f00ac047a23 */ /* 0x100fe20000010814 */
[----:B------:R-:W-:Y:S01]  /*6230*/  HMMA.16816.F32 R80, R8, R82, R16 ;  /* 0x000000520850723c */ /* 0x000fe20000001810 */
[----:B-1----:R-:W-:Y:S01]  /*6240*/  FFMA.FTZ R2, R176, c[0x0][0x23c], -R20 ;  /* 0x00008f00b0027a23 */ /* 0x002fe20000010814 */
[----:B------:R-:W1:Y:S01]  /*6250*/  LDSM.16.MT88.4 R16, [R226+0xd000] ;  /* 0x00d00000e210783b */ /* 0x000e620000004200 */
[----:B------:R-:W-:Y:S01]  /*6260*/  MUFU.EX2 R137, R4 ;  /* 0x0000000400897308 */ /* 0x000fe20000000800 */
[----:B------:R-:W-:-:S04]  /*6270*/  IMAD.MOV.U32 R172, RZ, RZ, R28 ;  /* 0x000000ffffac7224 */ /* 0x000fc800078e001c */
[C---:B------:R-:W-:Y:S03]  /*6280*/  HMMA.16816.F32 R92, R8.reuse, R52, R92 ;  /* 0x00000034085c723c */ /* 0x040fe6000000185c */
[----:B------:R3:W4:Y:S04]  /*6290*/  MUFU.EX2 R132, R2 ;  /* 0x0000000200847308 */ /* 0x0007280000000800 */
[----:B------:R-:W-:Y:S01]  /*62a0*/  IMAD.MOV.U32 R52, RZ, RZ, R162 ;  /* 0x000000ffff347224 */ /* 0x000fe200078e00a2 */
[----:B------:R-:W-:Y:S01]  /*62b0*/  HMMA.16816.F32 R24, R8, R30, R24 ;  /* 0x0000001e0818723c */ /* 0x000fe20000001818 */
[----:B------:R-:W-:-:S07]  /*62c0*/  MOV R53, R163 ;  /* 0x000000a300357202 */ /* 0x000fce0000000f00 */
[C---:B------:R-:W-:Y:S01]  /*62d0*/  HMMA.16816.F32 R76, R8.reuse, R58, R76 ;  /* 0x0000003a084c723c */ /* 0x040fe2000000184c */
[----:B---3--:R-:W-:Y:S01]  /*62e0*/  FFMA.FTZ R2, R175, c[0x0][0x23c], -R20 ;  /* 0x00008f00af027a23 */ /* 0x008fe20000010814 */
[----:B----4-:R-:W-:Y:S01]  /*62f0*/  F2FP.PACK_AB R4, R132, R67 ;  /* 0x000000438404723e */ /* 0x010fe200000000ff */
[----:B------:R-:W-:Y:S02]  /*6300*/  IMAD.MOV.U32 R175, RZ, RZ, R150 ;  /* 0x000000ffffaf7224 */ /* 0x000fe400078e0096 */
[----:B------:R3:W4:Y:S03]  /*6310*/  MUFU.EX2 R133, R2 ;  /* 0x0000000200857308 */ /* 0x0007260000000800 */
[----:B------:R-:W-:Y:S01]  /*6320*/  HMMA.16816.F32 R72, R8, R54, R72 ;  /* 0x000000360848723c */ /* 0x000fe20000001848 */
[----:B------:R-:W-:Y:S01]  /*6330*/  IMAD.MOV.U32 R59, RZ, RZ, R148 ;  /* 0x000000ffff3b7224 */ /* 0x000fe200078e0094 */
[----:B------:R-:W-:-:S05]  /*6340*/  MOV R58, R149 ;  /* 0x00000095003a7202 */ /* 0x000fca0000000f00 */
[----:B------:R-:W-:Y:S01]  /*6350*/  F2FP.PACK_AB R8, R23, R62 ;  /* 0x0000003e1708723e */ /* 0x000fe200000000ff */
[----:B------:R-:W-:Y:S01]  /*6360*/  IMAD.MOV.U32 R54, RZ, RZ, R160 ;  /* 0x000000ffff367224 */ /* 0x000fe200078e00a0 */
[----:B------:R-:W-:Y:S02]  /*6370*/  F2FP.PACK_AB R9, R104, R138 ;  /* 0x0000008a6809723e */ /* 0x000fe400000000ff */
[----:B------:R-:W-:Y:S02]  /*6380*/  F2FP.PACK_AB R10, R174, R107 ;  /* 0x0000006bae0a723e */ /* 0x000fe400000000ff */
[----:B------:R-:W-:Y:S01]  /*6390*/  F2FP.PACK_AB R11, R173, R139 ;  /* 0x0000008bad0b723e */ /* 0x000fe200000000ff */
[----:B---3--:R-:W-:Y:S01]  /*63a0*/  FFMA.FTZ R2, R182, c[0x0][0x23c], -R0 ;  /* 0x00008f00b6027a23 */ /* 0x008fe20000010800 */
[----:B----4-:R-:W-:Y:S02]  /*63b0*/  F2FP.PACK_AB R6, R137, R133 ;  /* 0x000000858906723e */ /* 0x010fe400000000ff */
[----:B------:R-:W-:Y:S01]  /*63c0*/  MOV R182, R29 ;  /* 0x0000001d00b67202 */ /* 0x000fe20000000f00 */
[----:B------:R3:W-:Y:S02]  /*63d0*/  MUFU.EX2 R63, R2 ;  /* 0x00000002003f7308 */ /* 0x0007e40000000800 */
[----:B--2---:R-:W-:Y:S01]  /*63e0*/  HMMA.16816.F32 R148, R8, R12, R164 ;  /* 0x0000000c0894723c */ /* 0x004fe200000018a4 */
[----:B------:R-:W-:-:S07]  /*63f0*/  MOV R55, R161 ;  /* 0x000000a100377202 */ /* 0x000fce0000000f00 */
[----:B------:R-:W-:Y:S01]  /*6400*/  HMMA.16816.F32 R28, R8, R14, R40 ;  /* 0x0000000e081c723c */ /* 0x000fe20000001828 */
[----:B---3--:R-:W-:-:S07]  /*6410*/  FFMA.FTZ R2, R181, c[0x0][0x23c], -R0 ;  /* 0x00008f00b5027a23 */ /* 0x008fce0000010800 */
[C---:B-1----:R-:W-:Y:S01]  /*6420*/  HMMA.16816.F32 R160, R8.reuse, R16, R188 ;  /* 0x0000001008a0723c */ /* 0x042fe200000018bc */
[----:B------:R-:W-:Y:S01]  /*6430*/  IMAD.MOV.U32 R42, RZ, RZ, R107 ;  /* 0x000000ffff2a7224 */ /* 0x000fe200078e006b */
[----:B------:R-:W-:Y:S01]  /*6440*/  MOV R40, R85 ;  /* 0x0000005500287202 */ /* 0x000fe20000000f00 */
[----:B------:R1:W2:Y:S01]  /*6450*/  MUFU.EX2 R64, R2 ;  /* 0x0000000200407308 */ /* 0x0002a20000000800 */
[----:B------:R-:W-:Y:S01]  /*6460*/  IMAD.MOV.U32 R107, RZ, RZ, R183 ;  /* 0x000000ffff6b7224 */ /* 0x000fe200078e00b7 */
[----:B------:R-:W-:Y:S01]  /*6470*/  MOV R43, R202 ;  /* 0x000000ca002b7202 */ /* 0x000fe20000000f00 */
[----:B------:R-:W-:Y:S01]  /*6480*/  IMAD.MOV.U32 R41, RZ, RZ, R56 ;  /* 0x000000ffff297224 */ /* 0x000fe200078e0038 */
[----:B------:R-:W-:Y:S01]  /*6490*/  MOV R188, R59 ;  /* 0x0000003b00bc7202 */ /* 0x000fe20000000f00 */
[----:B------:R-:W-:Y:S01]  /*64a0*/  HMMA.16816.F32 R32, R8, R18, R24 ;  /* 0x000000120820723c */ /* 0x000fe20000001818 */
[----:B------:R-:W3:Y:S01]  /*64b0*/  LDSM.16.MT88.4 R24, [R226+0xf000] ;  /* 0x00f00000e218783b */ /* 0x000ee20000004200 */
[----:B------:R-:W-:Y:S01]  /*64c0*/  IMAD.MOV.U32 R85, RZ, RZ, R203 ;  /* 0x000000ffff557224 */ /* 0x000fe200078e00cb */
[----:B------:R-:W-:Y:S01]  /*64d0*/  MOV R190, R71 ;  /* 0x0000004700be7202 */ /* 0x000fe20000000f00 */
[----:B------:R-:W-:-:S02]  /*64e0*/  IMAD.MOV.U32 R189, RZ, RZ, R70 ;  /* 0x000000ffffbd7224 */ /* 0x000fc400078e0046 */
[----:B------:R-:W-:Y:S01]  /*64f0*/  IMAD.MOV.U32 R191, RZ, RZ, R84 ;  /* 0x000000ffffbf7224 */ /* 0x000fe200078e0054 */
[----:B------:R-:W-:Y:S01]  /*6500*/  MOV R84, R68 ;  /* 0x0000004400547202 */ /* 0x000fe20000000f00 */
[----:B-1----:R-:W-:Y:S01]  /*6510*/  FFMA.FTZ R2, R180, c[0x0][0x23c], -R0 ;  /* 0x00008f00b4027a23 */ /* 0x002fe20000010800 */
[----:B--2---:R-:W-:-:S03]  /*6520*/  F2FP.PACK_AB R5, R64, R63 ;  /* 0x0000003f4005723e */ /* 0x004fc600000000ff */
[----:B------:R1:W-:Y:S02]  /*6530*/  MUFU.EX2 R65, R2 ;  /* 0x0000000200417308 */ /* 0x0003e40000000800 */
[----:B-1----:R-:W-:-:S06]  /*6540*/  FFMA.FTZ R2, R179, c[0x0][0x23c], -R0 ;  /* 0x00008f00b3027a23 */ /* 0x002fcc0000010800 */
[----:B------:R-:W1:Y:S01]  /*6550*/  MUFU.EX2 R66, R2 ;  /* 0x0000000200427308 */ /* 0x000e620000000800 */
[----:B---3--:R-:W-:Y:S01]  /*6560*/  HMMA.16816.F32 R44, R8, R26, R44 ;  /* 0x0000001a082c723c */ /* 0x008fe2000000182c */
[----:B-1----:R-:W-:Y:S02]  /*6570*/  F2FP.PACK_AB R7, R66, R65 ;  /* 0x000000414207723e */ /* 0x002fe400000000ff */
[----:B------:R-:W-:-:S05]  /*6580*/  MOV R2, R57 ;  /* 0x0000003900027202 */ /* 0x000fca0000000f00 */
[C---:B------:R-:W-:Y:S08]  /*6590*/  HMMA.16816.F32 R144, R4.reuse, R12, R168 ;  /* 0x0000000c0490723c */ /* 0x040ff000000018a8 */
[C---:B------:R-:W-:Y:S01]  /*65a0*/  HMMA.16816.F32 R152, R4.reuse, R14, R152 ;  /* 0x0000000e0498723c */ /* 0x040fe20000001898 */
[----:B------:R-:W1:Y:S07]  /*65b0*/  LDSM.16.MT88.4 R12, [R228+0xd000] ;  /* 0x00d00000e40c783b */ /* 0x000e6e0000004200 */
[C---:B------:R-:W-:Y:S08]  /*65c0*/  HMMA.16816.F32 R164, R4.reuse, R16, R184 ;  /* 0x0000001004a4723c */ /* 0x040ff000000018b8 */
[----:B------:R-:W-:Y:S01]  /*65d0*/  HMMA.16816.F32 R168, R4, R18, R140 ;  /* 0x0000001204a8723c */ /* 0x000fe2000000188c */
[----:B------:R-:W2:Y:S06]  /*65e0*/  LDSM.16.MT88.4 R16, [R227+0xd000] ;  /* 0x00d00000e310783b */ /* 0x000eac0000004200 */
        /* <DEDUP_REMOVED lines=10> */
[----:B-1----:R-:W-:Y:S07]  /*6690*/  HMMA.16816.F32 R176, R8, R12, R96 ;  /* 0x0000000c08b0723c */ /* 0x002fee0000001860 */
[----:B------:R-:W-:Y:S01]  /*66a0*/  IMAD.MOV.U32 R99, RZ, RZ, R182 ;  /* 0x000000ffff637224 */ /* 0x000fe200078e00b6 */
[----:B------:R-:W-:Y:S01]  /*66b0*/  HMMA.16816.F32 R184, R4, R14, R128 ;  /* 0x0000000e04b8723c */ /* 0x000fe20000001880 */
[----:B------:R-:W-:Y:S01]  /*66c0*/  MOV R98, R172 ;  /* 0x000000ac00627202 */ /* 0x000fe20000000f00 */
[----:B------:R-:W-:Y:S01]  /*66d0*/  IMAD.MOV.U32 R172, RZ, RZ, R58 ;  /* 0x000000ffffac7224 */ /* 0x000fe200078e003a */
[----:B------:R-:W-:Y:S01]  /*66e0*/  MOV R96, R143 ;  /* 0x0000008f00607202 */ /* 0x000fe20000000f00 */
[----:B------:R-:W-:Y:S01]  /*66f0*/  IMAD.MOV.U32 R143, RZ, RZ, R190 ;  /* 0x000000ffff8f7224 */ /* 0x000fe200078e00be */
[----:B------:R-:W-:-:S02]  /*6700*/  MOV R190, R41 ;  /* 0x0000002900be7202 */ /* 0x000fc40000000f00 */
[----:B------:R-:W-:Y:S01]  /*6710*/  IMAD.MOV.U32 R130, RZ, RZ, R2 ;  /* 0x000000ffff827224 */ /* 0x000fe200078e0002 */
[----:B------:R-:W-:Y:S01]  /*6720*/  HMMA.16816.F32 R180, R4, R12, R192 ;  /* 0x0000000c04b4723c */ /* 0x000fe200000018c0 */
[----:B------:R-:W-:Y:S01]  /*6730*/  FFMA.FTZ R2, R249, c[0x0][0x23c], -R22 ;  /* 0x00008f00f9027a23 */ /* 0x000fe20000010816 */
[----:B------:R-:W-:Y:S01]  /*6740*/  MOV R97, R43 ;  /* 0x0000002b00617202 */ /* 0x000fe20000000f00 */
[----:B------:R-:W-:Y:S01]  /*6750*/  IMAD.MOV.U32 R131, RZ, RZ, R106 ;  /* 0x000000ffff837224 */ /* 0x000fe200078e006a */
[----:B------:R-:W-:Y:S01]  /*6760*/  MOV R129, R86 ;  /* 0x0000005600817202 */ /* 0x000fe20000000f00 */
[----:B------:R-:W-:-:S03]  /*6770*/  IMAD.MOV.U32 R128, RZ, RZ, R87 ;  /* 0x000000ffff807224 */ /* 0x000fc600078e0057 */
[C---:B------:R-:W-:Y:S01]  /*6780*/  HMMA.16816.F32 R76, R8.reuse, R14, R76 ;  /* 0x0000000e084c723c */ /* 0x040fe2000000184c */
[----:B------:R-:W1:Y:S07]  /*6790*/  LDSM.16.MT88.4 R12, [R225+0xf000] ;  /* 0x00f00000e10c783b */ /* 0x000e6e0000004200 */
[-C--:B--2---:R-:W-:Y:S08]  /*67a0*/  HMMA.16816.F32 R192, R8, R16.reuse, R92 ;  /* 0x0000001008c0723c */ /* 0x084ff0000000185c */
[C---:B------:R-:W-:Y:S08]  /*67b0*/  HMMA.16816.F32 R196, R4.reuse, R16, R196 ;  /* 0x0000001004c4723c */ /* 0x040ff000000018c4 */
[-C--:B------:R-:W-:Y:S07]  /*67c0*/  HMMA.16816.F32 R200, R4, R18.reuse, R124 ;  /* 0x0000001204c8723c */ /* 0x080fee000000187c */
[----:B------:R-:W-:Y:S01]  /*67d0*/  MOV R124, R69 ;  /* 0x00000045007c7202 */ /* 0x000fe20000000f00 */
[----:B------:R-:W-:Y:S01]  /*67e0*/  HMMA.16816.F32 R56, R8, R18, R72 ;  /* 0x000000120838723c */ /* 0x000fe20000001848 */
[----:B------:R-:W2:Y:S01]  /*67f0*/  LDSM.16.MT88.4 R16, [R228+0xf000] ;  /* 0x00f00000e410783b */ /* 0x000ea20000004200 */
[----:B------:R-:W-:Y:S01]  /*6800*/  MOV R127, R62 ;  /* 0x0000003e007f7202 */ /* 0x000fe20000000f00 */
[----:B------:R-:W-:Y:S01]  /*6810*/  IMAD.MOV.U32 R126, RZ, RZ, R84 ;  /* 0x000000ffff7e7224 */ /* 0x000fe200078e0054 */
[----:B------:R-:W-:-:S04]  /*6820*/  MOV R125, R85 ;  /* 0x00000055007d7202 */ /* 0x000fc80000000f00 */
[C---:B------:R-:W-:Y:S01]  /*6830*/  HMMA.16816.F32 R92, R4.reuse, R26, R204 ;  /* 0x0000001a045c723c */ /* 0x040fe200000018cc */
[----:B------:R3:W-:Y:S07]  /*6840*/  MUFU.EX2 R27, R2 ;  /* 0x00000002001b7308 */ /* 0x0007ee0000000800 */
[-C--:B-1----:R-:W-:Y:S07]  /*6850*/  HMMA.16816.F32 R72, R4, R12.reuse, R208 ;  /* 0x0000000c0448723c */ /* 0x082fee00000018d0 */
[----:B------:R-:W-:Y:S01]  /*6860*/  IMAD.MOV.U32 R211, RZ, RZ, R142 ;  /* 0x000000ffffd37224 */ /* 0x000fe200078e008e */
[----:B------:R-:W-:Y:S01]  /*6870*/  MOV R142, R189 ;  /* 0x000000bd008e7202 */ /* 0x000fe20000000f00 */
[----:B------:R-:W-:Y:S01]  /*6880*/  HMMA.16816.F32 R68, R8, R12, R88 ;  /* 0x0000000c0844723c */ /* 0x000fe20000001858 */
[----:B------:R-:W-:Y:S01]  /*6890*/  IMAD.MOV.U32 R189, RZ, RZ, R40 ;  /* 0x000000ffffbd7224 */ /* 0x000fe200078e0028 */
[----:B------:R-:W-:Y:S01]  /*68a0*/  MOV R208, R52 ;  /* 0x0000003400d07202 */ /* 0x000fe20000000f00 */
[----:B---3--:R-:W-:Y:S01]  /*68b0*/  FFMA.FTZ R2, R247, c[0x0][0x23c], -R22 ;  /* 0x00008f00f7027a23 */ /* 0x008fe20000010816 */
[----:B------:R-:W-:Y:S01]  /*68c0*/  MOV R209, R54 ;  /* 0x0000003600d17202 */ /* 0x000fe20000000f00 */
[----:B------:R-:W-:-:S02]  /*68d0*/  IMAD.MOV.U32 R210, RZ, RZ, R175 ;  /* 0x000000ffffd27224 */ /* 0x000fc400078e00af */
[----:B------:R-:W-:Y:S01]  /*68e0*/  IMAD.MOV.U32 R175, RZ, RZ, R53 ;  /* 0x000000ffffaf7224 */ /* 0x000fe200078e0035 */
[C---:B------:R-:W-:Y:S07]  /*68f0*/  HMMA.16816.F32 R88, R4.reuse, R24, R220 ;  /* 0x000000180458723c */ /* 0x040fee00000018dc */
        /* <DEDUP_REMOVED lines=9> */
[----:B------:R1:W3:Y:S01]  /*6990*/  MUFU.EX2 R60, R2 ;  /* 0x00000002003c7308 */ /* 0x0002e20000000800 */
[----:B------:R-:W-:Y:S01]  /*69a0*/  IMAD.MOV.U32 R140, RZ, RZ, R104 ;  /* 0x000000ffff8c7224 */ /* 0x000fe200078e0068 */
[----:B------:R-:W-:Y:S01]  /*69b0*/  MOV R221, R107 ;  /* 0x0000006b00dd7202 */ /* 0x000fe20000000f00 */
[C---:B------:R-:W-:Y:S08]  /*69c0*/  HMMA.16816.F32 R40, R4.reuse, R14, R120 ;  /* 0x0000000e0428723c */ /* 0x040ff00000001878 */
[----:B--2---:R-:W-:Y:S01]  /*69d0*/  HMMA.16816.F32 R104, R4, R16, R216 ;  /* 0x000000100468723c */ /* 0x004fe200000018d8 */
[----:B-1----:R-:W-:-:S06]  /*69e0*/  FFMA.FTZ R2, R245, c[0x0][0x23c], -R22 ;  /* 0x00008f00f5027a23 */ /* 0x002fcc0000010816 */
[----:B------:R-:W-:Y:S01]  /*69f0*/  MOV R219, R61 ;  /* 0x0000003d00db7202 */ /* 0x000fe20000000f00 */
[C---:B------:R-:W-:Y:S01]  /*6a00*/  HMMA.16816.F32 R52, R8.reuse, R14, R48 ;  /* 0x0000000e0834723c */ /* 0x040fe20000001830 */
[----:B------:R1:W-:Y:S01]  /*6a10*/  MUFU.EX2 R61, R2 ;  /* 0x00000002003d7308 */ /* 0x0003e20000000800 */
[----:B------:R-:W2:Y:S06]  /*6a20*/  LDSM.16.MT88.4 R12, [R227+0xf000] ;  /* 0x00f00000e30c783b */ /* 0x000eac0000004200 */
[----:B------:R-:W-:Y:S01]  /*6a30*/  HMMA.16816.F32 R84, R8, R24, R112 ;  /* 0x000000180854723c */ /* 0x000fe20000001870 */
[----:B------:R-:W-:Y:S07]  /*6a40*/  LDSM.16.MT88.4 R112, [R228+0xf800] ;  /* 0x00f80000e470783b */ /* 0x000fee0000004200 */
[----:B------:R-:W-:Y:S01]  /*6a50*/  HMMA.16816.F32 R108, R4, R18, R108 ;  /* 0x00000012046c723c */ /* 0x000fe2000000186c */
[----:B-1----:R-:W-:-:S04]  /*6a60*/  FFMA.FTZ R2, R244, c[0x0][0x23c], -R22 ;  /* 0x00008f00f4027a23 */ /* 0x002fc80000010816 */
[----:B------:R1:W-:Y:S03]  /*6a70*/  MUFU.EX2 R62, R2 ;  /* 0x00000002003e7308 */ /* 0x0003e60000000800 */
[C---:B------:R-:W-:Y:S08]  /*6a80*/  HMMA.16816.F32 R36, R8.reuse, R18, R36 ;  /* 0x000000120824723c */ /* 0x040ff00000001824 */
[----:B------:R-:W-:Y:S01]  /*6a90*/  HMMA.16816.F32 R100, R8, R16, R100 ;  /* 0x000000100864723c */ /* 0x000fe20000001864 */
[----:B-1----:R-:W-:-:S02]  /*6aa0*/  FFMA.FTZ R2, R219, c[0x0][0x23c], -R21 ;  /* 0x00008f00db027a23 */ /* 0x002fc40000010815 */
        /* <DEDUP_REMOVED lines=11> */
[C---:B--2---:R-:W-:Y:S01]  /*6b60*/  HMMA.16816.F32 R120, R4.reuse, R12, R212 ;  /* 0x0000000c0478723c */ /* 0x044fe200000018d4 */
[----:B------:R1:W-:Y:S07]  /*6b70*/  MUFU.EX2 R23, R2 ;  /* 0x0000000200177308 */ /* 0x0003ee0000000800 */
[----:B------:R-:W-:Y:S01]  /*6b80*/  HMMA.16816.F32 R48, R4, R14, R156 ;  /* 0x0000000e0430723c */ /* 0x000fe2000000189c */
[----:B------:R-:W-:Y:S07]  /*6b90*/  LDSM.16.MT88.4 R156, [R225+0xd800] ;  /* 0x00d80000e19c783b */ /* 0x000fee0000004200 */
[----:B------:R-:W-:Y:S01]  /*6ba0*/  HMMA.16816.F32 R116, R8, R12, R116 ;  /* 0x0000000c0874723c */ /* 0x000fe20000001874 */
[----:B-1----:R-:W-:-:S04]  /*6bb0*/  FFMA.FTZ R2, R251, c[0x0][0x23c], -R21 ;  /* 0x00008f00fb027a23 */ /* 0x002fc80000010815 */
[----:B------:R1:W2:Y:S03]  /*6bc0*/  MUFU.EX2 R24, R2 ;  /* 0x0000000200187308 */ /* 0x0002a60000000800 */
[----:B------:R-:W-:Y:S01]  /*6bd0*/  HMMA.16816.F32 R12, R8, R14, R80 ;  /* 0x0000000e080c723c */ /* 0x000fe20000001850 */
[----:B------:R-:W-:Y:S01]  /*6be0*/  FADD.FTZ R4, R232, R233 ;  /* 0x000000e9e8047221 */ /* 0x000fe20000010000 */
[----:B------:R-:W-:Y:S01]  /*6bf0*/  LDSM.16.MT88.4 R80, [R225+0xf800] ;  /* 0x00f80000e150783b */ /* 0x000fe20000004200 */
[----:B-1----:R-:W-:-:S04]  /*6c00*/  FFMA.FTZ R2, R248, c[0x0][0x23c], -R21 ;  /* 0x00008f00f8027a23 */ /* 0x002fc80000010815 */
[----:B------:R1:W-:Y:S02]  /*6c10*/  MUFU.EX2 R25, R2 ;  /* 0x0000000200197308 */ /* 0x0003e40000000800 */
[----:B-1----:R-:W-:-:S06]  /*6c20*/  FFMA.FTZ R2, R246, c[0x0][0x23c], -R21 ;  /* 0x00008f00f6027a23 */ /* 0x002fcc0000010815 */
[----:B------:R1:W4:Y:S02]  /*6c30*/  MUFU.EX2 R26, R2 ;  /* 0x00000002001a7308 */ /* 0x0003240000000800 */
[----:B-1----:R-:W-:Y:S01]  /*6c40*/  FFMA.FTZ R2, R219, c[0x0][0x23c], -R20 ;  /* 0x00008f00db027a23 */ /* 0x002fe20000010814 */
[----:B------:R-:W-:Y:S01]  /*6c50*/  MOV R219, R220 ;  /* 0x000000dc00db7202 */ /* 0x000fe20000000f00 */
[----:B------:R-:W-:Y:S01]  /*6c60*/  IMAD.MOV.U32 R220, RZ, RZ, R221 ;  /* 0x000000ffffdc7224 */ /* 0x000fe200078e00dd */
[----:B------:R-:W-:-:S03]  /*6c70*/  MOV R221, R222 ;  /* 0x000000de00dd7202 */ /* 0x000fc60000000f00 */
        /* <DEDUP_REMOVED lines=14> */
[----:B------:R-:W-:Y:S01]  /*6d60*/  FADD.FTZ R6, R230, R231 ;  /* 0x000000e7e6067221 */ /* 0x000fe20000010000 */
[----:B------:R-:W-:Y:S01]  /*6d70*/  MOV R246, R99 ;  /* 0x0000006300f67202 */ /* 0x000fe20000000f00 */
[--C-:B-1----:R-:W-:Y:S01]  /*6d80*/  FFMA.FTZ R2, R219, c[0x0][0x23c], -R20.reuse ;  /* 0x00008f00db027a23 */ /* 0x102fe20000010814 */
[----:B------:R1:W5:Y:S01]  /*6d90*/  LDL.LU R238, [R1+0xa0] ;  /* 0x0000a00001ee7983 */ /* 0x0003620000300800 */
[----:B------:R-:W-:Y:S01]  /*6da0*/  MOV R219, R220 ;  /* 0x000000dc00db7202 */ /* 0x000fe20000000f00 */
[----:B------:R-:W-:Y:S01]  /*6db0*/  IMAD.MOV.U32 R220, RZ, RZ, R221 ;  /* 0x000000ffffdc7224 */ /* 0x000fe200078e00dd */
        /* <DEDUP_REMOVED lines=16> */
[--C-:B--2---:R-:W-:Y:S01]  /*6ec0*/  FFMA.FTZ R2, R252, c[0x0][0x23c], -R20.reuse ;  /* 0x00008f00fc027a23 */ /* 0x104fe20000010814 */
[----:B------:R2:W5:Y:S03]  /*6ed0*/  LDL.LU R237, [R1+0x9c] ;  /* 0x00009c0001ed7983 */ /* 0x0005660000300800 */
[----:B------:R1:W-:Y:S02]  /*6ee0*/  MUFU.EX2 R22, R2 ;  /* 0x0000000200167308 */ /* 0x0003e40000000800 */
[----:B-1----:R-:W-:-:S06]  /*6ef0*/  FFMA.FTZ R2, R250, c[0x0][0x23c], -R20 ;  /* 0x00008f00fa027a23 */ /* 0x002fcc0000010814 */
[----:B------:R1:W-:Y:S02]  /*6f00*/  MUFU.EX2 R20, R2 ;  /* 0x0000000200147308 */ /* 0x0003e40000000800 */
[----:B-1----:R-:W-:Y:S02]  /*6f10*/  FFMA.FTZ R2, R219, c[0x0][0x23c], -R0 ;  /* 0x00008f00db027a23 */ /* 0x002fe40000010800 */
        /* <DEDUP_REMOVED lines=56> */
[----:B-1----:R-:W-:-:S02]  /*72a0*/  FFMA.FTZ R2, R219, c[0x0][0x23c], -R0 ;  /* 0x00008f00db027a23 */ /* 0x002fc40000010800 */
        /* <DEDUP_REMOVED lines=15> */
[----:B------:R-:W-:Y:S01]  /*73a0*/  FADD.FTZ R8, R213, R212 ;  /* 0x000000d4d5087221 */ /* 0x000fe20000010000 */
[----:B------:R-:W-:Y:S01]  /*73b0*/  MOV R214, R220 ;  /* 0x000000dc00d67202 */ /* 0x000fe20000000f00 */
[----:B------:R-:W-:Y:S01]  /*73c0*/  IMAD.MOV.U32 R172, RZ, RZ, R235 ;  /* 0x000000ffffac7224 */ /* 0x000fe200078e00eb */
[----:B------:R-:W-:Y:S01]  /*73d0*/  MOV R222, R211 ;  /* 0x000000d300de7202 */ /* 0x000fe20000000f00 */
[----:B------:R-:W-:Y:S01]  /*73e0*/  IMAD.MOV.U32 R124, RZ, RZ, R128 ;  /* 0x000000ffff7c7224 */ /* 0x000fe200078e0080 */
[----:B------:R-:W-:Y:S02]  /*73f0*/  MOV R207, R215 ;  /* 0x000000d700cf7202 */ /* 0x000fe40000000f00 */
[----:B------:R-:W-:Y:S02]  /*7400*/  MOV R212, R216 ;  /* 0x000000d800d47202 */ /* 0x000fe40000000f00 */
[----:B------:R-:W-:-:S02]  /*7410*/  MOV R223, R126 ;  /* 0x0000007e00df7202 */ /* 0x000fc40000000f00 */
[----:B------:R-:W-:Y:S01]  /*7420*/  MOV R218, R127 ;  /* 0x0000007f00da7202 */ /* 0x000fe20000000f00 */
[----:B------:R1:W-:Y:S01]  /*7430*/  MUFU.EX2 R16, R2 ;  /* 0x0000000200107308 */ /* 0x0003e20000000800 */
[----:B------:R-:W-:Y:S02]  /*7440*/  MOV R211, R129 ;  /* 0x0000008100d37202 */ /* 0x000fe40000000f00 */
[----:B------:R-:W-:Y:S02]  /*7450*/  MOV R131, R188 ;  /* 0x000000bc00837202 */ /* 0x000fe40000000f00 */
[----:B------:R-:W-:Y:S01]  /*7460*/  MOV R190, R174 ;  /* 0x000000ae00be7202 */ /* 0x000fe20000000f00 */
[----:B------:R-:W-:Y:S01]  /*7470*/  FFMA.FTZ R0, R234, c[0x0][0x23c], -R0 ;  /* 0x00008f00ea007a23 */ /* 0x000fe20000010800 */
[----:B------:R-:W-:Y:S01]  /*7480*/  MOV R126, R130 ;  /* 0x00000082007e7202 */ /* 0x000fe20000000f00 */
[----:B------:R-:W-:Y:S01]  /*7490*/  IMAD.MOV.U32 R220, RZ, RZ, R125 ;  /* 0x000000ffffdc7224 */ /* 0x000fe200078e007d */
[----:B------:R-:W-:Y:S01]  /*74a0*/  MOV R128, R96 ;  /* 0x0000006000807202 */ /* 0x000fe20000000f00 */
[----:B------:R-:W-:Y:S01]  /*74b0*/  IMAD.MOV.U32 R130, RZ, RZ, R143 ;  /* 0x000000ffff827224 */ /* 0x000fe200078e008f */
[----:B------:R-:W-:Y:S01]  /*74c0*/  MOV R96, R189 ;  /* 0x000000bd00607202 */ /* 0x000fe20000000f00 */
[----:B------:R-:W-:Y:S01]  /*74d0*/  FADD.FTZ R8, R246, R8 ;  /* 0x00000008f6087221 */ /* 0x000fe20000010000 */
[----:B------:R-:W-:Y:S01]  /*74e0*/  MOV R127, R142 ;  /* 0x0000008e007f7202 */ /* 0x000fe20000000f00 */
[----:B------:R-:W-:Y:S01]  /*74f0*/  FADD.FTZ R10, R207, R6 ;  /* 0x00000006cf0a7221 */ /* 0x000fe20000010000 */
[----:B------:R-:W-:Y:S01]  /*7500*/  MOV R143, R172 ;  /* 0x000000ac008f7202 */ /* 0x000fe20000000f00 */
[----:B-1----:R-:W-:Y:S01]  /*7510*/  FADD.FTZ R2, R214, R4 ;  /* 0x00000004d6027221 */ /* 0x002fe20000010000 */
[----:B------:R-:W-:Y:S01]  /*7520*/  MOV R188, R175 ;  /* 0x000000af00bc7202 */ /* 0x000fe20000000f00 */
[----:B------:R-:W-:Y:S01]  /*7530*/  FADD.FTZ R9, R212, R5 ;  /* 0x00000005d4097221 */ /* 0x000fe20000010000 */
[----:B------:R-:W-:Y:S01]  /*7540*/  MOV R219, R126 ;  /* 0x0000007e00db7202 */ /* 0x000fe20000000f00 */
[----:B------:R-:W-:Y:S01]  /*7550*/  IMAD.MOV.U32 R189, RZ, RZ, R173 ;  /* 0x000000ffffbd7224 */ /* 0x000fe200078e00ad */
        /* <DEDUP_REMOVED lines=14> */
[----:B------:R-:W-:-:S02]  /*7640*/  MOV R130, R191 ;  /* 0x000000bf00827202 */ /* 0x000fc40000000f00 */
[----:B------:R-:W-:Y:S01]  /*7650*/  MOV R251, R96 ;  /* 0x0000006000fb7202 */ /* 0x000fe20000000f00 */
[----:B------:R-:W1:Y:S01]  /*7660*/  LDSM.16.MT88.4 R188, [R228+0xd800] ;  /* 0x00d80000e4bc783b */ /* 0x000e620000004200 */
[----:B------:R-:W-:-:S03]  /*7670*/  MOV R211, R98 ;  /* 0x0000006200d37202 */ /* 0x000fc60000000f00 */
[----:B------:R-:W1:Y:S04]  /*7680*/  LDSM.16.MT88.4 R204, [R227+0xd800] ;  /* 0x00d80000e3cc783b */ /* 0x000e680000004200 */
[----:B------:R-:W2:Y:S01]  /*7690*/  LDSM.16.MT88.4 R96, [R226+0xf800] ;  /* 0x00f80000e260783b */ /* 0x000ea20000004200 */
[----:B------:R3:W3:Y:S01]  /*76a0*/  MUFU.EX2 R18, R0 ;  /* 0x0000000000127308 */ /* 0x0006e20000000800 */
        /* <DEDUP_REMOVED lines=8> */
[----:B------:R1:W5:Y:S01]  /*7730*/  LDL.LU R234, [R1+0x90] ;  /* 0x0000900001ea7983 */ /* 0x0003620000300800 */
[----:B------:R-:W-:-:S02]  /*7740*/  MOV R124, R128 ;  /* 0x00000080007c7202 */ /* 0x000fc40000000f00 */
[----:B------:R-:W-:Y:S01]  /*7750*/  MOV R127, R131 ;  /* 0x00000083007f7202 */ /* 0x000fe20000000f00 */
[----:B------:R-:W-:Y:S01]  /*7760*/  IMAD.MOV.U32 R245, RZ, RZ, R126 ;  /* 0x000000fffff57224 */ /* 0x000fe200078e007e */
[----:B------:R-:W-:Y:S01]  /*7770*/  MOV R249, R124 ;  /* 0x0000007c00f97202 */ /* 0x000fe20000000f00 */
[----:B------:R2:W5:Y:S01]  /*7780*/  LDL.LU R233, [R1+0x8c] ;  /* 0x00008c0001e97983 */ /* 0x0005620000300800 */
[----:B------:R-:W-:Y:S02]  /*7790*/  MOV R247, R125 ;  /* 0x0000007d00f77202 */ /* 0x000fe40000000f00 */
[----:B------:R-:W-:Y:S01]  /*77a0*/  MOV R244, R127 ;  /* 0x0000007f00f47202 */ /* 0x000fe20000000f00 */
[----:B---3--:R-:W-:Y:S01]  /*77b0*/  FADD.FTZ R0, R248, R2 ;  /* 0x00000002f8007221 */ /* 0x008fe20000010000 */
[----:B------:R-:W-:Y:S01]  /*77c0*/  F2FP.PACK_AB R128, R60, R27 ;  /* 0x0000001b3c80723e */ /* 0x000fe200000000ff */
[----:B------:R3:W5:Y:S01]  /*77d0*/  LDL.LU R232, [R1+0x88] ;  /* 0x0000880001e87983 */ /* 0x0007620000300800 */
[----:B------:R-:W-:-:S02]  /*77e0*/  F2FP.PACK_AB R129, R24, R23 ;  /* 0x000000171881723e */ /* 0x000fc400000000ff */
[----:B------:R-:W-:Y:S02]  /*77f0*/  F2FP.PACK_AB R130, R62, R61 ;  /* 0x0000003d3e82723e */ /* 0x000fe400000000ff */
[----:B----4-:R-:W-:Y:S02]  /*7800*/  F2FP.PACK_AB R131, R26, R25 ;  /* 0x000000191a83723e */ /* 0x010fe400000000ff */
[----:B------:R-:W-:Y:S02]  /*7810*/  F2FP.PACK_AB R124, R21, R19 ;  /* 0x00000013157c723e */ /* 0x000fe400000000ff */
[----:B------:R-:W-:Y:S02]  /*7820*/  F2FP.PACK_AB R125, R17, R11 ;  /* 0x0000000b117d723e */ /* 0x000fe400000000ff */
[----:B------:R-:W-:Y:S02]  /*7830*/  F2FP.PACK_AB R126, R20, R22 ;  /* 0x00000016147e723e */ /* 0x000fe400000000ff */
[----:B------:R-:W-:Y:S01]  /*7840*/  F2FP.PACK_AB R127, R18, R16 ;  /* 0x00000010127f723e */ /* 0x000fe200000000ff */
[----:B-1----:R-:W-:Y:S01]  /*7850*/  HMMA.16816.F32 R116, R128, R4, R116 ;  /* 0x000000048074723c */ /* 0x002fe20000001874 */
[----:B------:R-:W-:Y:S01]  /*7860*/  FADD.FTZ R2, R251, R10 ;  /* 0x0000000afb027221 */ /* 0x000fe20000010000 */
[----:B------:R3:W5:Y:S01]  /*7870*/  LDL.LU R231, [R1+0x84] ;  /* 0x0000840001e77983 */ /* 0x0007620000300800 */
[----:B------:R-:W-:-:S05]  /*7880*/  FADD.FTZ R0, R247, R0 ;  /* 0x00000000f7007221 */ /* 0x000fca0000010000 */
[----:B------:R-:W-:Y:S01]  /*7890*/  HMMA.16816.F32 R120, R124, R4, R120 ;  /* 0x000000047c78723c */ /* 0x000fe20000001878 */
[----:B------:R-:W-:Y:S01]  /*78a0*/  FADD.FTZ R2, R249, R2 ;  /* 0x00000002f9027221 */ /* 0x000fe20000010000 */
[----:B------:R3:W5:Y:S05]  /*78b0*/  LDL.LU R230, [R1+0x80] ;  /* 0x0000800001e67983 */ /* 0x00076a0000300800 */
[----:B------:R-:W-:Y:S01]  /*78c0*/  FADD.FTZ R5, R244, R9 ;  /* 0x00000009f4057221 */ /* 0x000fe20000010000 */
[----:B------:R-:W-:Y:S01]  /*78d0*/  HMMA.16816.F32 R176, R128, R188, R176 ;  /* 0x000000bc80b0723c */ /* 0x000fe200000018b0 */
[----:B------:R-:W-:Y:S01]  /*78e0*/  FADD.FTZ R4, R245, R8 ;  /* 0x00000008f5047221 */ /* 0x000fe20000010000 */
[----:B------:R3:W5:Y:S01]  /*78f0*/  LDL.LU R229, [R1+0x7c] ;  /* 0x00007c0001e57983 */ /* 0x0007620000300800 */
[----:B------:R-:W-:-:S02]  /*7900*/  FADD.FTZ R5, R212, R5 ;  /* 0x00000005d4057221 */ /* 0x000fc40000010000 */
[----:B------:R-:W-:Y:S01]  /*7910*/  FADD.FTZ R8, R213, R4 ;  /* 0x00000004d5087221 */ /* 0x000fe20000010000 */
[----:B------:R3:W5:Y:S01]  /*7920*/  LDL.LU R224, [R1+0x78] ;  /* 0x0000780001e07983 */ /* 0x0007620000300800 */
[----:B------:R-:W-:Y:S01]  /*7930*/  FADD.FTZ R4, R214, R0 ;  /* 0x00000000d6047221 */ /* 0x000fe20000010000 */
[----:B------:R-:W-:Y:S01]  /*7940*/  HMMA.16816.F32 R180, R124, R188, R180 ;  /* 0x000000bc7cb4723c */ /* 0x000fe200000018b4 */
[----:B------:R-:W-:Y:S02]  /*7950*/  FADD.FTZ R2, R215, R2 ;  /* 0x00000002d7027221 */ /* 0x000fe40000010000 */
[----:B------:R-:W-:Y:S02]  /*7960*/  FADD.FTZ R0, R216, R5 ;  /* 0x00000005d8007221 */ /* 0x000fe40000010000 */
[----:B------:R-:W-:-:S03]  /*7970*/  FADD.FTZ R5, R217, R8 ;  /* 0x00000008d9057221 */ /* 0x000fc60000010000 */
[-C--:B------:R-:W-:Y:S08]  /*7980*/  HMMA.16816.F32 R184, R124, R190.reuse, R184 ;  /* 0x000000be7cb8723c */ /* 0x080ff000000018b8 */
[C---:B------:R-:W-:Y:S08]  /*7990*/  HMMA.16816.F32 R188, R128.reuse, R190, R76 ;  /* 0x000000be80bc723c */ /* 0x040ff0000000184c */
        /* <DEDUP_REMOVED lines=64> */
[----:B------:R-:W-:Y:S01]  /*7da0*/  FADD.FTZ R0, R18, R0 ;  /* 0x0000000012007221 */ /* 0x000fe20000010000 */
[----:B------:R3:W-:Y:S01]  /*7db0*/  STL [R1+0x30], R5 ;  /* 0x0000300501007387 */ /* 0x0007e20000100800 */
[----:B------:R-:W-:-:S03]  /*7dc0*/  FADD.FTZ R2, R20, R2 ;  /* 0x0000000214027221 */ /* 0x000fc60000010000 */
[----:B------:R3:W-:Y:S04]  /*7dd0*/  STL [R1+0x2c], R4 ;  /* 0x00002c0401007387 */ /* 0x0007e80000100800 */
[----:B------:R3:W-:Y:S04]  /*7de0*/  STL [R1+0x38], R0 ;  /* 0x0000380001007387 */ /* 0x0007e80000100800 */
[----:B------:R3:W-:Y:S01]  /*7df0*/  STL [R1+0x34], R2 ;  /* 0x0000340201007387 */ /* 0x0007e20000100800 */
[----:B------:R-:W-:Y:S05]  /*7e00*/  @!P0 BRA `(.L_x_219) ;  /* 0x000051a000008947 */ /* 0x000fea0003800000 */
[----:B------:R-:W2:Y:S01]  /*7e10*/  LDL R143, [R1+0x50] ;  /* 0x00005000018f7983 */ /* 0x000ea20000100800 */
[----:B------:R-:W-:Y:S01]  /*7e20*/  IMAD.MOV.U32 R139, RZ, RZ, R135 ;  /* 0x000000ffff8b7224 */ /* 0x000fe200078e0087 */
[----:B------:R-:W-:Y:S01]  /*7e30*/  MOV R141, R3 ;  /* 0x00000003008d7202 */ /* 0x000fe20000000f00 */
[----:B------:R-:W-:Y:S01]  /*7e40*/  IMAD.MOV.U32 R132, RZ, RZ, R136 ;  /* 0x000000ffff847224 */ /* 0x000fe200078e0088 */
[----:B------:R-:W4:Y:S01]  /*7e50*/  LDL.64 R210, [R1+0x40] ;  /* 0x0000400001d27983 */ /* 0x000f220000100a00 */
[----:B------:R-:W-:Y:S01]  /*7e60*/  IMAD.MOV.U32 R140, RZ, RZ, R134 ;  /* 0x000000ffff8c7224 */ /* 0x000fe200078e0086 */
[----:B------:R-:W-:-:S02]  /*7e70*/  ULDC.64 UR6, c[0x0][0x1a0] ;  /* 0x0000680000067ab9 */ /* 0x000fc40000000a00 */
[----:B------:R-:W-:Y:S02]  /*7e80*/  ULEA.HI.SX32 UR16, UR8, 0xfffffffe, 0x1a ;  /* 0xfffffffe08107891 */ /* 0x000fe4000f8fd23f */
[----:B------:R-:W-:Y:S02]  /*7e90*/  USHF.L.U64.HI UR12, UR6, 0x4, UR7 ;  /* 0x00000004060c7899 */ /* 0x000fe40008010207 */
[----:B------:R-:W-:Y:S01]  /*7ea0*/  USHF.L.U32 UR14, UR6, 0x4, URZ ;  /* 0x00000004060e7899 */ /* 0x000fe2000800063f */
[----:B--2---:R-:W-:Y:S02]  /*7eb0*/  ISETP.GE.AND P2, PT, R143, c[0x0][0x220], PT ;  /* 0x000088008f007a0c */ /* 0x004fe40003f46270 */
[----:B----4-:R-:W-:Y:S01]  /*7ec0*/  ISETP.GE.AND P3, PT, R210, c[0x0][0x220], PT ;  /* 0x00008800d2007a0c */ /* 0x010fe20003f66270 */
[----:B------:R-:W-:Y:S05]  /*7ed0*/  BRA `(.L_x_220) ;  /* 0x000004e000007947 */ /* 0x000fea0003800000 */
.L_x_222:
        /* <DEDUP_REMOVED lines=24> */
[----:B------:R-:W-:Y:S01]  /*8060*/  @!P3 LEA R16, P6, R2, c[0x0][0x168], 0x1 ;  /* 0x00005a000210ba11 */ /* 0x000fe200078c08ff */
        /* <DEDUP_REMOVED lines=15> */
[----:B------:R-:W-:Y:S02]  /*8160*/  @!P3 LEA R10, P6, R0, c[0x0][0x168], 0x1 ;  /* 0x00005a00000aba11 */ /* 0x000fe400078c08ff */
[----:B------:R-:W-:Y:S01]  /*8170*/  IADD3.X R2, R4, UR9, RZ, P5, !PT ;  /* 0x0000000904027c10 */ /* 0x000fe2000affe4ff */
[----:B------:R1:W-:Y:S01]  /*8180*/  @P2 STS.128 [R243+0xa800], RZ ;  /* 0x00a800fff3002388 */ /* 0x0003e20000000c00 */
[C---:B------:R-:W-:Y:S02]  /*8190*/  IADD3 R3, P0, R0.reuse, UR11, RZ ;  /* 0x0000000b00037c10 */ /* 0x040fe4000ff1e0ff */
[C-C-:B------:R-:W-:Y:S01]  /*81a0*/  @!P3 LEA.HI.X R11, R0.reuse, c[0x0][0x16c], R2.reuse, 0x1, P6 ;  /* 0x00005b00000bba11 */ /* 0x140fe200030f0c02 */
[----:B------:R-:W-:Y:S01]  /*81b0*/  @!PT LDS RZ, [RZ] ;  /* 0x00000000fffff984 */ /* 0x000fe20000000800 */
[----:B------:R-:W-:Y:S01]  /*81c0*/  @!PT LDS RZ, [RZ] ;  /* 0x00000000fffff984 */ /* 0x000fe20000000800 */
[----:B------:R-:W-:Y:S01]  /*81d0*/  @!PT LDS RZ, [RZ] ;  /* 0x00000000fffff984 */ /* 0x000fe20000000800 */
[----:B------:R1:W-:Y:S01]  /*81e0*/  @!P2 LDGSTS.E.BYPASS.LTC128B.128 [R243+0xa800], [R12.64+0x80] ;  /* 0x0a8000800cf3afae */ /* 0x0003e2000b901d52 */
[C---:B------:R-:W-:Y:S02]  /*81f0*/  @!P3 LEA R8, P5, R3.reuse, c[0x0][0x168], 0x1 ;  /* 0x00005a000308ba11 */ /* 0x040fe400078a08ff */
[----:B--2---:R-:W-:Y:S01]  /*8200*/  @!P2 LEA R6, P1, R0, c[0x0][0x168], 0x1 ;  /* 0x00005a000006aa11 */ /* 0x004fe200078208ff */
[----:B------:R1:W-:Y:S01]  /*8210*/  @P3 STS.128 [R243+0x9000], RZ ;  /* 0x009000fff3003388 */ /* 0x0003e20000000c00 */
[----:B------:R-:W-:Y:S02]  /*8220*/  IADD3.X R5, R2, UR9, RZ, P0, !PT ;  /* 0x0000000902057c10 */ /* 0x000fe400087fe4ff */
[----:B------:R-:W-:Y:S01]  /*8230*/  @!P2 LEA.HI.X R7, R0, c[0x0][0x16c], R2, 0x1, P1 ;  /* 0x00005b000007aa11 */ /* 0x000fe200008f0c02 */
[----:B------:R-:W-:Y:S01]  /*8240*/  @!PT LDS RZ, [RZ] ;  /* 0x00000000fffff984 */ /* 0x000fe20000000800 */
[----:B------:R-:W-:Y:S01]  /*8250*/  @!PT LDS RZ, [RZ] ;  /* 0x00000000fffff984 */ /* 0x000fe20000000800 */
[----:B------:R-:W-:Y:S01]  /*8260*/  @!PT LDS RZ, [RZ] ;  /* 0x00000000fffff984 */ /* 0x000fe20000000800 */
[----:B------:R1:W-:Y:S01]  /*8270*/  @!P3 LDGSTS.E.BYPASS.LTC128B.128 [R243+0x9000], [R10.64] ;  /* 0x090000000af3bfae */ /* 0x0003e2000b901d52 */
[C-C-:B------:R-:W-:Y:S02]  /*8280*/  @!P3 LEA.HI.X R9, R3.reuse, c[0x0][0x16c], R5.reuse, 0x1, P5 ;  /* 0x00005b000309ba11 */ /* 0x140fe400028f0c05 */
[C---:B------:R-:W-:Y:S01]  /*8290*/  @!P2 LEA R4, P0, R3.reuse, c[0x0][0x168], 0x1 ;  /* 0x00005a000304aa11 */ /* 0x040fe200078008ff */
        /* <DEDUP_REMOVED lines=18> */
.L_x_220:
[----:B---3--:R-:W2:Y:S01]  /*83c0*/  LDL.64 R2, [R1+0x60] ;  /* 0x0000600001027983 */ /* 0x008ea20000100a00 */
[----:B------:R-:W-:Y:S04]  /*83d0*/  DEPBAR.LE SB0, 0x0 ;  /* 0x000080000000791a */ /* 0x000fe80000000000 */
[----:B------:R-:W-:Y:S01]  /*83e0*/  USHF.R.S32.HI UR4, URZ, 0x1f, UR16 ;  /* 0x0000001f3f047899 */ /* 0x000fe20008011410 */
[----:B------:R-:W3:Y:S01]  /*83f0*/  LDL R6, [R1+0x54] ;  /* 0x0000540001067983 */ /* 0x000ee20000100800 */
[----:B------:R-:W-:Y:S02]  /*8400*/  UIMAD.WIDE.U32 UR20, UR16, UR6, URZ ;  /* 0x00000006101472a5 */ /* 0x000fe4000f8e003f */
[----:B------:R-:W-:Y:S01]  /*8410*/  UIMAD UR4, UR4, UR6, URZ ;  /* 0x00000006040472a4 */ /* 0x000fe2000f8e023f */
[----:B------:R-:W-:Y:S03]  /*8420*/  BAR.SYNC.DEFER_BLOCKING 0x0 ;  /* 0x0000000000007b1d */ /* 0x000fe60000010000 */
[----:B------:R-:W-:Y:S01]  /*8430*/  UIMAD UR4, UR16, UR7, UR4 ;  /* 0x00000007100472a4 */ /* 0x000fe2000f8e0204 */
[----:B------:R-:W-:Y:S02]  /*8440*/  MOV R4, UR20 ;  /* 0x0000001400047c02 */ /* 0x000fe40008000f00 */
[----:B------:R-:W-:Y:S01]  /*8450*/  MOV R5, UR21 ;  /* 0x0000001500057c02 */ /* 0x000fe20008000f00 */
[----:B------:R-:W-:Y:S06]  /*8460*/  UIADD3 UR4, UR21, UR4, URZ ;  /* 0x0000000415047290 */ /* 0x000fec000fffe03f */
[----:B------:R-:W-:Y:S01]  /*8470*/  MOV R0, UR4 ;  /* 0x0000000400007c02 */ /* 0x000fe20008000f00 */
        /* <DEDUP_REMOVED lines=14> */
[C---:B------:R-:W-:Y:S02]  /*8560*/  @!P2 LEA R12, P0, R2.reuse, c[0x0][0x170], 0x1 ;  /* 0x00005c00020caa11 */ /* 0x040fe400078008ff */
[C-C-:B------:R-:W-:Y:S01]  /*8570*/  @!P3 LEA.HI.X R17, R2.reuse, c[0x0][0x174], R4.reuse, 0x1, P5 ;  /* 0x00005d000211ba11 */ /* 0x140fe200028f0c04 */
[----:B------:R-:W-:Y:S01]  /*8580*/  @P2 STS.128 [R243+0xe000], RZ ;  /* 0x00e000fff3002388 */ /* 0x000fe20000000c00 */
[C---:B------:R-:W-:Y:S02]  /*8590*/  @!P2 LEA.HI.X R13, R2.reuse, c[0x0][0x174], R4, 0x1, P0 ;  /* 0x00005d00020daa11 */ /* 0x040fe400000f0c04 */
[----:B------:R-:W-:Y:S04]  /*85a0*/  IADD3 R0, P4, R2, UR14, RZ ;  /* 0x0000000e02007c10 */ /* 0x000fe8000ff9e0ff */
[----:B------:R-:W-:Y:S01]  /*85b0*/  @!P3 LEA R10, P5, R0, c[0x0][0x170], 0x1 ;  /* 0x00005c00000aba11 */ /* 0x000fe200078a08ff */
[----:B------:R-:W-:Y:S01]  /*85c0*/  @!PT LDS RZ, [RZ] ;  /* 0x00000000fffff984 */ /* 0x000fe20000000800 */
[----:B------:R-:W-:Y:S01]  /*85d0*/  @!PT LDS RZ, [RZ] ;  /* 0x00000000fffff984 */ /* 0x000fe20000000800 */
[----:B------:R-:W-:Y:S01]  /*85e0*/  @!PT LDS RZ, [RZ] ;  /* 0x00000000fffff984 */ /* 0x000fe20000000800 */
[----:B------:R2:W-:Y:S01]  /*85f0*/  @!P2 LDGSTS.E.BYPASS.LTC128B.128 [R243+0xe000], [R14.64+0x80] ;  /* 0x0e0000800ef3afae */ /* 0x0005e2000b901d52 */
[----:B------:R-:W-:Y:S02]  /*8600*/  IADD3.X R2, R4, UR12, RZ, P4, !PT ;  /* 0x0000000c04027c10 */ /* 0x000fe4000a7fe4ff */
[C---:B------:R-:W-:Y:S02]  /*8610*/  IADD3 R3, P1, R0.reuse, UR14, RZ ;  /* 0x0000000e00037c10 */ /* 0x040fe4000ff3e0ff */
[--C-:B------:R-:W-:Y:S02]  /*8620*/  @!P3 LEA.HI.X R11, R0, c[0x0][0x174], R2.reuse, 0x1, P5 ;  /* 0x00005d00000bba11 */ /* 0x100fe400028f0c02 */
[C---:B------:R-:W-:Y:S01]  /*8630*/  @!P3 LEA R8, P4, R3.reuse, c[0x0][0x170], 0x1 ;  /* 0x00005c000308ba11 */ /* 0x040fe200078808ff */
[----:B------:R-:W-:Y:S01]  /*8640*/  @P3 STS.128 [R243+0xc800], RZ ;  /* 0x00c800fff3003388 */ /* 0x000fe20000000c00 */
[----:B------:R-:W-:Y:S02]  /*8650*/  IADD3.X R5, R2, UR12, RZ, P1, !PT ;  /* 0x0000000c02057c10 */ /* 0x000fe40008ffe4ff */
[C---:B-1----:R-:W-:Y:S02]  /*8660*/  @!P2 LEA R6, P0, R0.reuse, c[0x0][0x170], 0x1 ;  /* 0x00005c000006aa11 */ /* 0x042fe400078008ff */
[C-C-:B------:R-:W-:Y:S02]  /*8670*/  @!P3 LEA.HI.X R9, R3.reuse, c[0x0][0x174], R5.reuse, 0x1, P4 ;  /* 0x00005d000309ba11 */ /* 0x140fe400020f0c05 */
[----:B------:R-:W-:Y:S01]  /*8680*/  @!P2 LEA.HI.X R7, R0, c[0x0][0x174], R2, 0x1, P0 ;  /* 0x00005d000007aa11 */ /* 0x000fe200000f0c02 */
[----:B------:R-:W-:Y:S01]  /*8690*/  @!PT LDS RZ, [RZ] ;  /* 0x00000000fffff984 */ /* 0x000fe20000000800 */
[----:B------:R-:W-:Y:S01]  /*86a0*/  @!PT LDS RZ, [RZ] ;  /* 0x00000000fffff984 */ /* 0x000fe20000000800 */
[----:B------:R-:W-:Y:S01]  /*86b0*/  @!PT LDS RZ, [RZ] ;  /* 0x00000000fffff984 */ /* 0x000fe20000000800 */
[----:B------:R1:W-:Y:S01]  /*86c0*/  @!P3 LDGSTS.E.BYPASS.LTC128B.128 [R243+0xc800], [R16.64] ;  /* 0x0c80000010f3bfae */ /* 0x0003e2000b901d52 */
[C---:B------:R-:W-:Y:S02]  /*86d0*/  @!P2 LEA R4, P1, R3.reuse, c[0x0][0x170], 0x1 ;  /* 0x00005c000304aa11 */ /* 0x040fe400078208ff */
[----:B------:R-:W-:Y:S02]  /*86e0*/  ISETP.LT.AND P4, PT, RZ, UR16, PT ;  /* 0x00000010ff007c0c */ /* 0x000fe4000bf81270 */
[----:B------:R-:W-:Y:S03]  /*86f0*/  @!P2 LEA.HI.X R5, R3, c[0x0][0x174], R5, 0x1, P1 ;  /* 0x00005d000305aa11 */ /* 0x000fe600008f0c05 */
[----:B------:R-:W-:Y:S08]  /*8700*/  @P2 STS.128 [R243+0xe800], RZ ;  /* 0x00e800fff3002388 */ /* 0x000ff00000000c00 */
[----:B------:R-:W-:Y:S01]  /*8710*/  @!PT LDS RZ, [RZ] ;  /* 0x00000000fffff984 */ /* 0x000fe20000000800 */
[----:B------:R-:W-:Y:S01]  /*8720*/  @!PT LDS RZ, [RZ] ;  /* 0x00000000fffff984 */ /* 0x000fe20000000800 */
[----:B------:R-:W-:Y:S01]  /*8730*/  @!PT LDS RZ, [RZ] ;  /* 0x00000000fffff984 */ /* 0x000fe20000000800 */
[----:B------:R2:W-:Y:S08]  /*8740*/  @!P2 LDGSTS.E.BYPASS.LTC128B.128 [R243+0xe800], [R12.64+0x80] ;  /* 0x0e8000800cf3afae */ /* 0x0005f0000b901d52 */
[----:B------:R-:W-:Y:S08]  /*8750*/  @P3 STS.128 [R243+0xd000], RZ ;  /* 0x00d000fff3003388 */ /* 0x000ff00000000c00 */
[----:B------:R-:W-:Y:S01]  /*8760*/  @!PT LDS RZ, [RZ] ;  /* 0x00000000fffff984 */ /* 0x000fe20000000800 */
[----:B------:R-:W-:Y:S01]  /*8770*/  @!PT LDS RZ, [RZ] ;  /* 0x00000000fffff984 */ /* 0x000fe20000000800 */
[----:B------:R-:W-:Y:S01]  /*8780*/  @!PT LDS RZ, [RZ] ;  /* 0x00000000fffff984 */ /* 0x000fe20000000800 */
[----:B------:R3:W-:Y:S08]  /*8790*/  @!P3 LDGSTS.E.BYPASS.LTC128B.128 [R243+0xd000], [R10.64] ;  /* 0x0d0000000af3bfae */ /* 0x0007f0000b901d52 */
        /* <DEDUP_REMOVED lines=15> */
[----:B-----5:R-:W-:Y:S08]  /*8890*/  LDSM.16.M88.4 R64, [R231] ;  /* 0x00000000e740783b */ /* 0x020ff00000000200 */
[----:B-1----:R-:W4:Y:S08]  /*88a0*/  LDSM.16.M88.4 R16, [R224+0x8000] ;  /* 0x00800000e010783b */ /* 0x002f300000000200 */
[----:B------:R-:W3:Y:S08]  /*88b0*/  LDSM.16.M88.4 R60, [R231+0x2000] ;  /* 0x00200000e73c783b */ /* 0x000ef00000000200 */
[----:B------:R-:W1:Y:S08]  /*88c0*/  LDSM.16.M88.4 R32, [R224+0x8800] ;  /* 0x00880000e020783b */ /* 0x000e700000000200 */
[----:B------:R-:W0:Y:S08]  /*88d0*/  LDGDEPBAR ;  /* 0x00000000000079af */ /* 0x000e300000000000 */
[----:B------:R-:W1:Y:S01]  /*88e0*/  LDSM.16.M88.4 R48, [R224+0x9000] ;  /* 0x00900000e030783b */ /* 0x000e620000000200 */
[-C--:B----4-:R-:W-:Y:S07]  /*88f0*/  HMMA.16816.F32 R4, R64, R16.reuse, RZ ;  /* 0x000000104004723c */ /* 0x090fee00000018ff */
[----:B------:R-:W4:Y:S01]  /*8900*/  LDSM.16.M88.4 R208, [R224+0x9800] ;  /* 0x00980000e0d0783b */ /* 0x000f220000000200 */
[C---:B---3--:R-:W-:Y:S07]  /*8910*/  HMMA.16816.F32 R8, R60.reuse, R16, RZ ;  /* 0x000000103c08723c */ /* 0x048fee00000018ff */
[----:B------:R-:W-:Y:S01]  /*8920*/  LDSM.16.M88.4 R212, [R232] ;  /* 0x00000000e8d4783b */ /* 0x000fe20000000200 */
[-C--:B--2---:R-:W-:Y:S07]  /*8930*/  HMMA.16816.F32 R12, R60, R18.reuse, RZ ;  /* 0x000000123c0c723c */ /* 0x084fee00000018ff */
[----:B------:R-:W2:Y:S01]  /*8940*/  LDSM.16.M88.4 R216, [R235] ;  /* 0x00000000ebd8783b */ /* 0x000ea20000000200 */
[C---:B------:R-:W-:Y:S07]  /*8950*/  HMMA.16816.F32 R16, R64.reuse, R18, RZ ;  /* 0x000000124010723c */ /* 0x040fee00000018ff */
[----:B------:R-:W3:Y:S01]  /*8960*/  LDSM.16.M88.4 R220, [R232+0x2000] ;  /* 0x00200000e8dc783b */ /* 0x000ee20000000200 */
[-C--:B-1----:R-:W-:Y:S08]  /*8970*/  HMMA.16816.F32 R20, R64, R32.reuse, RZ ;  /* 0x000000204014723c */ /* 0x082ff000000018ff */
[C---:B------:R-:W-:Y:S08]  /*8980*/  HMMA.16816.F32 R24, R60.reuse, R32, RZ ;  /* 0x000000203c18723c */ /* 0x040ff000000018ff */
[-C--:B------:R-:W-:Y:S08]  /*8990*/  HMMA.16816.F32 R28, R60, R34.reuse, RZ ;  /* 0x000000223c1c723c */ /* 0x080ff000000018ff */
[C---:B------:R-:W-:Y:S08]  /*89a0*/  HMMA.16816.F32 R32, R64.reuse, R34, RZ ;  /* 0x000000224020723c */ /* 0x040ff000000018ff */
[-C--:B------:R-:W-:Y:S08]  /*89b0*/  HMMA.16816.F32 R36, R64, R48.reuse, RZ ;  /* 0x000000304024723c */ /* 0x080ff000000018ff */
[C---:B------:R-:W-:Y:S08]  /*89c0*/  HMMA.16816.F32 R40, R60.reuse, R48, RZ ;  /* 0x000000303c28723c */ /* 0x040ff000000018ff */
[-C--:B------:R-:W-:Y:S08]  /*89d0*/  HMMA.16816.F32 R44, R60, R50.reuse, RZ ;  /* 0x000000323c2c723c */ /* 0x080ff000000018ff */
[C---:B------:R-:W-:Y:S08]  /*89e0*/  HMMA.16816.F32 R48, R64.reuse, R50, RZ ;  /* 0x000000324030723c */ /* 0x040ff000000018ff */
[-C--:B----4-:R-:W-:Y:S08]  /*89f0*/  HMMA.16816.F32 R52, R64, R208.reuse, RZ ;  /* 0x000000d04034723c */ /* 0x090ff000000018ff */
[C---:B------:R-:W-:Y:S08]  /*8a00*/  HMMA.16816.F32 R56, R60.reuse, R208, RZ ;  /* 0x000000d03c38723c */ /* 0x040ff000000018ff */
[-C--:B------:R-:W-:Y:S08]  /*8a10*/  HMMA.16816.F32 R60, R60, R210.reuse, RZ ;  /* 0x000000d23c3c723c */ /* 0x080ff000000018ff */
[----:B------:R-:W-:Y:S01]  /*8a20*/  HMMA.16816.F32 R64, R64, R210, RZ ;  /* 0x000000d24040723c */ /* 0x000fe200000018ff */
[----:B------:R-:W1:Y:S07]  /*8a30*/  LDSM.16.M88.4 R208, [R242] ;  /* 0x00000000f2d0783b */ /* 0x000e6e0000000200 */
[-C--:B--2---:R-:W-:Y:S08]  /*8a40*/  HMMA.16816.F32 R4, R212, R216.reuse, R4 ;  /* 0x000000d8d404723c */ /* 0x084ff00000001804 */
[C---:B---3--:R-:W-:Y:S08]  /*8a50*/  HMMA.16816.F32 R8, R220.reuse, R216, R8 ;  /* 0x000000d8dc08723c */ /* 0x048ff00000001808 */
[-C--:B------:R-:W-:Y:S08]  /*8a60*/  HMMA.16816.F32 R12, R220, R218.reuse, R12 ;  /* 0x000000dadc0c723c */ /* 0x080ff0000000180c */
[C---:B------:R-:W-:Y:S01]  /*8a70*/  HMMA.16816.F32 R16, R212.reuse, R218, R16 ;  /* 0x000000dad410723c */ /* 0x040fe20000001810 */
[----:B------:R-:W2:Y:S07]  /*8a80*/  LDSM.16.M88.4 R216, [R241] ;  /* 0x00000000f1d8783b */ /* 0x000eae0000000200 */
[-C--:B-1----:R-:W-:Y:S08]  /*8a90*/  HMMA.16816.F32 R20, R212, R208.reuse, R20 ;  /* 0x000000d0d414723c */ /* 0x082ff00000001814 */
[C---:B------:R-:W-:Y:S08]  /*8aa0*/  HMMA.16816.F32 R24, R220.reuse, R208, R24 ;  /* 0x000000d0dc18723c */ /* 0x040ff00000001818 */
[-C--:B------:R-:W-:Y:S08]  /*8ab0*/  HMMA.16816.F32 R28, R220, R210.reuse, R28 ;  /* 0x000000d2dc1c723c */ /* 0x080ff0000000181c */
[C---:B------:R-:W-:Y:S01]  /*8ac0*/  HMMA.16816.F32 R32, R212.reuse, R210, R32 ;  /* 0x000000d2d420723c */ /* 0x040fe20000001820 */
[----:B------:R-:W1:Y:S07]  /*8ad0*/  LDSM.16.M88.4 R208, [R240] ;  /* 0x00000000f0d0783b */ /* 0x000e6e0000000200 */
[-C--:B--2---:R-:W-:Y:S08]  /*8ae0*/  HMMA.16816.F32 R36, R212, R216.reuse, R36 ;  /* 0x000000d8d424723c */ /* 0x084ff00000001824 */
        /* <DEDUP_REMOVED lines=9> */
[----:B------:R-:W2:Y:S08]  /*8b80*/  LDSM.16.M88.4 R208, [R234+0x2000] ;  /* 0x00200000ead0783b */ /* 0x000eb00000000200 */
        /* <DEDUP_REMOVED lines=65> */
[----:B------:R-:W2:Y:S08]  /*8fa0*/  LDSM.16.M88.4 R212, [R232+0x6000] ;  /* 0x00600000e8d4783b */ /* 0x000eb00000000200 */
        /* <DEDUP_REMOVED lines=43> */
[----:B------:R-:W2:Y:S07]  /*9260*/  LDSM.16.M88.4 R212, [R233+0x6000] ;  /* 0x00600000e9d4783b */ /* 0x000eae0000000200 */
[-C--:B-1----:R-:W-:Y:S08]  /*9270*/  HMMA.16816.F32 R4, R220, R208.reuse, R4 ;  /* 0x000000d0dc04723c */ /* 0x082ff00000001804 */
[C---:B--2---:R-:W-:Y:S08]  /*9280*/  HMMA.16816.F32 R8, R212.reuse, R208, R8 ;  /* 0x000000d0d408723c */ /* 0x044ff00000001808 */
        /* <DEDUP_REMOVED lines=22> */
[----:B------:R-:W-:Y:S10]  /*93f0*/  MUFU.TANH R219, R8 ;  /* 0x0000000800db7308 */ /* 0x000ff40000002400 */
[----:B------:R-:W-:Y:S01]  /*9400*/  MUFU.TANH R250, R9 ;  /* 0x0000000900fa7308 */ /* 0x000fe20000002400 */
[----:B-1----:R-:W1:Y:S09]  /*9410*/  LDSM.16.M88.4 R4, [R229+0x2800] ;  /* 0x00280000e504783b */ /* 0x002e720000000200 */
[----:B------:R-:W-:Y:S10]  /*9420*/  MUFU.TANH R218, R10 ;  /* 0x0000000a00da7308 */ /* 0x000ff40000002400 */
[----:B------:R2:W-:Y:S10]  /*9430*/  MUFU.TANH R251, R11 ;  /* 0x0000000b00fb7308 */ /* 0x0005f40000002400 */
[----:B------:R-:W-:Y:S10]  /*9440*/  MUFU.TANH R142, R18 ;  /* 0x00000012008e7308 */ /* 0x000ff40000002400 */
[----:B------:R-:W-:Y:S01]  /*9450*/  MUFU.TANH R209, R19 ;  /* 0x0000001300d17308 */ /* 0x000fe20000002400 */
[----:B--2---:R-:W2:Y:S01]  /*9460*/  LDSM.16.M88.4 R8, [R229+0x3000] ;  /* 0x00300000e508783b */ /* 0x004ea20000000200 */
[-C--:B-1----:R-:W-:Y:S08]  /*9470*/  HMMA.16816.F32 R20, R220, R4.reuse, R20 ;  /* 0x00000004dc14723c */ /* 0x082ff00000001814 */
[----:B------:R-:W-:Y:S01]  /*9480*/  MUFU.TANH R244, R12 ;  /* 0x0000000c00f47308 */ /* 0x000fe20000002400 */
[C---:B------:R-:W-:Y:S09]  /*9490*/  HMMA.16816.F32 R24, R212.reuse, R4, R24 ;  /* 0x00000004d418723c */ /* 0x040ff20000001818 */
[----:B------:R-:W-:Y:S01]  /*94a0*/  MUFU.TANH R249, R13 ;  /* 0x0000000d00f97308 */ /* 0x000fe20000002400 */
[-C--:B------:R-:W-:Y:S08]  /*94b0*/  HMMA.16816.F32 R28, R212, R6.reuse, R28 ;  /* 0x00000006d41c723c */ /* 0x080ff0000000181c */
[C---:B------:R-:W-:Y:S01]  /*94c0*/  HMMA.16816.F32 R32, R220.reuse, R6, R32 ;  /* 0x00000006dc20723c */ /* 0x040fe20000001820 */
[----:B------:R-:W-:Y:S01]  /*94d0*/  MUFU.TANH R248, R14 ;  /* 0x0000000e00f87308 */ /* 0x000fe20000002400 */
[----:B------:R-:W1:Y:S01]  /*94e0*/  LDSM.16.M88.4 R4, [R229+0x3800] ;  /* 0x00380000e504783b */ /* 0x000e620000000200 */
[----:B------:R-:W-:Y:S04]  /*94f0*/  DEPBAR.LE SB0, 0x0 ;  /* 0x000080000000791a */ /* 0x000fe80000000000 */
[----:B------:R-:W-:Y:S02]  /*9500*/  FMUL.FTZ R22, R22, c[0x0][0x2ec] ;  /* 0x0000bb0016167a20 */ /* 0x000fe40000410000 */
[----:B------:R-:W-:Y:S02]  /*9510*/  FMUL.FTZ R23, R23, c[0x0][0x2ec] ;  /* 0x0000bb0017177a20 */ /* 0x000fe40000410000 */
[----:B------:R-:W3:Y:S01]  /*9520*/  MUFU.TANH R0, R22 ;  /* 0x0000001600007308 */ /* 0x000ee20000002400 */
[----:B------:R-:W-:Y:S01]  /*9530*/  BAR.SYNC.DEFER_BLOCKING 0x0 ;  /* 0x0000000000007b1d */ /* 0x000fe20000010000 */
[----:B------:R-:W-:Y:S02]  /*9540*/  FMUL.FTZ R24, R24, c[0x0][0x2ec] ;  /* 0x0000bb0018187a20 */ /* 0x000fe40000410000 */
[----:B------:R-:W-:Y:S01]  /*9550*/  FMUL.FTZ R25, R25, c[0x0][0x2ec] ;  /* 0x0000bb0019197a20 */ /* 0x000fe20000410000 */
[-C--:B--2---:R-:W-:Y:S05]  /*9560*/  HMMA.16816.F32 R36, R220, R8.reuse, R36 ;  /* 0x00000008dc24723c */ /* 0x084fea0000001824 */
[----:B------:R-:W2:Y:S01]  /*9570*/  MUFU.TANH R2, R23 ;  /* 0x0000001700027308 */ /* 0x000ea20000002400 */
[----:B------:R-:W-:Y:S02]  /*9580*/  FMUL.FTZ R26, R26, c[0x0][0x2ec] ;  /* 0x0000bb001a1a7a20 */ /* 0x000fe40000410000 */
[----:B------:R-:W-:Y:S01]  /*9590*/  FMUL.FTZ R29, R29, c[0x0][0x2ec] ;  /* 0x0000bb001d1d7a20 */ /* 0x000fe20000410000 */
[C---:B------:R-:W-:Y:S04]  /*95a0*/  HMMA.16816.F32 R40, R212.reuse, R8, R40 ;  /* 0x00000008d428723c */ /* 0x040fe80000001828 */
[----:B------:R-:W-:Y:S02]  /*95b0*/  FMUL.FTZ R31, R31, c[0x0][0x2ec] ;  /* 0x0000bb001f1f7a20 */ /* 0x000fe40000410000 */
[----:B------:R-:W-:Y:S01]  /*95c0*/  MUFU.TANH R247, R15 ;  /* 0x0000000f00f77308 */ /* 0x000fe20000002400 */
[----:B------:R-:W-:Y:S01]  /*95d0*/  FMUL.FTZ R34, R34, c[0x0][0x2ec] ;  /* 0x0000bb0022227a20 */ /* 0x000fe20000410000 */
[-C--:B------:R-:W-:Y:S01]  /*95e0*/  HMMA.16816.F32 R44, R212, R10.reuse, R44 ;  /* 0x0000000ad42c723c */ /* 0x080fe2000000182c */
[----:B---3--:R3:W-:Y:S03]  /*95f0*/  STL [R1+0xc], R0 ;  /* 0x00000c0001007387 */ /* 0x0087e60000100800 */
[----:B------:R-:W-:Y:S02]  /*9600*/  FMUL.FTZ R35, R35, c[0x0][0x2ec] ;  /* 0x0000bb0023237a20 */ /* 0x000fe40000410000 */
[----:B------:R-:W-:Y:S02]  /*9610*/  FMUL.FTZ R20, R20, c[0x0][0x2ec] ;  /* 0x0000bb0014147a20 */ /* 0x000fe40000410000 */
[----:B------:R-:W-:Y:S01]  /*9620*/  MUFU.TANH R210, R16 ;  /* 0x0000001000d27308 */ /* 0x000fe20000002400 */
[----:B------:R-:W-:Y:S01]  /*9630*/  FMUL.FTZ R38, R38, c[0x0][0x2ec] ;  /* 0x0000bb0026267a20 */ /* 0x000fe20000410000 */
[C---:B------:R-:W-:Y:S01]  /*9640*/  HMMA.16816.F32 R48, R220.reuse, R10, R48 ;  /* 0x0000000adc30723c */ /* 0x040fe20000001830 */
[----:B--2---:R2:W-:Y:S03]  /*9650*/  STL [R1+0x10], R2 ;  /* 0x0000100201007387 */ /* 0x0045e60000100800 */
[----:B------:R-:W-:Y:S02]  /*9660*/  FMUL.FTZ R21, R21, c[0x0][0x2ec] ;  /* 0x0000bb0015157a20 */ /* 0x000fe40000410000 */
[----:B------:R-:W-:Y:S02]  /*9670*/  FMUL.FTZ R27, R27, c[0x0][0x2ec] ;  /* 0x0000bb001b1b7a20 */ /* 0x000fe40000410000 */
[----:B------:R-:W-:Y:S01]  /*9680*/  MUFU.TANH R216, R20 ;  /* 0x0000001400d87308 */ /* 0x000fe20000002400 */
[-C--:B-1----:R-:W-:Y:S03]  /*9690*/  HMMA.16816.F32 R52, R220, R4.reuse, R52 ;  /* 0x00000004dc34723c */ /* 0x082fe60000001834 */
[----:B------:R-:W-:Y:S02]  /*96a0*/  FMUL.FTZ R28, R28, c[0x0][0x2ec] ;  /* 0x0000bb001c1c7a20 */ /* 0x000fe40000410000 */
[----:B------:R-:W-:Y:S02]  /*96b0*/  FMUL.FTZ R30, R30, c[0x0][0x2ec] ;  /* 0x0000bb001e1e7a20 */ /* 0x000fe40000410000 */
[----:B------:R-:W-:Y:S01]  /*96c0*/  FMUL.FTZ R44, R44, c[0x0][0x2ec] ;  /* 0x0000bb002c2c7a20 */ /* 0x000fe20000410000 */
[C---:B------:R-:W-:Y:S01]  /*96d0*/  HMMA.16816.F32 R56, R212.reuse, R4, R56 ;  /* 0x00000004d438723c */ /* 0x040fe20000001838 */
[----:B---3--:R-:W1:Y:S03]  /*96e0*/  MUFU.TANH R0, R24 ;  /* 0x0000001800007308 */ /* 0x008e660000002400 */
[----:B------:R-:W-:Y:S02]  /*96f0*/  FMUL.FTZ R45, R45, c[0x0][0x2ec] ;  /* 0x0000bb002d2d7a20 */ /* 0x000fe40000410000 */
[----:B------:R-:W-:Y:S02]  /*9700*/  FMUL.FTZ R39, R39, c[0x0][0x2ec] ;  /* 0x0000bb0027277a20 */ /* 0x000fe40000410000 */
[-C--:B------:R-:W-:Y:S03]  /*9710*/  HMMA.16816.F32 R60, R212, R6.reuse, R60 ;  /* 0x00000006d43c723c */ /* 0x080fe6000000183c */
[----:B--2---:R-:W-:Y:S01]  /*9720*/  MUFU.TANH R2, R34 ;  /* 0x0000002200027308 */ /* 0x004fe20000002400 */
[----:B------:R-:W-:Y:S02]  /*9730*/  FMUL.FTZ R50, R50, c[0x0][0x2ec] ;  /* 0x0000bb0032327a20 */ /* 0x000fe40000410000 */
[----:B------:R-:W-:Y:S02]  /*9740*/  FMUL.FTZ R40, R40, c[0x0][0x2ec] ;  /* 0x0000bb0028287a20 */ /* 0x000fe40000410000 */
[----:B------:R-:W-:Y:S04]  /*9750*/  HMMA.16816.F32 R64, R220, R6, R64 ;  /* 0x00000006dc40723c */ /* 0x000fe80000001840 */
[----:B------:R-:W-:Y:S01]  /*9760*/  FMUL.FTZ R41, R41, c[0x0][0x2ec] ;  /* 0x0000bb0029297a20 */ /* 0x000fe20000410000 */
[----:B------:R-:W-:Y:S01]  /*9770*/  MUFU.TANH R211, R21 ;  /* 0x0000001500d37308 */ /* 0x000fe20000002400 */
[----:B------:R-:W-:Y:S02]  /*9780*/  FMUL.FTZ R42, R42, c[0x0][0x2ec] ;  /* 0x0000bb002a2a7a20 */ /* 0x000fe40000410000 */
[----:B------:R-:W-:Y:S01]  /*9790*/  FMUL.FTZ R56, R56, c[0x0][0x2ec] ;  /* 0x0000bb0038387a20 */ /* 0x000fe20000410000 */
[----:B-1----:R1:W-:Y:S03]  /*97a0*/  STL [R1+0x20], R0 ;  /* 0x0000200001007387 */ /* 0x0023e60000100800 */
[----:B------:R-:W-:Y:S02]  /*97b0*/  FMUL.FTZ R24, R53, c[0x0][0x2ec] ;  /* 0x0000bb0035187a20 */ /* 0x000fe40000410000 */
[----:B------:R-:W-:Y:S01]  /*97c0*/  FMUL.FTZ R43, R43, c[0x0][0x2ec] ;  /* 0x0000bb002b2b7a20 */ /* 0x000fe20000410000 */
[----:B------:R2:W-:Y:S01]  /*97d0*/  MUFU.TANH R20, R27 ;  /* 0x0000001b00147308 */ /* 0x0005e20000002400 */
[----:B------:R-:W-:Y:S02]  /*97e0*/  FMUL.FTZ R46, R46, c[0x0][0x2ec] ;  /* 0x0000bb002e2e7a20 */ /* 0x000fe40000410000 */
[----:B------:R-:W-:Y:S02]  /*97f0*/  FMUL.FTZ R47, R47, c[0x0][0x2ec] ;  /* 0x0000bb002f2f7a20 */ /* 0x000fe40000410000 */
[----:B------:R-:W-:Y:S02]  /*9800*/  FMUL.FTZ R51, R51, c[0x0][0x2ec] ;  /* 0x0000bb0033337a20 */ /* 0x000fe40000410000 */
        /* <DEDUP_REMOVED lines=8> */
[----:B-1----:R-:W1:Y:S01]  /*9890*/  MUFU.TANH R0, R25 ;  /* 0x0000001900007308 */ /* 0x002e620000002400 */
[----:B------:R-:W-:Y:S02]  /*98a0*/  FMUL.FTZ R60, R60, c[0x0][0x2ec] ;  /* 0x0000bb003c3c7a20 */ /* 0x000fe40000410000 */
[----:B------:R-:W-:Y:S02]  /*98b0*/  FMUL.FTZ R61, R61, c[0x0][0x2ec] ;  /* 0x0000bb003d3d7a20 */ /* 0x000fe40000410000 */
[----:B--2---:R-:W-:Y:S02]  /*98c0*/  FMUL.FTZ R27, R48, c[0x0][0x2ec] ;  /* 0x0000bb00301b7a20 */ /* 0x004fe40000410000 */
[----:B------:R-:W-:Y:S02]  /*98d0*/  FMUL.FTZ R62, R62, c[0x0][0x2ec] ;  /* 0x0000bb003e3e7a20 */ /* 0x000fe40000410000 */
[----:B------:R-:W-:Y:S01]  /*98e0*/  FMUL.FTZ R66, R66, c[0x0][0x2ec] ;  /* 0x0000bb0042427a20 */ /* 0x000fe20000410000 */
[----:B------:R2:W-:Y:S01]  /*98f0*/  MUFU.TANH R134, R30 ;  /* 0x0000001e00867308 */ /* 0x0005e20000002400 */
[----:B------:R-:W-:Y:S02]  /*9900*/  FMUL.FTZ R67, R67, c[0x0][0x2ec] ;  /* 0x0000bb0043437a20 */ /* 0x000fe40000410000 */
[----:B---3--:R-:W-:Y:S07]  /*9910*/  FMUL.FTZ R28, R37, c[0x0][0x2ec] ;  /* 0x0000bb00251c7a20 */ /* 0x008fee0000410000 */
[----:B------:R-:W-:Y:S01]  /*9920*/  MUFU.TANH R143, R17 ;  /* 0x00000011008f7308 */ /* 0x000fe20000002400 */
[----:B-1----:R1:W-:Y:S01]  /*9930*/  STL [R1+0x18], R0 ;  /* 0x0000180001007387 */ /* 0x0023e20000100800 */
[----:B------:R-:W-:Y:S08]  /*9940*/  FMUL.FTZ R25, R52, c[0x0][0x2ec] ;  /* 0x0000bb0034197a20 */ /* 0x000ff00000410000 */
[----:B------:R-:W-:Y:S01]  /*9950*/  MUFU.TANH R28, R28 ;  /* 0x0000001c001c7308 */ /* 0x000fe20000002400 */
[----:B--2---:R-:W-:Y:S09]  /*9960*/  FMUL.FTZ R30, R33, c[0x0][0x2ec] ;  /* 0x0000bb00211e7a20 */ /* 0x004ff20000410000 */
[----:B------:R-:W-:Y:S10]  /*9970*/  MUFU.TANH R30, R30 ;  /* 0x0000001e001e7308 */ /* 0x000ff40000002400 */
[----:B-1----:R-:W1:Y:S10]  /*9980*/  MUFU.TANH R0, R26 ;  /* 0x0000001a00007308 */ /* 0x002e740000002400 */
[----:B------:R-:W-:Y:S10]  /*9990*/  MUFU.TANH R23, R41 ;  /* 0x0000002900177308 */ /* 0x000ff40000002400 */
[----:B------:R-:W-:Y:S01]  /*99a0*/  MUFU.TANH R133, R42 ;  /* 0x0000002a00857308 */ /* 0x000fe20000002400 */
[----:B-1----:R1:W-:Y:S01]  /*99b0*/  STL [R1+0x14], R0 ;  /* 0x0000140001007387 */ /* 0x0023e20000100800 */
[----:B------:R-:W-:Y:S08]  /*99c0*/  FMUL.FTZ R26, R49, c[0x0][0x2ec] ;  /* 0x0000bb00311a7a20 */ /* 0x000ff00000410000 */
[----:B------:R-:W-:Y:S10]  /*99d0*/  MUFU.TANH R22, R44 ;  /* 0x0000002c00167308 */ /* 0x000ff40000002400 */
        /* <DEDUP_REMOVED lines=12> */
[----:B------:R-:W-:Y:S03]  /*9aa0*/  FMUL.FTZ R31, R32, c[0x0][0x2ec] ;  /* 0x0000bb00201f7a20 */ /* 0x000fe60000410000 */
[----:B------:R-:W-:Y:S05]  /*9ab0*/  STL [R1+0x8], R2 ;  /* 0x0000080201007387 */ /* 0x000fea0000100800 */
[----:B------:R-:W-:Y:S10]  /*9ac0*/  MUFU.TANH R32, R46 ;  /* 0x0000002e00207308 */ /* 0x000ff40000002400 */
[----:B------:R-:W-:Y:S10]  /*9ad0*/  MUFU.TANH R31, R31 ;  /* 0x0000001f001f7308 */ /* 0x000ff40000002400 */
[----:B-1----:R-:W1:Y:S10]  /*9ae0*/  MUFU.TANH R0, R35 ;  /* 0x0000002300007308 */ /* 0x002e740000002400 */
[----:B------:R-:W-:Y:S10]  /*9af0*/  MUFU.TANH R35, R40 ;  /* 0x0000002800237308 */ /* 0x000ff40000002400 */
[----:B------:R-:W-:Y:S01]  /*9b00*/  MUFU.TANH R50, R51 ;  /* 0x0000003300327308 */ /* 0x000fe20000002400 */
[----:B-1----:R1:W-:Y:S09]  /*9b10*/  STL [R1+0x4], R0 ;  /* 0x0000040001007387 */ /* 0x0023f20000100800 */
[----:B------:R-:W-:Y:S10]  /*9b20*/  MUFU.TANH R25, R25 ;  /* 0x0000001900197308 */ /* 0x000ff40000002400 */
[----:B------:R-:W-:Y:S10]  /*9b30*/  MUFU.TANH R24, R24 ;  /* 0x0000001800187308 */ /* 0x000ff40000002400 */
[----:B-1----:R-:W1:Y:S10]  /*9b40*/  MUFU.TANH R0, R38 ;  /* 0x0000002600007308 */ /* 0x002e740000002400 */
[----:B------:R2:W3:Y:S10]  /*9b50*/  MUFU.TANH R38, R39 ;  /* 0x0000002700267308 */ /* 0x0004f40000002400 */
[----:B------:R2:W4:Y:S01]  /*9b60*/  MUFU.TANH R34, R54 ;  /* 0x0000003600227308 */ /* 0x0005220000002400 */
[----:B-1----:R1:W-:Y:S09]  /*9b70*/  STL [R1+0x1c], R0 ;  /* 0x00001c0001007387 */ /* 0x0023f20000100800 */
[----:B------:R2:W2:Y:S10]  /*9b80*/  MUFU.TANH R33, R55 ;  /* 0x0000003700217308 */ /* 0x0004b40000002400 */
[----:B------:R2:W2:Y:S01]  /*9b90*/  MUFU.TANH R44, R56 ;  /* 0x00000038002c7308 */ /* 0x0004a20000002400 */
        /* <DEDUP_REMOVED lines=10> */
[----:B------:R1:W1:Y:S10]  /*9c40*/  MUFU.TANH R213, R66 ;  /* 0x0000004200d57308 */ /* 0x0002740000002400 */
[----:B------:R1:W1:Y:S02]  /*9c50*/  MUFU.TANH R212, R67 ;  /* 0x0000004300d47308 */ /* 0x0002640000002400 */
[----:B-1234-:R-:W-:-:S05]  /*9c60*/  @P4 BRA `(.L_x_222) ;  /* 0xffffe27000004947 */ /* 0x01efca000383ffff */
.L_x_221:
[----:B------:R-:W2:Y:S01]  /*9c70*/  LDL.LU R40, [R1+0xc] ;  /* 0x00000c0001287983 */ /* 0x000ea20000300800 */
[----:B------:R-:W-:Y:S01]  /*9c80*/  FMNMX.FTZ R0, R208, R132, !PT ;  /* 0x00000084d0007209 */ /* 0x000fe20007810000 */
[----:B------:R-:W-:Y:S01]  /*9c90*/  UIADD3 UR16, UR16, -0x1, URZ ;  /* 0xffffffff10107890 */ /* 0x000fe2000fffe03f */
[----:B------:R-:W-:Y:S01]  /*9ca0*/  MOV R52, R35 ;  /* 0x0000002300347202 */ /* 0x000fe20000000f00 */
[----:B------:R-:W3:Y:S01]  /*9cb0*/  LDL.LU R41, [R1+0x10] ;  /* 0x0000100001297983 */ /* 0x000ee20000300800 */
[----:B------:R-:W-:Y:S02]  /*9cc0*/  FMNMX.FTZ R2, R245, R0, !PT ;  /* 0x00000000f5027209 */ /* 0x000fe40007810000 */
[----:B------:R-:W-:Y:S01]  /*9cd0*/  FMNMX.FTZ R0, R217, R139, !PT ;  /* 0x0000008bd9007209 */ /* 0x000fe20007810000 */
[----:B------:R-:W4:Y:S01]  /*9ce0*/  LDL.LU R42, [R1+0x20] ;  /* 0x00002000012a7983 */ /* 0x000f220000300800 */
[----:B------:R-:W-:Y:S02]  /*9cf0*/  FMNMX.FTZ R3, R210, R2, !PT ;  /* 0x00000002d2037209 */ /* 0x000fe40007810000 */
[----:B------:R-:W-:Y:S01]  /*9d00*/  FMNMX.FTZ R2, R246, R0, !PT ;  /* 0x00000000f6027209 */ /* 0x000fe20007810000 */
[----:B------:R-:W4:Y:S01]  /*9d10*/  LDL.LU R43, [R1+0x4] ;  /* 0x00000400012b7983 */ /* 0x000f220000300800 */
[----:B------:R-:W-:Y:S02]  /*9d20*/  FMNMX.FTZ R0, R219, R140, !PT ;  /* 0x0000008cdb007209 */ /* 0x000fe40007810000 */
[----:B-1----:R-:W-:Y:S01]  /*9d30*/  FMNMX.FTZ R4, R143, R3, !PT ;  /* 0x000000038f047209 */ /* 0x002fe20007810000 */
[----:B------:R-:W4:Y:S01]  /*9d40*/  LDL.LU R57, [R1+0x8] ;  /* 0x0000080001397983 */ /* 0x000f220000300800 */
        /* <DEDUP_REMOVED lines=10> */
[----:B------:R-:W-:Y:S01]  /*9df0*/  MOV R35, R21 ;  /* 0x0000001500237202 */ /* 0x000fe20000000f00 */
[----:B------:R-:W-:Y:S01]  /*9e00*/  STL [R1+0x9c], R237 ;  /* 0x00009ced01007387 */ /* 0x000fe20000100800 */
[----:B------:R-:W-:Y:S02]  /*9e10*/  MOV R60, R136 ;  /* 0x00000088003c7202 */ /* 0x000fe40000000f00 */
[----:B------:R-:W-:Y:S01]  /*9e20*/  FMNMX.FTZ R136, R30, R4, !PT ;  /* 0x000000041e887209 */ /* 0x000fe20007810000 */
[----:B------:R-:W-:Y:S01]  /*9e30*/  STL [R1+0x98], R236 ;  /* 0x000098ec01007387 */ /* 0x000fe20000100800 */
[----:B------:R-:W-:Y:S02]  /*9e40*/  MOV R53, R23 ;  /* 0x0000001700357202 */ /* 0x000fe40000000f00 */
[----:B------:R-:W-:Y:S01]  /*9e50*/  FMNMX.FTZ R136, R29, R136, !PT ;  /* 0x000000881d887209 */ /* 0x000fe20007810000 */
[----:B------:R-:W-:Y:S01]  /*9e60*/  STL [R1+0x94], R235 ;  /* 0x000094eb01007387 */ /* 0x000fe20000100800 */
[----:B------:R-:W-:Y:S02]  /*9e70*/  FMNMX.FTZ R3, R209, R3, !PT ;  /* 0x00000003d1037209 */ /* 0x000fe40007810000 */
[----:B------:R-:W-:Y:S01]  /*9e80*/  FMNMX.FTZ R136, R28, R136, !PT ;  /* 0x000000881c887209 */ /* 0x000fe20007810000 */
[----:B------:R-:W-:Y:S01]  /*9e90*/  STL [R1+0x90], R234 ;  /* 0x000090ea01007387 */ /* 0x000fe20000100800 */
[----:B------:R-:W-:Y:S02]  /*9ea0*/  MOV R54, R22 ;  /* 0x0000001600367202 */ /* 0x000fe40000000f00 */
        /* <DEDUP_REMOVED lines=16> */
[----:B------:R1:W-:Y:S01]  /*9fb0*/  STL [R1+0x78], R224 ;  /* 0x000078e001007387 */ /* 0x0003e20000100800 */
[----:B------:R-:W-:Y:S02]  /*9fc0*/  FMNMX.FTZ R0, R251, R0, !PT ;  /* 0x00000000fb007209 */ /* 0x000fe40007810000 */
[----:B------:R-:W-:Y:S01]  /*9fd0*/  MOV R55, R20 ;  /* 0x0000001400377202 */ /* 0x000fe20000000f00 */
[----:B------:R-:W1:Y:S01]  /*9fe0*/  SHFL.BFLY PT, R6, R136, 0x2, 0x1f ;  /* 0x0c401f0088067f89 */ /* 0x000e6200000e0000 */
[----:B------:R-:W-:Y:S02]  /*9ff0*/  FMNMX.FTZ R0, R248, R0, !PT ;  /* 0x00000000f8007209 */ /* 0x000fe40007810000 */
[----:B------:R-:W-:Y:S02]  /*a000*/  MOV R63, R133 ;  /* 0x00000085003f7202 */ /* 0x000fe40000000f00 */
[----:B------:R-:W-:Y:S03]  /*a010*/  FMNMX.FTZ R0, R247, R0, !PT ;  /* 0x00000000f7007209 */ /* 0x000fe60007810000 */
[----:B------:R-:W-:Y:S08]  /*a020*/  LDSM.16.MT88.4 R20, [R225+0xc000] ;  /* 0x00c00000e114783b */ /* 0x000ff00000004200 */
[----:B-1----:R-:W4:Y:S04]  /*a030*/  LDL.LU R224, [R1+0x18] ;  /* 0x0000180001e07983 */ /* 0x002f280000300800 */
[----:B------:R-:W4:Y:S04]  /*a040*/  LDL.LU R46, [R1+0x24] ;  /* 0x00002400012e7983 */ /* 0x000f280000300800 */
[----:B------:R-:W4:Y:S04]  /*a050*/  LDL.LU R47, [R1+0x1c] ;  /* 0x00001c00012f7983 */ /* 0x000f280000300800 */
[----:B------:R-:W4:Y:S04]  /*a060*/  LDL.LU R59, [R1+0x14] ;  /* 0x00001400013b7983 */ /* 0x000f280000300800 */
[----:B------:R-:W4:Y:S01]  /*a070*/  LDL.LU R58, [R1+0x28] ;  /* 0x00002800013a7983 */ /* 0x000f220000300800 */
[----:B------:R-:W-:Y:S05]  /*a080*/  FMNMX.FTZ R136, R136, R6, !PT ;  /* 0x0000000688887209 */ /* 0x000fea0007810000 */
[----:B------:R-:W1:Y:S02]  /*a090*/  SHFL.BFLY PT, R6, R136, 0x1, 0x1f ;  /* 0x0c201f0088067f89 */ /* 0x000e6400000e0000 */
[----:B-1----:R-:W-:Y:S04]  /*a0a0*/  FMNMX.FTZ R136, R136, R6, !PT ;  /* 0x0000000688887209 */ /* 0x002fe80007810000 */
[----:B------:R-:W-:Y:S02]  /*a0b0*/  FSETP.NEU.FTZ.AND P0, PT, R136, -INF , PT ;  /* 0xff8000008800780b */ /* 0x000fe40003f1d000 */
[----:B--2---:R-:W-:Y:S04]  /*a0c0*/  FMNMX.FTZ R3, R40, R3, !PT ;  /* 0x0000000328037209 */ /* 0x004fe80007810000 */
[----:B---3--:R-:W-:Y:S02]  /*a0d0*/  FMNMX.FTZ R3, R41, R3, !PT ;  /* 0x0000000329037209 */ /* 0x008fe40007810000 */
[----:B----4-:R-:W-:Y:S02]  /*a0e0*/  FMNMX.FTZ R2, R42, R2, !PT ;  /* 0x000000022a027209 */ /* 0x010fe40007810000 */
[----:B------:R-:W-:Y:S04]  /*a0f0*/  FMNMX.FTZ R3, R57, R3, !PT ;  /* 0x0000000339037209 */ /* 0x000fe80007810000 */
[----:B------:R-:W-:Y:S02]  /*a100*/  FMNMX.FTZ R3, R43, R3, !PT ;  /* 0x000000032b037209 */ /* 0x000fe40007810000 */
[----:B------:R-:W-:Y:S04]  /*a110*/  FMNMX.FTZ R2, R224, R2, !PT ;  /* 0x00000002e0027209 */ /* 0x000fe80007810000 */
        /* <DEDUP_REMOVED lines=19> */
[----:B------:R-:W1:Y:S03]  /*a250*/  SHFL.BFLY PT, R135, R3, 0x2, 0x1f ;  /* 0x0c401f0003877f89 */ /* 0x000e6600000e0000 */
[----:B------:R-:W-:Y:S04]  /*a260*/  FMNMX.FTZ R0, R55, R0, !PT ;  /* 0x0000000037007209 */ /* 0x000fe80007810000 */
[----:B------:R-:W-:Y:S01]  /*a270*/  FMNMX.FTZ R0, R62, R0, !PT ;  /* 0x000000003e007209 */ /* 0x000fe20007810000 */
[----:B------:R-:W2:Y:S03]  /*a280*/  SHFL.BFLY PT, R5, R4, 0x2, 0x1f ;  /* 0x0c401f0004057f89 */ /* 0x000ea600000e0000 */
[----:B------:R-:W-:Y:S04]  /*a290*/  FMNMX.FTZ R0, R58, R0, !PT ;  /* 0x000000003a007209 */ /* 0x000fe80007810000 */
[----:B------:R-:W-:Y:S04]  /*a2a0*/  FMNMX.FTZ R0, R63, R0, !PT ;  /* 0x000000003f007209 */ /* 0x000fe80007810000 */
[----:B------:R-:W-:Y:S04]  /*a2b0*/  FMNMX.FTZ R0, R36, R0, !PT ;  /* 0x0000000024007209 */ /* 0x000fe80007810000 */
[----:B------:R-:W-:Y:S02]  /*a2c0*/  FMNMX.FTZ R0, R32, R0, !PT ;  /* 0x0000000020007209 */ /* 0x000fe40007810000 */
[----:B-1----:R-:W-:Y:S02]  /*a2d0*/  FMNMX.FTZ R135, R3, R135, !PT ;  /* 0x0000008703877209 */ /* 0x002fe40007810000 */
[----:B------:R-:W-:Y:S03]  /*a2e0*/  FMNMX.FTZ R0, R60, R0, !PT ;  /* 0x000000003c007209 */ /* 0x000fe60007810000 */
[----:B------:R-:W1:Y:S01]  /*a2f0*/  SHFL.BFLY PT, R7, R135, 0x1, 0x1f ;  /* 0x0c201f0087077f89 */ /* 0x000e6200000e0000 */
[----:B------:R-:W-:Y:S02]  /*a300*/  FMNMX.FTZ R0, R61, R0, !PT ;  /* 0x000000003d007209 */ /* 0x000fe40007810000 */
[----:B--2---:R-:W-:Y:S02]  /*a310*/  FMNMX.FTZ R4, R4, R5, !PT ;  /* 0x0000000504047209 */ /* 0x004fe40007810000 */
[----:B------:R-:W-:Y:S03]  /*a320*/  FMNMX.FTZ R0, R56, R0, !PT ;  /* 0x0000000038007209 */ /* 0x000fe60007810000 */
[----:B------:R-:W2:Y:S01]  /*a330*/  SHFL.BFLY PT, R134, R4, 0x1, 0x1f ;  /* 0x0c201f0004867f89 */ /* 0x000ea200000e0000 */
[----:B------:R-:W-:Y:S04]  /*a340*/  FMNMX.FTZ R0, R138, R0, !PT ;  /* 0x000000008a007209 */ /* 0x000fe80007810000 */
[----:B------:R-:W-:Y:S05]  /*a350*/  FMNMX.FTZ R0, R137, R0, !PT ;  /* 0x0000000089007209 */ /* 0x000fea0007810000 */
[----:B------:R-:W3:Y:S01]  /*a360*/  SHFL.BFLY PT, R2, R0, 0x2, 0x1f ;  /* 0x0c401f0000027f89 */ /* 0x000ee200000e0000 */
[----:B-1----:R-:W-:Y:S02]  /*a370*/  FMNMX.FTZ R135, R135, R7, !PT ;  /* 0x0000000787877209 */ /* 0x002fe40007810000 */
[----:B--2---:R-:W-:Y:S01]  /*a380*/  FMNMX.FTZ R134, R4, R134, !PT ;  /* 0x0000008604867209 */ /* 0x004fe20007810000 */
[----:B------:R-:W-:Y:S05]  /*a390*/  FMUL.FTZ R4, R136, c[0x0][0x23c] ;  /* 0x00008f0088047a20 */ /* 0x000fea0000410000 */
[----:B------:R-:W-:Y:S02]  /*a3a0*/  FSEL R4, R4, RZ, P0 ;  /* 0x000000ff04047208 */ /* 0x000fe40000000000 */
[C---:B------:R-:W-:Y:S02]  /*a3b0*/  FSETP.NEU.FTZ.AND P0, PT, R135.reuse, -INF , PT ;  /* 0xff8000008700780b */ /* 0x040fe40003f1d000 */
[----:B---3--:R-:W-:Y:S01]  /*a3c0*/  FMNMX.FTZ R2, R0, R2, !PT ;  /* 0x0000000200027209 */ /* 0x008fe20007810000 */
[----:B------:R-:W-:Y:S02]  /*a3d0*/  FFMA.FTZ R5, R208, c[0x0][0x23c], -R4 ;  /* 0x00008f00d0057a23 */ /* 0x000fe40000010804 */
[----:B------:R-:W-:Y:S02]  /*a3e0*/  FMUL.FTZ R208, R135, c[0x0][0x23c] ;  /* 0x00008f0087d07a20 */ /* 0x000fe40000410000 */
[----:B------:R1:W-:Y:S01]  /*a3f0*/  MUFU.EX2 R229, R5 ;  /* 0x0000000500e57308 */ /* 0x0003e20000000800 */
[----:B------:R-:W-:Y:S01]  /*a400*/  FADD.FTZ R0, -R136, R132 ;  /* 0x0000008488007221 */ /* 0x000fe20000010100 */
[----:B------:R-:W2:Y:S01]  /*a410*/  SHFL.BFLY PT, R3, R2, 0x1, 0x1f ;  /* 0x0c201f0002037f89 */ /* 0x000ea200000e0000 */
[----:B------:R-:W-:Y:S01]  /*a420*/  FSEL R208, R208, RZ, P0 ;  /* 0x000000ffd0d07208 */ /* 0x000fe20000000000 */
[--C-:B------:R-:W-:Y:S01]  /*a430*/  FFMA.FTZ R6, R245, c[0x0][0x23c], -R4.reuse ;  /* 0x00008f00f5067a23 */ /* 0x100fe20000010804 */
[----:B------:R-:W-:Y:S01]  /*a440*/  FSETP.NEU.FTZ.AND P0, PT, R134, -INF , PT ;  /* 0xff8000008600780b */ /* 0x000fe20003f1d000 */
[----:B------:R-:W-:Y:S02]  /*a450*/  FMUL.FTZ R0, R0, c[0x0][0x23c] ;  /* 0x00008f0000007a20 */ /* 0x000fe40000410000 */
[--C-:B------:R-:W-:Y:S02]  /*a460*/  FFMA.FTZ R214, R30, c[0x0][0x23c], -R4.reuse ;  /* 0x00008f001ed67a23 */ /* 0x100fe40000010804 */
[----:B------:R3:W4:Y:S01]  /*a470*/  MUFU.EX2 R133, R0 ;  /* 0x0000000000857308 */ /* 0x0007220000000800 */
[--C-:B------:R-:W-:Y:S02]  /*a480*/  FFMA.FTZ R220, R29, c[0x0][0x23c], -R4.reuse ;  /* 0x00008f001ddc7a23 */ /* 0x100fe40000010804 */
[--C-:B------:R-:W-:Y:S02]  /*a490*/  FFMA.FTZ R222, R19, c[0x0][0x23c], -R4.reuse ;  /* 0x00008f0013de7a23 */ /* 0x100fe40000010804 */
[--C-:B------:R-:W-:Y:S02]  /*a4a0*/  FFMA.FTZ R221, R18, c[0x0][0x23c], -R4.reuse ;  /* 0x00008f0012dd7a23 */ /* 0x100fe40000010804 */
[--C-:B------:R-:W-:Y:S02]  /*a4b0*/  FFMA.FTZ R216, R216, c[0x0][0x23c], -R4.reuse ;  /* 0x00008f00d8d87a23 */ /* 0x100fe40000010804 */
[----:B------:R-:W-:Y:S01]  /*a4c0*/  FFMA.FTZ R211, R211, c[0x0][0x23c], -R4 ;  /* 0x00008f00d3d37a23 */ /* 0x000fe20000010804 */
[----:B------:R4:W-:Y:S01]  /*a4d0*/  MUFU.EX2 R8, R6 ;  /* 0x0000000600087308 */ /* 0x0009e20000000800 */
[--C-:B------:R-:W-:Y:S02]  /*a4e0*/  FFMA.FTZ R213, R213, c[0x0][0x23c], -R208.reuse ;  /* 0x00008f00d5d57a23 */ /* 0x100fe400000108d0 */
[----:B-1----:R-:W-:Y:S01]  /*a4f0*/  FFMA.FTZ R5, R217, c[0x0][0x23c], -R208 ;  /* 0x00008f00d9057a23 */ /* 0x002fe200000108d0 */
[----:B--2---:R-:W-:Y:S01]  /*a500*/  FMNMX.FTZ R3, R2, R3, !PT ;  /* 0x0000000302037209 */ /* 0x004fe20007810000 */
[----:B------:R-:W-:Y:S05]  /*a510*/  FFMA.FTZ R217, R26, c[0x0][0x23c], -R4 ;  /* 0x00008f001ad97a23 */ /* 0x000fea0000010804 */
        /* <DEDUP_REMOVED lines=8> */
[--C-:B------:R-:W-:Y:S01]  /*a5a0*/  FFMA.FTZ R6, R209, c[0x0][0x23c], -R208.reuse ;  /* 0x00008f00d1067a23 */ /* 0x100fe200000108d0 */
[----:B------:R-:W-:Y:S01]  /*a5b0*/  MOV R156, R53 ;  /* 0x00000035009c7202 */ /* 0x000fe20000000f00 */
[----:B------:R-:W-:Y:S02]  /*a5c0*/  FMUL.FTZ R209, R3, c[0x0][0x23c] ;  /* 0x00008f0003d17a20 */ /* 0x000fe40000410000 */
[C---:B------:R-:W-:Y:S01]  /*a5d0*/  FMUL.FTZ R17, R133.reuse, R157 ;  /* 0x0000009d85117220 */ /* 0x040fe20000410000 */
[----:B------:R-:W-:Y:S01]  /*a5e0*/  MOV R157, R52 ;  /* 0x00000034009d7202 */ /* 0x000fe20000000f00 */
[----:B------:R-:W-:Y:S01]  /*a5f0*/  FMUL.FTZ R64, R133, R204 ;  /* 0x000000cc85407220 */ /* 0x000fe20000410000 */
[----:B------:R-:W-:Y:S01]  /*a600*/  FSEL R209, R209, RZ, P0 ;  /* 0x000000ffd1d17208 */ /* 0x000fe20000000000 */
[----:B------:R4:W-:Y:S01]  /*a610*/  MUFU.EX2 R233, R6 ;  /* 0x0000000600e97308 */ /* 0x0009e20000000800 */
[C---:B------:R-:W-:Y:S02]  /*a620*/  FMUL.FTZ R65, R133.reuse, R205 ;  /* 0x000000cd85417220 */ /* 0x040fe40000410000 */
[----:B-1----:R-:W-:Y:S02]  /*a630*/  FFMA.FTZ R5, R246, c[0x0][0x23c], -R208 ;  /* 0x00008f00f6057a23 */ /* 0x002fe400000108d0 */
[C---:B------:R-:W-:Y:S02]  /*a640*/  FMUL.FTZ R68, R133.reuse, R68 ;  /* 0x0000004485447220 */ /* 0x040fe40000410000 */
[C---:B------:R-:W-:Y:S02]  /*a650*/  FMUL.FTZ R69, R133.reuse, R69 ;  /* 0x0000004585457220 */ /* 0x040fe40000410000 */
[C---:B------:R-:W-:Y:S01]  /*a660*/  FMUL.FTZ R80, R133.reuse, R80 ;  /* 0x0000005085507220 */ /* 0x040fe20000410000 */
[----:B------:R1:W-:Y:S01]  /*a670*/  MUFU.EX2 R9, R5 ;  /* 0x0000000500097308 */ /* 0x0003e20000000800 */
[C---:B------:R-:W-:Y:S02]  /*a680*/  FMUL.FTZ R81, R133.reuse, R81 ;  /* 0x0000005185517220 */ /* 0x040fe40000410000 */
[----:B------:R-:W-:Y:S02]  /*a690*/  FMUL.FTZ R84, R133, R84 ;  /* 0x0000005485547220 */ /* 0x000fe40000410000 */
[----:B--2---:R-:W-:Y:S02]  /*a6a0*/  FADD.FTZ R0, -R134, R140 ;  /* 0x0000008c86007221 */ /* 0x004fe40000010100 */
[----:B---3--:R-:W-:Y:S02]  /*a6b0*/  FMUL.FTZ R7, R132, R151 ;  /* 0x0000009784077220 */ /* 0x008fe40000410000 */
[----:B------:R-:W-:Y:S01]  /*a6c0*/  FMUL.FTZ R0, R0, c[0x0][0x23c] ;  /* 0x00008f0000007a20 */ /* 0x000fe20000410000 */
[----:B------:R-:W-:Y:S01]  /*a6d0*/  MUFU.EX2 R216, R216 ;  /* 0x000000d800d87308 */ /* 0x000fe20000000800 */
[C---:B------:R-:W-:Y:S01]  /*a6e0*/  FMUL.FTZ R18, R132.reuse, R158 ;  /* 0x0000009e84127220 */ /* 0x040fe20000410000 */
[----:B------:R-:W-:Y:S01]  /*a6f0*/  MOV R158, R50 ;  /* 0x00000032009e7202 */ /* 0x000fe20000000f00 */
[C---:B------:R-:W-:Y:S01]  /*a700*/  FMUL.FTZ R19, R132.reuse, R159 ;  /* 0x0000009f84137220 */ /* 0x040fe20000410000 */
[----:B------:R-:W-:Y:S01]  /*a710*/  MOV R159, R49 ;  /* 0x00000031009f7202 */ /* 0x000fe20000000f00 */
[----:B----4-:R-:W-:Y:S01]  /*a720*/  FFMA.FTZ R6, R249, c[0x0][0x23c], -R139 ;  /* 0x00008f00f9067a23 */ /* 0x010fe2000001088b */
[----:B------:R-:W-:Y:S01]  /*a730*/  MOV R249, R8 ;  /* 0x0000000800f97202 */ /* 0x000fe20000000f00 */
[----:B------:R-:W-:Y:S02]  /*a740*/  FMUL.FTZ R49, R133, R189 ;  /* 0x000000bd85317220 */ /* 0x000fe40000410000 */
[C---:B------:R-:W-:Y:S01]  /*a750*/  FMUL.FTZ R50, R132.reuse, R190 ;  /* 0x000000be84327220 */ /* 0x040fe20000410000 */
[----:B------:R2:W3:Y:S01]  /*a760*/  MUFU.EX2 R2, R0 ;  /* 0x0000000000027308 */ /* 0x0004e20000000800 */
[----:B------:R-:W-:Y:S01]  /*a770*/  F2FP.PACK_AB R140, R249, R229 ;  /* 0x000000e5f98c723e */ /* 0x000fe200000000ff */
[----:B------:R-:W-:Y:S02]  /*a780*/  FMUL.FTZ R66, R132, R206 ;  /* 0x000000ce84427220 */ /* 0x000fe40000410000 */
[--C-:B-1----:R-:W-:Y:S02]  /*a790*/  FFMA.FTZ R5, R210, c[0x0][0x23c], -R4.reuse ;  /* 0x00008f00d2057a23 */ /* 0x102fe40000010804 */
[--C-:B------:R-:W-:Y:S02]  /*a7a0*/  FFMA.FTZ R210, R31, c[0x0][0x23c], -R4.reuse ;  /* 0x00008f001fd27a23 */ /* 0x100fe40000010804 */
[C---:B------:R-:W-:Y:S02]  /*a7b0*/  FMUL.FTZ R67, R132.reuse, R207 ;  /* 0x000000cf84437220 */ /* 0x040fe40000410000 */
[----:B------:R1:W-:Y:S01]  /*a7c0*/  MUFU.EX2 R238, R5 ;  /* 0x0000000500ee7308 */ /* 0x0003e20000000800 */
[C---:B------:R-:W-:Y:S02]  /*a7d0*/  FMUL.FTZ R70, R132.reuse, R70 ;  /* 0x0000004684467220 */ /* 0x040fe40000410000 */
[C---:B------:R-:W-:Y:S02]  /*a7e0*/  FMUL.FTZ R71, R132.reuse, R71 ;  /* 0x0000004784477220 */ /* 0x040fe40000410000 */
[C---:B------:R-:W-:Y:S02]  /*a7f0*/  FMUL.FTZ R82, R132.reuse, R82 ;  /* 0x0000005284527220 */ /* 0x040fe40000410000 */
[C---:B------:R-:W-:Y:S02]  /*a800*/  FMUL.FTZ R83, R132.reuse, R83 ;  /* 0x0000005384537220 */ /* 0x040fe40000410000 */
[----:B------:R-:W-:Y:S01]  /*a810*/  FMUL.FTZ R85, R133, R85 ;  /* 0x0000005585557220 */ /* 0x000fe20000410000 */
        /* <DEDUP_REMOVED lines=9> */
[----:B------:R-:W-:Y:S01]  /*a8b0*/  FMUL.FTZ R13, R2, R153 ;  /* 0x00000099020d7220 */ /* 0x000fe20000410000 */
[----:B------:R-:W-:Y:S01]  /*a8c0*/  MOV R153, R32 ;  /* 0x0000002000997202 */ /* 0x000fe20000000f00 */
[----:B-1----:R-:W-:Y:S02]  /*a8d0*/  FFMA.FTZ R5, R143, c[0x0][0x23c], -R4 ;  /* 0x00008f008f057a23 */ /* 0x002fe40000010804 */
[C---:B------:R-:W-:Y:S01]  /*a8e0*/  FMUL.FTZ R32, R133.reuse, R172 ;  /* 0x000000ac85207220 */ /* 0x040fe20000410000 */
[----:B------:R-:W-:Y:S01]  /*a8f0*/  MOV R172, R35 ;  /* 0x0000002300ac7202 */ /* 0x000fe20000000f00 */
[----:B------:R-:W-:Y:S01]  /*a900*/  FMUL.FTZ R35, R132, R175 ;  /* 0x000000af84237220 */ /* 0x000fe20000410000 */
[----:B------:R1:W2:Y:S01]  /*a910*/  MUFU.EX2 R234, R5 ;  /* 0x0000000500ea7308 */ /* 0x0002a20000000800 */
[----:B------:R-:W-:Y:S01]  /*a920*/  MOV R175, R55 ;  /* 0x0000003700af7202 */ /* 0x000fe20000000f00 */
[----:B------:R-:W-:Y:S01]  /*a930*/  FMUL.FTZ R29, R2, R169 ;  /* 0x000000a9021d7220 */ /* 0x000fe20000410000 */
[----:B------:R-:W-:Y:S01]  /*a940*/  MOV R169, R45 ;  /* 0x0000002d00a97202 */ /* 0x000fe20000000f00 */
[----:B----4-:R-:W-:Y:S02]  /*a950*/  FMUL.FTZ R6, R132, R150 ;  /* 0x0000009684067220 */ /* 0x010fe40000410000 */
[C---:B------:R-:W-:Y:S02]  /*a960*/  FMUL.FTZ R40, R2.reuse, R180 ;  /* 0x000000b402287220 */ /* 0x040fe40000410000 */
[C---:B------:R-:W-:Y:S02]  /*a970*/  FMUL.FTZ R45, R2.reuse, R185 ;  /* 0x000000b9022d7220 */ /* 0x040fe40000410000 */
[----:B------:R-:W3:Y:S01]  /*a980*/  MUFU.EX2 R0, R0 ;  /* 0x0000000000007308 */ /* 0x000ee20000000800 */
[C---:B------:R-:W-:Y:S02]  /*a990*/  FMUL.FTZ R72, R2.reuse, R72 ;  /* 0x0000004802487220 */ /* 0x040fe40000410000 */
[C---:B------:R-:W-:Y:S02]  /*a9a0*/  FMUL.FTZ R73, R2.reuse, R73 ;  /* 0x0000004902497220 */ /* 0x040fe40000410000 */
[C---:B------:R-:W-:Y:S02]  /*a9b0*/  FMUL.FTZ R76, R2.reuse, R76 ;  /* 0x0000004c024c7220 */ /* 0x040fe40000410000 */
[C---:B------:R-:W-:Y:S02]  /*a9c0*/  FMUL.FTZ R77, R2.reuse, R77 ;  /* 0x0000004d024d7220 */ /* 0x040fe40000410000 */
[C---:B------:R-:W-:Y:S01]  /*a9d0*/  FMUL.FTZ R88, R2.reuse, R88 ;  /* 0x0000005802587220 */ /* 0x040fe20000410000 */
[----:B------:R-:W-:Y:S01]  /*a9e0*/  MUFU.EX2 R190, R217 ;  /* 0x000000d900be7308 */ /* 0x000fe20000000800 */
[C---:B------:R-:W-:Y:S02]  /*a9f0*/  FMUL.FTZ R89, R2.reuse, R89 ;  /* 0x0000005902597220 */ /* 0x040fe40000410000 */
[----:B------:R-:W-:Y:S02]  /*aa00*/  FMUL.FTZ R92, R2, R92 ;  /* 0x0000005c025c7220 */ /* 0x000fe40000410000 */
[----:B-1----:R-:W-:Y:S01]  /*aa10*/  FFMA.FTZ R5, R142, c[0x0][0x23c], -R208 ;  /* 0x00008f008e057a23 */ /* 0x002fe200000108d0 */
[----:B--2---:R-:W-:Y:S01]  /*aa20*/  F2FP.PACK_AB R142, R234, R238 ;  /* 0x000000eeea8e723e */ /* 0x004fe200000000ff */
[----:B------:R-:W-:Y:S02]  /*aa30*/  FMUL.FTZ R93, R2, R93 ;  /* 0x0000005d025d7220 */ /* 0x000fe40000410000 */
[C---:B------:R-:W-:Y:S01]  /*aa40*/  FMUL.FTZ R96, R133.reuse, R96 ;  /* 0x0000006085607220 */ /* 0x040fe20000410000 */
[----:B------:R-:W1:Y:S01]  /*aa50*/  MUFU.EX2 R237, R5 ;  /* 0x0000000500ed7308 */ /* 0x000e620000000800 */
[----:B------:R-:W-:Y:S02]  /*aa60*/  FMUL.FTZ R97, R133, R97 ;  /* 0x0000006185617220 */ /* 0x000fe40000410000 */
[----:B------:R-:W-:Y:S02]  /*aa70*/  FMUL.FTZ R98, R132, R98 ;  /* 0x0000006284627220 */ /* 0x000fe40000410000 */
[C---:B---3--:R-:W-:Y:S01]  /*aa80*/  FMUL.FTZ R15, R0.reuse, R155 ;  /* 0x0000009b000f7220 */ /* 0x048fe20000410000 */
[----:B------:R-:W-:Y:S01]  /*aa90*/  MOV R155, R36 ;  /* 0x00000024009b7202 */ /* 0x000fe20000000f00 */
[C---:B------:R-:W-:Y:S01]  /*aaa0*/  FMUL.FTZ R10, R0.reuse, R146 ;  /* 0x00000092000a7220 */ /* 0x040fe20000410000 */
[----:B------:R-:W2:Y:S01]  /*aab0*/  LDSM.16.MT88.4 R36, [R226+0xc000] ;  /* 0x00c00000e224783b */ /* 0x000ea20000004200 */
[C---:B------:R-:W-:Y:S02]  /*aac0*/  FMUL.FTZ R11, R0.reuse, R147 ;  /* 0x00000093000b7220 */ /* 0x040fe40000410000 */
[C---:B------:R-:W-:Y:S01]  /*aad0*/  FMUL.FTZ R14, R0.reuse, R154 ;  /* 0x0000009a000e7220 */ /* 0x040fe20000410000 */
[----:B------:R-:W-:Y:S01]  /*aae0*/  MOV R154, R60 ;  /* 0x0000003c009a7202 */ /* 0x000fe20000000f00 */
[C---:B------:R-:W-:Y:S01]  /*aaf0*/  FMUL.FTZ R26, R0.reuse, R166 ;  /* 0x000000a6001a7220 */ /* 0x040fe20000410000 */
[----:B------:R-:W-:Y:S01]  /*ab00*/  MOV R166, R44 ;  /* 0x0000002c00a67202 */ /* 0x000fe20000000f00 */
[C---:B------:R-:W-:Y:S01]  /*ab10*/  FMUL.FTZ R30, R0.reuse, R170 ;  /* 0x000000aa001e7220 */ /* 0x040fe20000410000 */
[----:B------:R-:W-:Y:S01]  /*ab20*/  MOV R170, R42 ;  /* 0x0000002a00aa7202 */ /* 0x000fe20000000f00 */
[C---:B------:R-:W-:Y:S02]  /*ab30*/  FMUL.FTZ R31, R0.reuse, R171 ;  /* 0x000000ab001f7220 */ /* 0x040fe40000410000 */
[----:B------:R-:W-:Y:S02]  /*ab40*/  FMUL.FTZ R42, R0, R182 ;  /* 0x000000b6002a7220 */ /* 0x000fe40000410000 */
[C---:B------:R-:W-:Y:S02]  /*ab50*/  FMUL.FTZ R44, R2.reuse, R184 ;  /* 0x000000b8022c7220 */ /* 0x040fe40000410000 */
[----:B------:R-:W-:Y:S01]  /*ab60*/  FMUL.FTZ R60, R2, R200 ;  /* 0x000000c8023c7220 */ /* 0x000fe20000410000 */
[----:B-1----:R-:W-:Y:S01]  /*ab70*/  F2FP.PACK_AB R143, R233, R237 ;  /* 0x000000ede98f723e */ /* 0x002fe200000000ff */
[--C-:B------:R-:W-:Y:S02]  /*ab80*/  FFMA.FTZ R5, R219, c[0x0][0x23c], -R139.reuse ;  /* 0x00008f00db057a23 */ /* 0x100fe4000001088b */
[--C-:B------:R-:W-:Y:S02]  /*ab90*/  FFMA.FTZ R219, R28, c[0x0][0x23c], -R4.reuse ;  /* 0x00008f001cdb7a23 */ /* 0x100fe40000010804 */
[----:B------:R1:W-:Y:S01]  /*aba0*/  MUFU.EX2 R245, R5 ;  /* 0x0000000500f57308 */ /* 0x0003e20000000800 */
[----:B------:R-:W-:Y:S01]  /*abb0*/  FMUL.FTZ R28, R2, R168 ;  /* 0x000000a8021c7220 */ /* 0x000fe20000410000 */
[----:B------:R-:W-:Y:S01]  /*abc0*/  MOV R168, R34 ;  /* 0x0000002200a87202 */ /* 0x000fe20000000f00 */
[----:B------:R-:W-:Y:S01]  /*abd0*/  FMUL.FTZ R34, R132, R174 ;  /* 0x000000ae84227220 */ /* 0x000fe20000410000 */
[----:B------:R-:W-:Y:S01]  /*abe0*/  MOV R174, R46 ;  /* 0x0000002e00ae7202 */ /* 0x000fe20000000f00 */
[C---:B------:R-:W-:Y:S02]  /*abf0*/  FMUL.FTZ R46, R0.reuse, R186 ;  /* 0x000000ba002e7220 */ /* 0x040fe40000410000 */
[C---:B------:R-:W-:Y:S02]  /*ac00*/  FMUL.FTZ R74, R0.reuse, R74 ;  /* 0x0000004a004a7220 */ /* 0x040fe40000410000 */
[C---:B------:R-:W-:Y:S01]  /*ac10*/  FMUL.FTZ R75, R0.reuse, R75 ;  /* 0x0000004b004b7220 */ /* 0x040fe20000410000 */
[----:B------:R-:W-:Y:S01]  /*ac20*/  MUFU.EX2 R186, R222 ;  /* 0x000000de00ba7308 */ /* 0x000fe20000000800 */
[C---:B------:R-:W-:Y:S02]  /*ac30*/  FMUL.FTZ R78, R0.reuse, R78 ;  /* 0x0000004e004e7220 */ /* 0x040fe40000410000 */
[C---:B------:R-:W-:Y:S02]  /*ac40*/  FMUL.FTZ R79, R0.reuse, R79 ;  /* 0x0000004f004f7220 */ /* 0x040fe40000410000 */
[C---:B------:R-:W-:Y:S02]  /*ac50*/  FMUL.FTZ R90, R0.reuse, R90 ;  /* 0x0000005a005a7220 */ /* 0x040fe40000410000 */
[C---:B------:R-:W-:Y:S02]  /*ac60*/  FMUL.FTZ R91, R0.reuse, R91 ;  /* 0x0000005b005b7220 */ /* 0x040fe40000410000 */
[C---:B------:R-:W-:Y:S02]  /*ac70*/  FMUL.FTZ R94, R0.reuse, R94 ;  /* 0x0000005e005e7220 */ /* 0x040fe40000410000 */
[----:B------:R-:W-:Y:S02]  /*ac80*/  FMUL.FTZ R95, R0, R95 ;  /* 0x0000005f005f7220 */ /* 0x000fe40000410000 */
[----:B------:R-:W-:Y:S02]  /*ac90*/  FMUL.FTZ R99, R132, R99 ;  /* 0x0000006384637220 */ /* 0x000fe40000410000 */
[----:B-1----:R-:W-:Y:S02]  /*aca0*/  FFMA.FTZ R5, R250, c[0x0][0x23c], -R139 ;  /* 0x00008f00fa057a23 */ /* 0x002fe4000001088b */
[--C-:B------:R-:W-:Y:S02]  /*acb0*/  FFMA.FTZ R250, R25, c[0x0][0x23c], -R4.reuse ;  /* 0x00008f0019fa7a23 */ /* 0x100fe40000010804 */
[----:B------:R-:W1:Y:S01]  /*acc0*/  MUFU.EX2 R240, R5 ;  /* 0x0000000500f07308 */ /* 0x000e620000000800 */
[----:B------:R-:W-:Y:S01]  /*acd0*/  FMUL.FTZ R25, R2, R165 ;  /* 0x000000a502197220 */ /* 0x000fe20000410000 */
[----:B------:R-:W-:Y:S01]  /*ace0*/  MOV R165, R62 ;  /* 0x0000003e00a57202 */ /* 0x000fe20000000f00 */
        /* <DEDUP_REMOVED lines=16> */
[C---:B------:R-:W-:Y:S01]  /*adf0*/  FMUL.FTZ R27, R0.reuse, R167 ;  /* 0x000000a7001b7220 */ /* 0x040fe20000410000 */
[----:B------:R-:W-:Y:S01]  /*ae00*/  MOV R167, R33 ;  /* 0x0000002100a77202 */ /* 0x000fe20000000f00 */
[C---:B------:R-:W-:Y:S01]  /*ae10*/  FMUL.FTZ R33, R133.reuse, R173 ;  /* 0x000000ad85217220 */ /* 0x040fe20000410000 */
[----:B------:R-:W-:Y:S01]  /*ae20*/  MOV R173, R58 ;  /* 0x0000003a00ad7202 */ /* 0x000fe20000000f00 */
[C---:B------:R-:W-:Y:S02]  /*ae30*/  FMUL.FTZ R58, R0.reuse, R198 ;  /* 0x000000c6003a7220 */ /* 0x040fe40000410000 */
[C---:B------:R-:W-:Y:S02]  /*ae40*/  FMUL.FTZ R110, R0.reuse, R110 ;  /* 0x0000006e006e7220 */ /* 0x040fe40000410000 */
[----:B------:R-:W-:Y:S01]  /*ae50*/  FMUL.FTZ R111, R0, R111 ;  /* 0x0000006f006f7220 */ /* 0x000fe20000410000 */
        /* <DEDUP_REMOVED lines=9> */
[----:B------:R-:W-:Y:S02]  /*aef0*/  FFMA.FTZ R251, R24, c[0x0][0x23c], -R4 ;  /* 0x00008f0018fb7a23 */ /* 0x000fe40000010804 */
[----:B------:R1:W3:Y:S01]  /*af00*/  MUFU.EX2 R239, R5 ;  /* 0x0000000500ef7308 */ /* 0x0002e20000000800 */
[C---:B------:R-:W-:Y:S02]  /*af10*/  FMUL.FTZ R4, R133.reuse, R148 ;  /* 0x0000009485047220 */ /* 0x040fe40000410000 */
[----:B------:R-:W-:Y:S01]  /*af20*/  FMUL.FTZ R24, R2, R164 ;  /* 0x000000a402187220 */ /* 0x000fe20000410000 */
[----:B------:R-:W-:Y:S01]  /*af30*/  MOV R164, R63 ;  /* 0x0000003f00a47202 */ /* 0x000fe20000000f00 */
[----:B------:R-:W-:Y:S02]  /*af40*/  FMUL.FTZ R63, R0, R203 ;  /* 0x000000cb003f7220 */ /* 0x000fe40000410000 */
[----:B------:R-:W-:Y:S02]  /*af50*/  FMUL.FTZ R119, R132, R119 ;  /* 0x0000007784777220 */ /* 0x000fe40000410000 */
[C---:B------:R-:W-:Y:S01]  /*af60*/  FMUL.FTZ R120, R2.reuse, R120 ;  /* 0x0000007802787220 */ /* 0x040fe20000410000 */
[----:B------:R-:W-:Y:S01]  /*af70*/  MUFU.EX2 R203, R218 ;  /* 0x000000da00cb7308 */ /* 0x000fe20000000800 */
[----:B------:R-:W-:Y:S02]  /*af80*/  FMUL.FTZ R121, R2, R121 ;  /* 0x0000007902797220 */ /* 0x000fe40000410000 */
[C---:B------:R-:W-:Y:S02]  /*af90*/  FMUL.FTZ R122, R0.reuse, R122 ;  /* 0x0000007a007a7220 */ /* 0x040fe40000410000 */
[----:B------:R-:W-:Y:S02]  /*afa0*/  FMUL.FTZ R123, R0, R123 ;  /* 0x0000007b007b7220 */ /* 0x000fe40000410000 */
[--C-:B------:R-:W-:Y:S02]  /*afb0*/  FFMA.FTZ R152, R152, c[0x0][0x23c], -R208.reuse ;  /* 0x00008f0098987a23 */ /* 0x100fe400000108d0 */
[C---:B------:R-:W-:Y:S01]  /*afc0*/  FMUL.FTZ R128, R133.reuse, R128 ;  /* 0x0000008085807220 */ /* 0x040fe20000410000 */
[----:B------:R-:W-:Y:S01]  /*afd0*/  MUFU.EX2 R251, R251 ;  /* 0x000000fb00fb7308 */ /* 0x000fe20000000800 */
[----:B------:R-:W-:Y:S02]  /*afe0*/  FMUL.FTZ R129, R133, R129 ;  /* 0x0000008185817220 */ /* 0x000fe40000410000 */
[--C-:B------:R-:W-:Y:S02]  /*aff0*/  FFMA.FTZ R159, R159, c[0x0][0x23c], -R208.reuse ;  /* 0x00008f009f9f7a23 */ /* 0x100fe400000108d0 */
[--C-:B-1----:R-:W-:Y:S01]  /*b000*/  FFMA.FTZ R5, R244, c[0x0][0x23c], -R139.reuse ;  /* 0x00008f00f4057a23 */ /* 0x102fe2000001088b */
[----:B------:R-:W-:Y:S01]  /*b010*/  MOV R244, R9 ;  /* 0x0000000900f47202 */ /* 0x000fe20000000f00 */
[----:B------:R-:W-:Y:S01]  /*b020*/  FMUL.FTZ R9, R2, R145 ;  /* 0x0000009102097220 */ /* 0x000fe20000410000 */
[----:B---3--:R-:W-:Y:S01]  /*b030*/  F2FP.PACK_AB R145, R239, R246 ;  /* 0x000000f6ef91723e */ /* 0x008fe200000000ff */
[--C-:B------:R-:W-:Y:S01]  /*b040*/  FFMA.FTZ R158, R158, c[0x0][0x23c], -R208.reuse ;  /* 0x00008f009e9e7a23 */ /* 0x100fe200000108d0 */
[----:B------:R-:W1:Y:S01]  /*b050*/  MUFU.EX2 R236, R5 ;  /* 0x0000000500ec7308 */ /* 0x000e620000000800 */
[----:B------:R-:W-:Y:S01]  /*b060*/  F2FP.PACK_AB R141, R244, R223 ;  /* 0x000000dff48d723e */ /* 0x000fe200000000ff */
[--C-:B------:R-:W-:Y:S02]  /*b070*/  FFMA.FTZ R157, R157, c[0x0][0x23c], -R139.reuse ;  /* 0x00008f009d9d7a23 */ /* 0x100fe4000001088b */
[--C-:B------:R-:W-:Y:S02]  /*b080*/  FFMA.FTZ R156, R156, c[0x0][0x23c], -R139.reuse ;  /* 0x00008f009c9c7a23 */ /* 0x100fe4000001088b */
[C---:B------:R-:W-:Y:S02]  /*b090*/  FMUL.FTZ R124, R2.reuse, R124 ;  /* 0x0000007c027c7220 */ /* 0x040fe40000410000 */
[----:B------:R-:W-:Y:S02]  /*b0a0*/  FMUL.FTZ R125, R2, R125 ;  /* 0x0000007d027d7220 */ /* 0x000fe40000410000 */
[----:B------:R-:W-:Y:S01]  /*b0b0*/  MUFU.EX2 R171, R152 ;  /* 0x0000009800ab7308 */ /* 0x000fe20000000800 */
[C---:B------:R-:W-:Y:S02]  /*b0c0*/  FMUL.FTZ R126, R0.reuse, R126 ;  /* 0x0000007e007e7220 */ /* 0x040fe40000410000 */
[----:B------:R-:W-:Y:S02]  /*b0d0*/  FMUL.FTZ R127, R0, R127 ;  /* 0x0000007f007f7220 */ /* 0x000fe40000410000 */
[--C-:B------:R-:W-:Y:S02]  /*b0e0*/  FFMA.FTZ R168, R168, c[0x0][0x23c], -R208.reuse ;  /* 0x00008f00a8a87a23 */ /* 0x100fe400000108d0 */
[--C-:B------:R-:W-:Y:S02]  /*b0f0*/  FFMA.FTZ R167, R167, c[0x0][0x23c], -R208.reuse ;  /* 0x00008f00a7a77a23 */ /* 0x100fe400000108d0 */
[--C-:B------:R-:W-:Y:S01]  /*b100*/  FFMA.FTZ R166, R166, c[0x0][0x23c], -R139.reuse ;  /* 0x00008f00a6a67a23 */ /* 0x100fe2000001088b */
[----:B------:R-:W-:Y:S01]  /*b110*/  MUFU.EX2 R204, R158 ;  /* 0x0000009e00cc7308 */ /* 0x000fe20000000800 */
[--C-:B------:R-:W-:Y:S02]  /*b120*/  FFMA.FTZ R169, R169, c[0x0][0x23c], -R139.reuse ;  /* 0x00008f00a9a97a23 */ /* 0x100fe4000001088b */
[----:B------:R-:W-:Y:S01]  /*b130*/  FFMA.FTZ R252, R252, c[0x0][0x23c], -R139 ;  /* 0x00008f00fcfc7a23 */ /* 0x000fe2000001088b */
[----:B-1----:R-:W-:Y:S01]  /*b140*/  F2FP.PACK_AB R146, R232, R236 ;  /* 0x000000ece892723e */ /* 0x002fe200000000ff */
[--C-:B------:R-:W-:Y:S01]  /*b150*/  FFMA.FTZ R5, R248, c[0x0][0x23c], -R209.reuse ;  /* 0x00008f00f8057a23 */ /* 0x100fe200000108d1 */
[----:B------:R-:W-:Y:S01]  /*b160*/  MOV R248, R56 ;  /* 0x0000003800f87202 */ /* 0x000fe20000000f00 */
[----:B------:R-:W-:Y:S02]  /*b170*/  FMUL.FTZ R56, R2, R196 ;  /* 0x000000c402387220 */ /* 0x000fe40000410000 */
[C---:B------:R-:W-:Y:S01]  /*b180*/  FMUL.FTZ R130, R132.reuse, R130 ;  /* 0x0000008284827220 */ /* 0x040fe20000410000 */
[----:B------:R1:W-:Y:S01]  /*b190*/  MUFU.EX2 R235, R5 ;  /* 0x0000000500eb7308 */ /* 0x0003e20000000800 */
[----:B------:R-:W-:Y:S02]  /*b1a0*/  FMUL.FTZ R131, R132, R131 ;  /* 0x0000008384837220 */ /* 0x000fe40000410000 */
[--C-:B------:R-:W-:Y:S07]  /*b1b0*/  FFMA.FTZ R138, R138, c[0x0][0x23c], -R209.reuse ;  /* 0x00008f008a8a7a23 */ /* 0x100fee00000108d1 */
[----:B------:R-:W-:Y:S10]  /*b1c0*/  MUFU.EX2 R196, R157 ;  /* 0x0000009d00c47308 */ /* 0x000ff40000000800 */
[----:B------:R-:W-:Y:S01]  /*b1d0*/  MUFU.EX2 R200, R156 ;  /* 0x0000009c00c87308 */ /* 0x000fe20000000800 */
[----:B-1----:R-:W-:Y:S01]  /*b1e0*/  FFMA.FTZ R5, R247, c[0x0][0x23c], -R209 ;  /* 0x00008f00f7057a23 */ /* 0x002fe200000108d1 */
[----:B------:R-:W-:Y:S01]  /*b1f0*/  MOV R247, R61 ;  /* 0x0000003d00f77202 */ /* 0x000fe20000000f00 */
[----:B------:R-:W-:Y:S07]  /*b200*/  FMUL.FTZ R61, R2, R201 ;  /* 0x000000c9023d7220 */ /* 0x000fee0000410000 */
[----:B------:R1:W3:Y:S10]  /*b210*/  MUFU.EX2 R231, R5 ;  /* 0x0000000500e77308 */ /* 0x0002f40000000800 */
[----:B------:R-:W-:Y:S10]  /*b220*/  MUFU.EX2 R201, R210 ;  /* 0x000000d200c97308 */ /* 0x000ff40000000800 */
[----:B------:R-:W-:Y:S01]  /*b230*/  MUFU.EX2 R252, R252 ;  /* 0x000000fc00fc7308 */ /* 0x000fe20000000800 */
[----:B-1----:R-:W-:Y:S01]  /*b240*/  FMUL.FTZ R5, R133, R149 ;  /* 0x0000009585057220 */ /* 0x002fe20000410000 */
[----:B---3--:R-:W-:Y:S01]  /*b250*/  F2FP.PACK_AB R147, R231, R235 ;  /* 0x000000ebe793723e */ /* 0x008fe200000000ff */
[----:B------:R-:W-:Y:S05]  /*b260*/  LDSM.16.MT88.4 R148, [R227+0xc000] ;  /* 0x00c00000e394783b */ /* 0x000fea0000004200 */
[-C--:B------:R-:W-:Y:S08]  /*b270*/  HMMA.16816.F32 R4, R140, R20.reuse, R4 ;  /* 0x000000148c04723c */ /* 0x080ff00000001804 */
[C---:B------:R-:W-:Y:S07]  /*b280*/  HMMA.16816.F32 R8, R144.reuse, R20, R8 ;  /* 0x000000149008723c */ /* 0x040fee0000001808 */
[C---:B------:R-:W-:Y:S01]  /*b290*/  FMUL.FTZ R20, R133.reuse, R160 ;  /* 0x000000a085147220 */ /* 0x040fe20000410000 */
[-C--:B------:R-:W-:Y:S04]  /*b2a0*/  HMMA.16816.F32 R12, R144, R22.reuse, R12 ;  /* 0x00000016900c723c */ /* 0x080fe8000000180c */
[C---:B------:R-:W-:Y:S01]  /*b2b0*/  FMUL.FTZ R21, R133.reuse, R161 ;  /* 0x000000a185157220 */ /* 0x040fe20000410000 */
[----:B------:R-:W-:Y:S01]  /*b2c0*/  MOV R161, R47 ;  /* 0x0000002f00a17202 */ /* 0x000fe20000000f00 */
[----:B------:R-:W-:Y:S01]  /*b2d0*/  FMUL.FTZ R47, R0, R187 ;  /* 0x000000bb002f7220 */ /* 0x000fe20000410000 */
[----:B------:R-:W-:Y:S01]  /*b2e0*/  MOV R160, R48 ;  /* 0x0000003000a07202 */ /* 0x000fe20000000f00 */
[C---:B------:R-:W-:Y:S04]  /*b2f0*/  HMMA.16816.F32 R16, R140.reuse, R22, R16 ;  /* 0x000000168c10723c */ /* 0x040fe80000001810 */
[----:B------:R-:W-:Y:S02]  /*b300*/  FMUL.FTZ R48, R133, R188 ;  /* 0x000000bc85307220 */ /* 0x000fe40000410000 */
[----:B------:R1:W-:Y:S01]  /*b310*/  MUFU.EX2 R188, R159 ;  /* 0x0000009f00bc7308 */ /* 0x0003e20000000800 */
[C---:B------:R-:W-:Y:S01]  /*b320*/  FMUL.FTZ R22, R132.reuse, R162 ;  /* 0x000000a284167220 */ /* 0x040fe20000410000 */
[----:B------:R-:W-:Y:S01]  /*b330*/  MOV R162, R54 ;  /* 0x0000003600a27202 */ /* 0x000fe20000000f00 */
[----:B------:R-:W-:Y:S01]  /*b340*/  FMUL.FTZ R23, R132, R163 ;  /* 0x000000a384177220 */ /* 0x000fe20000410000 */
[----:B------:R-:W3:Y:S02]  /*b350*/  LDSM.16.MT88.4 R52, [R228+0xc000] ;  /* 0x00c00000e434783b */ /* 0x000ee40000004200 */
[--C-:B------:R-:W-:Y:S01]  /*b360*/  FFMA.FTZ R161, R161, c[0x0][0x23c], -R208.reuse ;  /* 0x00008f00a1a17a23 */ /* 0x100fe200000108d0 */
[----:B------:R-:W-:Y:S01]  /*b370*/  MOV R163, R51 ;  /* 0x0000003300a37202 */ /* 0x000fe20000000f00 */
[--C-:B------:R-:W-:Y:S02]  /*b380*/  FFMA.FTZ R160, R160, c[0x0][0x23c], -R208.reuse ;  /* 0x00008f00a0a07a23 */ /* 0x100fe400000108d0 */
[-C--:B--2---:R-:W-:Y:S03]  /*b390*/  HMMA.16816.F32 R20, R140, R36.reuse, R20 ;  /* 0x000000248c14723c */ /* 0x084fe60000001814 */
[--C-:B------:R-:W-:Y:S02]  /*b3a0*/  FFMA.FTZ R162, R162, c[0x0][0x23c], -R139.reuse ;  /* 0x00008f00a2a27a23 */ /* 0x100fe4000001088b */
[--C-:B------:R-:W-:Y:S02]  /*b3b0*/  FFMA.FTZ R163, R163, c[0x0][0x23c], -R139.reuse ;  /* 0x00008f00a3a37a23 */ /* 0x100fe4000001088b */
[----:B------:R-:W2:Y:S01]  /*b3c0*/  MUFU.EX2 R189, R162 ;  /* 0x000000a200bd7308 */ /* 0x000ea20000000800 */
[C---:B------:R-:W-:Y:S04]  /*b3d0*/  HMMA.16816.F32 R24, R144.reuse, R36, R24 ;  /* 0x000000249018723c */ /* 0x040fe80000001818 */
[----:B------:R-:W-:Y:S01]  /*b3e0*/  FMUL.FTZ R51, R132, R191 ;  /* 0x000000bf84337220 */ /* 0x000fe20000410000 */
[----:B-1----:R-:W-:Y:S02]  /*b3f0*/  LDSM.16.MT88.4 R156, [R226+0xd000] ;  /* 0x00d00000e29c783b */ /* 0x002fe40000004200 */
[C---:B------:R-:W-:Y:S01]  /*b400*/  FMUL.FTZ R36, R133.reuse, R176 ;  /* 0x000000b085247220 */ /* 0x040fe20000410000 */
[-C--:B------:R-:W-:Y:S01]  /*b410*/  HMMA.16816.F32 R28, R144, R38.reuse, R28 ;  /* 0x00000026901c723c */ /* 0x080fe2000000181c */
[----:B------:R-:W-:Y:S03]  /*b420*/  MUFU.EX2 R210, R163 ;  /* 0x000000a300d27308 */ /* 0x000fe60000000800 */
[C---:B------:R-:W-:Y:S01]  /*b430*/  FMUL.FTZ R37, R133.reuse, R177 ;  /* 0x000000b185257220 */ /* 0x040fe20000410000 */
[----:B------:R-:W-:Y:S01]  /*b440*/  MOV R177, R57 ;  /* 0x0000003900b17202 */ /* 0x000fe20000000f00 */
[----:B------:R-:W-:Y:S01]  /*b450*/  FMUL.FTZ R57, R2, R197 ;  /* 0x000000c502397220 */ /* 0x000fe20000410000 */
[----:B------:R-:W-:Y:S01]  /*b460*/  MOV R176, R59 ;  /* 0x0000003b00b07202 */ /* 0x000fe20000000f00 */
[C---:B------:R-:W-:Y:S04]  /*b470*/  HMMA.16816.F32 R32, R140.reuse, R38, R32 ;  /* 0x000000268c20723c */ /* 0x040fe80000001820 */
[----:B------:R-:W-:Y:S01]  /*b480*/  FMUL.FTZ R59, R0, R199 ;  /* 0x000000c7003b7220 */ /* 0x000fe20000410000 */
[----:B------:R-:W-:Y:S01]  /*b490*/  MOV R180, R177 ;  /* 0x000000b100b47202 */ /* 0x000fe20000000f00 */
[----:B------:R-:W-:Y:S01]  /*b4a0*/  MUFU.EX2 R199, R160 ;  /* 0x000000a000c77308 */ /* 0x000fe20000000800 */
[C---:B------:R-:W-:Y:S01]  /*b4b0*/  FMUL.FTZ R38, R132.reuse, R178 ;  /* 0x000000b284267220 */ /* 0x040fe20000410000 */
[----:B------:R-:W-:Y:S01]  /*b4c0*/  MOV R178, R43 ;  /* 0x0000002b00b27202 */ /* 0x000fe20000000f00 */
[----:B------:R-:W-:Y:S03]  /*b4d0*/  FMUL.FTZ R39, R132, R179 ;  /* 0x000000b384277220 */ /* 0x000fe60000410000 */
[----:B------:R-:W-:Y:S01]  /*b4e0*/  MOV R179, R41 ;  /* 0x0000002900b37202 */ /* 0x000fe20000000f00 */
[----:B------:R-:W-:Y:S02]  /*b4f0*/  FMUL.FTZ R41, R2, R181 ;  /* 0x000000b502297220 */ /* 0x000fe40000410000 */
[----:B------:R-:W-:Y:S01]  /*b500*/  FMUL.FTZ R43, R0, R183 ;  /* 0x000000b7002b7220 */ /* 0x000fe20000410000 */
[-C--:B---3--:R-:W-:Y:S01]  /*b510*/  HMMA.16816.F32 R36, R140, R52.reuse, R36 ;  /* 0x000000348c24723c */ /* 0x088fe20000001824 */
[----:B------:R-:W-:Y:S02]  /*b520*/  MUFU.EX2 R177, R214 ;  /* 0x000000d600b17308 */ /* 0x000fe40000000800 */
[--C-:B------:R-:W-:Y:S05]  /*b530*/  FFMA.FTZ R152, R180, c[0x0][0x23c], -R208.reuse ;  /* 0x00008f00b4987a23 */ /* 0x100fea00000108d0 */
[C---:B------:R-:W-:Y:S03]  /*b540*/  HMMA.16816.F32 R40, R144.reuse, R52, R40 ;  /* 0x000000349028723c */ /* 0x040fe60000001828 */
[----:B------:R2:W-:Y:S04]  /*b550*/  MUFU.EX2 R183, R167 ;  /* 0x000000a700b77308 */ /* 0x0005e80000000800 */
[C---:B------:R-:W-:Y:S01]  /*b560*/  FMUL.FTZ R52, R133.reuse, R192 ;  /* 0x000000c085347220 */ /* 0x040fe20000410000 */
[-C--:B------:R-:W-:Y:S04]  /*b570*/  HMMA.16816.F32 R44, R144, R54.reuse, R44 ;  /* 0x00000036902c723c */ /* 0x080fe8000000182c */
[----:B------:R-:W-:Y:S01]  /*b580*/  FMUL.FTZ R53, R133, R193 ;  /* 0x000000c185357220 */ /* 0x000fe20000410000 */
[----:B------:R-:W-:Y:S03]  /*b590*/  MUFU.EX2 R192, R220 ;  /* 0x000000dc00c07308 */ /* 0x000fe60000000800 */
[C---:B------:R-:W-:Y:S07]  /*b5a0*/  HMMA.16816.F32 R48, R140.reuse, R54, R48 ;  /* 0x000000368c30723c */ /* 0x040fee0000001830 */
[C---:B------:R-:W-:Y:S01]  /*b5b0*/  FMUL.FTZ R54, R132.reuse, R194 ;  /* 0x000000c284367220 */ /* 0x040fe20000410000 */
[----:B------:R-:W-:Y:S01]  /*b5c0*/  MUFU.EX2 R180, R152 ;  /* 0x0000009800b47308 */ /* 0x000fe20000000800 */
[----:B------:R-:W-:Y:S03]  /*b5d0*/  FMUL.FTZ R55, R132, R195 ;  /* 0x000000c384377220 */ /* 0x000fe60000410000 */
[----:B--2---:R-:W-:Y:S04]  /*b5e0*/  MOV R167, R189 ;  /* 0x000000bd00a77202 */ /* 0x004fe80000000f00 */
[-C--:B------:R-:W-:Y:S02]  /*b5f0*/  HMMA.16816.F32 R52, R140, R148.reuse, R52 ;  /* 0x000000948c34723c */ /* 0x080fe40000001834 */
[----:B------:R1:W-:Y:S06]  /*b600*/  MUFU.EX2 R193, R161 ;  /* 0x000000a100c17308 */ /* 0x0003ec0000000800 */
[C---:B------:R-:W-:Y:S04]  /*b610*/  HMMA.16816.F32 R56, R144.reuse, R148, R56 ;  /* 0x000000949038723c */ /* 0x040fe80000001838 */
[----:B------:R-:W-:Y:S04]  /*b620*/  MUFU.EX2 R194, R221 ;  /* 0x000000dd00c27308 */ /* 0x000fe80000000800 */
[-C--:B------:R-:W-:Y:S08]  /*b630*/  HMMA.16816.F32 R60, R144, R150.reuse, R60 ;  /* 0x00000096903c723c */ /* 0x080ff0000000183c */
[C---:B------:R-:W-:Y:S01]  /*b640*/  HMMA.16816.F32 R64, R140.reuse, R150, R64 ;  /* 0x000000968c40723c */ /* 0x040fe20000001840 */
[----:B------:R-:W2:Y:S08]  /*b650*/  LDSM.16.MT88.4 R148, [R225+0xe000] ;  /* 0x00e00000e194783b */ /* 0x000eb00000004200 */
[----:B-1----:R-:W-:Y:S01]  /*b660*/  LDSM.16.MT88.4 R160, [R228+0xd000] ;  /* 0x00d00000e4a0783b */ /* 0x002fe20000004200 */
[-C--:B--2---:R-:W-:Y:S08]  /*b670*/  HMMA.16816.F32 R68, R140, R148.reuse, R68 ;  /* 0x000000948c44723c */ /* 0x084ff00000001844 */
[C---:B------:R-:W-:Y:S08]  /*b680*/  HMMA.16816.F32 R72, R144.reuse, R148, R72 ;  /* 0x000000949048723c */ /* 0x040ff00000001848 */
[-C--:B------:R-:W-:Y:S08]  /*b690*/  HMMA.16816.F32 R76, R144, R150.reuse, R76 ;  /* 0x00000096904c723c */ /* 0x080ff0000000184c */
[C---:B------:R-:W-:Y:S01]  /*b6a0*/  HMMA.16816.F32 R80, R140.reuse, R150, R80 ;  /* 0x000000968c50723c */ /* 0x040fe20000001850 */
[----:B------:R-:W1:Y:S07]  /*b6b0*/  LDSM.16.MT88.4 R148, [R226+0xe000] ;  /* 0x00e00000e294783b */ /* 0x000e6e0000004200 */
[-C--:B-1----:R-:W-:Y:S08]  /*b6c0*/  HMMA.16816.F32 R84, R140, R148.reuse, R84 ;  /* 0x000000948c54723c */ /* 0x082ff00000001854 */
[C---:B------:R-:W-:Y:S08]  /*b6d0*/  HMMA.16816.F32 R88, R144.reuse, R148, R88 ;  /* 0x000000949058723c */ /* 0x040ff00000001858 */
[-C--:B------:R-:W-:Y:S08]  /*b6e0*/  HMMA.16816.F32 R92, R144, R150.reuse, R92 ;  /* 0x00000096905c723c */ /* 0x080ff0000000185c */
[C---:B------:R-:W-:Y:S01]  /*b6f0*/  HMMA.16816.F32 R96, R140.reuse, R150, R96 ;  /* 0x000000968c60723c */ /* 0x040fe20000001860 */
[----:B------:R-:W1:Y:S07]  /*b700*/  LDSM.16.MT88.4 R148, [R228+0xe000] ;  /* 0x00e00000e494783b */ /* 0x000e6e0000004200 */
[-C--:B-1----:R-:W-:Y:S08]  /*b710*/  HMMA.16816.F32 R100, R140, R148.reuse, R100 ;  /* 0x000000948c64723c */ /* 0x082ff00000001864 */
[C---:B------:R-:W-:Y:S07]  /*b720*/  HMMA.16816.F32 R104, R144.reuse, R148, R104 ;  /* 0x000000949068723c */ /* 0x040fee0000001868 */
[--C-:B------:R-:W-:Y:S01]  /*b730*/  FFMA.FTZ R148, R179, c[0x0][0x23c], -R208.reuse ;  /* 0x00008f00b3947a23 */ /* 0x100fe200000108d0 */
[-C--:B------:R-:W-:Y:S04]  /*b740*/  HMMA.16816.F32 R108, R144, R150.reuse, R108 ;  /* 0x00000096906c723c */ /* 0x080fe8000000186c */
[----:B------:R-:W-:Y:S02]  /*b750*/  MOV R179, R178 ;  /* 0x000000b200b37202 */ /* 0x000fe40000000f00 */
[----:B------:R-:W-:Y:S02]  /*b760*/  MOV R178, R176 ;  /* 0x000000b000b27202 */ /* 0x000fe40000000f00 */
[C---:B------:R-:W-:Y:S04]  /*b770*/  HMMA.16816.F32 R112, R140.reuse, R150, R112 ;  /* 0x000000968c70723c */ /* 0x040fe80000001870 */
[----:B------:R-:W-:Y:S01]  /*b780*/  MOV R176, R175 ;  /* 0x000000af00b07202 */ /* 0x000fe20000000f00 */
[--C-:B------:R-:W-:Y:S01]  /*b790*/  FFMA.FTZ R152, R179, c[0x0][0x23c], -R208.reuse ;  /* 0x00008f00b3987a23 */ /* 0x100fe200000108d0 */
[----:B------:R-:W-:Y:S01]  /*b7a0*/  MOV R175, R172 ;  /* 0x000000ac00af7202 */ /* 0x000fe20000000f00 */
[----:B------:R-:W-:Y:S01]  /*b7b0*/  FFMA.FTZ R208, R212, c[0x0][0x23c], -R208 ;  /* 0x00008f00d4d07a23 */ /* 0x000fe200000108d0 */
[----:B------:R-:W-:Y:S01]  /*b7c0*/  MOV R172, R165 ;  /* 0x000000a500ac7202 */ /* 0x000fe20000000f00 */
[----:B------:R1:W-:Y:S03]  /*b7d0*/  MUFU.EX2 R185, R152 ;  /* 0x0000009800b97308 */ /* 0x0003e60000000800 */
[----:B------:R-:W-:Y:S02]  /*b7e0*/  MOV R165, R164 ;  /* 0x000000a400a57202 */ /* 0x000fe40000000f00 */
[----:B------:R-:W-:Y:S02]  /*b7f0*/  MOV R164, R155 ;  /* 0x0000009b00a47202 */ /* 0x000fe40000000f00 */
[----:B------:R-:W-:Y:S03]  /*b800*/  MOV R155, R229 ;  /* 0x000000e5009b7202 */ /* 0x000fe60000000f00 */
[----:B------:R2:W3:Y:S10]  /*b810*/  MUFU.EX2 R229, R148 ;  /* 0x0000009400e57308 */ /* 0x0004f40000000800 */
[----:B------:R-:W-:Y:S01]  /*b820*/  MUFU.EX2 R195, R208 ;  /* 0x000000d000c37308 */ /* 0x000fe20000000800 */
[--C-:B-1----:R-:W-:Y:S09]  /*b830*/  FFMA.FTZ R152, R170, c[0x0][0x23c], -R139.reuse ;  /* 0x00008f00aa987a23 */ /* 0x102ff2000001088b */
[----:B------:R1:W-:Y:S01]  /*b840*/  MUFU.EX2 R170, R152 ;  /* 0x0000009800aa7308 */ /* 0x0003e20000000800 */
[----:B--2---:R-:W2:Y:S01]  /*b850*/  LDSM.16.MT88.4 R148, [R227+0xe000] ;  /* 0x00e00000e394783b */ /* 0x004ea20000004200 */
[----:B-1----:R-:W-:Y:S08]  /*b860*/  FFMA.FTZ R152, R224, c[0x0][0x23c], -R139 ;  /* 0x00008f00e0987a23 */ /* 0x002ff0000001088b */
[----:B------:R1:W-:Y:S01]  /*b870*/  MUFU.EX2 R224, R152 ;  /* 0x0000009800e07308 */ /* 0x0003e20000000800 */
[-C--:B--2---:R-:W-:Y:S08]  /*b880*/  HMMA.16816.F32 R116, R140, R148.reuse, R116 ;  /* 0x000000948c74723c */ /* 0x084ff00000001874 */
[C---:B------:R-:W-:Y:S04]  /*b890*/  HMMA.16816.F32 R120, R144.reuse, R148, R120 ;  /* 0x000000949078723c */ /* 0x040fe80000001878 */
[----:B-1----:R-:W-:Y:S03]  /*b8a0*/  FFMA.FTZ R152, R178, c[0x0][0x23c], -R209 ;  /* 0x00008f00b2987a23 */ /* 0x002fe600000108d1 */
[----:B------:R-:W-:Y:S01]  /*b8b0*/  FFMA.FTZ R148, R175, c[0x0][0x23c], -R139 ;  /* 0x00008f00af947a23 */ /* 0x000fe2000001088b */
[-C--:B------:R-:W-:Y:S01]  /*b8c0*/  HMMA.16816.F32 R124, R144, R150.reuse, R124 ;  /* 0x00000096907c723c */ /* 0x080fe2000000187c */
[----:B------:R1:W-:Y:S01]  /*b8d0*/  MUFU.EX2 R181, R152 ;  /* 0x0000009800b57308 */ /* 0x0003e20000000800 */
[----:B------:R-:W2:Y:S02]  /*b8e0*/  LDSM.16.MT88.4 R144, [R225+0xc800] ;  /* 0x00c80000e190783b */ /* 0x000ea40000004200 */
[----:B------:R-:W-:Y:S04]  /*b8f0*/  MOV R175, R164 ;  /* 0x000000a400af7202 */ /* 0x000fe80000000f00 */
[----:B------:R-:W-:Y:S02]  /*b900*/  HMMA.16816.F32 R128, R140, R150, R128 ;  /* 0x000000968c80723c */ /* 0x000fe40000001880 */
[----:B------:R-:W4:Y:S01]  /*b910*/  LDL.LU R164, [R1+0x30] ;  /* 0x0000300001a47983 */ /* 0x000f220000300800 */
[----:B------:R2:W-:Y:S03]  /*b920*/  MUFU.EX2 R179, R148 ;  /* 0x0000009400b37308 */ /* 0x0005e60000000800 */
[----:B------:R-:W4:Y:S01]  /*b930*/  LDL.LU R149, [R1+0x2c] ;  /* 0x00002c0001957983 */ /* 0x000f220000300800 */
[----:B---3--:R-:W-:Y:S02]  /*b940*/  F2FP.PACK_AB R141, R229, R171 ;  /* 0x000000abe58d723e */ /* 0x008fe400000000ff */
[----:B------:R-:W-:Y:S03]  /*b950*/  F2FP.PACK_AB R142, R177, R201 ;  /* 0x000000c9b18e723e */ /* 0x000fe600000000ff */
[----:B------:R-:W-:Y:S01]  /*b960*/  F2FP.PACK_AB R143, R185, R180 ;  /* 0x000000b4b98f723e */ /* 0x000fe200000000ff */
[--C-:B-1----:R-:W-:Y:S01]  /*b970*/  FFMA.FTZ R152, R176, c[0x0][0x23c], -R209.reuse ;  /* 0x00008f00b0987a23 */ /* 0x102fe200000108d1 */
[----:B------:R-:W-:Y:S02]  /*b980*/  MOV R176, R173 ;  /* 0x000000ad00b07202 */ /* 0x000fe40000000f00 */
[----:B------:R-:W-:Y:S01]  /*b990*/  MOV R173, R154 ;  /* 0x0000009a00ad7202 */ /* 0x000fe20000000f00 */
[----:B------:R-:W-:Y:S02]  /*b9a0*/  MUFU.EX2 R187, R152 ;  /* 0x0000009800bb7308 */ /* 0x000fe40000000800 */
[----:B------:R-:W-:Y:S02]  /*b9b0*/  FFMA.FTZ R140, R176, c[0x0][0x23c], -R209 ;  /* 0x00008f00b08c7a23 */ /* 0x000fe400000108d1 */
[--C-:B--2---:R-:W-:Y:S01]  /*b9c0*/  FFMA.FTZ R148, R174, c[0x0][0x23c], -R139.reuse ;  /* 0x00008f00ae947a23 */ /* 0x104fe2000001088b */
[----:B------:R-:W-:Y:S01]  /*b9d0*/  MOV R174, R153 ;  /* 0x0000009900ae7202 */ /* 0x000fe20000000f00 */
[----:B------:R-:W-:Y:S04]  /*b9e0*/  FFMA.FTZ R139, R215, c[0x0][0x23c], -R139 ;  /* 0x00008f00d78b7a23 */ /* 0x000fe8000001088b */
[----:B------:R1:W2:Y:S10]  /*b9f0*/  MUFU.EX2 R184, R148 ;  /* 0x0000009400b87308 */ /* 0x0002b40000000800 */
[----:B------:R3:W-:Y:S01]  /*ba00*/  MUFU.EX2 R176, R140 ;  /* 0x0000008c00b07308 */ /* 0x0007e20000000800 */
[----:B-1----:R-:W-:Y:S01]  /*ba10*/  FFMA.FTZ R148, R172, c[0x0][0x23c], -R209 ;  /* 0x00008f00ac947a23 */ /* 0x002fe200000108d1 */
[----:B------:R-:W-:Y:S02]  /*ba20*/  MOV R172, R165 ;  /* 0x000000a500ac7202 */ /* 0x000fe40000000f00 */
[----:B------:R-:W-:Y:S06]  /*ba30*/  MOV R165, R155 ;  /* 0x0000009b00a57202 */ /* 0x000fec0000000f00 */
[----:B------:R1:W1:Y:S01]  /*ba40*/  MUFU.EX2 R178, R148 ;  /* 0x0000009400b27308 */ /* 0x0002620000000800 */
[----:B------:R-:W4:Y:S01]  /*ba50*/  LDSM.16.MT88.4 R152, [R226+0xc800] ;  /* 0x00c80000e298783b */ /* 0x000f220000004200 */
[----:B--2---:R-:W-:Y:S02]  /*ba60*/  F2FP.PACK_AB R150, R184, R179 ;  /* 0x000000b3b896723e */ /* 0x004fe400000000ff */
[----:B------:R-:W-:Y:S02]  /*ba70*/  MOV R182, R172 ;  /* 0x000000ac00b67202 */ /* 0x000fe40000000f00 */
[----:B---3--:R-:W-:Y:S07]  /*ba80*/  F2FP.PACK_AB R140, R230, R216 ;  /* 0x000000d8e68c723e */ /* 0x008fee00000000ff */
[-C--:B------:R-:W-:Y:S03]  /*ba90*/  HMMA.16816.F32 R4, R140, R144.reuse, R4 ;  /* 0x000000908c04723c */ /* 0x080fe60000001804 */
[----:B-1----:R-:W-:Y:S02]  /*baa0*/  F2FP.PACK_AB R148, R224, R170 ;  /* 0x000000aae094723e */ /* 0x002fe400000000ff */
[----:B------:R-:W-:Y:S01]  /*bab0*/  F2FP.PACK_AB R151, R176, R178 ;  /* 0x000000b2b097723e */ /* 0x000fe200000000ff */
[----:B----4-:R-:W-:Y:S02]  /*bac0*/  FFMA.FTZ R164, R133, R164, R165 ;  /* 0x000000a485a47223 */ /* 0x010fe400000100a5 */
[----:B------:R-:W2:Y:S01]  /*bad0*/  LDL.LU R133, [R1+0x34] ;  /* 0x0000340001857983 */ /* 0x000ea20000300800 */
[----:B------:R-:W-:Y:S03]  /*bae0*/  FFMA.FTZ R165, R132, R149, R223 ;  /* 0x0000009584a57223 */ /* 0x000fe600000100df */
[----:B------:R-:W-:Y:S01]  /*baf0*/  F2FP.PACK_AB R149, R187, R181 ;  /* 0x000000b5bb95723e */ /* 0x000fe200000000ff */
[----:B------:R-:W3:Y:S01]  /*bb00*/  LDL.LU R172, [R1+0x38] ;  /* 0x0000380001ac7983 */ /* 0x000ee20000300800 */
[----:B------:R-:W-:Y:S02]  /*bb10*/  FFMA.FTZ R132, R182, c[0x0][0x23c], -R209 ;  /* 0x00008f00b6847a23 */ /* 0x000fe400000108d1 */
[----:B------:R1:W-:Y:S01]  /*bb20*/  MUFU.EX2 R182, R213 ;  /* 0x000000d500b67308 */ /* 0x0003e20000000800 */
[----:B------:R-:W-:Y:S01]  /*bb30*/  LDSM.16.MT88.4 R220, [R228+0xf800] ;  /* 0x00f80000e4dc783b */ /* 0x000fe20000004200 */
[----:B------:R-:W-:Y:S01]  /*bb40*/  FADD.FTZ R164, R249, R164 ;  /* 0x000000a4f9a47221 */ /* 0x000fe20000010000 */
[C---:B------:R-:W-:Y:S04]  /*bb50*/  HMMA.16816.F32 R8, R148.reuse, R144, R8 ;  /* 0x000000909408723c */ /* 0x040fe80000001808 */
[----:B------:R-:W-:Y:S03]  /*bb60*/  FADD.FTZ R165, R244, R165 ;  /* 0x000000a5f4a57221 */ /* 0x000fe60000010000 */
[----:B------:R4:W-:Y:S01]  /*bb70*/  MUFU.EX2 R197, R132 ;  /* 0x0000008400c57308 */ /* 0x0009e20000000800 */
[-C--:B------:R-:W-:Y:S08]  /*bb80*/  HMMA.16816.F32 R12, R148, R146.reuse, R12 ;  /* 0x00000092940c723c */ /* 0x080ff0000000180c */
[C---:B------:R-:W-:Y:S01]  /*bb90*/  HMMA.16816.F32 R16, R140.reuse, R146, R16 ;  /* 0x000000928c10723c */ /* 0x040fe20000001810 */
[----:B------:R-:W4:Y:S01]  /*bba0*/  LDSM.16.MT88.4 R144, [R228+0xc800] ;  /* 0x00c80000e490783b */ /* 0x000f220000004200 */
[----:B------:R4:W-:Y:S06]  /*bbb0*/  MUFU.EX2 R249, R168 ;  /* 0x000000a800f97308 */ /* 0x0009ec0000000800 */
[-C--:B------:R-:W-:Y:S01]  /*bbc0*/  HMMA.16816.F32 R20, R140, R152.reuse, R20 ;  /* 0x000000988c14723c */ /* 0x080fe20000001814 */
[----:B-1----:R-:W-:Y:S03]  /*bbd0*/  LDSM.16.MT88.4 R212, [R225+0xf800] ;  /* 0x00f80000e1d4783b */ /* 0x002fe60000004200 */
[----:B------:R-:W-:Y:S01]  /*bbe0*/  MUFU.EX2 R244, R139 ;  /* 0x0000008b00f47308 */ /* 0x000fe20000000800 */
[--C-:B----4-:R-:W-:Y:S03]  /*bbf0*/  FFMA.FTZ R132, R175, c[0x0][0x23c], -R209.reuse ;  /* 0x00008f00af847a23 */ /* 0x110fe600000108d1 */
[C---:B------:R-:W-:Y:S06]  /*bc00*/  HMMA.16816.F32 R24, R148.reuse, R152, R24 ;  /* 0x000000989418723c */ /* 0x040fec0000001818 */
[----:B------:R1:W4:Y:S02]  /*bc10*/  MUFU.EX2 R202, R132 ;  /* 0x0000008400ca7308 */ /* 0x0003240000000800 */
[-C--:B------:R-:W-:Y:S04]  /*bc20*/  HMMA.16816.F32 R28, R148, R154.reuse, R28 ;  /* 0x0000009a941c723c */ /* 0x080fe8000000181c */
[----:B------:R-:W-:Y:S04]  /*bc30*/  MOV R168, R188 ;  /* 0x000000bc00a87202 */ /* 0x000fe80000000f00 */
[C---:B------:R-:W-:Y:S01]  /*bc40*/  HMMA.16816.F32 R32, R140.reuse, R154, R32 ;  /* 0x0000009a8c20723c */ /* 0x040fe20000001820 */
[----:B------:R-:W4:Y:S01]  /*bc50*/  LDSM.16.MT88.4 R152, [R227+0xc800] ;  /* 0x00c80000e398783b */ /* 0x000f220000004200 */
[----:B------:R-:W-:Y:S06]  /*bc60*/  MUFU.EX2 R139, R138 ;  /* 0x0000008a008b7308 */ /* 0x000fec0000000800 */
[-C--:B------:R-:W-:Y:S04]  /*bc70*/  HMMA.16816.F32 R36, R140, R144.reuse, R36 ;  /* 0x000000908c24723c */ /* 0x080fe80000001824 */
[----:B-1----:R-:W-:Y:S04]  /*bc80*/  FFMA.FTZ R132, R174, c[0x0][0x23c], -R209 ;  /* 0x00008f00ae847a23 */ /* 0x002fe800000108d1 */
[C---:B------:R-:W-:Y:S01]  /*bc90*/  HMMA.16816.F32 R40, R148.reuse, R144, R40 ;  /* 0x000000909428723c */ /* 0x040fe20000001828 */
[----:B------:R2:W-:Y:S07]  /*bca0*/  MUFU.EX2 R191, R132 ;  /* 0x0000008400bf7308 */ /* 0x0005ee0000000800 */
[-C--:B------:R-:W-:Y:S08]  /*bcb0*/  HMMA.16816.F32 R44, R148, R146.reuse, R44 ;  /* 0x00000092942c723c */ /* 0x080ff0000000182c */
[C---:B------:R-:W-:Y:S01]  /*bcc0*/  HMMA.16816.F32 R48, R140.reuse, R146, R48 ;  /* 0x000000928c30723c */ /* 0x040fe20000001830 */
[----:B------:R-:W1:Y:S07]  /*bcd0*/  LDSM.16.MT88.4 R144, [R225+0xe800] ;  /* 0x00e80000e190783b */ /* 0x000e6e0000004200 */
        /* <DEDUP_REMOVED lines=22> */
[-C--:B------:R-:W-:Y:S07]  /*be40*/  HMMA.16816.F32 R124, R148, R154.reuse, R124 ;  /* 0x0000009a947c723c */ /* 0x080fee000000187c */
[----:B------:R-:W-:Y:S01]  /*be50*/  F2FP.PACK_AB R150, R210, R189 ;  /* 0x000000bdd296723e */ /* 0x000fe200000000ff */
[----:B------:R-:W-:Y:S01]  /*be60*/  HMMA.16816.F32 R128, R140, R154, R128 ;  /* 0x0000009a8c80723c */ /* 0x000fe20000001880 */
[----:B------:R-:W4:Y:S03]  /*be70*/  LDSM.16.MT88.4 R152, [R227+0xd000] ;  /* 0x00d00000e398783b */ /* 0x000f260000004200 */
[----:B------:R-:W-:Y:S02]  /*be80*/  F2FP.PACK_AB R148, R200, R196 ;  /* 0x000000c4c894723e */ /* 0x000fe400000000ff */
[----:B------:R-:W-:Y:S02]  /*be90*/  F2FP.PACK_AB R149, R202, R197 ;  /* 0x000000c5ca95723e */ /* 0x000fe400000000ff */
[----:B------:R-:W-:Y:S04]  /*bea0*/  F2FP.PACK_AB R142, R190, R203 ;  /* 0x000000cbbe8e723e */ /* 0x000fe800000000ff */
[----:B------:R-:W-:Y:S02]  /*beb0*/  F2FP.PACK_AB R143, R204, R188 ;  /* 0x000000bccc8f723e */ /* 0x000fe400000000ff */
[----:B------:R-:W-:Y:S02]  /*bec0*/  F2FP.PACK_AB R140, R198, R192 ;  /* 0x000000c0c68c723e */ /* 0x000fe400000000ff */
[----:B------:R-:W-:Y:S07]  /*bed0*/  F2FP.PACK_AB R141, R199, R193 ;  /* 0x000000c1c78d723e */ /* 0x000fee00000000ff */
[-C--:B-1----:R-:W-:Y:S03]  /*bee0*/  HMMA.16816.F32 R4, R140, R144.reuse, R4 ;  /* 0x000000908c04723c */ /* 0x082fe60000001804 */
[----:B--2---:R-:W-:Y:S02]  /*bef0*/  FFMA.FTZ R132, R2, R133, R245 ;  /* 0x0000008502847223 */ /* 0x004fe400000100f5 */
[--C-:B------:R-:W-:Y:S02]  /*bf00*/  FFMA.FTZ R2, R173, c[0x0][0x23c], -R209.reuse ;  /* 0x00008f00ad027a23 */ /* 0x100fe400000108d1 */
[----:B---3--:R-:W-:Y:S02]  /*bf10*/  FFMA.FTZ R0, R0, R172, R246 ;  /* 0x000000ac00007223 */ /* 0x008fe400000100f6 */
[----:B------:R-:W1:Y:S01]  /*bf20*/  MUFU.EX2 R205, R2 ;  /* 0x0000000200cd7308 */ /* 0x000e620000000800 */
[----:B------:R-:W-:Y:S02]  /*bf30*/  LDSM.16.MT88.4 R172, [R226+0xd800] ;  /* 0x00d80000e2ac783b */ /* 0x000fe40000004200 */
[----:B------:R-:W-:Y:S02]  /*bf40*/  FADD.FTZ R0, R239, R0 ;  /* 0x00000000ef007221 */ /* 0x000fe40000010000 */
[--C-:B------:R-:W-:Y:S02]  /*bf50*/  FFMA.FTZ R133, R248, c[0x0][0x23c], -R209.reuse ;  /* 0x00008f00f8857a23 */ /* 0x100fe400000108d1 */
[----:B------:R-:W-:Y:S04]  /*bf60*/  FADD.FTZ R0, R235, R0 ;  /* 0x00000000eb007221 */ /* 0x000fe80000010000 */
[----:B------:R-:W-:Y:S01]  /*bf70*/  FADD.FTZ R0, R231, R0 ;  /* 0x00000000e7007221 */ /* 0x000fe20000010000 */
[----:B------:R2:W-:Y:S10]  /*bf80*/  MUFU.EX2 R248, R166 ;  /* 0x000000a600f87308 */ /* 0x0005f40000000800 */
[----:B------:R3:W-:Y:S01]  /*bf90*/  MUFU.EX2 R245, R133 ;  /* 0x0000008500f57308 */ /* 0x0007e20000000800 */
[-C--:B-1----:R-:W-:Y:S01]  /*bfa0*/  F2FP.PACK_AB R151, R205, R191.reuse ;  /* 0x000000bfcd97723e */ /* 0x082fe200000000ff */
[--C-:B------:R-:W-:Y:S02]  /*bfb0*/  FFMA.FTZ R2, R247, c[0x0][0x23c], -R209.reuse ;  /* 0x00008f00f7027a23 */ /* 0x100fe400000108d1 */
[----:B------:R-:W-:Y:S02]  /*bfc0*/  FFMA.FTZ R209, R137, c[0x0][0x23c], -R209 ;  /* 0x00008f0089d17a23 */ /* 0x000fe400000108d1 */
[----:B------:R-:W-:Y:S02]  /*bfd0*/  FADD.FTZ R137, R240, R132 ;  /* 0x00000084f0897221 */ /* 0x000fe40000010000 */
[C---:B------:R-:W-:Y:S01]  /*bfe0*/  HMMA.16816.F32 R8, R148.reuse, R144, R8 ;  /* 0x000000909408723c */ /* 0x040fe20000001808 */
[----:B------:R1:W5:Y:S01]  /*bff0*/  LDL.LU R240, [R1+0xa8] ;  /* 0x0000a80001f07983 */ /* 0x0003620000300800 */
[----:B------:R1:W1:Y:S02]  /*c000*/  MUFU.EX2 R247, R169 ;  /* 0x000000a900f77308 */ /* 0x0002640000000800 */
[----:B------:R-:W-:Y:S01]  /*c010*/  FADD.FTZ R132, R238, R164 ;  /* 0x000000a4ee847221 */ /* 0x000fe20000010000 */
[----:B------:R1:W5:Y:S01]  /*c020*/  LDL.LU R239, [R1+0xa4] ;  /* 0x0000a40001ef7983 */ /* 0x0003620000300800 */
[----:B--2---:R-:W-:Y:S02]  /*c030*/  MOV R166, R191 ;  /* 0x000000bf00a67202 */ /* 0x004fe40000000f00 */
[-C--:B------:R-:W-:Y:S01]  /*c040*/  HMMA.16816.F32 R12, R148, R146.reuse, R12 ;  /* 0x00000092940c723c */ /* 0x080fe2000000180c */
[----:B------:R2:W5:Y:S03]  /*c050*/  LDL.LU R238, [R1+0xa0] ;  /* 0x0000a00001ee7983 */ /* 0x0005660000300800 */
[----:B------:R-:W-:Y:S01]  /*c060*/  FADD.FTZ R132, R234, R132 ;  /* 0x00000084ea847221 */ /* 0x000fe20000010000 */
[----:B------:R2:W2:Y:S01]  /*c070*/  MUFU.EX2 R246, R2 ;  /* 0x0000000200f67308 */ /* 0x0004a20000000800 */
[----:B---3--:R-:W-:Y:S02]  /*c080*/  FADD.FTZ R133, R236, R137 ;  /* 0x00000089ec857221 */ /* 0x008fe40000010000 */
[C---:B------:R-:W-:Y:S01]  /*c090*/  HMMA.16816.F32 R16, R140.reuse, R146, R16 ;  /* 0x000000928c10723c */ /* 0x040fe20000001810 */
[----:B------:R-:W3:Y:S03]  /*c0a0*/  LDSM.16.MT88.4 R144, [R225+0xf000] ;  /* 0x00f00000e190783b */ /* 0x000ee60000004200 */
[----:B------:R-:W-:Y:S02]  /*c0b0*/  FADD.FTZ R137, R216, R132 ;  /* 0x00000084d8897221 */ /* 0x000fe40000010000 */
[----:B------:R-:W-:Y:S01]  /*c0c0*/  FADD.FTZ R133, R232, R133 ;  /* 0x00000085e8857221 */ /* 0x000fe20000010000 */
[----:B------:R4:W3:Y:S01]  /*c0d0*/  MUFU.EX2 R138, R209 ;  /* 0x000000d1008a7308 */ /* 0x0008e20000000800 */
[-C--:B------:R-:W-:Y:S01]  /*c0e0*/  HMMA.16816.F32 R20, R140, R156.reuse, R20 ;  /* 0x0000009c8c14723c */ /* 0x080fe20000001814 */
[----:B------:R-:W-:Y:S03]  /*c0f0*/  LDSM.16.MT88.4 R216, [R226+0xf800] ;  /* 0x00f80000e2d8783b */ /* 0x000fe60000004200 */
[----:B-1----:R-:W-:Y:S01]  /*c100*/  MOV R169, R190 ;  /* 0x000000be00a97202 */ /* 0x002fe20000000f00 */
[----:B------:R-:W-:Y:S01]  /*c110*/  FADD.FTZ R133, R170, R133 ;  /* 0x00000085aa857221 */ /* 0x000fe20000010000 */
[----:B------:R-:W-:Y:S02]  /*c120*/  F2FP.PACK_AB R208, R247, R248 ;  /* 0x000000f8f7d0723e */ /* 0x000fe400000000ff */
[C---:B------:R-:W-:Y:S01]  /*c130*/  HMMA.16816.F32 R24, R148.reuse, R156, R24 ;  /* 0x0000009c9418723c */ /* 0x040fe20000001818 */
[----:B------:R-:W-:Y:S03]  /*c140*/  LDSM.16.MT88.4 R188, [R228+0xd800] ;  /* 0x00d80000e4bc783b */ /* 0x000fe60000004200 */
[----:B--2---:R-:W-:Y:S04]  /*c150*/  FADD.FTZ R2, R237, R165 ;  /* 0x000000a5ed027221 */ /* 0x004fe80000010000 */
[-C--:B------:R-:W-:Y:S01]  /*c160*/  HMMA.16816.F32 R28, R148, R158.reuse, R28 ;  /* 0x0000009e941c723c */ /* 0x080fe2000000181c */
[----:B------:R1:W5:Y:S03]  /*c170*/  LDL.LU R237, [R1+0x9c] ;  /* 0x00009c0001ed7983 */ /* 0x0003660000300800 */
[----:B------:R-:W-:Y:S01]  /*c180*/  FADD.FTZ R2, R233, R2 ;  /* 0x00000002e9027221 */ /* 0x000fe20000010000 */
[----:B------:R1:W5:Y:S01]  /*c190*/  LDL.LU R236, [R1+0x98] ;  /* 0x0000980001ec7983 */ /* 0x0003620000300800 */
[----:B----4-:R-:W-:Y:S02]  /*c1a0*/  F2FP.PACK_AB R209, R245, R246 ;  /* 0x000000f6f5d1723e */ /* 0x010fe400000000ff */
[C---:B------:R-:W-:Y:S01]  /*c1b0*/  HMMA.16816.F32 R32, R140.reuse, R158, R32 ;  /* 0x0000009e8c20723c */ /* 0x040fe20000001820 */
[----:B------:R-:W2:Y:S03]  /*c1c0*/  LDSM.16.MT88.4 R156, [R226+0xf000] ;  /* 0x00f00000e29c783b */ /* 0x000ea60000004200 */
[----:B------:R-:W-:Y:S01]  /*c1d0*/  FADD.FTZ R132, R171, R2 ;  /* 0x00000002ab847221 */ /* 0x000fe20000010000 */
[----:B------:R-:W-:Y:S02]  /*c1e0*/  MOV R2, R210 ;  /* 0x000000d200027202 */ /* 0x000fe40000000f00 */
[----:B------:R-:W-:Y:S01]  /*c1f0*/  F2FP.PACK_AB R210, R244, R252 ;  /* 0x000000fcf4d2723e */ /* 0x000fe200000000ff */
[-C--:B------:R-:W-:Y:S01]  /*c200*/  HMMA.16816.F32 R36, R140, R160.reuse, R36 ;  /* 0x000000a08c24723c */ /* 0x080fe20000001824 */
[----:B------:R1:W5:Y:S03]  /*c210*/  LDL.LU R235, [R1+0x94] ;  /* 0x0000940001eb7983 */ /* 0x0003660000300800 */
[----:B---3--:R-:W-:Y:S01]  /*c220*/  F2FP.PACK_AB R211, R138, R139 ;  /* 0x0000008b8ad3723e */ /* 0x008fe200000000ff */
[----:B------:R1:W5:Y:S03]  /*c230*/  LDL.LU R234, [R1+0x90] ;  /* 0x0000900001ea7983 */ /* 0x0003660000300800 */
[C---:B------:R-:W-:Y:S01]  /*c240*/  HMMA.16816.F32 R40, R148.reuse, R160, R40 ;  /* 0x000000a09428723c */ /* 0x040fe20000001828 */
[----:B------:R1:W5:Y:S04]  /*c250*/  LDL.LU R233, [R1+0x8c] ;  /* 0x00008c0001e97983 */ /* 0x0003680000300800 */
[----:B------:R1:W5:Y:S03]  /*c260*/  LDL.LU R232, [R1+0x88] ;  /* 0x0000880001e87983 */ /* 0x0003660000300800 */
[-C--:B------:R-:W-:Y:S01]  /*c270*/  HMMA.16816.F32 R44, R148, R162.reuse, R44 ;  /* 0x000000a2942c723c */ /* 0x080fe2000000182c */
[----:B------:R1:W5:Y:S07]  /*c280*/  LDL.LU R231, [R1+0x84] ;  /* 0x0000840001e77983 */ /* 0x00036e0000300800 */
[C---:B------:R-:W-:Y:S01]  /*c290*/  HMMA.16816.F32 R48, R140.reuse, R162, R48 ;  /* 0x000000a28c30723c */ /* 0x040fe20000001830 */
[----:B------:R-:W3:Y:S07]  /*c2a0*/  LDSM.16.MT88.4 R160, [R228+0xf000] ;  /* 0x00f00000e4a0783b */ /* 0x000eee0000004200 */
        /* <DEDUP_REMOVED lines=8> */
[C---:B------:R-:W-:Y:S08]  /*c330*/  HMMA.16816.F32 R80, R140.reuse, R146, R80 ;  /* 0x000000928c50723c */ /* 0x040ff00000001850 */
[-C--:B--2---:R-:W-:Y:S08]  /*c340*/  HMMA.16816.F32 R84, R140, R156.reuse, R84 ;  /* 0x0000009c8c54723c */ /* 0x084ff00000001854 */
[C---:B------:R-:W-:Y:S08]  /*c350*/  HMMA.16816.F32 R88, R148.reuse, R156, R88 ;  /* 0x0000009c9458723c */ /* 0x040ff00000001858 */
[-C--:B------:R-:W-:Y:S08]  /*c360*/  HMMA.16816.F32 R92, R148, R158.reuse, R92 ;  /* 0x0000009e945c723c */ /* 0x080ff0000000185c */
[C---:B------:R-:W-:Y:S01]  /*c370*/  HMMA.16816.F32 R96, R140.reuse, R158, R96 ;  /* 0x0000009e8c60723c */ /* 0x040fe20000001860 */
[----:B------:R-:W2:Y:S07]  /*c380*/  LDSM.16.MT88.4 R156, [R225+0xd800] ;  /* 0x00d80000e19c783b */ /* 0x000eae0000004200 */
[-C--:B---3--:R-:W-:Y:S08]  /*c390*/  HMMA.16816.F32 R100, R140, R160.reuse, R100 ;  /* 0x000000a08c64723c */ /* 0x088ff00000001864 */
[C---:B------:R-:W-:Y:S07]  /*c3a0*/  HMMA.16816.F32 R104, R148.reuse, R160, R104 ;  /* 0x000000a09468723c */ /* 0x040fee0000001868 */
[----:B------:R-:W-:Y:S01]  /*c3b0*/  MOV R160, R205 ;  /* 0x000000cd00a07202 */ /* 0x000fe20000000f00 */
[-C--:B------:R-:W-:Y:S04]  /*c3c0*/  HMMA.16816.F32 R108, R148, R162.reuse, R108 ;  /* 0x000000a2946c723c */ /* 0x080fe8000000186c */
[----:B------:R-:W-:Y:S02]  /*c3d0*/  MOV R161, R204 ;  /* 0x000000cc00a17202 */ /* 0x000fe40000000f00 */
[----:B------:R-:W3:Y:S02]  /*c3e0*/  LDSM.16.MT88.4 R204, [R227+0xd800] ;  /* 0x00d80000e3cc783b */ /* 0x000ee40000004200 */
[C---:B------:R-:W-:Y:S08]  /*c3f0*/  HMMA.16816.F32 R112, R140.reuse, R162, R112 ;  /* 0x000000a28c70723c */ /* 0x040ff00000001870 */
[-C--:B----4-:R-:W-:Y:S08]  /*c400*/  HMMA.16816.F32 R116, R140, R152.reuse, R116 ;  /* 0x000000988c74723c */ /* 0x090ff00000001874 */
[C---:B------:R-:W-:Y:S08]  /*c410*/  HMMA.16816.F32 R120, R148.reuse, R152, R120 ;  /* 0x000000989478723c */ /* 0x040ff00000001878 */
[-C--:B------:R-:W-:Y:S08]  /*c420*/  HMMA.16816.F32 R124, R148, R154.reuse, R124 ;  /* 0x0000009a947c723c */ /* 0x080ff0000000187c */
[----:B------:R-:W-:Y:S07]  /*c430*/  HMMA.16816.F32 R128, R140, R154, R128 ;  /* 0x0000009a8c80723c */ /* 0x000fee0000001880 */
[----:B------:R-:W-:Y:S02]  /*c440*/  F2FP.PACK_AB R140, R251, R250 ;  /* 0x000000fafb8c723e */ /* 0x000fe400000000ff */
[----:B------:R-:W-:Y:S03]  /*c450*/  F2FP.PACK_AB R141, R183, R249 ;  /* 0x000000f9b78d723e */ /* 0x000fe600000000ff */
[----:B------:R-:W-:Y:S02]  /*c460*/  F2FP.PACK_AB R142, R194, R186 ;  /* 0x000000bac28e723e */ /* 0x000fe400000000ff */
[----:B------:R-:W-:Y:S07]  /*c470*/  F2FP.PACK_AB R143, R195, R182 ;  /* 0x000000b6c38f723e */ /* 0x000fee00000000ff */
[-C--:B--2---:R-:W-:Y:S01]  /*c480*/  HMMA.16816.F32 R148, R140, R156.reuse, R4 ;  /* 0x0000009c8c94723c */ /* 0x084fe20000001804 */
[----:B------:R-:W2:Y:S07]  /*c490*/  LDSM.16.MT88.4 R4, [R227+0xf800] ;  /* 0x00f80000e304783b */ /* 0x000eae0000004200 */
        /* <DEDUP_REMOVED lines=25> */
[-C--:B------:R-:W-:Y:S03]  /*c630*/  HMMA.16816.F32 R176, R140, R188.reuse, R36 ;  /* 0x000000bc8cb0723c */ /* 0x080fe60000001824 */
[----:B------:R-:W-:Y:S02]  /*c640*/  MOV R27, R200 ;  /* 0x000000c8001b7202 */ /* 0x000fe40000000f00 */
[----:B------:R-:W-:Y:S02]  /*c650*/  MOV R26, R199 ;  /* 0x000000c7001a7202 */ /* 0x000fe40000000f00 */
[----:B------:R-:W-:Y:S02]  /*c660*/  MOV R38, R181 ;  /* 0x000000b500267202 */ /* 0x000fe40000000f00 */
[----:B------:R-:W-:Y:S03]  /*c670*/  MOV R25, R198 ;  /* 0x000000c600197202 */ /* 0x000fe60000000f00 */
[----:B------:R-:W-:Y:S01]  /*c680*/  MOV R24, R197 ;  /* 0x000000c500187202 */ /* 0x000fe20000000f00 */
[----:B------:R-:W-:Y:S01]  /*c690*/  FADD.FTZ R0, R38, R0 ;  /* 0x0000000026007221 */ /* 0x000fe20000010000 */
[----:B------:R-:W-:Y:S02]  /*c6a0*/  MOV R31, R196 ;  /* 0x000000c4001f7202 */ /* 0x000fe40000000f00 */
        /* <DEDUP_REMOVED lines=74> */
[-C--:B------:R-:W-:Y:S03]  /*cb50*/  HMMA.16816.F32 R184, R208, R190.reuse, R44 ;  /* 0x000000bed0b8723c */ /* 0x080fe6000000182c */
[----:B------:R-:W-:Y:S01]  /*cb60*/  FADD.FTZ R11, R11, R8 ;  /* 0x000000080b0b7221 */ /* 0x000fe20000010000 */
[----:B------:R-:W-:Y:S02]  /*cb70*/  MOV R12, R201 ;  /* 0x000000c9000c7202 */ /* 0x000fe40000000f00 */
[----:B------:R-:W-:Y:S02]  /*cb80*/  MOV R132, R136 ;  /* 0x0000008800847202 */ /* 0x000fe40000000f00 */
[C---:B------:R-:W-:Y:S04]  /*cb90*/  HMMA.16816.F32 R188, R140.reuse, R190, R48 ;  /* 0x000000be8cbc723c */ /* 0x040fe80000001830 */
[----:B------:R-:W-:Y:S02]  /*cba0*/  FADD.FTZ R12, R12, R2 ;  /* 0x000000020c0c7221 */ /* 0x000fe40000010000 */
[----:B------:R-:W-:Y:S02]  /*cbb0*/  FADD.FTZ R2, R38, R9 ;  /* 0x0000000926027221 */ /* 0x000fe40000010000 */
[-C--:B---3--:R-:W-:Y:S04]  /*cbc0*/  HMMA.16816.F32 R192, R140, R204.reuse, R52 ;  /* 0x000000cc8cc0723c */ /* 0x088fe80000001834 */
        /* <DEDUP_REMOVED lines=31> */
[-C--:B--2---:R-:W-:Y:S08]  /*cdc0*/  HMMA.16816.F32 R116, R140, R4.reuse, R116 ;  /* 0x000000048c74723c */ /* 0x084ff00000001874 */
        /* <DEDUP_REMOVED lines=10> */
[----:B------:R-:W-:Y:S01]  /*ce70*/  FADD.FTZ R8, R248, R2 ;  /* 0x00000002f8087221 */ /* 0x000fe20000010000 */
[----:B------:R-:W-:Y:S03]  /*ce80*/  MOV R140, R134 ;  /* 0x00000086008c7202 */ /* 0x000fe60000000f00 */
        /* <DEDUP_REMOVED lines=16> */
[----:B------:R1:W-:Y:S02]  /*cf90*/  STL [R1+0x38], R0 ;  /* 0x0000380001007387 */ /* 0x0003e40000100800 */
[----:B-1---5:R-:W-:-:S05]  /*cfa0*/  @P4 BRA `(.L_x_220) ;  /* 0xffffb41000004947 */ /* 0x022fca000383ffff */
.L_x_219:
[----:B---3--:R-:W2:Y:S01]  /*cfb0*/  LDL.LU R4, [R1+0x30] ;  /* 0x0000300001047983 */ /* 0x008ea20000300800 */
[----:B------:R-:W1:Y:S01]  /*cfc0*/  S2UR UR6, SR_CTAID.Y ;  /* 0x00000000000679c3 */ /* 0x000e620000002600 */
[----:B------:R-:W-:-:S02]  /*cfd0*/  UISETP.NE.AND UP0, UPT, UR10, -0x1, UPT ;  /* 0xffffffff0a00788c */ /* 0x000fc4000bf05270 */
[----:B------:R-:W3:Y:S01]  /*cfe0*/  LDL.LU R7, [R1+0x2c] ;  /* 0x00002c0001077983 */ /* 0x000ee20000300800 */
[----:B------:R-:W-:-:S03]  /*cff0*/  ULDC.64 UR4, c[0x0][0x1e8] ;  /* 0x00007a0000047ab9 */ /* 0x000fc60000000a00 */
[----:B------:R-:W4:Y:S04]  /*d000*/  LDL.LU R8, [R1+0x34] ;  /* 0x0000340001087983 */ /* 0x000f280000300800 */
[----:B------:R-:W4:Y:S01]  /*d010*/  LDL.LU R6, [R1+0x38] ;  /* 0x0000380001067983 */ /* 0x000f220000300800 */
[----:B------:R-:W-:Y:S01]  /*d020*/  @UP0 UIMAD.WIDE.U32 UR14, UR10, UR4, URZ ;  /* 0x000000040a0e02a5 */ /* 0x000fe2000f8e003f */
[----:B------:R-:W1:Y:S01]  /*d030*/  S2UR UR9, SR_CTAID.X ;  /* 0x00000000000979c3 */ /* 0x000e620000002500 */
[----:B------:R-:W-:Y:S01]  /*d040*/  ULDC UR8, c[0x0][0x214] ;  /* 0x0000850000087ab9 */ /* 0x000fe20000000800 */
[----:B------:R-:W-:Y:S01]  /*d050*/  BSSY B0, `(.L_x_223) ;  /* 0x00001b0000007945 */ /* 0x000fe20003800000 */
[----:B------:R-:W-:Y:S02]  /*d060*/  @UP0 UIMAD UR7, UR10, UR5, UR15 ;  /* 0x000000050a0702a4 */ /* 0x000fe4000f8e020f */
[----:B------:R-:W-:-:S02]  /*d070*/  UMOV UR24, URZ ;  /* 0x0000003f00187c82 */ /* 0x000fc40008000000 */
[----:B------:R-:W-:Y:S01]  /*d080*/  ULDC.64 UR4, c[0x0][0x1e0] ;  /* 0x0000780000047ab9 */ /* 0x000fe20000000a00 */
[----:B------:R-:W1:Y:S01]  /*d090*/  S2UR UR11, SR_CTAID.Z ;  /* 0x00000000000b79c3 */ /* 0x000e620000002700 */
[----:B------:R-:W-:Y:S02]  /*d0a0*/  UMOV UR25, URZ ;  /* 0x0000003f00197c82 */ /* 0x000fe40008000000 */
[----:B-1----:R-:W-:Y:S02]  /*d0b0*/  @!UP0 USHF.R.S32.HI UR12, URZ, 0x1f, UR6 ;  /* 0x0000001f3f0c8899 */ /* 0x002fe40008011406 */
        /* <DEDUP_REMOVED lines=33> */
[----:B---3--:R-:W2:Y:S04]  /*d2d0*/  SHFL.BFLY PT, R0, R7, 0x2, 0x1f ;  /* 0x0c401f0007007f89 */ /* 0x008ea800000e0000 */
[----:B----4-:R-:W3:Y:S01]  /*d2e0*/  SHFL.BFLY PT, R5, R8, 0x2, 0x1f ;  /* 0x0c401f0008057f89 */ /* 0x010ee200000e0000 */
[----:B-1----:R-:W-:-:S03]  /*d2f0*/  FADD.FTZ R2, R2, R4 ;  /* 0x0000000402027221 */ /* 0x002fc60000010000 */
[----:B------:R-:W-:Y:S01]  /*d300*/  SHFL.BFLY PT, R4, R6, 0x2, 0x1f ;  /* 0x0c401f0006047f89 */ /* 0x000fe200000e0000 */
[----:B--2---:R-:W-:-:S03]  /*d310*/  FADD.FTZ R0, R0, R7 ;  /* 0x0000000700007221 */ /* 0x004fc60000010000 */
[----:B------:R-:W1:Y:S01]  /*d320*/  SHFL.BFLY PT, R133, R2, 0x1, 0x1f ;  /* 0x0c201f0002857f89 */ /* 0x000e6200000e0000 */
[----:B---3--:R-:W-:-:S03]  /*d330*/  FADD.FTZ R5, R5, R8 ;  /* 0x0000000805057221 */ /* 0x008fc60000010000 */
[----:B------:R-:W2:Y:S04]  /*d340*/  S2R R7, SR_TID.X ;  /* 0x0000000000077919 */ /* 0x000ea80000002100 */
[----:B------:R-:W3:Y:S04]  /*d350*/  SHFL.BFLY PT, R132, R0, 0x1, 0x1f ;  /* 0x0c201f0000847f89 */ /* 0x000ee800000e0000 */
[----:B------:R-:W4:Y:S01]  /*d360*/  SHFL.BFLY PT, R10, R5, 0x1, 0x1f ;  /* 0x0c201f00050a7f89 */ /* 0x000f2200000e0000 */
[----:B-1----:R-:W-:Y:S02]  /*d370*/  FADD.FTZ R133, R2, R133 ;  /* 0x0000008502857221 */ /* 0x002fe40000010000 */
[----:B------:R-:W-:Y:S01]  /*d380*/  FADD.FTZ R2, R4, R6 ;  /* 0x0000000604027221 */ /* 0x000fe20000010000 */
[----:B--2---:R-:W-:-:S02]  /*d390*/  SHF.R.S32.HI R4, RZ, 0x1f, R7 ;  /* 0x0000001fff047819 */ /* 0x004fc40000011407 */
[----:B------:R-:W-:Y:S02]  /*d3a0*/  FSETP.NE.FTZ.AND P5, PT, R133, RZ, PT ;  /* 0x000000ff8500720b */ /* 0x000fe40003fb5000 */
[----:B------:R-:W1:Y:S01]  /*d3b0*/  SHFL.BFLY PT, R9, R2, 0x1, 0x1f ;  /* 0x0c201f0002097f89 */ /* 0x000e6200000e0000 */
[----:B---3--:R-:W-:Y:S01]  /*d3c0*/  FADD.FTZ R132, R0, R132 ;  /* 0x0000008400847221 */ /* 0x008fe20000010000 */
[----:B------:R-:W-:Y:S02]  /*d3d0*/  LEA.HI R6, R4, R7, RZ, 0x2 ;  /* 0x0000000704067211 */ /* 0x000fe400078f10ff */
[----:B------:R-:W-:Y:S01]  /*d3e0*/  MOV R0, 0x3f800000 ;  /* 0x3f80000000007802 */ /* 0x000fe20000000f00 */
[----:B----4-:R-:W-:Y:S01]  /*d3f0*/  FADD.FTZ R137, R5, R10 ;  /* 0x0000000a05897221 */ /* 0x010fe20000010000 */
[----:B------:R-:W-:Y:S02]  /*d400*/  FSETP.NE.FTZ.AND P4, PT, R132, RZ, PT ;  /* 0x000000ff8400720b */ /* 0x000fe40003f95000 */
[----:B------:R-:W-:-:S02]  /*d410*/  LOP3.LUT R8, R6, 0x3ffffffc, RZ, 0xc0, !PT ;  /* 0x3ffffffc06087812 */ /* 0x000fc400078ec0ff */
[----:B------:R-:W-:Y:S02]  /*d420*/  FSETP.NE.FTZ.AND P3, PT, R137, RZ, PT ;  /* 0x000000ff8900720b */ /* 0x000fe40003f75000 */
[-C--:B------:R-:W-:Y:S01]  /*d430*/  LEA.HI R4, R4, R7.reuse, RZ, 0x5 ;  /* 0x0000000704047211 */ /* 0x080fe200078f28ff */
[----:B------:R-:W2:Y:S01]  /*d440*/  @P5 MUFU.RCP R0, R133 ;  /* 0x0000008500005308 */ /* 0x000ea20000001000 */
[----:B------:R-:W-:Y:S02]  /*d450*/  IADD3 R8, -R8, R7, RZ ;  /* 0x0000000708087210 */ /* 0x000fe40007ffe1ff */
[----:B------:R-:W-:Y:S02]  /*d460*/  SHF.R.S32.HI R7, RZ, 0x5, R4 ;  /* 0x00000005ff077819 */ /* 0x000fe40000011404 */
[----:B------:R-:W-:Y:S02]  /*d470*/  MOV R4, 0x3f800000 ;  /* 0x3f80000000047802 */ /* 0x000fe40000000f00 */
[----:B------:R-:W-:Y:S01]  /*d480*/  LEA R139, R7, R8, 0x9 ;  /* 0x00000008078b7211 */ /* 0x000fe200078e48ff */
[----:B-1----:R-:W-:Y:S01]  /*d490*/  FADD.FTZ R138, R2, R9 ;  /* 0x00000009028a7221 */ /* 0x002fe20000010000 */
[----:B------:R-:W-:-:S02]  /*d4a0*/  MOV R2, 0x3f800000 ;  /* 0x3f80000000027802 */ /* 0x000fc40000000f00 */
[----:B------:R-:W1:Y:S02]  /*d4b0*/  @P4 MUFU.RCP R4, R132 ;  /* 0x0000008400044308 */ /* 0x000e640000001000 */
[----:B------:R-:W-:Y:S01]  /*d4c0*/  FSETP.NE.FTZ.AND P0, PT, R138, RZ, PT ;  /* 0x000000ff8a00720b */ /* 0x000fe20003f15000 */
[C---:B--2---:R-:W-:Y:S02]  /*d4d0*/  FMUL.FTZ R148, R0.reuse, R148 ;  /* 0x0000009400947220 */ /* 0x044fe40000410000 */
[----:B------:R-:W-:-:S03]  /*d4e0*/  FMUL.FTZ R7, R0, R149 ;  /* 0x0000009500077220 */ /* 0x000fc60000410000 */
[----:B------:R-:W2:Y:S01]  /*d4f0*/  @P3 MUFU.RCP R2, R137 ;  /* 0x0000008900023308 */ /* 0x000ea20000001000 */
[C---:B------:R-:W-:Y:S02]  /*d500*/  FMUL.FTZ R156, R0.reuse, R156 ;  /* 0x0000009c009c7220 */ /* 0x040fe40000410000 */
        /* <DEDUP_REMOVED lines=43> */
[----:B------:R-:W-:Y:S01]  /*d7c0*/  MOV R0, 0x3f800000 ;  /* 0x3f80000000007802 */ /* 0x000fe20000000f00 */
[----:B-1----:R-:W-:Y:S01]  /*d7d0*/  FMUL.FTZ R150, R4, R150 ;  /* 0x0000009604967220 */ /* 0x002fe20000410000 */
        /* <DEDUP_REMOVED lines=235> */
[----:B------:R-:W-:-:S03]  /*e690*/  @P4 FFMA.FTZ R13, R135, c[0x0][0x238], R5 ;  /* 0x00008e00870d4a23 */ /* 0x000fc60000010005 */
        /* <DEDUP_REMOVED lines=75> */
.L_x_224:
[----:B---34-:R-:W-:Y:S05]  /*eb50*/  BSYNC B0 ;  /* 0x0000000000007941 */ /* 0x018fea0003800000 */
.L_x_223:
        /* <DEDUP_REMOVED lines=29> */
.L_x_226:
[----:B----4-:R-:W-:Y:S05]  /*ed30*/  BSYNC B0 ;  /* 0x0000000000007941 */ /* 0x010fea0003800000 */
.L_x_225:
        /* <DEDUP_REMOVED lines=18> */
.L_x_228:
[----:B------:R-:W-:Y:S05]  /*ee60*/  BSYNC B0 ;  /* 0x0000000000007941 */ /* 0x000fea0003800000 */
.L_x_227:
        /* <DEDUP_REMOVED lines=18> */
.L_x_230:
[----:B------:R-:W-:Y:S05]  /*ef90*/  BSYNC B0 ;  /* 0x0000000000007941 */ /* 0x000fea0003800000 */
.L_x_229:
        /* <DEDUP_REMOVED lines=18> */
.L_x_232:
[----:B------:R-:W-:Y:S05]  /*f0c0*/  BSYNC B0 ;  /* 0x0000000000007941 */ /* 0x000fea0003800000 */
.L_x_231:
        /* <DEDUP_REMOVED lines=18> */
.L_x_234:
[----:B------:R-:W-:Y:S05]  /*f1f0*/  BSYNC B0 ;  /* 0x0000000000007941 */ /* 0x000fea0003800000 */
.L_x_233:
        /* <DEDUP_REMOVED lines=18> */
.L_x_236:
[----:B------:R-:W-:Y:S05]  /*f320*/  BSYNC B0 ;  /* 0x0000000000007941 */ /* 0x000fea0003800000 */
.L_x_235:
        /* <DEDUP_REMOVED lines=18> */
.L_x_238:
[----:B------:R-:W-:Y:S05]  /*f450*/  BSYNC B0 ;  /* 0x0000000000007941 */ /* 0x000fea0003800000 */
.L_x_237:
        /* <DEDUP_REMOVED lines=19> */
.L_x_181:
        /* <DEDUP_REMOVED lines=74> */
.L_x_240:
[----:B------:R-:W-:Y:S05]  /*fa30*/  BSYNC B0 ;  /* 0x0000000000007941 */ /* 0x000fea0003800000 */
.L_x_239:
        /* <DEDUP_REMOVED lines=18> */
.L_x_242:
[----:B------:R-:W-:Y:S05]  /*fb60*/  BSYNC B0 ;  /* 0x0000000000007941 */ /* 0x000fea0003800000 */
.L_x_241:
        /* <DEDUP_REMOVED lines=18> */
.L_x_244:
[----:B------:R-:W-:Y:S05]  /*fc90*/  BSYNC B0 ;  /* 0x0000000000007941 */ /* 0x000fea0003800000 */
.L_x_243:
        /* <DEDUP_REMOVED lines=18> */
.L_x_246:
[----:B------:R-:W-:Y:S05]  /*fdc0*/  BSYNC B0 ;  /* 0x0000000000007941 */ /* 0x000fea0003800000 */
.L_x_245:
        /* <DEDUP_REMOVED lines=18> */
.L_x_248:
[----:B------:R-:W-:Y:S05]  /*fef0*/  BSYNC B0 ;  /* 0x0000000000007941 */ /* 0x000fea0003800000 */
.L_x_247:
        /* <DEDUP_REMOVED lines=18> */
.L_x_250:
[----:B------:R-:W-:Y:S05]  /*10020*/  BSYNC B0 ;  /* 0x0000000000007941 */ /* 0x000fea0003800000 */
.L_x_249:
        /* <DEDUP_REMOVED lines=18> */
.L_x_252:
[----:B------:R-:W-:Y:S05]  /*10150*/  BSYNC B0 ;  /* 0x0000000000007941 */ /* 0x000fea0003800000 */
.L_x_251:
        /* <DEDUP_REMOVED lines=18> */
.L_x_254:
[----:B------:R-:W-:Y:S05]  /*10280*/  BSYNC B0 ;  /* 0x0000000000007941 */ /* 0x000fea0003800000 */
.L_x_253:
        /* <DEDUP_REMOVED lines=67> */
.L_x_255:
        /* <DEDUP_REMOVED lines=12> */
.L_x_2377:


//--------------------- .text._ZN5flash16flash_fwd_kernelI23Flash_fwd_kernel_traitsILi128ELi128ELi64ELi4ELb0ELb0EN7cutlass6half_tE19Flash_kernel_traitsILi128ELi128ELi64ELi4ES3_EELb0ELb0ELb0ELb1ELb0ELb0ELb0ELb0EEEvNS_16Flash_fwd_paramsE --------------------------
	.section	.text._ZN5flash16flash_fwd_kernelI23Flash_fwd_kernel_traitsILi128ELi128ELi64ELi4ELb0ELb0EN7cutlass6half_tE19Flash_kernel_traitsILi128ELi128ELi64ELi4ES3_EELb0ELb0ELb0ELb1ELb0ELb0ELb0ELb0EEEvNS_16Flash_fwd_paramsE,"ax",@progbits
	.sectioninfo	@"SHI_REGISTERS=255"
	.align	128
        .global         _ZN5flash16flash_fwd_kernelI23Flash_fwd_kernel_traitsILi128ELi128ELi64ELi4ELb0ELb0EN7cutlass6half_tE19Flash_kernel_traitsILi128ELi128ELi64ELi4ES3_EELb0ELb0ELb0ELb1ELb0ELb0ELb0ELb0EEEvNS_16Flash_fwd_paramsE
        .type           _ZN5flash16flash_fwd_kernelI23Flash_fwd_kernel_traitsILi128ELi128ELi64ELi4ELb0ELb0EN7cutlass6half_tE19Flash_kernel_traitsILi128ELi128ELi64ELi4ES3_EELb0ELb0ELb0ELb1ELb0ELb0ELb0ELb0EEEvNS_16Flash_fwd_paramsE,@function
        .size           _ZN5flash16flash_fwd_kernelI23Flash_fwd_kernel_traitsILi128ELi128ELi64ELi4ELb0ELb0EN7cutlass6half_tE19Flash_kernel_traitsILi128ELi128ELi64ELi4ES3_EELb0ELb0ELb0ELb1ELb0ELb0ELb0ELb0EEEvNS_16Flash_fwd_paramsE,(.L_x_2378 - _ZN5flash16flash_fwd_kernelI23Flash_fwd_kernel_traitsILi128ELi128ELi64ELi4ELb0ELb0EN7cutlass6half_tE19Flash_kernel_traitsILi128ELi128ELi64ELi4ES3_EELb0ELb0ELb0ELb1ELb0ELb0ELb0ELb0EEEvNS_16Flash_fwd_paramsE)
        .other          _ZN5flash16flash_fwd_kernelI23Flash_fwd_kernel_traitsILi128ELi128ELi64ELi4ELb0ELb0EN7cutlass6half_tE19Flash_kernel_traitsILi128ELi128ELi64ELi4ES3_EELb0ELb0ELb0ELb1ELb0ELb0ELb0ELb0EEEvNS_16Flash_fwd_paramsE,@"STO_CUDA_ENTRY STV_DEFAULT"
_ZN5flash16flash_fwd_kernelI23Flash_fwd_kernel_traitsILi128ELi128ELi64ELi4ELb0ELb0EN7cutlass6half_tE19Flash_kernel_traitsILi128ELi128ELi64ELi4ES3_EELb0ELb0ELb0ELb1ELb0ELb0ELb0ELb0EEEvNS_16Flash_fwd_paramsE:
.text._ZN5flash16flash_fwd_kernelI23Flash_fwd_kernel_traitsILi128ELi128ELi64ELi4ELb0ELb0EN7cutlass6half_tE19Flash_kernel_traitsILi128ELi128ELi64ELi4ES3_EELb0ELb0ELb0ELb1ELb0ELb0ELb0ELb0EEEvNS_16Flash_fwd_paramsE:
        /* <DEDUP_REMOVED lines=56> */
.L_x_256:
[----:B------:R-:W-:Y:S02]  /*0380*/  ULDC UR6, c[0x0][0x218] ;  /* 0x0000860000067ab9 */ /* 0x000fe40000000800 */
.L_x_257:
        /* <DEDUP_REMOVED lines=22> */
[----:B------:R-:W1:Y:S05]  /*04f0*/  S2R R198, SR_TID.X ;  /* 0x0000000000c67919 */ /* 0x000e6a0000002100 */
[----:B------:R-:W-:-:S13]  /*0500*/  PLOP3.LUT P0, PT, PT, PT, UP0, 0x80, 0x0 ;  /* 0x000000000000781c */ /* 0x000fda0003f0f008 */
        /* <DEDUP_REMOVED lines=10> */
[----:B------:R-:W-:Y:S02]  /*05b0*/  @!UP1 UIMAD UR19, UR19, UR6, URZ ;  /* 0x00000006131392a4 */ /* 0x000fe4000f8e023f */
[----:B------:R-:W-:-:S02]  /*05c0*/  ULDC.64 UR4, c[0x0][0x198] ;  /* 0x0000660000047ab9 */ /* 0x000fc40000000a00 */
[----:B------:R-:W-:Y:S02]  /*05d0*/  @!UP1 UIMAD.WIDE.U32 UR26, UR12, UR6, URZ ;  /* 0x000000060c1a92a5 */ /* 0x000fe4000f8e003f */
[----:B------:R-:W-:Y:S02]  /*05e0*/  @UP0 UIMAD.WIDE.U32 UR24, UR21, UR4, URZ ;  /* 0x00000004151802a5 */ /* 0x000fe4000f8e003f */
[----:B------:R-:W-:Y:S02]  /*05f0*/  @!UP1 UIMAD UR4, UR12, UR7, UR19 ;  /* 0x000000070c0492a4 */ /* 0x000fe4000f8e0213 */
[----:B------:R-:W-:Y:S02]  /*0600*/  @UP1 UMOV UR6, UR22 ;  /* 0x0000001600061c82 */ /* 0x000fe40008000000 */
[----:B------:R-:W-:Y:S02]  /*0610*/  @UP0 UIMAD UR7, UR21, UR5, UR25 ;  /* 0x00000005150702a4 */ /* 0x000fe4000f8e0219 */
[----:B------:R-:W-:-:S02]  /*0620*/  USHF.R.S32.HI UR19, URZ, 0x1f, UR14 ;  /* 0x0000001f3f137899 */ /* 0x000fc4000801140e */
[----:B------:R-:W-:Y:S02]  /*0630*/  @!UP1 UIADD3 UR15, UR27, UR4, URZ ;  /* 0x000000041b0f9290 */ /* 0x000fe4000fffe03f */
[----:B------:R-:W-:Y:S01]  /*0640*/  @!UP1 UMOV UR6, UR26 ;  /* 0x0000001a00069c82 */ /* 0x000fe20008000000 */
        /* <DEDUP_REMOVED lines=13> */
.L_x_259:
        /* <DEDUP_REMOVED lines=10> */
[----:B------:R-:W-:Y:S01]  /*07c0*/  @UP0 UIMAD UR20, UR20, UR5, UR23 ;  /* 0x00000005141402a4 */ /* 0x000fe2000f8e0217 */
        /* <DEDUP_REMOVED lines=35> */
.L_x_260:
[----:B-1----:R-:W-:Y:S01]  /*0a00*/  SHF.R.S32.HI R15, RZ, 0x1f, R198 ;  /* 0x0000001fff0f7819 */ /* 0x002fe200000114c6 */
[----:B------:R-:W1:Y:S01]  /*0a10*/  S2R R6, SR_CTAID.X ;  /* 0x0000000000067919 */ /* 0x000e620000002500 */
[----:B------:R-:W-:Y:S01]  /*0a20*/  ULDC.64 UR4, c[0x0][0x1a8] ;  /* 0x00006a0000047ab9 */ /* 0x000fe20000000a00 */
[----:B------:R-:W-:Y:S01]  /*0a30*/  IMAD.MOV.U32 R21, RZ, RZ, 0x10 ;  /* 0x00000010ff157424 */ /* 0x000fe200078e00ff */
[CC--:B------:R-:W-:Y:S01]  /*0a40*/  LEA.HI R0, R15.reuse, R198.reuse, RZ, 0x3 ;  /* 0x000000c60f007211 */ /* 0x0c0fe200078f18ff */
[----:B------:R-:W2:Y:S01]  /*0a50*/  S2R R10, SR_CTAID.Z ;  /* 0x00000000000a7919 */ /* 0x000ea20000002700 */
[-C--:B------:R-:W-:Y:S01]  /*0a60*/  LEA.HI R19, R15, R198.reuse, RZ, 0x4 ;  /* 0x000000c60f137211 */ /* 0x080fe200078f20ff */
[----:B------:R-:W-:Y:S01]  /*0a70*/  UIMAD UR4, UR19, UR4, URZ ;  /* 0x00000004130472a4 */ /* 0x000fe2000f8e023f */
[----:B------:R-:W-:Y:S01]  /*0a80*/  SHF.R.S32.HI R12, RZ, 0x3, R0 ;  /* 0x00000003ff0c7819 */ /* 0x000fe20000011400 */
[----:B------:R-:W-:Y:S01]  /*0a90*/  BSSY B0, `(.L_x_261) ;  /* 0x0000057000007945 */ /* 0x000fe20003800000 */
[----:B------:R-:W-:Y:S01]  /*0aa0*/  LOP3.LUT R2, R0, 0xfffffff8, RZ, 0xc0, !PT ;  /* 0xfffffff800027812 */ /* 0x000fe200078ec0ff */
[----:B------:R-:W-:Y:S01]  /*0ab0*/  UIMAD UR5, UR14, UR5, UR4 ;  /* 0x000000050e0572a4 */ /* 0x000fe2000f8e0204 */
[----:B------:R-:W-:Y:S01]  /*0ac0*/  LOP3.LUT R0, R19, 0xfffffff0, RZ, 0xc0, !PT ;  /* 0xfffffff013007812 */ /* 0x000fe200078ec0ff */
[----:B------:R-:W-:Y:S01]  /*0ad0*/  IMAD.SHL.U32 R3, R12, 0x40, RZ ;  /* 0x000000400c037824 */ /* 0x000fe200078e00ff */
[----:B------:R-:W-:Y:S01]  /*0ae0*/  LEA.HI R5, R15, R198, RZ, 0x6 ;  /* 0x000000c60f057211 */ /* 0x000fe200078f30ff */
[C---:B------:R-:W-:Y:S01]  /*0af0*/  IMAD.IADD R20, R198.reuse, 0x1, -R2 ;  /* 0x00000001c6147824 */ /* 0x040fe200078e0a02 */
[----:B------:R-:W-:Y:S01]  /*0b00*/  SHF.R.S32.HI R13, RZ, 0x1f, R12 ;  /* 0x0000001fff0d7819 */ /* 0x000fe2000001140c */
[----:B------:R-:W-:Y:S01]  /*0b10*/  IMAD.IADD R0, R198, 0x1, -R0 ;  /* 0x00000001c6007824 */ /* 0x000fe200078e0a00 */
[----:B------:R-:W-:Y:S01]  /*0b20*/  LOP3.LUT R2, R3, 0x1c0, RZ, 0xc0, !PT ;  /* 0x000001c003027812 */ /* 0x000fe200078ec0ff */
[----:B------:R-:W-:-:S02]  /*0b30*/  IMAD.SHL.U32 R212, R20, 0x8, RZ ;  /* 0x0000000814d47824 */ /* 0x000fc400078e00ff */
[----:B------:R-:W-:Y:S01]  /*0b40*/  IMAD R14, R13, c[0x0][0x1a0], RZ ;  /* 0x000068000d0e7a24 */ /* 0x000fe200078e02ff */
[----:B------:R-:W-:Y:S02]  /*0b50*/  SHF.R.S32.HI R4, RZ, 0x1f, R0 ;  /* 0x0000001fff047819 */ /* 0x000fe40000011400 */
[----:B------:R-:W-:Y:S01]  /*0b60*/  LOP3.LUT R3, R2, 0x38, R212, 0xf8, !PT ;  /* 0x0000003802037812 */ /* 0x000fe200078ef8d4 */
[----:B-1----:R-:W-:Y:S01]  /*0b70*/  IMAD.WIDE R30, R6, 0x80, R12 ;  /* 0x00000080061e7825 */ /* 0x002fe200078e020c */
[----:B------:R-:W-:Y:S02]  /*0b80*/  SHF.R.U32.HI R2, RZ, 0x3, R2 ;  /* 0x00000003ff027819 */ /* 0x000fe40000011602 */
[----:B------:R-:W-:Y:S01]  /*0b90*/  LEA.HI R18, R4, R0, RZ, 0x3 ;  /* 0x0000000004127211 */ /* 0x000fe200078f18ff */
[----:B------:R-:W-:Y:S01]  /*0ba0*/  IMAD.SHL.U32 R4, R5, 0x8, RZ ;  /* 0x0000000805047824 */ /* 0x000fe200078e00ff */
[----:B------:R-:W-:Y:S01]  /*0bb0*/  LOP3.LUT R3, R3, R2, RZ, 0x3c, !PT ;  /* 0x0000000203037212 */ /* 0x000fe200078e3cff */
[----:B------:R1:W-:Y:S01]  /*0bc0*/  STL.64 [R1+0x20], R30 ;  /* 0x0000201e01007387 */ /* 0x0003e20000100a00 */
[----:B------:R-:W-:-:S02]  /*0bd0*/  LOP3.LUT R2, R18, 0xfffffff8, RZ, 0xc0, !PT ;  /* 0xfffffff812027812 */ /* 0x000fc400078ec0ff */
[----:B------:R-:W-:Y:S02]  /*0be0*/  SHF.R.S32.HI R213, RZ, 0x1f, R212 ;  /* 0x0000001fffd57819 */ /* 0x000fe400000114d4 */
[----:B------:R-:W-:Y:S01]  /*0bf0*/  LOP3.LUT R239, R3, 0xfffffe00, R4, 0xf8, !PT ;  /* 0xfffffe0003ef7812 */ /* 0x000fe200078ef804 */
[----:B------:R-:W-:Y:S01]  /*0c00*/  IMAD.IADD R17, R0, 0x1, -R2 ;  /* 0x0000000100117824 */ /* 0x000fe200078e0a02 */
[C---:B------:R-:W-:Y:S01]  /*0c10*/  IADD3 R2, P0, R212.reuse, UR6, RZ ;  /* 0x00000006d4027c10 */ /* 0x040fe2000ff1e0ff */
[----:B------:R-:W-:Y:S01]  /*0c20*/  IMAD R0, R13, c[0x0][0x198], RZ ;  /* 0x000066000d007a24 */ /* 0x000fe200078e02ff */
[----:B------:R-:W-:Y:S01]  /*0c30*/  IADD3 R202, R212, 0x40, RZ ;  /* 0x00000040d4ca7810 */ /* 0x000fe20007ffe0ff */
[C---:B------:R-:W-:Y:S01]  /*0c40*/  IMAD.WIDE.U32 R6, R12.reuse, c[0x0][0x198], R212 ;  /* 0x000066000c067a25 */ /* 0x040fe200078e00d4 */
[----:B------:R-:W-:Y:S01]  /*0c50*/  IADD3.X R3, R213, UR15, RZ, P0, !PT ;  /* 0x0000000fd5037c10 */ /* 0x000fe200087fe4ff */
[----:B------:R1:W-:Y:S01]  /*0c60*/  STL.64 [R1+0x18], R212 ;  /* 0x000018d401007387 */ /* 0x0003e20000100a00 */
[----:B------:R-:W-:Y:S01]  /*0c70*/  UIADD3 UR15, -UR9, UR11, URZ ;  /* 0x0000000b090f7290 */ /* 0x000fe2000fffe13f */
[----:B------:R-:W-:Y:S01]  /*0c80*/  IMAD R9, R12, c[0x0][0x19c], R0 ;  /* 0x000067000c097a24 */ /* 0x000fe200078e0200 */
[----:B------:R-:W-:Y:S01]  /*0c90*/  IADD3 R6, P0, R6, UR24, RZ ;  /* 0x0000001806067c10 */ /* 0x000fe2000ff1e0ff */
[----:B------:R-:W-:Y:S01]  /*0ca0*/  IMAD.WIDE.U32 R4, R12, c[0x0][0x1a0], R212 ;  /* 0x000068000c047a25 */ /* 0x000fe200078e00d4 */
[----:B------:R-:W-:-:S02]  /*0cb0*/  SHF.R.S32.HI R0, RZ, 0x1f, R8 ;  /* 0x0000001fff007819 */ /* 0x000fc40000011408 */
[----:B------:R-:W-:Y:S01]  /*0cc0*/  IADD3.X R7, R7, UR7, R9, P0, !PT ;  /* 0x0000000707077c10 */ /* 0x000fe200087fe409 */
[----:B--2---:R-:W-:Y:S01]  /*0cd0*/  IMAD.WIDE.U32 R10, R10, c[0x0][0x1a8], R2 ;  /* 0x00006a000a0a7a25 */ /* 0x004fe200078e0002 */
[----:B------:R-:W-:-:S03]  /*0ce0*/  IADD3 R2, P0, R4, UR22, RZ ;  /* 0x0000001604027c10 */ /* 0x000fc6000ff1e0ff */
[----:B------:R-:W-:Y:S01]  /*0cf0*/  IMAD R3, R12, c[0x0][0x1a4], R14 ;  /* 0x000069000c037a24 */ /* 0x000fe200078e020e */
[----:B------:R-:W-:Y:S01]  /*0d00*/  R2P PR, R17, 0x6 ;  /* 0x0000000611007804 */ /* 0x000fe20000000000 */
[C---:B------:R-:W-:Y:S01]  /*0d10*/  IMAD R4, R0.reuse, c[0x0][0x1b0], RZ ;  /* 0x00006c0000047a24 */ /* 0x040fe200078e02ff */
[----:B------:R-:W-:Y:S01]  /*0d20*/  IADD3 R9, R11, UR5, RZ ;  /* 0x000000050b097c10 */ /* 0x000fe2000fffe0ff */
[----:B------:R-:W-:Y:S01]  /*0d30*/  IMAD R0, R0, c[0x0][0x1b8], RZ ;  /* 0x00006e0000007a24 */ /* 0x000fe200078e02ff */
[----:B------:R-:W-:Y:S01]  /*0d40*/  IADD3.X R3, R5, UR20, R3, P0, !PT ;  /* 0x0000001405037c10 */ /* 0x000fe200087fe403 */
[----:B------:R-:W-:Y:S01]  /*0d50*/  IMAD R14, R8, c[0x0][0x1b4], R4 ;  /* 0x00006d00080e7a24 */ /* 0x000fe200078e0204 */
[----:B------:R-:W-:Y:S01]  /*0d60*/  ISETP.GE.AND P0, PT, R12, UR15, PT ;  /* 0x0000000f0c007c0c */ /* 0x000fe2000bf06270 */
[C---:B------:R-:W-:Y:S01]  /*0d70*/  IMAD R5, R8.reuse, c[0x0][0x1bc], R0 ;  /* 0x00006f0008057a24 */ /* 0x040fe200078e0200 */
[----:B------:R-:W-:Y:S01]  /*0d80*/  SEL R4, R21, 0xfffffff0, !P1 ;  /* 0xfffffff015047807 */ /* 0x000fe20004800000 */
[----:B------:R-:W-:Y:S01]  /*0d90*/  IMAD.WIDE.U32 R24, R8, c[0x0][0x1b8], R2 ;  /* 0x00006e0008187a25 */ /* 0x000fe200078e0002 */
[----:B------:R-:W-:-:S03]  /*0da0*/  LEA.HI R2, R15, R198, RZ, 0x5 ;  /* 0x000000c60f027211 */ /* 0x000fc600078f28ff */
[----:B------:R-:W-:Y:S01]  /*0db0*/  IMAD.WIDE.U32 R26, R8, c[0x0][0x1b0], R6 ;  /* 0x00006c00081a7a25 */ /* 0x000fe200078e0006 */
[----:B------:R-:W-:Y:S02]  /*0dc0*/  LOP3.LUT R0, R2, 0xffffffe0, RZ, 0xc0, !PT ;  /* 0xffffffe002007812 */ /* 0x000fe400078ec0ff */
[----:B------:R-:W-:Y:S01]  /*0dd0*/  SHF.R.S32.HI R145, RZ, 0x5, R2 ;  /* 0x00000005ff917819 */ /* 0x000fe20000011402 */
[----:B------:R-:W-:Y:S01]  /*0de0*/  IMAD.IADD R22, R25, 0x1, R5 ;  /* 0x0000000119167824 */ /* 0x000fe200078e0205 */
[----:B------:R1:W-:Y:S01]  /*0df0*/  STL.64 [R1+0x40], R26 ;  /* 0x0000401a01007387 */ /* 0x0003e20000100a00 */
[----:B------:R-:W-:Y:S02]  /*0e00*/  IMAD.IADD R29, R27, 0x1, R14 ;  /* 0x000000011b1d7824 */ /* 0x000fe400078e020e */
[----:B------:R-:W-:Y:S01]  /*0e10*/  IMAD.MOV.U32 R3, RZ, RZ, 0x20 ;  /* 0x00000020ff037424 */ /* 0x000fe200078e00ff */
[----:B------:R1:W-:Y:S01]  /*0e20*/  STL.64 [R1+0x38], R24 ;  /* 0x0000381801007387 */ /* 0x0003e20000100a00 */
[----:B------:R-:W-:-:S02]  /*0e30*/  IMAD.IADD R144, R198, 0x1, -R0 ;  /* 0x00000001c6907824 */ /* 0x000fc400078e0a00 */
[----:B------:R-:W-:Y:S01]  /*0e40*/  IMAD.SHL.U32 R239, R239, 0x2, RZ ;  /* 0x00000002efef7824 */ /* 0x000fe200078e00ff */
        /* <DEDUP_REMOVED lines=27> */
.L_x_262:
[----:B------:R-:W-:Y:S05]  /*1000*/  BSYNC B0 ;  /* 0x0000000000007941 */ /* 0x000fea0003800000 */
.L_x_261:
[----:B------:R-:W-:Y:S01]  /*1010*/  IADD3 R16, R12, 0x10, RZ ;  /* 0x000000100c107810 */ /* 0x000fe20007ffe0ff */
[----:B------:R-:W-:Y:S03]  /*1020*/  BSSY B0, `(.L_x_263) ;  /* 0x000001c000007945 */ /* 0x000fe60003800000 */
[----:B------:R-:W-:-:S13]  /*1030*/  ISETP.GE.AND P0, PT, R16, UR15, PT ;  /* 0x0000000f10007c0c */ /* 0x000fda000bf06270 */
[----:B------:R-:W-:Y:S05]  /*1040*/  @P0 BRA `(.L_x_264) ;  /* 0x0000019000000947 */ /* 0x000fea0003800000 */
[----:B------:R-:W-:Y:S02]  /*1050*/  IADD3 R5, P0, R30, 0x10, RZ ;  /* 0x000000101e057810 */ /* 0x000fe40007f1e0ff */
[----:B------:R-:W-:Y:S02]  /*1060*/  ISETP.GE.AND P1, PT, R212, c[0x0][0x220], PT ;  /* 0x00008800d4007a0c */ /* 0x000fe40003f26270 */
[----:B--2---:R-:W-:Y:S01]  /*1070*/  MOV R3, R9 ;  /* 0x0000000900037202 */ /* 0x004fe20000000f00 */
[----:B------:R-:W-:Y:S01]  /*1080*/  IMAD.X R2, RZ, RZ, R31, P0 ;  /* 0x000000ffff027224 */ /* 0x000fe200000e061f */
[----:B------:R-:W-:-:S03]  /*1090*/  ISETP.GE.AND P0, PT, R202, c[0x0][0x220], PT ;  /* 0x00008800ca007a0c */ /* 0x000fc60003f06270 */
[----:B------:R-:W-:Y:S02]  /*10a0*/  IMAD R6, R2, c[0x0][0x190], RZ ;  /* 0x0000640002067a24 */ /* 0x000fe400078e02ff */
[----:B------:R-:W-:-:S04]  /*10b0*/  IMAD.MOV.U32 R2, RZ, RZ, R10 ;  /* 0x000000ffff027224 */ /* 0x000fc800078e000a */
[C---:B------:R-:W-:Y:S01]  /*10c0*/  IMAD.WIDE.U32 R2, R5.reuse, c[0x0][0x190], R2 ;  /* 0x0000640005027a25 */ /* 0x040fe200078e0002 */
[----:B------:R2:W-:Y:S03]  /*10d0*/  @P1 STS.128 [R239+0x800], RZ ;  /* 0x000800ffef001388 */ /* 0x0005e60000000c00 */
[----:B------:R-:W-:Y:S01]  /*10e0*/  IMAD R5, R5, c[0x0][0x194], R6 ;  /* 0x0000650005057a24 */ /* 0x000fe200078e0206 */
[----:B------:R-:W-:-:S03]  /*10f0*/  @!P1 LEA R6, P2, R2, c[0x0][0x160], 0x1 ;  /* 0x0000580002069a11 */ /* 0x000fc600078408ff */
        /* <DEDUP_REMOVED lines=14> */
.L_x_264:
[----:B------:R-:W-:Y:S05]  /*11e0*/  BSYNC B0 ;  /* 0x0000000000007941 */ /* 0x000fea0003800000 */
.L_x_263:
        /* <DEDUP_REMOVED lines=29> */
.L_x_266:
[----:B------:R-:W-:Y:S05]  /*13c0*/  BSYNC B0 ;  /* 0x0000000000007941 */ /* 0x000fea0003800000 */
.L_x_265:
        /* <DEDUP_REMOVED lines=29> */
.L_x_268:
[----:B------:R-:W-:Y:S05]  /*15a0*/  BSYNC B0 ;  /* 0x0000000000007941 */ /* 0x000fea0003800000 */
.L_x_267:
[----:B--2---:R-:W-:Y:S01]  /*15b0*/  IADD3 R2, R12, 0x40, RZ ;  /* 0x000000400c027810 */ /* 0x004fe20007ffe0ff */
[----:B------:R-:W-:Y:S03]  /*15c0*/  BSSY B0, `(.L_x_269) ;  /* 0x000001c000007945 */ /* 0x000fe60003800000 */
[----:B------:R-:W-:-:S13]  /*15d0*/  ISETP.GE.AND P0, PT, R2, UR15, PT ;  /* 0x0000000f02007c0c */ /* 0x000fda000bf06270 */
[----:B------:R-:W-:Y:S05]  /*15e0*/  @P0 BRA `(.L_x_270) ;  /* 0x0000019000000947 */ /* 0x000fea0003800000 */
[----:B------:R-:W-:Y:S02]  /*15f0*/  IADD3 R5, P0, R30, 0x40, RZ ;  /* 0x000000401e057810 */ /* 0x000fe40007f1e0ff */
[----:B------:R-:W-:Y:S02]  /*1600*/  ISETP.GE.AND P1, PT, R212, c[0x0][0x220], PT ;  /* 0x00008800d4007a0c */ /* 0x000fe40003f26270 */
[----:B------:R-:W-:Y:S01]  /*1610*/  MOV R3, R9 ;  /* 0x0000000900037202 */ /* 0x000fe20000000f00 */
        /* <DEDUP_REMOVED lines=22> */
.L_x_270:
[----:B------:R-:W-:Y:S05]  /*1780*/  BSYNC B0 ;  /* 0x0000000000007941 */ /* 0x000fea0003800000 */
.L_x_269:
[----:B------:R-:W-:Y:S01]  /*1790*/  IADD3 R2, R12, 0x50, RZ ;  /* 0x000000500c027810 */ /* 0x000fe20007ffe0ff */
        /* <DEDUP_REMOVED lines=8> */
[----:B--2---:R-:W-:Y:S02]  /*1820*/  IMAD R6, R2, c[0x0][0x190], RZ ;  /* 0x0000640002067a24 */ /* 0x004fe400078e02ff */
        /* <DEDUP_REMOVED lines=19> */
.L_x_272:
[----:B------:R-:W-:Y:S05]  /*1960*/  BSYNC B0 ;  /* 0x0000000000007941 */ /* 0x000fea0003800000 */
.L_x_271:
        /* <DEDUP_REMOVED lines=29> */
.L_x_274:
[----:B------:R-:W-:Y:S05]  /*1b40*/  BSYNC B0 ;  /* 0x0000000000007941 */ /* 0x000fea0003800000 */
.L_x_273:
[----:B------:R-:W-:Y:S01]  /*1b50*/  IADD3 R2, R12, 0x70, RZ ;  /* 0x000000700c027810 */ /* 0x000fe20007ffe0ff */
[----:B------:R-:W-:Y:S01]  /*1b60*/  UIADD3 UR21, UR10, 0x3f, URZ ;  /* 0x0000003f0a157890 */ /* 0x000fe2000fffe03f */
[----:B------:R-:W-:Y:S01]  /*1b70*/  BSSY B0, `(.L_x_275) ;  /* 0x0000022000007945 */ /* 0x000fe20003800000 */
[----:B------:R-:W-:Y:S01]  /*1b80*/  UMOV UR22, 0x6 ;  /* 0x0000000600167882 */ /* 0x000fe20000000000 */
[----:B------:R-:W-:Y:S01]  /*1b90*/  ISETP.GE.AND P0, PT, R2, UR15, PT ;  /* 0x0000000f02007c0c */ /* 0x000fe2000bf06270 */
[----:B------:R-:W-:Y:S02]  /*1ba0*/  ULDC.64 UR4, c[0x0][0x198] ;  /* 0x0000660000047ab9 */ /* 0x000fe40000000a00 */
[----:B------:R-:W-:Y:S02]  /*1bb0*/  USHF.L.U64.HI UR22, UR4, UR22, UR5 ;  /* 0x0000001604167299 */ /* 0x000fe40008010205 */
[----:B------:R-:W-:Y:S02]  /*1bc0*/  USHF.R.S32.HI UR5, URZ, 0x1f, UR21 ;  /* 0x0000001f3f057899 */ /* 0x000fe40008011415 */
[----:B------:R-:W-:-:S02]  /*1bd0*/  USHF.L.U32 UR23, UR4, 0x6, URZ ;  /* 0x0000000604177899 */ /* 0x000fc4000800063f */
[----:B------:R-:W-:-:S04]  /*1be0*/  ULEA.HI UR21, UR5, UR21, URZ, 0x6 ;  /* 0x0000001505157291 */ /* 0x000fc8000f8f303f */
        /* <DEDUP_REMOVED lines=8> */
[C---:B--2---:R-:W-:Y:S01]  /*1c70*/  IMAD.WIDE.U32 R6, R5.reuse, c[0x0][0x190], R2 ;  /* 0x0000640005067a25 */ /* 0x044fe200078e0002 */
        /* <DEDUP_REMOVED lines=17> */
.L_x_276:
[----:B------:R-:W-:Y:S05]  /*1d90*/  BSYNC B0 ;  /* 0x0000000000007941 */ /* 0x000fea0003800000 */
.L_x_275:
        /* <DEDUP_REMOVED lines=32> */
.L_x_278:
[----:B------:R-:W-:Y:S05]  /*1fa0*/  BSYNC B0 ;  /* 0x0000000000007941 */ /* 0x000fea0003800000 */
.L_x_277:
[----:B------:R-:W-:Y:S01]  /*1fb0*/  ISETP.GE.AND P0, PT, R16, UR18, PT ;  /* 0x0000001210007c0c */ /* 0x000fe2000bf06270 */
[----:B------:R-:W-:Y:S01]  /*1fc0*/  ULDC UR5, c[0x0][0x19c] ;  /* 0x0000670000057ab9 */ /* 0x000fe20000000800 */
[----:B------:R-:W-:Y:S01]  /*1fd0*/  BSSY B0, `(.L_x_279) ;  /* 0x0000017000007945 */ /* 0x000fe20003800000 */
[----:B------:R-:W-:Y:S02]  /*1fe0*/  USHF.L.U32 UR24, UR4, 0x4, URZ ;  /* 0x0000000404187899 */ /* 0x000fe4000800063f */
[----:B------:R-:W-:-:S08]  /*1ff0*/  USHF.L.U64.HI UR13, UR4, UR13, UR5 ;  /* 0x0000000d040d7299 */ /* 0x000fd00008010205 */
[----:B------:R-:W-:Y:S05]  /*2000*/  @P0 BRA `(.L_x_280) ;  /* 0x0000013000000947 */ /* 0x000fea0003800000 */
[----:B------:R-:W-:Y:S02]  /*2010*/  ISETP.GE.AND P1, PT, R212, c[0x0][0x220], PT ;  /* 0x00008800d4007a0c */ /* 0x000fe40003f26270 */
[----:B------:R-:W-:Y:S02]  /*2020*/  IADD3 R5, P2, R2, UR24, RZ ;  /* 0x0000001802057c10 */ /* 0x000fe4000ff5e0ff */
        /* <DEDUP_REMOVED lines=17> */
.L_x_280:
[----:B------:R-:W-:Y:S05]  /*2140*/  BSYNC B0 ;  /* 0x0000000000007941 */ /* 0x000fea0003800000 */
.L_x_279:
[----:B------:R-:W-:Y:S01]  /*2150*/  ISETP.GE.AND P0, PT, R15, UR18, PT ;  /* 0x000000120f007c0c */ /* 0x000fe2000bf06270 */
[----:B------:R-:W-:-:S12]  /*2160*/  BSSY B0, `(.L_x_281) ;  /* 0x0000017000007945 */ /* 0x000fd80003800000 */
[----:B------:R-:W-:Y:S05]  /*2170*/  @P0 BRA `(.L_x_282) ;  /* 0x0000015000000947 */ /* 0x000fea0003800000 */
[----:B------:R-:W-:Y:S01]  /*2180*/  ISETP.GE.AND P1, PT, R212, c[0x0][0x220], PT ;  /* 0x00008800d4007a0c */ /* 0x000fe20003f26270 */
[----:B------:R-:W-:Y:S01]  /*2190*/  IMAD.MOV.U32 R10, RZ, RZ, c[0x0][0x198] ;  /* 0x00006600ff0a7624 */ /* 0x000fe200078e00ff */
[----:B------:R-:W-:Y:S01]  /*21a0*/  ISETP.GE.AND P0, PT, R202, c[0x0][0x220], PT ;  /* 0x00008800ca007a0c */ /* 0x000fe20003f06270 */
[----:B--2---:R-:W-:-:S03]  /*21b0*/  IMAD.MOV.U32 R8, RZ, RZ, c[0x0][0x19c] ;  /* 0x00006700ff087624 */ /* 0x004fc600078e00ff */
        /* <DEDUP_REMOVED lines=17> */
.L_x_282:
[----:B------:R-:W-:Y:S05]  /*22d0*/  BSYNC B0 ;  /* 0x0000000000007941 */ /* 0x000fea0003800000 */
.L_x_281:
[----:B------:R-:W-:Y:S01]  /*22e0*/  ISETP.GE.AND P0, PT, R14, UR18, PT ;  /* 0x000000120e007c0c */ /* 0x000fe2000bf06270 */
[----:B------:R-:W-:-:S12]  /*22f0*/  BSSY B0, `(.L_x_283) ;  /* 0x0000019000007945 */ /* 0x000fd80003800000 */
[----:B------:R-:W-:Y:S05]  /*2300*/  @P0 BRA `(.L_x_284) ;  /* 0x0000017000000947 */ /* 0x000fea0003800000 */
[----:B------:R-:W-:Y:S01]  /*2310*/  ISETP.GE.AND P1, PT, R212, c[0x0][0x220], PT ;  /* 0x00008800d4007a0c */ /* 0x000fe20003f26270 */
[----:B------:R-:W-:Y:S01]  /*2320*/  IMAD.MOV.U32 R3, RZ, RZ, c[0x0][0x198] ;  /* 0x00006600ff037624 */ /* 0x000fe200078e00ff */
        /* <DEDUP_REMOVED lines=15> */
[----:B----4-:R-:W-:-:S04]  /*2420*/  LEA R2, P0, R6, c[0x0][0x168], 0x1 ;  /* 0x00005a0006027a11 */ /* 0x010fc800078008ff */
[----:B------:R-:W-:-:S05]  /*2430*/  LEA.HI.X R3, R6, c[0x0][0x16c], R5, 0x1, P0 ;  /* 0x00005b0006037a11 */ /* 0x000fca00000f0c05 */
[----:B------:R-:W-:Y:S01]  /*2440*/  @!PT LDS RZ, [RZ] ;  /* 0x00000000fffff984 */ /* 0x000fe20000000800 */
[----:B------:R-:W-:Y:S01]  /*2450*/  @!PT LDS RZ, [RZ] ;  /* 0x00000000fffff984 */ /* 0x000fe20000000800 */
[----:B------:R-:W-:Y:S01]  /*2460*/  @!PT LDS RZ, [RZ] ;  /* 0x00000000fffff984 */ /* 0x000fe20000000800 */
[----:B------:R4:W-:Y:S04]  /*2470*/  LDGSTS.E.BYPASS.LTC128B.128 [R239+0xb800], [R2.64+0x80] ;  /* 0x0b80008002ef7fae */ /* 0x0009e8000b901d50 */
.L_x_284:
[----:B------:R-:W-:Y:S05]  /*2480*/  BSYNC B0 ;  /* 0x0000000000007941 */ /* 0x000fea0003800000 */
.L_x_283:
[----:B------:R-:W-:Y:S01]  /*2490*/  ULDC.64 UR6, c[0x0][0x318] ;  /* 0x0000c60000067ab9 */ /* 0x000fe20000000a00 */
[----:B------:R-:W0:Y:S01]  /*24a0*/  LDGDEPBAR ;  /* 0x00000000000079af */ /* 0x000e220000000000 */
[----:B------:R-:W-:Y:S02]  /*24b0*/  UISETP.NE.U32.AND UP1, UPT, URZ, UR6, UPT ;  /* 0x000000063f00728c */ /* 0x000fe4000bf25070 */
[----:B------:R-:W-:Y:S02]  /*24c0*/  ULDC.64 UR4, c[0x0][0x320] ;  /* 0x0000c80000047ab9 */ /* 0x000fe40000000a00 */
[----:B------:R-:W-:-:S06]  /*24d0*/  UISETP.NE.AND.EX UP1, UPT, URZ, UR7, UPT, UP1 ;  /* 0x000000073f00728c */ /* 0x000fcc000bf25310 */
[----:B------:R-:W-:-:S05]  /*24e0*/  PLOP3.LUT P0, PT, PT, PT, UP1, 0x80, 0x0 ;  /* 0x000000000000781c */ /* 0x000fca0003f0f018 */
[----:B------:R-:W-:Y:S02]  /*24f0*/  @UP1 USHF.R.S32.HI UR26, URZ, 0x1f, UR12 ;  /* 0x0000001f3f1a1899 */ /* 0x000fe4000801140c */
[----:B------:R-:W-:Y:S02]  /*2500*/  @UP1 UMOV UR28, UR14 ;  /* 0x0000000e001c1c82 */ /* 0x000fe40008000000 */
[----:B------:R-:W-:Y:S02]  /*2510*/  @UP1 UIMAD UR26, UR26, UR4, URZ ;  /* 0x000000041a1a12a4 */ /* 0x000fe4000f8e023f */
[----:B------:R-:W-:Y:S02]  /*2520*/  @UP1 UMOV UR29, UR19 ;  /* 0x00000013001d1c82 */ /* 0x000fe40008000000 */
[----:B------:R-:W-:Y:S01]  /*2530*/  @UP1 UIMAD.WIDE.U32 UR28, UR12, UR4, UR28 ;  /* 0x000000040c1c12a5 */ /* 0x000fe2000f8e001c */
[----:B------:R-:W-:-:S04]  /*2540*/  DEPBAR.LE SB0, 0x0 ;  /* 0x000080000000791a */ /* 0x000fc80000000000 */
[----:B------:R-:W-:Y:S02]  /*2550*/  @UP1 UIMAD UR5, UR12, UR5, UR26 ;  /* 0x000000050c0512a4 */ /* 0x000fe4000f8e021a */
[----:B------:R-:W-:Y:S02]  /*2560*/  @UP1 ULEA UR6, UP0, UR28, UR6, 0x2 ;  /* 0x000000061c061291 */ /* 0x000fe4000f80103f */
[----:B------:R-:W-:-:S04]  /*2570*/  @UP1 UIADD3 UR5, UR29, UR5, URZ ;  /* 0x000000051d051290 */ /* 0x000fc8000fffe03f */
[----:B------:R-:W-:Y:S01]  /*2580*/  @UP1 ULEA.HI.X UR7, UR28, UR7, UR5, 0x2, UP0 ;  /* 0x000000071c071291 */ /* 0x000fe200080f1405 */
[----:B----4-:R-:W-:Y:S01]  /*2590*/  IMAD.U32 R2, RZ, RZ, UR6 ;  /* 0x00000006ff027e24 */ /* 0x010fe2000f8e00ff */
[----:B------:R-:W-:Y:S01]  /*25a0*/  ISETP.GE.AND P1, PT, R12, UR18, PT ;  /* 0x000000120c007c0c */ /* 0x000fe2000bf26270 */
[----:B------:R-:W-:-:S03]  /*25b0*/  ULDC.64 UR4, c[0x0][0x1a0] ;  /* 0x0000680000047ab9 */ /* 0x000fc60000000a00 */
[----:B------:R-:W-:-:S05]  /*25c0*/  IMAD.U32 R3, RZ, RZ, UR7 ;  /* 0x00000007ff037e24 */ /* 0x000fca000f8e00ff */
[----:B------:R4:W5:Y:S01]  /*25d0*/  @P0 LDG.E R2, [R2.64] ;  /* 0x0000001002020981 */ /* 0x000962000c1e1900 */
[----:B------:R-:W-:Y:S01]  /*25e0*/  UIMAD.WIDE.U32 UR26, UR20, UR4, URZ ;  /* 0x00000004141a72a5 */ /* 0x000fe2000f8e003f */
[----:B------:R-:W-:Y:S01]  /*25f0*/  BSSY B0, `(.L_x_285) ;  /* 0x0000023000007945 */ /* 0x000fe20003800000 */
[----:B------:R-:W-:Y:S01]  /*2600*/  UIMAD UR4, UR25, UR4, URZ ;  /* 0x00000004190472a4 */ /* 0x000fe2000f8e023f */
[----:B------:R-:W-:Y:S03]  /*2610*/  BAR.SYNC.DEFER_BLOCKING 0x0 ;  /* 0x0000000000007b1d */ /* 0x000fe60000010000 */
[----:B------:R-:W-:Y:S01]  /*2620*/  UIMAD UR4, UR20, UR5, UR4 ;  /* 0x00000005140472a4 */ /* 0x000fe2000f8e0204 */
[----:B------:R-:W-:Y:S01]  /*2630*/  MOV R6, UR26 ;  /* 0x0000001a00067c02 */ /* 0x000fe20008000f00 */
[----:B------:R-:W-:Y:S02]  /*2640*/  IMAD.U32 R7, RZ, RZ, UR27 ;  /* 0x0000001bff077e24 */ /* 0x000fe4000f8e00ff */
[----:B------:R-:W-:Y:S01]  /*2650*/  UIADD3 UR4, UR27, UR4, URZ ;  /* 0x000000041b047290 */ /* 0x000fe2000fffe03f */
[----:B----4-:R-:W5:Y:S01]  /*2660*/  @P0 MUFU.RCP R3, c[0x0][0x238] ;  /* 0x00008e0000030b08 */ /* 0x010f620000001000 */
[----:B------:R4:W-:Y:S04]  /*2670*/  @P1 STS.128 [R239+0xc000], RZ ;  /* 0x00c000ffef001388 */ /* 0x0009e80000000c00 */
[----:B------:R4:W-:Y:S01]  /*2680*/  @P1 STS.128 [R239+0xe000], RZ ;  /* 0x00e000ffef001388 */ /* 0x0009e20000000c00 */
[----:B-----5:R-:W-:Y:S01]  /*2690*/  @P0 FMUL.FTZ R2, R2, R3 ;  /* 0x0000000302020220 */ /* 0x020fe20000410000 */
[----:B------:R-:W-:Y:S01]  /*26a0*/  MOV R3, UR4 ;  /* 0x0000000400037c02 */ /* 0x000fe20008000f00 */
[----:B------:R-:W-:-:S02]  /*26b0*/  UMOV UR4, URZ ;  /* 0x0000003f00047c82 */ /* 0x000fc40008000000 */
[----:B------:R5:W1:Y:S02]  /*26c0*/  @P0 R2UR UR6, R2 ;  /* 0x00000000020603c2 */ /* 0x000a6400000e0000 */
[----:B-----5:R-:W-:Y:S01]  /*26d0*/  LEA R2, P0, R6, R24, 0x6 ;  /* 0x0000001806027211 */ /* 0x020fe200078030ff */
[----:B-1----:R-:W-:-:S03]  /*26e0*/  @UP1 UMOV UR4, UR6 ;  /* 0x0000000600041c82 */ /* 0x002fc60008000000 */
[----:B------:R-:W-:Y:S01]  /*26f0*/  LEA.HI.X R3, R6, R22, R3, 0x6, P0 ;  /* 0x0000001606037211 */ /* 0x000fe200000f3403 */
[----:B------:R-:W-:Y:S05]  /*2700*/  @P1 BRA `(.L_x_286) ;  /* 0x0000011000001947 */ /* 0x000fea0003800000 */
[----:B----4-:R-:W-:Y:S02]  /*2710*/  ISETP.GE.AND P1, PT, R212, c[0x0][0x220], PT ;  /* 0x00008800d4007a0c */ /* 0x010fe40003f26270 */
        /* <DEDUP_REMOVED lines=16> */
.L_x_286:
[----:B----4-:R-:W-:Y:S05]  /*2820*/  BSYNC B0 ;  /* 0x0000000000007941 */ /* 0x010fea0003800000 */
.L_x_285:
[----:B------:R-:W-:Y:S01]  /*2830*/  ISETP.GE.AND P0, PT, R16, UR18, PT ;  /* 0x0000001210007c0c */ /* 0x000fe2000bf06270 */
[----:B------:R-:W-:-:S12]  /*2840*/  BSSY B0, `(.L_x_287) ;  /* 0x0000019000007945 */ /* 0x000fd80003800000 */
[----:B------:R4:W-:Y:S04]  /*2850*/  @P0 STS.128 [R239+0xc800], RZ ;  /* 0x00c800ffef000388 */ /* 0x0009e80000000c00 */
[----:B------:R4:W-:Y:S01]  /*2860*/  @P0 STS.128 [R239+0xe800], RZ ;  /* 0x00e800ffef000388 */ /* 0x0009e20000000c00 */
[----:B------:R-:W-:Y:S05]  /*2870*/  @P0 BRA `(.L_x_288) ;  /* 0x0000015000000947 */ /* 0x000fea0003800000 */
[----:B------:R-:W-:Y:S01]  /*2880*/  ISETP.GE.AND P1, PT, R212, c[0x0][0x220], PT ;  /* 0x00008800d4007a0c */ /* 0x000fe20003f26270 */
[----:B--2---:R-:W-:Y:S01]  /*2890*/  IMAD.WIDE.U32 R8, R21, c[0x0][0x1a0], RZ ;  /* 0x0000680015087a25 */ /* 0x004fe200078e00ff */
[----:B------:R-:W-:-:S03]  /*28a0*/  ISETP.GE.AND P0, PT, R202, c[0x0][0x220], PT ;  /* 0x00008800ca007a0c */ /* 0x000fc60003f06270 */
[----:B-1----:R-:W-:Y:S01]  /*28b0*/  IMAD R6, R21, c[0x0][0x1a4], RZ ;  /* 0x0000690015067a24 */ /* 0x002fe200078e02ff */
        /* <DEDUP_REMOVED lines=17> */
.L_x_288:
[----:B------:R-:W-:Y:S05]  /*29d0*/  BSYNC B0 ;  /* 0x0000000000007941 */ /* 0x000fea0003800000 */
.L_x_287:
[----:B------:R-:W-:Y:S01]  /*29e0*/  ISETP.GE.AND P0, PT, R15, UR18, PT ;  /* 0x000000120f007c0c */ /* 0x000fe2000bf06270 */
[----:B------:R-:W-:-:S12]  /*29f0*/  BSSY B0, `(.L_x_289) ;  /* 0x0000019000007945 */ /* 0x000fd80003800000 */
[----:B------:R1:W-:Y:S04]  /*2a00*/  @P0 STS.128 [R239+0xd000], RZ ;  /* 0x00d000ffef000388 */ /* 0x0003e80000000c00 */
[----:B------:R1:W-:Y:S01]  /*2a10*/  @P0 STS.128 [R239+0xf000], RZ ;  /* 0x00f000ffef000388 */ /* 0x0003e20000000c00 */
[----:B------:R-:W-:Y:S05]  /*2a20*/  @P0 BRA `(.L_x_290) ;  /* 0x0000015000000947 */ /* 0x000fea0003800000 */
[----:B------:R-:W-:Y:S01]  /*2a30*/  ISETP.GE.AND P1, PT, R212, c[0x0][0x220], PT ;  /* 0x00008800d4007a0c */ /* 0x000fe20003f26270 */
[----:B--2---:R-:W-:Y:S01]  /*2a40*/  IMAD.MOV.U32 R8, RZ, RZ, c[0x0][0x1a0] ;  /* 0x00006800ff087624 */ /* 0x004fe200078e00ff */
        /* <DEDUP_REMOVED lines=19> */
.L_x_290:
[----:B------:R-:W-:Y:S05]  /*2b80*/  BSYNC B0 ;  /* 0x0000000000007941 */ /* 0x000fea0003800000 */
.L_x_289:
        /* <DEDUP_REMOVED lines=27> */
.L_x_292:
[----:B------:R-:W-:Y:S05]  /*2d40*/  BSYNC B0 ;  /* 0x0000000000007941 */ /* 0x000fea0003800000 */
.L_x_291:
[----:B------:R-:W-:Y:S01]  /*2d50*/  SHF.R.S32.HI R5, RZ, 0x4, R19 ;  /* 0x00000004ff057819 */ /* 0x000fe20000011413 */
[C---:B-1----:R-:W-:Y:S01]  /*2d60*/  IMAD.SHL.U32 R7, R20.reuse, 0x40, RZ ;  /* 0x0000004014077824 */ /* 0x042fe200078e00ff */
[----:B------:R-:W-:Y:S01]  /*2d70*/  R2P PR, R20, 0x6 ;  /* 0x0000000614007804 */ /* 0x000fe20000000000 */
[----:B------:R-:W-:Y:S01]  /*2d80*/  IMAD.SHL.U32 R3, R17, 0x40, RZ ;  /* 0x0000004011037824 */ /* 0x000fe200078e00ff */
[----:B------:R-:W-:Y:S01]  /*2d90*/  LEA.HI R2, R19, R5, RZ, 0x1 ;  /* 0x0000000513027211 */ /* 0x000fe200078f08ff */
[----:B--2---:R-:W-:Y:S01]  /*2da0*/  IMAD.SHL.U32 R8, R18, 0x40, RZ ;  /* 0x0000004012087824 */ /* 0x004fe200078e00ff */
[----:B------:R-:W-:Y:S01]  /*2db0*/  UMOV UR5, 0x40 ;  /* 0x0000004000057882 */ /* 0x000fe20000000000 */
[----:B------:R-:W-:Y:S01]  /*2dc0*/  IMAD.SHL.U32 R6, R12, 0x8, RZ ;  /* 0x000000080c067824 */ /* 0x000fe200078e00ff */
[----:B------:R-:W-:Y:S01]  /*2dd0*/  LOP3.LUT R2, R2, 0xfffffffe, RZ, 0xc0, !PT ;  /* 0xfffffffe02027812 */ /* 0x000fe200078ec0ff */
[----:B------:R-:W0:Y:S01]  /*2de0*/  LDGDEPBAR ;  /* 0x00000000000079af */ /* 0x000e220000000000 */
[----:B------:R-:W-:Y:S01]  /*2df0*/  LOP3.LUT R3, R3, 0x1c0, RZ, 0xc0, !PT ;  /* 0x000001c003037812 */ /* 0x000fe200078ec0ff */
[----:B------:R-:W-:Y:S01]  /*2e00*/  UISETP.GE.AND UP0, UPT, UR10, 0x41, UPT ;  /* 0x000000410a00788c */ /* 0x000fe2000bf06270 */
        /* <DEDUP_REMOVED lines=10> */
[----:B------:R-:W-:-:S03]  /*2eb0*/  LOP3.LUT R196, R7, R6, RZ, 0x3c, !PT ;  /* 0x0000000607c47212 */ /* 0x000fc600078e3cff */
[----:B------:R-:W-:Y:S02]  /*2ec0*/  IMAD R2, R5, 0x200, R2 ;  /* 0x0000020005027824 */ /* 0x000fe400078e0202 */
[----:B------:R-:W-:Y:S02]  /*2ed0*/  IMAD.IADD R3, R196, 0x1, R3 ;  /* 0x00000001c4037824 */ /* 0x000fe400078e0203 */
[----:B------:R-:W-:Y:S02]  /*2ee0*/  IMAD.SHL.U32 R220, R2, 0x2, RZ ;  /* 0x0000000202dc7824 */ /* 0x000fe400078e00ff */
[----:B------:R-:W-:Y:S02]  /*2ef0*/  IMAD.SHL.U32 R227, R3, 0x2, RZ ;  /* 0x0000000203e37824 */ /* 0x000fe400078e00ff */
[----:B------:R-:W-:Y:S01]  /*2f00*/  IMAD.U32 R3, RZ, RZ, UR20 ;  /* 0x00000014ff037e24 */ /* 0x000fe2000f8e00ff */
[----:B------:R-:W-:Y:S01]  /*2f10*/  LDSM.16.M88.4 R24, [R220+0x8000] ;  /* 0x00800000dc18783b */ /* 0x000fe20000000200 */
[----:B------:R-:W-:Y:S01]  /*2f20*/  IADD3 R2, R220, 0x8000, RZ ;  /* 0x00008000dc027810 */ /* 0x000fe20007ffe0ff */
[----:B------:R-:W-:Y:S01]  /*2f30*/  IMAD R228, R4, 0x2, R227 ;  /* 0x0000000204e47824 */ /* 0x000fe200078e02e3 */
[----:B------:R-:W-:Y:S01]  /*2f40*/  IADD3 R231, R220, 0x8020, RZ ;  /* 0x00008020dce77810 */ /* 0x000fe20007ffe0ff */
[----:B------:R-:W1:Y:S01]  /*2f50*/  LDSM.16.M88.4 R8, [R227+0x2000] ;  /* 0x00200000e308783b */ /* 0x000e620000000200 */
[----:B------:R-:W-:Y:S01]  /*2f60*/  @P1 IADD3 R231, R2, -0x20, RZ ;  /* 0xffffffe002e71810 */ /* 0x000fe20007ffe0ff */
[----:B------:R-:W-:-:S02]  /*2f70*/  IMAD.U32 R2, RZ, RZ, UR5 ;  /* 0x00000005ff027e24 */ /* 0x000fc4000f8e00ff */
[----:B------:R-:W2:Y:S01]  /*2f80*/  LDSM.16.M88.4 R36, [R220+0x8800] ;  /* 0x00880000dc24783b */ /* 0x000ea20000000200 */
[C---:B------:R-:W-:Y:S01]  /*2f90*/  IMAD R230, R0.reuse, 0x2, R227 ;  /* 0x0000000200e67824 */ /* 0x040fe200078e02e3 */
[C---:B------:R-:W-:Y:S01]  /*2fa0*/  IADD3 R238, R231.reuse, 0x800, RZ ;  /* 0x00000800e7ee7810 */ /* 0x040fe20007ffe0ff */
[----:B------:R-:W-:Y:S01]  /*2fb0*/  IMAD R229, R0, 0x2, R228 ;  /* 0x0000000200e57824 */ /* 0x000fe200078e02e4 */
[----:B------:R-:W5:Y:S01]  /*2fc0*/  LDSM.16.M88.4 R44, [R220+0x9000] ;  /* 0x00900000dc2c783b */ /* 0x000f620000000200 */
[----:B------:R-:W-:Y:S02]  /*2fd0*/  SEL R2, R2, 0xffffffc0, !P2 ;  /* 0xffffffc002027807 */ /* 0x000fe40005000000 */
[C---:B------:R-:W-:Y:S01]  /*2fe0*/  IADD3 R237, R231.reuse, 0x1000, RZ ;  /* 0x00001000e7ed7810 */ /* 0x040fe20007ffe0ff */
[----:B------:R-:W3:Y:S01]  /*2ff0*/  LDSM.16.M88.4 R48, [R220+0x9800] ;  /* 0x00980000dc30783b */ /* 0x000ee20000000200 */
[C---:B------:R-:W-:Y:S01]  /*3000*/  IADD3 R236, R231.reuse, 0x1800, RZ ;  /* 0x00001800e7ec7810 */ /* 0x040fe20007ffe0ff */
[----:B------:R-:W-:Y:S01]  /*3010*/  IMAD.IADD R226, R220, 0x1, R2 ;  /* 0x00000001dce27824 */ /* 0x000fe200078e0202 */
[----:B------:R-:W-:Y:S01]  /*3020*/  IADD3 R235, R231, 0x2000, RZ ;  /* 0x00002000e7eb7810 */ /* 0x000fe20007ffe0ff */
[----:B------:R-:W4:Y:S01]  /*3030*/  LDSM.16.M88.4 R16, [R227] ;  /* 0x00000000e310783b */ /* 0x000f220000000200 */
[----:B------:R-:W-:Y:S01]  /*3040*/  IMAD.IADD R225, R2, 0x1, R231 ;  /* 0x0000000102e17824 */ /* 0x000fe200078e02e7 */
[----:B------:R-:W-:-:S02]  /*3050*/  SHF.R.S32.HI R2, RZ, 0x1f, R144 ;  /* 0x0000001fff027819 */ /* 0x000fc40000011490 */
[----:B------:R-:W-:Y:S01]  /*3060*/  LDSM.16.M88.4 R52, [R231+0x800] ;  /* 0x00080000e734783b */ /* 0x000fe20000000200 */
[C---:B------:R-:W-:Y:S02]  /*3070*/  IADD3 R234, R231.reuse, 0x2800, RZ ;  /* 0x00002800e7ea7810 */ /* 0x040fe40007ffe0ff */
[----:B------:R-:W-:Y:S01]  /*3080*/  LEA.HI R2, R2, R144, RZ, 0x2 ;  /* 0x0000009002027211 */ /* 0x000fe200078f10ff */
[----:B------:R-:W3:Y:S01]  /*3090*/  LDSM.16.M88.4 R12, [R228+0x2000] ;  /* 0x00200000e40c783b */ /* 0x000ee20000000200 */
[C---:B------:R-:W-:Y:S02]  /*30a0*/  IADD3 R233, R231.reuse, 0x3000, RZ ;  /* 0x00003000e7e97810 */ /* 0x040fe40007ffe0ff */
[----:B------:R-:W-:Y:S01]  /*30b0*/  SHF.R.S32.HI R146, RZ, 0x2, R2 ;  /* 0x00000002ff927819 */ /* 0x000fe20000011402 */
[----:B------:R-:W4:Y:S01]  /*30c0*/  LDSM.16.M88.4 R28, [R231+0x1800] ;  /* 0x00180000e71c783b */ /* 0x000f220000000200 */
[----:B------:R-:W-:Y:S01]  /*30d0*/  IMAD.U32 R2, RZ, RZ, UR10 ;  /* 0x0000000aff027e24 */ /* 0x000fe2000f8e00ff */
[----:B------:R-:W-:-:S02]  /*30e0*/  IADD3 R232, R231, 0x3800, RZ ;  /* 0x00003800e7e87810 */ /* 0x000fc40007ffe0ff */
[----:B------:R-:W-:Y:S01]  /*30f0*/  LDSM.16.M88.4 R40, [R231] ;  /* 0x00000000e728783b */ /* 0x000fe20000000200 */
[----:B------:R-:W-:-:S03]  /*3100*/  IMAD R5, R145, 0x10, R146 ;  /* 0x0000001091057824 */ /* 0x000fc600078e0292 */
[----:B------:R-:W4:Y:S02]  /*3110*/  LDSM.16.M88.4 R32, [R231+0x1000] ;  /* 0x00100000e720783b */ /* 0x000f240000000200 */
[----:B------:R-:W-:Y:S01]  /*3120*/  IADD3 R6, R5, UR9, RZ ;  /* 0x0000000905067c10 */ /* 0x000fe2000fffe0ff */
[C---:B-1----:R-:W-:Y:S01]  /*3130*/  HMMA.16816.F32 R56, R8.reuse, R24, RZ ;  /* 0x000000180838723c */ /* 0x042fe200000018ff */
[----:B------:R-:W-:Y:S02]  /*3140*/  LDSM.16.M88.4 R20, [R230+0x2000] ;  /* 0x00200000e614783b */ /* 0x000fe40000000200 */
[----:B------:R-:W-:Y:S02]  /*3150*/  IADD3 R2, R2, -UR11, R6 ;  /* 0x8000000b02027c10 */ /* 0x000fe4000fffe006 */
[----:B------:R-:W-:Y:S03]  /*3160*/  LDSM.16.M88.4 R80, [R226+0x8800] ;  /* 0x00880000e250783b */ /* 0x000fe60000000200 */
[C---:B--2---:R-:W-:Y:S01]  /*3170*/  HMMA.16816.F32 R64, R8.reuse, R36, RZ ;  /* 0x000000240840723c */ /* 0x044fe200000018ff */
[----:B------:R-:W-:Y:S04]  /*3180*/  LDSM.16.M88.4 R92, [R226+0x9000] ;  /* 0x00900000e25c783b */ /* 0x000fe80000000200 */
[----:B------:R-:W-:Y:S03]  /*3190*/  LDSM.16.M88.4 R128, [R226+0x9800] ;  /* 0x00980000e280783b */ /* 0x000fe60000000200 */
[C---:B-----5:R-:W-:Y:S01]  /*31a0*/  HMMA.16816.F32 R68, R8.reuse, R44, RZ ;  /* 0x0000002c0844723c */ /* 0x060fe200000018ff */
[----:B------:R-:W-:Y:S04]  /*31b0*/  LDSM.16.M88.4 R72, [R226+0x8000] ;  /* 0x00800000e248783b */ /* 0x000fe80000000200 */
[----:B------:R-:W-:Y:S03]  /*31c0*/  STL [R1+0x4c], R146 ;  /* 0x00004c9201007387 */ /* 0x000fe60000100800 */
[C---:B---3--:R-:W-:Y:S01]  /*31d0*/  HMMA.16816.F32 R76, R8.reuse, R48, RZ ;  /* 0x00000030084c723c */ /* 0x048fe200000018ff */
[----:B------:R-:W-:Y:S07]  /*31e0*/  STL [R1+0x48], R6 ;  /* 0x0000480601007387 */ /* 0x000fee0000100800 */
[C---:B------:R-:W-:Y:S08]  /*31f0*/  HMMA.16816.F32 R84, R8.reuse, R26, RZ ;  /* 0x0000001a0854723c */ /* 0x040ff000000018ff */
[C---:B------:R-:W-:Y:S08]  /*3200*/  HMMA.16816.F32 R88, R8.reuse, R38, RZ ;  /* 0x000000260858723c */ /* 0x040ff000000018ff */
[C---:B------:R-:W-:Y:S08]  /*3210*/  HMMA.16816.F32 R104, R8.reuse, R46, RZ ;  /* 0x0000002e0868723c */ /* 0x040ff000000018ff */
[----:B------:R-:W-:Y:S01]  /*3220*/  HMMA.16816.F32 R100, R8, R50, RZ ;  /* 0x000000320864723c */ /* 0x000fe200000018ff */
[----:B------:R-:W1:Y:S07]  /*3230*/  LDSM.16.M88.4 R8, [R228] ;  /* 0x00000000e408783b */ /* 0x000e6e0000000200 */
[C---:B----4-:R-:W-:Y:S08]  /*3240*/  HMMA.16816.F32 R132, R16.reuse, R24, RZ ;  /* 0x000000181084723c */ /* 0x050ff000000018ff */
[C---:B------:R-:W-:Y:S08]  /*3250*/  HMMA.16816.F32 R24, R16.reuse, R26, RZ ;  /* 0x0000001a1018723c */ /* 0x040ff000000018ff */
[C---:B------:R-:W-:Y:S08]  /*3260*/  HMMA.16816.F32 R120, R16.reuse, R36, RZ ;  /* 0x000000241078723c */ /* 0x040ff000000018ff */
[C---:B------:R-:W-:Y:S08]  /*3270*/  HMMA.16816.F32 R108, R16.reuse, R44, RZ ;  /* 0x0000002c106c723c */ /* 0x040ff000000018ff */
[C---:B------:R-:W-:Y:S08]  /*3280*/  HMMA.16816.F32 R96, R16.reuse, R48, RZ ;  /* 0x000000301060723c */ /* 0x040ff000000018ff */
[C---:B------:R-:W-:Y:S08]  /*3290*/  HMMA.16816.F32 R116, R16.reuse, R38, RZ ;  /* 0x000000261074723c */ /* 0x040ff000000018ff */
[C---:B------:R-:W-:Y:S08]  /*32a0*/  HMMA.16816.F32 R124, R16.reuse, R46, RZ ;  /* 0x0000002e107c723c */ /* 0x040ff000000018ff */
[----:B------:R-:W-:Y:S08]  /*32b0*/  HMMA.16816.F32 R112, R16, R50, RZ ;  /* 0x000000321070723c */ /* 0x000ff000000018ff */
[C---:B------:R-:W-:Y:S08]  /*32c0*/  HMMA.16816.F32 R48, R12.reuse, R52, R64 ;  /* 0x000000340c30723c */ /* 0x040ff00000001840 */
[C---:B------:R-:W-:Y:S08]  /*32d0*/  HMMA.16816.F32 R16, R12.reuse, R28, R76 ;  /* 0x0000001c0c10723c */ /* 0x040ff0000000184c */
[C---:B------:R-:W-:Y:S08]  /*32e0*/  HMMA.16816.F32 R44, R12.reuse, R54, R88 ;  /* 0x000000360c2c723c */ /* 0x040ff00000001858 */
[----:B------:R-:W-:Y:S08]  /*32f0*/  HMMA.16816.F32 R36, R12, R32, R68 ;  /* 0x000000200c24723c */ /* 0x000ff00000001844 */
[----:B-1----:R-:W-:Y:S01]  /*3300*/  HMMA.16816.F32 R76, R8, R42, R24 ;  /* 0x0000002a084c723c */ /* 0x002fe20000001818 */
[----:B------:R-:W1:Y:S07]  /*3310*/  LDSM.16.M88.4 R24, [R230] ;  /* 0x00000000e618783b */ /* 0x000e6e0000000200 */
[C---:B------:R-:W-:Y:S08]  /*3320*/  HMMA.16816.F32 R60, R12.reuse, R40, R56 ;  /* 0x000000280c3c723c */ /* 0x040ff00000001838 */
[C---:B------:R-:W-:Y:S08]  /*3330*/  HMMA.16816.F32 R56, R12.reuse, R42, R84 ;  /* 0x0000002a0c38723c */ /* 0x040ff00000001854 */
[C---:B------:R-:W-:Y:S08]  /*3340*/  HMMA.16816.F32 R64, R12.reuse, R34, R104 ;  /* 0x000000220c40723c */ /* 0x040ff00000001868 */
[----:B------:R-:W-:Y:S01]  /*3350*/  HMMA.16816.F32 R68, R12, R30, R100 ;  /* 0x0000001e0c44723c */ /* 0x000fe20000001864 */
[----:B------:R-:W-:Y:S07]  /*3360*/  LDSM.16.M88.4 R12, [R229+0x2000] ;  /* 0x00200000e50c783b */ /* 0x000fee0000000200 */
[C---:B------:R-:W-:Y:S01]  /*3370*/  HMMA.16816.F32 R88, R8.reuse, R40, R132 ;  /* 0x000000280858723c */ /* 0x040fe20000001884 */
[----:B------:R-:W-:Y:S07]  /*3380*/  LDSM.16.M88.4 R40, [R225+0x1000] ;  /* 0x00100000e128783b */ /* 0x000fee0000000200 */
[C---:B------:R-:W-:Y:S08]  /*3390*/  HMMA.16816.F32 R120, R8.reuse, R52, R120 ;  /* 0x000000340878723c */ /* 0x040ff00000001878 */
[C---:B------:R-:W-:Y:S08]  /*33a0*/  HMMA.16816.F32 R104, R8.reuse, R32, R108 ;  /* 0x000000200868723c */ /* 0x040ff0000000186c */
[----:B------:R-:W-:Y:S01]  /*33b0*/  HMMA.16816.F32 R84, R8, R34, R124 ;  /* 0x000000220854723c */ /* 0x000fe2000000187c */
[----:B------:R-:W-:Y:S07]  /*33c0*/  LDSM.16.M88.4 R32, [R220+0xa000] ;  /* 0x00a00000dc20783b */ /* 0x000fee0000000200 */
[C---:B------:R-:W-:Y:S01]  /*33d0*/  HMMA.16816.F32 R124, R20.reuse, R80, R48 ;  /* 0x00000050147c723c */ /* 0x040fe20000001830 */
[----:B------:R-:W2:Y:S07]  /*33e0*/  LDSM.16.M88.4 R48, [R225] ;  /* 0x00000000e130783b */ /* 0x000eae0000000200 */
[C---:B------:R-:W-:Y:S01]  /*33f0*/  HMMA.16816.F32 R108, R20.reuse, R82, R44 ;  /* 0x00000052146c723c */ /* 0x040fe2000000182c */
[----:B------:R-:W3:Y:S07]  /*3400*/  LDSM.16.M88.4 R44, [R225+0x800] ;  /* 0x00080000e12c783b */ /* 0x000eee0000000200 */
[C---:B------:R-:W-:Y:S01]  /*3410*/  HMMA.16816.F32 R136, R20.reuse, R92, R36 ;  /* 0x0000005c1488723c */ /* 0x040fe20000001824 */
[----:B------:R-:W4:Y:S07]  /*3420*/  LDSM.16.M88.4 R36, [R225+0x1800] ;  /* 0x00180000e124783b */ /* 0x000f2e0000000200 */
[----:B------:R-:W-:Y:S01]  /*3430*/  HMMA.16816.F32 R140, R20, R128, R16 ;  /* 0x00000080148c723c */ /* 0x000fe20000001810 */
[----:B------:R-:W5:Y:S07]  /*3440*/  LDSM.16.M88.4 R16, [R229] ;  /* 0x00000000e510783b */ /* 0x000f6e0000000200 */
[C---:B------:R-:W-:Y:S08]  /*3450*/  HMMA.16816.F32 R132, R8.reuse, R28, R96 ;  /* 0x0000001c0884723c */ /* 0x040ff00000001860 */
[C---:B------:R-:W-:Y:S08]  /*3460*/  HMMA.16816.F32 R52, R8.reuse, R54, R116 ;  /* 0x000000360834723c */ /* 0x040ff00000001874 */
[----:B------:R-:W-:Y:S01]  /*3470*/  HMMA.16816.F32 R96, R8, R30, R112 ;  /* 0x0000001e0860723c */ /* 0x000fe20000001870 */
[----:B------:R-:W2:Y:S04]  /*3480*/  LDSM.16.M88.4 R8, [R227+0x6000] ;  /* 0x00600000e308783b */ /* 0x000ea80000000200 */
[----:B------:R-:W2:Y:S03]  /*3490*/  LDSM.16.M88.4 R28, [R220+0xa800] ;  /* 0x00a80000dc1c783b */ /* 0x000ea60000000200 */
[C---:B------:R-:W-:Y:S08]  /*34a0*/  HMMA.16816.F32 R116, R20.reuse, R72, R60 ;  /* 0x000000481474723c */ /* 0x040ff0000000183c */
[C---:B------:R-:W-:Y:S08]  /*34b0*/  HMMA.16816.F32 R100, R20.reuse, R74, R56 ;  /* 0x0000004a1464723c */ /* 0x040ff00000001838 */
[C---:B------:R-:W-:Y:S08]  /*34c0*/  HMMA.16816.F32 R112, R20.reuse, R94, R64 ;  /* 0x0000005e1470723c */ /* 0x040ff00000001840 */
[----:B------:R-:W-:Y:S01]  /*34d0*/  HMMA.16816.F32 R56, R20, R130, R68 ;  /* 0x000000821438723c */ /* 0x000fe20000001844 */
[----:B------:R-:W2:Y:S04]  /*34e0*/  LDSM.16.M88.4 R20, [R227+0x4000] ;  /* 0x00400000e314783b */ /* 0x000ea80000000200 */
[----:B------:R-:W-:Y:S03]  /*34f0*/  LDSM.16.M88.4 R68, [R220+0xb800] ;  /* 0x00b80000dc44783b */ /* 0x000fe60000000200 */
[C---:B-1----:R-:W-:Y:S08]  /*3500*/  HMMA.16816.F32 R64, R24.reuse, R72, R88 ;  /* 0x000000481840723c */ /* 0x042ff00000001858 */
[C---:B------:R-:W-:Y:S08]  /*3510*/  HMMA.16816.F32 R60, R24.reuse, R74, R76 ;  /* 0x0000004a183c723c */ /* 0x040ff0000000184c */
[C---:B------:R-:W-:Y:S08]  /*3520*/  HMMA.16816.F32 R72, R24.reuse, R80, R120 ;  /* 0x000000501848723c */ /* 0x040ff00000001878 */
[C---:B------:R-:W-:Y:S01]  /*3530*/  HMMA.16816.F32 R76, R24.reuse, R82, R52 ;  /* 0x00000052184c723c */ /* 0x040fe20000001834 */
[----:B------:R-:W1:Y:S07]  /*3540*/  LDSM.16.M88.4 R52, [R220+0xb000] ;  /* 0x00b00000dc34783b */ /* 0x000e6e0000000200 */
[C---:B------:R-:W-:Y:S08]  /*3550*/  HMMA.16816.F32 R80, R24.reuse, R92, R104 ;  /* 0x0000005c1850723c */ /* 0x040ff00000001868 */
[C---:B------:R-:W-:Y:S08]  /*3560*/  HMMA.16816.F32 R84, R24.reuse, R94, R84 ;  /* 0x0000005e1854723c */ /* 0x040ff00000001854 */
[C---:B------:R-:W-:Y:S08]  /*3570*/  HMMA.16816.F32 R88, R24.reuse, R130, R96 ;  /* 0x000000821858723c */ /* 0x040ff00000001860 */
[----:B------:R-:W-:Y:S08]  /*3580*/  HMMA.16816.F32 R92, R24, R128, R132 ;  /* 0x00000080185c723c */ /* 0x000ff00000001884 */
[C---:B--2---:R-:W-:Y:S08]  /*3590*/  HMMA.16816.F32 R96, R12.reuse, R48, R116 ;  /* 0x000000300c60723c */ /* 0x044ff00000001874 */
[C---:B---3--:R-:W-:Y:S08]  /*35a0*/  HMMA.16816.F32 R104, R12.reuse, R44, R124 ;  /* 0x0000002c0c68723c */ /* 0x048ff0000000187c */
[C---:B------:R-:W-:Y:S08]  /*35b0*/  HMMA.16816.F32 R100, R12.reuse, R50, R100 ;  /* 0x000000320c64723c */ /* 0x040ff00000001864 */
[C---:B------:R-:W-:Y:S08]  /*35c0*/  HMMA.16816.F32 R108, R12.reuse, R46, R108 ;  /* 0x0000002e0c6c723c */ /* 0x040ff0000000186c */
[C---:B------:R-:W-:Y:S08]  /*35d0*/  HMMA.16816.F32 R124, R12.reuse, R40, R136 ;  /* 0x000000280c7c723c */ /* 0x040ff00000001888 */
[C---:B------:R-:W-:Y:S08]  /*35e0*/  HMMA.16816.F32 R120, R12.reuse, R42, R112 ;  /* 0x0000002a0c78723c */ /* 0x040ff00000001870 */
[C---:B----4-:R-:W-:Y:S08]  /*35f0*/  HMMA.16816.F32 R128, R12.reuse, R36, R140 ;  /* 0x000000240c80723c */ /* 0x050ff0000000188c */
[----:B------:R-:W-:Y:S08]  /*3600*/  HMMA.16816.F32 R116, R12, R38, R56 ;  /* 0x000000260c74723c */ /* 0x000ff00000001838 */
[C---:B-----5:R-:W-:Y:S08]  /*3610*/  HMMA.16816.F32 R12, R16.reuse, R44, R72 ;  /* 0x0000002c100c723c */ /* 0x060ff00000001848 */
[C---:B------:R-:W-:Y:S08]  /*3620*/  HMMA.16816.F32 R112, R16.reuse, R48, R64 ;  /* 0x000000301070723c */ /* 0x040ff00000001840 */
[----:B------:R-:W-:Y:S08]  /*3630*/  HMMA.16816.F32 R48, R16, R50, R60 ;  /* 0x000000321030723c */ /* 0x000ff0000000183c */
[C---:B------:R-:W-:Y:S08]  /*3640*/  HMMA.16816.F32 R60, R8.reuse, R32, R96 ;  /* 0x00000020083c723c */ /* 0x040ff00000001860 */
[-C--:B------:R-:W-:Y:S08]  /*3650*/  HMMA.16816.F32 R72, R8, R28.reuse, R104 ;  /* 0x0000001c0848723c */ /* 0x080ff00000001868 */
[----:B------:R-:W-:Y:S01]  /*3660*/  HMMA.16816.F32 R96, R20, R28, R12 ;  /* 0x0000001c1460723c */ /* 0x000fe2000000180c */
[----:B------:R-:W-:Y:S06]  /*3670*/  LDSM.16.M88.4 R12, [R228+0x4000] ;  /* 0x00400000e40c783b */ /* 0x000fec0000000200 */
[----:B------:R-:W-:Y:S01]  /*3680*/  IMAD.SHL.U32 R28, R198, 0x2, RZ ;  /* 0x00000002c61c7824 */ /* 0x000fe200078e00ff */
[----:B------:R-:W-:Y:S04]  /*3690*/  HMMA.16816.F32 R44, R16, R46, R76 ;  /* 0x0000002e102c723c */ /* 0x000fe8000000184c */
[----:B------:R-:W-:-:S04]  /*36a0*/  LOP3.LUT R28, R28, 0x6, RZ, 0xc0, !PT ;  /* 0x000000061c1c7812 */ /* 0x000fc800078ec0ff */
[----:B------:R-:W-:Y:S01]  /*36b0*/  HMMA.16816.F32 R24, R16, R40, R80 ;  /* 0x000000281018723c */ /* 0x000fe20000001850 */
[----:B------:R-:W-:-:S04]  /*36c0*/  IMAD R28, R3, 0x40, R28 ;  /* 0x00000040031c7824 */ /* 0x000fc800078e021c */
[----:B------:R-:W-:Y:S01]  /*36d0*/  IMAD.IADD R3, R2, 0x1, -R28 ;  /* 0x0000000102037824 */ /* 0x000fe200078e0a1c */
[C---:B------:R-:W-:Y:S02]  /*36e0*/  IADD3 R140, R28.reuse, 0x1, RZ ;  /* 0x000000011c8c7810 */ /* 0x040fe40007ffe0ff */
[----:B------:R-:W-:Y:S01]  /*36f0*/  IADD3 R138, R28, 0x8, RZ ;  /* 0x000000081c8a7810 */ /* 0x000fe20007ffe0ff */
[----:B------:R-:W-:Y:S01]  /*3700*/  HMMA.16816.F32 R56, R16, R36, R92 ;  /* 0x000000241038723c */ /* 0x000fe2000000185c */
[----:B------:R-:W-:Y:S01]  /*3710*/  IABS R5, R3 ;  /* 0x0000000300057213 */ /* 0x000fe20000000000 */
[----:B------:R-:W-:Y:S01]  /*3720*/  IMAD.IADD R3, R2, 0x1, -R140 ;  /* 0x0000000102037824 */ /* 0x000fe200078e0a8c */
[----:B------:R-:W-:Y:S01]  /*3730*/  IADD3 R137, R28, 0x9, RZ ;  /* 0x000000091c897810 */ /* 0x000fe20007ffe0ff */
[----:B------:R-:W-:Y:S01]  /*3740*/  IMAD.IADD R6, R2, 0x1, -R138 ;  /* 0x0000000102067824 */ /* 0x000fe200078e0a8a */
[----:B------:R2:W-:Y:S01]  /*3750*/  I2F R146, R5 ;  /* 0x0000000500927306 */ /* 0x0005e20000201400 */
[----:B------:R-:W-:-:S02]  /*3760*/  IADD3 R136, R28, 0x10, RZ ;  /* 0x000000101c887810 */ /* 0x000fc40007ffe0ff */
[----:B------:R-:W-:Y:S01]  /*3770*/  IABS R3, R3 ;  /* 0x0000000300037213 */ /* 0x000fe20000000000 */
[C---:B------:R-:W-:Y:S01]  /*3780*/  HMMA.16816.F32 R40, R16.reuse, R42, R84 ;  /* 0x0000002a1028723c */ /* 0x040fe20000001854 */
[C---:B------:R-:W-:Y:S02]  /*3790*/  IADD3 R29, R28.reuse, 0x18, RZ ;  /* 0x000000181c1d7810 */ /* 0x040fe40007ffe0ff */
[C---:B------:R-:W-:Y:S02]  /*37a0*/  IADD3 R139, R28.reuse, 0x20, RZ ;  /* 0x000000201c8b7810 */ /* 0x040fe40007ffe0ff */
[C---:B------:R-:W-:Y:S02]  /*37b0*/  IADD3 R141, R28.reuse, 0x21, RZ ;  /* 0x000000211c8d7810 */ /* 0x040fe40007ffe0ff */
[C---:B------:R-:W-:Y:S01]  /*37c0*/  IADD3 R142, R28.reuse, 0x28, RZ ;  /* 0x000000281c8e7810 */ /* 0x040fe20007ffe0ff */
[----:B------:R-:W-:Y:S01]  /*37d0*/  HMMA.16816.F32 R36, R16, R38, R88 ;  /* 0x000000261024723c */ /* 0x000fe20000001858 */
[----:B------:R-:W-:Y:S01]  /*37e0*/  LDSM.16.M88.4 R16, [R231+0x2000] ;  /* 0x00200000e710783b */ /* 0x000fe20000000200 */
[----:B------:R-:W-:Y:S01]  /*37f0*/  IADD3 R143, R28, 0x29, RZ ;  /* 0x000000291c8f7810 */ /* 0x000fe20007ffe0ff */
[----:B--2---:R-:W-:Y:S01]  /*3800*/  IMAD.MOV.U32 R5, RZ, RZ, R3 ;  /* 0x000000ffff057224 */ /* 0x004fe200078e0003 */
[----:B------:R-:W-:Y:S01]  /*3810*/  IABS R3, R6 ;  /* 0x0000000600037213 */ /* 0x000fe20000000000 */
[----:B------:R-:W-:Y:S01]  /*3820*/  IMAD.IADD R6, R2, 0x1, -R137 ;  /* 0x0000000102067824 */ /* 0x000fe200078e0a89 */
[C---:B------:R-:W-:Y:S01]  /*3830*/  IADD3 R145, R28.reuse, 0x30, RZ ;  /* 0x000000301c917810 */ /* 0x040fe20007ffe0ff */
[----:B------:R2:W3:Y:S01]  /*3840*/  I2F R147, R5 ;  /* 0x0000000500937306 */ /* 0x0004e20000201400 */
[----:B------:R-:W-:Y:S01]  /*3850*/  HMMA.16816.F32 R76, R8, R30, R108 ;  /* 0x0000001e084c723c */ /* 0x000fe2000000186c */
[----:B------:R-:W-:-:S02]  /*3860*/  IADD3 R154, R28, 0x31, RZ ;  /* 0x000000311c9a7810 */ /* 0x000fc40007ffe0ff */
[C---:B------:R-:W-:Y:S02]  /*3870*/  IADD3 R153, R28.reuse, 0x38, RZ ;  /* 0x000000381c997810 */ /* 0x040fe40007ffe0ff */
[C---:B------:R-:W-:Y:S02]  /*3880*/  IADD3 R152, R28.reuse, 0x39, RZ ;  /* 0x000000391c987810 */ /* 0x040fe40007ffe0ff */
[----:B------:R-:W-:Y:S01]  /*3890*/  ISETP.GE.AND P2, PT, R28, UR10, PT ;  /* 0x0000000a1c007c0c */ /* 0x000fe2000bf46270 */
[----:B------:R-:W-:Y:S01]  /*38a0*/  HMMA.16816.F32 R44, R20, R30, R44 ;  /* 0x0000001e142c723c */ /* 0x000fe2000000182c */
[----:B------:R-:W-:Y:S01]  /*38b0*/  ISETP.GE.AND P1, PT, R140, UR10, PT ;  /* 0x0000000a8c007c0c */ /* 0x000fe2000bf26270 */
[----:B------:R-:W-:Y:S01]  /*38c0*/  IMAD.IADD R7, R2, 0x1, -R152 ;  /* 0x0000000102077824 */ /* 0x000fe200078e0a98 */
[----:B------:R-:W-:Y:S02]  /*38d0*/  ISETP.GE.AND P0, PT, R138, UR10, PT ;  /* 0x0000000a8a007c0c */ /* 0x000fe4000bf06270 */
[----:B------:R-:W-:Y:S01]  /*38e0*/  ISETP.GE.AND P6, PT, R137, UR10, PT ;  /* 0x0000000a89007c0c */ /* 0x000fe2000bfc6270 */
[----:B--2---:R-:W-:Y:S01]  /*38f0*/  IMAD.MOV.U32 R5, RZ, RZ, R3 ;  /* 0x000000ffff057224 */ /* 0x004fe200078e0003 */
[----:B------:R-:W-:Y:S01]  /*3900*/  IABS R3, R6 ;  /* 0x0000000600037213 */ /* 0x000fe20000000000 */
[----:B------:R-:W-:Y:S01]  /*3910*/  IMAD.IADD R6, R2, 0x1, -R136 ;  /* 0x0000000102067824 */ /* 0x000fe200078e0a88 */
[C---:B------:R-:W-:Y:S01]  /*3920*/  IADD3 R30, R28.reuse, 0x11, RZ ;  /* 0x000000111c1e7810 */ /* 0x040fe20007ffe0ff */
[----:B------:R2:W-:Y:S01]  /*3930*/  I2F R155, R5 ;  /* 0x00000005009b7306 */ /* 0x0005e20000201400 */
[----:B------:R-:W-:Y:S01]  /*3940*/  HMMA.16816.F32 R64, R8, R34, R100 ;  /* 0x000000220840723c */ /* 0x000fe20000001864 */
[----:B------:R-:W-:-:S02]  /*3950*/  IADD3 R31, R28, 0x19, RZ ;  /* 0x000000191c1f7810 */ /* 0x000fc40007ffe0ff */
[----:B------:R-:W-:Y:S02]  /*3960*/  ISETP.GE.AND P5, PT, R136, UR10, PT ;  /* 0x0000000a88007c0c */ /* 0x000fe4000bfa6270 */
[----:B------:R-:W-:Y:S02]  /*3970*/  ISETP.GE.AND P4, PT, R30, UR10, PT ;  /* 0x0000000a1e007c0c */ /* 0x000fe4000bf86270 */
[----:B------:R-:W-:Y:S01]  /*3980*/  ISETP.GE.AND P3, PT, R29, UR10, PT ;  /* 0x0000000a1d007c0c */ /* 0x000fe2000bf66270 */
[----:B-1----:R-:W-:Y:S01]  /*3990*/  HMMA.16816.F32 R80, R8, R52, R124 ;  /* 0x000000340850723c */ /* 0x002fe2000000187c */
[----:B--2---:R-:W-:Y:S01]  /*39a0*/  IMAD.MOV.U32 R5, RZ, RZ, R3 ;  /* 0x000000ffff057224 */ /* 0x004fe200078e0003 */
[----:B------:R-:W-:Y:S01]  /*39b0*/  IABS R3, R6 ;  /* 0x0000000600037213 */ /* 0x000fe20000000000 */
[----:B------:R-:W-:-:S05]  /*39c0*/  IMAD.IADD R6, R2, 0x1, -R30 ;  /* 0x0000000102067824 */ /* 0x000fca00078e0a1e */
[C---:B------:R-:W-:Y:S01]  /*39d0*/  HMMA.16816.F32 R84, R8.reuse, R54, R120 ;  /* 0x000000360854723c */ /* 0x040fe20000001878 */
[----:B------:R1:W-:Y:S07]  /*39e0*/  I2F R164, R5 ;  /* 0x0000000500a47306 */ /* 0x0003ee0000201400 */
[C---:B------:R-:W-:Y:S08]  /*39f0*/  HMMA.16816.F32 R88, R8.reuse, R68, R128 ;  /* 0x000000440858723c */ /* 0x040ff00000001880 */
[----:B------:R-:W-:Y:S01]  /*3a00*/  HMMA.16816.F32 R92, R8, R70, R116 ;  /* 0x00000046085c723c */ /* 0x000fe20000001874 */
[----:B-1----:R-:W-:Y:S01]  /*3a10*/  IMAD.MOV.U32 R5, RZ, RZ, R3 ;  /* 0x000000ffff057224 */ /* 0x002fe200078e0003 */
[----:B------:R-:W-:Y:S01]  /*3a20*/  IABS R3, R6 ;  /* 0x0000000600037213 */ /* 0x000fe20000000000 */
[----:B------:R-:W1:Y:S01]  /*3a30*/  LDSM.16.M88.4 R8, [R228+0x6000] ;  /* 0x00600000e408783b */ /* 0x000e620000000200 */
[C---:B------:R-:W-:Y:S01]  /*3a40*/  IMAD.IADD R6, R2.reuse, 0x1, -R29 ;  /* 0x0000000102067824 */ /* 0x040fe200078e0a1d */
[----:B------:R2:W-:Y:S03]  /*3a50*/  I2F R171, R5 ;  /* 0x0000000500ab7306 */ /* 0x0005e60000201400 */
[C---:B------:R-:W-:Y:S01]  /*3a60*/  HMMA.16816.F32 R100, R20.reuse, R52, R24 ;  /* 0x000000341464723c */ /* 0x040fe20000001818 */
[----:B------:R-:W4:Y:S07]  /*3a70*/  LDSM.16.M88.4 R24, [R231+0x2800] ;  /* 0x00280000e718783b */ /* 0x000f2e0000000200 */
[----:B------:R-:W-:Y:S01]  /*3a80*/  HMMA.16816.F32 R112, R20, R32, R112 ;  /* 0x000000201470723c */ /* 0x000fe20000001870 */
[----:B--2---:R-:W-:Y:S01]  /*3a90*/  IMAD.MOV.U32 R5, RZ, RZ, R3 ;  /* 0x000000ffff057224 */ /* 0x004fe200078e0003 */
[----:B------:R-:W-:Y:S01]  /*3aa0*/  IABS R3, R6 ;  /* 0x0000000600037213 */ /* 0x000fe20000000000 */
[----:B------:R-:W-:-:S05]  /*3ab0*/  IMAD.IADD R6, R2, 0x1, -R31 ;  /* 0x0000000102067824 */ /* 0x000fca00078e0a1f */
[C---:B------:R-:W-:Y:S01]  /*3ac0*/  HMMA.16816.F32 R48, R20.reuse, R34, R48 ;  /* 0x000000221430723c */ /* 0x040fe20000001830 */
[----:B------:R-:W2:Y:S01]  /*3ad0*/  LDSM.16.M88.4 R32, [R231+0x3000] ;  /* 0x00300000e720783b */ /* 0x000ea20000000200 */
[----:B------:R5:W1:Y:S06]  /*3ae0*/  I2F R181, R5 ;  /* 0x0000000500b57306 */ /* 0x000a6c0000201400 */
[C---:B------:R-:W-:Y:S01]  /*3af0*/  HMMA.16816.F32 R116, R20.reuse, R54, R40 ;  /* 0x000000361474723c */ /* 0x040fe20000001828 */
[----:B------:R-:W-:Y:S07]  /*3b00*/  LDSM.16.M88.4 R40, [R226+0xa000] ;  /* 0x00a00000e228783b */ /* 0x000fee0000000200 */
[----:B------:R-:W-:Y:S01]  /*3b10*/  HMMA.16816.F32 R104, R20, R68, R56 ;  /* 0x000000441468723c */ /* 0x000fe20000001838 */
[----:B-----5:R-:W-:Y:S01]  /*3b20*/  IMAD.MOV.U32 R5, RZ, RZ, R3 ;  /* 0x000000ffff057224 */ /* 0x020fe200078e0003 */
[----:B------:R-:W-:Y:S01]  /*3b30*/  IABS R3, R6 ;  /* 0x0000000600037213 */ /* 0x000fe20000000000 */
[----:B------:R-:W-:-:S02]  /*3b40*/  IMAD.IADD R6, R2, 0x1, -R142 ;  /* 0x0000000102067824 */ /* 0x000fc400078e0a8e */
[----:B------:R5:W-:Y:S03]  /*3b50*/  I2F R190, R5 ;  /* 0x0000000500be7306 */ /* 0x000be60000201400 */
[----:B------:R-:W-:Y:S01]  /*3b60*/  HMMA.16816.F32 R108, R20, R70, R36 ;  /* 0x00000046146c723c */ /* 0x000fe20000001824 */
[----:B------:R-:W2:Y:S04]  /*3b70*/  LDSM.16.M88.4 R20, [R231+0x3800] ;  /* 0x00380000e714783b */ /* 0x000ea80000000200 */
[----:B------:R-:W-:Y:S01]  /*3b80*/  LDSM.16.M88.4 R36, [R226+0xa800] ;  /* 0x00a80000e224783b */ /* 0x000fe20000000200 */
[----:B------:R3:W-:Y:S02]  /*3b90*/  I2F R188, R3 ;  /* 0x0000000300bc7306 */ /* 0x0007e40000201400 */
[----:B-1----:R-:W-:Y:S01]  /*3ba0*/  HMMA.16816.F32 R128, R8, R16, R60 ;  /* 0x000000100880723c */ /* 0x002fe2000000183c */
[----:B-----5:R-:W-:-:S07]  /*3bb0*/  IMAD.IADD R5, R2, 0x1, -R139 ;  /* 0x0000000102057824 */ /* 0x020fce00078e0a8b */
[----:B----4-:R-:W-:Y:S01]  /*3bc0*/  HMMA.16816.F32 R124, R8, R24, R72 ;  /* 0x00000018087c723c */ /* 0x010fe20000001848 */
[----:B------:R-:W-:Y:S01]  /*3bd0*/  IABS R5, R5 ;  /* 0x0000000500057213 */ /* 0x000fe20000000000 */
[----:B---3--:R-:W-:-:S03]  /*3be0*/  IMAD.IADD R3, R2, 0x1, -R141 ;  /* 0x0000000102037824 */ /* 0x008fc600078e0a8d */
[----:B------:R1:W-:Y:S03]  /*3bf0*/  I2F R182, R5 ;  /* 0x0000000500b67306 */ /* 0x0003e60000201400 */
[----:B------:R-:W-:Y:S01]  /*3c00*/  HMMA.16816.F32 R132, R8, R18, R64 ;  /* 0x000000120884723c */ /* 0x000fe20000001840 */
[----:B------:R-:W-:-:S07]  /*3c10*/  IABS R3, R3 ;  /* 0x0000000300037213 */ /* 0x000fce0000000000 */
[----:B------:R-:W-:Y:S01]  /*3c20*/  HMMA.16816.F32 R120, R8, R26, R76 ;  /* 0x0000001a0878723c */ /* 0x000fe2000000184c */
[----:B-1----:R-:W-:Y:S01]  /*3c30*/  IMAD.MOV.U32 R5, RZ, RZ, R3 ;  /* 0x000000ffff057224 */ /* 0x002fe200078e0003 */
[----:B------:R-:W-:Y:S01]  /*3c40*/  IABS R3, R6 ;  /* 0x0000000600037213 */ /* 0x000fe20000000000 */
[----:B------:R-:W-:-:S05]  /*3c50*/  IMAD.IADD R6, R2, 0x1, -R143 ;  /* 0x0000000102067824 */ /* 0x000fca00078e0a8f */
[C---:B--2---:R-:W-:Y:S01]  /*3c60*/  HMMA.16816.F32 R72, R8.reuse, R32, R80 ;  /* 0x000000200848723c */ /* 0x044fe20000001850 */
[----:B------:R1:W-:Y:S07]  /*3c70*/  I2F R195, R5 ;  /* 0x0000000500c37306 */ /* 0x0003ee0000201400 */
[C---:B------:R-:W-:Y:S08]  /*3c80*/  HMMA.16816.F32 R68, R8.reuse, R34, R84 ;  /* 0x000000220844723c */ /* 0x040ff00000001854 */
[----:B------:R-:W-:Y:S01]  /*3c90*/  HMMA.16816.F32 R60, R8, R20, R88 ;  /* 0x00000014083c723c */ /* 0x000fe20000001858 */
[----:B-1----:R-:W-:Y:S01]  /*3ca0*/  IMAD.MOV.U32 R5, RZ, RZ, R3 ;  /* 0x000000ffff057224 */ /* 0x002fe200078e0003 */
[----:B------:R-:W-:Y:S01]  /*3cb0*/  IABS R3, R6 ;  /* 0x0000000600037213 */ /* 0x000fe20000000000 */
[----:B------:R-:W-:-:S02]  /*3cc0*/  IMAD.IADD R6, R2, 0x1, -R145 ;  /* 0x0000000102067824 */ /* 0x000fc400078e0a91 */
[----:B------:R1:W-:Y:S03]  /*3cd0*/  I2F R194, R5 ;  /* 0x0000000500c27306 */ /* 0x0003e60000201400 */
[----:B------:R-:W-:Y:S01]  /*3ce0*/  HMMA.16816.F32 R56, R8, R22, R92 ;  /* 0x000000160838723c */ /* 0x000fe2000000185c */
[----:B------:R-:W2:Y:S07]  /*3cf0*/  LDSM.16.M88.4 R8, [R230+0x6000] ;  /* 0x00600000e608783b */ /* 0x000eae0000000200 */
[----:B------:R-:W-:Y:S01]  /*3d00*/  HMMA.16816.F32 R52, R12, R16, R112 ;  /* 0x000000100c34723c */ /* 0x000fe20000001870 */
[----:B-1----:R-:W-:Y:S01]  /*3d10*/  IMAD.MOV.U32 R5, RZ, RZ, R3 ;  /* 0x000000ffff057224 */ /* 0x002fe200078e0003 */
[----:B------:R-:W-:Y:S01]  /*3d20*/  IABS R3, R6 ;  /* 0x0000000600037213 */ /* 0x000fe20000000000 */
[----:B------:R-:W-:-:S05]  /*3d30*/  IMAD.IADD R6, R2, 0x1, -R154 ;  /* 0x0000000102067824 */ /* 0x000fca00078e0a9a */
[C---:B------:R-:W-:Y:S01]  /*3d40*/  HMMA.16816.F32 R48, R12.reuse, R18, R48 ;  /* 0x000000120c30723c */ /* 0x040fe20000001830 */
[----:B------:R1:W-:Y:S07]  /*3d50*/  I2F R193, R5 ;  /* 0x0000000500c17306 */ /* 0x0003ee0000201400 */
[C---:B------:R-:W-:Y:S08]  /*3d60*/  HMMA.16816.F32 R64, R12.reuse, R24, R96 ;  /* 0x000000180c40723c */ /* 0x040ff00000001860 */
[C---:B------:R-:W-:Y:S01]  /*3d70*/  HMMA.16816.F32 R76, R12.reuse, R26, R44 ;  /* 0x0000001a0c4c723c */ /* 0x040fe2000000182c */
[----:B-1----:R-:W-:Y:S01]  /*3d80*/  IMAD.MOV.U32 R5, RZ, RZ, R3 ;  /* 0x000000ffff057224 */ /* 0x002fe200078e0003 */
[----:B------:R-:W-:Y:S01]  /*3d90*/  IABS R3, R6 ;  /* 0x0000000600037213 */ /* 0x000fe20000000000 */
[----:B------:R-:W-:Y:S01]  /*3da0*/  IMAD.IADD R6, R2, 0x1, -R153 ;  /* 0x0000000102067824 */ /* 0x000fe200078e0a99 */
[----:B------:R-:W1:Y:S01]  /*3db0*/  LDSM.16.M88.4 R44, [R226+0xb000] ;  /* 0x00b00000e22c783b */ /* 0x000e620000000200 */
[----:B------:R3:W-:Y:S03]  /*3dc0*/  I2F R192, R5 ;  /* 0x0000000500c07306 */ /* 0x0007e60000201400 */
[C---:B------:R-:W-:Y:S01]  /*3dd0*/  HMMA.16816.F32 R80, R12.reuse, R32, R100 ;  /* 0x000000200c50723c */ /* 0x040fe20000001864 */
[----:B------:R-:W-:Y:S07]  /*3de0*/  LDSM.16.M88.4 R24, [R225+0x2000] ;  /* 0x00200000e118783b */ /* 0x000fee0000000200 */
[----:B------:R-:W-:Y:S01]  /*3df0*/  HMMA.16816.F32 R84, R12, R34, R116 ;  /* 0x000000220c54723c */ /* 0x000fe20000001874 */
[----:B------:R-:W4:Y:S01]  /*3e00*/  LDSM.16.M88.4 R32, [R226+0xb800] ;  /* 0x00b80000e220783b */ /* 0x000f220000000200 */
[----:B---3--:R-:W-:Y:S01]  /*3e10*/  IMAD.MOV.U32 R5, RZ, RZ, R3 ;  /* 0x000000ffff057224 */ /* 0x008fe200078e0003 */
[----:B------:R-:W-:-:S05]  /*3e20*/  IABS R3, R6 ;  /* 0x0000000600037213 */ /* 0x000fca0000000000 */
[----:B------:R-:W-:Y:S01]  /*3e30*/  HMMA.16816.F32 R92, R12, R20, R104 ;  /* 0x000000140c5c723c */ /* 0x000fe20000001868 */
[----:B------:R3:W-:Y:S01]  /*3e40*/  I2F R191, R5 ;  /* 0x0000000500bf7306 */ /* 0x0007e20000201400 */
[----:B------:R-:W-:Y:S01]  /*3e50*/  IMAD.MOV.U32 R6, RZ, RZ, R3 ;  /* 0x000000ffff067224 */ /* 0x000fe200078e0003 */
[----:B------:R-:W-:-:S05]  /*3e60*/  IABS R3, R7 ;  /* 0x0000000700037213 */ /* 0x000fca0000000000 */
[----:B------:R-:W-:Y:S01]  /*3e70*/  HMMA.16816.F32 R88, R12, R22, R108 ;  /* 0x000000160c58723c */ /* 0x000fe2000000186c */
[----:B------:R5:W-:Y:S01]  /*3e80*/  I2F R189, R6 ;  /* 0x0000000600bd7306 */ /* 0x000be20000201400 */
[----:B------:R-:W-:Y:S06]  /*3e90*/  LDSM.16.M88.4 R20, [R229+0x6000] ;  /* 0x00600000e514783b */ /* 0x000fec0000000200 */
[----:B--2---:R-:W-:Y:S01]  /*3ea0*/  HMMA.16816.F32 R96, R8, R40, R128 ;  /* 0x000000280860723c */ /* 0x004fe20000001880 */
[----:B---3--:R-:W-:-:S05]  /*3eb0*/  IADD3 R5, R2, 0x8, RZ ;  /* 0x0000000802057810 */ /* 0x008fca0007ffe0ff */
[----:B------:R-:W-:Y:S02]  /*3ec0*/  IMAD.IADD R7, R5, 0x1, -R28 ;  /* 0x0000000105077824 */ /* 0x000fe400078e0a1c */
[C---:B------:R-:W-:Y:S01]  /*3ed0*/  HMMA.16816.F32 R148, R8.reuse, R36, R124 ;  /* 0x000000240894723c */ /* 0x040fe2000000187c */
[----:B-----5:R-:W-:Y:S01]  /*3ee0*/  IMAD.MOV.U32 R6, RZ, RZ, R3 ;  /* 0x000000ffff067224 */ /* 0x020fe200078e0003 */
[C---:B------:R-:W-:Y:S02]  /*3ef0*/  IADD3 R3, R2.reuse, 0x40, RZ ;  /* 0x0000004002037810 */ /* 0x040fe40007ffe0ff */
[----:B------:R-:W-:Y:S01]  /*3f00*/  IADD3 R2, R2, 0x48, RZ ;  /* 0x0000004802027810 */ /* 0x000fe20007ffe0ff */
[----:B------:R2:W-:Y:S01]  /*3f10*/  I2F R183, R6 ;  /* 0x0000000600b77306 */ /* 0x0005e20000201400 */
[----:B------:R-:W-:Y:S01]  /*3f20*/  IABS R7, R7 ;  /* 0x0000000700077213 */ /* 0x000fe20000000000 */
[----:B------:R-:W-:Y:S01]  /*3f30*/  IMAD.IADD R16, R3, 0x1, -R140 ;  /* 0x0000000103107824 */ /* 0x000fe200078e0a8c */
[----:B------:R-:W-:Y:S01]  /*3f40*/  HMMA.16816.F32 R156, R8, R38, R120 ;  /* 0x00000026089c723c */ /* 0x000fe20000001878 */
[----:B------:R-:W-:-:S04]  /*3f50*/  IMAD.IADD R12, R2, 0x1, -R28 ;  /* 0x00000001020c7824 */ /* 0x000fc800078e0a1c */
[----:B------:R3:W-:Y:S03]  /*3f60*/  I2F R144, R7 ;  /* 0x0000000700907306 */ /* 0x0007e60000201400 */
[----:B------:R-:W-:Y:S01]  /*3f70*/  HMMA.16816.F32 R132, R8, R42, R132 ;  /* 0x0000002a0884723c */ /* 0x000fe20000001884 */
[----:B--2---:R-:W-:-:S07]  /*3f80*/  IMAD.IADD R6, R3, 0x1, -R28 ;  /* 0x0000000103067824 */ /* 0x004fce00078e0a1c */
[----:B-1----:R-:W-:Y:S01]  /*3f90*/  HMMA.16816.F32 R160, R8, R44, R72 ;  /* 0x0000002c08a0723c */ /* 0x002fe20000001848 */
[----:B------:R-:W-:-:S05]  /*3fa0*/  IABS R6, R6 ;  /* 0x0000000600067213 */ /* 0x000fca0000000000 */
[----:B---3--:R-:W-:Y:S01]  /*3fb0*/  IMAD.MOV.U32 R7, RZ, RZ, R6 ;  /* 0x000000ffff077224 */ /* 0x008fe200078e0006 */
[----:B------:R-:W-:Y:S01]  /*3fc0*/  IABS R6, R12 ;  /* 0x0000000c00067213 */ /* 0x000fe20000000000 */
[----:B------:R-:W-:Y:S01]  /*3fd0*/  IMAD.IADD R12, R5, 0x1, -R140 ;  /* 0x00000001050c7824 */ /* 0x000fe200078e0a8c */
[C---:B------:R-:W-:Y:S01]  /*3fe0*/  HMMA.16816.F32 R172, R8.reuse, R46, R68 ;  /* 0x0000002e08ac723c */ /* 0x040fe20000001844 */
[----:B------:R1:W2:Y:S07]  /*3ff0*/  I2F R128, R7 ;  /* 0x0000000700807306 */ /* 0x0002ae0000201400 */
[C---:B----4-:R-:W-:Y:S08]  /*4000*/  HMMA.16816.F32 R176, R8.reuse, R32, R60 ;  /* 0x0000002008b0723c */ /* 0x050ff0000000183c */
[----:B------:R-:W-:Y:S01]  /*4010*/  HMMA.16816.F32 R184, R8, R34, R56 ;  /* 0x0000002208b8723c */ /* 0x000fe20000001838 */
[----:B-1----:R-:W-:Y:S01]  /*4020*/  IMAD.MOV.U32 R7, RZ, RZ, R6 ;  /* 0x000000ffff077224 */ /* 0x002fe200078e0006 */
[----:B------:R-:W-:-:S02]  /*4030*/  IABS R6, R12 ;  /* 0x0000000c00067213 */ /* 0x000fc40000000000 */
[----:B------:R-:W1:Y:S01]  /*4040*/  LDSM.16.M88.4 R12, [R230+0x4000] ;  /* 0x00400000e60c783b */ /* 0x000e620000000200 */
[----:B------:R3:W-:Y:S02]  /*4050*/  I2F R117, R7 ;  /* 0x0000000700757306 */ /* 0x0007e40000201400 */
[----:B------:R-:W-:Y:S02]  /*4060*/  IMAD.IADD R8, R3, 0x1, -R137 ;  /* 0x0000000103087824 */ /* 0x000fe400078e0a89 */
[----:B---3--:R-:W-:Y:S01]  /*4070*/  IMAD.MOV.U32 R7, RZ, RZ, R6 ;  /* 0x000000ffff077224 */ /* 0x008fe200078e0006 */
[----:B------:R-:W-:Y:S01]  /*4080*/  IABS R6, R16 ;  /* 0x0000001000067213 */ /* 0x000fe20000000000 */
[----:B------:R-:W-:Y:S02]  /*4090*/  IMAD.IADD R16, R2, 0x1, -R140 ;  /* 0x0000000102107824 */ /* 0x000fe400078e0a8c */
[----:B------:R3:W-:Y:S02]  /*40a0*/  I2F R124, R7 ;  /* 0x00000007007c7306 */ /* 0x0007e40000201400 */
[----:B---3--:R-:W-:Y:S01]  /*40b0*/  IMAD.MOV.U32 R7, RZ, RZ, R6 ;  /* 0x000000ffff077224 */ /* 0x008fe200078e0006 */
[----:B------:R-:W-:Y:S01]  /*40c0*/  IABS R6, R16 ;  /* 0x0000001000067213 */ /* 0x000fe20000000000 */
[----:B------:R-:W-:Y:S01]  /*40d0*/  IMAD.IADD R16, R5, 0x1, -R138 ;  /* 0x0000000105107824 */ /* 0x000fe200078e0a8a */
[C---:B-1----:R-:W-:Y:S03]  /*40e0*/  HMMA.16816.F32 R72, R12.reuse, R40, R52 ;  /* 0x000000280c48723c */ /* 0x042fe60000001834 */
[----:B------:R1:W3:Y:S05]  /*40f0*/  I2F R119, R7 ;  /* 0x0000000700777306 */ /* 0x0002ea0000201400 */
[C---:B------:R-:W-:Y:S01]  /*4100*/  HMMA.16816.F32 R68, R12.reuse, R42, R48 ;  /* 0x0000002a0c44723c */ /* 0x040fe20000001830 */
[----:B------:R-:W-:Y:S07]  /*4110*/  LDSM.16.M88.4 R48, [R225+0x3000] ;  /* 0x00300000e130783b */ /* 0x000fee0000000200 */
[----:B------:R-:W-:Y:S01]  /*4120*/  HMMA.16816.F32 R64, R12, R36, R64 ;  /* 0x000000240c40723c */ /* 0x000fe20000001840 */
[----:B-1----:R-:W-:Y:S01]  /*4130*/  IMAD.MOV.U32 R7, RZ, RZ, R6 ;  /* 0x000000ffff077224 */ /* 0x002fe200078e0006 */
[----:B------:R-:W-:Y:S01]  /*4140*/  IABS R6, R16 ;  /* 0x0000001000067213 */ /* 0x000fe20000000000 */
[----:B------:R-:W-:-:S02]  /*4150*/  IMAD.IADD R16, R3, 0x1, -R138 ;  /* 0x0000000103107824 */ /* 0x000fc400078e0a8a */
[----:B------:R1:W-:Y:S03]  /*4160*/  I2F R116, R7 ;  /* 0x0000000700747306 */ /* 0x0003e60000201400 */
[C---:B------:R-:W-:Y:S01]  /*4170*/  HMMA.16816.F32 R60, R12.reuse, R38, R76 ;  /* 0x000000260c3c723c */ /* 0x040fe2000000184c */
[----:B------:R-:W-:Y:S07]  /*4180*/  LDSM.16.M88.4 R36, [R225+0x2800] ;  /* 0x00280000e124783b */ /* 0x000fee0000000200 */
[----:B------:R-:W-:Y:S01]  /*4190*/  HMMA.16816.F32 R56, R12, R44, R80 ;  /* 0x0000002c0c38723c */ /* 0x000fe20000001850 */
[----:B-1----:R-:W-:Y:S01]  /*41a0*/  IMAD.MOV.U32 R7, RZ, RZ, R6 ;  /* 0x000000ffff077224 */ /* 0x002fe200078e0006 */
[----:B------:R-:W-:Y:S01]  /*41b0*/  IABS R6, R16 ;  /* 0x0000001000067213 */ /* 0x000fe20000000000 */
[----:B------:R-:W-:-:S05]  /*41c0*/  IMAD.IADD R16, R5, 0x1, -R30 ;  /* 0x0000000105107824 */ /* 0x000fca00078e0a1e */
[C---:B------:R-:W-:Y:S01]  /*41d0*/  HMMA.16816.F32 R40, R12.reuse, R32, R92 ;  /* 0x000000200c28723c */ /* 0x040fe2000000185c */
[----:B------:R1:W-:Y:S07]  /*41e0*/  I2F R120, R7 ;  /* 0x0000000700787306 */ /* 0x0003ee0000201400 */
[C---:B------:R-:W-:Y:S01]  /*41f0*/  HMMA.16816.F32 R44, R12.reuse, R46, R84 ;  /* 0x0000002e0c2c723c */ /* 0x040fe20000001854 */
[----:B------:R4:W-:Y:S07]  /*4200*/  I2F R118, R6 ;  /* 0x0000000600767306 */ /* 0x0009ee0000201400 */
[----:B------:R-:W-:Y:S01]  /*4210*/  HMMA.16816.F32 R32, R12, R34, R88 ;  /* 0x000000220c20723c */ /* 0x000fe20000001858 */
[----:B-1----:R-:W-:-:S05]  /*4220*/  IMAD.IADD R7, R2, 0x1, -R138 ;  /* 0x0000000102077824 */ /* 0x002fca00078e0a8a */
[----:B------:R-:W-:Y:S01]  /*4230*/  IABS R7, R7 ;  /* 0x0000000700077213 */ /* 0x000fe20000000000 */
[C---:B------:R-:W-:Y:S01]  /*4240*/  IMAD.IADD R12, R5.reuse, 0x1, -R29 ;  /* 0x00000001050c7824 */ /* 0x040fe200078e0a1d */
[----:B------:R-:W-:Y:S01]  /*4250*/  HMMA.16816.F32 R52, R20, R24, R96 ;  /* 0x000000181434723c */ /* 0x000fe20000001860 */
[----:B----4-:R-:W-:Y:S01]  /*4260*/  IMAD.IADD R6, R5, 0x1, -R137 ;  /* 0x0000000105067824 */ /* 0x010fe200078e0a89 */
[----:B------:R1:W-:Y:S04]  /*4270*/  I2F R106, R7 ;  /* 0x00000007006a7306 */ /* 0x0003e80000201400 */
[----:B------:R-:W-:-:S05]  /*4280*/  IABS R6, R6 ;  /* 0x0000000600067213 */ /* 0x000fca0000000000 */
[----:B-1----:R-:W-:Y:S01]  /*4290*/  IMAD.MOV.U32 R7, RZ, RZ, R6 ;  /* 0x000000ffff077224 */ /* 0x002fe200078e0006 */
[----:B------:R-:W-:Y:S01]  /*42a0*/  IABS R6, R8 ;  /* 0x0000000800067213 */ /* 0x000fe20000000000 */
[----:B------:R-:W-:Y:S02]  /*42b0*/  IMAD.IADD R8, R2, 0x1, -R137 ;  /* 0x0000000102087824 */ /* 0x000fe400078e0a89 */
[----:B------:R1:W4:Y:S02]  /*42c0*/  I2F R107, R7 ;  /* 0x00000007006b7306 */ /* 0x0003240000201400 */
[----:B-1----:R-:W-:Y:S01]  /*42d0*/  IMAD.MOV.U32 R7, RZ, RZ, R6 ;  /* 0x000000ffff077224 */ /* 0x002fe200078e0006 */
[----:B------:R-:W-:Y:S01]  /*42e0*/  IABS R6, R8 ;  /* 0x0000000800067213 */ /* 0x000fe20000000000 */
[----:B------:R-:W-:-:S04]  /*42f0*/  IMAD.IADD R8, R5, 0x1, -R136 ;  /* 0x0000000105087824 */ /* 0x000fc800078e0a88 */
[----:B------:R1:W-:Y:S02]  /*4300*/  I2F R105, R7 ;  /* 0x0000000700697306 */ /* 0x0003e40000201400 */
[----:B-1----:R-:W-:Y:S01]  /*4310*/  IMAD.MOV.U32 R7, RZ, RZ, R6 ;  /* 0x000000ffff077224 */ /* 0x002fe200078e0006 */
[----:B------:R-:W-:Y:S02]  /*4320*/  IABS R6, R8 ;  /* 0x0000000800067213 */ /* 0x000fe40000000000 */
[----:B------:R-:W1:Y:S03]  /*4330*/  LDSM.16.M88.4 R8, [R229+0x4000] ;  /* 0x00400000e508783b */ /* 0x000e660000000200 */
[----:B------:R5:W-:Y:S08]  /*4340*/  I2F R103, R7 ;  /* 0x0000000700677306 */ /* 0x000bf00000201400 */
[----:B------:R2:W1:Y:S01]  /*4350*/  I2F R104, R6 ;  /* 0x0000000600687306 */ /* 0x0004620000201400 */
[----:B-----5:R-:W-:-:S05]  /*4360*/  IMAD.IADD R7, R3, 0x1, -R136 ;  /* 0x0000000103077824 */ /* 0x020fca00078e0a88 */
[----:B------:R-:W-:Y:S01]  /*4370*/  IABS R7, R7 ;  /* 0x0000000700077213 */ /* 0x000fe20000000000 */
[----:B--2---:R-:W-:-:S03]  /*4380*/  IMAD.IADD R6, R2, 0x1, -R136 ;  /* 0x0000000102067824 */ /* 0x004fc600078e0a88 */
[----:B------:R2:W-:Y:S02]  /*4390*/  I2F R102, R7 ;  /* 0x0000000700667306 */ /* 0x0005e40000201400 */
[----:B------:R-:W-:Y:S01]  /*43a0*/  IABS R6, R6 ;  /* 0x0000000600067213 */ /* 0x000fe20000000000 */
[----:B-1----:R-:W-:Y:S04]  /*43b0*/  HMMA.16816.F32 R80, R8, R38, R60 ;  /* 0x000000260850723c */ /* 0x002fe8000000183c */
[----:B--2---:R-:W-:Y:S01]  /*43c0*/  IMAD.MOV.U32 R7, RZ, RZ, R6 ;  /* 0x000000ffff077224 */ /* 0x004fe200078e0006 */
[----:B------:R-:W-:-:S03]  /*43d0*/  IABS R6, R16 ;  /* 0x0000001000067213 */ /* 0x000fc60000000000 */
[----:B------:R1:W-:Y:S01]  /*43e0*/  I2F R100, R7 ;  /* 0x0000000700647306 */ /* 0x0003e20000201400 */
[----:B------:R-:W-:Y:S01]  /*43f0*/  HMMA.16816.F32 R16, R8, R24, R72 ;  /* 0x000000180810723c */ /* 0x000fe20000001848 */
[----:B------:R-:W2:Y:S01]  /*4400*/  LDSM.16.M88.4 R72, [R225+0x3800] ;  /* 0x00380000e148783b */ /* 0x000ea20000000200 */
[----:B------:R-:W-:-:S05]  /*4410*/  DEPBAR.LE SB0, 0x0 ;  /* 0x000080000000791a */ /* 0x000fca0000000000 */
[----:B------:R5:W-:Y:S01]  /*4420*/  I2F R101, R6 ;  /* 0x0000000600657306 */ /* 0x000be20000201400 */
[----:B------:R-:W-:Y:S01]  /*4430*/  HMMA.16816.F32 R68, R8, R26, R68 ;  /* 0x0000001a0844723c */ /* 0x000fe20000001844 */
[----:B-1----:R-:W-:-:S07]  /*4440*/  IMAD.IADD R7, R3, 0x1, -R30 ;  /* 0x0000000103077824 */ /* 0x002fce00078e0a1e */
[----:B------:R-:W-:Y:S01]  /*4450*/  HMMA.16816.F32 R64, R8, R36, R64 ;  /* 0x000000240840723c */ /* 0x000fe20000001840 */
[----:B------:R-:W-:Y:S01]  /*4460*/  IABS R7, R7 ;  /* 0x0000000700077213 */ /* 0x000fe20000000000 */
[----:B-----5:R-:W-:-:S03]  /*4470*/  IMAD.IADD R6, R2, 0x1, -R30 ;  /* 0x0000000102067824 */ /* 0x020fc600078e0a1e */
[----:B------:R1:W-:Y:S03]  /*4480*/  I2F R88, R7 ;  /* 0x0000000700587306 */ /* 0x0003e60000201400 */
[----:B------:R-:W-:Y:S01]  /*4490*/  HMMA.16816.F32 R92, R8, R48, R56 ;  /* 0x00000030085c723c */ /* 0x000fe20000001838 */
[----:B------:R-:W-:Y:S01]  /*44a0*/  FFMA.FTZ R13, R147, -UR4, R17 ;  /* 0x80000004930d7c23 */ /* 0x000fe20008010011 */
[----:B------:R-:W-:-:S04]  /*44b0*/  IABS R6, R6 ;  /* 0x0000000600067213 */ /* 0x000fc80000000000 */
[----:B------:R-:W-:Y:S02]  /*44c0*/  FSEL R167, R13, -INF , !P1 ;  /* 0xff8000000da77808 */ /* 0x000fe40004800000 */
[----:B------:R-:W-:Y:S01]  /*44d0*/  HMMA.16816.F32 R112, R8, R50, R44 ;  /* 0x000000320870723c */ /* 0x000fe2000000182c */
[----:B-1----:R-:W-:Y:S01]  /*44e0*/  IMAD.MOV.U32 R7, RZ, RZ, R6 ;  /* 0x000000ffff077224 */ /* 0x002fe200078e0006 */
[----:B------:R-:W-:Y:S01]  /*44f0*/  IABS R6, R12 ;  /* 0x0000000c00067213 */ /* 0x000fe20000000000 */
[----:B------:R-:W-:-:S05]  /*4500*/  IMAD.IADD R12, R3, 0x1, -R29 ;  /* 0x00000001030c7824 */ /* 0x000fca00078e0a1d */
[----:B--2---:R-:W-:Y:S01]  /*4510*/  HMMA.16816.F32 R108, R8, R72, R40 ;  /* 0x00000048086c723c */ /* 0x004fe20000001828 */
[----:B------:R1:W-:Y:S01]  /*4520*/  I2F R86, R7 ;  /* 0x0000000700567306 */ /* 0x0003e20000201400 */
[----:B------:R-:W-:-:S06]  /*4530*/  FFMA.FTZ R13, R181, -UR4, R65 ;  /* 0x80000004b50d7c23 */ /* 0x000fcc0008010041 */
[----:B------:R-:W-:Y:S07]  /*4540*/  HMMA.16816.F32 R96, R8, R74, R32 ;  /* 0x0000004a0860723c */ /* 0x000fee0000001820 */
[----:B------:R-:W-:Y:S01]  /*4550*/  IMAD.IADD R9, R5, 0x1, -R141 ;  /* 0x0000000105097824 */ /* 0x000fe200078e0a8d */
[----:B------:R-:W-:Y:S01]  /*4560*/  HMMA.16816.F32 R24, R20, R26, R132 ;  /* 0x0000001a1418723c */ /* 0x000fe20000001884 */
[----:B-1----:R-:W-:Y:S01]  /*4570*/  IMAD.MOV.U32 R7, RZ, RZ, R6 ;  /* 0x000000ffff077224 */ /* 0x002fe200078e0006 */
[----:B------:R-:W-:Y:S01]  /*4580*/  IABS R6, R12 ;  /* 0x0000000c00067213 */ /* 0x000fe20000000000 */
[----:B------:R-:W-:Y:S01]  /*4590*/  IMAD.IADD R12, R2, 0x1, -R29 ;  /* 0x00000001020c7824 */ /* 0x000fe200078e0a1d */
[----:B------:R-:W-:Y:S01]  /*45a0*/  IABS R9, R9 ;  /* 0x0000000900097213 */ /* 0x000fe20000000000 */
[----:B------:R1:W-:Y:S01]  /*45b0*/  I2F R89, R7 ;  /* 0x0000000700597306 */ /* 0x0003e20000201400 */
[----:B------:R-:W-:-:S02]  /*45c0*/  FFMA.FTZ R8, R128, -UR4, R52 ;  /* 0x8000000480087c23 */ /* 0x000fc40008010034 */
[----:B------:R-:W-:Y:S01]  /*45d0*/  FFMA.FTZ R10, R144, -UR4, R18 ;  /* 0x80000004900a7c23 */ /* 0x000fe20008010012 */
[----:B------:R-:W-:Y:S01]  /*45e0*/  HMMA.16816.F32 R40, R20, R48, R160 ;  /* 0x000000301428723c */ /* 0x000fe200000018a0 */
[----:B------:R-:W-:Y:S01]  /*45f0*/  FFMA.FTZ R11, R146, -UR4, R16 ;  /* 0x80000004920b7c23 */ /* 0x000fe20008010010 */
[----:B------:R-:W-:Y:S01]  /*4600*/  FSEL R77, R8, -INF , !P2 ;  /* 0xff800000084d7808 */ /* 0x000fe20005000000 */
[----:B------:R-:W-:Y:S01]  /*4610*/  IMAD.MOV.U32 R8, RZ, RZ, R9 ;  /* 0x000000ffff087224 */ /* 0x000fe200078e0009 */
[----:B------:R-:W-:Y:S01]  /*4620*/  FSEL R180, R10, -INF , !P2 ;  /* 0xff8000000ab47808 */ /* 0x000fe20005000000 */
[----:B------:R-:W-:Y:S01]  /*4630*/  IMAD.IADD R9, R2, 0x1, -R141 ;  /* 0x0000000102097824 */ /* 0x000fe200078e0a8d */
[----:B------:R-:W-:Y:S01]  /*4640*/  FSEL R170, R11, -INF , !P2 ;  /* 0xff8000000baa7808 */ /* 0x000fe20005000000 */
[----:B------:R-:W-:Y:S01]  /*4650*/  I2F R84, R8 ;  /* 0x0000000800547306 */ /* 0x000fe20000201400 */
[----:B------:R-:W-:Y:S02]  /*4660*/  IMAD.IADD R10, R5, 0x1, -R142 ;  /* 0x00000001050a7824 */ /* 0x000fe400078e0a8e */
[----:B---3--:R-:W-:-:S02]  /*4670*/  FFMA.FTZ R11, R119, -UR4, R53 ;  /* 0x80000004770b7c23 */ /* 0x008fc40008010035 */
[----:B-1----:R-:W-:Y:S01]  /*4680*/  IMAD.MOV.U32 R7, RZ, RZ, R6 ;  /* 0x000000ffff077224 */ /* 0x002fe200078e0006 */
[----:B------:R-:W-:Y:S01]  /*4690*/  IABS R6, R12 ;  /* 0x0000000c00067213 */ /* 0x000fe20000000000 */
[----:B------:R-:W-:Y:S01]  /*46a0*/  IMAD.IADD R12, R5, 0x1, -R31 ;  /* 0x00000001050c7824 */ /* 0x000fe200078e0a1f */
[----:B------:R-:W-:Y:S01]  /*46b0*/  FSEL R63, R11, -INF , !P1 ;  /* 0xff8000000b3f7808 */ /* 0x000fe20004800000 */
[----:B------:R1:W-:Y:S01]  /*46c0*/  I2F R87, R7 ;  /* 0x0000000700577306 */ /* 0x0003e20000201400 */
[----:B------:R-:W-:Y:S02]  /*46d0*/  FFMA.FTZ R11, R155, -UR4, R68 ;  /* 0x800000049b0b7c23 */ /* 0x000fe40008010044 */
[----:B------:R-:W-:-:S03]  /*46e0*/  FFMA.FTZ R35, R194, -UR4, R112 ;  /* 0x80000004c2237c23 */ /* 0x000fc60008010070 */
[----:B------:R-:W-:Y:S01]  /*46f0*/  FSEL R166, R11, -INF , !P0 ;  /* 0xff8000000ba67808 */ /* 0x000fe20004000000 */
[----:B----4-:R-:W-:-:S05]  /*4700*/  FFMA.FTZ R11, R107, -UR4, R71 ;  /* 0x800000046b0b7c23 */ /* 0x010fca0008010047 */
[----:B------:R-:W-:Y:S01]  /*4710*/  FSEL R165, R11, -INF , !P6 ;  /* 0xff8000000ba57808 */ /* 0x000fe20007000000 */
[----:B------:R-:W-:Y:S02]  /*4720*/  FFMA.FTZ R11, R104, -UR4, R66 ;  /* 0x80000004680b7c23 */ /* 0x000fe40008010042 */
[----:B-1----:R-:W-:Y:S01]  /*4730*/  IMAD.MOV.U32 R7, RZ, RZ, R6 ;  /* 0x000000ffff077224 */ /* 0x002fe200078e0006 */
[----:B------:R-:W-:Y:S01]  /*4740*/  IABS R6, R12 ;  /* 0x0000000c00067213 */ /* 0x000fe20000000000 */
[--C-:B------:R-:W-:Y:S02]  /*4750*/  IMAD.IADD R12, R3, 0x1, -R31.reuse ;  /* 0x00000001030c7824 */ /* 0x100fe400078e0a1f */
[----:B------:R1:W-:Y:S02]  /*4760*/  I2F R85, R7 ;  /* 0x0000000700557306 */ /* 0x0003e40000201400 */
[----:B-1----:R-:W-:Y:S01]  /*4770*/  IMAD.MOV.U32 R7, RZ, RZ, R6 ;  /* 0x000000ffff077224 */ /* 0x002fe200078e0006 */
[----:B------:R-:W-:Y:S01]  /*4780*/  IABS R6, R12 ;  /* 0x0000000c00067213 */ /* 0x000fe20000000000 */
[----:B------:R-:W-:-:S04]  /*4790*/  IMAD.IADD R12, R2, 0x1, -R31 ;  /* 0x00000001020c7824 */ /* 0x000fc800078e0a1f */
[----:B------:R1:W2:Y:S02]  /*47a0*/  I2F R15, R7 ;  /* 0x00000007000f7306 */ /* 0x0002a40000201400 */
[----:B-1----:R-:W-:Y:S01]  /*47b0*/  IMAD.MOV.U32 R7, RZ, RZ, R6 ;  /* 0x000000ffff077224 */ /* 0x002fe200078e0006 */
[----:B------:R-:W-:Y:S01]  /*47c0*/  IABS R6, R12 ;  /* 0x0000000c00067213 */ /* 0x000fe20000000000 */
[----:B------:R-:W-:-:S04]  /*47d0*/  IMAD.IADD R12, R5, 0x1, -R139 ;  /* 0x00000001050c7824 */ /* 0x000fc800078e0a8b */
[----:B------:R1:W-:Y:S01]  /*47e0*/  I2F R61, R7 ;  /* 0x00000007003d7306 */ /* 0x0003e20000201400 */
[----:B--2---:R-:W-:Y:S02]  /*47f0*/  FFMA.FTZ R15, R15, -UR4, R83 ;  /* 0x800000040f0f7c23 */ /* 0x004fe40008010053 */
[----:B-1----:R-:W-:Y:S01]  /*4800*/  IMAD.MOV.U32 R7, RZ, RZ, R6 ;  /* 0x000000ffff077224 */ /* 0x002fe200078e0006 */
[----:B------:R-:W-:Y:S01]  /*4810*/  IABS R6, R12 ;  /* 0x0000000c00067213 */ /* 0x000fe20000000000 */
[----:B------:R-:W-:-:S03]  /*4820*/  IMAD.IADD R12, R3, 0x1, -R139 ;  /* 0x00000001030c7824 */ /* 0x000fc600078e0a8b */
[----:B------:R1:W-:Y:S02]  /*4830*/  I2F R60, R7 ;  /* 0x00000007003c7306 */ /* 0x0003e40000201400 */
[----:B-1----:R-:W-:Y:S01]  /*4840*/  IMAD.MOV.U32 R7, RZ, RZ, R6 ;  /* 0x000000ffff077224 */ /* 0x002fe200078e0006 */
[----:B------:R-:W-:Y:S01]  /*4850*/  IABS R6, R12 ;  /* 0x0000000c00067213 */ /* 0x000fe20000000000 */
[----:B------:R-:W-:-:S04]  /*4860*/  IMAD.IADD R12, R2, 0x1, -R139 ;  /* 0x00000001020c7824 */ /* 0x000fc800078e0a8b */
[----:B------:R1:W2:Y:S02]  /*4870*/  I2F R14, R7 ;  /* 0x00000007000e7306 */ /* 0x0002a40000201400 */
[----:B-1----:R-:W-:Y:S01]  /*4880*/  IMAD.MOV.U32 R7, RZ, RZ, R6 ;  /* 0x000000ffff077224 */ /* 0x002fe200078e0006 */
[----:B------:R-:W-:Y:S01]  /*4890*/  IABS R6, R12 ;  /* 0x0000000c00067213 */ /* 0x000fe20000000000 */
[----:B------:R-:W-:-:S04]  /*48a0*/  FFMA.FTZ R12, R124, -UR4, R19 ;  /* 0x800000047c0c7c23 */ /* 0x000fc80008010013 */
[----:B------:R1:W3:Y:S01]  /*48b0*/  I2F R33, R7 ;  /* 0x0000000700217306 */ /* 0x0002e20000201400 */
[----:B------:R-:W-:Y:S01]  /*48c0*/  HMMA.16816.F32 R16, R20, R36, R148 ;  /* 0x000000241410723c */ /* 0x000fe20000001894 */
[----:B--2---:R-:W-:Y:S01]  /*48d0*/  FFMA.FTZ R14, R14, -UR4, R94 ;  /* 0x800000040e0e7c23 */ /* 0x004fe2000801005e */
[----:B------:R-:W-:Y:S01]  /*48e0*/  FSEL R169, R12, -INF , !P1 ;  /* 0xff8000000ca97808 */ /* 0x000fe20004800000 */
[----:B------:R-:W-:-:S04]  /*48f0*/  FFMA.FTZ R12, R164, -UR4, R69 ;  /* 0x80000004a40c7c23 */ /* 0x000fc80008010045 */
[----:B------:R2:W-:Y:S01]  /*4900*/  I2F R32, R6 ;  /* 0x0000000600207306 */ /* 0x0005e20000201400 */
[----:B------:R-:W-:Y:S01]  /*4910*/  FSEL R164, R12, -INF , !P6 ;  /* 0xff8000000ca47808 */ /* 0x000fe20007000000 */
[----:B------:R-:W-:Y:S01]  /*4920*/  FFMA.FTZ R12, R171, -UR4, R64 ;  /* 0x80000004ab0c7c23 */ /* 0x000fe20008010040 */
[----:B------:R-:W-:Y:S02]  /*4930*/  FSEL R151, R11, -INF , !P5 ;  /* 0xff8000000b977808 */ /* 0x000fe40006800000 */
[----:B------:R-:W-:Y:S02]  /*4940*/  FSEL R148, R13, -INF , !P4 ;  /* 0xff8000000d947808 */ /* 0x000fe40006000000 */
[----:B------:R-:W-:Y:S01]  /*4950*/  FSEL R150, R12, -INF , !P5 ;  /* 0xff8000000c967808 */ /* 0x000fe20006800000 */
[----:B-1----:R-:W-:Y:S02]  /*4960*/  FFMA.FTZ R7, R117, -UR4, R54 ;  /* 0x8000000475077c23 */ /* 0x002fe40008010036 */
[----:B------:R-:W-:-:S03]  /*4970*/  FFMA.FTZ R12, R101, -UR4, R67 ;  /* 0x80000004650c7c23 */ /* 0x000fc60008010043 */
[----:B------:R-:W-:Y:S01]  /*4980*/  FSEL R79, R7, -INF , !P2 ;  /* 0xff800000074f7808 */ /* 0x000fe20005000000 */
[----:B------:R-:W-:Y:S01]  /*4990*/  BAR.SYNC.DEFER_BLOCKING 0x0 ;  /* 0x0000000000007b1d */ /* 0x000fe20000010000 */
[----:B------:R-:W-:Y:S01]  /*49a0*/  ISETP.GE.AND P2, PT, R31, UR10, PT ;  /* 0x0000000a1f007c0c */ /* 0x000fe2000bf46270 */
[----:B--2---:R-:W-:Y:S01]  /*49b0*/  IMAD.IADD R6, R3, 0x1, -R141 ;  /* 0x0000000103067824 */ /* 0x004fe200078e0a8d */
[C---:B------:R-:W-:Y:S01]  /*49c0*/  HMMA.16816.F32 R28, R20.reuse, R38, R156 ;  /* 0x00000026141c723c */ /* 0x040fe2000000189c */
[----:B------:R-:W-:Y:S01]  /*49d0*/  FFMA.FTZ R11, R88, -UR4, R17 ;  /* 0x80000004580b7c23 */ /* 0x000fe20008010011 */
[----:B------:R-:W-:Y:S01]  /*49e0*/  FSEL R149, R12, -INF , !P4 ;  /* 0xff8000000c957808 */ /* 0x000fe20006000000 */
[----:B------:R-:W-:Y:S01]  /*49f0*/  FFMA.FTZ R17, R190, -UR4, R80 ;  /* 0x80000004be117c23 */ /* 0x000fe20008010050 */
[----:B------:R-:W-:Y:S02]  /*4a00*/  IABS R7, R6 ;  /* 0x0000000600077213 */ /* 0x000fe40000000000 */
[----:B------:R-:W-:Y:S01]  /*4a10*/  IABS R6, R9 ;  /* 0x0000000900067213 */ /* 0x000fe20000000000 */
[----:B------:R-:W-:Y:S01]  /*4a20*/  FFMA.FTZ R9, R116, -UR4, R55 ;  /* 0x8000000474097c23 */ /* 0x000fe20008010037 */
[----:B------:R-:W-:Y:S01]  /*4a30*/  FSEL R64, R11, -INF , !P4 ;  /* 0xff8000000b407808 */ /* 0x000fe20006000000 */
[----:B------:R-:W-:Y:S01]  /*4a40*/  IMAD.MOV.U32 R8, RZ, RZ, R7 ;  /* 0x000000ffff087224 */ /* 0x000fe200078e0007 */
[C---:B------:R-:W-:Y:S01]  /*4a50*/  HMMA.16816.F32 R52, R20.reuse, R50, R172 ;  /* 0x000000321434723c */ /* 0x040fe200000018ac */
[----:B------:R-:W-:Y:S01]  /*4a60*/  IMAD.MOV.U32 R7, RZ, RZ, R6 ;  /* 0x000000ffff077224 */ /* 0x000fe200078e0006 */
[----:B------:R-:W-:Y:S01]  /*4a70*/  IABS R6, R10 ;  /* 0x0000000a00067213 */ /* 0x000fe20000000000 */
[----:B------:R1:W-:Y:S01]  /*4a80*/  I2F R78, R8 ;  /* 0x00000008004e7306 */ /* 0x0003e20000201400 */
[----:B------:R-:W-:Y:S01]  /*4a90*/  FSEL R76, R9, -INF , !P1 ;  /* 0xff800000094c7808 */ /* 0x000fe20004800000 */
[----:B------:R-:W-:Y:S01]  /*4aa0*/  FFMA.FTZ R9, R118, -UR4, R24 ;  /* 0x8000000476097c23 */ /* 0x000fe20008010018 */
[----:B------:R-:W-:Y:S01]  /*4ab0*/  ISETP.GE.AND P1, PT, R139, UR10, PT ;  /* 0x0000000a8b007c0c */ /* 0x000fe2000bf26270 */
[----:B------:R-:W-:Y:S01]  /*4ac0*/  FFMA.FTZ R10, R120, -UR4, R70 ;  /* 0x80000004780a7c23 */ /* 0x000fe20008010046 */
[----:B------:R-:W-:Y:S01]  /*4ad0*/  FSEL R146, R15, -INF , !P2 ;  /* 0xff8000000f927808 */ /* 0x000fe20005000000 */
[----:B------:R-:W-:Y:S01]  /*4ae0*/  HMMA.16816.F32 R48, R20, R72, R176 ;  /* 0x000000481430723c */ /* 0x000fe200000018b0 */
[----:B------:R-:W-:Y:S01]  /*4af0*/  FSEL R59, R9, -INF , !P0 ;  /* 0xff800000093b7808 */ /* 0x000fe20004000000 */
[----:B------:R2:W-:Y:S01]  /*4b00*/  I2F R62, R7 ;  /* 0x00000007003e7306 */ /* 0x0005e20000201400 */
[----:B------:R-:W-:Y:S01]  /*4b10*/  IMAD.IADD R9, R3, 0x1, -R143 ;  /* 0x0000000103097824 */ /* 0x000fe200078e0a8f */
[----:B------:R-:W-:Y:S01]  /*4b20*/  FSEL R168, R10, -INF , !P0 ;  /* 0xff8000000aa87808 */ /* 0x000fe20004000000 */
[----:B------:R-:W-:Y:S01]  /*4b30*/  FFMA.FTZ R10, R105, -UR4, R25 ;  /* 0x80000004690a7c23 */ /* 0x000fe20008010019 */
[----:B------:R-:W-:Y:S01]  /*4b40*/  FSEL R174, R14, -INF , !P1 ;  /* 0xff8000000eae7808 */ /* 0x000fe20004800000 */
[----:B------:R-:W-:-:S02]  /*4b50*/  FFMA.FTZ R12, R87, -UR4, R28 ;  /* 0x80000004570c7c23 */ /* 0x000fc4000801001c */
[----:B------:R-:W-:Y:S01]  /*4b60*/  FFMA.FTZ R13, R61, -UR4, R29 ;  /* 0x800000043d0d7c23 */ /* 0x000fe2000801001d */
[----:B------:R4:W5:Y:S01]  /*4b70*/  I2F R58, R6 ;  /* 0x00000006003a7306 */ /* 0x0009620000201400 */
[----:B-1----:R-:W-:Y:S01]  /*4b80*/  IMAD.IADD R8, R3, 0x1, -R142 ;  /* 0x0000000103087824 */ /* 0x002fe200078e0a8e */
[----:B------:R-:W-:Y:S01]  /*4b90*/  FSEL R57, R10, -INF , !P6 ;  /* 0xff8000000a397808 */ /* 0x000fe20007000000 */
[----:B------:R-:W-:Y:S01]  /*4ba0*/  FFMA.FTZ R10, R102, -UR4, R16 ;  /* 0x80000004660a7c23 */ /* 0x000fe20008010010 */
[----:B------:R-:W-:Y:S01]  /*4bb0*/  FSEL R61, R12, -INF , !P3 ;  /* 0xff8000000c3d7808 */ /* 0x000fe20005800000 */
[----:B------:R-:W-:Y:S01]  /*4bc0*/  FFMA.FTZ R25, R195, -UR4, R93 ;  /* 0x80000004c3197c23 */ /* 0x000fe2000801005d */
[----:B------:R-:W-:Y:S01]  /*4bd0*/  IABS R8, R8 ;  /* 0x0000000800087213 */ /* 0x000fe20000000000 */
[----:B------:R-:W-:Y:S01]  /*4be0*/  FFMA.FTZ R16, R89, -UR4, R82 ;  /* 0x8000000459107c23 */ /* 0x000fe20008010052 */
[----:B------:R-:W-:Y:S01]  /*4bf0*/  FSEL R66, R10, -INF , !P5 ;  /* 0xff8000000a427808 */ /* 0x000fe20006800000 */
[----:B--2---:R-:W-:-:S02]  /*4c00*/  FFMA.FTZ R7, R106, -UR4, R26 ;  /* 0x800000046a077c23 */ /* 0x004fc4000801001a */
[----:B------:R-:W-:Y:S01]  /*4c10*/  FFMA.FTZ R10, R86, -UR4, R19 ;  /* 0x80000004560a7c23 */ /* 0x000fe20008010013 */
[----:B------:R-:W-:Y:S01]  /*4c20*/  FSEL R147, R16, -INF , !P3 ;  /* 0xff80000010937808 */ /* 0x000fe20005800000 */
[----:B------:R-:W-:Y:S01]  /*4c30*/  FFMA.FTZ R19, R182, -UR4, R92 ;  /* 0x80000004b6137c23 */ /* 0x000fe2000801005c */
[----:B------:R-:W-:Y:S01]  /*4c40*/  FSEL R70, R7, -INF , !P0 ;  /* 0xff80000007467808 */ /* 0x000fe20004000000 */
[----:B------:R-:W-:Y:S01]  /*4c50*/  IMAD.MOV.U32 R7, RZ, RZ, R8 ;  /* 0x000000ffff077224 */ /* 0x000fe200078e0008 */
[----:B------:R-:W-:Y:S01]  /*4c60*/  FSEL R71, R10, -INF , !P4 ;  /* 0xff8000000a477808 */ /* 0x000fe20006000000 */
[----:B----4-:R-:W-:Y:S01]  /*4c70*/  IMAD.IADD R6, R2, 0x1, -R142 ;  /* 0x0000000102067824 */ /* 0x010fe200078e0a8e */
[----:B------:R-:W-:Y:S01]  /*4c80*/  ISETP.GE.AND P4, PT, R145, UR10, PT ;  /* 0x0000000a91007c0c */ /* 0x000fe2000bf86270 */
[----:B------:R-:W-:Y:S01]  /*4c90*/  IMAD.IADD R8, R5, 0x1, -R143 ;  /* 0x0000000105087824 */ /* 0x000fe200078e0a8f */
[----:B------:R1:W2:Y:S01]  /*4ca0*/  I2F R56, R7 ;  /* 0x0000000700387306 */ /* 0x0002a20000201400 */
[----:B---3--:R-:W-:Y:S01]  /*4cb0*/  FFMA.FTZ R10, R33, -UR4, R40 ;  /* 0x80000004210a7c23 */ /* 0x008fe20008010028 */
[----:B------:R-:W-:Y:S01]  /*4cc0*/  IABS R6, R6 ;  /* 0x0000000600067213 */ /* 0x000fe20000000000 */
[----:B------:R-:W-:Y:S01]  /*4cd0*/  FFMA.FTZ R11, R85, -UR4, R30 ;  /* 0x80000004550b7c23 */ /* 0x000fe2000801001e */
[----:B------:R-:W-:Y:S01]  /*4ce0*/  ISETP.GE.AND P0, PT, R141, UR10, PT ;  /* 0x0000000a8d007c0c */ /* 0x000fe2000bf06270 */
[----:B------:R-:W-:Y:S01]  /*4cf0*/  FFMA.FTZ R33, R193, -UR4, R113 ;  /* 0x80000004c1217c23 */ /* 0x000fe20008010071 */
[----:B------:R-:W-:Y:S01]  /*4d00*/  FSEL R175, R10, -INF , !P1 ;  /* 0xff8000000aaf7808 */ /* 0x000fe20004800000 */
[----:B------:R-:W-:Y:S01]  /*4d10*/  FFMA.FTZ R30, R189, -UR4, R96 ;  /* 0x80000004bd1e7c23 */ /* 0x000fe20008010060 */
[----:B------:R3:W4:Y:S01]  /*4d20*/  I2F R26, R6 ;  /* 0x00000006001a7306 */ /* 0x0007220000201400 */
[----:B------:R-:W-:Y:S01]  /*4d30*/  FSEL R157, R25, -INF , !P0 ;  /* 0xff800000199d7808 */ /* 0x000fe20004000000 */
[----:B------:R-:W-:Y:S01]  /*4d40*/  FFMA.FTZ R29, R183, -UR4, R97 ;  /* 0x80000004b71d7c23 */ /* 0x000fe20008010061 */
[----:B------:R-:W-:Y:S01]  /*4d50*/  FSEL R68, R11, -INF , !P3 ;  /* 0xff8000000b447808 */ /* 0x000fe20005800000 */
[----:B-----5:R-:W-:Y:S01]  /*4d60*/  FFMA.FTZ R28, R58, -UR4, R114 ;  /* 0x800000043a1c7c23 */ /* 0x020fe20008010072 */
[----:B------:R-:W-:-:S02]  /*4d70*/  FSEL R173, R19, -INF , !P1 ;  /* 0xff80000013ad7808 */ /* 0x000fc40004800000 */
[----:B-1----:R-:W-:Y:S01]  /*4d80*/  IABS R7, R8 ;  /* 0x0000000800077213 */ /* 0x002fe20000000000 */
[----:B------:R-:W-:Y:S02]  /*4d90*/  FFMA.FTZ R8, R103, -UR4, R27 ;  /* 0x8000000467087c23 */ /* 0x000fe4000801001b */
[----:B--2---:R-:W-:Y:S01]  /*4da0*/  FFMA.FTZ R27, R56, -UR4, R52 ;  /* 0x80000004381b7c23 */ /* 0x004fe20008010034 */
[----:B------:R1:W2:Y:S02]  /*4db0*/  I2F R24, R7 ;  /* 0x0000000700187306 */ /* 0x0002a40000201400 */
[----:B------:R-:W-:Y:S01]  /*4dc0*/  FSEL R69, R8, -INF , !P6 ;  /* 0xff80000008457808 */ /* 0x000fe20007000000 */
[----:B------:R-:W-:Y:S01]  /*4dd0*/  IMAD.IADD R8, R2, 0x1, -R143 ;  /* 0x0000000102087824 */ /* 0x000fe200078e0a8f */
[----:B---3--:R-:W-:Y:S01]  /*4de0*/  IABS R6, R9 ;  /* 0x0000000900067213 */ /* 0x008fe20000000000 */
[----:B------:R-:W-:Y:S01]  /*4df0*/  FFMA.FTZ R9, R100, -UR4, R18 ;  /* 0x8000000464097c23 */ /* 0x000fe20008010012 */
[----:B------:R-:W-:Y:S01]  /*4e00*/  ISETP.GE.AND P6, PT, R142, UR10, PT ;  /* 0x0000000a8e007c0c */ /* 0x000fe2000bfc6270 */
[----:B------:R-:W-:-:S02]  /*4e10*/  FFMA.FTZ R18, R188, -UR4, R81 ;  /* 0x80000004bc127c23 */ /* 0x000fc40008010051 */
[----:B----4-:R-:W-:Y:S01]  /*4e20*/  FFMA.FTZ R26, R26, -UR4, R54 ;  /* 0x800000041a1a7c23 */ /* 0x010fe20008010036 */
[----:B------:R-:W-:Y:S01]  /*4e30*/  FSEL R90, R9, -INF , !P5 ;  /* 0xff800000095a7808 */ /* 0x000fe20006800000 */
[--C-:B------:R-:W-:Y:S01]  /*4e40*/  IMAD.IADD R9, R2, 0x1, -R145.reuse ;  /* 0x0000000102097824 */ /* 0x100fe200078e0a91 */
[----:B------:R-:W-:Y:S02]  /*4e50*/  FSEL R144, R18, -INF , !P2 ;  /* 0xff80000012907808 */ /* 0x000fe40005000000 */
[----:B------:R-:W-:Y:S01]  /*4e60*/  ISETP.GE.AND P5, PT, R143, UR10, PT ;  /* 0x0000000a8f007c0c */ /* 0x000fe2000bfa6270 */
[----:B-1----:R-:W-:Y:S01]  /*4e70*/  IMAD.MOV.U32 R7, RZ, RZ, R6 ;  /* 0x000000ffff077224 */ /* 0x002fe200078e0006 */
[----:B------:R-:W-:Y:S01]  /*4e80*/  IABS R6, R8 ;  /* 0x0000000800067213 */ /* 0x000fe20000000000 */
[----:B------:R-:W-:Y:S01]  /*4e90*/  IMAD.IADD R8, R5, 0x1, -R145 ;  /* 0x0000000105087824 */ /* 0x000fe200078e0a91 */
[----:B------:R-:W-:Y:S01]  /*4ea0*/  FSEL R156, R28, -INF , !P6 ;  /* 0xff8000001c9c7808 */ /* 0x000fe20007000000 */
[----:B------:R1:W3:Y:S01]  /*4eb0*/  I2F R47, R7 ;  /* 0x00000007002f7306 */ /* 0x0002e20000201400 */
[----:B--2---:R-:W-:Y:S01]  /*4ec0*/  FFMA.FTZ R24, R24, -UR4, R115 ;  /* 0x8000000418187c23 */ /* 0x004fe20008010073 */
[----:B------:R-:W-:-:S02]  /*4ed0*/  FSEL R158, R27, -INF , !P6 ;  /* 0xff8000001b9e7808 */ /* 0x000fc40007000000 */
[----:B------:R-:W-:Y:S02]  /*4ee0*/  IABS R8, R8 ;  /* 0x0000000800087213 */ /* 0x000fe40000000000 */
[----:B------:R-:W-:Y:S02]  /*4ef0*/  FSEL R162, R26, -INF , !P6 ;  /* 0xff8000001aa27808 */ /* 0x000fe40007000000 */
[----:B------:R2:W4:Y:S01]  /*4f00*/  I2F R46, R6 ;  /* 0x00000006002e7306 */ /* 0x0005220000201400 */
[----:B-1----:R-:W-:-:S07]  /*4f10*/  IMAD.IADD R7, R3, 0x1, -R145 ;  /* 0x0000000103077824 */ /* 0x002fce00078e0a91 */
[----:B------:R1:W5:Y:S01]  /*4f20*/  I2F R45, R8 ;  /* 0x00000008002d7306 */ /* 0x0003620000201400 */
[----:B------:R-:W-:Y:S01]  /*4f30*/  FSEL R145, R17, -INF , !P3 ;  /* 0xff80000011917808 */ /* 0x000fe20005800000 */
[----:B---3--:R-:W-:Y:S01]  /*4f40*/  FFMA.FTZ R19, R47, -UR4, R53 ;  /* 0x800000042f137c23 */ /* 0x008fe20008010035 */
[----:B------:R-:W-:Y:S02]  /*4f50*/  ISETP.GE.AND P3, PT, R154, UR10, PT ;  /* 0x0000000a9a007c0c */ /* 0x000fe4000bf66270 */
[----:B--2---:R-:W-:Y:S01]  /*4f60*/  IABS R6, R7 ;  /* 0x0000000700067213 */ /* 0x004fe20000000000 */
[----:B----4-:R-:W-:Y:S01]  /*4f70*/  FFMA.FTZ R16, R46, -UR4, R55 ;  /* 0x800000042e107c23 */ /* 0x010fe20008010037 */
[----:B------:R-:W-:-:S03]  /*4f80*/  FSEL R155, R19, -INF , !P5 ;  /* 0xff800000139b7808 */ /* 0x000fc60006800000 */
[----:B------:R-:W-:Y:S01]  /*4f90*/  IMAD.MOV.U32 R7, RZ, RZ, R6 ;  /* 0x000000ffff077224 */ /* 0x000fe200078e0006 */
[----:B------:R-:W-:Y:S01]  /*4fa0*/  IABS R6, R9 ;  /* 0x0000000900067213 */ /* 0x000fe20000000000 */
[----:B------:R-:W-:Y:S01]  /*4fb0*/  FFMA.FTZ R9, R60, -UR4, R31 ;  /* 0x800000043c097c23 */ /* 0x000fe2000801001f */
[----:B------:R-:W-:Y:S01]  /*4fc0*/  FSEL R60, R13, -INF , !P2 ;  /* 0xff8000000d3c7808 */ /* 0x000fe20005000000 */
[----:B-1----:R-:W-:Y:S01]  /*4fd0*/  IMAD.IADD R8, R5, 0x1, -R154 ;  /* 0x0000000105087824 */ /* 0x002fe200078e0a9a */
[----:B------:R1:W2:Y:S01]  /*4fe0*/  I2F R44, R7 ;  /* 0x00000007002c7306 */ /* 0x0002a20000201400 */
[----:B------:R-:W-:Y:S01]  /*4ff0*/  HMMA.16816.F32 R12, R20, R74, R184 ;  /* 0x0000004a140c723c */ /* 0x000fe200000018b8 */
[----:B------:R-:W-:Y:S01]  /*5000*/  FSEL R88, R9, -INF , !P2 ;  /* 0xff80000009587808 */ /* 0x000fe20005000000 */
[----:B------:R-:W-:Y:S01]  /*5010*/  FFMA.FTZ R31, R191, -UR4, R109 ;  /* 0x80000004bf1f7c23 */ /* 0x000fe2000801006d */
[----:B------:R-:W-:Y:S02]  /*5020*/  ISETP.GE.AND P2, PT, R153, UR10, PT ;  /* 0x0000000a99007c0c */ /* 0x000fe4000bf46270 */
[----:B------:R-:W-:-:S02]  /*5030*/  FSEL R161, R16, -INF , !P5 ;  /* 0xff80000010a17808 */ /* 0x000fc40006800000 */
[----:B-----5:R-:W-:Y:S01]  /*5040*/  FFMA.FTZ R23, R45, -UR4, R110 ;  /* 0x800000042d177c23 */ /* 0x020fe2000801006e */
[----:B------:R-:W-:Y:S02]  /*5050*/  FSEL R209, R31, -INF , !P3 ;  /* 0xff8000001fd17808 */ /* 0x000fe40005800000 */
[----:B------:R-:W-:Y:S02]  /*5060*/  FSEL R206, R30, -INF , !P2 ;  /* 0xff8000001ece7808 */ /* 0x000fe40005000000 */
[----:B------:R-:W-:Y:S01]  /*5070*/  FSEL R218, R23, -INF , !P4 ;  /* 0xff80000017da7808 */ /* 0x000fe20006000000 */
[----:B-1----:R-:W-:Y:S01]  /*5080*/  IMAD.MOV.U32 R7, RZ, RZ, R6 ;  /* 0x000000ffff077224 */ /* 0x002fe200078e0006 */
[----:B------:R-:W-:Y:S01]  /*5090*/  IABS R6, R8 ;  /* 0x0000000800067213 */ /* 0x000fe20000000000 */
[----:B------:R-:W-:Y:S02]  /*50a0*/  IMAD.IADD R8, R5, 0x1, -R153 ;  /* 0x0000000105087824 */ /* 0x000fe400078e0a99 */
[----:B------:R1:W3:Y:S01]  /*50b0*/  I2F R39, R7 ;  /* 0x0000000700277306 */ /* 0x0002e20000201400 */
[----:B--2---:R-:W-:-:S05]  /*50c0*/  FFMA.FTZ R18, R44, -UR4, R48 ;  /* 0x800000042c127c23 */ /* 0x004fca0008010030 */
[----:B------:R-:W-:Y:S01]  /*50d0*/  FSEL R244, R18, -INF , !P4 ;  /* 0xff80000012f47808 */ /* 0x000fe20006000000 */
[----:B-1----:R-:W-:Y:S01]  /*50e0*/  IMAD.MOV.U32 R7, RZ, RZ, R6 ;  /* 0x000000ffff077224 */ /* 0x002fe200078e0006 */
[----:B------:R-:W-:Y:S01]  /*50f0*/  IABS R6, R8 ;  /* 0x0000000800067213 */ /* 0x000fe20000000000 */
[----:B------:R-:W-:Y:S02]  /*5100*/  FFMA.FTZ R8, R32, -UR4, R42 ;  /* 0x8000000420087c23 */ /* 0x000fe4000801002a */
[----:B------:R1:W2:Y:S01]  /*5110*/  I2F R38, R7 ;  /* 0x0000000700267306 */ /* 0x0002a20000201400 */
[----:B------:R-:W-:Y:S02]  /*5120*/  FFMA.FTZ R32, R192, -UR4, R108 ;  /* 0x80000004c0207c23 */ /* 0x000fe4000801006c */
[----:B------:R-:W-:Y:S01]  /*5130*/  FSEL R176, R8, -INF , !P1 ;  /* 0xff80000008b07808 */ /* 0x000fe20004800000 */
[----:B------:R-:W-:Y:S01]  /*5140*/  FFMA.FTZ R8, R84, -UR4, R95 ;  /* 0x8000000454087c23 */ /* 0x000fe2000801005f */
[----:B------:R-:W-:Y:S01]  /*5150*/  ISETP.GE.AND P1, PT, R152, UR10, PT ;  /* 0x0000000a98007c0c */ /* 0x000fe2000bf26270 */
[----:B---3--:R-:W-:Y:S01]  /*5160*/  FFMA.FTZ R11, R39, -UR4, R50 ;  /* 0x80000004270b7c23 */ /* 0x008fe20008010032 */
[----:B------:R-:W-:-:S02]  /*5170*/  FSEL R216, R32, -INF , !P4 ;  /* 0xff80000020d87808 */ /* 0x000fc40006000000 */
[----:B------:R-:W-:Y:S02]  /*5180*/  FSEL R159, R8, -INF , !P0 ;  /* 0xff800000089f7808 */ /* 0x000fe40004000000 */
[----:B------:R-:W-:Y:S02]  /*5190*/  FSEL R247, R11, -INF , !P4 ;  /* 0xff8000000bf77808 */ /* 0x000fe40006000000 */
[----:B------:R-:W-:Y:S01]  /*51a0*/  FSEL R204, R29, -INF , !P1 ;  /* 0xff8000001dcc7808 */ /* 0x000fe20004800000 */
[----:B-1----:R-:W-:Y:S02]  /*51b0*/  IMAD.IADD R7, R5, 0x1, -R152 ;  /* 0x0000000105077824 */ /* 0x002fe400078e0a98 */
[----:B------:R-:W-:Y:S02]  /*51c0*/  IMAD.MOV.U32 R5, RZ, RZ, R6 ;  /* 0x000000ffff057224 */ /* 0x000fe400078e0006 */
[----:B------:R-:W-:Y:S01]  /*51d0*/  IMAD.IADD R6, R3, 0x1, -R154 ;  /* 0x0000000103067824 */ /* 0x000fe200078e0a9a */
[----:B------:R-:W-:Y:S01]  /*51e0*/  IABS R7, R7 ;  /* 0x0000000700077213 */ /* 0x000fe20000000000 */
[----:B------:R1:W3:Y:S01]  /*51f0*/  I2F R37, R5 ;  /* 0x0000000500257306 */ /* 0x0002e20000201400 */
[----:B--2---:R-:W-:-:S02]  /*5200*/  FFMA.FTZ R22, R38, -UR4, R111 ;  /* 0x8000000426167c23 */ /* 0x004fc4000801006f */
[----:B------:R-:W-:-:S03]  /*5210*/  IABS R6, R6 ;  /* 0x0000000600067213 */ /* 0x000fc60000000000 */
[----:B------:R-:W-:Y:S02]  /*5220*/  FSEL R211, R22, -INF , !P3 ;  /* 0xff80000016d37808 */ /* 0x000fe40005800000 */
[----:B------:R2:W4:Y:S01]  /*5230*/  I2F R36, R7 ;  /* 0x0000000700247306 */ /* 0x0005220000201400 */
[----:B-1----:R-:W-:-:S07]  /*5240*/  IMAD.IADD R5, R3, 0x1, -R153 ;  /* 0x0000000103057824 */ /* 0x002fce00078e0a99 */
[----:B------:R1:W5:Y:S01]  /*5250*/  I2F R17, R6 ;  /* 0x0000000600117306 */ /* 0x0003620000201400 */
[----:B------:R-:W-:Y:S02]  /*5260*/  IMAD.IADD R3, R3, 0x1, -R152 ;  /* 0x0000000103037824 */ /* 0x000fe400078e0a98 */
[----:B---3--:R-:W-:Y:S01]  /*5270*/  FFMA.FTZ R21, R37, -UR4, R98 ;  /* 0x8000000425157c23 */ /* 0x008fe20008010062 */
[----:B------:R-:W-:Y:S02]  /*5280*/  IABS R5, R5 ;  /* 0x0000000500057213 */ /* 0x000fe40000000000 */
[----:B------:R-:W-:Y:S01]  /*5290*/  IABS R3, R3 ;  /* 0x0000000300037213 */ /* 0x000fe20000000000 */
[----:B--2---:R-:W-:Y:S01]  /*52a0*/  IMAD.IADD R7, R2, 0x1, -R153 ;  /* 0x0000000102077824 */ /* 0x004fe200078e0a99 */
[----:B------:R-:W2:Y:S01]  /*52b0*/  I2F R34, R5 ;  /* 0x0000000500227306 */ /* 0x000ea20000201400 */
[----:B----4-:R-:W-:Y:S01]  /*52c0*/  FFMA.FTZ R20, R36, -UR4, R99 ;  /* 0x8000000424147c23 */ /* 0x010fe20008010063 */
[----:B------:R-:W-:-:S02]  /*52d0*/  FSEL R153, R24, -INF , !P5 ;  /* 0xff80000018997808 */ /* 0x000fc40006800000 */
[----:B------:R-:W-:Y:S02]  /*52e0*/  FSEL R208, R21, -INF , !P2 ;  /* 0xff80000015d07808 */ /* 0x000fe40005000000 */
[----:B------:R-:W-:Y:S01]  /*52f0*/  FSEL R205, R20, -INF , !P1 ;  /* 0xff80000014cd7808 */ /* 0x000fe20004800000 */
[----:B-1----:R-:W-:Y:S01]  /*5300*/  IMAD.IADD R6, R2, 0x1, -R154 ;  /* 0x0000000102067824 */ /* 0x002fe200078e0a9a */
[----:B------:R-:W1:Y:S01]  /*5310*/  I2F R10, R3 ;  /* 0x00000003000a7306 */ /* 0x000e620000201400 */
[----:B-----5:R-:W-:Y:S01]  /*5320*/  FFMA.FTZ R17, R17, -UR4, R49 ;  /* 0x8000000411117c23 */ /* 0x020fe20008010031 */
[----:B------:R-:W-:-:S04]  /*5330*/  FSEL R154, R35, -INF , !P6 ;  /* 0xff800000239a7808 */ /* 0x000fc80007000000 */
[----:B------:R-:W-:Y:S01]  /*5340*/  FSEL R217, R17, -INF , !P3 ;  /* 0xff80000011d97808 */ /* 0x000fe20005800000 */
[----:B--2---:R-:W-:Y:S01]  /*5350*/  FFMA.FTZ R12, R34, -UR4, R12 ;  /* 0x80000004220c7c23 */ /* 0x004fe2000801000c */
[----:B------:R-:W-:Y:S01]  /*5360*/  IABS R5, R6 ;  /* 0x0000000600057213 */ /* 0x000fe20000000000 */
[----:B------:R-:W-:Y:S01]  /*5370*/  IMAD.IADD R6, R2, 0x1, -R152 ;  /* 0x0000000102067824 */ /* 0x000fe200078e0a98 */
[----:B------:R-:W-:Y:S02]  /*5380*/  LOP3.LUT R2, R196, R197, RZ, 0xfc, !PT ;  /* 0x000000c5c4027212 */ /* 0x000fe400078efcff */
[----:B------:R2:W3:Y:S01]  /*5390*/  I2F R9, R5 ;  /* 0x0000000500097306 */ /* 0x0004e20000201400 */
[----:B------:R-:W-:Y:S02]  /*53a0*/  FSEL R152, R33, -INF , !P5 ;  /* 0xff80000021987808 */ /* 0x000fe40006800000 */
[----:B------:R-:W-:Y:S01]  /*53b0*/  FSEL R210, R12, -INF , !P2 ;  /* 0xff8000000cd27808 */ /* 0x000fe20005000000 */
[----:B-1----:R-:W-:Y:S01]  /*53c0*/  FFMA.FTZ R10, R10, -UR4, R13 ;  /* 0x800000040a0a7c23 */ /* 0x002fe2000801000d */
[----:B------:R-:W-:Y:S01]  /*53d0*/  IABS R3, R7 ;  /* 0x0000000700037213 */ /* 0x000fe20000000000 */
[----:B------:R-:W-:-:S03]  /*53e0*/  FFMA.FTZ R7, R78, -UR4, R41 ;  /* 0x800000044e077c23 */ /* 0x000fc60008010029 */
[----:B------:R-:W-:Y:S02]  /*53f0*/  FSEL R207, R10, -INF , !P1 ;  /* 0xff8000000acf7808 */ /* 0x000fe40004800000 */
[----:B------:R-:W-:Y:S01]  /*5400*/  FSEL R160, R7, -INF , !P0 ;  /* 0xff80000007a07808 */ /* 0x000fe20004000000 */
[----:B--2---:R-:W-:Y:S01]  /*5410*/  IMAD.MOV.U32 R5, RZ, RZ, R3 ;  /* 0x000000ffff057224 */ /* 0x004fe200078e0003 */
[----:B------:R-:W-:Y:S01]  /*5420*/  IABS R3, R6 ;  /* 0x0000000600037213 */ /* 0x000fe20000000000 */
[----:B------:R-:W-:Y:S02]  /*5430*/  FFMA.FTZ R6, R62, -UR4, R43 ;  /* 0x800000043e067c23 */ /* 0x000fe4000801002b */
[----:B---3--:R-:W-:Y:S02]  /*5440*/  FFMA.FTZ R9, R9, -UR4, R51 ;  /* 0x8000000409097c23 */ /* 0x008fe40008010033 */
[----:B------:R-:W1:Y:S01]  /*5450*/  I2F R5, R5 ;  /* 0x0000000500057306 */ /* 0x000e620000201400 */
[----:B------:R-:W-:-:S02]  /*5460*/  FSEL R163, R6, -INF , !P0 ;  /* 0xff80000006a37808 */ /* 0x000fc40004000000 */
[----:B------:R-:W-:Y:S02]  /*5470*/  PLOP3.LUT P0, PT, PT, PT, UP0, 0x80, 0x0 ;  /* 0x000000000000781c */ /* 0x000fe40003f0f008 */
[----:B------:R-:W-:-:S03]  /*5480*/  FSEL R246, R9, -INF , !P3 ;  /* 0xff80000009f67808 */ /* 0x000fc60005800000 */
[----:B------:R-:W2:Y:S01]  /*5490*/  I2F R3, R3 ;  /* 0x0000000300037306 */ /* 0x000ea20000201400 */
[----:B-1----:R-:W-:-:S05]  /*54a0*/  FFMA.FTZ R5, R5, -UR4, R14 ;  /* 0x8000000405057c23 */ /* 0x002fca000801000e */
[----:B------:R-:W-:Y:S01]  /*54b0*/  FSEL R245, R5, -INF , !P2 ;  /* 0xff80000005f57808 */ /* 0x000fe20005000000 */
[----:B--2---:R-:W-:-:S05]  /*54c0*/  FFMA.FTZ R3, R3, -UR4, R15 ;  /* 0x8000000403037c23 */ /* 0x004fca000801000f */
[----:B------:R-:W-:Y:S01]  /*54d0*/  FSEL R219, R3, -INF , !P1 ;  /* 0xff80000003db7808 */ /* 0x000fe20004800000 */
[----:B------:R-:W-:Y:S05]  /*54e0*/  @!P0 BRA `(.L_x_293) ;  /* 0x000004a000008947 */ /* 0x000fea0003800000 */
[----:B------:R-:W-:Y:S01]  /*54f0*/  ULEA.HI.SX32 UR7, UR21, 0xfffffffe, 0x1a ;  /* 0xfffffffe15077891 */ /* 0x000fe2000f8fd23f */
        /* <DEDUP_REMOVED lines=71> */
.L_x_295:
[----:B------:R-:W-:Y:S05]  /*5970*/  BSYNC B0 ;  /* 0x0000000000007941 */ /* 0x000fea0003800000 */
.L_x_294:
[----:B------:R-:W0:Y:S02]  /*5980*/  LDGDEPBAR ;  /* 0x00000000000079af */ /* 0x000e240000000000 */
.L_x_293:
[----:B------:R-:W-:Y:S01]  /*5990*/  FMNMX.FTZ R3, R77, R63, !PT ;  /* 0x0000003f4d037209 */ /* 0x000fe20007810000 */
[----:B------:R-:W-:Y:S01]  /*59a0*/  STL [R1+0x8c], R239 ;  /* 0x00008cef01007387 */ /* 0x000fe20000100800 */
[----:B------:R-:W-:Y:S02]  /*59b0*/  SHF.L.U32 R221, R2, 0x1, RZ ;  /* 0x0000000102dd7819 */ /* 0x000fe400000006ff */
        /* <DEDUP_REMOVED lines=40> */
[----:B------:R-:W-:-:S03]  /*5c40*/  FMNMX.FTZ R3, R162, R3, !PT ;  /* 0x00000003a2037209 */ /* 0x000fc60007810000 */
[----:B------:R-:W2:Y:S01]  /*5c50*/  SHFL.BFLY PT, R5, R171, 0x2, 0x1f ;  /* 0x0c401f00ab057f89 */ /* 0x000ea200000e0000 */
[----:B------:R-:W-:-:S03]  /*5c60*/  FMNMX.FTZ R3, R161, R3, !PT ;  /* 0x00000003a1037209 */ /* 0x000fc60007810000 */
[----:B------:R-:W-:Y:S01]  /*5c70*/  STL [R1+0x50], R220 ;  /* 0x000050dc01007387 */ /* 0x000fe20000100800 */
[----:B------:R-:W-:-:S03]  /*5c80*/  FMNMX.FTZ R3, R247, R3, !PT ;  /* 0x00000003f7037209 */ /* 0x000fc60007810000 */
[----:B------:R-:W-:Y:S01]  /*5c90*/  LDSM.16.MT88.4 R72, [R222+0xc000] ;  /* 0x00c00000de48783b */ /* 0x000fe20000004200 */
[----:B------:R-:W-:-:S03]  /*5ca0*/  FMNMX.FTZ R3, R246, R3, !PT ;  /* 0x00000003f6037209 */ /* 0x000fc60007810000 */
[----:B------:R-:W-:Y:S01]  /*5cb0*/  LDSM.16.MT88.4 R80, [R224+0xc000] ;  /* 0x00c00000e050783b */ /* 0x000fe20000004200 */
[----:B------:R-:W-:-:S03]  /*5cc0*/  FMNMX.FTZ R3, R245, R3, !PT ;  /* 0x00000003f5037209 */ /* 0x000fc60007810000 */
[----:B------:R-:W-:Y:S01]  /*5cd0*/  LDSM.16.MT88.4 R96, [R221+0xe000] ;  /* 0x00e00000dd60783b */ /* 0x000fe20000004200 */
[----:B------:R-:W-:-:S03]  /*5ce0*/  FMNMX.FTZ R3, R219, R3, !PT ;  /* 0x00000003db037209 */ /* 0x000fc60007810000 */
[----:B------:R-:W-:Y:S01]  /*5cf0*/  LDSM.16.MT88.4 R116, [R222+0xe000] ;  /* 0x00e00000de74783b */ /* 0x000fe20000004200 */
[----:B--2---:R-:W-:-:S03]  /*5d00*/  FMNMX.FTZ R171, R171, R5, !PT ;  /* 0x00000005abab7209 */ /* 0x004fc60007810000 */
[----:B------:R-:W-:Y:S04]  /*5d10*/  LDSM.16.MT88.4 R104, [R224+0xc800] ;  /* 0x00c80000e068783b */ /* 0x000fe80000004200 */
[----:B------:R-:W2:Y:S04]  /*5d20*/  SHFL.BFLY PT, R5, R3, 0x2, 0x1f ;  /* 0x0c401f0003057f89 */ /* 0x000ea800000e0000 */
[----:B------:R-:W3:Y:S04]  /*5d30*/  SHFL.BFLY PT, R6, R171, 0x1, 0x1f ;  /* 0x0c201f00ab067f89 */ /* 0x000ee800000e0000 */
[----:B------:R-:W-:Y:S04]  /*5d40*/  LDSM.16.MT88.4 R112, [R221+0xe800] ;  /* 0x00e80000dd70783b */ /* 0x000fe80000004200 */
[----:B------:R-:W-:Y:S04]  /*5d50*/  LDSM.16.MT88.4 R92, [R222+0xe800] ;  /* 0x00e80000de5c783b */ /* 0x000fe80000004200 */
[----:B------:R-:W-:Y:S04]  /*5d60*/  LDSM.16.MT88.4 R124, [R224+0xe000] ;  /* 0x00e00000e07c783b */ /* 0x000fe80000004200 */
[----:B------:R-:W-:Y:S01]  /*5d70*/  LDSM.16.MT88.4 R84, [R223+0xc000] ;  /* 0x00c00000df54783b */ /* 0x000fe20000004200 */
[----:B--2---:R-:W-:-:S03]  /*5d80*/  FMNMX.FTZ R3, R3, R5, !PT ;  /* 0x0000000503037209 */ /* 0x004fc60007810000 */
[----:B------:R-:W-:Y:S01]  /*5d90*/  LDSM.16.MT88.4 R128, [R223+0xe000] ;  /* 0x00e00000df80783b */ /* 0x000fe20000004200 */
[----:B---3--:R-:W-:-:S03]  /*5da0*/  FMNMX.FTZ R171, R171, R6, !PT ;  /* 0x00000006abab7209 */ /* 0x008fc60007810000 */
[----:B------:R-:W-:Y:S01]  /*5db0*/  LDSM.16.MT88.4 R108, [R224+0xe800] ;  /* 0x00e80000e06c783b */ /* 0x000fe20000004200 */
[----:B------:R-:W-:-:S03]  /*5dc0*/  FSETP.NEU.FTZ.AND P1, PT, R171, -INF , PT ;  /* 0xff800000ab00780b */ /* 0x000fc60003f3d000 */
[----:B------:R-:W2:Y:S01]  /*5dd0*/  SHFL.BFLY PT, R6, R3, 0x1, 0x1f ;  /* 0x0c201f0003067f89 */ /* 0x000ea200000e0000 */
[----:B-1----:R-:W-:-:S03]  /*5de0*/  FMUL.FTZ R13, R171, c[0x0][0x23c] ;  /* 0x00008f00ab0d7a20 */ /* 0x002fc60000410000 */
[----:B------:R-:W-:Y:S02]  /*5df0*/  LDSM.16.MT88.4 R100, [R223+0xc800] ;  /* 0x00c80000df64783b */ /* 0x000fe40000004200 */
[----:B------:R-:W-:Y:S02]  /*5e00*/  FSEL R13, R13, RZ, P1 ;  /* 0x000000ff0d0d7208 */ /* 0x000fe40000800000 */
[----:B------:R-:W-:Y:S03]  /*5e10*/  STL [R1+0x90], R244 ;  /* 0x000090f401007387 */ /* 0x000fe60000100800 */
[----:B------:R-:W-:-:S04]  /*5e20*/  FFMA.FTZ R5, R77, c[0x0][0x23c], -R13 ;  /* 0x00008f004d057a23 */ /* 0x000fc8000001080d */
[----:B------:R1:W-:Y:S01]  /*5e30*/  MUFU.EX2 R230, R5 ;  /* 0x0000000500e67308 */ /* 0x0003e20000000800 */
[----:B--2---:R-:W-:-:S04]  /*5e40*/  FMNMX.FTZ R3, R3, R6, !PT ;  /* 0x0000000603037209 */ /* 0x004fc80007810000 */
[C---:B------:R-:W-:Y:S01]  /*5e50*/  FSETP.NEU.FTZ.AND P1, PT, R3.reuse, -INF , PT ;  /* 0xff8000000300780b */ /* 0x040fe20003f3d000 */
[----:B------:R-:W-:Y:S02]  /*5e60*/  FMUL.FTZ R12, R3, c[0x0][0x23c] ;  /* 0x00008f00030c7a20 */ /* 0x000fe40000410000 */
[----:B-1----:R-:W-:-:S03]  /*5e70*/  FFMA.FTZ R5, R63, c[0x0][0x23c], -R13 ;  /* 0x00008f003f057a23 */ /* 0x002fc6000001080d */
[----:B------:R-:W-:Y:S01]  /*5e80*/  FSEL R12, R12, RZ, P1 ;  /* 0x000000ff0c0c7208 */ /* 0x000fe20000800000 */
[----:B------:R1:W2:Y:S04]  /*5e90*/  MUFU.EX2 R231, R5 ;  /* 0x0000000500e77308 */ /* 0x0002a80000000800 */
[--C-:B------:R-:W-:Y:S02]  /*5ea0*/  FFMA.FTZ R0, R76, c[0x0][0x23c], -R12.reuse ;  /* 0x00008f004c007a23 */ /* 0x100fe4000001080c */
[----:B------:R-:W-:Y:S02]  /*5eb0*/  FFMA.FTZ R2, R79, c[0x0][0x23c], -R12 ;  /* 0x00008f004f027a23 */ /* 0x000fe4000001080c */
[----:B------:R3:W-:Y:S01]  /*5ec0*/  MUFU.EX2 R172, R0 ;  /* 0x0000000000ac7308 */ /* 0x0007e20000000800 */
[----:B-1----:R-:W-:-:S07]  /*5ed0*/  FFMA.FTZ R5, R59, c[0x0][0x23c], -R13 ;  /* 0x00008f003b057a23 */ /* 0x002fce000001080d */
[----:B------:R1:W4:Y:S01]  /*5ee0*/  MUFU.EX2 R15, R2 ;  /* 0x00000002000f7308 */ /* 0x0003220000000800 */
[----:B--2---:R-:W-:Y:S01]  /*5ef0*/  F2FP.PACK_AB R8, R231, R230 ;  /* 0x000000e6e708723e */ /* 0x004fe200000000ff */
[----:B---3--:R-:W-:-:S06]  /*5f00*/  FFMA.FTZ R0, R70, c[0x0][0x23c], -R12 ;  /* 0x00008f0046007a23 */ /* 0x008fcc000001080c */
[----:B------:R2:W-:Y:S08]  /*5f10*/  MUFU.EX2 R183, R5 ;  /* 0x0000000500b77308 */ /* 0x0005f00000000800 */
[----:B------:R3:W-:Y:S01]  /*5f20*/  MUFU.EX2 R226, R0 ;  /* 0x0000000000e27308 */ /* 0x0007e20000000800 */
[----:B-1----:R-:W-:Y:S02]  /*5f30*/  FMNMX.FTZ R2, R170, R167, !PT ;  /* 0x000000a7aa027209 */ /* 0x002fe40007810000 */
[----:B----4-:R-:W-:Y:S01]  /*5f40*/  F2FP.PACK_AB R9, R172, R15 ;  /* 0x0000000fac09723e */ /* 0x010fe200000000ff */
[----:B--2---:R-:W-:-:S02]  /*5f50*/  FFMA.FTZ R5, R57, c[0x0][0x23c], -R13 ;  /* 0x00008f0039057a23 */ /* 0x004fc4000001080d */
[----:B------:R-:W1:Y:S02]  /*5f60*/  LDSM.16.MT88.4 R56, [R221+0xc000] ;  /* 0x00c00000dd38783b */ /* 0x000e640000004200 */
[----:B------:R-:W2:Y:S01]  /*5f70*/  MUFU.EX2 R229, R5 ;  /* 0x0000000500e57308 */ /* 0x000ea20000000800 */
[----:B---3--:R-:W-:-:S07]  /*5f80*/  FFMA.FTZ R0, R69, c[0x0][0x23c], -R12 ;  /* 0x00008f0045007a23 */ /* 0x008fce000001080c */
[----:B------:R3:W4:Y:S01]  /*5f90*/  MUFU.EX2 R232, R0 ;  /* 0x0000000000e87308 */ /* 0x0007220000000800 */
[----:B--2---:R-:W-:Y:S01]  /*5fa0*/  F2FP.PACK_AB R10, R229, R183 ;  /* 0x000000b7e50a723e */ /* 0x004fe200000000ff */
[----:B---3--:R-:W-:Y:S01]  /*5fb0*/  FFMA.FTZ R0, R66, c[0x0][0x23c], -R13 ;  /* 0x00008f0042007a23 */ /* 0x008fe2000001080d */
[----:B----4-:R-:W-:-:S05]  /*5fc0*/  F2FP.PACK_AB R11, R232, R226 ;  /* 0x000000e2e80b723e */ /* 0x010fca00000000ff */
[----:B------:R2:W-:Y:S02]  /*5fd0*/  MUFU.EX2 R220, R0 ;  /* 0x0000000000dc7308 */ /* 0x0005e40000000800 */
[C---:B------:R-:W-:Y:S08]  /*5fe0*/  HMMA.16816.F32 R20, R8.reuse, R72, RZ ;  /* 0x000000480814723c */ /* 0x040ff000000018ff */
[----:B------:R-:W-:Y:S01]  /*5ff0*/  HMMA.16816.F32 R24, R8, R80, RZ ;  /* 0x000000500818723c */ /* 0x000fe200000018ff */
[----:B--2---:R-:W-:-:S02]  /*6000*/  FFMA.FTZ R0, R64, c[0x0][0x23c], -R13 ;  /* 0x00008f0040007a23 */ /* 0x004fc4000001080d */
[----:B------:R-:W-:Y:S02]  /*6010*/  LDSM.16.MT88.4 R64, [R221+0xc800] ;  /* 0x00c80000dd40783b */ /* 0x000fe40000004200 */
[----:B------:R2:W3:Y:S03]  /*6020*/  MUFU.EX2 R186, R0 ;  /* 0x0000000000ba7308 */ /* 0x0004e60000000800 */
[C---:B------:R-:W-:Y:S08]  /*6030*/  HMMA.16816.F32 R32, R8.reuse, R96, RZ ;  /* 0x000000600820723c */ /* 0x040ff000000018ff */
[----:B------:R-:W-:Y:S01]  /*6040*/  HMMA.16816.F32 R40, R8, R116, RZ ;  /* 0x000000740828723c */ /* 0x000fe200000018ff */
[----:B--2---:R-:W-:Y:S01]  /*6050*/  FFMA.FTZ R0, R61, c[0x0][0x23c], -R13 ;  /* 0x00008f003d007a23 */ /* 0x004fe2000001080d */
[----:B---3--:R-:W-:-:S06]  /*6060*/  F2FP.PACK_AB R4, R186, R220 ;  /* 0x000000dcba04723e */ /* 0x008fcc00000000ff */
[C---:B-1----:R-:W-:Y:S01]  /*6070*/  HMMA.16816.F32 R16, R8.reuse, R56, RZ ;  /* 0x000000380810723c */ /* 0x042fe200000018ff */
[----:B------:R1:W-:Y:S07]  /*6080*/  MUFU.EX2 R184, R0 ;  /* 0x0000000000b87308 */ /* 0x0003ee0000000800 */
[C---:B------:R-:W-:Y:S08]  /*6090*/  HMMA.16816.F32 R44, R8.reuse, R124, RZ ;  /* 0x0000007c082c723c */ /* 0x040ff000000018ff */
[----:B------:R-:W-:Y:S01]  /*60a0*/  HMMA.16816.F32 R28, R8, R84, RZ ;  /* 0x00000054081c723c */ /* 0x000fe200000018ff */
[----:B-1----:R-:W-:-:S04]  /*60b0*/  FFMA.FTZ R0, R60, c[0x0][0x23c], -R13 ;  /* 0x00008f003c007a23 */ /* 0x002fc8000001080d */
[----:B------:R1:W2:Y:S03]  /*60c0*/  MUFU.EX2 R182, R0 ;  /* 0x0000000000b67308 */ /* 0x0002a60000000800 */
[C---:B------:R-:W-:Y:S08]  /*60d0*/  HMMA.16816.F32 R48, R8.reuse, R128, RZ ;  /* 0x000000800830723c */ /* 0x040ff000000018ff */
[----:B------:R-:W-:Y:S01]  /*60e0*/  HMMA.16816.F32 R52, R8, R58, RZ ;  /* 0x0000003a0834723c */ /* 0x000fe200000018ff */
[----:B-1----:R-:W-:Y:S01]  /*60f0*/  FFMA.FTZ R0, R90, c[0x0][0x23c], -R12 ;  /* 0x00008f005a007a23 */ /* 0x002fe2000001080c */
[----:B--2---:R-:W-:-:S06]  /*6100*/  F2FP.PACK_AB R6, R182, R184 ;  /* 0x000000b8b606723e */ /* 0x004fcc00000000ff */
[C---:B------:R-:W-:Y:S01]  /*6110*/  HMMA.16816.F32 R76, R8.reuse, R74, RZ ;  /* 0x0000004a084c723c */ /* 0x040fe200000018ff */
[----:B------:R1:W-:Y:S07]  /*6120*/  MUFU.EX2 R185, R0 ;  /* 0x0000000000b97308 */ /* 0x0003ee0000000800 */
[C---:B------:R-:W-:Y:S08]  /*6130*/  HMMA.16816.F32 R140, R8.reuse, R82, RZ ;  /* 0x00000052088c723c */ /* 0x040ff000000018ff */
[----:B------:R-:W-:Y:S01]  /*6140*/  HMMA.16816.F32 R136, R8, R86, RZ ;  /* 0x000000560888723c */ /* 0x000fe200000018ff */
[----:B-1----:R-:W-:-:S04]  /*6150*/  FFMA.FTZ R0, R71, c[0x0][0x23c], -R12 ;  /* 0x00008f0047007a23 */ /* 0x002fc8000001080c */
[----:B------:R1:W2:Y:S03]  /*6160*/  MUFU.EX2 R187, R0 ;  /* 0x0000000000bb7308 */ /* 0x0002a60000000800 */
[C---:B------:R-:W-:Y:S08]  /*6170*/  HMMA.16816.F32 R132, R8.reuse, R98, RZ ;  /* 0x000000620884723c */ /* 0x040ff000000018ff */
[C---:B------:R-:W-:Y:S01]  /*6180*/  HMMA.16816.F32 R120, R8.reuse, R118, RZ ;  /* 0x000000760878723c */ /* 0x040fe200000018ff */
[--C-:B-1----:R-:W-:Y:S01]  /*6190*/  FFMA.FTZ R0, R68, c[0x0][0x23c], -R12.reuse ;  /* 0x00008f0044007a23 */ /* 0x102fe2000001080c */
[----:B--2---:R-:W-:Y:S01]  /*61a0*/  F2FP.PACK_AB R5, R187, R185 ;  /* 0x000000b9bb05723e */ /* 0x004fe200000000ff */
[----:B------:R-:W1:Y:S05]  /*61b0*/  LDSM.16.MT88.4 R68, [R222+0xc800] ;  /* 0x00c80000de44783b */ /* 0x000e6a0000004200 */
[C---:B------:R-:W-:Y:S01]  /*61c0*/  HMMA.16816.F32 R60, R8.reuse, R126, RZ ;  /* 0x0000007e083c723c */ /* 0x040fe200000018ff */
[----:B------:R2:W-:Y:S07]  /*61d0*/  MUFU.EX2 R228, R0 ;  /* 0x0000000000e47308 */ /* 0x0005ee0000000800 */
[----:B------:R-:W-:Y:S01]  /*61e0*/  HMMA.16816.F32 R36, R8, R130, RZ ;  /* 0x000000820824723c */ /* 0x000fe200000018ff */
[----:B--2---:R-:W-:-:S02]  /*61f0*/  FFMA.FTZ R0, R88, c[0x0][0x23c], -R12 ;  /* 0x00008f0058007a23 */ /* 0x004fc4000001080c */
[----:B------:R-:W-:Y:S02]  /*6200*/  LDSM.16.MT88.4 R88, [R223+0xe800] ;  /* 0x00e80000df58783b */ /* 0x000fe40000004200 */
[----:B------:R2:W3:Y:S02]  /*6210*/  MUFU.EX2 R181, R0 ;  /* 0x0000000000b57308 */ /* 0x0004e40000000800 */
[----:B--2---:R-:W-:Y:S02]  /*6220*/  FMNMX.FTZ R0, R166, R2, !PT ;  /* 0x00000002a6007209 */ /* 0x004fe40007810000 */
[----:B---3--:R-:W-:Y:S02]  /*6230*/  F2FP.PACK_AB R7, R181, R228 ;  /* 0x000000e4b507723e */ /* 0x008fe400000000ff */
[----:B------:R-:W-:-:S04]  /*6240*/  FMNMX.FTZ R0, R164, R0, !PT ;  /* 0x00000000a4007209 */ /* 0x000fc80007810000 */
[----:B------:R-:W-:Y:S01]  /*6250*/  FMNMX.FTZ R0, R150, R0, !PT ;  /* 0x0000000096007209 */ /* 0x000fe20007810000 */
[----:B-1----:R-:W-:Y:S03]  /*6260*/  HMMA.16816.F32 R196, R4, R68, R20 ;  /* 0x0000004404c4723c */ /* 0x002fe60000001814 */
        /* <DEDUP_REMOVED lines=8> */
[C---:B------:R-:W-:Y:S01]  /*62f0*/  HMMA.16816.F32 R24, R4.reuse, R92, R40 ;  /* 0x0000005c0418723c */ /* 0x040fe20000001828 */
[----:B------:R-:W-:Y:S02]  /*6300*/  FMNMX.FTZ R0, R180, R169, !PT ;  /* 0x000000a9b4007209 */ /* 0x000fe40007810000 */
[----:B------:R-:W-:Y:S02]  /*6310*/  FMNMX.FTZ R2, R152, R2, !PT ;  /* 0x0000000298027209 */ /* 0x000fe40007810000 */
[----:B------:R-:W-:Y:S02]  /*6320*/  FMNMX.FTZ R0, R168, R0, !PT ;  /* 0x00000000a8007209 */ /* 0x000fe40007810000 */
[----:B------:R-:W-:Y:S01]  /*6330*/  FMNMX.FTZ R2, R216, R2, !PT ;  /* 0x00000002d8027209 */ /* 0x000fe20007810000 */
[----:B------:R-:W-:Y:S01]  /*6340*/  HMMA.16816.F32 R188, R4, R64, R16 ;  /* 0x0000004004bc723c */ /* 0x000fe20000001810 */
[----:B------:R-:W-:-:S02]  /*6350*/  FMNMX.FTZ R0, R165, R0, !PT ;  /* 0x00000000a5007209 */ /* 0x000fc40007810000 */
[----:B------:R-:W-:Y:S02]  /*6360*/  FMNMX.FTZ R2, R209, R2, !PT ;  /* 0x00000002d1027209 */ /* 0x000fe40007810000 */
[----:B------:R-:W-:Y:S02]  /*6370*/  FMNMX.FTZ R0, R151, R0, !PT ;  /* 0x0000000097007209 */ /* 0x000fe40007810000 */
[----:B------:R-:W-:Y:S01]  /*6380*/  FMNMX.FTZ R8, R206, R2, !PT ;  /* 0x00000002ce087209 */ /* 0x000fe20007810000 */
[----:B------:R-:W-:Y:S01]  /*6390*/  IMAD.MOV.U32 R177, RZ, RZ, R20 ;  /* 0x000000ffffb17224 */ /* 0x000fe200078e0014 */
[----:B------:R-:W-:Y:S01]  /*63a0*/  FMNMX.FTZ R2, R149, R0, !PT ;  /* 0x0000000095027209 */ /* 0x000fe20007810000 */
[C---:B------:R-:W-:Y:S01]  /*63b0*/  HMMA.16816.F32 R192, R4.reuse, R100, R28 ;  /* 0x0000006404c0723c */ /* 0x040fe2000000181c */
[----:B------:R-:W-:Y:S01]  /*63c0*/  FMNMX.FTZ R0, R204, R8, !PT ;  /* 0x00000008cc007209 */ /* 0x000fe20007810000 */
[----:B------:R-:W-:Y:S01]  /*63d0*/  IMAD.MOV.U32 R179, RZ, RZ, R22 ;  /* 0x000000ffffb37224 */ /* 0x000fe200078e0016 */
[----:B------:R-:W-:Y:S01]  /*63e0*/  FMNMX.FTZ R2, R147, R2, !PT ;  /* 0x0000000293027209 */ /* 0x000fe20007810000 */
[----:B------:R-:W-:Y:S01]  /*63f0*/  IMAD.MOV.U32 R22, RZ, RZ, R186 ;  /* 0x000000ffff167224 */ /* 0x000fe200078e00ba */
[----:B------:R-:W-:Y:S01]  /*6400*/  MOV R32, R21 ;  /* 0x0000001500207202 */ /* 0x000fe20000000f00 */
[----:B------:R-:W1:Y:S01]  /*6410*/  SHFL.BFLY PT, R8, R0, 0x2, 0x1f ;  /* 0x0c401f0000087f89 */ /* 0x000e6200000e0000 */
[----:B------:R-:W-:Y:S01]  /*6420*/  FMNMX.FTZ R2, R146, R2, !PT ;  /* 0x0000000292027209 */ /* 0x000fe20007810000 */
[----:B------:R-:W-:Y:S01]  /*6430*/  IMAD.MOV.U32 R20, RZ, RZ, R27 ;  /* 0x000000ffff147224 */ /* 0x000fe200078e001b */
[----:B------:R-:W-:Y:S01]  /*6440*/  MOV R21, R26 ;  /* 0x0000001a00157202 */ /* 0x000fe20000000f00 */
[----:B------:R-:W-:Y:S01]  /*6450*/  IMAD.MOV.U32 R18, RZ, RZ, R24 ;  /* 0x000000ffff127224 */ /* 0x000fe200078e0018 */
[----:B------:R-:W-:Y:S01]  /*6460*/  MOV R19, R25 ;  /* 0x0000001900137202 */ /* 0x000fe20000000f00 */
[----:B------:R-:W-:Y:S01]  /*6470*/  HMMA.16816.F32 R76, R4, R70, R76 ;  /* 0x00000046044c723c */ /* 0x000fe2000000184c */
[----:B------:R-:W-:-:S02]  /*6480*/  FMNMX.FTZ R2, R174, R2, !PT ;  /* 0x00000002ae027209 */ /* 0x000fc40007810000 */
[----:B------:R-:W-:Y:S02]  /*6490*/  MOV R178, R23 ;  /* 0x0000001700b27202 */ /* 0x000fe40000000f00 */
[----:B------:R-:W-:Y:S02]  /*64a0*/  FMNMX.FTZ R2, R159, R2, !PT ;  /* 0x000000029f027209 */ /* 0x000fe40007810000 */
[----:B------:R-:W-:Y:S01]  /*64b0*/  MOV R23, R187 ;  /* 0x000000bb00177202 */ /* 0x000fe20000000f00 */
[----:B------:R-:W-:Y:S01]  /*64c0*/  HMMA.16816.F32 R24, R4, R108, R44 ;  /* 0x0000006c0418723c */ /* 0x000fe2000000182c */
[----:B------:R-:W-:-:S03]  /*64d0*/  FMNMX.FTZ R2, R156, R2, !PT ;  /* 0x000000029c027209 */ /* 0x000fc60007810000 */
[----:B------:R-:W-:Y:S01]  /*64e0*/  MOV R17, R195 ;  /* 0x000000c300117202 */ /* 0x000fe20000000f00 */
[----:B------:R-:W-:Y:S01]  /*64f0*/  IMAD.MOV.U32 R16, RZ, RZ, R192 ;  /* 0x000000ffff107224 */ /* 0x000fe200078e00c0 */
[----:B------:R-:W-:Y:S01]  /*6500*/  FMNMX.FTZ R2, R153, R2, !PT ;  /* 0x0000000299027209 */ /* 0x000fe20007810000 */
[----:B------:R-:W-:Y:S01]  /*6510*/  IMAD.MOV.U32 R11, RZ, RZ, R194 ;  /* 0x000000ffff0b7224 */ /* 0x000fe200078e00c2 */
[----:B------:R-:W-:Y:S01]  /*6520*/  MOV R14, R193 ;  /* 0x000000c1000e7202 */ /* 0x000fe20000000f00 */
[----:B------:R-:W-:Y:S01]  /*6530*/  HMMA.16816.F32 R140, R4, R106, R140 ;  /* 0x0000006a048c723c */ /* 0x000fe2000000188c */
[----:B------:R-:W-:Y:S01]  /*6540*/  FMNMX.FTZ R2, R218, R2, !PT ;  /* 0x00000002da027209 */ /* 0x000fe20007810000 */
[----:B------:R-:W-:Y:S01]  /*6550*/  IMAD.MOV.U32 R33, RZ, RZ, R17 ;  /* 0x000000ffff217224 */ /* 0x000fe200078e0011 */
[----:B-1----:R-:W-:Y:S01]  /*6560*/  FMNMX.FTZ R0, R0, R8, !PT ;  /* 0x0000000800007209 */ /* 0x002fe20007810000 */
[----:B------:R-:W-:Y:S01]  /*6570*/  IMAD.MOV.U32 R35, RZ, RZ, R14 ;  /* 0x000000ffff237224 */ /* 0x000fe200078e000e */
[----:B------:R-:W-:-:S02]  /*6580*/  FMNMX.FTZ R2, R211, R2, !PT ;  /* 0x00000002d3027209 */ /* 0x000fc40007810000 */
[----:B------:R-:W-:Y:S01]  /*6590*/  MOV R43, R11 ;  /* 0x0000000b002b7202 */ /* 0x000fe20000000f00 */
[----:B------:R-:W1:Y:S01]  /*65a0*/  SHFL.BFLY PT, R9, R0, 0x1, 0x1f ;  /* 0x0c201f0000097f89 */ /* 0x000e6200000e0000 */
[----:B------:R-:W-:Y:S01]  /*65b0*/  FMNMX.FTZ R2, R208, R2, !PT ;  /* 0x00000002d0027209 */ /* 0x000fe20007810000 */
[C---:B------:R-:W-:Y:S01]  /*65c0*/  HMMA.16816.F32 R136, R4.reuse, R102, R136 ;  /* 0x000000660488723c */ /* 0x040fe20000001888 */
[----:B------:R-:W-:Y:S02]  /*65d0*/  MOV R46, R22 ;  /* 0x00000016002e7202 */ /* 0x000fe40000000f00 */
[----:B------:R-:W-:Y:S02]  /*65e0*/  FMNMX.FTZ R8, R205, R2, !PT ;  /* 0x00000002cd087209 */ /* 0x000fe40007810000 */
[----:B------:R-:W-:Y:S01]  /*65f0*/  MOV R244, R24 ;  /* 0x0000001800f47202 */ /* 0x000fe20000000f00 */
[----:B------:R-:W-:Y:S01]  /*6600*/  IMAD.MOV.U32 R239, RZ, RZ, R25 ;  /* 0x000000ffffef7224 */ /* 0x000fe200078e0019 */
[----:B------:R-:W-:Y:S01]  /*6610*/  MOV R238, R26 ;  /* 0x0000001a00ee7202 */ /* 0x000fe20000000f00 */
[----:B------:R-:W-:Y:S01]  /*6620*/  IMAD.MOV.U32 R237, RZ, RZ, R27 ;  /* 0x000000ffffed7224 */ /* 0x000fe200078e001b */
[----:B------:R-:W2:Y:S01]  /*6630*/  SHFL.BFLY PT, R10, R8, 0x2, 0x1f ;  /* 0x0c401f00080a7f89 */ /* 0x000ea200000e0000 */
[----:B------:R-:W-:Y:S01]  /*6640*/  HMMA.16816.F32 R24, R4, R88, R48 ;  /* 0x000000580418723c */ /* 0x000fe20000001830 */
[----:B------:R-:W-:-:S06]  /*6650*/  MOV R34, R16 ;  /* 0x0000001000227202 */ /* 0x000fcc0000000f00 */
[----:B------:R-:W-:Y:S01]  /*6660*/  IMAD.MOV.U32 R51, RZ, RZ, R23 ;  /* 0x000000ffff337224 */ /* 0x000fe200078e0017 */
[----:B------:R-:W-:Y:S01]  /*6670*/  HMMA.16816.F32 R192, R4, R114, R132 ;  /* 0x0000007204c0723c */ /* 0x000fe20000001884 */
[----:B------:R-:W-:Y:S01]  /*6680*/  IMAD.MOV.U32 R49, RZ, RZ, R19 ;  /* 0x000000ffff317224 */ /* 0x000fe200078e0013 */
[----:B------:R-:W-:-:S05]  /*6690*/  MOV R50, R183 ;  /* 0x000000b700327202 */ /* 0x000fca0000000f00 */
[----:B------:R-:W-:Y:S01]  /*66a0*/  IMAD.MOV.U32 R134, RZ, RZ, R21 ;  /* 0x000000ffff867224 */ /* 0x000fe200078e0015 */
[----:B------:R-:W-:Y:S01]  /*66b0*/  HMMA.16816.F32 R240, R4, R94, R120 ;  /* 0x0000005e04f0723c */ /* 0x000fe20000001878 */
[----:B------:R-:W-:Y:S01]  /*66c0*/  MOV R135, R20 ;  /* 0x0000001400877202 */ /* 0x000fe20000000f00 */
[----:B------:R-:W-:Y:S01]  /*66d0*/  IMAD.MOV.U32 R132, RZ, RZ, R182 ;  /* 0x000000ffff847224 */ /* 0x000fe200078e00b6 */
[----:B------:R-:W-:-:S04]  /*66e0*/  MOV R133, R18 ;  /* 0x0000001200857202 */ /* 0x000fc80000000f00 */
[----:B------:R-:W-:Y:S01]  /*66f0*/  MOV R123, R181 ;  /* 0x000000b5007b7202 */ /* 0x000fe20000000f00 */
[----:B------:R-:W-:Y:S01]  /*6700*/  IMAD.MOV.U32 R235, RZ, RZ, R25 ;  /* 0x000000ffffeb7224 */ /* 0x000fe200078e0019 */
[----:B------:R-:W-:Y:S01]  /*6710*/  MOV R25, R172 ;  /* 0x000000ac00197202 */ /* 0x000fe20000000f00 */
[----:B------:R-:W-:Y:S01]  /*6720*/  IMAD.MOV.U32 R233, RZ, RZ, R27 ;  /* 0x000000ffffe97224 */ /* 0x000fe200078e001b */
[----:B-1----:R-:W-:Y:S01]  /*6730*/  FMNMX.FTZ R172, R0, R9, !PT ;  /* 0x0000000900ac7209 */ /* 0x002fe20007810000 */
[C---:B------:R-:W-:Y:S01]  /*6740*/  HMMA.16816.F32 R212, R4.reuse, R110, R60 ;  /* 0x0000006e04d4723c */ /* 0x040fe2000000183c */
[----:B--2---:R-:W-:Y:S01]  /*6750*/  FMNMX.FTZ R0, R8, R10, !PT ;  /* 0x0000000a08007209 */ /* 0x004fe20007810000 */
[----:B------:R-:W-:Y:S01]  /*6760*/  IMAD.MOV.U32 R42, RZ, RZ, R25 ;  /* 0x000000ffff2a7224 */ /* 0x000fe200078e0019 */
[C---:B------:R-:W-:Y:S01]  /*6770*/  FSETP.NEU.FTZ.AND P1, PT, R172.reuse, -INF , PT ;  /* 0xff800000ac00780b */ /* 0x040fe20003f3d000 */
[----:B------:R-:W-:Y:S01]  /*6780*/  FMUL.FTZ R2, R172, c[0x0][0x23c] ;  /* 0x00008f00ac027a20 */ /* 0x000fe20000410000 */
[----:B------:R-:W-:Y:S01]  /*6790*/  MOV R234, R26 ;  /* 0x0000001a00ea7202 */ /* 0x000fe20000000f00 */
[----:B------:R-:W-:Y:S01]  /*67a0*/  IMAD.MOV.U32 R26, RZ, RZ, R184 ;  /* 0x000000ffff1a7224 */ /* 0x000fe200078e00b8 */
[----:B------:R-:W-:Y:S01]  /*67b0*/  MOV R27, R185 ;  /* 0x000000b9001b7202 */ /* 0x000fe20000000f00 */
[----:B------:R-:W-:Y:S01]  /*67c0*/  HMMA.16816.F32 R248, R4, R90, R36 ;  /* 0x0000005a04f8723c */ /* 0x000fe20000001824 */
[----:B------:R-:W-:-:S02]  /*67d0*/  FSEL R2, R2, RZ, P1 ;  /* 0x000000ff02027208 */ /* 0x000fc40000800000 */
[----:B------:R-:W-:Y:S01]  /*67e0*/  MOV R236, R24 ;  /* 0x0000001800ec7202 */ /* 0x000fe20000000f00 */
[----:B------:R-:W-:Y:S01]  /*67f0*/  IMAD.MOV.U32 R24, RZ, RZ, R15 ;  /* 0x000000ffff187224 */ /* 0x000fe200078e000f */
[----:B------:R-:W-:Y:S01]  /*6800*/  MOV R41, R26 ;  /* 0x0000001a00297202 */ /* 0x000fe20000000f00 */
[----:B------:R-:W-:Y:S02]  /*6810*/  IMAD.MOV.U32 R47, RZ, RZ, R27 ;  /* 0x000000ffff2f7224 */ /* 0x000fe400078e001b */
[----:B------:R-:W-:Y:S01]  /*6820*/  HMMA.16816.F32 R184, R4, R66, R52 ;  /* 0x0000004204b8723c */ /* 0x000fe20000001834 */
[----:B------:R-:W1:Y:S06]  /*6830*/  SHFL.BFLY PT, R5, R0, 0x1, 0x1f ;  /* 0x0c201f0000057f89 */ /* 0x000e6c00000e0000 */
[----:B------:R-:W-:-:S04]  /*6840*/  FFMA.FTZ R4, R170, c[0x0][0x23c], -R2 ;  /* 0x00008f00aa047a23 */ /* 0x000fc80000010802 */
[----:B------:R2:W-:Y:S01]  /*6850*/  MUFU.EX2 R40, R4 ;  /* 0x0000000400287308 */ /* 0x0005e20000000800 */
[----:B-1----:R-:W-:Y:S01]  /*6860*/  FMNMX.FTZ R170, R0, R5, !PT ;  /* 0x0000000500aa7209 */ /* 0x002fe20007810000 */
[--C-:B------:R-:W-:Y:S02]  /*6870*/  FFMA.FTZ R0, R148, c[0x0][0x23c], -R2.reuse ;  /* 0x00008f0094007a23 */ /* 0x100fe40000010802 */
[----:B--2---:R-:W-:Y:S01]  /*6880*/  FFMA.FTZ R4, R167, c[0x0][0x23c], -R2 ;  /* 0x00008f00a7047a23 */ /* 0x004fe20000010802 */
[----:B------:R-:W-:-:S03]  /*6890*/  FSETP.NEU.FTZ.AND P1, PT, R170, -INF , PT ;  /* 0xff800000aa00780b */ /* 0x000fc60003f3d000 */
[----:B------:R1:W-:Y:S08]  /*68a0*/  MUFU.EX2 R45, R0 ;  /* 0x00000000002d7308 */ /* 0x0003f00000000800 */
[----:B------:R2:W3:Y:S01]  /*68b0*/  MUFU.EX2 R15, R4 ;  /* 0x00000004000f7308 */ /* 0x0004e20000000800 */
[----:B-1----:R-:W-:-:S05]  /*68c0*/  FMUL.FTZ R0, R170, c[0x0][0x23c] ;  /* 0x00008f00aa007a20 */ /* 0x002fca0000410000 */
[----:B------:R-:W-:Y:S01]  /*68d0*/  FSEL R0, R0, RZ, P1 ;  /* 0x000000ff00007208 */ /* 0x000fe20000800000 */
[----:B--2---:R-:W-:Y:S01]  /*68e0*/  FFMA.FTZ R4, R166, c[0x0][0x23c], -R2 ;  /* 0x00008f00a6047a23 */ /* 0x004fe20000010802 */
[----:B---3--:R-:W-:-:S03]  /*68f0*/  F2FP.PACK_AB R8, R15, R40 ;  /* 0x000000280f08723e */ /* 0x008fc600000000ff */
[----:B------:R1:W-:Y:S02]  /*6900*/  MUFU.EX2 R44, R4 ;  /* 0x00000004002c7308 */ /* 0x0003e40000000800 */
[----:B-1----:R-:W-:-:S06]  /*6910*/  FFMA.FTZ R4, R164, c[0x0][0x23c], -R2 ;  /* 0x00008f00a4047a23 */ /* 0x002fcc0000010802 */
[----:B------:R1:W2:Y:S02]  /*6920*/  MUFU.EX2 R225, R4 ;  /* 0x0000000400e17308 */ /* 0x0002a40000000800 */
[----:B-1----:R-:W-:Y:S01]  /*6930*/  FFMA.FTZ R4, R150, c[0x0][0x23c], -R2 ;  /* 0x00008f0096047a23 */ /* 0x002fe20000010802 */
[----:B--2---:R-:W-:-:S05]  /*6940*/  F2FP.PACK_AB R10, R225, R44 ;  /* 0x0000002ce10a723e */ /* 0x004fca00000000ff */
[----:B------:R1:W-:Y:S02]  /*6950*/  MUFU.EX2 R121, R4 ;  /* 0x0000000400797308 */ /* 0x0003e40000000800 */
[----:B-1----:R-:W-:-:S06]  /*6960*/  FFMA.FTZ R4, R145, c[0x0][0x23c], -R2 ;  /* 0x00008f0091047a23 */ /* 0x002fcc0000010802 */
[----:B------:R1:W-:Y:S02]  /*6970*/  MUFU.EX2 R227, R4 ;  /* 0x0000000400e37308 */ /* 0x0003e40000000800 */
[----:B-1----:R-:W-:-:S06]  /*6980*/  FFMA.FTZ R4, R144, c[0x0][0x23c], -R2 ;  /* 0x00008f0090047a23 */ /* 0x002fcc0000010802 */
[----:B------:R1:W2:Y:S02]  /*6990*/  MUFU.EX2 R122, R4 ;  /* 0x00000004007a7308 */ /* 0x0002a40000000800 */
[----:B-1----:R-:W-:Y:S01]  /*69a0*/  FFMA.FTZ R4, R180, c[0x0][0x23c], -R0 ;  /* 0x00008f00b4047a23 */ /* 0x002fe20000010800 */
[----:B--2---:R-:W-:-:S05]  /*69b0*/  F2FP.PACK_AB R6, R122, R227 ;  /* 0x000000e37a06723e */ /* 0x004fca00000000ff */
[----:B------:R1:W-:Y:S02]  /*69c0*/  MUFU.EX2 R252, R4 ;  /* 0x0000000400fc7308 */ /* 0x0003e40000000800 */
[----:B-1----:R-:W-:Y:S01]  /*69d0*/  FFMA.FTZ R4, R169, c[0x0][0x23c], -R0 ;  /* 0x00008f00a9047a23 */ /* 0x002fe20000010800 */
[----:B------:R-:W-:-:S05]  /*69e0*/  MOV R169, R24 ;  /* 0x0000001800a97202 */ /* 0x000fca0000000f00 */
        /* <DEDUP_REMOVED lines=10> */
[----:B------:R-:W-:Y:S01]  /*6a90*/  MOV R56, R33 ;  /* 0x0000002100387202 */ /* 0x000fe20000000f00 */
[----:B------:R-:W-:Y:S01]  /*6aa0*/  HMMA.16816.F32 R16, R8, R72, RZ ;  /* 0x000000480810723c */ /* 0x000fe200000018ff */
[----:B------:R-:W-:-:S02]  /*6ab0*/  IMAD.MOV.U32 R57, RZ, RZ, R32 ;  /* 0x000000ffff397224 */ /* 0x000fc400078e0020 */
[----:B-1----:R-:W-:-:S04]  /*6ac0*/  FFMA.FTZ R4, R149, c[0x0][0x23c], -R0 ;  /* 0x00008f0095047a23 */ /* 0x002fc80000010800 */
[----:B------:R-:W-:Y:S01]  /*6ad0*/  MOV R72, R35 ;  /* 0x0000002300487202 */ /* 0x000fe20000000f00 */
[----:B------:R1:W2:Y:S01]  /*6ae0*/  MUFU.EX2 R39, R4 ;  /* 0x0000000400277308 */ /* 0x0002a20000000800 */
[----:B------:R-:W-:Y:S01]  /*6af0*/  HMMA.16816.F32 R28, R8, R80, RZ ;  /* 0x00000050081c723c */ /* 0x000fe200000018ff */
[----:B------:R-:W-:-:S06]  /*6b00*/  IMAD.MOV.U32 R73, RZ, RZ, R43 ;  /* 0x000000ffff497224 */ /* 0x000fcc00078e002b */
[----:B------:R-:W-:Y:S01]  /*6b10*/  MOV R80, R132 ;  /* 0x0000008400507202 */ /* 0x000fe20000000f00 */
[----:B------:R-:W-:Y:S01]  /*6b20*/  HMMA.16816.F32 R24, R8, R84, RZ ;  /* 0x000000540818723c */ /* 0x000fe200000018ff */
[----:B-1----:R-:W-:Y:S01]  /*6b30*/  FFMA.FTZ R4, R147, c[0x0][0x23c], -R0 ;  /* 0x00008f0093047a23 */ /* 0x002fe20000010800 */
[----:B--2---:R-:W-:-:S05]  /*6b40*/  F2FP.PACK_AB R5, R39, R48 ;  /* 0x000000302705723e */ /* 0x004fca00000000ff */
[----:B------:R-:W-:Y:S01]  /*6b50*/  IMAD.MOV.U32 R85, RZ, RZ, R34 ;  /* 0x000000ffff557224 */ /* 0x000fe200078e0022 */
[----:B------:R-:W-:Y:S01]  /*6b60*/  MOV R84, R40 ;  /* 0x0000002800547202 */ /* 0x000fe20000000f00 */
[----:B------:R1:W-:Y:S01]  /*6b70*/  MUFU.EX2 R37, R4 ;  /* 0x0000000400257308 */ /* 0x0003e20000000800 */
[----:B------:R-:W-:Y:S01]  /*6b80*/  HMMA.16816.F32 R32, R8, R82, RZ ;  /* 0x000000520820723c */ /* 0x000fe200000018ff */
[----:B-1----:R-:W-:-:S06]  /*6b90*/  FFMA.FTZ R4, R146, c[0x0][0x23c], -R0 ;  /* 0x00008f0092047a23 */ /* 0x002fcc0000010800 */
[----:B------:R1:W2:Y:S02]  /*6ba0*/  MUFU.EX2 R36, R4 ;  /* 0x0000000400247308 */ /* 0x0002a40000000800 */
[----:B-1----:R-:W-:Y:S01]  /*6bb0*/  F2FP.PACK_AB R4, R45, R121 ;  /* 0x000000792d04723e */ /* 0x002fe200000000ff */
[----:B--2---:R-:W-:Y:S01]  /*6bc0*/  IMAD.MOV.U32 R81, RZ, RZ, R36 ;  /* 0x000000ffff517224 */ /* 0x004fe200078e0024 */
[----:B------:R-:W-:-:S07]  /*6bd0*/  F2FP.PACK_AB R7, R36, R37 ;  /* 0x000000252407723e */ /* 0x000fce00000000ff */
[C---:B------:R-:W-:Y:S07]  /*6be0*/  HMMA.16816.F32 R180, R4.reuse, R64, R20 ;  /* 0x0000004004b4723c */ /* 0x040fee0000001814 */
[----:B------:R-:W-:Y:S01]  /*6bf0*/  MOV R65, R42 ;  /* 0x0000002a00417202 */ /* 0x000fe20000000f00 */
[----:B------:R-:W-:Y:S01]  /*6c00*/  HMMA.16816.F32 R52, R4, R68, R16 ;  /* 0x000000440434723c */ /* 0x000fe20000001810 */
[----:B------:R-:W-:-:S07]  /*6c10*/  IMAD.MOV.U32 R64, RZ, RZ, R37 ;  /* 0x000000ffff407224 */ /* 0x000fce00078e0025 */
[C---:B------:R-:W-:Y:S07]  /*6c20*/  HMMA.16816.F32 R20, R8.reuse, R96, RZ ;  /* 0x000000600814723c */ /* 0x040fee00000018ff */
[----:B------:R-:W-:Y:S01]  /*6c30*/  MOV R97, R122 ;  /* 0x0000007a00617202 */ /* 0x000fe20000000f00 */
[----:B------:R-:W-:Y:S01]  /*6c40*/  HMMA.16816.F32 R16, R8, R116, RZ ;  /* 0x000000740810723c */ /* 0x000fe200000018ff */
[----:B------:R-:W-:-:S06]  /*6c50*/  IMAD.MOV.U32 R96, RZ, RZ, R123 ;  /* 0x000000ffff607224 */ /* 0x000fcc00078e007b */
[----:B------:R-:W-:Y:S01]  /*6c60*/  IMAD.MOV.U32 R116, RZ, RZ, R44 ;  /* 0x000000ffff747224 */ /* 0x000fe200078e002c */
[----:B------:R-:W-:Y:S01]  /*6c70*/  HMMA.16816.F32 R60, R4, R104, R28 ;  /* 0x00000068043c723c */ /* 0x000fe2000000181c */
[----:B------:R-:W-:-:S06]  /*6c80*/  MOV R117, R41 ;  /* 0x0000002900757202 */ /* 0x000fcc0000000f00 */
[----:B------:R-:W-:Y:S01]  /*6c90*/  IMAD.MOV.U32 R105, RZ, RZ, R121 ;  /* 0x000000ffff697224 */ /* 0x000fe200078e0079 */
[----:B------:R-:W-:Y:S01]  /*6ca0*/  HMMA.16816.F32 R28, R8, R58, RZ ;  /* 0x0000003a081c723c */ /* 0x000fe200000018ff */
[----:B------:R-:W-:-:S06]  /*6cb0*/  IMAD.MOV.U32 R104, RZ, RZ, R133 ;  /* 0x000000ffff687224 */ /* 0x000fcc00078e0085 */
[----:B------:R-:W-:Y:S01]  /*6cc0*/  MOV R59, R50 ;  /* 0x00000032003b7202 */ /* 0x000fe20000000f00 */
[----:B------:R-:W-:Y:S01]  /*6cd0*/  HMMA.16816.F32 R120, R4, R100, R24 ;  /* 0x000000640478723c */ /* 0x000fe20000001818 */
[----:B------:R-:W-:-:S06]  /*6ce0*/  IMAD.MOV.U32 R58, RZ, RZ, R51 ;  /* 0x000000ffff3a7224 */ /* 0x000fcc00078e0033 */
[----:B------:R-:W-:Y:S01]  /*6cf0*/  MOV R100, R134 ;  /* 0x0000008600647202 */ /* 0x000fe20000000f00 */
[----:B------:R-:W-:Y:S01]  /*6d00*/  IMAD.MOV.U32 R101, RZ, RZ, R135 ;  /* 0x000000ffff657224 */ /* 0x000fe200078e0087 */
[C---:B------:R-:W-:Y:S07]  /*6d10*/  HMMA.16816.F32 R164, R4.reuse, R92, R16 ;  /* 0x0000005c04a4723c */ /* 0x040fee0000001810 */
[----:B------:R-:W-:Y:S01]  /*6d20*/  MOV R93, R49 ;  /* 0x00000031005d7202 */ /* 0x000fe20000000f00 */
[----:B------:R-:W-:Y:S01]  /*6d30*/  HMMA.16816.F32 R132, R4, R112, R20 ;  /* 0x000000700484723c */ /* 0x000fe20000001814 */
[----:B------:R-:W-:-:S06]  /*6d40*/  IMAD.MOV.U32 R92, RZ, RZ, R48 ;  /* 0x000000ffff5c7224 */ /* 0x000fcc00078e0030 */
[----:B------:R-:W-:Y:S01]  /*6d50*/  MOV R113, R47 ;  /* 0x0000002f00717202 */ /* 0x000fe20000000f00 */
[----:B------:R-:W-:Y:S01]  /*6d60*/  HMMA.16816.F32 R20, R8, R124, RZ ;  /* 0x0000007c0814723c */ /* 0x000fe200000018ff */
[----:B------:R-:W-:-:S07]  /*6d70*/  IMAD.MOV.U32 R112, RZ, RZ, R38 ;  /* 0x000000ffff707224 */ /* 0x000fce00078e0026 */
[C---:B------:R-:W-:Y:S07]  /*6d80*/  HMMA.16816.F32 R16, R8.reuse, R128, RZ ;  /* 0x000000800810723c */ /* 0x040fee00000018ff */
[----:B------:R-:W-:Y:S01]  /*6d90*/  MOV R129, R45 ;  /* 0x0000002d00817202 */ /* 0x000fe20000000f00 */
[----:B------:R-:W-:Y:S01]  /*6da0*/  HMMA.16816.F32 R24, R8, R74, RZ ;  /* 0x0000004a0818723c */ /* 0x000fe200000018ff */
[----:B------:R-:W-:-:S06]  /*6db0*/  IMAD.MOV.U32 R128, RZ, RZ, R39 ;  /* 0x000000ffff807224 */ /* 0x000fcc00078e0027 */
[----:B------:R-:W-:Y:S01]  /*6dc0*/  MOV R75, R46 ;  /* 0x0000002e004b7202 */ /* 0x000fe20000000f00 */
[C---:B------:R-:W-:Y:S08]  /*6dd0*/  HMMA.16816.F32 R148, R4.reuse, R108, R20 ;  /* 0x0000006c0494723c */ /* 0x040ff00000001814 */
[C---:B------:R-:W-:Y:S08]  /*6de0*/  HMMA.16816.F32 R144, R4.reuse, R88, R16 ;  /* 0x000000580490723c */ /* 0x040ff00000001810 */
[C---:B------:R-:W-:Y:S08]  /*6df0*/  HMMA.16816.F32 R44, R4.reuse, R66, R28 ;  /* 0x00000042042c723c */ /* 0x040ff0000000181c */
[----:B------:R-:W-:Y:S08]  /*6e00*/  HMMA.16816.F32 R68, R4, R70, R24 ;  /* 0x000000460444723c */ /* 0x000ff00000001818 */
[C---:B------:R-:W-:Y:S08]  /*6e10*/  HMMA.16816.F32 R28, R8.reuse, R86, RZ ;  /* 0x00000056081c723c */ /* 0x040ff000000018ff */
[C---:B------:R-:W-:Y:S08]  /*6e20*/  HMMA.16816.F32 R24, R8.reuse, R98, RZ ;  /* 0x000000620818723c */ /* 0x040ff000000018ff */
[C---:B------:R-:W-:Y:S08]  /*6e30*/  HMMA.16816.F32 R20, R8.reuse, R118, RZ ;  /* 0x000000760814723c */ /* 0x040ff000000018ff */
[C---:B------:R-:W-:Y:S07]  /*6e40*/  HMMA.16816.F32 R16, R8.reuse, R126, RZ ;  /* 0x0000007e0810723c */ /* 0x040fee00000018ff */
[----:B------:R-:W-:Y:S01]  /*6e50*/  MOV R127, R84 ;  /* 0x00000054007f7202 */ /* 0x000fe20000000f00 */
[----:B------:R-:W-:Y:S08]  /*6e60*/  HMMA.16816.F32 R8, R8, R130, RZ ;  /* 0x000000820808723c */ /* 0x000ff000000018ff */
[C---:B------:R-:W-:Y:S08]  /*6e70*/  HMMA.16816.F32 R40, R4.reuse, R102, R28 ;  /* 0x000000660428723c */ /* 0x040ff0000000181c */
[C---:B------:R-:W-:Y:S07]  /*6e80*/  HMMA.16816.F32 R32, R4.reuse, R106, R32 ;  /* 0x0000006a0420723c */ /* 0x040fee0000001820 */
[----:B------:R-:W-:Y:S01]  /*6e90*/  IMAD.MOV.U32 R106, RZ, RZ, R73 ;  /* 0x000000ffff6a7224 */ /* 0x000fe200078e0049 */
[----:B------:R-:W-:Y:S01]  /*6ea0*/  HMMA.16816.F32 R24, R4, R114, R24 ;  /* 0x000000720418723c */ /* 0x000fe20000001818 */
[----:B------:R-:W-:-:S06]  /*6eb0*/  MOV R107, R56 ;  /* 0x00000038006b7202 */ /* 0x000fcc0000000f00 */
[----:B------:R-:W-:Y:S01]  /*6ec0*/  IMAD.MOV.U32 R114, RZ, RZ, R178 ;  /* 0x000000ffff727224 */ /* 0x000fe200078e00b2 */
[C---:B------:R-:W-:Y:S01]  /*6ed0*/  HMMA.16816.F32 R48, R4.reuse, R94, R20 ;  /* 0x0000005e0430723c */ /* 0x040fe20000001814 */
[----:B------:R-:W-:Y:S07]  /*6ee0*/  LDSM.16.MT88.4 R20, [R222+0xd000] ;  /* 0x00d00000de14783b */ /* 0x000fee0000004200 */
[C---:B------:R-:W-:Y:S01]  /*6ef0*/  HMMA.16816.F32 R36, R4.reuse, R110, R16 ;  /* 0x0000006e0424723c */ /* 0x040fe20000001810 */
[----:B------:R-:W1:Y:S06]  /*6f00*/  LDSM.16.MT88.4 R16, [R221+0xd000] ;  /* 0x00d00000dd10783b */ /* 0x000e6c0000004200 */
[----:B------:R-:W-:Y:S01]  /*6f10*/  MOV R111, R179 ;  /* 0x000000b3006f7202 */ /* 0x000fe20000000f00 */
[----:B------:R-:W-:Y:S07]  /*6f20*/  HMMA.16816.F32 R28, R4, R90, R8 ;  /* 0x0000005a041c723c */ /* 0x000fee0000001808 */
[----:B------:R-:W-:-:S04]  /*6f30*/  FFMA.FTZ R4, R173, c[0x0][0x23c], -R2 ;  /* 0x00008f00ad047a23 */ /* 0x000fc80000010802 */
[----:B------:R2:W-:Y:S02]  /*6f40*/  MUFU.EX2 R74, R4 ;  /* 0x00000004004a7308 */ /* 0x0005e40000000800 */
[----:B--2---:R-:W-:Y:S02]  /*6f50*/  FFMA.FTZ R4, R157, c[0x0][0x23c], -R2 ;  /* 0x00008f009d047a23 */ /* 0x004fe40000010802 */
[----:B------:R-:W-:-:S04]  /*6f60*/  IMAD.MOV.U32 R157, RZ, RZ, R57 ;  /* 0x000000ffff9d7224 */ /* 0x000fc800078e0039 */
[----:B------:R2:W-:Y:S02]  /*6f70*/  MUFU.EX2 R99, R4 ;  /* 0x0000000400637308 */ /* 0x0005e40000000800 */
[----:B--2---:R-:W-:Y:S01]  /*6f80*/  FFMA.FTZ R4, R154, c[0x0][0x23c], -R2 ;  /* 0x00008f009a047a23 */ /* 0x004fe20000010802 */
[----:B------:R-:W-:-:S05]  /*6f90*/  MOV R154, R177 ;  /* 0x000000b1009a7202 */ /* 0x000fca0000000f00 */
[----:B------:R2:W-:Y:S02]  /*6fa0*/  MUFU.EX2 R124, R4 ;  /* 0x00000004007c7308 */ /* 0x0005e40000000800 */
[----:B--2---:R-:W-:Y:S02]  /*6fb0*/  FFMA.FTZ R4, R152, c[0x0][0x23c], -R2 ;  /* 0x00008f0098047a23 */ /* 0x004fe40000010802 */
[----:B------:R-:W-:Y:S02]  /*6fc0*/  IMAD.MOV.U32 R152, RZ, RZ, R244 ;  /* 0x000000ffff987224 */ /* 0x000fe400078e00f4 */
[----:B------:R-:W2:Y:S02]  /*6fd0*/  LDL.LU R244, [R1+0x90] ;  /* 0x0000900001f47983 */ /* 0x000ea40000300800 */
[----:B------:R3:W4:Y:S02]  /*6fe0*/  MUFU.EX2 R130, R4 ;  /* 0x0000000400827308 */ /* 0x0007240000000800 */
[----:B---3--:R-:W-:Y:S01]  /*6ff0*/  FFMA.FTZ R4, R174, c[0x0][0x23c], -R0 ;  /* 0x00008f00ae047a23 */ /* 0x008fe20000010800 */
[----:B----4-:R-:W-:-:S05]  /*7000*/  F2FP.PACK_AB R10, R130, R124 ;  /* 0x0000007c820a723e */ /* 0x010fca00000000ff */
[----:B------:R3:W-:Y:S02]  /*7010*/  MUFU.EX2 R108, R4 ;  /* 0x00000004006c7308 */ /* 0x0007e40000000800 */
[----:B---3--:R-:W-:-:S06]  /*7020*/  FFMA.FTZ R4, R159, c[0x0][0x23c], -R0 ;  /* 0x00008f009f047a23 */ /* 0x008fcc0000010800 */
[----:B------:R3:W-:Y:S02]  /*7030*/  MUFU.EX2 R98, R4 ;  /* 0x0000000400627308 */ /* 0x0007e40000000800 */
[----:B---3--:R-:W-:-:S06]  /*7040*/  FFMA.FTZ R4, R156, c[0x0][0x23c], -R0 ;  /* 0x00008f009c047a23 */ /* 0x008fcc0000010800 */
[----:B------:R3:W-:Y:S02]  /*7050*/  MUFU.EX2 R125, R4 ;  /* 0x00000004007d7308 */ /* 0x0007e40000000800 */
[----:B---3--:R-:W-:-:S06]  /*7060*/  FFMA.FTZ R4, R153, c[0x0][0x23c], -R0 ;  /* 0x00008f0099047a23 */ /* 0x008fcc0000010800 */
[----:B------:R3:W4:Y:S02]  /*7070*/  MUFU.EX2 R115, R4 ;  /* 0x0000000400737308 */ /* 0x0007240000000800 */
[----:B---3--:R-:W-:Y:S01]  /*7080*/  FFMA.FTZ R4, R175, c[0x0][0x23c], -R13 ;  /* 0x00008f00af047a23 */ /* 0x008fe2000001080d */
[----:B----4-:R-:W-:-:S05]  /*7090*/  F2FP.PACK_AB R11, R115, R125 ;  /* 0x0000007d730b723e */ /* 0x010fca00000000ff */
[----:B------:R3:W-:Y:S02]  /*70a0*/  MUFU.EX2 R109, R4 ;  /* 0x00000004006d7308 */ /* 0x0007e40000000800 */
[----:B---3--:R-:W-:Y:S01]  /*70b0*/  FFMA.FTZ R4, R160, c[0x0][0x23c], -R13 ;  /* 0x00008f00a0047a23 */ /* 0x008fe2000001080d */
        /* <DEDUP_REMOVED lines=13> */
[----:B------:R-:W-:Y:S01]  /*7190*/  F2FP.PACK_AB R8, R99, R160 ;  /* 0x000000a06308723e */ /* 0x000fe200000000ff */
[----:B------:R-:W-:Y:S01]  /*71a0*/  IMAD.MOV.U32 R119, RZ, RZ, R93 ;  /* 0x000000ffff777224 */ /* 0x000fe200078e005d */
[----:B------:R-:W-:Y:S01]  /*71b0*/  MOV R131, R104 ;  /* 0x0000006800837202 */ /* 0x000fe20000000f00 */
[----:B------:R-:W-:Y:S01]  /*71c0*/  IMAD.MOV.U32 R83, RZ, RZ, R105 ;  /* 0x000000ffff537224 */ /* 0x000fe200078e0069 */
[----:B------:R-:W-:Y:S01]  /*71d0*/  MOV R67, R58 ;  /* 0x0000003a00437202 */ /* 0x000fe20000000f00 */
[----:B------:R-:W-:Y:S01]  /*71e0*/  IMAD.MOV.U32 R104, RZ, RZ, R85 ;  /* 0x000000ffff687224 */ /* 0x000fe200078e0055 */
[----:B------:R-:W-:Y:S01]  /*71f0*/  MOV R118, R92 ;  /* 0x0000005c00767202 */ /* 0x000fe20000000f00 */
[----:B---3--:R-:W-:Y:S01]  /*7200*/  FFMA.FTZ R4, R158, c[0x0][0x23c], -R13 ;  /* 0x00008f009e047a23 */ /* 0x008fe2000001080d */
[----:B------:R-:W-:Y:S01]  /*7210*/  MOV R105, R72 ;  /* 0x0000004800697202 */ /* 0x000fe20000000f00 */
[----:B------:R-:W-:Y:S01]  /*7220*/  IMAD.MOV.U32 R126, RZ, RZ, R101 ;  /* 0x000000ffff7e7224 */ /* 0x000fe200078e0065 */
[----:B------:R-:W-:Y:S01]  /*7230*/  MOV R82, R100 ;  /* 0x0000006400527202 */ /* 0x000fe20000000f00 */
[----:B------:R3:W-:Y:S01]  /*7240*/  MUFU.EX2 R110, R4 ;  /* 0x00000004006e7308 */ /* 0x0007e20000000800 */
[----:B------:R-:W-:Y:S01]  /*7250*/  IMAD.MOV.U32 R156, RZ, RZ, R66 ;  /* 0x000000ffff9c7224 */ /* 0x000fe200078e0042 */
[----:B------:R-:W-:Y:S01]  /*7260*/  MOV R159, R67 ;  /* 0x00000043009f7202 */ /* 0x000fe20000000f00 */
[----:B---3--:R-:W-:Y:S01]  /*7270*/  FFMA.FTZ R4, R155, c[0x0][0x23c], -R13 ;  /* 0x00008f009b047a23 */ /* 0x008fe2000001080d */
[----:B------:R-:W-:-:S02]  /*7280*/  MOV R155, R82 ;  /* 0x00000052009b7202 */ /* 0x000fc40000000f00 */
[----:B------:R-:W-:Y:S02]  /*7290*/  MOV R82, R65 ;  /* 0x0000004100527202 */ /* 0x000fe40000000f00 */
[----:B------:R3:W4:Y:S02]  /*72a0*/  MUFU.EX2 R158, R4 ;  /* 0x00000004009e7308 */ /* 0x0007240000000800 */
[----:B---3--:R-:W-:Y:S01]  /*72b0*/  FFMA.FTZ R4, R176, c[0x0][0x23c], -R12 ;  /* 0x00008f00b0047a23 */ /* 0x008fe2000001080c */
[----:B----4-:R-:W-:-:S05]  /*72c0*/  F2FP.PACK_AB R6, R158, R110 ;  /* 0x0000006e9e06723e */ /* 0x010fca00000000ff */
[----:B------:R3:W-:Y:S02]  /*72d0*/  MUFU.EX2 R169, R4 ;  /* 0x0000000400a97308 */ /* 0x0007e40000000800 */
[----:B---3--:R-:W-:Y:S02]  /*72e0*/  FFMA.FTZ R4, R163, c[0x0][0x23c], -R12 ;  /* 0x00008f00a3047a23 */ /* 0x008fe4000001080c */
[----:B------:R-:W-:-:S04]  /*72f0*/  IMAD.MOV.U32 R163, RZ, RZ, R108 ;  /* 0x000000ffffa37224 */ /* 0x000fc800078e006c */
[----:B------:R3:W4:Y:S01]  /*7300*/  MUFU.EX2 R173, R4 ;  /* 0x0000000400ad7308 */ /* 0x0007220000000800 */
[----:B------:R-:W-:Y:S01]  /*7310*/  IMAD.MOV.U32 R108, RZ, RZ, R75 ;  /* 0x000000ffff6c7224 */ /* 0x000fe200078e004b */
[----:B------:R-:W-:-:S07]  /*7320*/  F2FP.PACK_AB R9, R98, R163 ;  /* 0x000000a36209723e */ /* 0x000fce00000000ff */
[----:B-1----:R-:W-:Y:S01]  /*7330*/  HMMA.16816.F32 R180, R8, R16, R180 ;  /* 0x0000001008b4723c */ /* 0x002fe200000018b4 */
[----:B---3--:R-:W-:Y:S01]  /*7340*/  FFMA.FTZ R4, R162, c[0x0][0x23c], -R12 ;  /* 0x00008f00a2047a23 */ /* 0x008fe2000001080c */
[----:B------:R-:W-:-:S06]  /*7350*/  MOV R162, R109 ;  /* 0x0000006d00a27202 */ /* 0x000fcc0000000f00 */
[C---:B------:R-:W-:Y:S01]  /*7360*/  HMMA.16816.F32 R44, R8.reuse, R18, R44 ;  /* 0x00000012082c723c */ /* 0x040fe2000000182c */
[----:B------:R-:W-:Y:S01]  /*7370*/  MOV R109, R74 ;  /* 0x0000004a006d7202 */ /* 0x000fe20000000f00 */
[----:B------:R1:W-:Y:S06]  /*7380*/  MUFU.EX2 R174, R4 ;  /* 0x0000000400ae7308 */ /* 0x0003ec0000000800 */
[C---:B------:R-:W-:Y:S08]  /*7390*/  HMMA.16816.F32 R52, R8.reuse, R20, R52 ;  /* 0x000000140834723c */ /* 0x040ff00000001834 */
[----:B------:R-:W-:Y:S01]  /*73a0*/  HMMA.16816.F32 R56, R8, R22, R68 ;  /* 0x000000160838723c */ /* 0x000fe20000001844 */
[----:B-1----:R-:W-:-:S02]  /*73b0*/  FFMA.FTZ R4, R161, c[0x0][0x23c], -R12 ;  /* 0x00008f00a1047a23 */ /* 0x002fc4000001080c */
[----:B------:R-:W-:Y:S01]  /*73c0*/  IMAD.MOV.U32 R161, RZ, RZ, R5 ;  /* 0x000000ffffa17224 */ /* 0x000fe200078e0005 */
[----:B----4-:R-:W-:Y:S01]  /*73d0*/  F2FP.PACK_AB R5, R173, R169 ;  /* 0x000000a9ad05723e */ /* 0x010fe200000000ff */
[----:B------:R1:W3:Y:S02]  /*73e0*/  MUFU.EX2 R175, R4 ;  /* 0x0000000400af7308 */ /* 0x0002e40000000800 */
[----:B------:R-:W-:Y:S01]  /*73f0*/  IMAD.MOV.U32 R68, RZ, RZ, R154 ;  /* 0x000000ffff447224 */ /* 0x000fe200078e009a */
[----:B------:R-:W-:Y:S01]  /*7400*/  MOV R69, R157 ;  /* 0x0000009d00457202 */ /* 0x000fe20000000f00 */
[----:B------:R-:W-:Y:S01]  /*7410*/  IMAD.MOV.U32 R70, RZ, RZ, R111 ;  /* 0x000000ffff467224 */ /* 0x000fe200078e006f */
[----:B------:R-:W-:Y:S01]  /*7420*/  MOV R71, R114 ;  /* 0x0000007200477202 */ /* 0x000fe20000000f00 */
[----:B------:R-:W-:Y:S01]  /*7430*/  IMAD.MOV.U32 R157, RZ, RZ, R116 ;  /* 0x000000ffff9d7224 */ /* 0x000fe200078e0074 */
[----:B------:R-:W-:Y:S02]  /*7440*/  MOV R114, R117 ;  /* 0x0000007500727202 */ /* 0x000fe40000000f00 */
[----:B-1----:R-:W-:-:S02]  /*7450*/  F2FP.PACK_AB R4, R161, R162 ;  /* 0x000000a2a104723e */ /* 0x002fc400000000ff */
[----:B---3--:R-:W-:-:S07]  /*7460*/  F2FP.PACK_AB R7, R175, R174 ;  /* 0x000000aeaf07723e */ /* 0x008fce00000000ff */
[C---:B------:R-:W-:Y:S07]  /*7470*/  HMMA.16816.F32 R176, R4.reuse, R16, R188 ;  /* 0x0000001004b0723c */ /* 0x040fee00000018bc */
[----:B------:R-:W-:Y:S01]  /*7480*/  IMAD.MOV.U32 R191, RZ, RZ, R119 ;  /* 0x000000ffffbf7224 */ /* 0x000fe200078e0077 */
[----:B------:R-:W-:Y:S01]  /*7490*/  HMMA.16816.F32 R184, R4, R18, R184 ;  /* 0x0000001204b8723c */ /* 0x000fe200000018b8 */
[----:B------:R-:W1:Y:S01]  /*74a0*/  LDSM.16.MT88.4 R16, [R224+0xd000] ;  /* 0x00d00000e010783b */ /* 0x000e620000004200 */
[----:B------:R-:W-:Y:S01]  /*74b0*/  IMAD.MOV.U32 R190, RZ, RZ, R115 ;  /* 0x000000ffffbe7224 */ /* 0x000fe200078e0073 */
[----:B------:R-:W-:Y:S01]  /*74c0*/  MOV R189, R130 ;  /* 0x0000008200bd7202 */ /* 0x000fe20000000f00 */
[----:B------:R-:W-:Y:S01]  /*74d0*/  IMAD.MOV.U32 R188, RZ, RZ, R131 ;  /* 0x000000ffffbc7224 */ /* 0x000fe200078e0083 */
[----:B------:R-:W-:Y:S01]  /*74e0*/  MOV R131, R109 ;  /* 0x0000006d00837202 */ /* 0x000fe20000000f00 */
[----:B------:R-:W-:-:S02]  /*74f0*/  IMAD.MOV.U32 R130, RZ, RZ, R108 ;  /* 0x000000ffff827224 */ /* 0x000fc400078e006c */
[----:B------:R-:W-:Y:S01]  /*7500*/  HMMA.16816.F32 R72, R4, R20, R196 ;  /* 0x000000140448723c */ /* 0x000fe200000018c4 */
[----:B------:R-:W-:-:S06]  /*7510*/  IMAD.MOV.U32 R115, RZ, RZ, R64 ;  /* 0x000000ffff737224 */ /* 0x000fcc00078e0040 */
[----:B------:R-:W-:Y:S01]  /*7520*/  IMAD.MOV.U32 R198, RZ, RZ, R126 ;  /* 0x000000ffffc67224 */ /* 0x000fe200078e007e */
[----:B------:R-:W-:Y:S01]  /*7530*/  HMMA.16816.F32 R76, R4, R22, R76 ;  /* 0x00000016044c723c */ /* 0x000fe2000000184c */
[----:B------:R-:W3:Y:S07]  /*7540*/  LDSM.16.MT88.4 R20, [R223+0xd000] ;  /* 0x00d00000df14783b */ /* 0x000eee0000004200 */
        /* <DEDUP_REMOVED lines=9> */
[----:B------:R-:W-:-:S02]  /*75e0*/  MOV R197, R110 ;  /* 0x0000006e00c57202 */ /* 0x000fc40000000f00 */
[----:B---3--:R-:W-:Y:S01]  /*75f0*/  HMMA.16816.F32 R100, R8, R20, R120 ;  /* 0x000000140864723c */ /* 0x008fe20000001878 */
[----:B------:R-:W-:Y:S02]  /*7600*/  MOV R199, R118 ;  /* 0x0000007600c77202 */ /* 0x000fe40000000f00 */
[----:B------:R-:W-:-:S05]  /*7610*/  MOV R155, R126 ;  /* 0x0000007e009b7202 */ /* 0x000fca0000000f00 */
[C---:B------:R-:W-:Y:S08]  /*7620*/  HMMA.16816.F32 R104, R4.reuse, R20, R104 ;  /* 0x000000140468723c */ /* 0x040ff00000001868 */
[-C--:B------:R-:W-:Y:S08]  /*7630*/  HMMA.16816.F32 R108, R4, R22.reuse, R136 ;  /* 0x00000016046c723c */ /* 0x080ff00000001888 */
[C---:B------:R-:W-:Y:S01]  /*7640*/  HMMA.16816.F32 R64, R8.reuse, R22, R40 ;  /* 0x000000160840723c */ /* 0x040fe20000001828 */
[----:B------:R-:W-:Y:S07]  /*7650*/  LDSM.16.MT88.4 R20, [R224+0xf000] ;  /* 0x00f00000e014783b */ /* 0x000fee0000004200 */
[----:B-1----:R-:W-:Y:S01]  /*7660*/  HMMA.16816.F32 R60, R8, R18, R24 ;  /* 0x00000012083c723c */ /* 0x002fe20000001818 */
[----:B------:R-:W1:Y:S07]  /*7670*/  LDSM.16.MT88.4 R24, [R222+0xf000] ;  /* 0x00f00000de18783b */ /* 0x000e6e0000004200 */
[-C--:B------:R-:W-:Y:S07]  /*7680*/  HMMA.16816.F32 R120, R4, R16.reuse, R68 ;  /* 0x000000100478723c */ /* 0x080fee0000001844 */
[----:B------:R-:W-:Y:S01]  /*7690*/  IMAD.MOV.U32 R70, RZ, RZ, R124 ;  /* 0x000000ffff467224 */ /* 0x000fe200078e007c */
[----:B------:R-:W-:Y:S01]  /*76a0*/  MOV R69, R125 ;  /* 0x0000007d00457202 */ /* 0x000fe20000000f00 */
[----:B------:R-:W-:Y:S08]  /*76b0*/  HMMA.16816.F32 R116, R8, R16, R132 ;  /* 0x000000100874723c */ /* 0x000ff00000001884 */
[----:B------:R-:W-:Y:S01]  /*76c0*/  HMMA.16816.F32 R124, R4, R18, R192 ;  /* 0x00000012047c723c */ /* 0x000fe200000018c0 */
[----:B------:R-:W3:Y:S01]  /*76d0*/  LDSM.16.MT88.4 R16, [R223+0xf000] ;  /* 0x00f00000df10783b */ /* 0x000ee20000004200 */
        /* <DEDUP_REMOVED lines=11> */
[C---:B-1----:R-:W-:Y:S08]  /*7790*/  HMMA.16816.F32 R136, R4.reuse, R24, R200 ;  /* 0x000000180488723c */ /* 0x042ff000000018c8 */
[----:B------:R-:W-:Y:S01]  /*77a0*/  HMMA.16816.F32 R140, R4, R26, R240 ;  /* 0x0000001a048c723c */ /* 0x000fe200000018f0 */
[----:B------:R-:W-:Y:S01]  /*77b0*/  IMAD.MOV.U32 R203, RZ, RZ, R188 ;  /* 0x000000ffffcb7224 */ /* 0x000fe200078e00bc */
[----:B------:R-:W-:Y:S01]  /*77c0*/  MOV R200, R158 ;  /* 0x0000009e00c87202 */ /* 0x000fe20000000f00 */
[----:B------:R-:W-:-:S05]  /*77d0*/  IMAD.MOV.U32 R188, RZ, RZ, R157 ;  /* 0x000000ffffbc7224 */ /* 0x000fca00078e009d */
[----:B------:R-:W-:Y:S01]  /*77e0*/  HMMA.16816.F32 R36, R8, R22, R36 ;  /* 0x000000160824723c */ /* 0x000fe20000001824 */
[----:B------:R-:W-:Y:S01]  /*77f0*/  MOV R243, R42 ;  /* 0x0000002a00f37202 */ /* 0x000fe20000000f00 */
[----:B------:R-:W-:-:S06]  /*7800*/  IMAD.MOV.U32 R242, RZ, RZ, R43 ;  /* 0x000000fffff27224 */ /* 0x000fcc00078e002b */
[C---:B------:R-:W-:Y:S08]  /*7810*/  HMMA.16816.F32 R48, R8.reuse, R26, R48 ;  /* 0x0000001a0830723c */ /* 0x040ff00000001830 */
[-C--:B------:R-:W-:Y:S01]  /*7820*/  HMMA.16816.F32 R148, R8, R20.reuse, R148 ;  /* 0x000000140894723c */ /* 0x080fe20000001894 */
[----:B------:R-:W-:Y:S01]  /*7830*/  MOV R71, R232 ;  /* 0x000000e800477202 */ /* 0x000fe20000000f00 */
[----:B------:R1:W5:Y:S06]  /*7840*/  LDL.LU R239, [R1+0x8c] ;  /* 0x00008c0001ef7983 */ /* 0x00036c0000300800 */
[C---:B------:R-:W-:Y:S08]  /*7850*/  HMMA.16816.F32 R152, R4.reuse, R20, R152 ;  /* 0x000000140498723c */ /* 0x040ff00000001898 */
[C---:B------:R-:W-:Y:S08]  /*7860*/  HMMA.16816.F32 R156, R4.reuse, R22, R212 ;  /* 0x00000016049c723c */ /* 0x040ff000000018d4 */
[C---:B---3--:R-:W-:Y:S08]  /*7870*/  HMMA.16816.F32 R196, R4.reuse, R16, R196 ;  /* 0x0000001004c4723c */ /* 0x048ff000000018c4 */
[----:B------:R-:W-:Y:S08]  /*7880*/  HMMA.16816.F32 R40, R4, R18, R248 ;  /* 0x000000120428723c */ /* 0x000ff000000018f8 */
[----:B------:R-:W-:Y:S01]  /*7890*/  HMMA.16816.F32 R132, R8, R24, R164 ;  /* 0x000000180884723c */ /* 0x000fe200000018a4 */
[----:B------:R-:W-:-:S07]  /*78a0*/  FFMA.FTZ R4, R216, c[0x0][0x23c], -R2 ;  /* 0x00008f00d8047a23 */ /* 0x000fce0000010802 */
[C---:B------:R-:W-:Y:S01]  /*78b0*/  HMMA.16816.F32 R28, R8.reuse, R18, R28 ;  /* 0x00000012081c723c */ /* 0x040fe2000000181c */
[----:B------:R3:W-:Y:S01]  /*78c0*/  MUFU.EX2 R23, R4 ;  /* 0x0000000400177308 */ /* 0x0007e20000000800 */
[----:B------:R-:W-:Y:S01]  /*78d0*/  IMAD.MOV.U32 R201, RZ, RZ, R190 ;  /* 0x000000ffffc97224 */ /* 0x000fe200078e00be */
[----:B------:R-:W-:Y:S01]  /*78e0*/  MOV R202, R189 ;  /* 0x000000bd00ca7202 */ /* 0x000fe20000000f00 */
[----:B------:R1:W5:Y:S01]  /*78f0*/  LDL.LU R238, [R1+0x88] ;  /* 0x0000880001ee7983 */ /* 0x0003620000300800 */
[--C-:B---3--:R-:W-:Y:S02]  /*7900*/  FFMA.FTZ R4, R209, c[0x0][0x23c], -R2.reuse ;  /* 0x00008f00d1047a23 */ /* 0x108fe40000010802 */
[----:B------:R-:W-:Y:S01]  /*7910*/  IMAD.MOV.U32 R190, RZ, RZ, R83 ;  /* 0x000000ffffbe7224 */ /* 0x000fe200078e0053 */
[----:B------:R-:W-:Y:S01]  /*7920*/  MOV R189, R82 ;  /* 0x0000005200bd7202 */ /* 0x000fe20000000f00 */
[----:B------:R3:W4:Y:S01]  /*7930*/  MUFU.EX2 R24, R4 ;  /* 0x0000000400187308 */ /* 0x0007220000000800 */
[----:B------:R-:W-:Y:S01]  /*7940*/  MOV R213, R15 ;  /* 0x0000000f00d57202 */ /* 0x000fe20000000f00 */
[----:B------:R-:W-:Y:S01]  /*7950*/  IMAD.MOV.U32 R214, RZ, RZ, R191 ;  /* 0x000000ffffd67224 */ /* 0x000fe200078e00bf */
[----:B------:R-:W-:Y:S01]  /*7960*/  MOV R241, R188 ;  /* 0x000000bc00f17202 */ /* 0x000fe20000000f00 */
[----:B------:R-:W-:Y:S01]  /*7970*/  HMMA.16816.F32 R192, R8, R16, R144 ;  /* 0x0000001008c0723c */ /* 0x000fe20000001890 */
[----:B------:R-:W-:Y:S01]  /*7980*/  MOV R215, R190 ;  /* 0x000000be00d77202 */ /* 0x000fe20000000f00 */
[----:B------:R1:W5:Y:S01]  /*7990*/  LDL.LU R237, [R1+0x84] ;  /* 0x0000840001ed7983 */ /* 0x0003620000300800 */
[--C-:B---3--:R-:W-:Y:S01]  /*79a0*/  FFMA.FTZ R4, R206, c[0x0][0x23c], -R2.reuse ;  /* 0x00008f00ce047a23 */ /* 0x108fe20000010802 */
[----:B------:R-:W-:Y:S01]  /*79b0*/  MOV R82, R231 ;  /* 0x000000e700527202 */ /* 0x000fe20000000f00 */
[----:B------:R-:W-:Y:S01]  /*79c0*/  FFMA.FTZ R2, R204, c[0x0][0x23c], -R2 ;  /* 0x00008f00cc027a23 */ /* 0x000fe20000010802 */
[----:B------:R-:W-:Y:S03]  /*79d0*/  LDSM.16.MT88.4 R144, [R222+0xf800] ;  /* 0x00f80000de90783b */ /* 0x000fe60000004200 */
[----:B------:R3:W-:Y:S01]  /*79e0*/  MUFU.EX2 R26, R2 ;  /* 0x00000002001a7308 */ /* 0x0007e20000000800 */
[----:B------:R-:W-:Y:S01]  /*79f0*/  IMAD.MOV.U32 R240, RZ, RZ, R189 ;  /* 0x000000fffff07224 */ /* 0x000fe200078e00bd */
[----:B------:R1:W5:Y:S01]  /*7a00*/  LDL.LU R236, [R1+0x80] ;  /* 0x0000800001ec7983 */ /* 0x0003620000300800 */
[----:B---3--:R-:W-:-:S02]  /*7a10*/  FFMA.FTZ R2, R218, c[0x0][0x23c], -R0 ;  /* 0x00008f00da027a23 */ /* 0x008fc40000010800 */
[----:B------:R-:W-:Y:S01]  /*7a20*/  FADD.FTZ R5, R214, R213 ;  /* 0x000000d5d6057221 */ /* 0x000fe20000010000 */
[----:B------:R-:W-:Y:S02]  /*7a30*/  MOV R212, R240 ;  /* 0x000000f000d47202 */ /* 0x000fe40000000f00 */
[----:B------:R3:W-:Y:S01]  /*7a40*/  MUFU.EX2 R19, R2 ;  /* 0x0000000200137308 */ /* 0x0007e20000000800 */
[----:B------:R-:W-:Y:S01]  /*7a50*/  IMAD.MOV.U32 R83, RZ, RZ, R230 ;  /* 0x000000ffff537224 */ /* 0x000fe200078e00e6 */
[----:B------:R-:W1:Y:S04]  /*7a60*/  LDSM.16.MT88.4 R188, [R221+0xd800] ;  /* 0x00d80000ddbc783b */ /* 0x000e680000004200 */
[----:B------:R1:W5:Y:S01]  /*7a70*/  LDL.LU R235, [R1+0x7c] ;  /* 0x00007c0001eb7983 */ /* 0x0003620000300800 */
[--C-:B---3--:R-:W-:Y:S01]  /*7a80*/  FFMA.FTZ R2, R211, c[0x0][0x23c], -R0.reuse ;  /* 0x00008f00d3027a23 */ /* 0x108fe20000010800 */
[----:B------:R-:W-:Y:S01]  /*7a90*/  MUFU.EX2 R25, R4 ;  /* 0x0000000400197308 */ /* 0x000fe20000000800 */
[----:B------:R-:W-:Y:S01]  /*7aa0*/  IMAD.MOV.U32 R213, RZ, RZ, R215 ;  /* 0x000000ffffd57224 */ /* 0x000fe200078e00d7 */
[----:B------:R3:W5:Y:S06]  /*7ab0*/  LDL.LU R234, [R1+0x78] ;  /* 0x0000780001ea7983 */ /* 0x00076c0000300800 */
[----:B------:R2:W1:Y:S01]  /*7ac0*/  MUFU.EX2 R20, R2 ;  /* 0x0000000200147308 */ /* 0x0004620000000800 */
[----:B------:R-:W-:Y:S01]  /*7ad0*/  MOV R215, R242 ;  /* 0x000000f200d77202 */ /* 0x000fe20000000f00 */
[----:B------:R-:W-:Y:S01]  /*7ae0*/  IMAD.MOV.U32 R242, RZ, RZ, R201 ;  /* 0x000000fffff27224 */ /* 0x000fe200078e00c9 */
[----:B------:R3:W5:Y:S01]  /*7af0*/  LDL.LU R233, [R1+0x74] ;  /* 0x0000740001e97983 */ /* 0x0007620000300800 */
[--C-:B--2---:R-:W-:Y:S01]  /*7b00*/  FFMA.FTZ R2, R208, c[0x0][0x23c], -R0.reuse ;  /* 0x00008f00d0027a23 */ /* 0x104fe20000010800 */
[----:B------:R-:W-:Y:S01]  /*7b10*/  MOV R201, R68 ;  /* 0x0000004400c97202 */ /* 0x000fe20000000f00 */
[----:B------:R-:W-:-:S02]  /*7b20*/  FFMA.FTZ R0, R205, c[0x0][0x23c], -R0 ;  /* 0x00008f00cd007a23 */ /* 0x000fc40000010800 */
[----:B------:R-:W-:Y:S02]  /*7b30*/  IMAD.MOV.U32 R240, RZ, RZ, R243 ;  /* 0x000000fffff07224 */ /* 0x000fe400078e00f3 */
        /* <DEDUP_REMOVED lines=9> */
[----:B------:R-:W-:Y:S01]  /*7bd0*/  FFMA.FTZ R4, R246, c[0x0][0x23c], -R12 ;  /* 0x00008f00f6047a23 */ /* 0x000fe2000001080c */
[----:B------:R3:W5:Y:S01]  /*7be0*/  LDL.LU R232, [R1+0x70] ;  /* 0x0000700001e87983 */ /* 0x0007620000300800 */
[----:B--2---:R-:W-:-:S02]  /*7bf0*/  FFMA.FTZ R0, R244, c[0x0][0x23c], -R13 ;  /* 0x00008f00f4007a23 */ /* 0x004fc4000001080d */
[----:B------:R-:W-:Y:S01]  /*7c00*/  IMAD.MOV.U32 R202, RZ, RZ, R69 ;  /* 0x000000ffffca7224 */ /* 0x000fe200078e0045 */
[----:B------:R-:W-:Y:S01]  /*7c10*/  MOV R71, R99 ;  /* 0x0000006300477202 */ /* 0x000fe20000000f00 */
        /* <DEDUP_REMOVED lines=11> */
[----:B------:R-:W-:Y:S01]  /*7cd0*/  FADD.FTZ R7, R83, R82 ;  /* 0x0000005253077221 */ /* 0x000fe20000010000 */
[----:B------:R-:W-:Y:S01]  /*7ce0*/  MOV R205, R130 ;  /* 0x0000008200cd7202 */ /* 0x000fe20000000f00 */
[----:B------:R-:W-:Y:S01]  /*7cf0*/  FADD.FTZ R8, R226, R6 ;  /* 0x00000006e2087221 */ /* 0x000fe20000010000 */
[----:B------:R3:W5:Y:S01]  /*7d00*/  LDL.LU R231, [R1+0x6c] ;  /* 0x00006c0001e77983 */ /* 0x0007620000300800 */
[----:B--2---:R-:W-:Y:S01]  /*7d10*/  FFMA.FTZ R0, R217, c[0x0][0x23c], -R13 ;  /* 0x00008f00d9007a23 */ /* 0x004fe2000001080d */
[----:B------:R-:W-:Y:S01]  /*7d20*/  MOV R96, R81 ;  /* 0x0000005100607202 */ /* 0x000fe20000000f00 */
[----:B------:R-:W-:Y:S01]  /*7d30*/  IMAD.MOV.U32 R99, RZ, RZ, R80 ;  /* 0x000000ffff637224 */ /* 0x000fe200078e0050 */
[----:B------:R-:W-:Y:S01]  /*7d40*/  MOV R215, R202 ;  /* 0x000000ca00d77202 */ /* 0x000fe20000000f00 */
[----:B------:R2:W2:Y:S01]  /*7d50*/  MUFU.EX2 R16, R0 ;  /* 0x0000000000107308 */ /* 0x0004a20000000800 */
        /* <DEDUP_REMOVED lines=9> */
[----:B-1----:R-:W-:-:S02]  /*7df0*/  FFMA.FTZ R2, R245, c[0x0][0x23c], -R12 ;  /* 0x00008f00f5027a23 */ /* 0x002fc4000001080c */
[----:B------:R-:W-:Y:S01]  /*7e00*/  FADD.FTZ R9, R165, R7 ;  /* 0x00000007a5097221 */ /* 0x000fe20000010000 */
[----:B------:R-:W-:Y:S01]  /*7e10*/  MOV R217, R128 ;  /* 0x0000008000d97202 */ /* 0x000fe20000000f00 */
[----:B------:R-:W-:Y:S01]  /*7e20*/  IMAD.MOV.U32 R244, RZ, RZ, R131 ;  /* 0x000000fffff47224 */ /* 0x000fe200078e0083 */
[----:B------:R-:W-:Y:S01]  /*7e30*/  LDSM.16.MT88.4 R80, [R222+0xd800] ;  /* 0x00d80000de50783b */ /* 0x000fe20000004200 */
[----:B--2---:R-:W-:Y:S01]  /*7e40*/  FFMA.FTZ R0, R210, c[0x0][0x23c], -R13 ;  /* 0x00008f00d2007a23 */ /* 0x004fe2000001080d */
        /* <DEDUP_REMOVED lines=8> */
[----:B------:R2:W5:Y:S01]  /*7ed0*/  LDL.LU R230, [R1+0x68] ;  /* 0x0000680001e67983 */ /* 0x0005620000300800 */
[----:B------:R-:W-:-:S02]  /*7ee0*/  MOV R162, R96 ;  /* 0x0000006000a27202 */ /* 0x000fc40000000f00 */
[----:B------:R-:W-:Y:S01]  /*7ef0*/  MOV R250, R68 ;  /* 0x0000004400fa7202 */ /* 0x000fe20000000f00 */
[----:B---3--:R-:W-:Y:S01]  /*7f00*/  FADD.FTZ R4, R252, R14 ;  /* 0x0000000efc047221 */ /* 0x008fe20000010000 */
[----:B------:R-:W-:Y:S01]  /*7f10*/  MOV R68, R69 ;  /* 0x0000004500447202 */ /* 0x000fe20000000f00 */
[----:B-1----:R-:W-:Y:S01]  /*7f20*/  FFMA.FTZ R0, R207, c[0x0][0x23c], -R13 ;  /* 0x00008f00cf007a23 */ /* 0x002fe2000001080d */
[----:B------:R-:W-:Y:S01]  /*7f30*/  MOV R160, R228 ;  /* 0x000000e400a07202 */ /* 0x000fe20000000f00 */
[----:B------:R-:W-:Y:S02]  /*7f40*/  LDSM.16.MT88.4 R96, [R224+0xd800] ;  /* 0x00d80000e060783b */ /* 0x000fe40000004200 */
[----:B------:R1:W-:Y:S01]  /*7f50*/  MUFU.EX2 R18, R0 ;  /* 0x0000000000127308 */ /* 0x0003e20000000800 */
[----:B------:R-:W-:Y:S01]  /*7f60*/  IMAD.MOV.U32 R69, RZ, RZ, R70 ;  /* 0x000000ffff457224 */ /* 0x000fe200078e0046 */
[----:B------:R-:W-:Y:S02]  /*7f70*/  MOV R70, R71 ;  /* 0x0000004700467202 */ /* 0x000fe40000000f00 */
        /* <DEDUP_REMOVED lines=9> */
[----:B------:R-:W-:Y:S01]  /*8010*/  LDSM.16.MT88.4 R128, [R221+0xf800] ;  /* 0x00f80000dd80783b */ /* 0x000fe20000004200 */
[----:B-1----:R-:W-:Y:S01]  /*8020*/  FFMA.FTZ R0, R247, c[0x0][0x23c], -R12 ;  /* 0x00008f00f7007a23 */ /* 0x002fe2000001080c */
[----:B------:R-:W-:-:S02]  /*8030*/  MOV R163, R160 ;  /* 0x000000a000a37202 */ /* 0x000fc40000000f00 */
[----:B------:R2:W5:Y:S01]  /*8040*/  LDL.LU R229, [R1+0x64] ;  /* 0x0000640001e57983 */ /* 0x0005620000300800 */
[----:B------:R1:W3:Y:S01]  /*8050*/  MUFU.EX2 R13, R0 ;  /* 0x00000000000d7308 */ /* 0x0002e20000000800 */
[----:B------:R-:W-:Y:S01]  /*8060*/  IMAD.MOV.U32 R160, RZ, RZ, R114 ;  /* 0x000000ffffa07224 */ /* 0x000fe200078e0072 */
[----:B------:R-:W-:Y:S01]  /*8070*/  MOV R114, R115 ;  /* 0x0000007300727202 */ /* 0x000fe20000000f00 */
[----:B------:R-:W-:Y:S01]  /*8080*/  IMAD.MOV.U32 R206, RZ, RZ, R162 ;  /* 0x000000ffffce7224 */ /* 0x000fe200078e00a2 */
[----:B------:R-:W-:Y:S02]  /*8090*/  MOV R115, R227 ;  /* 0x000000e300737202 */ /* 0x000fe40000000f00 */
[----:B------:R-:W-:Y:S02]  /*80a0*/  MOV R209, R161 ;  /* 0x000000a100d17202 */ /* 0x000fe40000000f00 */
[----:B------:R-:W-:Y:S02]  /*80b0*/  MOV R207, R113 ;  /* 0x0000007100cf7202 */ /* 0x000fe40000000f00 */
[----:B------:R-:W-:Y:S01]  /*80c0*/  MOV R168, R225 ;  /* 0x000000e100a87202 */ /* 0x000fe20000000f00 */
[----:B------:R-:W-:Y:S01]  /*80d0*/  IMAD.MOV.U32 R247, RZ, RZ, R166 ;  /* 0x000000fffff77224 */ /* 0x000fe200078e00a6 */
[----:B------:R-:W-:-:S02]  /*80e0*/  MOV R204, R163 ;  /* 0x000000a300cc7202 */ /* 0x000fc40000000f00 */
[----:B------:R-:W-:Y:S02]  /*80f0*/  MOV R246, R167 ;  /* 0x000000a700f67202 */ /* 0x000fe40000000f00 */
[----:B------:R-:W-:Y:S01]  /*8100*/  MOV R245, R248 ;  /* 0x000000f800f57202 */ /* 0x000fe20000000f00 */
[----:B-1----:R-:W-:Y:S01]  /*8110*/  FFMA.FTZ R0, R219, c[0x0][0x23c], -R12 ;  /* 0x00008f00db007a23 */ /* 0x002fe2000001080c */
[----:B----4-:R-:W-:Y:S01]  /*8120*/  F2FP.PACK_AB R200, R24, R23 ;  /* 0x0000001718c8723e */ /* 0x010fe200000000ff */
[----:B------:R1:W-:Y:S01]  /*8130*/  MUFU.EX2 R12, R2 ;  /* 0x00000002000c7308 */ /* 0x0003e20000000800 */
[----:B------:R-:W-:Y:S01]  /*8140*/  MOV R218, R160 ;  /* 0x000000a000da7202 */ /* 0x000fe20000000f00 */
[----:B------:R-:W-:Y:S01]  /*8150*/  IMAD.MOV.U32 R211, RZ, RZ, R114 ;  /* 0x000000ffffd37224 */ /* 0x000fe200078e0072 */
[----:B------:R-:W-:Y:S01]  /*8160*/  MOV R208, R115 ;  /* 0x0000007300d07202 */ /* 0x000fe20000000f00 */
[----:B------:R-:W-:Y:S04]  /*8170*/  LDSM.16.MT88.4 R160, [R224+0xf800] ;  /* 0x00f80000e0a0783b */ /* 0x000fe80000004200 */
[----:B------:R-:W-:Y:S01]  /*8180*/  LDSM.16.MT88.4 R112, [R223+0xd800] ;  /* 0x00d80000df70783b */ /* 0x000fe20000004200 */
[----:B------:R-:W-:-:S02]  /*8190*/  F2FP.PACK_AB R201, R20, R19 ;  /* 0x0000001314c9723e */ /* 0x000fc400000000ff */
[----:B------:R-:W-:Y:S02]  /*81a0*/  F2FP.PACK_AB R202, R26, R25 ;  /* 0x000000191aca723e */ /* 0x000fe400000000ff */
[----:B------:R-:W-:Y:S01]  /*81b0*/  F2FP.PACK_AB R164, R16, R15 ;  /* 0x0000000f10a4723e */ /* 0x000fe200000000ff */
[----:B------:R-:W-:Y:S01]  /*81c0*/  IMAD.MOV.U32 R27, RZ, RZ, R70 ;  /* 0x000000ffff1b7224 */ /* 0x000fe200078e0046 */
[----:B------:R-:W-:Y:S01]  /*81d0*/  MOV R216, R71 ;  /* 0x0000004700d87202 */ /* 0x000fe20000000f00 */
[----:B-1----:R-:W-:Y:S01]  /*81e0*/  FADD.FTZ R2, R249, R5 ;  /* 0x00000005f9027221 */ /* 0x002fe20000010000 */
[----:B------:R2:W5:Y:S04]  /*81f0*/  LDL.LU R228, [R1+0x60] ;  /* 0x0000600001e47983 */ /* 0x0005680000300800 */
[----:B------:R-:W1:Y:S01]  /*8200*/  LDSM.16.MT88.4 R4, [R223+0xf800] ;  /* 0x00f80000df04783b */ /* 0x000e620000004200 */
[----:B------:R-:W4:Y:S01]  /*8210*/  MUFU.EX2 R14, R0 ;  /* 0x00000000000e7308 */ /* 0x000f220000000800 */
[----:B------:R-:W-:Y:S01]  /*8220*/  IMAD.MOV.U32 R249, RZ, RZ, R203 ;  /* 0x000000fffff97224 */ /* 0x000fe200078e00cb */
[----:B------:R-:W-:Y:S01]  /*8230*/  F2FP.PACK_AB R203, R22, R21 ;  /* 0x0000001516cb723e */ /* 0x000fe200000000ff */
[----:B------:R2:W5:Y:S02]  /*8240*/  LDL.LU R227, [R1+0x5c] ;  /* 0x00005c0001e37983 */ /* 0x0005640000300800 */
[----:B------:R-:W-:Y:S01]  /*8250*/  IMAD.MOV.U32 R219, RZ, RZ, R249 ;  /* 0x000000ffffdb7224 */ /* 0x000fe200078e00f9 */
[----:B---3--:R-:W-:Y:S01]  /*8260*/  F2FP.PACK_AB R165, R11, R13 ;  /* 0x0000000d0ba5723e */ /* 0x008fe200000000ff */
[----:B------:R2:W5:Y:S01]  /*8270*/  LDL.LU R226, [R1+0x58] ;  /* 0x0000580001e27983 */ /* 0x0005620000300800 */
[----:B------:R-:W-:-:S02]  /*8280*/  F2FP.PACK_AB R166, R18, R17 ;  /* 0x0000001112a6723e */ /* 0x000fc400000000ff */
[----:B----4-:R-:W-:Y:S01]  /*8290*/  F2FP.PACK_AB R167, R14, R12 ;  /* 0x0000000c0ea7723e */ /* 0x010fe200000000ff */
[----:B------:R-:W-:Y:S01]  /*82a0*/  FADD.FTZ R0, R168, R2 ;  /* 0x00000002a8007221 */ /* 0x000fe20000010000 */
[----:B------:R-:W-:Y:S01]  /*82b0*/  MOV R249, R68 ;  /* 0x0000004400f97202 */ /* 0x000fe20000000f00 */
[----:B------:R-:W-:Y:S01]  /*82c0*/  IMAD.MOV.U32 R168, RZ, RZ, R252 ;  /* 0x000000ffffa87224 */ /* 0x000fe200078e00fc */
[----:B------:R-:W-:Y:S01]  /*82d0*/  MOV R252, R219 ;  /* 0x000000db00fc7202 */ /* 0x000fe20000000f00 */
[-C--:B------:R-:W-:Y:S01]  /*82e0*/  HMMA.16816.F32 R180, R200, R188.reuse, R180 ;  /* 0x000000bcc8b4723c */ /* 0x080fe200000018b4 */
[----:B------:R-:W-:Y:S01]  /*82f0*/  MOV R219, R245 ;  /* 0x000000f500db7202 */ /* 0x000fe20000000f00 */
[----:B------:R-:W-:Y:S01]  /*8300*/  IMAD.MOV.U32 R245, RZ, RZ, R246 ;  /* 0x000000fffff57224 */ /* 0x000fe200078e00f6 */
[----:B------:R-:W-:Y:S01]  /*8310*/  MOV R246, R247 ;  /* 0x000000f700f67202 */ /* 0x000fe20000000f00 */
[----:B------:R-:W-:Y:S01]  /*8320*/  FADD.FTZ R2, R168, R10 ;  /* 0x0000000aa8027221 */ /* 0x000fe20000010000 */
[----:B------:R-:W-:Y:S01]  /*8330*/  MOV R247, R220 ;  /* 0x000000dc00f77202 */ /* 0x000fe20000000f00 */
[----:B------:R-:W-:Y:S01]  /*8340*/  FADD.FTZ R0, R245, R0 ;  /* 0x00000000f5007221 */ /* 0x000fe20000010000 */
[----:B------:R-:W-:Y:S01]  /*8350*/  MOV R248, R69 ;  /* 0x0000004500f87202 */ /* 0x000fe20000000f00 */
[----:B------:R-:W-:Y:S01]  /*8360*/  FADD.FTZ R2, R246, R2 ;  /* 0x00000002f6027221 */ /* 0x000fe20000010000 */
[C---:B------:R-:W-:Y:S01]  /*8370*/  HMMA.16816.F32 R176, R164.reuse, R188, R176 ;  /* 0x000000bca4b0723c */ /* 0x040fe200000018b0 */
[----:B------:R2:W5:Y:S07]  /*8380*/  LDL.LU R225, [R1+0x54] ;  /* 0x0000540001e17983 */ /* 0x00056e0000300800 */
[-C--:B-1----:R-:W-:Y:S08]  /*8390*/  HMMA.16816.F32 R196, R164, R4.reuse, R196 ;  /* 0x00000004a4c4723c */ /* 0x082ff000000018c4 */
[----:B------:R-:W-:Y:S01]  /*83a0*/  HMMA.16816.F32 R192, R200, R4, R192 ;  /* 0x00000004c8c0723c */ /* 0x000fe200000018c0 */
[----:B------:R-:W-:Y:S01]  /*83b0*/  FADD.FTZ R2, R217, R2 ;  /* 0x00000002d9027221 */ /* 0x000fe20000010000 */
[----:B------:R2:W5:Y:S05]  /*83c0*/  LDL.LU R220, [R1+0x50] ;  /* 0x0000500001dc7983 */ /* 0x00056a0000300800 */
[----:B------:R-:W-:-:S02]  /*83d0*/  FADD.FTZ R5, R252, R9 ;  /* 0x00000009fc057221 */ /* 0x000fc40000010000 */
[----:B------:R-:W-:Y:S02]  /*83e0*/  FADD.FTZ R4, R219, R8 ;  /* 0x00000008db047221 */ /* 0x000fe40000010000 */
[----:B------:R-:W-:Y:S02]  /*83f0*/  FADD.FTZ R5, R247, R5 ;  /* 0x00000005f7057221 */ /* 0x000fe40000010000 */
[----:B------:R-:W-:Y:S01]  /*8400*/  FADD.FTZ R8, R207, R4 ;  /* 0x00000004cf087221 */ /* 0x000fe20000010000 */
[----:B------:R-:W-:Y:S01]  /*8410*/  HMMA.16816.F32 R184, R164, R190, R184 ;  /* 0x000000bea4b8723c */ /* 0x000fe200000018b8 */
[----:B------:R-:W-:Y:S02]  /*8420*/  FADD.FTZ R4, R210, R0 ;  /* 0x00000000d2047221 */ /* 0x000fe40000010000 */
[----:B------:R-:W-:Y:S02]  /*8430*/  FADD.FTZ R0, R244, R5 ;  /* 0x00000005f4007221 */ /* 0x000fe40000010000 */
[----:B------:R-:W-:-:S03]  /*8440*/  FADD.FTZ R5, R205, R8 ;  /* 0x00000008cd057221 */ /* 0x000fc60000010000 */
        /* <DEDUP_REMOVED lines=70> */
[----:B------:R2:W-:Y:S01]  /*88b0*/  STL [R1], R2 ;  /* 0x0000000201007387 */ /* 0x0005e20000100800 */
[----:B------:R-:W-:Y:S05]  /*88c0*/  @!P0 BRA `(.L_x_296) ;  /* 0x00004d2000008947 */ /* 0x000fea0003800000 */
[----:B------:R-:W3:Y:S01]  /*88d0*/  LDL.LU R242, [R1+0x48] ;  /* 0x0000480001f27983 */ /* 0x000ee20000300800 */
[----:B--2---:R-:W-:Y:S01]  /*88e0*/  IMAD.U32 R0, RZ, RZ, UR10 ;  /* 0x0000000aff007e24 */ /* 0x004fe2000f8e00ff */
[----:B------:R-:W-:Y:S01]  /*88f0*/  MOV R168, R172 ;  /* 0x000000ac00a87202 */ /* 0x000fe20000000f00 */
[----:B------:R-:W-:Y:S01]  /*8900*/  IMAD.MOV.U32 R174, RZ, RZ, R170 ;  /* 0x000000ffffae7224 */ /* 0x000fe200078e00aa */
[----:B------:R-:W1:Y:S01]  /*8910*/  S2R R243, SR_TID.X ;  /* 0x0000000000f37919 */ /* 0x000e620000002100 */
[----:B------:R-:W-:Y:S01]  /*8920*/  IMAD.MOV.U32 R175, RZ, RZ, R3 ;  /* 0x000000ffffaf7224 */ /* 0x000fe200078e0003 */
[----:B------:R-:W-:Y:S01]  /*8930*/  MOV R173, R171 ;  /* 0x000000ab00ad7202 */ /* 0x000fe20000000f00 */
[----:B------:R-:W-:-:S02]  /*8940*/  ULDC.64 UR6, c[0x0][0x1a0] ;  /* 0x0000680000067ab9 */ /* 0x000fc40000000a00 */
[----:B------:R-:W-:Y:S02]  /*8950*/  ULEA.HI.SX32 UR21, UR21, 0xfffffffe, 0x1a ;  /* 0xfffffffe15157891 */ /* 0x000fe4000f8fd23f */
[----:B------:R-:W-:Y:S02]  /*8960*/  USHF.L.U64.HI UR9, UR6, 0x4, UR7 ;  /* 0x0000000406097899 */ /* 0x000fe40008010207 */
[----:B------:R-:W-:Y:S01]  /*8970*/  USHF.L.U32 UR12, UR6, 0x4, URZ ;  /* 0x00000004060c7899 */ /* 0x000fe2000800063f */
[----:B-1----:R-:W-:-:S05]  /*8980*/  LOP3.LUT R243, R243, 0x3, RZ, 0xc0, !PT ;  /* 0x00000003f3f37812 */ /* 0x002fca00078ec0ff */
[----:B---3--:R-:W-:-:S05]  /*8990*/  IMAD R2, R243, -0x2, R242 ;  /* 0xfffffffef3027824 */ /* 0x008fca00078e02f2 */
[----:B------:R-:W-:-:S05]  /*89a0*/  IADD3 R0, R0, -UR11, R2 ;  /* 0x8000000b00007c10 */ /* 0x000fca000fffe002 */
[----:B------:R1:W-:Y:S04]  /*89b0*/  STL [R1+0x10], R0 ;  /* 0x0000100001007387 */ /* 0x0003e80000100800 */
[----:B------:R-:W2:Y:S04]  /*89c0*/  LDL R243, [R1+0x28] ;  /* 0x0000280001f37983 */ /* 0x000ea80000100800 */
[----:B------:R-:W3:Y:S01]  /*89d0*/  LDL.64 R240, [R1+0x18] ;  /* 0x0000180001f07983 */ /* 0x000ee20000100a00 */
[----:B--2---:R-:W-:Y:S02]  /*89e0*/  ISETP.GE.AND P2, PT, R243, c[0x0][0x220], PT ;  /* 0x00008800f3007a0c */ /* 0x004fe40003f46270 */
[----:B---3--:R-:W-:Y:S01]  /*89f0*/  ISETP.GE.AND P3, PT, R240, c[0x0][0x220], PT ;  /* 0x00008800f0007a0c */ /* 0x008fe20003f66270 */
[----:B-1----:R-:W-:Y:S05]  /*8a00*/  BRA `(.L_x_297) ;  /* 0x000004e000007947 */ /* 0x002fea0003800000 */
.L_x_299:
        /* <DEDUP_REMOVED lines=78> */
.L_x_297:
        /* <DEDUP_REMOVED lines=12> */
[----:B-----5:R-:W-:Y:S01]  /*8fb0*/  @P3 STS.128 [R239+0xc000], RZ ;  /* 0x00c000ffef003388 */ /* 0x020fe20000000c00 */
        /* <DEDUP_REMOVED lines=69> */
[----:B------:R-:W3:Y:S06]  /*9410*/  LDSM.16.M88.4 R48, [R220+0x9000] ;  /* 0x00900000dc30783b */ /* 0x000eec0000000200 */
        /* <DEDUP_REMOVED lines=174> */
.L_x_298:
[----:B------:R-:W2:Y:S01]  /*9f00*/  LDL R3, [R1+0x10] ;  /* 0x0000100001037983 */ /* 0x000ea20000100800 */
[----:B------:R-:W-:Y:S01]  /*9f10*/  MOV R0, UR21 ;  /* 0x0000001500007c02 */ /* 0x000fe20008000f00 */
[----:B------:R-:W-:Y:S02]  /*9f20*/  UIMAD UR10, UR21, -0x40, UR5 ;  /* 0xffffffc0150a78a4 */ /* 0x000fe4000f8e0205 */
[----:B------:R-:W-:Y:S02]  /*9f30*/  UIADD3 UR21, UR21, -0x1, URZ ;  /* 0xffffffff15157890 */ /* 0x000fe4000fffe03f */
[----:B--2---:R-:W-:Y:S05]  /*9f40*/  IMAD R0, R0, -0x40, R3 ;  /* 0xffffffc000007824 */ /* 0x004fea00078e0203 */
[----:B------:R-:W-:Y:S02]  /*9f50*/  IABS R2, R0 ;  /* 0x0000000000027213 */ /* 0x000fe40000000000 */
[C---:B------:R-:W-:Y:S02]  /*9f60*/  IADD3 R169, R0.reuse, 0x7, RZ ;  /* 0x0000000700a97810 */ /* 0x040fe40007ffe0ff */
[----:B-1----:R-:W-:Y:S02]  /*9f70*/  MOV R208, R2 ;  /* 0x0000000200d07202 */ /* 0x002fe40000000f00 */
[----:B------:R-:W-:Y:S02]  /*9f80*/  IADD3 R2, R3, UR10, RZ ;  /* 0x0000000a03027c10 */ /* 0x000fe4000fffe0ff */
[C---:B------:R-:W-:Y:S02]  /*9f90*/  IADD3 R205, -R0.reuse, -0x8, RZ ;  /* 0xfffffff800cd7810 */ /* 0x040fe40007ffe1ff */
[----:B------:R-:W1:Y:S01]  /*9fa0*/  I2F R208, R208 ;  /* 0x000000d000d07306 */ /* 0x000e620000201400 */
[----:B------:R-:W-:Y:S02]  /*9fb0*/  IABS R3, R2 ;  /* 0x0000000200037213 */ /* 0x000fe40000000000 */
[----:B------:R-:W-:Y:S02]  /*9fc0*/  ISETP.GE.AND P5, PT, R169, RZ, PT ;  /* 0x000000ffa900720c */ /* 0x000fe40003fa6270 */
[----:B------:R-:W-:Y:S02]  /*9fd0*/  MOV R217, R3 ;  /* 0x0000000300d97202 */ /* 0x000fe40000000f00 */
[C---:B------:R-:W-:Y:S02]  /*9fe0*/  IADD3 R3, R0.reuse, 0x8, RZ ;  /* 0x0000000800037810 */ /* 0x040fe40007ffe0ff */
[C---:B------:R-:W-:Y:S02]  /*9ff0*/  IADD3 R172, R0.reuse, -0x8, RZ ;  /* 0xfffffff800ac7810 */ /* 0x040fe40007ffe0ff */
[----:B------:R-:W2:Y:S01]  /*a000*/  I2F R217, R217 ;  /* 0x000000d900d97306 */ /* 0x000ea20000201400 */
[----:B------:R-:W-:Y:S02]  /*a010*/  ISETP.GE.AND P6, PT, R3, RZ, PT ;  /* 0x000000ff0300720c */ /* 0x000fe40003fc6270 */
[C---:B------:R-:W-:Y:S02]  /*a020*/  IADD3 R204, R0.reuse, -0x1, RZ ;  /* 0xffffffff00cc7810 */ /* 0x040fe40007ffe0ff */
[----:B------:R-:W-:Y:S02]  /*a030*/  SEL R206, R205, R3, !P6 ;  /* 0x00000003cdce7207 */ /* 0x000fe40007000000 */
[----:B------:R-:W-:Y:S02]  /*a040*/  IADD3 R205, -R0, -0x7, RZ ;  /* 0xfffffff900cd7810 */ /* 0x000fe40007ffe1ff */
[----:B------:R-:W-:Y:S01]  /*a050*/  ISETP.GE.AND P0, PT, R172, RZ, PT ;  /* 0x000000ffac00720c */ /* 0x000fe20003f06270 */
[----:B------:R-:W3:Y:S01]  /*a060*/  I2F R215, R206 ;  /* 0x000000ce00d77306 */ /* 0x000ee20000201400 */
[----:B------:R-:W-:Y:S02]  /*a070*/  SEL R205, R205, R169, !P5 ;  /* 0x000000a9cdcd7207 */ /* 0x000fe40006800000 */
[----:B------:R-:W-:Y:S01]  /*a080*/  ISETP.GE.AND P1, PT, R204, RZ, PT ;  /* 0x000000ffcc00720c */ /* 0x000fe20003f26270 */
[----:B-1----:R-:W-:Y:S01]  /*a090*/  FFMA.FTZ R4, R208, -UR4, R4 ;  /* 0x80000004d0047c23 */ /* 0x002fe20008010004 */
[----:B------:R-:W-:Y:S01]  /*a0a0*/  IADD3 R170, R0, -0x10, RZ ;  /* 0xfffffff000aa7810 */ /* 0x000fe20007ffe0ff */
[----:B------:R-:W-:Y:S01]  /*a0b0*/  FFMA.FTZ R18, R208, -UR4, R18 ;  /* 0x80000004d0127c23 */ /* 0x000fe20008010012 */
[C---:B------:R-:W-:Y:S02]  /*a0c0*/  IADD3 R171, R0.reuse, -0x9, RZ ;  /* 0xfffffff700ab7810 */ /* 0x040fe40007ffe0ff */
[C---:B------:R-:W-:Y:S01]  /*a0d0*/  IADD3 R210, R0.reuse, -0x38, RZ ;  /* 0xffffffc800d27810 */ /* 0x040fe20007ffe0ff */
[----:B------:R-:W1:Y:S01]  /*a0e0*/  I2F R211, R205 ;  /* 0x000000cd00d37306 */ /* 0x000e620000201400 */
[C---:B------:R-:W-:Y:S02]  /*a0f0*/  IADD3 R209, R0.reuse, -0x19, RZ ;  /* 0xffffffe700d17810 */ /* 0x040fe40007ffe0ff */
[----:B------:R-:W-:Y:S01]  /*a100*/  @!P0 IADD3 R172, -R0, 0x8, RZ ;  /* 0x0000000800ac8810 */ /* 0x000fe20007ffe1ff */
[C---:B--2---:R-:W-:Y:S01]  /*a110*/  FFMA.FTZ R8, R217.reuse, -UR4, R8 ;  /* 0x80000004d9087c23 */ /* 0x044fe20008010008 */
[----:B------:R-:W-:Y:S01]  /*a120*/  ISETP.GE.AND P0, PT, R170, RZ, PT ;  /* 0x000000ffaa00720c */ /* 0x000fe20003f06270 */
[----:B------:R-:W-:Y:S01]  /*a130*/  FFMA.FTZ R14, R217, -UR4, R14 ;  /* 0x80000004d90e7c23 */ /* 0x000fe2000801000e */
[C---:B------:R-:W-:Y:S02]  /*a140*/  @!P1 IADD3 R204, -R0.reuse, 0x1, RZ ;  /* 0x0000000100cc9810 */ /* 0x040fe40007ffe1ff */
[----:B------:R-:W-:Y:S01]  /*a150*/  ISETP.GE.AND P1, PT, R171, RZ, PT ;  /* 0x000000ffab00720c */ /* 0x000fe20003f26270 */
[----:B------:R-:W2:Y:S01]  /*a160*/  I2F R216, R172 ;  /* 0x000000ac00d87306 */ /* 0x000ea20000201400 */
[C---:B------:R-:W-:Y:S02]  /*a170*/  IADD3 R208, R0.reuse, -0x20, RZ ;  /* 0xffffffe000d07810 */ /* 0x040fe40007ffe0ff */
[C---:B------:R-:W-:Y:S01]  /*a180*/  IADD3 R207, R0.reuse, 0x3f, RZ ;  /* 0x0000003f00cf7810 */ /* 0x040fe20007ffe0ff */
[----:B---3--:R-:W-:Y:S01]  /*a190*/  FFMA.FTZ R6, R215, -UR4, R6 ;  /* 0x80000004d7067c23 */ /* 0x008fe20008010006 */
[----:B------:R-:W-:Y:S02]  /*a1a0*/  IADD3 R206, R0, -0x18, RZ ;  /* 0xffffffe800ce7810 */ /* 0x000fe40007ffe0ff */
[----:B------:R-:W-:Y:S02]  /*a1b0*/  @!P6 IADD3 R3, -R2, 0x38, RZ ;  /* 0x000000380203e810 */ /* 0x000fe40007ffe1ff */
[----:B------:R-:W-:Y:S01]  /*a1c0*/  @!P0 IADD3 R170, -R0, 0x10, RZ ;  /* 0x0000001000aa8810 */ /* 0x000fe20007ffe1ff */
[----:B------:R-:W3:Y:S01]  /*a1d0*/  I2F R213, R204 ;  /* 0x000000cc00d57306 */ /* 0x000ee20000201400 */
[----:B------:R-:W-:Y:S02]  /*a1e0*/  ISETP.GE.AND P0, PT, R206, RZ, PT ;  /* 0x000000ffce00720c */ /* 0x000fe40003f06270 */
[C---:B------:R-:W-:Y:S01]  /*a1f0*/  @!P1 IADD3 R171, -R0.reuse, 0x9, RZ ;  /* 0x0000000900ab9810 */ /* 0x040fe20007ffe1ff */
[----:B-1----:R-:W-:Y:S01]  /*a200*/  FFMA.FTZ R7, R211, -UR4, R7 ;  /* 0x80000004d3077c23 */ /* 0x002fe20008010007 */
[----:B------:R-:W-:Y:S02]  /*a210*/  IADD3 R205, R0, -0x11, RZ ;  /* 0xffffffef00cd7810 */ /* 0x000fe40007ffe0ff */
[----:B------:R-:W-:Y:S02]  /*a220*/  @!P5 IADD3 R169, -R2, 0x39, RZ ;  /* 0x0000003902a9d810 */ /* 0x000fe40007ffe1ff */
[----:B------:R-:W-:Y:S01]  /*a230*/  ISETP.GE.AND P1, PT, R205, RZ, PT ;  /* 0x000000ffcd00720c */ /* 0x000fe20003f26270 */
[----:B------:R-:W1:Y:S04]  /*a240*/  I2F R214, R171 ;  /* 0x000000ab00d67306 */ /* 0x000e680000201400 */
[----:B------:R-:W-:Y:S01]  /*a250*/  @!P0 IADD3 R206, -R0, 0x18, RZ ;  /* 0x0000001800ce8810 */ /* 0x000fe20007ffe1ff */
[----:B--2---:R-:W-:Y:S01]  /*a260*/  FFMA.FTZ R16, R216, -UR4, R16 ;  /* 0x80000004d8107c23 */ /* 0x004fe20008010010 */
[----:B------:R-:W-:Y:S01]  /*a270*/  ISETP.GE.AND P0, PT, R210, RZ, PT ;  /* 0x000000ffd200720c */ /* 0x000fe20003f06270 */
[----:B------:R-:W-:Y:S01]  /*a280*/  FFMA.FTZ R22, R216, -UR4, R22 ;  /* 0x80000004d8167c23 */ /* 0x000fe20008010016 */
[C---:B------:R-:W-:Y:S02]  /*a290*/  IADD3 R172, R0.reuse, 0x38, RZ ;  /* 0x0000003800ac7810 */ /* 0x040fe40007ffe0ff */
[----:B------:R2:W4:Y:S02]  /*a2a0*/  I2F R212, R170 ;  /* 0x000000aa00d47306 */ /* 0x0005240000201400 */
[C---:B------:R-:W-:Y:S02]  /*a2b0*/  @!P1 IADD3 R205, -R0.reuse, 0x11, RZ ;  /* 0x0000001100cd9810 */ /* 0x040fe40007ffe1ff */
[----:B------:R-:W-:Y:S01]  /*a2c0*/  ISETP.GE.AND P1, PT, R209, RZ, PT ;  /* 0x000000ffd100720c */ /* 0x000fe20003f26270 */
[C---:B---3--:R-:W-:Y:S01]  /*a2d0*/  FFMA.FTZ R5, R213.reuse, -UR4, R5 ;  /* 0x80000004d5057c23 */ /* 0x048fe20008010005 */
[C---:B------:R-:W-:Y:S01]  /*a2e0*/  IADD3 R204, R0.reuse, -0x21, RZ ;  /* 0xffffffdf00cc7810 */ /* 0x040fe20007ffe0ff */
[----:B------:R-:W-:Y:S01]  /*a2f0*/  FFMA.FTZ R19, R213, -UR4, R19 ;  /* 0x80000004d5137c23 */ /* 0x000fe20008010013 */
[C---:B------:R-:W-:Y:S02]  /*a300*/  IADD3 R213, R0.reuse, -0x29, RZ ;  /* 0xffffffd700d57810 */ /* 0x040fe40007ffe0ff */
[----:B------:R-:W3:Y:S01]  /*a310*/  I2F R211, R205 ;  /* 0x000000cd00d37306 */ /* 0x000ee20000201400 */
[----:B------:R-:W-:Y:S02]  /*a320*/  @!P0 IADD3 R210, -R0, 0x38, RZ ;  /* 0x0000003800d28810 */ /* 0x000fe40007ffe1ff */
[----:B------:R-:W-:Y:S01]  /*a330*/  ISETP.GE.AND P0, PT, R208, RZ, PT ;  /* 0x000000ffd000720c */ /* 0x000fe20003f06270 */
[----:B-1----:R-:W-:Y:S01]  /*a340*/  FFMA.FTZ R17, R214, -UR4, R17 ;  /* 0x80000004d6117c23 */ /* 0x002fe20008010011 */
[----:B------:R-:W-:Y:S01]  /*a350*/  IADD3 R171, R0, -0x39, RZ ;  /* 0xffffffc700ab7810 */ /* 0x000fe20007ffe0ff */
[----:B------:R-:W-:Y:S01]  /*a360*/  FFMA.FTZ R23, R214, -UR4, R23 ;  /* 0x80000004d6177c23 */ /* 0x000fe20008010017 */
[C---:B------:R-:W-:Y:S02]  /*a370*/  @!P1 IADD3 R209, -R0.reuse, 0x19, RZ ;  /* 0x0000001900d19810 */ /* 0x040fe40007ffe1ff */
[----:B------:R-:W-:Y:S01]  /*a380*/  ISETP.GE.AND P1, PT, R207, RZ, PT ;  /* 0x000000ffcf00720c */ /* 0x000fe20003f26270 */
[----:B------:R-:W1:Y:S01]  /*a390*/  I2F R216, R210 ;  /* 0x000000d200d87306 */ /* 0x000e620000201400 */
[C---:B------:R-:W-:Y:S02]  /*a3a0*/  IADD3 R214, R0.reuse, 0x37, RZ ;  /* 0x0000003700d67810 */ /* 0x040fe40007ffe0ff */
[----:B--2---:R-:W-:Y:S01]  /*a3b0*/  IADD3 R170, R0, 0x48, RZ ;  /* 0x0000004800aa7810 */ /* 0x004fe20007ffe0ff */
[----:B----4-:R-:W-:Y:S02]  /*a3c0*/  FFMA.FTZ R20, R212, -UR4, R20 ;  /* 0x80000004d4147c23 */ /* 0x010fe40008010014 */
[----:B------:R-:W-:Y:S01]  /*a3d0*/  @!P0 IADD3 R208, -R0, 0x20, RZ ;  /* 0x0000002000d08810 */ /* 0x000fe20007ffe1ff */
[----:B------:R-:W-:Y:S01]  /*a3e0*/  FFMA.FTZ R34, R212, -UR4, R34 ;  /* 0x80000004d4227c23 */ /* 0x000fe20008010022 */
[----:B------:R-:W-:Y:S02]  /*a3f0*/  ISETP.GE.AND P0, PT, R204, RZ, PT ;  /* 0x000000ffcc00720c */ /* 0x000fe40003f06270 */
[----:B------:R-:W-:Y:S01]  /*a400*/  IADD3 R212, R0, 0x30, RZ ;  /* 0x0000003000d47810 */ /* 0x000fe20007ffe0ff */
[----:B------:R-:W2:Y:S01]  /*a410*/  I2F R215, R206 ;  /* 0x000000ce00d77306 */ /* 0x000ea20000201400 */
[----:B------:R-:W-:Y:S02]  /*a420*/  @!P1 IADD3 R207, -R2, 0x1, RZ ;  /* 0x0000000102cf9810 */ /* 0x000fe40007ffe1ff */
[----:B------:R-:W-:Y:S01]  /*a430*/  ISETP.GE.AND P1, PT, R171, RZ, PT ;  /* 0x000000ffab00720c */ /* 0x000fe20003f26270 */
[C---:B---3--:R-:W-:Y:S01]  /*a440*/  FFMA.FTZ R21, R211.reuse, -UR4, R21 ;  /* 0x80000004d3157c23 */ /* 0x048fe20008010015 */
[C---:B------:R-:W-:Y:S01]  /*a450*/  IADD3 R205, R0.reuse, -0x28, RZ ;  /* 0xffffffd800cd7810 */ /* 0x040fe20007ffe0ff */
[----:B------:R-:W-:Y:S01]  /*a460*/  FFMA.FTZ R35, R211, -UR4, R35 ;  /* 0x80000004d3237c23 */ /* 0x000fe20008010023 */
[C---:B------:R-:W-:Y:S03]  /*a470*/  IADD3 R211, R0.reuse, -0x30, RZ ;  /* 0xffffffd000d37810 */ /* 0x040fe60007ffe0ff */
[----:B------:R-:W-:Y:S01]  /*a480*/  @!P0 IADD3 R204, -R0, 0x21, RZ ;  /* 0x0000002100cc8810 */ /* 0x000fe20007ffe1ff */
[----:B------:R3:W4:Y:S01]  /*a490*/  I2F R206, R208 ;  /* 0x000000d000ce7306 */ /* 0x0007220000201400 */
[----:B------:R-:W-:Y:S01]  /*a4a0*/  ISETP.GE.AND P0, PT, R205, RZ, PT ;  /* 0x000000ffcd00720c */ /* 0x000fe20003f06270 */
[----:B-1----:R-:W-:Y:S01]  /*a4b0*/  FFMA.FTZ R64, R216, -UR4, R64 ;  /* 0x80000004d8407c23 */ /* 0x002fe20008010040 */
[C---:B------:R-:W-:Y:S02]  /*a4c0*/  IADD3 R210, R0.reuse, 0x2f, RZ ;  /* 0x0000002f00d27810 */ /* 0x040fe40007ffe0ff */
[----:B------:R-:W-:Y:S02]  /*a4d0*/  @!P1 IADD3 R171, -R0, 0x39, RZ ;  /* 0x0000003900ab9810 */ /* 0x000fe40007ffe1ff */
[----:B------:R-:W-:Y:S03]  /*a4e0*/  ISETP.GE.AND P1, PT, R172, RZ, PT ;  /* 0x000000ffac00720c */ /* 0x000fe60003f26270 */
[----:B------:R-:W1:Y:S01]  /*a4f0*/  I2F R209, R209 ;  /* 0x000000d100d17306 */ /* 0x000e620000201400 */
[C---:B--2---:R-:W-:Y:S03]  /*a500*/  FFMA.FTZ R38, R215.reuse, -UR4, R38 ;  /* 0x80000004d7267c23 */ /* 0x044fe60008010026 */
[----:B------:R-:W-:Y:S01]  /*a510*/  @!P0 IADD3 R205, -R0, 0x28, RZ ;  /* 0x0000002800cd8810 */ /* 0x000fe20007ffe1ff */
[----:B------:R-:W-:Y:S01]  /*a520*/  FFMA.FTZ R32, R215, -UR4, R32 ;  /* 0x80000004d7207c23 */ /* 0x000fe20008010020 */
[----:B------:R-:W-:Y:S04]  /*a530*/  ISETP.GE.AND P0, PT, R214, RZ, PT ;  /* 0x000000ffd600720c */ /* 0x000fe80003f06270 */
[----:B------:R-:W-:Y:S01]  /*a540*/  @!P1 IADD3 R172, -R2, 0x8, RZ ;  /* 0x0000000802ac9810 */ /* 0x000fe20007ffe1ff */
[----:B------:R-:W2:Y:S01]  /*a550*/  I2F R171, R171 ;  /* 0x000000ab00ab7306 */ /* 0x000ea20000201400 */
[----:B------:R-:W-:Y:S02]  /*a560*/  ISETP.GE.AND P1, PT, R170, RZ, PT ;  /* 0x000000ffaa00720c */ /* 0x000fe40003f26270 */
[----:B---3--:R-:W-:Y:S01]  /*a570*/  IADD3 R208, R0, 0x28, RZ ;  /* 0x0000002800d07810 */ /* 0x008fe20007ffe0ff */
[C---:B----4-:R-:W-:Y:S02]  /*a580*/  FFMA.FTZ R50, R206.reuse, -UR4, R50 ;  /* 0x80000004ce327c23 */ /* 0x050fe40008010032 */
[----:B------:R-:W-:Y:S01]  /*a590*/  FFMA.FTZ R36, R206, -UR4, R36 ;  /* 0x80000004ce247c23 */ /* 0x000fe20008010024 */
[----:B------:R-:W-:Y:S02]  /*a5a0*/  IADD3 R206, R0, 0x20, RZ ;  /* 0x0000002000ce7810 */ /* 0x000fe40007ffe0ff */
[----:B------:R-:W-:Y:S01]  /*a5b0*/  @!P0 IADD3 R214, -R2, 0x9, RZ ;  /* 0x0000000902d68810 */ /* 0x000fe20007ffe1ff */
[----:B------:R-:W3:Y:S01]  /*a5c0*/  I2F R207, R207 ;  /* 0x000000cf00cf7306 */ /* 0x000ee20000201400 */
[----:B------:R-:W-:Y:S01]  /*a5d0*/  ISETP.GE.AND P0, PT, R212, RZ, PT ;  /* 0x000000ffd400720c */ /* 0x000fe20003f06270 */
[C---:B-1----:R-:W-:Y:S02]  /*a5e0*/  FFMA.FTZ R39, R209.reuse, -UR4, R39 ;  /* 0x80000004d1277c23 */ /* 0x042fe40008010027 */
[----:B------:R-:W-:Y:S01]  /*a5f0*/  @!P1 IADD3 R170, -R2, -0x8, RZ ;  /* 0xfffffff802aa9810 */ /* 0x000fe20007ffe1ff */
[----:B------:R-:W-:Y:S01]  /*a600*/  FFMA.FTZ R33, R209, -UR4, R33 ;  /* 0x80000004d1217c23 */ /* 0x000fe20008010021 */
[----:B------:R-:W-:Y:S02]  /*a610*/  ISETP.GE.AND P1, PT, R213, RZ, PT ;  /* 0x000000ffd500720c */ /* 0x000fe40003f26270 */
[----:B------:R-:W-:Y:S02]  /*a620*/  IADD3 R209, R0, -0x31, RZ ;  /* 0xffffffcf00d17810 */ /* 0x000fe40007ffe0ff */
[----:B------:R-:W1:Y:S04]  /*a630*/  I2F R204, R204 ;  /* 0x000000cc00cc7306 */ /* 0x000e680000201400 */
[----:B------:R-:W-:Y:S01]  /*a640*/  @!P0 IADD3 R212, -R2, 0x10, RZ ;  /* 0x0000001002d48810 */ /* 0x000fe20007ffe1ff */
[----:B--2---:R-:W-:Y:S01]  /*a650*/  FFMA.FTZ R65, R171, -UR4, R65 ;  /* 0x80000004ab417c23 */ /* 0x004fe20008010041 */
[----:B------:R-:W-:Y:S03]  /*a660*/  ISETP.GE.AND P0, PT, R210, RZ, PT ;  /* 0x000000ffd200720c */ /* 0x000fe60003f06270 */
[C---:B------:R-:W-:Y:S01]  /*a670*/  @!P1 IADD3 R213, -R0.reuse, 0x29, RZ ;  /* 0x0000002900d59810 */ /* 0x040fe20007ffe1ff */
[----:B------:R-:W2:Y:S01]  /*a680*/  I2F R171, R205 ;  /* 0x000000cd00ab7306 */ /* 0x000ea20000201400 */
[----:B------:R-:W-:Y:S01]  /*a690*/  ISETP.GE.AND P1, PT, R211, RZ, PT ;  /* 0x000000ffd300720c */ /* 0x000fe20003f26270 */
[C---:B---3--:R-:W-:Y:S02]  /*a6a0*/  FFMA.FTZ R15, R207.reuse, -UR4, R15 ;  /* 0x80000004cf0f7c23 */ /* 0x048fe4000801000f */
[----:B------:R-:W-:Y:S01]  /*a6b0*/  FFMA.FTZ R9, R207, -UR4, R9 ;  /* 0x80000004cf097c23 */ /* 0x000fe20008010009 */
[----:B------:R-:W-:Y:S04]  /*a6c0*/  IADD3 R207, R0, 0x27, RZ ;  /* 0x0000002700cf7810 */ /* 0x000fe80007ffe0ff */
[----:B------:R-:W-:Y:S01]  /*a6d0*/  @!P0 IADD3 R210, -R2, 0x11, RZ ;  /* 0x0000001102d28810 */ /* 0x000fe20007ffe1ff */
[----:B------:R-:W3:Y:S01]  /*a6e0*/  I2F R172, R172 ;  /* 0x000000ac00ac7306 */ /* 0x000ee20000201400 */
[----:B------:R-:W-:Y:S03]  /*a6f0*/  ISETP.GE.AND P0, PT, R208, RZ, PT ;  /* 0x000000ffd000720c */ /* 0x000fe60003f06270 */
[----:B------:R-:W-:Y:S01]  /*a700*/  @!P1 IADD3 R211, -R0, 0x30, RZ ;  /* 0x0000003000d39810 */ /* 0x000fe20007ffe1ff */
[C---:B-1----:R-:W-:Y:S01]  /*a710*/  FFMA.FTZ R51, R204.reuse, -UR4, R51 ;  /* 0x80000004cc337c23 */ /* 0x042fe20008010033 */
[----:B------:R-:W-:Y:S01]  /*a720*/  ISETP.GE.AND P1, PT, R209, RZ, PT ;  /* 0x000000ffd100720c */ /* 0x000fe20003f26270 */
[----:B------:R-:W-:Y:S01]  /*a730*/  FFMA.FTZ R37, R204, -UR4, R37 ;  /* 0x80000004cc257c23 */ /* 0x000fe20008010025 */
[----:B------:R-:W-:Y:S02]  /*a740*/  IADD3 R204, R0, 0x18, RZ ;  /* 0x0000001800cc7810 */ /* 0x000fe40007ffe0ff */
[----:B------:R1:W4:Y:S04]  /*a750*/  I2F R215, R170 ;  /* 0x000000aa00d77306 */ /* 0x0003280000201400 */
[----:B------:R-:W-:Y:S01]  /*a760*/  @!P0 IADD3 R208, -R2, 0x18, RZ ;  /* 0x0000001802d08810 */ /* 0x000fe20007ffe1ff */
[C---:B--2---:R-:W-:Y:S01]  /*a770*/  FFMA.FTZ R54, R171.reuse, -UR4, R54 ;  /* 0x80000004ab367c23 */ /* 0x044fe20008010036 */
[----:B------:R-:W-:Y:S01]  /*a780*/  ISETP.GE.AND P0, PT, R206, RZ, PT ;  /* 0x000000ffce00720c */ /* 0x000fe20003f06270 */
[----:B------:R-:W-:Y:S01]  /*a790*/  FFMA.FTZ R48, R171, -UR4, R48 ;  /* 0x80000004ab307c23 */ /* 0x000fe20008010030 */
[C---:B------:R-:W-:Y:S02]  /*a7a0*/  IADD3 R205, R0.reuse, 0x1f, RZ ;  /* 0x0000001f00cd7810 */ /* 0x040fe40007ffe0ff */
[C---:B------:R-:W-:Y:S01]  /*a7b0*/  @!P1 IADD3 R209, -R0.reuse, 0x31, RZ ;  /* 0x0000003100d19810 */ /* 0x040fe20007ffe1ff */
[----:B------:R-:W2:Y:S01]  /*a7c0*/  I2F R212, R212 ;  /* 0x000000d400d47306 */ /* 0x000ea20000201400 */
[----:B------:R-:W-:Y:S02]  /*a7d0*/  ISETP.GE.AND P1, PT, R207, RZ, PT ;  /* 0x000000ffcf00720c */ /* 0x000fe40003f26270 */
[----:B------:R-:W-:Y:S01]  /*a7e0*/  IADD3 R171, R0, 0x10, RZ ;  /* 0x0000001000ab7810 */ /* 0x000fe20007ffe0ff */
[C---:B---3--:R-:W-:Y:S02]  /*a7f0*/  FFMA.FTZ R12, R172.reuse, -UR4, R12 ;  /* 0x80000004ac0c7c23 */ /* 0x048fe4000801000c */
[----:B------:R-:W-:Y:S01]  /*a800*/  FFMA.FTZ R26, R172, -UR4, R26 ;  /* 0x80000004ac1a7c23 */ /* 0x000fe2000801001a */
[----:B------:R-:W-:Y:S02]  /*a810*/  IADD3 R172, R0, 0x17, RZ ;  /* 0x0000001700ac7810 */ /* 0x000fe40007ffe0ff */
[----:B------:R-:W-:Y:S01]  /*a820*/  @!P0 IADD3 R206, -R2, 0x20, RZ ;  /* 0x0000002002ce8810 */ /* 0x000fe20007ffe1ff */
[----:B------:R-:W3:Y:S01]  /*a830*/  I2F R213, R213 ;  /* 0x000000d500d57306 */ /* 0x000ee20000201400 */
[----:B------:R-:W-:Y:S02]  /*a840*/  ISETP.GE.AND P0, PT, R204, RZ, PT ;  /* 0x000000ffcc00720c */ /* 0x000fe40003f06270 */
[----:B-1----:R-:W-:Y:S01]  /*a850*/  IADD3 R170, R0, 0xf, RZ ;  /* 0x0000000f00aa7810 */ /* 0x002fe20007ffe0ff */
[----:B----4-:R-:W-:Y:S01]  /*a860*/  FFMA.FTZ R10, R215, -UR4, R10 ;  /* 0x80000004d70a7c23 */ /* 0x010fe2000801000a */
[----:B------:R-:W-:Y:S02]  /*a870*/  @!P1 IADD3 R207, -R2, 0x19, RZ ;  /* 0x0000001902cf9810 */ /* 0x000fe40007ffe1ff */
[----:B------:R-:W-:Y:S02]  /*a880*/  ISETP.GE.AND P1, PT, R205, RZ, PT ;  /* 0x000000ffcd00720c */ /* 0x000fe40003f26270 */
[----:B------:R-:W-:Y:S01]  /*a890*/  IADD3 R0, R0, 0x47, RZ ;  /* 0x0000004700007810 */ /* 0x000fe20007ffe0ff */
[----:B------:R-:W1:Y:S04]  /*a8a0*/  I2F R215, R3 ;  /* 0x0000000300d77306 */ /* 0x000e680000201400 */
[----:B------:R-:W-:Y:S01]  /*a8b0*/  @!P0 IADD3 R204, -R2, 0x28, RZ ;  /* 0x0000002802cc8810 */ /* 0x000fe20007ffe1ff */
[C---:B--2---:R-:W-:Y:S01]  /*a8c0*/  FFMA.FTZ R24, R212.reuse, -UR4, R24 ;  /* 0x80000004d4187c23 */ /* 0x044fe20008010018 */
[----:B------:R-:W-:Y:S01]  /*a8d0*/  ISETP.GE.AND P0, PT, R171, RZ, PT ;  /* 0x000000ffab00720c */ /* 0x000fe20003f06270 */
[----:B------:R-:W-:Y:S03]  /*a8e0*/  FFMA.FTZ R30, R212, -UR4, R30 ;  /* 0x80000004d41e7c23 */ /* 0x000fe6000801001e */
[----:B------:R-:W-:Y:S01]  /*a8f0*/  @!P1 IADD3 R205, -R2, 0x21, RZ ;  /* 0x0000002102cd9810 */ /* 0x000fe20007ffe1ff */
[----:B------:R-:W2:Y:S01]  /*a900*/  I2F R211, R211 ;  /* 0x000000d300d37306 */ /* 0x000ea20000201400 */
[----:B------:R-:W-:Y:S01]  /*a910*/  ISETP.GE.AND P1, PT, R172, RZ, PT ;  /* 0x000000ffac00720c */ /* 0x000fe20003f26270 */
[C---:B---3--:R-:W-:Y:S02]  /*a920*/  FFMA.FTZ R49, R213.reuse, -UR4, R49 ;  /* 0x80000004d5317c23 */ /* 0x048fe40008010031 */
[----:B------:R-:W-:Y:S04]  /*a930*/  FFMA.FTZ R55, R213, -UR4, R55 ;  /* 0x80000004d5377c23 */ /* 0x000fe80008010037 */
[----:B------:R-:W-:Y:S02]  /*a940*/  @!P0 IADD3 R171, -R2, 0x30, RZ ;  /* 0x0000003002ab8810 */ /* 0x000fe40007ffe1ff */
[----:B------:R-:W-:Y:S01]  /*a950*/  ISETP.GE.AND P0, PT, R0, RZ, PT ;  /* 0x000000ff0000720c */ /* 0x000fe20003f06270 */
[----:B------:R-:W3:Y:S01]  /*a960*/  I2F R212, R169 ;  /* 0x000000a900d47306 */ /* 0x000ee20000201400 */
[----:B-1----:R-:W-:Y:S02]  /*a970*/  FFMA.FTZ R60, R215, -UR4, R60 ;  /* 0x80000004d73c7c23 */ /* 0x002fe4000801003c */
[----:B------:R-:W-:Y:S02]  /*a980*/  @!P1 IADD3 R172, -R2, 0x29, RZ ;  /* 0x0000002902ac9810 */ /* 0x000fe40007ffe1ff */
[----:B------:R-:W-:Y:S05]  /*a990*/  ISETP.GE.AND P1, PT, R170, RZ, PT ;  /* 0x000000ffaa00720c */ /* 0x000fea0003f26270 */
[----:B------:R1:W4:Y:S02]  /*a9a0*/  I2F R3, R171 ;  /* 0x000000ab00037306 */ /* 0x0003240000201400 */
[C---:B------:R-:W-:Y:S01]  /*a9b0*/  @!P0 IADD3 R0, -R2.reuse, -0x7, RZ ;  /* 0xfffffff902008810 */ /* 0x040fe20007ffe1ff */
[C---:B--2---:R-:W-:Y:S02]  /*a9c0*/  FFMA.FTZ R52, R211.reuse, -UR4, R52 ;  /* 0x80000004d3347c23 */ /* 0x044fe40008010034 */
[----:B------:R-:W-:Y:S03]  /*a9d0*/  FFMA.FTZ R66, R211, -UR4, R66 ;  /* 0x80000004d3427c23 */ /* 0x000fe60008010042 */
[----:B------:R-:W-:Y:S02]  /*a9e0*/  @!P1 IADD3 R170, -R2, 0x31, RZ ;  /* 0x0000003102aa9810 */ /* 0x000fe40007ffe1ff */
[----:B------:R-:W2:Y:S01]  /*a9f0*/  I2F R2, R0 ;  /* 0x0000000000027306 */ /* 0x000ea20000201400 */
[----:B---3--:R-:W-:Y:S09]  /*aa00*/  FFMA.FTZ R61, R212, -UR4, R61 ;  /* 0x80000004d43d7c23 */ /* 0x008ff2000801003d */
[----:B------:R-:W3:Y:S01]  /*aa10*/  I2F R0, R214 ;  /* 0x000000d600007306 */ /* 0x000ee20000201400 */
[----:B-1----:R-:W-:Y:S01]  /*aa20*/  FMNMX.FTZ R171, R4, R168, !PT ;  /* 0x000000a804ab7209 */ /* 0x002fe20007810000 */
[C---:B----4-:R-:W-:Y:S02]  /*aa30*/  FFMA.FTZ R56, R3.reuse, -UR4, R56 ;  /* 0x8000000403387c23 */ /* 0x050fe40008010038 */
[----:B------:R-:W-:Y:S01]  /*aa40*/  FFMA.FTZ R62, R3, -UR4, R62 ;  /* 0x80000004033e7c23 */ /* 0x000fe2000801003e */
[----:B------:R-:W-:Y:S05]  /*aa50*/  FMNMX.FTZ R171, R5, R171, !PT ;  /* 0x000000ab05ab7209 */ /* 0x000fea0007810000 */
[----:B------:R-:W1:Y:S01]  /*aa60*/  I2F R214, R210 ;  /* 0x000000d200d67306 */ /* 0x000e620000201400 */
[----:B------:R-:W-:Y:S01]  /*aa70*/  FMNMX.FTZ R171, R16, R171, !PT ;  /* 0x000000ab10ab7209 */ /* 0x000fe20007810000 */
[----:B--2---:R-:W-:Y:S01]  /*aa80*/  FFMA.FTZ R11, R2, -UR4, R11 ;  /* 0x80000004020b7c23 */ /* 0x004fe2000801000b */
[----:B------:R-:W-:Y:S02]  /*aa90*/  FMNMX.FTZ R2, R8, R173, !PT ;  /* 0x000000ad08027209 */ /* 0x000fe40007810000 */
[----:B------:R-:W-:Y:S02]  /*aaa0*/  FMNMX.FTZ R171, R17, R171, !PT ;  /* 0x000000ab11ab7209 */ /* 0x000fe40007810000 */
[----:B------:R-:W-:Y:S03]  /*aab0*/  FMNMX.FTZ R2, R9, R2, !PT ;  /* 0x0000000209027209 */ /* 0x000fe60007810000 */
[----:B------:R-:W2:Y:S01]  /*aac0*/  I2F R210, R209 ;  /* 0x000000d100d27306 */ /* 0x000ea20000201400 */
[----:B------:R-:W-:Y:S02]  /*aad0*/  FMNMX.FTZ R171, R20, R171, !PT ;  /* 0x000000ab14ab7209 */ /* 0x000fe40007810000 */
[----:B------:R-:W-:Y:S01]  /*aae0*/  FMNMX.FTZ R2, R12, R2, !PT ;  /* 0x000000020c027209 */ /* 0x000fe20007810000 */
[C---:B---3--:R-:W-:Y:S01]  /*aaf0*/  FFMA.FTZ R13, R0.reuse, -UR4, R13 ;  /* 0x80000004000d7c23 */ /* 0x048fe2000801000d */
[----:B------:R-:W-:Y:S01]  /*ab00*/  FMNMX.FTZ R171, R21, R171, !PT ;  /* 0x000000ab15ab7209 */ /* 0x000fe20007810000 */
[----:B------:R-:W-:Y:S03]  /*ab10*/  FFMA.FTZ R27, R0, -UR4, R27 ;  /* 0x80000004001b7c23 */ /* 0x000fe6000801001b */
[----:B------:R-:W-:Y:S01]  /*ab20*/  FMNMX.FTZ R2, R13, R2, !PT ;  /* 0x000000020d027209 */ /* 0x000fe20007810000 */
[----:B------:R-:W3:Y:S01]  /*ab30*/  I2F R209, R208 ;  /* 0x000000d000d17306 */ /* 0x000ee20000201400 */
[----:B------:R-:W-:Y:S02]  /*ab40*/  FMNMX.FTZ R171, R32, R171, !PT ;  /* 0x000000ab20ab7209 */ /* 0x000fe40007810000 */
[----:B------:R-:W-:Y:S01]  /*ab50*/  FMNMX.FTZ R2, R24, R2, !PT ;  /* 0x0000000218027209 */ /* 0x000fe20007810000 */
[C---:B-1----:R-:W-:Y:S01]  /*ab60*/  FFMA.FTZ R25, R214.reuse, -UR4, R25 ;  /* 0x80000004d6197c23 */ /* 0x042fe20008010019 */
[----:B------:R-:W-:Y:S01]  /*ab70*/  FMNMX.FTZ R171, R33, R171, !PT ;  /* 0x000000ab21ab7209 */ /* 0x000fe20007810000 */
[----:B------:R-:W-:Y:S03]  /*ab80*/  FFMA.FTZ R31, R214, -UR4, R31 ;  /* 0x80000004d61f7c23 */ /* 0x000fe6000801001f */
[----:B------:R-:W-:Y:S01]  /*ab90*/  FMNMX.FTZ R2, R25, R2, !PT ;  /* 0x0000000219027209 */ /* 0x000fe20007810000 */
[----:B------:R-:W1:Y:S01]  /*aba0*/  I2F R208, R207 ;  /* 0x000000cf00d07306 */ /* 0x000e620000201400 */
[----:B------:R-:W-:Y:S01]  /*abb0*/  FMNMX.FTZ R171, R36, R171, !PT ;  /* 0x000000ab24ab7209 */ /* 0x000fe20007810000 */
[C---:B--2---:R-:W-:Y:S03]  /*abc0*/  FFMA.FTZ R53, R210.reuse, -UR4, R53 ;  /* 0x80000004d2357c23 */ /* 0x044fe60008010035 */
[----:B------:R-:W-:Y:S01]  /*abd0*/  FMNMX.FTZ R171, R37, R171, !PT ;  /* 0x000000ab25ab7209 */ /* 0x000fe20007810000 */
[----:B------:R-:W-:Y:S03]  /*abe0*/  FFMA.FTZ R67, R210, -UR4, R67 ;  /* 0x80000004d2437c23 */ /* 0x000fe60008010043 */
[----:B------:R-:W-:Y:S01]  /*abf0*/  FMNMX.FTZ R171, R48, R171, !PT ;  /* 0x000000ab30ab7209 */ /* 0x000fe20007810000 */
[----:B------:R-:W2:Y:S03]  /*ac00*/  I2F R207, R206 ;  /* 0x000000ce00cf7306 */ /* 0x000ea60000201400 */
[----:B------:R-:W-:Y:S01]  /*ac10*/  FMNMX.FTZ R171, R49, R171, !PT ;  /* 0x000000ab31ab7209 */ /* 0x000fe20007810000 */
[C---:B---3--:R-:W-:Y:S02]  /*ac20*/  FFMA.FTZ R28, R209.reuse, -UR4, R28 ;  /* 0x80000004d11c7c23 */ /* 0x048fe4000801001c */
[----:B------:R-:W-:Y:S01]  /*ac30*/  FFMA.FTZ R42, R209, -UR4, R42 ;  /* 0x80000004d12a7c23 */ /* 0x000fe2000801002a */
[----:B------:R-:W-:Y:S02]  /*ac40*/  FMNMX.FTZ R171, R52, R171, !PT ;  /* 0x000000ab34ab7209 */ /* 0x000fe40007810000 */
[----:B------:R-:W-:Y:S01]  /*ac50*/  FMNMX.FTZ R2, R28, R2, !PT ;  /* 0x000000021c027209 */ /* 0x000fe20007810000 */
[----:B------:R-:W3:Y:S01]  /*ac60*/  I2F R206, R205 ;  /* 0x000000cd00ce7306 */ /* 0x000ee20000201400 */
[C---:B-1----:R-:W-:Y:S02]  /*ac70*/  FFMA.FTZ R29, R208.reuse, -UR4, R29 ;  /* 0x80000004d01d7c23 */ /* 0x042fe4000801001d */
[----:B------:R-:W-:Y:S03]  /*ac80*/  FFMA.FTZ R43, R208, -UR4, R43 ;  /* 0x80000004d02b7c23 */ /* 0x000fe6000801002b */
[----:B------:R-:W-:Y:S04]  /*ac90*/  FMNMX.FTZ R2, R29, R2, !PT ;  /* 0x000000021d027209 */ /* 0x000fe80007810000 */
[----:B------:R-:W1:Y:S01]  /*aca0*/  I2F R205, R204 ;  /* 0x000000cc00cd7306 */ /* 0x000e620000201400 */
[C---:B--2---:R-:W-:Y:S02]  /*acb0*/  FFMA.FTZ R40, R207.reuse, -UR4, R40 ;  /* 0x80000004cf287c23 */ /* 0x044fe40008010028 */
[----:B------:R-:W-:Y:S03]  /*acc0*/  FFMA.FTZ R46, R207, -UR4, R46 ;  /* 0x80000004cf2e7c23 */ /* 0x000fe6000801002e */
[----:B------:R-:W-:Y:S04]  /*acd0*/  FMNMX.FTZ R169, R40, R2, !PT ;  /* 0x0000000228a97209 */ /* 0x000fe80007810000 */
[----:B------:R-:W2:Y:S01]  /*ace0*/  I2F R204, R172 ;  /* 0x000000ac00cc7306 */ /* 0x000ea20000201400 */
[----:B------:R-:W-:Y:S01]  /*acf0*/  FMNMX.FTZ R2, R10, R175, !PT ;  /* 0x000000af0a027209 */ /* 0x000fe20007810000 */
[C---:B---3--:R-:W-:Y:S03]  /*ad00*/  FFMA.FTZ R41, R206.reuse, -UR4, R41 ;  /* 0x80000004ce297c23 */ /* 0x048fe60008010029 */
[----:B------:R-:W-:Y:S01]  /*ad10*/  FMNMX.FTZ R2, R11, R2, !PT ;  /* 0x000000020b027209 */ /* 0x000fe20007810000 */
[----:B------:R-:W-:Y:S01]  /*ad20*/  FFMA.FTZ R47, R206, -UR4, R47 ;  /* 0x80000004ce2f7c23 */ /* 0x000fe2000801002f */
[----:B------:R-:W-:Y:S03]  /*ad30*/  FMNMX.FTZ R169, R41, R169, !PT ;  /* 0x000000a929a97209 */ /* 0x000fe60007810000 */
[----:B------:R-:W3:Y:S01]  /*ad40*/  I2F R0, R170 ;  /* 0x000000aa00007306 */ /* 0x000ee20000201400 */
[----:B------:R-:W-:Y:S01]  /*ad50*/  FMNMX.FTZ R2, R14, R2, !PT ;  /* 0x000000020e027209 */ /* 0x000fe20007810000 */
[----:B-1----:R-:W-:Y:S03]  /*ad60*/  FFMA.FTZ R44, R205, -UR4, R44 ;  /* 0x80000004cd2c7c23 */ /* 0x002fe6000801002c */
[----:B------:R-:W-:Y:S01]  /*ad70*/  FMNMX.FTZ R211, R15, R2, !PT ;  /* 0x000000020fd37209 */ /* 0x000fe20007810000 */
[----:B------:R-:W-:Y:S01]  /*ad80*/  FFMA.FTZ R58, R205, -UR4, R58 ;  /* 0x80000004cd3a7c23 */ /* 0x000fe2000801003a */
[----:B------:R-:W-:Y:S01]  /*ad90*/  FMNMX.FTZ R169, R44, R169, !PT ;  /* 0x000000a92ca97209 */ /* 0x000fe20007810000 */
[C---:B--2---:R-:W-:Y:S01]  /*ada0*/  FFMA.FTZ R45, R204.reuse, -UR4, R45 ;  /* 0x80000004cc2d7c23 */ /* 0x044fe2000801002d */
[----:B------:R-:W-:Y:S01]  /*adb0*/  FMNMX.FTZ R172, R53, R171, !PT ;  /* 0x000000ab35ac7209 */ /* 0x000fe20007810000 */
[----:B------:R-:W-:Y:S03]  /*adc0*/  FFMA.FTZ R59, R204, -UR4, R59 ;  /* 0x80000004cc3b7c23 */ /* 0x000fe6000801003b */
[----:B------:R-:W-:Y:S02]  /*add0*/  FMNMX.FTZ R169, R45, R169, !PT ;  /* 0x000000a92da97209 */ /* 0x000fe40007810000 */
[----:B------:R-:W-:Y:S02]  /*ade0*/  FMNMX.FTZ R172, R64, R172, !PT ;  /* 0x000000ac40ac7209 */ /* 0x000fe40007810000 */
[----:B------:R-:W-:Y:S01]  /*adf0*/  FMNMX.FTZ R169, R56, R169, !PT ;  /* 0x000000a938a97209 */ /* 0x000fe20007810000 */
[C---:B---3--:R-:W-:Y:S01]  /*ae00*/  FFMA.FTZ R57, R0.reuse, -UR4, R57 ;  /* 0x8000000400397c23 */ /* 0x048fe20008010039 */
[----:B------:R-:W-:Y:S01]  /*ae10*/  FMNMX.FTZ R2, R65, R172, !PT ;  /* 0x000000ac41027209 */ /* 0x000fe20007810000 */
[----:B------:R-:W-:Y:S01]  /*ae20*/  FFMA.FTZ R63, R0, -UR4, R63 ;  /* 0x80000004003f7c23 */ /* 0x000fe2000801003f */
        /* <DEDUP_REMOVED lines=23> */
[----:B--2---:R-:W-:Y:S02]  /*afa0*/  FMNMX.FTZ R171, R171, R210, !PT ;  /* 0x000000d2abab7209 */ /* 0x004fe40007810000 */
        /* <DEDUP_REMOVED lines=11> */
[----:B------:R-:W-:Y:S02]  /*b060*/  FMNMX.FTZ R170, R66, R170, !PT ;  /* 0x000000aa42aa7209 */ /* 0x000fe40007810000 */
[----:B------:R-:W-:Y:S01]  /*b070*/  FMNMX.FTZ R2, R63, R0, !PT ;  /* 0x000000003f027209 */ /* 0x000fe20007810000 */
[C---:B------:R-:W-:Y:S01]  /*b080*/  FADD.FTZ R0, -R172.reuse, R168 ;  /* 0x000000a8ac007221 */ /* 0x040fe20000010100 */
[----:B------:R-:W-:Y:S02]  /*b090*/  FMNMX.FTZ R170, R67, R170, !PT ;  /* 0x000000aa43aa7209 */ /* 0x000fe40007810000 */
[----:B------:R-:W-:Y:S01]  /*b0a0*/  FSETP.NEU.FTZ.AND P0, PT, R172, -INF , PT ;  /* 0xff800000ac00780b */ /* 0x000fe20003f1d000 */
[----:B------:R-:W-:Y:S01]  /*b0b0*/  FMUL.FTZ R0, R0, c[0x0][0x23c] ;  /* 0x00008f0000007a20 */ /* 0x000fe20000410000 */
[----:B--2---:R-:W-:Y:S01]  /*b0c0*/  FMNMX.FTZ R171, R171, R169, !PT ;  /* 0x000000a9abab7209 */ /* 0x004fe20007810000 */
[----:B------:R-:W1:Y:S02]  /*b0d0*/  SHFL.BFLY PT, R208, R170, 0x2, 0x1f ;  /* 0x0c401f00aad07f89 */ /* 0x000e6400000e0000 */
[----:B------:R2:W3:Y:S06]  /*b0e0*/  MUFU.EX2 R169, R0 ;  /* 0x0000000000a97308 */ /* 0x0004ec0000000800 */
[----:B------:R-:W4:Y:S01]  /*b0f0*/  SHFL.BFLY PT, R3, R2, 0x2, 0x1f ;  /* 0x0c401f0002037f89 */ /* 0x000f2200000e0000 */
[----:B-1----:R-:W-:Y:S01]  /*b100*/  FMNMX.FTZ R170, R170, R208, !PT ;  /* 0x000000d0aaaa7209 */ /* 0x002fe20007810000 */
[----:B--2---:R-:W-:Y:S02]  /*b110*/  FADD.FTZ R0, -R171, R173 ;  /* 0x000000adab007221 */ /* 0x004fe40000010100 */
[----:B------:R-:W-:Y:S04]  /*b120*/  FMUL.FTZ R173, R172, c[0x0][0x23c] ;  /* 0x00008f00acad7a20 */ /* 0x000fe80000410000 */
[----:B------:R-:W1:Y:S01]  /*b130*/  SHFL.BFLY PT, R204, R170, 0x1, 0x1f ;  /* 0x0c201f00aacc7f89 */ /* 0x000e6200000e0000 */
[----:B------:R-:W-:Y:S01]  /*b140*/  FMUL.FTZ R168, R0, c[0x0][0x23c] ;  /* 0x00008f0000a87a20 */ /* 0x000fe20000410000 */
[----:B----4-:R-:W-:Y:S01]  /*b150*/  FMNMX.FTZ R0, R2, R3, !PT ;  /* 0x0000000302007209 */ /* 0x010fe20007810000 */
[----:B---3--:R-:W-:Y:S01]  /*b160*/  FMUL.FTZ R68, R169, R68 ;  /* 0x00000044a9447220 */ /* 0x008fe20000410000 */
[----:B------:R-:W-:Y:S01]  /*b170*/  FSEL R173, R173, RZ, P0 ;  /* 0x000000ffadad7208 */ /* 0x000fe20000000000 */
[----:B------:R-:W-:Y:S01]  /*b180*/  FMUL.FTZ R69, R169, R69 ;  /* 0x00000045a9457220 */ /* 0x000fe20000410000 */
[----:B------:R-:W-:Y:S02]  /*b190*/  FSETP.NEU.FTZ.AND P0, PT, R171, -INF , PT ;  /* 0xff800000ab00780b */ /* 0x000fe40003f1d000 */
[----:B------:R-:W2:Y:S01]  /*b1a0*/  SHFL.BFLY PT, R3, R0, 0x1, 0x1f ;  /* 0x0c201f0000037f89 */ /* 0x000ea200000e0000 */
[----:B------:R-:W3:Y:S01]  /*b1b0*/  MUFU.EX2 R168, R168 ;  /* 0x000000a800a87308 */ /* 0x000ee20000000800 */
[--C-:B------:R-:W-:Y:S02]  /*b1c0*/  FFMA.FTZ R4, R4, c[0x0][0x23c], -R173.reuse ;  /* 0x00008f0004047a23 */ /* 0x100fe400000108ad */
[--C-:B------:R-:W-:Y:S02]  /*b1d0*/  FFMA.FTZ R5, R5, c[0x0][0x23c], -R173.reuse ;  /* 0x00008f0005057a23 */ /* 0x100fe400000108ad */
[--C-:B------:R-:W-:Y:S02]  /*b1e0*/  FFMA.FTZ R16, R16, c[0x0][0x23c], -R173.reuse ;  /* 0x00008f0010107a23 */ /* 0x100fe400000108ad */
[--C-:B------:R-:W-:Y:S02]  /*b1f0*/  FFMA.FTZ R17, R17, c[0x0][0x23c], -R173.reuse ;  /* 0x00008f0011117a23 */ /* 0x100fe400000108ad */
[--C-:B------:R-:W-:Y:S01]  /*b200*/  FFMA.FTZ R217, R48, c[0x0][0x23c], -R173.reuse ;  /* 0x00008f0030d97a23 */ /* 0x100fe200000108ad */
[----:B------:R4:W-:Y:S01]  /*b210*/  MUFU.EX2 R210, R4 ;  /* 0x0000000400d27308 */ /* 0x0009e20000000800 */
[--C-:B------:R-:W-:Y:S02]  /*b220*/  FFMA.FTZ R211, R36, c[0x0][0x23c], -R173.reuse ;  /* 0x00008f0024d37a23 */ /* 0x100fe400000108ad */
[--C-:B------:R-:W-:Y:S01]  /*b230*/  FFMA.FTZ R36, R52, c[0x0][0x23c], -R173.reuse ;  /* 0x00008f0034247a23 */ /* 0x100fe200000108ad */
[----:B-1----:R-:W-:Y:S01]  /*b240*/  FMNMX.FTZ R170, R170, R204, !PT ;  /* 0x000000ccaaaa7209 */ /* 0x002fe20007810000 */
[----:B------:R-:W-:Y:S01]  /*b250*/  FFMA.FTZ R213, R37, c[0x0][0x23c], -R173 ;  /* 0x00008f0025d57a23 */ /* 0x000fe200000108ad */
[----:B------:R-:W1:Y:S01]  /*b260*/  LDSM.16.MT88.4 R204, [R221+0xc000] ;  /* 0x00c00000ddcc783b */ /* 0x000e620000004200 */
[----:B------:R-:W-:Y:S02]  /*b270*/  FMUL.FTZ R80, R169, R80 ;  /* 0x00000050a9507220 */ /* 0x000fe40000410000 */
[----:B------:R-:W-:Y:S01]  /*b280*/  FADD.FTZ R2, -R170, R174 ;  /* 0x000000aeaa027221 */ /* 0x000fe20000010100 */
[----:B------:R-:W5:Y:S01]  /*b290*/  MUFU.EX2 R248, R5 ;  /* 0x0000000500f87308 */ /* 0x000f620000000800 */
[----:B------:R-:W-:Y:S01]  /*b2a0*/  FMUL.FTZ R174, R171, c[0x0][0x23c] ;  /* 0x00008f00abae7a20 */ /* 0x000fe20000410000 */
[----:B--2---:R-:W-:Y:S01]  /*b2b0*/  FMNMX.FTZ R3, R0, R3, !PT ;  /* 0x0000000300037209 */ /* 0x004fe20007810000 */
[----:B------:R-:W-:Y:S02]  /*b2c0*/  FMUL.FTZ R2, R2, c[0x0][0x23c] ;  /* 0x00008f0002027a20 */ /* 0x000fe40000410000 */
[----:B---3--:R-:W-:Y:S01]  /*b2d0*/  FMUL.FTZ R72, R168, R72 ;  /* 0x00000048a8487220 */ /* 0x008fe20000410000 */
[----:B------:R-:W-:Y:S01]  /*b2e0*/  FSEL R174, R174, RZ, P0 ;  /* 0x000000ffaeae7208 */ /* 0x000fe20000000000 */
[C---:B------:R-:W-:Y:S01]  /*b2f0*/  FADD.FTZ R0, -R3.reuse, R175 ;  /* 0x000000af03007221 */ /* 0x040fe20000010100 */
[C---:B------:R-:W-:Y:S01]  /*b300*/  FSETP.NEU.FTZ.AND P0, PT, R170.reuse, -INF , PT ;  /* 0xff800000aa00780b */ /* 0x040fe20003f1d000 */
[----:B------:R-:W-:Y:S01]  /*b310*/  FMUL.FTZ R175, R170, c[0x0][0x23c] ;  /* 0x00008f00aaaf7a20 */ /* 0x000fe20000410000 */
[----:B------:R-:W2:Y:S01]  /*b320*/  MUFU.EX2 R2, R2 ;  /* 0x0000000200027308 */ /* 0x000ea20000000800 */
[----:B------:R-:W-:Y:S02]  /*b330*/  FMUL.FTZ R208, R3, c[0x0][0x23c] ;  /* 0x00008f0003d07a20 */ /* 0x000fe40000410000 */
[----:B------:R-:W-:Y:S01]  /*b340*/  FMUL.FTZ R0, R0, c[0x0][0x23c] ;  /* 0x00008f0000007a20 */ /* 0x000fe20000410000 */
[----:B------:R-:W-:Y:S01]  /*b350*/  FSEL R175, R175, RZ, P0 ;  /* 0x000000ffafaf7208 */ /* 0x000fe20000000000 */
[--C-:B------:R-:W-:Y:S01]  /*b360*/  FFMA.FTZ R12, R12, c[0x0][0x23c], -R174.reuse ;  /* 0x00008f000c0c7a23 */ /* 0x100fe200000108ae */
[----:B------:R-:W-:Y:S01]  /*b370*/  FSETP.NEU.FTZ.AND P0, PT, R3, -INF , PT ;  /* 0xff8000000300780b */ /* 0x000fe20003f1d000 */
[----:B------:R-:W-:Y:S02]  /*b380*/  FFMA.FTZ R13, R13, c[0x0][0x23c], -R174 ;  /* 0x00008f000d0d7a23 */ /* 0x000fe400000108ae */
[--C-:B------:R-:W-:Y:S01]  /*b390*/  FFMA.FTZ R18, R18, c[0x0][0x23c], -R175.reuse ;  /* 0x00008f0012127a23 */ /* 0x100fe200000108af */
[----:B------:R-:W-:Y:S01]  /*b3a0*/  FSEL R208, R208, RZ, P0 ;  /* 0x000000ffd0d07208 */ /* 0x000fe20000000000 */
[--C-:B------:R-:W-:Y:S01]  /*b3b0*/  FFMA.FTZ R6, R6, c[0x0][0x23c], -R175.reuse ;  /* 0x00008f0006067a23 */ /* 0x100fe200000108af */
[----:B------:R-:W3:Y:S01]  /*b3c0*/  MUFU.EX2 R0, R0 ;  /* 0x0000000000007308 */ /* 0x000ee20000000800 */
[--C-:B------:R-:W-:Y:S02]  /*b3d0*/  FFMA.FTZ R7, R7, c[0x0][0x23c], -R175.reuse ;  /* 0x00008f0007077a23 */ /* 0x100fe400000108af */
[--C-:B------:R-:W-:Y:S02]  /*b3e0*/  FFMA.FTZ R14, R14, c[0x0][0x23c], -R208.reuse ;  /* 0x00008f000e0e7a23 */ /* 0x100fe400000108d0 */
[----:B------:R-:W-:Y:S02]  /*b3f0*/  FFMA.FTZ R15, R15, c[0x0][0x23c], -R208 ;  /* 0x00008f000f0f7a23 */ /* 0x000fe400000108d0 */
[----:B------:R-:W-:Y:S02]  /*b400*/  FFMA.FTZ R19, R19, c[0x0][0x23c], -R175 ;  /* 0x00008f0013137a23 */ /* 0x000fe400000108af */
[--C-:B------:R-:W-:Y:S01]  /*b410*/  FFMA.FTZ R8, R8, c[0x0][0x23c], -R174.reuse ;  /* 0x00008f0008087a23 */ /* 0x100fe200000108ae */
[----:B------:R-:W1:Y:S01]  /*b420*/  MUFU.EX2 R219, R18 ;  /* 0x0000001200db7308 */ /* 0x000e620000000800 */
[----:B------:R-:W-:Y:S02]  /*b430*/  FFMA.FTZ R9, R9, c[0x0][0x23c], -R174 ;  /* 0x00008f0009097a23 */ /* 0x000fe400000108ae */
[--C-:B------:R-:W-:Y:S02]  /*b440*/  FFMA.FTZ R10, R10, c[0x0][0x23c], -R208.reuse ;  /* 0x00008f000a0a7a23 */ /* 0x100fe400000108d0 */
[----:B------:R-:W-:Y:S02]  /*b450*/  FFMA.FTZ R11, R11, c[0x0][0x23c], -R208 ;  /* 0x00008f000b0b7a23 */ /* 0x000fe400000108d0 */
[C---:B----4-:R-:W-:Y:S01]  /*b460*/  FMUL.FTZ R4, R169.reuse, R180 ;  /* 0x000000b4a9047220 */ /* 0x050fe20000410000 */
[----:B-----5:R-:W-:Y:S01]  /*b470*/  F2FP.PACK_AB R180, R248, R210 ;  /* 0x000000d2f8b4723e */ /* 0x020fe200000000ff */
[C---:B------:R-:W-:Y:S01]  /*b480*/  FMUL.FTZ R5, R169.reuse, R181 ;  /* 0x000000b5a9057220 */ /* 0x040fe20000410000 */
[----:B------:R4:W-:Y:S01]  /*b490*/  MUFU.EX2 R215, R12 ;  /* 0x0000000c00d77308 */ /* 0x0009e20000000800 */
[C---:B--2---:R-:W-:Y:S02]  /*b4a0*/  FMUL.FTZ R70, R2.reuse, R70 ;  /* 0x0000004602467220 */ /* 0x044fe40000410000 */
[----:B------:R-:W-:Y:S02]  /*b4b0*/  FMUL.FTZ R71, R2, R71 ;  /* 0x0000004702477220 */ /* 0x000fe40000410000 */
[----:B------:R-:W-:Y:S02]  /*b4c0*/  FMUL.FTZ R73, R168, R73 ;  /* 0x00000049a8497220 */ /* 0x000fe40000410000 */
[C---:B---3--:R-:W-:Y:S02]  /*b4d0*/  FMUL.FTZ R74, R0.reuse, R74 ;  /* 0x0000004a004a7220 */ /* 0x048fe40000410000 */
[----:B------:R-:W-:Y:S01]  /*b4e0*/  FMUL.FTZ R75, R0, R75 ;  /* 0x0000004b004b7220 */ /* 0x000fe20000410000 */
[----:B------:R2:W-:Y:S01]  /*b4f0*/  MUFU.EX2 R246, R13 ;  /* 0x0000000d00f67308 */ /* 0x0005e20000000800 */
[C---:B------:R-:W-:Y:S02]  /*b500*/  FMUL.FTZ R76, R168.reuse, R76 ;  /* 0x0000004ca84c7220 */ /* 0x040fe40000410000 */
[----:B------:R-:W-:Y:S01]  /*b510*/  FMUL.FTZ R77, R168, R77 ;  /* 0x0000004da84d7220 */ /* 0x000fe20000410000 */
[----:B-1----:R-:W-:Y:S01]  /*b520*/  MOV R48, R219 ;  /* 0x000000db00307202 */ /* 0x002fe20000000f00 */
[----:B------:R-:W-:Y:S02]  /*b530*/  FMUL.FTZ R18, R2, R190 ;  /* 0x000000be02127220 */ /* 0x000fe40000410000 */
[C---:B------:R-:W-:Y:S02]  /*b540*/  FMUL.FTZ R78, R0.reuse, R78 ;  /* 0x0000004e004e7220 */ /* 0x040fe40000410000 */
[----:B------:R-:W-:Y:S01]  /*b550*/  FMUL.FTZ R79, R0, R79 ;  /* 0x0000004f004f7220 */ /* 0x000fe20000410000 */
[----:B------:R-:W1:Y:S01]  /*b560*/  MUFU.EX2 R241, R14 ;  /* 0x0000000e00f17308 */ /* 0x000e620000000800 */
[C---:B------:R-:W-:Y:S02]  /*b570*/  FMUL.FTZ R81, R169.reuse, R81 ;  /* 0x00000051a9517220 */ /* 0x040fe40000410000 */
[----:B------:R-:W-:Y:S02]  /*b580*/  FMUL.FTZ R82, R2, R82 ;  /* 0x0000005202527220 */ /* 0x000fe40000410000 */
[----:B----4-:R-:W-:Y:S02]  /*b590*/  FMUL.FTZ R12, R168, R184 ;  /* 0x000000b8a80c7220 */ /* 0x010fe40000410000 */
[C---:B------:R-:W-:Y:S02]  /*b5a0*/  FMUL.FTZ R83, R2.reuse, R83 ;  /* 0x0000005302537220 */ /* 0x040fe40000410000 */
[C---:B------:R-:W-:Y:S01]  /*b5b0*/  FMUL.FTZ R84, R169.reuse, R84 ;  /* 0x00000054a9547220 */ /* 0x040fe20000410000 */
[----:B------:R-:W3:Y:S01]  /*b5c0*/  MUFU.EX2 R240, R15 ;  /* 0x0000000f00f07308 */ /* 0x000ee20000000800 */
[C---:B------:R-:W-:Y:S02]  /*b5d0*/  FMUL.FTZ R85, R169.reuse, R85 ;  /* 0x00000055a9557220 */ /* 0x040fe40000410000 */
[----:B------:R-:W-:Y:S02]  /*b5e0*/  FMUL.FTZ R86, R2, R86 ;  /* 0x0000005602567220 */ /* 0x000fe40000410000 */
[----:B--2---:R-:W-:Y:S02]  /*b5f0*/  FMUL.FTZ R13, R168, R185 ;  /* 0x000000b9a80d7220 */ /* 0x004fe40000410000 */
[----:B------:R-:W-:Y:S02]  /*b600*/  FMUL.FTZ R87, R2, R87 ;  /* 0x0000005702577220 */ /* 0x000fe40000410000 */
[C---:B------:R-:W-:Y:S01]  /*b610*/  FMUL.FTZ R88, R168.reuse, R88 ;  /* 0x00000058a8587220 */ /* 0x040fe20000410000 */
[----:B------:R2:W-:Y:S01]  /*b620*/  MUFU.EX2 R212, R16 ;  /* 0x0000001000d47308 */ /* 0x0005e20000000800 */
[----:B------:R-:W-:Y:S02]  /*b630*/  FMUL.FTZ R89, R168, R89 ;  /* 0x00000059a8597220 */ /* 0x000fe40000410000 */
[C---:B------:R-:W-:Y:S01]  /*b640*/  FMUL.FTZ R90, R0.reuse, R90 ;  /* 0x0000005a005a7220 */ /* 0x040fe20000410000 */
[----:B-1----:R-:W-:Y:S01]  /*b650*/  MOV R37, R241 ;  /* 0x000000f100257202 */ /* 0x002fe20000000f00 */
[C---:B------:R-:W-:Y:S02]  /*b660*/  FMUL.FTZ R14, R0.reuse, R186 ;  /* 0x000000ba000e7220 */ /* 0x040fe40000410000 */
[----:B------:R-:W-:Y:S02]  /*b670*/  FMUL.FTZ R91, R0, R91 ;  /* 0x0000005b005b7220 */ /* 0x000fe40000410000 */
[C---:B------:R-:W-:Y:S01]  /*b680*/  FMUL.FTZ R92, R168.reuse, R92 ;  /* 0x0000005ca85c7220 */ /* 0x040fe20000410000 */
[----:B------:R1:W4:Y:S01]  /*b690*/  MUFU.EX2 R244, R17 ;  /* 0x0000001100f47308 */ /* 0x0003220000000800 */
[----:B------:R-:W-:Y:S02]  /*b6a0*/  FMUL.FTZ R93, R168, R93 ;  /* 0x0000005da85d7220 */ /* 0x000fe40000410000 */
[C---:B------:R-:W-:Y:S01]  /*b6b0*/  FMUL.FTZ R94, R0.reuse, R94 ;  /* 0x0000005e005e7220 */ /* 0x040fe20000410000 */
[----:B---3--:R-:W-:Y:S01]  /*b6c0*/  MOV R52, R240 ;  /* 0x000000f000347202 */ /* 0x008fe20000000f00 */
[C---:B------:R-:W-:Y:S02]  /*b6d0*/  FMUL.FTZ R15, R0.reuse, R187 ;  /* 0x000000bb000f7220 */ /* 0x040fe40000410000 */
[----:B------:R-:W3:Y:S01]  /*b6e0*/  LDSM.16.MT88.4 R184, [R222+0xc000] ;  /* 0x00c00000deb8783b */ /* 0x000ee20000004200 */
[----:B------:R-:W-:Y:S02]  /*b6f0*/  FMUL.FTZ R95, R0, R95 ;  /* 0x0000005f005f7220 */ /* 0x000fe40000410000 */
[----:B------:R5:W-:Y:S01]  /*b700*/  MUFU.EX2 R218, R6 ;  /* 0x0000000600da7308 */ /* 0x000be20000000800 */
[C---:B------:R-:W-:Y:S02]  /*b710*/  FMUL.FTZ R96, R169.reuse, R96 ;  /* 0x00000060a9607220 */ /* 0x040fe40000410000 */
[C---:B------:R-:W-:Y:S02]  /*b720*/  FMUL.FTZ R97, R169.reuse, R97 ;  /* 0x00000061a9617220 */ /* 0x040fe40000410000 */
[----:B--2---:R-:W-:Y:S02]  /*b730*/  FMUL.FTZ R16, R169, R188 ;  /* 0x000000bca9107220 */ /* 0x004fe40000410000 */
[C---:B------:R-:W-:Y:S02]  /*b740*/  FMUL.FTZ R98, R2.reuse, R98 ;  /* 0x0000006202627220 */ /* 0x040fe40000410000 */
[----:B------:R-:W-:Y:S01]  /*b750*/  FMUL.FTZ R99, R2, R99 ;  /* 0x0000006302637220 */ /* 0x000fe20000410000 */
[----:B------:R-:W2:Y:S01]  /*b760*/  MUFU.EX2 R216, R7 ;  /* 0x0000000700d87308 */ /* 0x000ea20000000800 */
[--C-:B------:R-:W-:Y:S02]  /*b770*/  FFMA.FTZ R21, R21, c[0x0][0x23c], -R173.reuse ;  /* 0x00008f0015157a23 */ /* 0x100fe400000108ad */
[--C-:B------:R-:W-:Y:S02]  /*b780*/  FFMA.FTZ R20, R20, c[0x0][0x23c], -R173.reuse ;  /* 0x00008f0014147a23 */ /* 0x100fe400000108ad */
[C---:B-1----:R-:W-:Y:S02]  /*b790*/  FMUL.FTZ R17, R169.reuse, R189 ;  /* 0x000000bda9117220 */ /* 0x042fe40000410000 */
[C---:B------:R-:W-:Y:S02]  /*b7a0*/  FMUL.FTZ R100, R169.reuse, R100 ;  /* 0x00000064a9647220 */ /* 0x040fe40000410000 */
[----:B------:R-:W-:Y:S01]  /*b7b0*/  FMUL.FTZ R101, R169, R101 ;  /* 0x00000065a9657220 */ /* 0x000fe20000410000 */
[----:B------:R-:W1:Y:S01]  /*b7c0*/  MUFU.EX2 R247, R19 ;  /* 0x0000001300f77308 */ /* 0x000e620000000800 */
[C---:B------:R-:W-:Y:S02]  /*b7d0*/  FMUL.FTZ R102, R2.reuse, R102 ;  /* 0x0000006602667220 */ /* 0x040fe40000410000 */
[C---:B------:R-:W-:Y:S02]  /*b7e0*/  FMUL.FTZ R103, R2.reuse, R103 ;  /* 0x0000006702677220 */ /* 0x040fe40000410000 */
[----:B-----5:R-:W-:Y:S01]  /*b7f0*/  FMUL.FTZ R6, R2, R182 ;  /* 0x000000b602067220 */ /* 0x020fe20000410000 */
[----:B----4-:R-:W-:Y:S01]  /*b800*/  F2FP.PACK_AB R182, R244, R212 ;  /* 0x000000d4f4b6723e */ /* 0x010fe200000000ff */
[C---:B------:R-:W-:Y:S02]  /*b810*/  FMUL.FTZ R104, R168.reuse, R104 ;  /* 0x00000068a8687220 */ /* 0x040fe40000410000 */
[----:B------:R-:W-:Y:S01]  /*b820*/  FMUL.FTZ R105, R168, R105 ;  /* 0x00000069a8697220 */ /* 0x000fe20000410000 */
[----:B------:R4:W-:Y:S01]  /*b830*/  MUFU.EX2 R209, R8 ;  /* 0x0000000800d17308 */ /* 0x0009e20000000800 */
[C---:B------:R-:W-:Y:S02]  /*b840*/  FMUL.FTZ R106, R0.reuse, R106 ;  /* 0x0000006a006a7220 */ /* 0x040fe40000410000 */
[----:B------:R-:W-:Y:S01]  /*b850*/  FMUL.FTZ R107, R0, R107 ;  /* 0x0000006b006b7220 */ /* 0x000fe20000410000 */
[----:B--2---:R-:W-:Y:S01]  /*b860*/  F2FP.PACK_AB R181, R216, R218 ;  /* 0x000000dad8b5723e */ /* 0x004fe200000000ff */
[----:B------:R-:W-:Y:S02]  /*b870*/  FMUL.FTZ R7, R2, R183 ;  /* 0x000000b702077220 */ /* 0x000fe40000410000 */
[C---:B------:R-:W-:Y:S02]  /*b880*/  FMUL.FTZ R108, R168.reuse, R108 ;  /* 0x0000006ca86c7220 */ /* 0x040fe40000410000 */
[----:B------:R-:W-:Y:S01]  /*b890*/  FMUL.FTZ R109, R168, R109 ;  /* 0x0000006da86d7220 */ /* 0x000fe20000410000 */
[----:B------:R-:W2:Y:S01]  /*b8a0*/  MUFU.EX2 R245, R9 ;  /* 0x0000000900f57308 */ /* 0x000ea20000000800 */
[C---:B------:R-:W-:Y:S02]  /*b8b0*/  FMUL.FTZ R110, R0.reuse, R110 ;  /* 0x0000006e006e7220 */ /* 0x040fe40000410000 */
[----:B------:R-:W-:Y:S01]  /*b8c0*/  FMUL.FTZ R111, R0, R111 ;  /* 0x0000006f006f7220 */ /* 0x000fe20000410000 */
[----:B-1----:R-:W-:Y:S01]  /*b8d0*/  F2FP.PACK_AB R183, R247, R48 ;  /* 0x00000030f7b7723e */ /* 0x002fe200000000ff */
[----:B------:R-:W-:Y:S02]  /*b8e0*/  FFMA.FTZ R53, R53, c[0x0][0x23c], -R173 ;  /* 0x00008f0035357a23 */ /* 0x000fe400000108ad */
[----:B------:R-:W-:Y:S02]  /*b8f0*/  FFMA.FTZ R190, R56, c[0x0][0x23c], -R174 ;  /* 0x00008f0038be7a23 */ /* 0x000fe400000108ae */
[--C-:B------:R-:W-:Y:S01]  /*b900*/  FFMA.FTZ R42, R42, c[0x0][0x23c], -R208.reuse ;  /* 0x00008f002a2a7a23 */ /* 0x100fe200000108d0 */
[----:B------:R1:W-:Y:S01]  /*b910*/  MUFU.EX2 R243, R10 ;  /* 0x0000000a00f37308 */ /* 0x0003e20000000800 */
[-C--:B------:R-:W-:Y:S01]  /*b920*/  HMMA.16816.F32 R4, R180, R204.reuse, R4 ;  /* 0x000000ccb404723c */ /* 0x080fe20000001804 */
[----:B------:R-:W-:Y:S02]  /*b930*/  FMUL.FTZ R19, R2, R191 ;  /* 0x000000bf02137220 */ /* 0x000fe40000410000 */
[----:B----4-:R-:W-:Y:S02]  /*b940*/  FMUL.FTZ R8, R168, R176 ;  /* 0x000000b0a8087220 */ /* 0x010fe40000410000 */
[C---:B------:R-:W-:Y:S02]  /*b950*/  FMUL.FTZ R112, R169.reuse, R112 ;  /* 0x00000070a9707220 */ /* 0x040fe40000410000 */
[----:B------:R-:W-:Y:S02]  /*b960*/  FMUL.FTZ R113, R169, R113 ;  /* 0x00000071a9717220 */ /* 0x000fe40000410000 */
[----:B------:R-:W4:Y:S03]  /*b970*/  MUFU.EX2 R214, R11 ;  /* 0x0000000b00d67308 */ /* 0x000f260000000800 */
[----:B------:R-:W-:Y:S01]  /*b980*/  FMUL.FTZ R114, R2, R114 ;  /* 0x0000007202727220 */ /* 0x000fe20000410000 */
[----:B--2---:R-:W-:Y:S01]  /*b990*/  F2FP.PACK_AB R176, R245, R209 ;  /* 0x000000d1f5b0723e */ /* 0x004fe200000000ff */
[----:B------:R-:W-:Y:S02]  /*b9a0*/  FMUL.FTZ R9, R168, R177 ;  /* 0x000000b1a8097220 */ /* 0x000fe40000410000 */
[C---:B------:R-:W-:Y:S02]  /*b9b0*/  FMUL.FTZ R115, R2.reuse, R115 ;  /* 0x0000007302737220 */ /* 0x040fe40000410000 */
[C---:B------:R-:W-:Y:S01]  /*b9c0*/  FMUL.FTZ R116, R169.reuse, R116 ;  /* 0x00000074a9747220 */ /* 0x040fe20000410000 */
[----:B------:R-:W2:Y:S01]  /*b9d0*/  MUFU.EX2 R21, R21 ;  /* 0x0000001500157308 */ /* 0x000ea20000000800 */
[----:B------:R-:W-:Y:S02]  /*b9e0*/  FMUL.FTZ R117, R169, R117 ;  /* 0x00000075a9757220 */ /* 0x000fe40000410000 */
[----:B------:R-:W-:Y:S02]  /*b9f0*/  FMUL.FTZ R118, R2, R118 ;  /* 0x0000007602767220 */ /* 0x000fe40000410000 */
[----:B-1----:R-:W-:Y:S01]  /*ba00*/  FMUL.FTZ R10, R0, R178 ;  /* 0x000000b2000a7220 */ /* 0x002fe20000410000 */
[----:B------:R-:W-:Y:S01]  /*ba10*/  F2FP.PACK_AB R178, R246, R215 ;  /* 0x000000d7f6b2723e */ /* 0x000fe200000000ff */
[----:B------:R-:W-:Y:S02]  /*ba20*/  FMUL.FTZ R119, R2, R119 ;  /* 0x0000007702777220 */ /* 0x000fe40000410000 */
[C---:B------:R-:W-:Y:S01]  /*ba30*/  FMUL.FTZ R120, R168.reuse, R120 ;  /* 0x00000078a8787220 */ /* 0x040fe20000410000 */
[----:B------:R1:W5:Y:S01]  /*ba40*/  MUFU.EX2 R242, R20 ;  /* 0x0000001400f27308 */ /* 0x0003620000000800 */
[----:B------:R-:W-:Y:S02]  /*ba50*/  FMUL.FTZ R121, R168, R121 ;  /* 0x00000079a8797220 */ /* 0x000fe40000410000 */
[----:B------:R-:W-:Y:S01]  /*ba60*/  FMUL.FTZ R122, R0, R122 ;  /* 0x0000007a007a7220 */ /* 0x000fe20000410000 */
[----:B----4-:R-:W-:Y:S01]  /*ba70*/  F2FP.PACK_AB R177, R214, R243 ;  /* 0x000000f3d6b1723e */ /* 0x010fe200000000ff */
[----:B------:R-:W-:Y:S01]  /*ba80*/  FMUL.FTZ R11, R0, R179 ;  /* 0x000000b3000b7220 */ /* 0x000fe20000410000 */
[----:B------:R-:W-:Y:S01]  /*ba90*/  F2FP.PACK_AB R179, R52, R37 ;  /* 0x0000002534b3723e */ /* 0x000fe200000000ff */
[--C-:B------:R-:W-:Y:S02]  /*baa0*/  FFMA.FTZ R43, R43, c[0x0][0x23c], -R208.reuse ;  /* 0x00008f002b2b7a23 */ /* 0x100fe400000108d0 */
[----:B------:R-:W-:Y:S01]  /*bab0*/  FFMA.FTZ R191, R66, c[0x0][0x23c], -R175 ;  /* 0x00008f0042bf7a23 */ /* 0x000fe200000108af */
[----:B------:R-:W-:Y:S01]  /*bac0*/  MOV R66, R212 ;  /* 0x000000d400427202 */ /* 0x000fe20000000f00 */
[--C-:B------:R-:W-:Y:S01]  /*bad0*/  FFMA.FTZ R46, R46, c[0x0][0x23c], -R208.reuse ;  /* 0x00008f002e2e7a23 */ /* 0x100fe200000108d0 */
[----:B------:R-:W-:Y:S01]  /*bae0*/  MUFU.EX2 R211, R211 ;  /* 0x000000d300d37308 */ /* 0x000fe20000000800 */
[C---:B------:R-:W-:Y:S01]  /*baf0*/  HMMA.16816.F32 R8, R176.reuse, R204, R8 ;  /* 0x000000ccb008723c */ /* 0x040fe20000001808 */
[----:B------:R-:W-:Y:S02]  /*bb00*/  FFMA.FTZ R59, R59, c[0x0][0x23c], -R208 ;  /* 0x00008f003b3b7a23 */ /* 0x000fe400000108d0 */
[----:B------:R-:W-:Y:S02]  /*bb10*/  FMUL.FTZ R123, R0, R123 ;  /* 0x0000007b007b7220 */ /* 0x000fe40000410000 */
[C---:B------:R-:W-:Y:S02]  /*bb20*/  FMUL.FTZ R124, R168.reuse, R124 ;  /* 0x0000007ca87c7220 */ /* 0x040fe40000410000 */
[----:B------:R-:W-:Y:S01]  /*bb30*/  FMUL.FTZ R125, R168, R125 ;  /* 0x0000007da87d7220 */ /* 0x000fe20000410000 */
[-C--:B------:R-:W-:Y:S01]  /*bb40*/  HMMA.16816.F32 R12, R176, R206.reuse, R12 ;  /* 0x000000ceb00c723c */ /* 0x080fe2000000180c */
[C---:B------:R-:W-:Y:S01]  /*bb50*/  FMUL.FTZ R126, R0.reuse, R126 ;  /* 0x0000007e007e7220 */ /* 0x040fe20000410000 */
[----:B------:R-:W-:Y:S02]  /*bb60*/  MUFU.EX2 R213, R213 ;  /* 0x000000d500d57308 */ /* 0x000fe40000000800 */
[C---:B-1----:R-:W-:Y:S01]  /*bb70*/  FMUL.FTZ R20, R169.reuse, R192 ;  /* 0x000000c0a9147220 */ /* 0x042fe20000410000 */
[----:B--2---:R-:W-:Y:S01]  /*bb80*/  MOV R192, R21 ;  /* 0x0000001500c07202 */ /* 0x004fe20000000f00 */
[C---:B------:R-:W-:Y:S01]  /*bb90*/  FMUL.FTZ R21, R169.reuse, R193 ;  /* 0x000000c1a9157220 */ /* 0x040fe20000410000 */
[----:B------:R-:W-:Y:S01]  /*bba0*/  MOV R204, R246 ;  /* 0x000000f600cc7202 */ /* 0x000fe20000000f00 */
[C---:B------:R-:W-:Y:S01]  /*bbb0*/  HMMA.16816.F32 R16, R180.reuse, R206, R16 ;  /* 0x000000ceb410723c */ /* 0x040fe20000001810 */
[----:B------:R-:W2:Y:S03]  /*bbc0*/  LDL.LU R206, [R1+0x4] ;  /* 0x0000040001ce7983 */ /* 0x000ea60000300800 */
[----:B------:R-:W-:Y:S01]  /*bbd0*/  FMUL.FTZ R127, R0, R127 ;  /* 0x0000007f007f7220 */ /* 0x000fe20000410000 */
[----:B------:R-:W4:Y:S01]  /*bbe0*/  LDL.LU R193, [R1] ;  /* 0x0000000001c17983 */ /* 0x000f220000300800 */
[C---:B------:R-:W-:Y:S01]  /*bbf0*/  FMUL.FTZ R128, R169.reuse, R128 ;  /* 0x00000080a9807220 */ /* 0x040fe20000410000 */
[----:B------:R-:W-:Y:S01]  /*bc00*/  MOV R207, R244 ;  /* 0x000000f400cf7202 */ /* 0x000fe20000000f00 */
[-C--:B---3--:R-:W-:Y:S01]  /*bc10*/  HMMA.16816.F32 R68, R180, R184.reuse, R68 ;  /* 0x000000b8b444723c */ /* 0x088fe20000001844 */
[----:B------:R-:W3:Y:S01]  /*bc20*/  LDL.LU R56, [R1+0x8] ;  /* 0x0000080001387983 */ /* 0x000ee20000300800 */
[----:B------:R-:W-:Y:S02]  /*bc30*/  MUFU.EX2 R217, R217 ;  /* 0x000000d900d97308 */ /* 0x000fe40000000800 */
[C---:B------:R-:W-:Y:S01]  /*bc40*/  FMUL.FTZ R129, R169.reuse, R129 ;  /* 0x00000081a9817220 */ /* 0x040fe20000410000 */
[----:B------:R-:W-:Y:S01]  /*bc50*/  MOV R205, R247 ;  /* 0x000000f700cd7202 */ /* 0x000fe20000000f00 */
[C---:B------:R-:W-:Y:S02]  /*bc60*/  FMUL.FTZ R130, R2.reuse, R130 ;  /* 0x0000008202827220 */ /* 0x040fe40000410000 */
[C---:B------:R-:W-:Y:S01]  /*bc70*/  HMMA.16816.F32 R72, R176.reuse, R184, R72 ;  /* 0x000000b8b048723c */ /* 0x040fe20000001848 */
[C---:B------:R-:W-:Y:S03]  /*bc80*/  FMUL.FTZ R131, R2.reuse, R131 ;  /* 0x0000008302837220 */ /* 0x040fe60000410000 */
[C---:B------:R-:W-:Y:S02]  /*bc90*/  FMUL.FTZ R132, R169.reuse, R132 ;  /* 0x00000084a9847220 */ /* 0x040fe40000410000 */
[C---:B------:R-:W-:Y:S02]  /*bca0*/  FMUL.FTZ R133, R169.reuse, R133 ;  /* 0x00000085a9857220 */ /* 0x040fe40000410000 */
[-C--:B------:R-:W-:Y:S01]  /*bcb0*/  HMMA.16816.F32 R76, R176, R186.reuse, R76 ;  /* 0x000000bab04c723c */ /* 0x080fe2000000184c */
[C---:B------:R-:W-:Y:S03]  /*bcc0*/  FMUL.FTZ R134, R2.reuse, R134 ;  /* 0x0000008602867220 */ /* 0x040fe60000410000 */
[----:B------:R-:W-:Y:S02]  /*bcd0*/  FMUL.FTZ R135, R2, R135 ;  /* 0x0000008702877220 */ /* 0x000fe40000410000 */
        /* <DEDUP_REMOVED lines=20> */
[C---:B------:R-:W-:Y:S01]  /*be20*/  FMUL.FTZ R154, R0.reuse, R154 ;  /* 0x0000009a009a7220 */ /* 0x040fe20000410000 */
[-C--:B-1----:R-:W-:Y:S01]  /*be30*/  HMMA.16816.F32 R84, R180, R184.reuse, R84 ;  /* 0x000000b8b454723c */ /* 0x082fe20000001854 */
[----:B------:R-:W-:Y:S02]  /*be40*/  FMUL.FTZ R155, R0, R155 ;  /* 0x0000009b009b7220 */ /* 0x000fe40000410000 */
[C---:B------:R-:W-:Y:S02]  /*be50*/  FMUL.FTZ R156, R168.reuse, R156 ;  /* 0x0000009ca89c7220 */ /* 0x040fe40000410000 */
[----:B------:R-:W-:Y:S02]  /*be60*/  FMUL.FTZ R157, R168, R157 ;  /* 0x0000009da89d7220 */ /* 0x000fe40000410000 */
[C---:B------:R-:W-:Y:S01]  /*be70*/  FMUL.FTZ R158, R0.reuse, R158 ;  /* 0x0000009e009e7220 */ /* 0x040fe20000410000 */
[C---:B------:R-:W-:Y:S01]  /*be80*/  HMMA.16816.F32 R88, R176.reuse, R184, R88 ;  /* 0x000000b8b058723c */ /* 0x040fe20000001858 */
[----:B------:R-:W-:Y:S03]  /*be90*/  FMUL.FTZ R159, R0, R159 ;  /* 0x0000009f009f7220 */ /* 0x000fe60000410000 */
[C---:B------:R-:W-:Y:S02]  /*bea0*/  FMUL.FTZ R160, R169.reuse, R160 ;  /* 0x000000a0a9a07220 */ /* 0x040fe40000410000 */
[----:B------:R-:W-:Y:S02]  /*beb0*/  FMUL.FTZ R161, R169, R161 ;  /* 0x000000a1a9a17220 */ /* 0x000fe40000410000 */
        /* <DEDUP_REMOVED lines=9> */
[--C-:B------:R-:W-:Y:S02]  /*bf50*/  FFMA.FTZ R219, R49, c[0x0][0x23c], -R173.reuse ;  /* 0x00008f0031db7a23 */ /* 0x100fe400000108ad */
[----:B------:R-:W-:Y:S02]  /*bf60*/  FFMA.FTZ R49, R64, c[0x0][0x23c], -R173 ;  /* 0x00008f0040317a23 */ /* 0x000fe400000108ad */
[--C-:B------:R-:W-:Y:S02]  /*bf70*/  FFMA.FTZ R22, R22, c[0x0][0x23c], -R175.reuse ;  /* 0x00008f0016167a23 */ /* 0x100fe400000108af */
[----:B------:R-:W-:Y:S01]  /*bf80*/  FFMA.FTZ R23, R23, c[0x0][0x23c], -R175 ;  /* 0x00008f0017177a23 */ /* 0x000fe200000108af */
[----:B------:R-:W-:Y:S01]  /*bf90*/  MUFU.EX2 R219, R219 ;  /* 0x000000db00db7308 */ /* 0x000fe20000000800 */
[--C-:B------:R-:W-:Y:S02]  /*bfa0*/  FFMA.FTZ R32, R32, c[0x0][0x23c], -R173.reuse ;  /* 0x00008f0020207a23 */ /* 0x100fe400000108ad */
[--C-:B------:R-:W-:Y:S02]  /*bfb0*/  FFMA.FTZ R33, R33, c[0x0][0x23c], -R173.reuse ;  /* 0x00008f0021217a23 */ /* 0x100fe400000108ad */
[----:B------:R-:W-:Y:S02]  /*bfc0*/  FFMA.FTZ R173, R65, c[0x0][0x23c], -R173 ;  /* 0x00008f0041ad7a23 */ /* 0x000fe400000108ad */
[--C-:B------:R-:W-:Y:S02]  /*bfd0*/  FFMA.FTZ R65, R44, c[0x0][0x23c], -R174.reuse ;  /* 0x00008f002c417a23 */ /* 0x100fe400000108ae */
[--C-:B------:R-:W-:Y:S01]  /*bfe0*/  FFMA.FTZ R44, R38, c[0x0][0x23c], -R175.reuse ;  /* 0x00008f00262c7a23 */ /* 0x100fe200000108af */
[----:B------:R5:W-:Y:S01]  /*bff0*/  MUFU.EX2 R240, R22 ;  /* 0x0000001600f07308 */ /* 0x000be20000000800 */
[--C-:B------:R-:W-:Y:S02]  /*c000*/  FFMA.FTZ R34, R34, c[0x0][0x23c], -R175.reuse ;  /* 0x00008f0022227a23 */ /* 0x100fe400000108af */
[--C-:B------:R-:W-:Y:S02]  /*c010*/  FFMA.FTZ R35, R35, c[0x0][0x23c], -R175.reuse ;  /* 0x00008f0023237a23 */ /* 0x100fe400000108af */
[--C-:B------:R-:W-:Y:S02]  /*c020*/  FFMA.FTZ R24, R24, c[0x0][0x23c], -R174.reuse ;  /* 0x00008f0018187a23 */ /* 0x100fe400000108ae */
[----:B------:R-:W-:Y:S02]  /*c030*/  FFMA.FTZ R25, R25, c[0x0][0x23c], -R174 ;  /* 0x00008f0019197a23 */ /* 0x000fe400000108ae */
[--C-:B------:R-:W-:Y:S01]  /*c040*/  FFMA.FTZ R26, R26, c[0x0][0x23c], -R208.reuse ;  /* 0x00008f001a1a7a23 */ /* 0x100fe200000108d0 */
[----:B------:R5:W-:Y:S01]  /*c050*/  MUFU.EX2 R188, R33 ;  /* 0x0000002100bc7308 */ /* 0x000be20000000800 */
[----:B------:R-:W-:Y:S01]  /*c060*/  FFMA.FTZ R27, R27, c[0x0][0x23c], -R208 ;  /* 0x00008f001b1b7a23 */ /* 0x000fe200000108d0 */
[-C--:B-1----:R-:W-:Y:S01]  /*c070*/  HMMA.16816.F32 R100, R180, R184.reuse, R100 ;  /* 0x000000b8b464723c */ /* 0x082fe20000001864 */
[--C-:B------:R-:W-:Y:S02]  /*c080*/  FFMA.FTZ R28, R28, c[0x0][0x23c], -R174.reuse ;  /* 0x00008f001c1c7a23 */ /* 0x100fe400000108ae */
[----:B------:R-:W-:Y:S02]  /*c090*/  FFMA.FTZ R29, R29, c[0x0][0x23c], -R174 ;  /* 0x00008f001d1d7a23 */ /* 0x000fe400000108ae */
[--C-:B------:R-:W-:Y:S02]  /*c0a0*/  FFMA.FTZ R30, R30, c[0x0][0x23c], -R208.reuse ;  /* 0x00008f001e1e7a23 */ /* 0x100fe400000108d0 */
[----:B------:R-:W-:Y:S01]  /*c0b0*/  FFMA.FTZ R31, R31, c[0x0][0x23c], -R208 ;  /* 0x00008f001f1f7a23 */ /* 0x000fe200000108d0 */
[C---:B------:R-:W-:Y:S01]  /*c0c0*/  HMMA.16816.F32 R104, R176.reuse, R184, R104 ;  /* 0x000000b8b068723c */ /* 0x040fe20000001868 */
[----:B------:R1:W-:Y:S03]  /*c0d0*/  MUFU.EX2 R189, R28 ;  /* 0x0000001c00bd7308 */ /* 0x0003e60000000800 */
[----:B-----5:R-:W-:Y:S04]  /*c0e0*/  FMUL.FTZ R22, R2, R194 ;  /* 0x000000c202167220 */ /* 0x020fe80000410000 */
[-C--:B------:R-:W-:Y:S03]  /*c0f0*/  HMMA.16816.F32 R108, R176, R186.reuse, R108 ;  /* 0x000000bab06c723c */ /* 0x080fe6000000186c */
[----:B------:R5:W-:Y:S01]  /*c100*/  MUFU.EX2 R249, R23 ;  /* 0x0000001700f97308 */ /* 0x000be20000000800 */
[----:B------:R-:W-:Y:S04]  /*c110*/  FMUL.FTZ R33, R168, R197 ;  /* 0x000000c5a8217220 */ /* 0x000fe80000410000 */
[C---:B------:R-:W-:Y:S01]  /*c120*/  HMMA.16816.F32 R112, R180.reuse, R186, R112 ;  /* 0x000000bab470723c */ /* 0x040fe20000001870 */
[----:B------:R-:W5:Y:S04]  /*c130*/  LDSM.16.MT88.4 R184, [R221+0xe000] ;  /* 0x00e00000ddb8783b */ /* 0x000f680000004200 */
[----:B------:R-:W-:Y:S01]  /*c140*/  MUFU.EX2 R197, R44 ;  /* 0x0000002c00c57308 */ /* 0x000fe20000000800 */
[----:B-1----:R-:W-:Y:S09]  /*c150*/  F2FP.PACK_AB R28, R192, R242 ;  /* 0x000000f2c01c723e */ /* 0x002ff200000000ff */
[----:B------:R-:W1:Y:S01]  /*c160*/  MUFU.EX2 R32, R32 ;  /* 0x0000002000207308 */ /* 0x000e620000000800 */
[----:B-----5:R-:W-:Y:S09]  /*c170*/  FMUL.FTZ R23, R2, R195 ;  /* 0x000000c302177220 */ /* 0x020ff20000410000 */
[----:B------:R5:W-:Y:S10]  /*c180*/  MUFU.EX2 R251, R34 ;  /* 0x0000002200fb7308 */ /* 0x000bf40000000800 */
[----:B------:R5:W-:Y:S01]  /*c190*/  MUFU.EX2 R250, R35 ;  /* 0x0000002300fa7308 */ /* 0x000be20000000800 */
[----:B-1----:R-:W-:Y:S01]  /*c1a0*/  MOV R194, R32 ;  /* 0x0000002000c27202 */ /* 0x002fe20000000f00 */
[----:B------:R-:W-:Y:S01]  /*c1b0*/  FMUL.FTZ R32, R168, R196 ;  /* 0x000000c4a8207220 */ /* 0x000fe20000410000 */
[-C--:B------:R-:W-:Y:S07]  /*c1c0*/  HMMA.16816.F32 R116, R180, R184.reuse, R116 ;  /* 0x000000b8b474723c */ /* 0x080fee0000001874 */
[----:B------:R-:W-:Y:S01]  /*c1d0*/  MUFU.EX2 R196, R42 ;  /* 0x0000002a00c47308 */ /* 0x000fe20000000800 */
[C---:B------:R-:W-:Y:S01]  /*c1e0*/  HMMA.16816.F32 R120, R176.reuse, R184, R120 ;  /* 0x000000b8b078723c */ /* 0x040fe20000001878 */
[C---:B-----5:R-:W-:Y:S08]  /*c1f0*/  FMUL.FTZ R34, R0.reuse, R198 ;  /* 0x000000c600227220 */ /* 0x060ff00000410000 */
[----:B------:R1:W-:Y:S01]  /*c200*/  MUFU.EX2 R241, R24 ;  /* 0x0000001800f17308 */ /* 0x0003e20000000800 */
[-C--:B------:R-:W-:Y:S02]  /*c210*/  HMMA.16816.F32 R124, R176, R186.reuse, R124 ;  /* 0x000000bab07c723c */ /* 0x080fe4000000187c */
[----:B------:R-:W-:Y:S06]  /*c220*/  FMUL.FTZ R35, R0, R199 ;  /* 0x000000c700237220 */ /* 0x000fec0000410000 */
[C---:B------:R-:W-:Y:S01]  /*c230*/  HMMA.16816.F32 R128, R180.reuse, R186, R128 ;  /* 0x000000bab480723c */ /* 0x040fe20000001880 */
[----:B------:R-:W5:Y:S01]  /*c240*/  LDSM.16.MT88.4 R184, [R222+0xe000] ;  /* 0x00e00000deb8783b */ /* 0x000f620000004200 */
[----:B------:R1:W-:Y:S10]  /*c250*/  MUFU.EX2 R252, R25 ;  /* 0x0000001900fc7308 */ /* 0x0003f40000000800 */
[----:B------:R5:W-:Y:S01]  /*c260*/  MUFU.EX2 R247, R26 ;  /* 0x0000001a00f77308 */ /* 0x000be20000000800 */
[----:B-1----:R-:W-:Y:S01]  /*c270*/  FMUL.FTZ R24, R169, R200 ;  /* 0x000000c8a9187220 */ /* 0x002fe20000410000 */
[----:B------:R-:W-:Y:S01]  /*c280*/  MOV R200, R189 ;  /* 0x000000bd00c87202 */ /* 0x000fe20000000f00 */
[--C-:B------:R-:W-:Y:S01]  /*c290*/  FFMA.FTZ R189, R57, c[0x0][0x23c], -R174.reuse ;  /* 0x00008f0039bd7a23 */ /* 0x100fe200000108ae */
[----:B------:R-:W-:Y:S02]  /*c2a0*/  MOV R57, R204 ;  /* 0x000000cc00397202 */ /* 0x000fe40000000f00 */
[----:B------:R-:W-:Y:S04]  /*c2b0*/  MOV R204, R49 ;  /* 0x0000003100cc7202 */ /* 0x000fe80000000f00 */
[----:B------:R1:W-:Y:S01]  /*c2c0*/  MUFU.EX2 R246, R27 ;  /* 0x0000001b00f67308 */ /* 0x0003e20000000800 */
[----:B------:R-:W-:Y:S01]  /*c2d0*/  FMUL.FTZ R25, R169, R201 ;  /* 0x000000c9a9197220 */ /* 0x000fe20000410000 */
[----:B------:R-:W-:Y:S01]  /*c2e0*/  MOV R201, R188 ;  /* 0x000000bc00c97202 */ /* 0x000fe20000000f00 */
[--C-:B------:R-:W-:Y:S01]  /*c2f0*/  FFMA.FTZ R188, R60, c[0x0][0x23c], -R174.reuse ;  /* 0x00008f003cbc7a23 */ /* 0x100fe200000108ae */
[----:B------:R-:W-:Y:S06]  /*c300*/  MOV R60, R53 ;  /* 0x00000035003c7202 */ /* 0x000fec0000000f00 */
[----:B------:R1:W1:Y:S01]  /*c310*/  MUFU.EX2 R64, R29 ;  /* 0x0000001d00407308 */ /* 0x0002620000000800 */
[C---:B-----5:R-:W-:Y:S01]  /*c320*/  FMUL.FTZ R26, R2.reuse, R202 ;  /* 0x000000ca021a7220 */ /* 0x060fe20000410000 */
[-C--:B------:R-:W-:Y:S08]  /*c330*/  HMMA.16816.F32 R132, R180, R184.reuse, R132 ;  /* 0x000000b8b484723c */ /* 0x080ff00000001884 */
[----:B------:R5:W-:Y:S01]  /*c340*/  MUFU.EX2 R244, R30 ;  /* 0x0000001e00f47308 */ /* 0x000be20000000800 */
[----:B-1----:R-:W-:Y:S03]  /*c350*/  FMUL.FTZ R27, R2, R203 ;  /* 0x000000cb021b7220 */ /* 0x002fe60000410000 */
[----:B------:R-:W-:Y:S01]  /*c360*/  MOV R203, R205 ;  /* 0x000000cd00cb7202 */ /* 0x000fe20000000f00 */
[C---:B------:R-:W-:Y:S01]  /*c370*/  HMMA.16816.F32 R136, R176.reuse, R184, R136 ;  /* 0x000000b8b088723c */ /* 0x040fe20000001888 */
[----:B------:R-:W-:Y:S04]  /*c380*/  MOV R205, R215 ;  /* 0x000000d700cd7202 */ /* 0x000fe80000000f00 */
[----:B------:R-:W-:Y:S01]  /*c390*/  MUFU.EX2 R215, R65 ;  /* 0x0000004100d77308 */ /* 0x000fe20000000800 */
[----:B------:R-:W-:Y:S02]  /*c3a0*/  F2FP.PACK_AB R29, R249, R240 ;  /* 0x000000f0f91d723e */ /* 0x000fe400000000ff */
[-C--:B------:R-:W-:Y:S01]  /*c3b0*/  HMMA.16816.F32 R140, R176, R186.reuse, R140 ;  /* 0x000000bab08c723c */ /* 0x080fe2000000188c */
[----:B------:R-:W-:Y:S03]  /*c3c0*/  MOV R202, R64 ;  /* 0x0000004000ca7202 */ /* 0x000fe60000000f00 */
[----:B------:R-:W-:Y:S01]  /*c3d0*/  FFMA.FTZ R64, R45, c[0x0][0x23c], -R174 ;  /* 0x00008f002d407a23 */ /* 0x000fe200000108ae */
[----:B------:R-:W-:Y:S01]  /*c3e0*/  F2FP.PACK_AB R38, R202, R200 ;  /* 0x000000c8ca26723e */ /* 0x000fe200000000ff */
[----:B------:R-:W-:Y:S01]  /*c3f0*/  FFMA.FTZ R45, R51, c[0x0][0x23c], -R175 ;  /* 0x00008f00332d7a23 */ /* 0x000fe200000108af */
[----:B------:R1:W1:Y:S01]  /*c400*/  MUFU.EX2 R195, R31 ;  /* 0x0000001f00c37308 */ /* 0x0002620000000800 */
[C---:B------:R-:W-:Y:S01]  /*c410*/  HMMA.16816.F32 R144, R180.reuse, R186, R144 ;  /* 0x000000bab490723c */ /* 0x040fe20000001890 */
[----:B------:R-:W3:Y:S03]  /*c420*/  LDSM.16.MT88.4 R184, [R224+0xe000] ;  /* 0x00e00000e0b8783b */ /* 0x000ee60000004200 */
[----:B-----5:R-:W-:Y:S01]  /*c430*/  F2FP.PACK_AB R30, R201, R194 ;  /* 0x000000c2c91e723e */ /* 0x020fe200000000ff */
[----:B--2---:R-:W-:Y:S04]  /*c440*/  FFMA.FTZ R169, R169, R206, R210 ;  /* 0x000000cea9a97223 */ /* 0x004fe800000100d2 */
[----:B------:R-:W-:Y:S03]  /*c450*/  MUFU.EX2 R204, R204 ;  /* 0x000000cc00cc7308 */ /* 0x000fe60000000800 */
[----:B------:R-:W-:Y:S01]  /*c460*/  MOV R206, R207 ;  /* 0x000000cf00ce7202 */ /* 0x000fe20000000f00 */
[----:B----4-:R-:W-:Y:S01]  /*c470*/  FFMA.FTZ R209, R168, R193, R209 ;  /* 0x000000c1a8d17223 */ /* 0x010fe200000100d1 */
[----:B------:R-:W-:Y:S02]  /*c480*/  MOV R193, R52 ;  /* 0x0000003400c17202 */ /* 0x000fe40000000f00 */
[----:B------:R-:W-:Y:S02]  /*c490*/  MOV R168, R36 ;  /* 0x0000002400a87202 */ /* 0x000fe40000000f00 */
[----:B------:R-:W-:Y:S01]  /*c4a0*/  F2FP.PACK_AB R36, R252, R241 ;  /* 0x000000f1fc24723e */ /* 0x000fe200000000ff */
[----:B------:R-:W-:Y:S01]  /*c4b0*/  MUFU.EX2 R210, R43 ;  /* 0x0000002b00d27308 */ /* 0x000fe20000000800 */
[----:B-1----:R-:W-:Y:S09]  /*c4c0*/  F2FP.PACK_AB R31, R250, R251 ;  /* 0x000000fbfa1f723e */ /* 0x002ff200000000ff */
[----:B------:R-:W-:Y:S01]  /*c4d0*/  MUFU.EX2 R207, R46 ;  /* 0x0000002e00cf7308 */ /* 0x000fe20000000800 */
[-C--:B---3--:R-:W-:Y:S08]  /*c4e0*/  HMMA.16816.F32 R148, R180, R184.reuse, R148 ;  /* 0x000000b8b494723c */ /* 0x088ff00000001894 */
[C---:B------:R-:W-:Y:S08]  /*c4f0*/  HMMA.16816.F32 R152, R176.reuse, R184, R152 ;  /* 0x000000b8b098723c */ /* 0x040ff00000001898 */
[-C--:B------:R-:W-:Y:S08]  /*c500*/  HMMA.16816.F32 R156, R176, R186.reuse, R156 ;  /* 0x000000bab09c723c */ /* 0x080ff0000000189c */
[C---:B------:R-:W-:Y:S01]  /*c510*/  HMMA.16816.F32 R160, R180.reuse, R186, R160 ;  /* 0x000000bab4a0723c */ /* 0x040fe200000018a0 */
[----:B------:R-:W1:Y:S07]  /*c520*/  LDSM.16.MT88.4 R184, [R223+0xe000] ;  /* 0x00e00000dfb8783b */ /* 0x000e6e0000004200 */
[-C--:B-1----:R-:W-:Y:S08]  /*c530*/  HMMA.16816.F32 R20, R180, R184.reuse, R20 ;  /* 0x000000b8b414723c */ /* 0x082ff00000001814 */
[C---:B------:R-:W-:Y:S07]  /*c540*/  HMMA.16816.F32 R32, R176.reuse, R184, R32 ;  /* 0x000000b8b020723c */ /* 0x040fee0000001820 */
[--C-:B------:R-:W-:Y:S01]  /*c550*/  FFMA.FTZ R185, R40, c[0x0][0x23c], -R174.reuse ;  /* 0x00008f0028b97a23 */ /* 0x100fe200000108ae */
[-C--:B------:R-:W-:Y:S01]  /*c560*/  HMMA.16816.F32 R164, R176, R186.reuse, R164 ;  /* 0x000000bab0a4723c */ /* 0x080fe200000018a4 */
[----:B------:R-:W1:Y:S02]  /*c570*/  LDSM.16.MT88.4 R176, [R221+0xc800] ;  /* 0x00c80000ddb0783b */ /* 0x000e640000004200 */
[----:B------:R-:W-:Y:S01]  /*c580*/  MUFU.EX2 R198, R185 ;  /* 0x000000b900c67308 */ /* 0x000fe20000000800 */
[--C-:B------:R-:W-:Y:S02]  /*c590*/  FFMA.FTZ R40, R50, c[0x0][0x23c], -R175.reuse ;  /* 0x00008f0032287a23 */ /* 0x100fe400000108af */
[--C-:B------:R-:W-:Y:S02]  /*c5a0*/  FFMA.FTZ R184, R41, c[0x0][0x23c], -R174.reuse ;  /* 0x00008f0029b87a23 */ /* 0x100fe400000108ae */
[----:B------:R-:W-:Y:S01]  /*c5b0*/  HMMA.16816.F32 R24, R180, R186, R24 ;  /* 0x000000bab418723c */ /* 0x000fe20000001818 */
[----:B------:R-:W2:Y:S03]  /*c5c0*/  LDSM.16.MT88.4 R180, [R222+0xc800] ;  /* 0x00c80000deb4783b */ /* 0x000ea60000004200 */
[--C-:B------:R-:W-:Y:S01]  /*c5d0*/  FFMA.FTZ R41, R39, c[0x0][0x23c], -R175.reuse ;  /* 0x00008f0027297a23 */ /* 0x100fe200000108af */
[----:B------:R-:W-:Y:S01]  /*c5e0*/  F2FP.PACK_AB R39, R195, R244 ;  /* 0x000000f4c327723e */ /* 0x000fe200000000ff */
[----:B------:R-:W-:Y:S01]  /*c5f0*/  MUFU.EX2 R212, R184 ;  /* 0x000000b800d47308 */ /* 0x000fe20000000800 */
[--C-:B------:R-:W-:Y:S02]  /*c600*/  FFMA.FTZ R186, R54, c[0x0][0x23c], -R175.reuse ;  /* 0x00008f0036ba7a23 */ /* 0x100fe400000108af */
[--C-:B------:R-:W-:Y:S02]  /*c610*/  FFMA.FTZ R187, R55, c[0x0][0x23c], -R175.reuse ;  /* 0x00008f0037bb7a23 */ /* 0x100fe400000108af */
[----:B------:R-:W-:Y:S01]  /*c620*/  LDSM.16.MT88.4 R52, [R223+0xc800] ;  /* 0x00c80000df34783b */ /* 0x000fe20000004200 */
[----:B------:R-:W-:Y:S01]  /*c630*/  FFMA.FTZ R174, R61, c[0x0][0x23c], -R174 ;  /* 0x00008f003dae7a23 */ /* 0x000fe200000108ae */
[----:B------:R-:W-:Y:S01]  /*c640*/  MOV R61, R37 ;  /* 0x00000025003d7202 */ /* 0x000fe20000000f00 */
[----:B------:R-:W-:Y:S01]  /*c650*/  FFMA.FTZ R175, R67, c[0x0][0x23c], -R175 ;  /* 0x00008f0043af7a23 */ /* 0x000fe200000108af */
[----:B------:R-:W-:Y:S01]  /*c660*/  F2FP.PACK_AB R37, R246, R247 ;  /* 0x000000f7f625723e */ /* 0x000fe200000000ff */
[----:B------:R-:W-:Y:S01]  /*c670*/  MUFU.EX2 R199, R41 ;  /* 0x0000002900c77308 */ /* 0x000fe20000000800 */
[----:B------:R-:W-:Y:S09]  /*c680*/  MOV R67, R214 ;  /* 0x000000d600437202 */ /* 0x000ff20000000f00 */
[----:B------:R3:W-:Y:S01]  /*c690*/  MUFU.EX2 R214, R40 ;  /* 0x0000002800d67308 */ /* 0x0007e20000000800 */
[-C--:B-1----:R-:W-:Y:S09]  /*c6a0*/  HMMA.16816.F32 R4, R28, R176.reuse, R4 ;  /* 0x000000b01c04723c */ /* 0x082ff20000001804 */
[----:B------:R-:W-:Y:S01]  /*c6b0*/  MUFU.EX2 R175, R175 ;  /* 0x000000af00af7308 */ /* 0x000fe20000000800 */
[C---:B------:R-:W-:Y:S09]  /*c6c0*/  HMMA.16816.F32 R8, R36.reuse, R176, R8 ;  /* 0x000000b02408723c */ /* 0x040ff20000001808 */
[----:B------:R-:W-:Y:S03]  /*c6d0*/  MUFU.EX2 R174, R174 ;  /* 0x000000ae00ae7308 */ /* 0x000fe60000000800 */
[----:B------:R-:W-:Y:S01]  /*c6e0*/  MOV R177, R48 ;  /* 0x0000003000b17202 */ /* 0x000fe20000000f00 */
[-C--:B------:R-:W-:Y:S01]  /*c6f0*/  HMMA.16816.F32 R12, R36, R178.reuse, R12 ;  /* 0x000000b2240c723c */ /* 0x080fe2000000180c */
[----:B------:R-:W1:Y:S01]  /*c700*/  LDSM.16.MT88.4 R48, [R224+0xc800] ;  /* 0x00c80000e030783b */ /* 0x000e620000004200 */
[----:B------:R-:W-:Y:S04]  /*c710*/  MOV R176, R216 ;  /* 0x000000d800b07202 */ /* 0x000fe80000000f00 */
[----:B------:R4:W-:Y:S02]  /*c720*/  MUFU.EX2 R216, R45 ;  /* 0x0000002d00d87308 */ /* 0x0009e40000000800 */
[C---:B------:R-:W-:Y:S01]  /*c730*/  HMMA.16816.F32 R16, R28.reuse, R178, R16 ;  /* 0x000000b21c10723c */ /* 0x040fe20000001810 */
[----:B---3--:R-:W-:Y:S06]  /*c740*/  LDSM.16.MT88.4 R40, [R221+0xd000] ;  /* 0x00d00000dd28783b */ /* 0x008fec0000004200 */
[----:B------:R-:W-:Y:S01]  /*c750*/  MOV R178, R177 ;  /* 0x000000b100b27202 */ /* 0x000fe20000000f00 */
[-C--:B--2---:R-:W-:Y:S01]  /*c760*/  HMMA.16816.F32 R68, R28, R180.reuse, R68 ;  /* 0x000000b41c44723c */ /* 0x084fe20000001844 */
[----:B------:R-:W-:Y:S03]  /*c770*/  MOV R177, R57 ;  /* 0x0000003900b17202 */ /* 0x000fe60000000f00 */
[----:B------:R-:W-:Y:S01]  /*c780*/  FADD.FTZ R57, R245, R209 ;  /* 0x000000d1f5397221 */ /* 0x000fe20000010000 */
[----:B------:R-:W-:Y:S02]  /*c790*/  MOV R179, R218 ;  /* 0x000000da00b37202 */ /* 0x000fe40000000f00 */
[----:B------:R-:W-:Y:S01]  /*c7a0*/  MUFU.EX2 R218, R64 ;  /* 0x0000004000da7308 */ /* 0x000fe20000000800 */
[C---:B------:R-:W-:Y:S01]  /*c7b0*/  HMMA.16816.F32 R72, R36.reuse, R180, R72 ;  /* 0x000000b42448723c */ /* 0x040fe20000001848 */
[----:B------:R-:W-:Y:S03]  /*c7c0*/  MOV R209, R200 ;  /* 0x000000c800d17202 */ /* 0x000fe60000000f00 */
[----:B------:R-:W-:Y:S01]  /*c7d0*/  FFMA.FTZ R56, R2, R56, R179 ;  /* 0x0000003802387223 */ /* 0x000fe200000100b3 */
[----:B------:R-:W-:Y:S01]  /*c7e0*/  MOV R179, R61 ;  /* 0x0000003d00b37202 */ /* 0x000fe20000000f00 */
[--C-:B------:R-:W-:Y:S01]  /*c7f0*/  FFMA.FTZ R2, R47, c[0x0][0x23c], -R208.reuse ;  /* 0x00008f002f027a23 */ /* 0x100fe200000108d0 */
[----:B------:R-:W-:Y:S01]  /*c800*/  MOV R180, R176 ;  /* 0x000000b000b47202 */ /* 0x000fe20000000f00 */
[-C--:B------:R-:W-:Y:S01]  /*c810*/  HMMA.16816.F32 R76, R36, R182.reuse, R76 ;  /* 0x000000b6244c723c */ /* 0x080fe2000000184c */
[----:B----4-:R-:W-:Y:S01]  /*c820*/  LDSM.16.MT88.4 R44, [R224+0xd000] ;  /* 0x00d00000e02c783b */ /* 0x010fe20000004200 */
[----:B------:R-:W-:Y:S02]  /*c830*/  MUFU.EX2 R64, R187 ;  /* 0x000000bb00407308 */ /* 0x000fe40000000800 */
[----:B------:R-:W-:Y:S01]  /*c840*/  FFMA.FTZ R61, R58, c[0x0][0x23c], -R208 ;  /* 0x00008f003a3d7a23 */ /* 0x000fe200000108d0 */
[----:B------:R-:W-:Y:S01]  /*c850*/  MOV R176, R206 ;  /* 0x000000ce00b07202 */ /* 0x000fe20000000f00 */
[----:B------:R-:W-:Y:S01]  /*c860*/  FADD.FTZ R56, R180, R56 ;  /* 0x00000038b4387221 */ /* 0x000fe20000010000 */
[----:B------:R-:W-:Y:S01]  /*c870*/  MOV R180, R66 ;  /* 0x0000004200b47202 */ /* 0x000fe20000000f00 */
[C---:B------:R-:W-:Y:S01]  /*c880*/  HMMA.16816.F32 R80, R28.reuse, R182, R80 ;  /* 0x000000b61c50723c */ /* 0x040fe20000001850 */
[----:B------:R-:W-:Y:S03]  /*c890*/  MOV R181, R168 ;  /* 0x000000a800b57202 */ /* 0x000fe60000000f00 */
[----:B------:R-:W-:Y:S01]  /*c8a0*/  MUFU.EX2 R66, R190 ;  /* 0x000000be00427308 */ /* 0x000fe20000000800 */
[----:B------:R-:W-:Y:S01]  /*c8b0*/  MOV R168, R60 ;  /* 0x0000003c00a87202 */ /* 0x000fe20000000f00 */
[--C-:B------:R-:W-:Y:S01]  /*c8c0*/  FFMA.FTZ R60, R62, c[0x0][0x23c], -R208.reuse ;  /* 0x00008f003e3c7a23 */ /* 0x100fe200000108d0 */
[----:B------:R-:W-:Y:S01]  /*c8d0*/  MOV R183, R67 ;  /* 0x0000004300b77202 */ /* 0x000fe20000000f00 */
[-C--:B-1----:R-:W-:Y:S01]  /*c8e0*/  HMMA.16816.F32 R84, R28, R48.reuse, R84 ;  /* 0x000000301c54723c */ /* 0x082fe20000001854 */
[----:B------:R-:W-:Y:S03]  /*c8f0*/  FFMA.FTZ R208, R63, c[0x0][0x23c], -R208 ;  /* 0x00008f003fd07a23 */ /* 0x000fe600000108d0 */
[----:B------:R-:W-:Y:S02]  /*c900*/  MOV R245, R194 ;  /* 0x000000c200f57202 */ /* 0x000fe40000000f00 */
[----:B------:R-:W-:Y:S02]  /*c910*/  MUFU.EX2 R63, R191 ;  /* 0x000000bf003f7308 */ /* 0x000fe40000000800 */
[C---:B------:R-:W-:Y:S08]  /*c920*/  HMMA.16816.F32 R88, R36.reuse, R48, R88 ;  /* 0x000000302458723c */ /* 0x040ff00000001858 */
[-C--:B------:R-:W-:Y:S01]  /*c930*/  HMMA.16816.F32 R92, R36, R50.reuse, R92 ;  /* 0x00000032245c723c */ /* 0x080fe2000000185c */
[----:B------:R-:W-:Y:S07]  /*c940*/  MUFU.EX2 R62, R59 ;  /* 0x0000003b003e7308 */ /* 0x000fee0000000800 */
[C---:B------:R-:W-:Y:S01]  /*c950*/  HMMA.16816.F32 R96, R28.reuse, R50, R96 ;  /* 0x000000321c60723c */ /* 0x040fe20000001860 */
[----:B------:R-:W1:Y:S02]  /*c960*/  LDSM.16.MT88.4 R48, [R221+0xe800] ;  /* 0x00e80000dd30783b */ /* 0x000e640000004200 */
[----:B------:R2:W-:Y:S05]  /*c970*/  MUFU.EX2 R206, R2 ;  /* 0x0000000200ce7308 */ /* 0x0005ea0000000800 */
[-C--:B------:R-:W-:Y:S05]  /*c980*/  HMMA.16816.F32 R100, R28, R52.reuse, R100 ;  /* 0x000000341c64723c */ /* 0x080fea0000001864 */
[----:B------:R-:W-:Y:S03]  /*c990*/  MUFU.EX2 R208, R208 ;  /* 0x000000d000d07308 */ /* 0x000fe60000000800 */
[C---:B------:R-:W-:Y:S07]  /*c9a0*/  HMMA.16816.F32 R104, R36.reuse, R52, R104 ;  /* 0x000000342468723c */ /* 0x040fee0000001868 */
[----:B------:R3:W-:Y:S01]  /*c9b0*/  MUFU.EX2 R65, R181 ;  /* 0x000000b500417308 */ /* 0x0007e20000000800 */
[-C--:B------:R-:W-:Y:S01]  /*c9c0*/  HMMA.16816.F32 R108, R36, R54.reuse, R108 ;  /* 0x00000036246c723c */ /* 0x080fe2000000186c */
[----:B--2---:R-:W-:Y:S03]  /*c9d0*/  FADD.FTZ R2, R248, R169 ;  /* 0x000000a9f8027221 */ /* 0x004fe60000010000 */
[----:B------:R-:W-:Y:S04]  /*c9e0*/  MOV R248, R201 ;  /* 0x000000c900f87202 */ /* 0x000fe80000000f00 */
[C---:B------:R-:W-:Y:S01]  /*c9f0*/  HMMA.16816.F32 R112, R28.reuse, R54, R112 ;  /* 0x000000361c70723c */ /* 0x040fe20000001870 */
[----:B------:R-:W2:Y:S01]  /*ca00*/  LDSM.16.MT88.4 R52, [R222+0xe800] ;  /* 0x00e80000de34783b */ /* 0x000ea20000004200 */
[----:B------:R-:W-:Y:S02]  /*ca10*/  MUFU.EX2 R169, R189 ;  /* 0x000000bd00a97308 */ /* 0x000fe40000000800 */
[----:B------:R-:W-:Y:S04]  /*ca20*/  FADD.FTZ R2, R180, R2 ;  /* 0x00000002b4027221 */ /* 0x000fe80000010000 */
[----:B------:R-:W-:Y:S01]  /*ca30*/  FADD.FTZ R2, R176, R2 ;  /* 0x00000002b0027221 */ /* 0x000fe20000010000 */
[-C--:B-1----:R-:W-:Y:S03]  /*ca40*/  HMMA.16816.F32 R116, R28, R48.reuse, R116 ;  /* 0x000000301c74723c */ /* 0x082fe60000001874 */
[----:B------:R-:W1:Y:S01]  /*ca50*/  MUFU.EX2 R168, R168 ;  /* 0x000000a800a87308 */ /* 0x000e620000000800 */
[----:B------:R-:W-:Y:S01]  /*ca60*/  FADD.FTZ R2, R242, R2 ;  /* 0x00000002f2027221 */ /* 0x000fe20000010000 */
[----:B------:R-:W-:Y:S02]  /*ca70*/  MOV R242, R192 ;  /* 0x000000c000f27202 */ /* 0x000fe40000000f00 */
[----:B---3--:R-:W-:Y:S01]  /*ca80*/  MOV R181, R205 ;  /* 0x000000cd00b57202 */ /* 0x008fe20000000f00 */
[C---:B------:R-:W-:Y:S04]  /*ca90*/  HMMA.16816.F32 R120, R36.reuse, R48, R120 ;  /* 0x000000302478723c */ /* 0x040fe80000001878 */
[----:B------:R-:W-:Y:S01]  /*caa0*/  FADD.FTZ R2, R242, R2 ;  /* 0x00000002f2027221 */ /* 0x000fe20000010000 */
[----:B------:R-:W-:Y:S03]  /*cab0*/  MUFU.EX2 R205, R173 ;  /* 0x000000ad00cd7308 */ /* 0x000fe60000000800 */
[-C--:B------:R-:W-:Y:S07]  /*cac0*/  HMMA.16816.F32 R124, R36, R50.reuse, R124 ;  /* 0x00000032247c723c */ /* 0x080fee000000187c */
[----:B------:R3:W-:Y:S01]  /*cad0*/  MUFU.EX2 R173, R188 ;  /* 0x000000bc00ad7308 */ /* 0x0007e20000000800 */
[C---:B------:R-:W-:Y:S01]  /*cae0*/  HMMA.16816.F32 R128, R28.reuse, R50, R128 ;  /* 0x000000321c80723c */ /* 0x040fe20000001880 */
[----:B------:R-:W4:Y:S03]  /*caf0*/  LDSM.16.MT88.4 R48, [R224+0xe800] ;  /* 0x00e80000e030783b */ /* 0x000f260000004200 */
[----:B-1----:R-:W-:Y:S04]  /*cb00*/  F2FP.PACK_AB R200, R168, R65 ;  /* 0x00000041a8c8723e */ /* 0x002fe800000000ff */
[-C--:B--2---:R-:W-:Y:S01]  /*cb10*/  HMMA.16816.F32 R132, R28, R52.reuse, R132 ;  /* 0x000000341c84723c */ /* 0x084fe20000001884 */
[----:B------:R-:W1:Y:S07]  /*cb20*/  MUFU.EX2 R67, R186 ;  /* 0x000000ba00437308 */ /* 0x000e6e0000000800 */
[C---:B------:R-:W-:Y:S03]  /*cb30*/  HMMA.16816.F32 R136, R36.reuse, R52, R136 ;  /* 0x000000342488723c */ /* 0x040fe60000001888 */
[----:B------:R-:W-:Y:S01]  /*cb40*/  MUFU.EX2 R60, R60 ;  /* 0x0000003c003c7308 */ /* 0x000fe20000000800 */
[----:B---3--:R-:W-:Y:S04]  /*cb50*/  LDSM.16.MT88.4 R188, [R221+0xd800] ;  /* 0x00d80000ddbc783b */ /* 0x008fe80000004200 */
[-C--:B------:R-:W-:Y:S05]  /*cb60*/  HMMA.16816.F32 R140, R36, R54.reuse, R140 ;  /* 0x00000036248c723c */ /* 0x080fea000000188c */
[----:B------:R-:W2:Y:S03]  /*cb70*/  MUFU.EX2 R61, R61 ;  /* 0x0000003d003d7308 */ /* 0x000ea60000000800 */
[C---:B------:R-:W-:Y:S01]  /*cb80*/  HMMA.16816.F32 R144, R28.reuse, R54, R144 ;  /* 0x000000361c90723c */ /* 0x040fe20000001890 */
[----:B------:R-:W3:Y:S03]  /*cb90*/  LDSM.16.MT88.4 R52, [R223+0xe800] ;  /* 0x00e80000df34783b */ /* 0x000ee60000004200 */
[----:B-1----:R-:W-:Y:S04]  /*cba0*/  F2FP.PACK_AB R201, R64, R67 ;  /* 0x0000004340c9723e */ /* 0x002fe800000000ff */
[-C--:B----4-:R-:W-:Y:S08]  /*cbb0*/  HMMA.16816.F32 R148, R28, R48.reuse, R148 ;  /* 0x000000301c94723c */ /* 0x090ff00000001894 */
[C---:B------:R-:W-:Y:S08]  /*cbc0*/  HMMA.16816.F32 R152, R36.reuse, R48, R152 ;  /* 0x000000302498723c */ /* 0x040ff00000001898 */
[-C--:B------:R-:W-:Y:S08]  /*cbd0*/  HMMA.16816.F32 R156, R36, R50.reuse, R156 ;  /* 0x00000032249c723c */ /* 0x080ff0000000189c */
[C---:B------:R-:W-:Y:S01]  /*cbe0*/  HMMA.16816.F32 R160, R28.reuse, R50, R160 ;  /* 0x000000321ca0723c */ /* 0x040fe200000018a0 */
[----:B------:R-:W1:Y:S07]  /*cbf0*/  LDSM.16.MT88.4 R48, [R222+0xd000] ;  /* 0x00d00000de30783b */ /* 0x000e6e0000004200 */
[-C--:B---3--:R-:W-:Y:S08]  /*cc00*/  HMMA.16816.F32 R20, R28, R52.reuse, R20 ;  /* 0x000000341c14723c */ /* 0x088ff00000001814 */
[C---:B------:R-:W-:Y:S01]  /*cc10*/  HMMA.16816.F32 R32, R36.reuse, R52, R32 ;  /* 0x000000342420723c */ /* 0x040fe20000001820 */
[----:B------:R-:W3:Y:S07]  /*cc20*/  LDL.LU R52, [R1+0xc] ;  /* 0x00000c0001347983 */ /* 0x000eee0000300800 */
[-C--:B------:R-:W-:Y:S07]  /*cc30*/  HMMA.16816.F32 R164, R36, R54.reuse, R164 ;  /* 0x0000003624a4723c */ /* 0x080fee00000018a4 */
[----:B------:R-:W-:Y:S01]  /*cc40*/  F2FP.PACK_AB R36, R212, R198 ;  /* 0x000000c6d424723e */ /* 0x000fe200000000ff */
[----:B------:R-:W-:Y:S01]  /*cc50*/  HMMA.16816.F32 R24, R28, R54, R24 ;  /* 0x000000361c18723c */ /* 0x000fe20000001818 */
[----:B------:R-:W-:Y:S03]  /*cc60*/  F2FP.PACK_AB R38, R218, R215 ;  /* 0x000000d7da26723e */ /* 0x000fe600000000ff */
[----:B------:R-:W-:Y:S02]  /*cc70*/  F2FP.PACK_AB R37, R210, R196 ;  /* 0x000000c4d225723e */ /* 0x000fe400000000ff */
[----:B------:R-:W-:Y:S02]  /*cc80*/  F2FP.PACK_AB R39, R206, R207 ;  /* 0x000000cfce27723e */ /* 0x000fe400000000ff */
[----:B------:R-:W-:Y:S04]  /*cc90*/  F2FP.PACK_AB R28, R213, R211 ;  /* 0x000000d3d51c723e */ /* 0x000fe800000000ff */
[----:B------:R-:W-:Y:S02]  /*cca0*/  F2FP.PACK_AB R30, R219, R217 ;  /* 0x000000d9db1e723e */ /* 0x000fe400000000ff */
[----:B------:R-:W-:Y:S02]  /*ccb0*/  F2FP.PACK_AB R29, R199, R197 ;  /* 0x000000c5c71d723e */ /* 0x000fe400000000ff */
[----:B------:R-:W-:Y:S07]  /*ccc0*/  F2FP.PACK_AB R31, R216, R214 ;  /* 0x000000d6d81f723e */ /* 0x000fee00000000ff */
        /* <DEDUP_REMOVED lines=9> */
[----:B------:R-:W-:Y:S07]  /*cd60*/  LDSM.16.MT88.4 R48, [R222+0xf000] ;  /* 0x00f00000de30783b */ /* 0x000fee0000004200 */
[-C--:B------:R-:W-:Y:S08]  /*cd70*/  HMMA.16816.F32 R84, R28, R44.reuse, R84 ;  /* 0x0000002c1c54723c */ /* 0x080ff00000001854 */
[C---:B------:R-:W-:Y:S08]  /*cd80*/  HMMA.16816.F32 R88, R36.reuse, R44, R88 ;  /* 0x0000002c2458723c */ /* 0x040ff00000001858 */
[-C--:B------:R-:W-:Y:S08]  /*cd90*/  HMMA.16816.F32 R92, R36, R46.reuse, R92 ;  /* 0x0000002e245c723c */ /* 0x080ff0000000185c */
[C---:B------:R-:W-:Y:S01]  /*cda0*/  HMMA.16816.F32 R96, R28.reuse, R46, R96 ;  /* 0x0000002e1c60723c */ /* 0x040fe20000001860 */
[----:B------:R-:W-:Y:S03]  /*cdb0*/  LDSM.16.MT88.4 R44, [R224+0xf000] ;  /* 0x00f00000e02c783b */ /* 0x000fe60000004200 */
[----:B---3--:R-:W-:Y:S01]  /*cdc0*/  FFMA.FTZ R0, R0, R52, R243 ;  /* 0x0000003400007223 */ /* 0x008fe200000100f3 */
[----:B------:R-:W-:Y:S04]  /*cdd0*/  MOV R243, R202 ;  /* 0x000000ca00f37202 */ /* 0x000fe80000000f00 */
[----:B------:R-:W1:Y:S03]  /*cde0*/  LDSM.16.MT88.4 R52, [R223+0xd000] ;  /* 0x00d00000df34783b */ /* 0x000e660000004200 */
[----:B------:R-:W-:Y:S01]  /*cdf0*/  F2FP.PACK_AB R202, R205, R204 ;  /* 0x000000cccdca723e */ /* 0x000fe200000000ff */
[----:B------:R-:W-:Y:S01]  /*ce00*/  FADD.FTZ R0, R183, R0 ;  /* 0x00000000b7007221 */ /* 0x000fe20000010000 */
        /* <DEDUP_REMOVED lines=11> */
[C---:B------:R-:W-:Y:S08]  /*cec0*/  HMMA.16816.F32 R136, R36.reuse, R48, R136 ;  /* 0x000000302488723c */ /* 0x040ff00000001888 */
[-C--:B------:R-:W-:Y:S08]  /*ced0*/  HMMA.16816.F32 R140, R36, R50.reuse, R140 ;  /* 0x00000032248c723c */ /* 0x080ff0000000188c */
[C---:B------:R-:W-:Y:S01]  /*cee0*/  HMMA.16816.F32 R144, R28.reuse, R50, R144 ;  /* 0x000000321c90723c */ /* 0x040fe20000001890 */
[----:B------:R-:W-:Y:S07]  /*cef0*/  LDSM.16.MT88.4 R48, [R221+0xf800] ;  /* 0x00f80000dd30783b */ /* 0x000fee0000004200 */
[-C--:B------:R-:W-:Y:S08]  /*cf00*/  HMMA.16816.F32 R148, R28, R44.reuse, R148 ;  /* 0x0000002c1c94723c */ /* 0x080ff00000001894 */
[C---:B------:R-:W-:Y:S07]  /*cf10*/  HMMA.16816.F32 R152, R36.reuse, R44, R152 ;  /* 0x0000002c2498723c */ /* 0x040fee0000001898 */
[----:B------:R-:W-:Y:S01]  /*cf20*/  FADD.FTZ R44, R181, R57 ;  /* 0x00000039b52c7221 */ /* 0x000fe20000010000 */
[-C--:B------:R-:W-:Y:S01]  /*cf30*/  HMMA.16816.F32 R156, R36, R46.reuse, R156 ;  /* 0x0000002e249c723c */ /* 0x080fe2000000189c */
[----:B------:R-:W-:Y:S03]  /*cf40*/  FADD.FTZ R45, R179, R0 ;  /* 0x00000000b32d7221 */ /* 0x000fe60000010000 */
[----:B------:R-:W-:Y:S02]  /*cf50*/  FADD.FTZ R0, R177, R44 ;  /* 0x0000002cb1007221 */ /* 0x000fe40000010000 */
[----:B------:R-:W-:Y:S02]  /*cf60*/  FADD.FTZ R193, R193, R45 ;  /* 0x0000002dc1c17221 */ /* 0x000fe40000010000 */
[C---:B------:R-:W-:Y:S01]  /*cf70*/  HMMA.16816.F32 R160, R28.reuse, R46, R160 ;  /* 0x0000002e1ca0723c */ /* 0x040fe200000018a0 */
[----:B------:R-:W-:Y:S03]  /*cf80*/  FADD.FTZ R194, R241, R0 ;  /* 0x00000000f1c27221 */ /* 0x000fe60000010000 */
[----:B------:R-:W-:Y:S03]  /*cf90*/  FADD.FTZ R0, R247, R193 ;  /* 0x000000c1f7007221 */ /* 0x000fe60000010000 */
[----:B------:R-:W-:Y:S01]  /*cfa0*/  FADD.FTZ R46, R178, R56 ;  /* 0x00000038b22e7221 */ /* 0x000fe20000010000 */
[-C--:B-1----:R-:W-:Y:S01]  /*cfb0*/  HMMA.16816.F32 R20, R28, R52.reuse, R20 ;  /* 0x000000341c14723c */ /* 0x082fe20000001814 */
[----:B------:R-:W-:Y:S03]  /*cfc0*/  FADD.FTZ R0, R246, R0 ;  /* 0x00000000f6007221 */ /* 0x000fe60000010000 */
[----:B------:R-:W-:Y:S01]  /*cfd0*/  FADD.FTZ R56, R203, R46 ;  /* 0x0000002ecb387221 */ /* 0x000fe20000010000 */
[----:B------:R-:W-:Y:S01]  /*cfe0*/  F2FP.PACK_AB R203, R175, R63 ;  /* 0x0000003fafcb723e */ /* 0x000fe200000000ff */
[----:B------:R-:W-:Y:S01]  /*cff0*/  LDSM.16.MT88.4 R44, [R223+0xd800] ;  /* 0x00d80000df2c783b */ /* 0x000fe20000004200 */
[----:B------:R-:W-:Y:S01]  /*d000*/  FADD.FTZ R0, R244, R0 ;  /* 0x00000000f4007221 */ /* 0x000fe20000010000 */
[C---:B------:R-:W-:Y:S01]  /*d010*/  HMMA.16816.F32 R32, R36.reuse, R52, R32 ;  /* 0x000000342420723c */ /* 0x040fe20000001820 */
[----:B------:R-:W-:Y:S05]  /*d020*/  FADD.FTZ R192, R240, R56 ;  /* 0x00000038f0c07221 */ /* 0x000fea0000010000 */
[----:B------:R-:W-:Y:S02]  /*d030*/  LDSM.16.MT88.4 R56, [R224+0xf800] ;  /* 0x00f80000e038783b */ /* 0x000fe40000004200 */
[-C--:B------:R-:W-:Y:S06]  /*d040*/  HMMA.16816.F32 R164, R36, R54.reuse, R164 ;  /* 0x0000003624a4723c */ /* 0x080fec00000018a4 */
[----:B------:R-:W1:Y:S02]  /*d050*/  LDSM.16.MT88.4 R36, [R224+0xd800] ;  /* 0x00d80000e024783b */ /* 0x000e640000004200 */
[----:B------:R-:W-:Y:S06]  /*d060*/  HMMA.16816.F32 R24, R28, R54, R24 ;  /* 0x000000361c18723c */ /* 0x000fec0000001818 */
[----:B------:R-:W4:Y:S01]  /*d070*/  LDSM.16.MT88.4 R52, [R222+0xf800] ;  /* 0x00f80000de34783b */ /* 0x000f220000004200 */
[----:B------:R-:W-:Y:S01]  /*d080*/  F2FP.PACK_AB R28, R169, R66 ;  /* 0x00000042a91c723e */ /* 0x000fe200000000ff */
[-C--:B------:R-:W-:Y:S01]  /*d090*/  HMMA.16816.F32 R180, R200, R188.reuse, R4 ;  /* 0x000000bcc8b4723c */ /* 0x080fe20000001804 */
[----:B------:R-:W-:Y:S03]  /*d0a0*/  F2FP.PACK_AB R30, R174, R173 ;  /* 0x000000adae1e723e */ /* 0x000fe600000000ff */
[----:B--2---:R-:W-:Y:S02]  /*d0b0*/  F2FP.PACK_AB R29, R62, R61 ;  /* 0x0000003d3e1d723e */ /* 0x004fe400000000ff */
[----:B------:R-:W-:Y:S01]  /*d0c0*/  F2FP.PACK_AB R31, R208, R60 ;  /* 0x0000003cd01f723e */ /* 0x000fe200000000ff */
[----:B------:R-:W2:Y:S06]  /*d0d0*/  LDSM.16.MT88.4 R4, [R223+0xf800] ;  /* 0x00f80000df04783b */ /* 0x000eac0000004200 */
        /* <DEDUP_REMOVED lines=8> */
[----:B------:R-:W-:Y:S02]  /*d160*/  FADD.FTZ R9, R195, R0 ;  /* 0x00000000c3097221 */ /* 0x000fe40000010000 */
[----:B------:R-:W-:Y:S02]  /*d170*/  FADD.FTZ R2, R243, R2 ;  /* 0x00000002f3027221 */ /* 0x000fe40000010000 */
[-C--:B---3--:R-:W-:Y:S01]  /*d180*/  HMMA.16816.F32 R68, R200, R40.reuse, R68 ;  /* 0x00000028c844723c */ /* 0x088fe20000001844 */
[----:B------:R-:W-:Y:S03]  /*d190*/  FADD.FTZ R9, R196, R9 ;  /* 0x00000009c4097221 */ /* 0x000fe60000010000 */
[----:B------:R-:W-:Y:S02]  /*d1a0*/  FADD.FTZ R0, R198, R2 ;  /* 0x00000002c6007221 */ /* 0x000fe40000010000 */
[----:B------:R-:W-:Y:S02]  /*d1b0*/  FADD.FTZ R10, R250, R8 ;  /* 0x00000008fa0a7221 */ /* 0x000fe40000010000 */
[C---:B------:R-:W-:Y:S01]  /*d1c0*/  HMMA.16816.F32 R72, R28.reuse, R40, R72 ;  /* 0x000000281c48723c */ /* 0x040fe20000001848 */
[----:B------:R-:W-:Y:S03]  /*d1d0*/  FADD.FTZ R11, R248, R11 ;  /* 0x0000000bf80b7221 */ /* 0x000fe60000010000 */
[----:B------:R-:W-:Y:S02]  /*d1e0*/  FADD.FTZ R2, R197, R10 ;  /* 0x0000000ac5027221 */ /* 0x000fe40000010000 */
[----:B------:R-:W-:Y:S02]  /*d1f0*/  FADD.FTZ R8, R211, R11 ;  /* 0x0000000bd3087221 */ /* 0x000fe40000010000 */
        /* <DEDUP_REMOVED lines=8> */
[-C--:B-1----:R-:W-:Y:S01]  /*d280*/  HMMA.16816.F32 R84, R200, R36.reuse, R84 ;  /* 0x00000024c854723c */ /* 0x082fe20000001854 */
[----:B------:R-:W-:Y:S03]  /*d290*/  FADD.FTZ R8, R218, R2 ;  /* 0x00000002da087221 */ /* 0x000fe60000010000 */
[----:B------:R-:W-:Y:S02]  /*d2a0*/  FADD.FTZ R0, R206, R0 ;  /* 0x00000000ce007221 */ /* 0x000fe40000010000 */
[----:B------:R-:W-:Y:S02]  /*d2b0*/  FADD.FTZ R8, R66, R8 ;  /* 0x0000000842087221 */ /* 0x000fe40000010000 */
        /* <DEDUP_REMOVED lines=22> */
[-C--:B------:R-:W-:Y:S01]  /*d420*/  HMMA.16816.F32 R164, R28, R6.reuse, R164 ;  /* 0x000000061ca4723c */ /* 0x080fe200000018a4 */
[----:B------:R-:W-:Y:S03]  /*d430*/  FADD.FTZ R5, R214, R10 ;  /* 0x0000000ad6057221 */ /* 0x000fe60000010000 */
[----:B------:R-:W-:Y:S02]  /*d440*/  FADD.FTZ R4, R219, R4 ;  /* 0x00000004db047221 */ /* 0x000fe40000010000 */
[----:B------:R-:W-:Y:S02]  /*d450*/  FADD.FTZ R2, R216, R5 ;  /* 0x00000005d8027221 */ /* 0x000fe40000010000 */
[----:B------:R-:W-:Y:S01]  /*d460*/  FADD.FTZ R4, R65, R4 ;  /* 0x0000000441047221 */ /* 0x000fe20000010000 */
[----:B------:R-:W-:Y:S03]  /*d470*/  HMMA.16816.F32 R200, R200, R6, R24 ;  /* 0x00000006c8c8723c */ /* 0x000fe60000001818 */
[----:B------:R-:W-:Y:S01]  /*d480*/  FADD.FTZ R9, R168, R4 ;  /* 0x00000004a8097221 */ /* 0x000fe20000010000 */
[----:B------:R-:W-:Y:S01]  /*d490*/  MOV R168, R172 ;  /* 0x000000ac00a87202 */ /* 0x000fe20000000f00 */
[----:B------:R-:W-:Y:S02]  /*d4a0*/  FADD.FTZ R2, R67, R2 ;  /* 0x0000000243027221 */ /* 0x000fe40000010000 */
[----:B------:R-:W-:Y:S02]  /*d4b0*/  FADD.FTZ R5, R61, R0 ;  /* 0x000000003d057221 */ /* 0x000fe40000010000 */
[----:B------:R-:W-:Y:S03]  /*d4c0*/  FADD.FTZ R0, R169, R8 ;  /* 0x00000008a9007221 */ /* 0x000fe60000010000 */
[----:B------:R-:W-:Y:S02]  /*d4d0*/  FADD.FTZ R6, R204, R9 ;  /* 0x00000009cc067221 */ /* 0x000fe40000010000 */
[----:B------:R-:W-:Y:S02]  /*d4e0*/  FADD.FTZ R2, R64, R2 ;  /* 0x0000000240027221 */ /* 0x000fe40000010000 */
[----:B------:R-:W-:Y:S02]  /*d4f0*/  FADD.FTZ R6, R205, R6 ;  /* 0x00000006cd067221 */ /* 0x000fe40000010000 */
[----:B------:R-:W-:Y:S02]  /*d500*/  FADD.FTZ R4, R62, R5 ;  /* 0x000000053e047221 */ /* 0x000fe40000010000 */
[----:B------:R-:W-:Y:S01]  /*d510*/  FADD.FTZ R5, R173, R0 ;  /* 0x00000000ad057221 */ /* 0x000fe20000010000 */
[----:B------:R1:W-:Y:S01]  /*d520*/  STL [R1+0x4], R6 ;  /* 0x0000040601007387 */ /* 0x0003e20000100800 */
[----:B------:R-:W-:Y:S01]  /*d530*/  FADD.FTZ R2, R63, R2 ;  /* 0x000000023f027221 */ /* 0x000fe20000010000 */
[----:B------:R-:W-:Y:S01]  /*d540*/  MOV R173, R171 ;  /* 0x000000ab00ad7202 */ /* 0x000fe20000000f00 */
[----:B------:R-:W-:Y:S02]  /*d550*/  FADD.FTZ R0, R60, R4 ;  /* 0x000000043c007221 */ /* 0x000fe40000010000 */
[----:B------:R-:W-:Y:S01]  /*d560*/  FADD.FTZ R4, R174, R5 ;  /* 0x00000005ae047221 */ /* 0x000fe20000010000 */
[----:B------:R-:W-:Y:S01]  /*d570*/  MOV R174, R170 ;  /* 0x000000aa00ae7202 */ /* 0x000fe20000000f00 */
[----:B------:R-:W-:Y:S01]  /*d580*/  FADD.FTZ R2, R175, R2 ;  /* 0x00000002af027221 */ /* 0x000fe20000010000 */
[----:B------:R-:W-:Y:S01]  /*d590*/  MOV R175, R3 ;  /* 0x0000000300af7202 */ /* 0x000fe20000000f00 */
[----:B------:R-:W-:Y:S01]  /*d5a0*/  FADD.FTZ R0, R208, R0 ;  /* 0x00000000d0007221 */ /* 0x000fe20000010000 */
[----:B------:R1:W-:Y:S04]  /*d5b0*/  STL [R1], R4 ;  /* 0x0000000401007387 */ /* 0x0003e80000100800 */
[----:B------:R1:W-:Y:S04]  /*d5c0*/  STL [R1+0x8], R2 ;  /* 0x0000080201007387 */ /* 0x0003e80000100800 */
[----:B------:R1:W-:Y:S02]  /*d5d0*/  STL [R1+0xc], R0 ;  /* 0x00000c0001007387 */ /* 0x0003e40000100800 */
[----:B-1----:R-:W-:-:S05]  /*d5e0*/  @P4 BRA `(.L_x_297) ;  /* 0xffffb90000004947 */ /* 0x002fca000383ffff */
.L_x_296:
[----:B--2---:R-:W2:Y:S04]  /*d5f0*/  LDL.LU R2, [R1+0x4] ;  /* 0x0000040001027983 */ /* 0x004ea80000300800 */
[----:B------:R-:W3:Y:S04]  /*d600*/  LDL.LU R9, [R1+0x8] ;  /* 0x0000080001097983 */ /* 0x000ee80000300800 */
[----:B------:R-:W4:Y:S04]  /*d610*/  LDL.LU R8, [R1] ;  /* 0x0000000001087983 */ /* 0x000f280000300800 */
[----:B------:R-:W4:Y:S01]  /*d620*/  LDL.LU R7, [R1+0xc] ;  /* 0x00000c0001077983 */ /* 0x000f220000300800 */
[----:B------:R-:W1:Y:S01]  /*d630*/  S2UR UR6, SR_CTAID.Y ;  /* 0x00000000000679c3 */ /* 0x000e620000002600 */
[----:B------:R-:W-:Y:S01]  /*d640*/  UISETP.NE.AND UP0, UPT, UR8, -0x1, UPT ;  /* 0xffffffff0800788c */ /* 0x000fe2000bf05270 */
[----:B------:R-:W-:Y:S01]  /*d650*/  BSSY B0, `(.L_x_300) ;  /* 0x00001b2000007945 */ /* 0x000fe20003800000 */
[----:B------:R-:W-:-:S02]  /*d660*/  ULDC UR9, c[0x0][0x214] ;  /* 0x0000850000097ab9 */ /* 0x000fc40000000800 */
[----:B------:R-:W-:Y:S02]  /*d670*/  UMOV UR24, URZ ;  /* 0x0000003f00187c82 */ /* 0x000fe40008000000 */
[----:B------:R-:W-:Y:S01]  /*d680*/  UMOV UR25, URZ ;  /* 0x0000003f00197c82 */ /* 0x000fe20008000000 */
[----:B------:R-:W2:Y:S08]  /*d690*/  S2UR UR10, SR_CTAID.X ;  /* 0x00000000000a79c3 */ /* 0x000eb00000002500 */
[----:B------:R-:W2:Y:S01]  /*d6a0*/  S2UR UR11, SR_CTAID.Z ;  /* 0x00000000000b79c3 */ /* 0x000ea20000002700 */
[----:B-1----:R-:W-:Y:S01]  /*d6b0*/  @!UP0 USHF.R.S32.HI UR12, URZ, 0x1f, UR6 ;  /* 0x0000001f3f0c8899 */ /* 0x002fe20008011406 */
[----:B--2---:R-:W1:Y:S04]  /*d6c0*/  SHFL.BFLY PT, R0, R2, 0x2, 0x1f ;  /* 0x0c401f0002007f89 */ /* 0x004e6800000e0000 */
[----:B---3--:R-:W2:Y:S04]  /*d6d0*/  SHFL.BFLY PT, R4, R9, 0x2, 0x1f ;  /* 0x0c401f0009047f89 */ /* 0x008ea800000e0000 */
[----:B----4-:R-:W3:Y:S04]  /*d6e0*/  SHFL.BFLY PT, R5, R8, 0x2, 0x1f ;  /* 0x0c401f0008057f89 */ /* 0x010ee800000e0000 */
[----:B------:R-:W-:Y:S01]  /*d6f0*/  SHFL.BFLY PT, R6, R7, 0x2, 0x1f ;  /* 0x0c401f0007067f89 */ /* 0x000fe200000e0000 */
[----:B-1----:R-:W-:-:S02]  /*d700*/  FADD.FTZ R0, R0, R2 ;  /* 0x0000000200007221 */ /* 0x002fc40000010000 */
[----:B--2---:R-:W-:-:S03]  /*d710*/  FADD.FTZ R4, R4, R9 ;  /* 0x0000000904047221 */ /* 0x004fc60000010000 */
[----:B------:R-:W1:Y:S01]  /*d720*/  SHFL.BFLY PT, R2, R0, 0x1, 0x1f ;  /* 0x0c201f0000027f89 */ /* 0x000e6200000e0000 */
[----:B---3--:R-:W-:-:S03]  /*d730*/  FADD.FTZ R5, R5, R8 ;  /* 0x0000000805057221 */ /* 0x008fc60000010000 */
[----:B------:R-:W2:Y:S01]  /*d740*/  SHFL.BFLY PT, R168, R4, 0x1, 0x1f ;  /* 0x0c201f0004a87f89 */ /* 0x000ea200000e0000 */
[----:B-1----:R-:W-:Y:S01]  /*d750*/  FADD.FTZ R169, R0, R2 ;  /* 0x0000000200a97221 */ /* 0x002fe20000010000 */
[----:B------:R-:W-:Y:S01]  /*d760*/  MOV R0, 0x3f800000 ;  /* 0x3f80000000007802 */ /* 0x000fe20000000f00 */
[----:B------:R-:W-:Y:S02]  /*d770*/  FADD.FTZ R2, R6, R7 ;  /* 0x0000000706027221 */ /* 0x000fe40000010000 */
[----:B------:R-:W1:Y:S01]  /*d780*/  SHFL.BFLY PT, R7, R5, 0x1, 0x1f ;  /* 0x0c201f0005077f89 */ /* 0x000e6200000e0000 */
[----:B------:R-:W-:Y:S01]  /*d790*/  FSETP.NE.FTZ.AND P5, PT, R169, RZ, PT ;  /* 0x000000ffa900720b */ /* 0x000fe20003fb5000 */
[----:B--2---:R-:W-:Y:S01]  /*d7a0*/  FADD.FTZ R168, R4, R168 ;  /* 0x000000a804a87221 */ /* 0x004fe20000010000 */
[----:B------:R-:W-:Y:S01]  /*d7b0*/  MOV R4, 0x3f800000 ;  /* 0x3f80000000047802 */ /* 0x000fe20000000f00 */
[----:B------:R-:W2:Y:S03]  /*d7c0*/  SHFL.BFLY PT, R6, R2, 0x1, 0x1f ;  /* 0x0c201f0002067f89 */ /* 0x000ea600000e0000 */
[----:B------:R-:W-:-:S07]  /*d7d0*/  FSETP.NE.FTZ.AND P4, PT, R168, RZ, PT ;  /* 0x000000ffa800720b */ /* 0x000fce0003f95000 */
[----:B------:R-:W3:Y:S08]  /*d7e0*/  @P5 MUFU.RCP R0, R169 ;  /* 0x000000a900005308 */ /* 0x000ef00000001000 */
[----:B------:R-:W4:Y:S01]  /*d7f0*/  @P4 MUFU.RCP R4, R168 ;  /* 0x000000a800044308 */ /* 0x000f220000001000 */
[----:B-1----:R-:W-:Y:S02]  /*d800*/  FADD.FTZ R174, R5, R7 ;  /* 0x0000000705ae7221 */ /* 0x002fe40000010000 */
[----:B--2---:R-:W-:-:S03]  /*d810*/  FADD.FTZ R173, R2, R6 ;  /* 0x0000000602ad7221 */ /* 0x004fc60000010000 */
[----:B------:R-:W-:Y:S01]  /*d820*/  FSETP.NE.FTZ.AND P3, PT, R174, RZ, PT ;  /* 0x000000ffae00720b */ /* 0x000fe20003f75000 */
[C---:B---3--:R-:W-:Y:S01]  /*d830*/  FMUL.FTZ R23, R0.reuse, R85 ;  /* 0x0000005500177220 */ /* 0x048fe20000410000 */
[----:B------:R-:W-:Y:S01]  /*d840*/  MOV R2, 0x3f800000 ;  /* 0x3f80000000027802 */ /* 0x000fe20000000f00 */
[----:B------:R-:W1:Y:S01]  /*d850*/  S2R R85, SR_TID.X ;  /* 0x0000000000557919 */ /* 0x000e620000002100 */
[----:B------:R-:W-:Y:S01]  /*d860*/  FSETP.NE.FTZ.AND P0, PT, R173, RZ, PT ;  /* 0x000000ffad00720b */ /* 0x000fe20003f15000 */
[C---:B------:R-:W-:Y:S02]  /*d870*/  FMUL.FTZ R180, R0.reuse, R180 ;  /* 0x000000b400b47220 */ /* 0x040fe40000410000 */
[C---:B------:R-:W-:Y:S02]  /*d880*/  FMUL.FTZ R7, R0.reuse, R181 ;  /* 0x000000b500077220 */ /* 0x040fe40000410000 */
[C---:B------:R-:W-:Y:S02]  /*d890*/  FMUL.FTZ R188, R0.reuse, R188 ;  /* 0x000000bc00bc7220 */ /* 0x040fe40000410000 */
[C---:B------:R-:W-:Y:S01]  /*d8a0*/  FMUL.FTZ R5, R0.reuse, R189 ;  /* 0x000000bd00057220 */ /* 0x040fe20000410000 */
[----:B------:R-:W-:Y:S01]  /*d8b0*/  F2FP.PACK_AB R7, R7, R180 ;  /* 0x000000b40707723e */ /* 0x000fe200000000ff */
[----:B------:R-:W2:Y:S01]  /*d8c0*/  @P3 MUFU.RCP R2, R174 ;  /* 0x000000ae00023308 */ /* 0x000ea20000001000 */
        /* <DEDUP_REMOVED lines=10> */
[----:B-1----:R-:W-:Y:S01]  /*d970*/  SHF.R.S32.HI R28, RZ, 0x1f, R85 ;  /* 0x0000001fff1c7819 */ /* 0x002fe20000011455 */
[C---:B------:R-:W-:Y:S01]  /*d980*/  FMUL.FTZ R100, R0.reuse, R100 ;  /* 0x0000006400647220 */ /* 0x040fe20000410000 */
[----:B------:R-:W-:Y:S01]  /*d990*/  F2FP.PACK_AB R23, R23, R84 ;  /* 0x000000541717723e */ /* 0x000fe200000000ff */
[----:B------:R-:W-:Y:S01]  /*d9a0*/  FMUL.FTZ R66, R0, R101 ;  /* 0x0000006500427220 */ /* 0x000fe20000410000 */
[-C--:B------:R-:W-:Y:S01]  /*d9b0*/  LEA.HI R26, R28, R85.reuse, RZ, 0x2 ;  /* 0x000000551c1a7211 */ /* 0x080fe200078f10ff */
[----:B------:R-:W-:Y:S01]  /*d9c0*/  FMUL.FTZ R112, R0, R112 ;  /* 0x0000007000707220 */ /* 0x000fe20000410000 */
[----:B------:R-:W-:Y:S01]  /*d9d0*/  LEA.HI R84, R28, R85, RZ, 0x5 ;  /* 0x000000551c547211 */ /* 0x000fe200078f28ff */
[----:B------:R-:W-:Y:S01]  /*d9e0*/  FMUL.FTZ R62, R0, R113 ;  /* 0x00000071003e7220 */ /* 0x000fe20000410000 */
[----:B------:R-:W-:Y:S01]  /*d9f0*/  F2FP.PACK_AB R20, R20, R96 ;  /* 0x000000601414723e */ /* 0x000fe200000000ff */
[----:B------:R-:W-:Y:S01]  /*da00*/  FMUL.FTZ R116, R0, R116 ;  /* 0x0000007400747220 */ /* 0x000fe20000410000 */
[----:B------:R-:W-:Y:S01]  /*da10*/  F2FP.PACK_AB R66, R66, R100 ;  /* 0x000000644242723e */ /* 0x000fe200000000ff */
        /* <DEDUP_REMOVED lines=22> */
[----:B------:R-:W-:Y:S01]  /*db80*/  MOV R0, 0x3f800000 ;  /* 0x3f80000000007802 */ /* 0x000fe20000000f00 */
[----:B----4-:R-:W-:Y:S01]  /*db90*/  FMUL.FTZ R182, R4, R182 ;  /* 0x000000b604b67220 */ /* 0x010fe20000410000 */
[----:B------:R-:W-:Y:S01]  /*dba0*/  F2FP.PACK_AB R34, R34, R192 ;  /* 0x000000c02222723e */ /* 0x000fe200000000ff */
[----:B------:R-:W-:Y:S01]  /*dbb0*/  FMUL.FTZ R6, R4, R183 ;  /* 0x000000b704067220 */ /* 0x000fe20000410000 */
        /* <DEDUP_REMOVED lines=96> */
[----:B-1----:R-:W-:Y:S01]  /*e1c0*/  FMUL.FTZ R179, R0, R179 ;  /* 0x000000b300b37220 */ /* 0x002fe20000410000 */
[----:B------:R-:W-:Y:S01]  /*e1d0*/  F2FP.PACK_AB R32, R32, R196 ;  /* 0x000000c42020723e */ /* 0x000fe200000000ff */
[----:B------:R-:W-:Y:S01]  /*e1e0*/  FMUL.FTZ R9, R0, R178 ;  /* 0x000000b200097220 */ /* 0x000fe20000410000 */
[----:B------:R-:W-:Y:S01]  /*e1f0*/  LEA.HI R4, R4, R2, RZ, 0x3 ;  /* 0x0000000204047211 */ /* 0x000fe200078f18ff */
[----:B------:R-:W-:-:S02]  /*e200*/  FMUL.FTZ R187, R0, R187 ;  /* 0x000000bb00bb7220 */ /* 0x000fc40000410000 */
        /* <DEDUP_REMOVED lines=9> */
[----:B------:R-:W-:Y:S01]  /*e2a0*/  SHF.L.U32 R2, R4, 0x6, RZ ;  /* 0x0000000604027819 */ /* 0x000fe200000006ff */
        /* <DEDUP_REMOVED lines=36> */
[----:B------:R-:W-:Y:S02]  /*e4f0*/  LOP3.LUT R0, R26, 0x3ffffffc, RZ, 0xc0, !PT ;  /* 0x3ffffffc1a007812 */ /* 0x000fe400078ec0ff */
[----:B------:R-:W-:Y:S02]  /*e500*/  SHF.R.S32.HI R26, RZ, 0x5, R84 ;  /* 0x00000005ff1a7819 */ /* 0x000fe40000011454 */
[----:B------:R-:W-:Y:S02]  /*e510*/  IADD3 R28, -R0, R85, RZ ;  /* 0x00000055001c7210 */ /* 0x000fe40007ffe1ff */
[----:B------:R-:W-:-:S02]  /*e520*/  LOP3.LUT R0, R2, 0x1c0, RZ, 0xc0, !PT ;  /* 0x000001c002007812 */ /* 0x000fc400078ec0ff */
[----:B------:R-:W-:Y:S02]  /*e530*/  LOP3.LUT R2, R4, 0x1, RZ, 0xc0, !PT ;  /* 0x0000000104027812 */ /* 0x000fe400078ec0ff */
[----:B------:R-:W-:Y:S02]  /*e540*/  LEA R28, R26, R28, 0x9 ;  /* 0x0000001c1a1c7211 */ /* 0x000fe400078e48ff */
[----:B------:R-:W-:Y:S02]  /*e550*/  LEA.HI R0, R0, R0, RZ, 0x1d ;  /* 0x0000000000007211 */ /* 0x000fe400078fe8ff */
[----:B------:R-:W-:Y:S02]  /*e560*/  ISETP.NE.U32.AND P1, PT, R2, 0x1, PT ;  /* 0x000000010200780c */ /* 0x000fe40003f25070 */
[----:B------:R-:W-:Y:S02]  /*e570*/  LEA R0, R28, R0, 0x1 ;  /* 0x000000001c007211 */ /* 0x000fe400078e08ff */
[----:B------:R-:W-:-:S02]  /*e580*/  F2FP.PACK_AB R31, R199, R31 ;  /* 0x0000001fc71f723e */ /* 0x000fc400000000ff */
[----:B------:R-:W-:Y:S02]  /*e590*/  SHF.L.U32 R0, R0, 0x1, RZ ;  /* 0x0000000100007819 */ /* 0x000fe400000006ff */
[----:B------:R-:W-:Y:S02]  /*e5a0*/  F2FP.PACK_AB R28, R165, R164 ;  /* 0x000000a4a51c723e */ /* 0x000fe400000000ff */
[C---:B------:R-:W-:Y:S01]  /*e5b0*/  IADD3 R2, R0.reuse, -0x10, RZ ;  /* 0xfffffff000027810 */ /* 0x040fe20007ffe0ff */
[----:B------:R1:W-:Y:S01]  /*e5c0*/  STS [R0+0x400], R6 ;  /* 0x0004000600007388 */ /* 0x0003e20000000800 */
[----:B------:R-:W-:Y:S02]  /*e5d0*/  F2FP.PACK_AB R69, R167, R69 ;  /* 0x00000045a745723e */ /* 0x000fe400000000ff */
[----:B------:R-:W-:Y:S01]  /*e5e0*/  @P1 IADD3 R2, R0, 0x10, RZ ;  /* 0x0000001000021810 */ /* 0x000fe20007ffe0ff */
[----:B------:R-:W-:Y:S01]  /*e5f0*/  STS [R0], R7 ;  /* 0x0000000700007388 */ /* 0x000fe20000000800 */
[----:B------:R-:W-:-:S02]  /*e600*/  R2P PR, R4, 0x6 ;  /* 0x0000000604007804 */ /* 0x000fc40000000000 */
[----:B------:R-:W-:Y:S01]  /*e610*/  MOV R4, 0x20 ;  /* 0x0000002000047802 */ /* 0x000fe20000000f00 */
[----:B------:R2:W-:Y:S03]  /*e620*/  STS [R2], R5 ;  /* 0x0000000502007388 */ /* 0x0005e60000000800 */
[----:B------:R-:W-:Y:S01]  /*e630*/  SEL R4, R4, 0xffffffe0, !P1 ;  /* 0xffffffe004047807 */ /* 0x000fe20004800000 */
[----:B------:R3:W-:Y:S04]  /*e640*/  STS [R2+0x400], R8 ;  /* 0x0004000802007388 */ /* 0x0007e80000000800 */
[----:B------:R-:W-:Y:S04]  /*e650*/  STS [R0+0x2000], R10 ;  /* 0x0020000a00007388 */ /* 0x000fe80000000800 */
[----:B------:R4:W-:Y:S04]  /*e660*/  STS [R0+0x2400], R9 ;  /* 0x0024000900007388 */ /* 0x0009e80000000800 */
[----:B------:R-:W-:Y:S01]  /*e670*/  STS [R2+0x2000], R11 ;  /* 0x0020000b02007388 */ /* 0x000fe20000000800 */
[----:B-1----:R-:W-:Y:S01]  /*e680*/  MOV R6, UR5 ;  /* 0x0000000500067c02 */ /* 0x002fe20008000f00 */
[----:B------:R-:W-:-:S02]  /*e690*/  ULDC.64 UR4, c[0x0][0x1e8] ;  /* 0x00007a0000047ab9 */ /* 0x000fc40000000a00 */
[----:B------:R1:W-:Y:S01]  /*e6a0*/  STS [R2+0x2400], R14 ;  /* 0x0024000e02007388 */ /* 0x0003e20000000800 */
[----:B------:R-:W-:Y:S01]  /*e6b0*/  SEL R6, R6, 0xffffffc0, !P2 ;  /* 0xffffffc006067807 */ /* 0x000fe20005000000 */
[----:B------:R-:W-:Y:S01]  /*e6c0*/  @UP0 UIMAD.WIDE.U32 UR18, UR8, UR4, URZ ;  /* 0x00000004081202a5 */ /* 0x000fe2000f8e003f */
[----:B--2---:R-:W-:-:S03]  /*e6d0*/  IADD3 R5, R0, R4, RZ ;  /* 0x0000000400057210 */ /* 0x004fc60007ffe0ff */
[----:B------:R-:W-:Y:S01]  /*e6e0*/  @UP0 UIMAD UR7, UR8, UR5, UR19 ;  /* 0x00000005080702a4 */ /* 0x000fe2000f8e0213 */
[----:B------:R-:W-:Y:S02]  /*e6f0*/  IADD3 R4, R4, R2, RZ ;  /* 0x0000000204047210 */ /* 0x000fe40007ffe0ff */
[-C--:B---3--:R-:W-:Y:S01]  /*e700*/  IADD3 R8, R0, R6.reuse, RZ ;  /* 0x0000000600087210 */ /* 0x088fe20007ffe0ff */
[----:B------:R2:W-:Y:S01]  /*e710*/  STS [R5], R13 ;  /* 0x0000000d05007388 */ /* 0x0005e20000000800 */
[----:B------:R-:W-:Y:S01]  /*e720*/  IADD3 R7, R5, R6, RZ ;  /* 0x0000000605077210 */ /* 0x000fe20007ffe0ff */
[----:B------:R-:W-:Y:S02]  /*e730*/  ULDC.64 UR4, c[0x0][0x1e0] ;  /* 0x0000780000047ab9 */ /* 0x000fe40000000a00 */
[----:B------:R3:W-:Y:S01]  /*e740*/  STS [R5+0x400], R12 ;  /* 0x0004000c05007388 */ /* 0x0007e20000000800 */
[----:B------:R-:W-:Y:S01]  /*e750*/  @!UP0 UIMAD UR12, UR12, UR4, URZ ;  /* 0x000000040c0c82a4 */ /* 0x000fe2000f8e023f */
[----:B----4-:R-:W-:-:S02]  /*e760*/  IADD3 R9, R6, R2, RZ ;  /* 0x0000000206097210 */ /* 0x010fc40007ffe0ff */
[----:B------:R-:W-:Y:S01]  /*e770*/  STS [R4], R16 ;  /* 0x0000001004007388 */ /* 0x000fe20000000800 */
[----:B------:R-:W-:Y:S01]  /*e780*/  IADD3 R6, R4, R6, RZ ;  /* 0x0000000604067210 */ /* 0x000fe20007ffe0ff */
[----:B------:R-:W-:Y:S02]  /*e790*/  @!UP0 UIMAD.WIDE.U32 UR22, UR6, UR4, URZ ;  /* 0x00000004061682a5 */ /* 0x000fe4000f8e003f */
[----:B------:R-:W-:Y:S01]  /*e7a0*/  STS [R4+0x400], R15 ;  /* 0x0004000f04007388 */ /* 0x000fe20000000800 */
[----:B------:R-:W-:Y:S02]  /*e7b0*/  ULDC.U8 UR4, c[0x0][0x329] ;  /* 0x0000ca4000047ab9 */ /* 0x000fe40000000000 */
[----:B------:R-:W-:Y:S01]  /*e7c0*/  UISETP.NE.AND UP1, UPT, UR4, URZ, UPT ;  /* 0x0000003f0400728c */ /* 0x000fe2000bf25270 */
[----:B------:R-:W-:Y:S01]  /*e7d0*/  STS [R5+0x2000], R17 ;  /* 0x0020001105007388 */ /* 0x000fe20000000800 */
[----:B------:R-:W-:Y:S01]  /*e7e0*/  @!UP0 UIMAD UR12, UR6, UR5, UR12 ;  /* 0x00000005060c82a4 */ /* 0x000fe2000f8e020c */
[----:B-1----:R-:W-:Y:S01]  /*e7f0*/  MOV R14, 0x7f800000 ;  /* 0x7f800000000e7802 */ /* 0x002fe20000000f00 */
[----:B------:R-:W-:Y:S01]  /*e800*/  @!UP0 UMOV UR18, UR22 ;  /* 0x0000001600128c82 */ /* 0x000fe20008000000 */
[----:B------:R-:W-:Y:S01]  /*e810*/  STS [R5+0x2400], R18 ;  /* 0x0024001205007388 */ /* 0x000fe20000000800 */
[----:B------:R-:W-:-:S02]  /*e820*/  ULDC.U8 UR5, c[0x0][0x328] ;  /* 0x0000ca0000057ab9 */ /* 0x000fc40000000000 */
[----:B------:R-:W-:Y:S01]  /*e830*/  UISETP.NE.AND UP2, UPT, UR5, URZ, UPT ;  /* 0x0000003f0500728c */ /* 0x000fe2000bf45270 */
[----:B------:R-:W-:Y:S01]  /*e840*/  STS [R4+0x2000], R25 ;  /* 0x0020001904007388 */ /* 0x000fe20000000800 */
[----:B------:R-:W-:Y:S01]  /*e850*/  @!UP0 UIADD3 UR7, UR23, UR12, URZ ;  /* 0x0000000c17078290 */ /* 0x000fe2000fffe03f */
[----:B--2---:R-:W-:Y:S01]  /*e860*/  MOV R13, 0x7f800000 ;  /* 0x7f800000000d7802 */ /* 0x004fe20000000f00 */
[----:B------:R-:W-:Y:S01]  /*e870*/  UISETP.NE.OR UP3, UPT, UR4, URZ, !UP2 ;  /* 0x0000003f0400728c */ /* 0x000fe2000d765670 */
[----:B------:R-:W-:Y:S01]  /*e880*/  STS [R4+0x2400], R24 ;  /* 0x0024001804007388 */ /* 0x000fe20000000800 */
[----:B------:R-:W-:Y:S01]  /*e890*/  @UP1 ULDC UR13, c[0x0][0x210] ;  /* 0x00008400000d1ab9 */ /* 0x000fe20000000800 */
[----:B---3--:R-:W-:Y:S01]  /*e8a0*/  MOV R12, 0x7f800000 ;  /* 0x7f800000000c7802 */ /* 0x008fe20000000f00 */
[----:B------:R-:W-:Y:S01]  /*e8b0*/  ULDC UR5, c[0x0][0x234] ;  /* 0x00008d0000057ab9 */ /* 0x000fe20000000800 */
[----:B------:R-:W-:Y:S01]  /*e8c0*/  STS [R8], R23 ;  /* 0x0000001708007388 */ /* 0x000fe20000000800 */
[----:B------:R-:W-:-:S02]  /*e8d0*/  @UP1 UIMAD UR13, UR13, UR9, URZ ;  /* 0x000000090d0d12a4 */ /* 0x000fc4000f8e023f */
[----:B------:R-:W-:Y:S01]  /*e8e0*/  @!UP1 USEL UR13, UR9, UR5, !UP2 ;  /* 0x00000005090d9287 */ /* 0x000fe2000d000000 */
[----:B------:R-:W-:Y:S01]  /*e8f0*/  STS [R8+0x400], R22 ;  /* 0x0004001608007388 */ /* 0x000fe20000000800 */
[----:B------:R-:W-:Y:S02]  /*e900*/  ULDC UR4, c[0x0][0x1c0] ;  /* 0x0000700000047ab9 */ /* 0x000fe40000000800 */
[----:B------:R-:W-:Y:S01]  /*e910*/  @UP1 UMOV UR14, 0x1 ;  /* 0x00000001000e1882 */ /* 0x000fe20000000000 */
[----:B------:R-:W-:Y:S01]  /*e920*/  STS [R9], R20 ;  /* 0x0000001409007388 */ /* 0x000fe20000000800 */
[----:B------:R-:W-:Y:S02]  /*e930*/  @!UP1 UIMAD UR14, UR13, UR4, URZ ;  /* 0x000000040d0e92a4 */ /* 0x000fe4000f8e023f */
[----:B------:R-:W-:Y:S01]  /*e940*/  @!UP3 UIMAD UR20, UR6, UR9, URZ ;  /* 0x000000090614b2a4 */ /* 0x000fe2000f8e023f */
[----:B------:R-:W-:Y:S01]  /*e950*/  STS [R9+0x400], R19 ;  /* 0x0004001309007388 */ /* 0x000fe20000000800 */
[----:B------:R-:W-:-:S02]  /*e960*/  @UP1 ULDC UR19, c[0x0][0x210] ;  /* 0x0000840000131ab9 */ /* 0x000fc40000000800 */
[----:B------:R-:W-:Y:S01]  /*e970*/  UIMAD UR4, UR6, UR14, URZ ;  /* 0x0000000e060472a4 */ /* 0x000fe2000f8e023f */
[----:B------:R-:W-:Y:S01]  /*e980*/  STS [R8+0x2000], R21 ;  /* 0x0020001508007388 */ /* 0x000fe20000000800 */
[----:B------:R-:W-:Y:S02]  /*e990*/  @!UP1 UMOV UR19, 0x1 ;  /* 0x0000000100139882 */ /* 0x000fe40000000000 */
[----:B------:R-:W-:Y:S01]  /*e9a0*/  @!UP3 USEL UR20, UR20, UR8, !UP0 ;  /* 0x000000081414b287 */ /* 0x000fe2000c000000 */
[----:B------:R-:W-:Y:S01]  /*e9b0*/  STS [R8+0x2400], R27 ;  /* 0x0024001b08007388 */ /* 0x000fe20000000800 */
[----:B------:R-:W-:Y:S02]  /*e9c0*/  UIMAD UR10, UR10, UR19, URZ ;  /* 0x000000130a0a72a4 */ /* 0x000fe4000f8e023f */
[----:B------:R-:W-:Y:S01]  /*e9d0*/  USEL UR4, UR4, URZ, UP3 ;  /* 0x0000003f04047287 */ /* 0x000fe20009800000 */
[----:B------:R-:W-:Y:S01]  /*e9e0*/  STS [R9+0x2000], R68 ;  /* 0x0020004409007388 */ /* 0x000fe20000000800 */
[----:B------:R-:W-:-:S02]  /*e9f0*/  USHF.L.U32 UR10, UR10, 0x7, URZ ;  /* 0x000000070a0a7899 */ /* 0x000fc4000800063f */
[----:B------:R-:W-:Y:S01]  /*ea00*/  UIMAD UR13, UR11, UR13, UR4 ;  /* 0x0000000d0b0d72a4 */ /* 0x000fe2000f8e0204 */
[----:B------:R-:W-:Y:S01]  /*ea10*/  STS [R9+0x2400], R67 ;  /* 0x0024004309007388 */ /* 0x000fe20000000800 */
[----:B------:R-:W-:Y:S02]  /*ea20*/  @!UP3 UMOV UR24, UR20 ;  /* 0x000000140018bc82 */ /* 0x000fe40008000000 */
[----:B------:R-:W-:Y:S01]  /*ea30*/  USHF.R.S32.HI UR4, URZ, 0x1f, UR10 ;  /* 0x0000001f3f047899 */ /* 0x000fe2000801140a */
[----:B------:R-:W-:Y:S01]  /*ea40*/  STS [R7], R66 ;  /* 0x0000004207007388 */ /* 0x000fe20000000800 */
[----:B------:R-:W-:Y:S02]  /*ea50*/  @!UP3 USHF.R.S32.HI UR25, URZ, 0x1f, UR20 ;  /* 0x0000001f3f19b899 */ /* 0x000fe40008011414 */
[----:B------:R-:W-:Y:S01]  /*ea60*/  USHF.R.S32.HI UR5, URZ, 0x1f, UR13 ;  /* 0x0000001f3f057899 */ /* 0x000fe2000801140d */
[----:B------:R-:W-:Y:S01]  /*ea70*/  STS [R7+0x400], R65 ;  /* 0x0004004107007388 */ /* 0x000fe20000000800 */
[----:B------:R-:W-:-:S03]  /*ea80*/  UIADD3 UR10, UP2, UP1, UR10, UR24, UR13 ;  /* 0x000000180a0a7290 */ /* 0x000fc6000f95e00d */
[----:B------:R-:W-:Y:S01]  /*ea90*/  STS [R6], R62 ;  /* 0x0000003e06007388 */ /* 0x000fe20000000800 */
[----:B------:R-:W-:-:S03]  /*eaa0*/  UIADD3.X UR4, UR4, UR25, UR5, UP2, UP1 ;  /* 0x0000001904047290 */ /* 0x000fc600097e2405 */
        /* <DEDUP_REMOVED lines=17> */
[----:B-1----:R-:W-:-:S03]  /*ebc0*/  LOP3.LUT R0, R84, 0xffffffe0, RZ, 0xc0, !PT ;  /* 0xffffffe054007812 */ /* 0x002fc600078ec0ff */
[----:B------:R-:W-:Y:S01]  /*ebd0*/  STS [R5+0x6000], R48 ;  /* 0x0060003005007388 */ /* 0x000fe20000000800 */
[----:B------:R-:W-:-:S03]  /*ebe0*/  IADD3 R0, -R0, R85, RZ ;  /* 0x0000005500007210 */ /* 0x000fc60007ffe1ff */
[----:B------:R1:W-:Y:S01]  /*ebf0*/  STS [R5+0x6400], R47 ;  /* 0x0064002f05007388 */ /* 0x0003e20000000800 */
[----:B------:R-:W-:Y:S01]  /*ec00*/  LOP3.LUT P1, RZ, R0, 0x3, RZ, 0xc0, !PT ;  /* 0x0000000300ff7812 */ /* 0x000fe2000782c0ff */
[----:B--2---:R-:W2:Y:S02]  /*ec10*/  @P3 MUFU.LG2 R2, R174 ;  /* 0x000000ae00023308 */ /* 0x004ea40000000c00 */
[----:B------:R-:W-:Y:S04]  /*ec20*/  STS [R4+0x6000], R44 ;  /* 0x0060002c04007388 */ /* 0x000fe80000000800 */
[----:B------:R3:W-:Y:S02]  /*ec30*/  STS [R4+0x6400], R43 ;  /* 0x0064002b04007388 */ /* 0x0007e40000000800 */
[----:B------:R-:W4:Y:S02]  /*ec40*/  @P0 MUFU.LG2 R0, R173 ;  /* 0x000000ad00000308 */ /* 0x000f240000000c00 */
[----:B------:R-:W-:Y:S04]  /*ec50*/  STS [R8+0x4000], R42 ;  /* 0x0040002a08007388 */ /* 0x000fe80000000800 */
[----:B------:R-:W-:Y:S01]  /*ec60*/  STS [R8+0x4400], R41 ;  /* 0x0044002908007388 */ /* 0x000fe20000000800 */
[----:B--2---:R-:W-:-:S03]  /*ec70*/  @P3 FMUL.FTZ R2, R2, 0.69314718246459960938 ;  /* 0x3f31721802023820 */ /* 0x004fc60000410000 */
[----:B------:R-:W-:Y:S04]  /*ec80*/  STS [R9+0x4000], R38 ;  /* 0x0040002609007388 */ /* 0x000fe80000000800 */
[----:B------:R-:W-:Y:S01]  /*ec90*/  STS [R9+0x4400], R37 ;  /* 0x0044002509007388 */ /* 0x000fe20000000800 */
[----:B-1----:R-:W1:Y:S01]  /*eca0*/  @P5 MUFU.LG2 R5, R169 ;  /* 0x000000a900055308 */ /* 0x002e620000000c00 */
[----:B----4-:R-:W-:Y:S02]  /*ecb0*/  @P0 FMUL.FTZ R0, R0, 0.69314718246459960938 ;  /* 0x3f31721800000820 */ /* 0x010fe40000410000 */
[----:B------:R-:W-:Y:S02]  /*ecc0*/  STS [R8+0x6000], R40 ;  /* 0x0060002808007388 */ /* 0x000fe40000000800 */
[----:B------:R-:W-:-:S02]  /*ecd0*/  @P0 FFMA.FTZ R12, R3, c[0x0][0x238], R0 ;  /* 0x00008e00030c0a23 */ /* 0x000fc40000010000 */
[----:B------:R-:W-:Y:S01]  /*ece0*/  STS [R8+0x6400], R39 ;  /* 0x0064002708007388 */ /* 0x000fe20000000800 */
[----:B---3--:R-:W2:Y:S03]  /*ecf0*/  @P4 MUFU.LG2 R4, R168 ;  /* 0x000000a800044308 */ /* 0x008ea60000000c00 */
[----:B------:R-:W-:Y:S04]  /*ed00*/  STS [R9+0x6000], R36 ;  /* 0x0060002409007388 */ /* 0x000fe80000000800 */
[----:B------:R3:W-:Y:S01]  /*ed10*/  STS [R9+0x6400], R35 ;  /* 0x0064002309007388 */ /* 0x0007e20000000800 */
[----:B-1----:R-:W-:-:S03]  /*ed20*/  @P5 FMUL.FTZ R5, R5, 0.69314718246459960938 ;  /* 0x3f31721805055820 */ /* 0x002fc60000410000 */
[----:B------:R1:W-:Y:S01]  /*ed30*/  STS [R7+0x4000], R34 ;  /* 0x0040002207007388 */ /* 0x0003e20000000800 */
[----:B------:R-:W-:-:S03]  /*ed40*/  @P5 FFMA.FTZ R13, R172, c[0x0][0x238], R5 ;  /* 0x00008e00ac0d5a23 */ /* 0x000fc60000010005 */
[----:B------:R1:W-:Y:S01]  /*ed50*/  STS [R7+0x4400], R33 ;  /* 0x0044002107007388 */ /* 0x0003e20000000800 */
[----:B--2---:R-:W-:-:S03]  /*ed60*/  @P4 FMUL.FTZ R4, R4, 0.69314718246459960938 ;  /* 0x3f31721804044820 */ /* 0x004fc60000410000 */
[----:B------:R1:W-:Y:S01]  /*ed70*/  STS [R6+0x4000], R30 ;  /* 0x0040001e06007388 */ /* 0x0003e20000000800 */
[----:B------:R-:W-:-:S03]  /*ed80*/  @P4 FFMA.FTZ R14, R170, c[0x0][0x238], R4 ;  /* 0x00008e00aa0e4a23 */ /* 0x000fc60000010004 */
[----:B------:R1:W-:Y:S04]  /*ed90*/  STS [R6+0x4400], R29 ;  /* 0x0044001d06007388 */ /* 0x0003e80000000800 */
[----:B------:R1:W-:Y:S04]  /*eda0*/  STS [R7+0x6000], R32 ;  /* 0x0060002007007388 */ /* 0x0003e80000000800 */
[----:B------:R1:W-:Y:S01]  /*edb0*/  STS [R7+0x6400], R31 ;  /* 0x0064001f07007388 */ /* 0x0003e20000000800 */
[----:B---3--:R-:W-:Y:S01]  /*edc0*/  MOV R9, 0x7f800000 ;  /* 0x7f80000000097802 */ /* 0x008fe20000000f00 */
[----:B------:R-:W-:-:S02]  /*edd0*/  @P3 FFMA.FTZ R9, R171, c[0x0][0x238], R2 ;  /* 0x00008e00ab093a23 */ /* 0x000fc40000010002 */
[----:B------:R1:W-:Y:S04]  /*ede0*/  STS [R6+0x6000], R28 ;  /* 0x0060001c06007388 */ /* 0x0003e80000000800 */
[----:B------:R1:W-:Y:S04]  /*edf0*/  STS [R6+0x6400], R69 ;  /* 0x0064004506007388 */ /* 0x0003e80000000800 */
[----:B------:R-:W-:Y:S06]  /*ee00*/  BAR.SYNC.DEFER_BLOCKING 0x0 ;  /* 0x0000000000007b1d */ /* 0x000fec0000010000 */
[----:B-----5:R1:W2:Y:S04]  /*ee10*/  LDS.128 R20, [R239] ;  /* 0x00000000ef147984 */ /* 0x0202a80000000c00 */
[----:B------:R1:W3:Y:S04]  /*ee20*/  LDS.128 R32, [R239+0x800] ;  /* 0x00080000ef207984 */ /* 0x0002e80000000c00 */
[----:B------:R1:W4:Y:S04]  /*ee30*/  LDS.128 R40, [R239+0x1000] ;  /* 0x00100000ef287984 */ /* 0x0003280000000c00 */
        /* <DEDUP_REMOVED lines=14> */
[----:B--234-:R-:W2:Y:S01]  /*ef20*/  LDL.LU R175, [R1+0x4c] ;  /* 0x00004c0001af7983 */ /* 0x01cea20000300800 */
[----:B------:R-:W-:-:S04]  /*ef30*/  SHF.R.S32.HI R0, RZ, 0x1f, R26 ;  /* 0x0000001fff007819 */ /* 0x000fc8000001141a */
[----:B------:R-:W-:-:S04]  /*ef40*/  LEA.HI R0, R0, R26, RZ, 0x2 ;  /* 0x0000001a00007211 */ /* 0x000fc800078f10ff */
[----:B------:R-:W-:-:S05]  /*ef50*/  LOP3.LUT R0, R0, 0xffffffc, RZ, 0xc0, !PT ;  /* 0x0ffffffc00007812 */ /* 0x000fca00078ec0ff */
[----:B------:R-:W-:-:S04]  /*ef60*/  IMAD.IADD R0, R26, 0x1, -R0 ;  /* 0x000000011a007824 */ /* 0x000fc800078e0a00 */
[----:B--2---:R-:W-:-:S05]  /*ef70*/  IMAD R0, R0, 0x10, R175 ;  /* 0x0000001000007824 */ /* 0x004fca00078e02af */
        /* <DEDUP_REMOVED lines=10> */
[----:B-1----:R-:W-:Y:S01]  /*f020*/  @!P6 LEA.HI.X.SX32 R6, R3, UR4, 0x1, P0 ;  /* 0x000000040306ec11 */ /* 0x002fe200080f0eff */
        /* <DEDUP_REMOVED lines=20> */
.L_x_301:
[----:B--234-:R-:W-:Y:S05]  /*f170*/  BSYNC B0 ;  /* 0x0000000000007941 */ /* 0x01cfea0003800000 */
.L_x_300:
[----:B-1----:R-:W2:Y:S04]  /*f180*/  LDL.64 R14, [R1+0x18] ;  /* 0x00001800010e7983 */ /* 0x002ea80000100a00 */
[----:B------:R1:W5:Y:S04]  /*f190*/  LDL.64 R24, [R1+0x20] ;  /* 0x0000200001187983 */ /* 0x0003680000100a00 */
[----:B------:R1:W5:Y:S04]  /*f1a0*/  LDL R12, [R1+0x28] ;  /* 0x00002800010c7983 */ /* 0x0003680000100800 */
[----:B------:R-:W3:Y:S04]  /*f1b0*/  S2R R4, SR_TID.X ;  /* 0x0000000000047919 */ /* 0x000ee80000002100 */
[----:B------:R-:W4:Y:S01]  /*f1c0*/  S2R R10, SR_CTAID.Z ;  /* 0x00000000000a7919 */ /* 0x000f220000002700 */
[----:B------:R-:W-:-:S02]  /*f1d0*/  USHF.R.S32.HI UR6, URZ, 0x1f, UR11 ;  /* 0x0000001f3f067899 */ /* 0x000fc4000801140b */
[----:B------:R-:W-:Y:S02]  /*f1e0*/  ULDC.64 UR4, c[0x0][0x1f0] ;  /* 0x00007c0000047ab9 */ /* 0x000fe40000000a00 */
[----:B------:R-:W-:Y:S01]  /*f1f0*/  UIMAD UR4, UR6, UR4, URZ ;  /* 0x00000004060472a4 */ /* 0x000fe2000f8e023f */
[----:B---3--:R-:W-:-:S04]  /*f200*/  SHF.R.S32.HI R0, RZ, 0x1f, R4 ;  /* 0x0000001fff007819 */ /* 0x008fc80000011404 */
[----:B------:R-:W-:-:S04]  /*f210*/  LEA.HI R0, R0, R4, RZ, 0x3 ;  /* 0x0000000400007211 */ /* 0x000fc800078f18ff */
[----:B------:R-:W-:Y:S01]  /*f220*/  SHF.R.S32.HI R7, RZ, 0x3, R0 ;  /* 0x00000003ff077819 */ /* 0x000fe20000011400 */
[----:B------:R-:W-:Y:S01]  /*f230*/  UIMAD UR4, UR11, UR5, UR4 ;  /* 0x000000050b0472a4 */ /* 0x000fe2000f8e0204 */
[----:B------:R-:W-:Y:S01]  /*f240*/  BSSY B0, `(.L_x_302) ;  /* 0x0000013000007945 */ /* 0x000fe20003800000 */
[----:B--2---:R-:W-:Y:S02]  /*f250*/  SHF.R.S32.HI R3, RZ, 0x1f, R14 ;  /* 0x0000001fff037819 */ /* 0x004fe4000001140e */
[----:B------:R-:W-:-:S04]  /*f260*/  IADD3 R2, P0, R14, UR18, RZ ;  /* 0x000000120e027c10 */ /* 0x000fc8000ff1e0ff */
[----:B------:R-:W-:Y:S02]  /*f270*/  IADD3.X R3, R3, UR7, RZ, P0, !PT ;  /* 0x0000000703037c10 */ /* 0x000fe400087fe4ff */
[----:B------:R-:W-:-:S03]  /*f280*/  ISETP.GE.AND P0, PT, R7, UR15, PT ;  /* 0x0000000f07007c0c */ /* 0x000fc6000bf06270 */
[----:B----4-:R-:W-:-:S05]  /*f290*/  IMAD.WIDE.U32 R10, R10, c[0x0][0x1f0], R2 ;  /* 0x00007c000a0a7a25 */ /* 0x010fca00078e0002 */
[----:B------:R-:W-:-:S05]  /*f2a0*/  IADD3 R9, R11, UR4, RZ ;  /* 0x000000040b097c10 */ /* 0x000fca000fffe0ff */
[----:B------:R-:W-:Y:S05]  /*f2b0*/  @P0 BRA `(.L_x_303) ;  /* 0x000000b000000947 */ /* 0x000fea0003800000 */
[----:B-1---5:R-:W-:Y:S01]  /*f2c0*/  IMAD R0, R25, c[0x0][0x1e8], RZ ;  /* 0x00007a0019007a24 */ /* 0x022fe200078e02ff */
        /* <DEDUP_REMOVED lines=9> */
[----:B------:R1:W-:Y:S02]  /*f360*/  @!P1 STG.E.128 [R2.64+0x80], R16 ;  /* 0x0000801002009986 */ /* 0x0003e4000c101d10 */
.L_x_303:
[----:B-1----:R-:W-:Y:S05]  /*f370*/  BSYNC B0 ;  /* 0x0000000000007941 */ /* 0x002fea0003800000 */
.L_x_302:
[----:B------:R-:W-:Y:S01]  /*f380*/  IADD3 R0, R7, 0x10, RZ ;  /* 0x0000001007007810 */ /* 0x000fe20007ffe0ff */
[----:B------:R-:W-:Y:S03]  /*f390*/  BSSY B0, `(.L_x_304) ;  /* 0x0000011000007945 */ /* 0x000fe60003800000 */
[----:B------:R-:W-:-:S13]  /*f3a0*/  ISETP.GE.AND P0, PT, R0, UR15, PT ;  /* 0x0000000f00007c0c */ /* 0x000fda000bf06270 */
[----:B------:R-:W-:Y:S05]  /*f3b0*/  @P0 BRA `(.L_x_305) ;  /* 0x000000e000000947 */ /* 0x000fea0003800000 */
[----:B-----5:R-:W-:Y:S01]  /*f3c0*/  IADD3 R6, P0, R24, 0x10, RZ ;  /* 0x0000001018067810 */ /* 0x020fe20007f1e0ff */
[----:B------:R-:W-:Y:S01]  /*f3d0*/  IMAD.MOV.U32 R2, RZ, RZ, R10 ;  /* 0x000000ffff027224 */ /* 0x000fe200078e000a */
        /* <DEDUP_REMOVED lines=12> */
.L_x_305:
[----:B------:R-:W-:Y:S05]  /*f4a0*/  BSYNC B0 ;  /* 0x0000000000007941 */ /* 0x000fea0003800000 */
.L_x_304:
[----:B------:R-:W-:Y:S01]  /*f4b0*/  IADD3 R0, R7, 0x20, RZ ;  /* 0x0000002007007810 */ /* 0x000fe20007ffe0ff */
[----:B------:R-:W-:Y:S03]  /*f4c0*/  BSSY B0, `(.L_x_306) ;  /* 0x0000011000007945 */ /* 0x000fe60003800000 */
[----:B------:R-:W-:-:S13]  /*f4d0*/  ISETP.GE.AND P0, PT, R0, UR15, PT ;  /* 0x0000000f00007c0c */ /* 0x000fda000bf06270 */
[----:B------:R-:W-:Y:S05]  /*f4e0*/  @P0 BRA `(.L_x_307) ;  /* 0x000000e000000947 */ /* 0x000fea0003800000 */
[----:B-----5:R-:W-:Y:S01]  /*f4f0*/  IADD3 R6, P0, R24, 0x20, RZ ;  /* 0x0000002018067810 */ /* 0x020fe20007f1e0ff */
        /* <DEDUP_REMOVED lines=13> */
.L_x_307:
[----:B------:R-:W-:Y:S05]  /*f5d0*/  BSYNC B0 ;  /* 0x0000000000007941 */ /* 0x000fea0003800000 */
.L_x_306:
        /* <DEDUP_REMOVED lines=18> */
.L_x_309:
[----:B------:R-:W-:Y:S05]  /*f700*/  BSYNC B0 ;  /* 0x0000000000007941 */ /* 0x000fea0003800000 */
.L_x_308:
        /* <DEDUP_REMOVED lines=18> */
.L_x_311:
[----:B------:R-:W-:Y:S05]  /*f830*/  BSYNC B0 ;  /* 0x0000000000007941 */ /* 0x000fea0003800000 */
.L_x_310:
        /* <DEDUP_REMOVED lines=18> */
.L_x_313:
[----:B------:R-:W-:Y:S05]  /*f960*/  BSYNC B0 ;  /* 0x0000000000007941 */ /* 0x000fea0003800000 */
.L_x_312:
        /* <DEDUP_REMOVED lines=18> */
.L_x_315:
[----:B------:R-:W-:Y:S05]  /*fa90*/  BSYNC B0 ;  /* 0x0000000000007941 */ /* 0x000fea0003800000 */
.L_x_314:
[----:B------:R-:W-:-:S04]  /*faa0*/  IADD3 R0, R7, 0x70, RZ ;  /* 0x0000007007007810 */ /* 0x000fc80007ffe0ff */
[----:B------:R-:W-:-:S13]  /*fab0*/  ISETP.GE.AND P0, PT, R0, UR15, PT ;  /* 0x0000000f00007c0c */ /* 0x000fda000bf06270 */
[----:B------:R-:W-:Y:S05]  /*fac0*/  @P0 EXIT ;  /* 0x000000000000094d */ /* 0x000fea0003800000 */
[----:B-----5:R-:W-:Y:S01]  /*fad0*/  IADD3 R6, P0, R24, 0x70, RZ ;  /* 0x0000007018067810 */ /* 0x020fe20007f1e0ff */
[----:B-1----:R-:W-:Y:S01]  /*fae0*/  IMAD.MOV.U32 R2, RZ, RZ, R10 ;  /* 0x000000ffff027224 */ /* 0x002fe200078e000a */
        /* <DEDUP_REMOVED lines=14> */
.L_x_258:
[----:B------:R-:W-:Y:S01]  /*fbd0*/  UISETP.NE.AND UP4, UPT, UR8, -0x1, UPT ;  /* 0xffffffff0800788c */ /* 0x000fe2000bf85270 */
[----:B-1----:R-:W-:Y:S01]  /*fbe0*/  SHF.R.S32.HI R8, RZ, 0x1f, R198 ;  /* 0x0000001fff087819 */ /* 0x002fe200000114c6 */
        /* <DEDUP_REMOVED lines=20> */
[----:B------:R-:W-:Y:S01]  /*fd30*/  @!UP4 UIMAD.WIDE.U32 UR22, UR12, UR4, URZ ;  /* 0x000000040c16c2a5 */ /* 0x000fe2000f8e003f */
[----:B------:R-:W-:Y:S01]  /*fd40*/  IADD3 R23, R14, 0x40, RZ ;  /* 0x000000400e177810 */ /* 0x000fe20007ffe0ff */
        /* <DEDUP_REMOVED lines=50> */
.L_x_317:
[----:B------:R-:W-:Y:S05]  /*10070*/  BSYNC B0 ;  /* 0x0000000000007941 */ /* 0x000fea0003800000 */
.L_x_316:
        /* <DEDUP_REMOVED lines=18> */
.L_x_319:
[----:B------:R-:W-:Y:S05]  /*101a0*/  BSYNC B0 ;  /* 0x0000000000007941 */ /* 0x000fea0003800000 */
.L_x_318:
        /* <DEDUP_REMOVED lines=18> */
.L_x_321:
[----:B------:R-:W-:Y:S05]  /*102d0*/  BSYNC B0 ;  /* 0x0000000000007941 */ /* 0x000fea0003800000 */
.L_x_320:
        /* <DEDUP_REMOVED lines=18> */
.L_x_323:
[----:B------:R-:W-:Y:S05]  /*10400*/  BSYNC B0 ;  /* 0x0000000000007941 */ /* 0x000fea0003800000 */
.L_x_322:
        /* <DEDUP_REMOVED lines=18> */
.L_x_325:
[----:B------:R-:W-:Y:S05]  /*10530*/  BSYNC B0 ;  /* 0x0000000000007941 */ /* 0x000fea0003800000 */
.L_x_324:
        /* <DEDUP_REMOVED lines=18> */
.L_x_327:
[----:B------:R-:W-:Y:S05]  /*10660*/  BSYNC B0 ;  /* 0x0000000000007941 */ /* 0x000fea0003800000 */
.L_x_326:
        /* <DEDUP_REMOVED lines=18> */
.L_x_329:
[----:B------:R-:W-:Y:S05]  /*10790*/  BSYNC B0 ;  /* 0x0000000000007941 */ /* 0x000fea0003800000 */
.L_x_328:
        /* <DEDUP_REMOVED lines=18> */
.L_x_331:
[----:B------:R-:W-:Y:S05]  /*108c0*/  BSYNC B0 ;  /* 0x0000000000007941 */ /* 0x000fea0003800000 */
.L_x_330:
        /* <DEDUP_REMOVED lines=67> */
.L_x_332:
        /* <DEDUP_REMOVED lines=16> */
.L_x_2378:


//--------------------- .text._ZN5flash16flash_fwd_kernelI23Flash_fwd_kernel_traitsILi128ELi128ELi64ELi4ELb0ELb0EN7cutlass6half_tE19Flash_kernel_traitsILi128ELi128ELi64ELi4ES3_EELb0ELb0ELb0ELb1ELb0ELb0ELb1ELb0EEEvNS_16Flash_fwd_paramsE --------------------------
	.section	.text._ZN5flash16flash_fwd_kernelI23Flash_fwd_kernel_traitsILi128ELi128ELi64ELi4ELb0ELb0EN7cutlass6half_tE19Flash_kernel_traitsILi128ELi128ELi64ELi4ES3_EELb0ELb0ELb0ELb1ELb0ELb0ELb1ELb0EEEvNS_16Flash_fwd_paramsE,"ax",@progbits
	.sectioninfo	@"SHI_REGISTERS=255"
	.align	128
        .global         _ZN5flash16flash_fwd_kernelI23Flash_fwd_kernel_traitsILi128ELi128ELi64ELi4ELb0ELb0EN7cutlass6half_tE19Flash_kernel_traitsILi128ELi128ELi64ELi4ES3_EELb0ELb0ELb0ELb1ELb0ELb0ELb1ELb0EEEvNS_16Flash_fwd_paramsE
        .type           _ZN5flash16flash_fwd_kernelI23Flash_fwd_kernel_traitsILi128ELi128ELi64ELi4ELb0ELb0EN7cutlass6half_tE19Flash_kernel_traitsILi128ELi128ELi64ELi4ES3_EELb0ELb0ELb0ELb1ELb0ELb0ELb1ELb0EEEvNS_16Flash_fwd_paramsE,@function
        .size           _ZN5flash16flash_fwd_kernelI23Flash_fwd_kernel_traitsILi128ELi128ELi64ELi4ELb0ELb0EN7cutlass6half_tE19Flash_kernel_traitsILi128ELi128ELi64ELi4ES3_EELb0ELb0ELb0ELb1ELb0ELb0ELb1ELb0EEEvNS_16Flash_fwd_paramsE,(.L_x_2379 - _ZN5flash16flash_fwd_kernelI23Flash_fwd_kernel_traitsILi128ELi128ELi64ELi4ELb0ELb0EN7cutlass6half_tE19Flash_kernel_traitsILi128ELi128ELi64ELi4ES3_EELb0ELb0ELb0ELb1ELb0ELb0ELb1ELb0EEEvNS_16Flash_fwd_paramsE)
        .other          _ZN5flash16flash_fwd_kernelI23Flash_fwd_kernel_traitsILi128ELi128ELi64ELi4ELb0ELb0EN7cutlass6half_tE19Flash_kernel_traitsILi128ELi128ELi64ELi4ES3_EELb0ELb0ELb0ELb1ELb0ELb0ELb1ELb0EEEvNS_16Flash_fwd_paramsE,@"STO_CUDA_ENTRY STV_DEFAULT"
_ZN5flash16flash_fwd_kernelI23Flash_fwd_kernel_traitsILi128ELi128ELi64ELi4ELb0ELb0EN7cutlass6half_tE19Flash_kernel_traitsILi128ELi128ELi64ELi4ES3_EELb0ELb0ELb0ELb1ELb0ELb0ELb1ELb0EEEvNS_16Flash_fwd_paramsE:
.text._ZN5flash16flash_fwd_kernelI23Flash_fwd_kernel_traitsILi128ELi128ELi64ELi4ELb0ELb0EN7cutlass6half_tE19Flash_kernel_traitsILi128ELi128ELi64ELi4ES3_EELb0ELb0ELb0ELb1ELb0ELb0ELb1ELb0EEEvNS_16Flash_fwd_paramsE:
        /* <DEDUP_REMOVED lines=56> */
.L_x_333:
[----:B------:R-:W-:Y:S02]  /*0380*/  ULDC UR6, c[0x0][0x218] ;  /* 0x0000860000067ab9 */ /* 0x000fe40000000800 */
.L_x_334:
        /* <DEDUP_REMOVED lines=57> */
.L_x_336:
        /* <DEDUP_REMOVED lines=46> */
.L_x_337:
        /* <DEDUP_REMOVED lines=55> */
[----:B------:R-:W-:Y:S01]  /*0d70*/  IMAD R5, R8, c[0x0][0x1bc], R0 ;  /* 0x00006f0008057a24 */ /* 0x000fe200078e0200 */
        /* <DEDUP_REMOVED lines=40> */
.L_x_339:
[----:B------:R-:W-:Y:S05]  /*1000*/  BSYNC B0 ;  /* 0x0000000000007941 */ /* 0x000fea0003800000 */
.L_x_338:
        /* <DEDUP_REMOVED lines=29> */
.L_x_341:
[----:B------:R-:W-:Y:S05]  /*11e0*/  BSYNC B0 ;  /* 0x0000000000007941 */ /* 0x000fea0003800000 */
.L_x_340:
        /* <DEDUP_REMOVED lines=29> */
.L_x_343:
[----:B------:R-:W-:Y:S05]  /*13c0*/  BSYNC B0 ;  /* 0x0000000000007941 */ /* 0x000fea0003800000 */
.L_x_342:
        /* <DEDUP_REMOVED lines=29> */
.L_x_345:
[----:B------:R-:W-:Y:S05]  /*15a0*/  BSYNC B0 ;  /* 0x0000000000007941 */ /* 0x000fea0003800000 */
.L_x_344:
        /* <DEDUP_REMOVED lines=29> */
.L_x_347:
[----:B------:R-:W-:Y:S05]  /*1780*/  BSYNC B0 ;  /* 0x0000000000007941 */ /* 0x000fea0003800000 */
.L_x_346:
        /* <DEDUP_REMOVED lines=29> */
.L_x_349:
[----:B------:R-:W-:Y:S05]  /*1960*/  BSYNC B0 ;  /* 0x0000000000007941 */ /* 0x000fea0003800000 */
.L_x_348:
        /* <DEDUP_REMOVED lines=29> */
.L_x_351:
[----:B------:R-:W-:Y:S05]  /*1b40*/  BSYNC B0 ;  /* 0x0000000000007941 */ /* 0x000fea0003800000 */
.L_x_350:
        /* <DEDUP_REMOVED lines=36> */
.L_x_353:
[----:B------:R-:W-:Y:S05]  /*1d90*/  BSYNC B0 ;  /* 0x0000000000007941 */ /* 0x000fea0003800000 */
.L_x_352:
[----:B------:R-:W-:Y:S01]  /*1da0*/  ULEA.HI.SX32 UR20, UR21, 0xffffffff, 0x1a ;  /* 0xffffffff15147891 */ /* 0x000fe2000f8fd23f */
[----:B--2---:R-:W-:Y:S01]  /*1db0*/  IMAD.MOV.U32 R2, RZ, RZ, R30 ;  /* 0x000000ffff027224 */ /* 0x004fe200078e001e */
[----:B------:R-:W-:Y:S01]  /*1dc0*/  MOV R2, R28 ;  /* 0x0000001c00027202 */ /* 0x000fe20000000f00 */
[----:B------:R-:W-:Y:S01]  /*1dd0*/  IMAD.MOV.U32 R3, RZ, RZ, R31 ;  /* 0x000000ffff037224 */ /* 0x000fe200078e001f */
[----:B------:R-:W-:Y:S01]  /*1de0*/  UIMAD UR18, UR20, -0x40, UR10 ;  /* 0xffffffc0141278a4 */ /* 0x000fe2000f8e020a */
[----:B------:R-:W-:Y:S01]  /*1df0*/  MOV R252, UR23 ;  /* 0x0000001700fc7c02 */ /* 0x000fe20008000f00 */
[----:B------:R-:W-:Y:S01]  /*1e00*/  USHF.R.S32.HI UR25, URZ, 0x1f, UR20 ;  /* 0x0000001f3f197899 */ /* 0x000fe20008011414 */
[----:B------:R-:W-:Y:S01]  /*1e10*/  BSSY B0, `(.L_x_354) ;  /* 0x0000019000007945 */ /* 0x000fe20003800000 */
[----:B------:R-:W-:Y:S01]  /*1e20*/  UIMAD UR5, UR22, UR20, URZ ;  /* 0x00000014160572a4 */ /* 0x000fe2000f8e023f */
[----:B------:R2:W-:Y:S01]  /*1e30*/  STL.64 [R1+0x58], R2 ;  /* 0x0000580201007387 */ /* 0x0005e20000100a00 */
[----:B------:R-:W-:-:S02]  /*1e40*/  ISETP.GE.AND P0, PT, R12, UR18, PT ;  /* 0x000000120c007c0c */ /* 0x000fc4000bf06270 */
[----:B------:R-:W-:Y:S01]  /*1e50*/  UIMAD UR5, UR25, UR23, UR5 ;  /* 0x00000017190572a4 */ /* 0x000fe2000f8e0205 */
[----:B--2---:R-:W-:-:S05]  /*1e60*/  IMAD.WIDE.U32 R2, R252, UR20, R2 ;  /* 0x00000014fc027c25 */ /* 0x004fca000f8e0002 */
        /* <DEDUP_REMOVED lines=19> */
.L_x_355:
[----:B------:R-:W-:Y:S05]  /*1fa0*/  BSYNC B0 ;  /* 0x0000000000007941 */ /* 0x000fea0003800000 */
.L_x_354:
        /* <DEDUP_REMOVED lines=25> */
.L_x_357:
[----:B------:R-:W-:Y:S05]  /*2140*/  BSYNC B0 ;  /* 0x0000000000007941 */ /* 0x000fea0003800000 */
.L_x_356:
        /* <DEDUP_REMOVED lines=24> */
.L_x_359:
[----:B------:R-:W-:Y:S05]  /*22d0*/  BSYNC B0 ;  /* 0x0000000000007941 */ /* 0x000fea0003800000 */
.L_x_358:
        /* <DEDUP_REMOVED lines=26> */
.L_x_361:
[----:B------:R-:W-:Y:S05]  /*2480*/  BSYNC B0 ;  /* 0x0000000000007941 */ /* 0x000fea0003800000 */
.L_x_360:
        /* <DEDUP_REMOVED lines=16> */
[----:B---3--:R-:W-:Y:S01]  /*2590*/  IMAD.U32 R2, RZ, RZ, UR6 ;  /* 0x00000006ff027e24 */ /* 0x008fe2000f8e00ff */
[----:B------:R-:W-:Y:S01]  /*25a0*/  ISETP.GE.AND P1, PT, R12, UR18, PT ;  /* 0x000000120c007c0c */ /* 0x000fe2000bf26270 */
[----:B------:R-:W-:-:S03]  /*25b0*/  ULDC.64 UR4, c[0x0][0x1a0] ;  /* 0x0000680000047ab9 */ /* 0x000fc60000000a00 */
[----:B------:R-:W-:-:S05]  /*25c0*/  IMAD.U32 R3, RZ, RZ, UR7 ;  /* 0x00000007ff037e24 */ /* 0x000fca000f8e00ff */
[----:B------:R3:W4:Y:S01]  /*25d0*/  @P0 LDG.E R2, [R2.64] ;  /* 0x0000001002020981 */ /* 0x000722000c1e1900 */
        /* <DEDUP_REMOVED lines=8> */
[----:B---3--:R-:W4:Y:S01]  /*2660*/  @P0 MUFU.RCP R3, c[0x0][0x238] ;  /* 0x00008e0000030b08 */ /* 0x008f220000001000 */
[----:B------:R3:W-:Y:S04]  /*2670*/  @P1 STS.128 [R243+0xc000], RZ ;  /* 0x00c000fff3001388 */ /* 0x0007e80000000c00 */
[----:B------:R3:W-:Y:S01]  /*2680*/  @P1 STS.128 [R243+0xe000], RZ ;  /* 0x00e000fff3001388 */ /* 0x0007e20000000c00 */
[----:B----4-:R-:W-:Y:S01]  /*2690*/  @P0 FMUL.FTZ R2, R2, R3 ;  /* 0x0000000302020220 */ /* 0x010fe20000410000 */
[----:B------:R-:W-:Y:S01]  /*26a0*/  MOV R3, UR4 ;  /* 0x0000000400037c02 */ /* 0x000fe20008000f00 */
[----:B------:R-:W-:-:S02]  /*26b0*/  UMOV UR4, URZ ;  /* 0x0000003f00047c82 */ /* 0x000fc40008000000 */
[----:B------:R4:W5:Y:S02]  /*26c0*/  @P0 R2UR UR6, R2 ;  /* 0x00000000020603c2 */ /* 0x00096400000e0000 */
[----:B----4-:R-:W-:Y:S01]  /*26d0*/  LEA R2, P0, R6, R26, 0x6 ;  /* 0x0000001a06027211 */ /* 0x010fe200078030ff */
[----:B-----5:R-:W-:-:S03]  /*26e0*/  @UP1 UMOV UR4, UR6 ;  /* 0x0000000600041c82 */ /* 0x020fc60008000000 */
[----:B------:R-:W-:Y:S01]  /*26f0*/  LEA.HI.X R3, R6, R24, R3, 0x6, P0 ;  /* 0x0000001806037211 */ /* 0x000fe200000f3403 */
[----:B------:R-:W-:Y:S05]  /*2700*/  @P1 BRA `(.L_x_363) ;  /* 0x0000011000001947 */ /* 0x000fea0003800000 */
[----:B---3--:R-:W-:Y:S02]  /*2710*/  ISETP.GE.AND P1, PT, R22, c[0x0][0x220], PT ;  /* 0x0000880016007a0c */ /* 0x008fe40003f26270 */
        /* <DEDUP_REMOVED lines=16> */
.L_x_363:
[----:B---3--:R-:W-:Y:S05]  /*2820*/  BSYNC B0 ;  /* 0x0000000000007941 */ /* 0x008fea0003800000 */
.L_x_362:
        /* <DEDUP_REMOVED lines=26> */
.L_x_365:
[----:B------:R-:W-:Y:S05]  /*29d0*/  BSYNC B0 ;  /* 0x0000000000007941 */ /* 0x000fea0003800000 */
.L_x_364:
        /* <DEDUP_REMOVED lines=8> */
[----:B------:R-:W-:-:S03]  /*2a60*/  IMAD.MOV.U32 R6, RZ, RZ, c[0x0][0x1a4] ;  /* 0x00006900ff067624 */ /* 0x000fc600078e00ff */
        /* <DEDUP_REMOVED lines=17> */
.L_x_367:
[----:B------:R-:W-:Y:S05]  /*2b80*/  BSYNC B0 ;  /* 0x0000000000007941 */ /* 0x000fea0003800000 */
.L_x_366:
[----:B------:R-:W-:Y:S01]  /*2b90*/  ISETP.GE.AND P0, PT, R14, UR18, PT ;  /* 0x000000120e007c0c */ /* 0x000fe2000bf06270 */
[----:B------:R-:W-:-:S12]  /*2ba0*/  BSSY B0, `(.L_x_368) ;  /* 0x000001a000007945 */ /* 0x000fd80003800000 */
[----:B------:R1:W-:Y:S04]  /*2bb0*/  @P0 STS.128 [R243+0xd800], RZ ;  /* 0x00d800fff3000388 */ /* 0x0003e80000000c00 */
[----:B------:R1:W-:Y:S01]  /*2bc0*/  @P0 STS.128 [R243+0xf800], RZ ;  /* 0x00f800fff3000388 */ /* 0x0003e20000000c00 */
[----:B------:R-:W-:Y:S05]  /*2bd0*/  @P0 BRA `(.L_x_369) ;  /* 0x0000016000000947 */ /* 0x000fea0003800000 */
[----:B------:R-:W-:Y:S01]  /*2be0*/  ISETP.GE.AND P1, PT, R22, c[0x0][0x220], PT ;  /* 0x0000880016007a0c */ /* 0x000fe20003f26270 */
[----:B--2---:R-:W-:Y:S01]  /*2bf0*/  IMAD.MOV.U32 R6, RZ, RZ, c[0x0][0x1a0] ;  /* 0x00006800ff067624 */ /* 0x004fe200078e00ff */
        /* <DEDUP_REMOVED lines=20> */
.L_x_369:
[----:B------:R-:W-:Y:S05]  /*2d40*/  BSYNC B0 ;  /* 0x0000000000007941 */ /* 0x000fea0003800000 */
.L_x_368:
[----:B------:R-:W-:Y:S01]  /*2d50*/  SHF.R.S32.HI R5, RZ, 0x4, R19 ;  /* 0x00000004ff057819 */ /* 0x000fe20000011413 */
[----:B--2---:R-:W-:Y:S01]  /*2d60*/  IMAD.SHL.U32 R7, R36, 0x40, RZ ;  /* 0x0000004024077824 */ /* 0x004fe200078e00ff */
[----:B------:R-:W-:Y:S01]  /*2d70*/  SHF.L.U32 R8, R18, 0x6, RZ ;  /* 0x0000000612087819 */ /* 0x000fe200000006ff */
[----:B------:R-:W-:Y:S01]  /*2d80*/  IMAD.SHL.U32 R6, R12, 0x8, RZ ;  /* 0x000000080c067824 */ /* 0x000fe200078e00ff */
[----:B------:R-:W-:Y:S01]  /*2d90*/  LEA.HI R2, R19, R5, RZ, 0x1 ;  /* 0x0000000513027211 */ /* 0x000fe200078f08ff */
[----:B------:R-:W-:Y:S01]  /*2da0*/  IMAD.SHL.U32 R3, R17, 0x40, RZ ;  /* 0x0000004011037824 */ /* 0x000fe200078e00ff */
[----:B------:R-:W-:Y:S01]  /*2db0*/  LOP3.LUT R192, R8, 0xfffffe00, RZ, 0xc0, !PT ;  /* 0xfffffe0008c07812 */ /* 0x000fe200078ec0ff */
[----:B------:R-:W-:Y:S01]  /*2dc0*/  IMAD.SHL.U32 R108, R248, 0x2, RZ ;  /* 0x00000002f86c7824 */ /* 0x000fe200078e00ff */
[----:B------:R-:W-:Y:S01]  /*2dd0*/  LOP3.LUT R2, R2, 0xfffffffe, RZ, 0xc0, !PT ;  /* 0xfffffffe02027812 */ /* 0x000fe200078ec0ff */
[----:B------:R-:W-:Y:S01]  /*2de0*/  UMOV UR5, 0x40 ;  /* 0x0000004000057882 */ /* 0x000fe20000000000 */
[----:B------:R-:W-:Y:S01]  /*2df0*/  R2P PR, R36, 0x6 ;  /* 0x0000000624007804 */ /* 0x000fe20000000000 */
[----:B------:R-:W0:Y:S01]  /*2e00*/  LDGDEPBAR ;  /* 0x00000000000079af */ /* 0x000e220000000000 */
[----:B------:R-:W-:Y:S01]  /*2e10*/  LOP3.LUT R3, R3, 0x1c0, RZ, 0xc0, !PT ;  /* 0x000001c003037812 */ /* 0x000fe200078ec0ff */
[----:B------:R-:W-:Y:S01]  /*2e20*/  IMAD.IADD R5, R5, 0x1, -R2 ;  /* 0x0000000105057824 */ /* 0x000fe200078e0a02 */
[----:B------:R-:W-:Y:S01]  /*2e30*/  LOP3.LUT R2, R7, 0x1c0, RZ, 0xc0, !PT ;  /* 0x000001c007027812 */ /* 0x000fe200078ec0ff */
[----:B------:R-:W-:Y:S01]  /*2e40*/  UISETP.GE.AND UP0, UPT, UR10, 0x41, UPT ;  /* 0x000000410a00788c */ /* 0x000fe2000bf06270 */
[----:B------:R-:W-:Y:S01]  /*2e50*/  LOP3.LUT R108, R108, 0x6, RZ, 0xc0, !PT ;  /* 0x000000066c6c7812 */ /* 0x000fe200078ec0ff */
[----:B------:R-:W-:Y:S01]  /*2e60*/  IMAD.SHL.U32 R7, R5, 0x8, RZ ;  /* 0x0000000805077824 */ /* 0x000fe200078e00ff */
[----:B------:R-:W-:-:S02]  /*2e70*/  LOP3.LUT R8, R2, 0x8, R6, 0xf8, !PT ;  /* 0x0000000802087812 */ /* 0x000fc400078ef806 */
[----:B------:R-:W-:Y:S02]  /*2e80*/  SHF.R.U32.HI R2, RZ, 0x3, R2 ;  /* 0x00000003ff027819 */ /* 0x000fe40000011602 */
[----:B------:R-:W-:Y:S02]  /*2e90*/  LOP3.LUT R7, R3, 0x8, R7, 0xf8, !PT ;  /* 0x0000000803077812 */ /* 0x000fe400078ef807 */
[----:B------:R-:W-:Y:S02]  /*2ea0*/  LOP3.LUT R2, R8, R2, RZ, 0x3c, !PT ;  /* 0x0000000208027212 */ /* 0x000fe400078e3cff */
[----:B------:R-:W-:Y:S01]  /*2eb0*/  SHF.R.U32.HI R6, RZ, 0x3, R3 ;  /* 0x00000003ff067819 */ /* 0x000fe20000011603 */
[----:B------:R-:W-:Y:S01]  /*2ec0*/  IMAD R3, R80, 0x400, R192 ;  /* 0x0000040050037824 */ /* 0x000fe200078e02c0 */
[----:B------:R-:W-:Y:S02]  /*2ed0*/  LEA R2, R5, R2, 0x9 ;  /* 0x0000000205027211 */ /* 0x000fe400078e48ff */
[----:B------:R-:W-:-:S03]  /*2ee0*/  LOP3.LUT R189, R7, R6, RZ, 0x3c, !PT ;  /* 0x0000000607bd7212 */ /* 0x000fc600078e3cff */
[----:B------:R-:W-:Y:S02]  /*2ef0*/  IMAD.SHL.U32 R224, R2, 0x2, RZ ;  /* 0x0000000202e07824 */ /* 0x000fe400078e00ff */
[----:B------:R-:W-:-:S03]  /*2f00*/  IMAD.IADD R3, R189, 0x1, R3 ;  /* 0x00000001bd037824 */ /* 0x000fc600078e0203 */
[C---:B------:R-:W-:Y:S01]  /*2f10*/  IADD3 R2, R224.reuse, 0x8000, RZ ;  /* 0x00008000e0027810 */ /* 0x040fe20007ffe0ff */
[----:B------:R-:W-:Y:S01]  /*2f20*/  IMAD.SHL.U32 R231, R3, 0x2, RZ ;  /* 0x0000000203e77824 */ /* 0x000fe200078e00ff */
[----:B------:R-:W-:Y:S01]  /*2f30*/  IADD3 R235, R224, 0x8020, RZ ;  /* 0x00008020e0eb7810 */ /* 0x000fe20007ffe0ff */
[----:B------:R-:W-:Y:S01]  /*2f40*/  LDSM.16.M88.4 R16, [R224+0x8000] ;  /* 0x00800000e010783b */ /* 0x000fe20000000200 */
[----:B------:R-:W-:Y:S01]  /*2f50*/  @P1 IADD3 R235, R2, -0x20, RZ ;  /* 0xffffffe002eb1810 */ /* 0x000fe20007ffe0ff */
[----:B------:R-:W-:Y:S01]  /*2f60*/  IMAD R234, R0, 0x2, R231 ;  /* 0x0000000200ea7824 */ /* 0x000fe200078e02e7 */
[----:B------:R-:W-:Y:S01]  /*2f70*/  SHF.R.S32.HI R2, RZ, 0x1f, R40 ;  /* 0x0000001fff027819 */ /* 0x000fe20000011428 */
[----:B------:R-:W2:Y:S01]  /*2f80*/  LDSM.16.M88.4 R12, [R231] ;  /* 0x00000000e70c783b */ /* 0x000ea20000000200 */
[----:B------:R-:W-:Y:S02]  /*2f90*/  MOV R3, UR10 ;  /* 0x0000000a00037c02 */ /* 0x000fe40008000f00 */
[----:B------:R-:W-:Y:S01]  /*2fa0*/  LEA.HI R2, R2, R40, RZ, 0x2 ;  /* 0x0000002802027211 */ /* 0x000fe200078f10ff */
[----:B------:R-:W5:Y:S01]  /*2fb0*/  LDSM.16.M88.4 R8, [R231+0x2000] ;  /* 0x00200000e708783b */ /* 0x000f620000000200 */
[----:B------:R-:W-:-:S02]  /*2fc0*/  LEA R232, R4, R231, 0x1 ;  /* 0x000000e704e87211 */ /* 0x000fc400078e08ff */
[----:B------:R-:W-:Y:S01]  /*2fd0*/  SHF.R.S32.HI R81, RZ, 0x2, R2 ;  /* 0x00000002ff517819 */ /* 0x000fe20000011402 */
[----:B------:R-:W-:Y:S01]  /*2fe0*/  IMAD.U32 R2, RZ, RZ, UR20 ;  /* 0x00000014ff027e24 */ /* 0x000fe2000f8e00ff */
[----:B-1----:R-:W1:Y:S01]  /*2ff0*/  LDSM.16.M88.4 R20, [R224+0x8800] ;  /* 0x00880000e014783b */ /* 0x002e620000000200 */
[----:B------:R-:W-:Y:S02]  /*3000*/  IMAD R233, R0, 0x2, R232 ;  /* 0x0000000200e97824 */ /* 0x000fe400078e02e8 */
[----:B------:R-:W-:Y:S01]  /*3010*/  IMAD R5, R80, 0x10, R81 ;  /* 0x0000001050057824 */ /* 0x000fe200078e0251 */
[----:B------:R-:W3:Y:S01]  /*3020*/  LDSM.16.M88.4 R24, [R224+0x9000] ;  /* 0x00900000e018783b */ /* 0x000ee20000000200 */
[----:B------:R-:W-:-:S03]  /*3030*/  IMAD R108, R2, 0x40, R108 ;  /* 0x00000040026c7824 */ /* 0x000fc600078e026c */
[----:B------:R-:W-:Y:S01]  /*3040*/  IADD3 R6, R5, UR9, RZ ;  /* 0x0000000905067c10 */ /* 0x000fe2000fffe0ff */
[----:B------:R-:W4:Y:S01]  /*3050*/  LDSM.16.M88.4 R28, [R224+0x9800] ;  /* 0x00980000e01c783b */ /* 0x000f220000000200 */
[C---:B------:R-:W-:Y:S02]  /*3060*/  IADD3 R157, R108.reuse, 0x1, RZ ;  /* 0x000000016c9d7810 */ /* 0x040fe40007ffe0ff */
[----:B------:R-:W-:Y:S01]  /*3070*/  IADD3 R3, R3, -UR11, R6 ;  /* 0x8000000b03037c10 */ /* 0x000fe2000fffe006 */
[----:B------:R-:W-:Y:S01]  /*3080*/  STL [R1+0x70], R81 ;  /* 0x0000705101007387 */ /* 0x000fe20000100800 */
[C---:B------:R-:W-:Y:S02]  /*3090*/  IADD3 R156, R108.reuse, 0x8, RZ ;  /* 0x000000086c9c7810 */ /* 0x040fe40007ffe0ff */
[C---:B------:R-:W-:Y:S01]  /*30a0*/  IADD3 R154, R108.reuse, 0x9, RZ ;  /* 0x000000096c9a7810 */ /* 0x040fe20007ffe0ff */
[----:B------:R-:W-:Y:S01]  /*30b0*/  IMAD.IADD R2, R3, 0x1, -R108 ;  /* 0x0000000103027824 */ /* 0x000fe200078e0a6c */
[----:B------:R1:W-:Y:S01]  /*30c0*/  STL [R1+0x3c], R6 ;  /* 0x00003c0601007387 */ /* 0x0003e20000100800 */
[----:B------:R-:W-:-:S02]  /*30d0*/  IADD3 R152, R108, 0x10, RZ ;  /* 0x000000106c987810 */ /* 0x000fc40007ffe0ff */
[C---:B------:R-:W-:Y:S01]  /*30e0*/  IADD3 R149, R108.reuse, 0x11, RZ ;  /* 0x000000116c957810 */ /* 0x040fe20007ffe0ff */
[----:B------:R-:W-:Y:S01]  /*30f0*/  LDSM.16.M88.4 R40, [R235+0x800] ;  /* 0x00080000eb28783b */ /* 0x000fe20000000200 */
[----:B------:R-:W-:Y:S01]  /*3100*/  IABS R5, R2 ;  /* 0x0000000200057213 */ /* 0x000fe20000000000 */
[----:B------:R-:W-:Y:S01]  /*3110*/  IMAD.IADD R2, R3, 0x1, -R157 ;  /* 0x0000000103027824 */ /* 0x000fe200078e0a9d */
[C---:B------:R-:W-:Y:S01]  /*3120*/  IADD3 R148, R108.reuse, 0x18, RZ ;  /* 0x000000186c947810 */ /* 0x040fe20007ffe0ff */
[----:B------:R-:W-:Y:S01]  /*3130*/  LDSM.16.M88.4 R36, [R235] ;  /* 0x00000000eb24783b */ /* 0x000fe20000000200 */
[----:B------:R1:W-:Y:S01]  /*3140*/  I2F R225, R5 ;  /* 0x0000000500e17306 */ /* 0x0003e20000201400 */
[C---:B------:R-:W-:Y:S02]  /*3150*/  IADD3 R150, R108.reuse, 0x19, RZ ;  /* 0x000000196c967810 */ /* 0x040fe40007ffe0ff */
[----:B------:R-:W-:Y:S01]  /*3160*/  IABS R2, R2 ;  /* 0x0000000200027213 */ /* 0x000fe20000000000 */
[----:B--2---:R-:W-:Y:S01]  /*3170*/  HMMA.16816.F32 R76, R12, R16, RZ ;  /* 0x000000100c4c723c */ /* 0x004fe200000018ff */
[C---:B------:R-:W-:Y:S01]  /*3180*/  IADD3 R153, R108.reuse, 0x20, RZ ;  /* 0x000000206c997810 */ /* 0x040fe20007ffe0ff */
[----:B------:R-:W-:Y:S01]  /*3190*/  LDSM.16.M88.4 R44, [R235+0x1000] ;  /* 0x00100000eb2c783b */ /* 0x000fe20000000200 */
[----:B------:R-:W-:-:S02]  /*31a0*/  IADD3 R155, R108, 0x21, RZ ;  /* 0x000000216c9b7810 */ /* 0x000fc40007ffe0ff */
[C---:B------:R-:W-:Y:S02]  /*31b0*/  IADD3 R163, R108.reuse, 0x28, RZ ;  /* 0x000000286ca37810 */ /* 0x040fe40007ffe0ff */
[C---:B------:R-:W-:Y:S01]  /*31c0*/  IADD3 R164, R108.reuse, 0x30, RZ ;  /* 0x000000306ca47810 */ /* 0x040fe20007ffe0ff */
[C---:B-----5:R-:W-:Y:S01]  /*31d0*/  HMMA.16816.F32 R32, R8.reuse, R16, RZ ;  /* 0x000000100820723c */ /* 0x060fe200000018ff */
[C---:B------:R-:W-:Y:S02]  /*31e0*/  IADD3 R165, R108.reuse, 0x29, RZ ;  /* 0x000000296ca57810 */ /* 0x040fe40007ffe0ff */
[C---:B------:R-:W-:Y:S01]  /*31f0*/  IADD3 R167, R108.reuse, 0x31, RZ ;  /* 0x000000316ca77810 */ /* 0x040fe20007ffe0ff */
[----:B-1----:R-:W-:Y:S01]  /*3200*/  IMAD.MOV.U32 R5, RZ, RZ, R2 ;  /* 0x000000ffff057224 */ /* 0x002fe200078e0002 */
[C---:B------:R-:W-:Y:S02]  /*3210*/  IADD3 R6, R3.reuse, -R156, RZ ;  /* 0x8000009c03067210 */ /* 0x040fe40007ffe0ff */
[C---:B------:R-:W-:Y:S01]  /*3220*/  IADD3 R7, R3.reuse, -R167, RZ ;  /* 0x800000a703077210 */ /* 0x040fe20007ffe0ff */
[----:B------:R1:W-:Y:S01]  /*3230*/  I2F R227, R5 ;  /* 0x0000000500e37306 */ /* 0x0003e20000201400 */
[----:B------:R-:W-:Y:S01]  /*3240*/  IABS R2, R6 ;  /* 0x0000000600027213 */ /* 0x000fe20000000000 */
[----:B------:R-:W-:Y:S01]  /*3250*/  IMAD.IADD R6, R3, 0x1, -R154 ;  /* 0x0000000103067824 */ /* 0x000fe200078e0a9a */
[----:B------:R-:W-:Y:S01]  /*3260*/  HMMA.16816.F32 R56, R8, R18, RZ ;  /* 0x000000120838723c */ /* 0x000fe200000018ff */
[----:B------:R-:W-:-:S02]  /*3270*/  IADD3 R168, R108, 0x38, RZ ;  /* 0x000000386ca87810 */ /* 0x000fc40007ffe0ff */
[----:B------:R-:W-:Y:S02]  /*3280*/  IADD3 R169, R108, 0x39, RZ ;  /* 0x000000396ca97810 */ /* 0x000fe40007ffe0ff */
[----:B------:R-:W-:Y:S02]  /*3290*/  ISETP.GE.AND P1, PT, R157, UR10, PT ;  /* 0x0000000a9d007c0c */ /* 0x000fe4000bf26270 */
[----:B------:R-:W-:Y:S01]  /*32a0*/  ISETP.GE.AND P0, PT, R156, UR10, PT ;  /* 0x0000000a9c007c0c */ /* 0x000fe2000bf06270 */
[----:B------:R-:W-:Y:S01]  /*32b0*/  HMMA.16816.F32 R88, R12, R18, RZ ;  /* 0x000000120c58723c */ /* 0x000fe200000018ff */
[----:B------:R-:W-:Y:S02]  /*32c0*/  ISETP.GE.AND P6, PT, R154, UR10, PT ;  /* 0x0000000a9a007c0c */ /* 0x000fe4000bfc6270 */
[----:B------:R-:W-:Y:S01]  /*32d0*/  ISETP.GE.AND P5, PT, R152, UR10, PT ;  /* 0x0000000a98007c0c */ /* 0x000fe2000bfa6270 */
[----:B-1----:R-:W-:Y:S01]  /*32e0*/  IMAD.MOV.U32 R5, RZ, RZ, R2 ;  /* 0x000000ffff057224 */ /* 0x002fe200078e0002 */
[----:B------:R-:W-:-:S02]  /*32f0*/  IABS R2, R6 ;  /* 0x0000000600027213 */ /* 0x000fc40000000000 */
[----:B------:R-:W-:Y:S01]  /*3300*/  IADD3 R6, R3, -R152, RZ ;  /* 0x8000009803067210 */ /* 0x000fe20007ffe0ff */
[----:B------:R1:W-:Y:S01]  /*3310*/  I2F R236, R5 ;  /* 0x0000000500ec7306 */ /* 0x0003e20000201400 */
[----:B------:R-:W-:Y:S01]  /*3320*/  HMMA.16816.F32 R16, R8, R20, RZ ;  /* 0x000000140810723c */ /* 0x000fe200000018ff */
[----:B------:R-:W-:Y:S02]  /*3330*/  ISETP.GE.AND P4, PT, R149, UR10, PT ;  /* 0x0000000a95007c0c */ /* 0x000fe4000bf86270 */
[----:B------:R-:W-:-:S05]  /*3340*/  ISETP.GE.AND P3, PT, R148, UR10, PT ;  /* 0x0000000a94007c0c */ /* 0x000fca000bf66270 */
[----:B---3--:R-:W-:Y:S01]  /*3350*/  HMMA.16816.F32 R48, R8, R24, RZ ;  /* 0x000000180830723c */ /* 0x008fe200000018ff */
[----:B-1----:R-:W-:Y:S01]  /*3360*/  IMAD.MOV.U32 R5, RZ, RZ, R2 ;  /* 0x000000ffff057224 */ /* 0x002fe200078e0002 */
[----:B------:R-:W-:Y:S01]  /*3370*/  IABS R2, R6 ;  /* 0x0000000600027213 */ /* 0x000fe20000000000 */
[----:B------:R-:W-:-:S05]  /*3380*/  IMAD.IADD R6, R3, 0x1, -R149 ;  /* 0x0000000103067824 */ /* 0x000fca00078e0a95 */
[C---:B----4-:R-:W-:Y:S01]  /*3390*/  HMMA.16816.F32 R52, R8.reuse, R28, RZ ;  /* 0x0000001c0834723c */ /* 0x050fe200000018ff */
[----:B------:R1:W-:Y:S07]  /*33a0*/  I2F R238, R5 ;  /* 0x0000000500ee7306 */ /* 0x0003ee0000201400 */
[C---:B------:R-:W-:Y:S08]  /*33b0*/  HMMA.16816.F32 R60, R8.reuse, R22, RZ ;  /* 0x00000016083c723c */ /* 0x040ff000000018ff */
[----:B------:R-:W-:Y:S01]  /*33c0*/  HMMA.16816.F32 R68, R8, R26, RZ ;  /* 0x0000001a0844723c */ /* 0x000fe200000018ff */
[----:B-1----:R-:W-:Y:S01]  /*33d0*/  IMAD.MOV.U32 R5, RZ, RZ, R2 ;  /* 0x000000ffff057224 */ /* 0x002fe200078e0002 */
[----:B------:R-:W-:-:S02]  /*33e0*/  IABS R2, R6 ;  /* 0x0000000600027213 */ /* 0x000fc40000000000 */
[C---:B------:R-:W-:Y:S01]  /*33f0*/  IADD3 R6, R3.reuse, -R148, RZ ;  /* 0x8000009403067210 */ /* 0x040fe20007ffe0ff */
[----:B------:R1:W-:Y:S03]  /*3400*/  I2F R239, R5 ;  /* 0x0000000500ef7306 */ /* 0x0003e60000201400 */
[----:B------:R-:W-:Y:S01]  /*3410*/  HMMA.16816.F32 R64, R8, R30, RZ ;  /* 0x0000001e0840723c */ /* 0x000fe200000018ff */
[----:B------:R-:W2:Y:S07]  /*3420*/  LDSM.16.M88.4 R8, [R232+0x2000] ;  /* 0x00200000e808783b */ /* 0x000eae0000000200 */
[----:B------:R-:W-:Y:S01]  /*3430*/  HMMA.16816.F32 R72, R12, R20, RZ ;  /* 0x000000140c48723c */ /* 0x000fe200000018ff */
[----:B-1----:R-:W-:Y:S01]  /*3440*/  IMAD.MOV.U32 R5, RZ, RZ, R2 ;  /* 0x000000ffff057224 */ /* 0x002fe200078e0002 */
[----:B------:R-:W-:Y:S01]  /*3450*/  IABS R2, R6 ;  /* 0x0000000600027213 */ /* 0x000fe20000000000 */
[----:B------:R-:W-:-:S05]  /*3460*/  IMAD.IADD R6, R3, 0x1, -R150 ;  /* 0x0000000103067824 */ /* 0x000fca00078e0a96 */
[C---:B------:R-:W-:Y:S01]  /*3470*/  HMMA.16816.F32 R92, R12.reuse, R22, RZ ;  /* 0x000000160c5c723c */ /* 0x040fe200000018ff */
[----:B------:R1:W-:Y:S07]  /*3480*/  I2F R241, R5 ;  /* 0x0000000500f17306 */ /* 0x0003ee0000201400 */
[C---:B------:R-:W-:Y:S08]  /*3490*/  HMMA.16816.F32 R20, R12.reuse, R24, RZ ;  /* 0x000000180c14723c */ /* 0x040ff000000018ff */
[C---:B------:R-:W-:Y:S01]  /*34a0*/  HMMA.16816.F32 R96, R12.reuse, R26, RZ ;  /* 0x0000001a0c60723c */ /* 0x040fe200000018ff */
[----:B-1----:R-:W-:Y:S01]  /*34b0*/  IMAD.MOV.U32 R5, RZ, RZ, R2 ;  /* 0x000000ffff057224 */ /* 0x002fe200078e0002 */
[----:B------:R-:W-:Y:S01]  /*34c0*/  IABS R2, R6 ;  /* 0x0000000600027213 */ /* 0x000fe20000000000 */
[----:B------:R-:W1:Y:S01]  /*34d0*/  LDSM.16.M88.4 R24, [R235+0x1800] ;  /* 0x00180000eb18783b */ /* 0x000e620000000200 */
[----:B------:R-:W-:Y:S01]  /*34e0*/  IMAD.U32 R6, RZ, RZ, UR5 ;  /* 0x00000005ff067e24 */ /* 0x000fe2000f8e00ff */
[----:B------:R3:W-:Y:S03]  /*34f0*/  I2F R244, R5 ;  /* 0x0000000500f47306 */ /* 0x0007e60000201400 */
[C---:B------:R-:W-:Y:S05]  /*3500*/  HMMA.16816.F32 R80, R12.reuse, R28, RZ ;  /* 0x0000001c0c50723c */ /* 0x040fea00000018ff */
[----:B------:R4:W-:Y:S03]  /*3510*/  I2F R246, R2 ;  /* 0x0000000200f67306 */ /* 0x0009e60000201400 */
[----:B------:R-:W-:Y:S01]  /*3520*/  HMMA.16816.F32 R84, R12, R30, RZ ;  /* 0x0000001e0c54723c */ /* 0x000fe200000018ff */
[----:B------:R-:W5:Y:S01]  /*3530*/  LDSM.16.M88.4 R12, [R232] ;  /* 0x00000000e80c783b */ /* 0x000f620000000200 */
[----:B---3--:R-:W-:-:S06]  /*3540*/  IADD3 R5, R3, -R153, RZ ;  /* 0x8000009903057210 */ /* 0x008fcc0007ffe0ff */
[----:B--2---:R-:W-:Y:S01]  /*3550*/  HMMA.16816.F32 R120, R8, R40, R16 ;  /* 0x000000280878723c */ /* 0x004fe20000001810 */
[----:B------:R-:W-:-:S04]  /*3560*/  IABS R5, R5 ;  /* 0x0000000500057213 */ /* 0x000fc80000000000 */
[----:B------:R2:W-:Y:S01]  /*3570*/  I2F R245, R5 ;  /* 0x0000000500f57306 */ /* 0x0005e20000201400 */
[C---:B----4-:R-:W-:Y:S01]  /*3580*/  IMAD.IADD R2, R3.reuse, 0x1, -R155 ;  /* 0x0000000103027824 */ /* 0x050fe200078e0a9b */
[----:B------:R-:W-:Y:S01]  /*3590*/  IADD3 R16, R3, -R169, RZ ;  /* 0x800000a903107210 */ /* 0x000fe20007ffe0ff */
[----:B------:R-:W-:Y:S03]  /*35a0*/  HMMA.16816.F32 R104, R8, R42, R60 ;  /* 0x0000002a0868723c */ /* 0x000fe6000000183c */
[----:B------:R-:W-:-:S04]  /*35b0*/  IABS R2, R2 ;  /* 0x0000000200027213 */ /* 0x000fc80000000000 */
[----:B------:R3:W-:Y:S01]  /*35c0*/  I2F R247, R2 ;  /* 0x0000000200f77306 */ /* 0x0007e20000201400 */
[----:B------:R-:W-:Y:S01]  /*35d0*/  HMMA.16816.F32 R124, R8, R44, R48 ;  /* 0x0000002c087c723c */ /* 0x000fe20000001830 */
[----:B--2---:R-:W-:-:S07]  /*35e0*/  IMAD.IADD R5, R3, 0x1, -R163 ;  /* 0x0000000103057824 */ /* 0x004fce00078e0aa3 */
[----:B-1----:R-:W-:Y:S01]  /*35f0*/  HMMA.16816.F32 R132, R8, R24, R52 ;  /* 0x000000180884723c */ /* 0x002fe20000001834 */
[----:B------:R-:W-:-:S04]  /*3600*/  IABS R5, R5 ;  /* 0x0000000500057213 */ /* 0x000fc80000000000 */
[----:B------:R1:W-:Y:S01]  /*3610*/  I2F R242, R5 ;  /* 0x0000000500f27306 */ /* 0x0003e20000201400 */
[----:B---3--:R-:W-:Y:S02]  /*3620*/  SEL R2, R6, 0xffffffc0, !P2 ;  /* 0xffffffc006027807 */ /* 0x008fe40005000000 */
[C---:B------:R-:W-:Y:S01]  /*3630*/  HMMA.16816.F32 R100, R8.reuse, R38, R56 ;  /* 0x000000260864723c */ /* 0x040fe20000001838 */
[C---:B------:R-:W-:Y:S02]  /*3640*/  IADD3 R6, R3.reuse, -R165, RZ ;  /* 0x800000a503067210 */ /* 0x040fe40007ffe0ff */
[----:B------:R-:W-:Y:S01]  /*3650*/  ISETP.GE.AND P2, PT, R108, UR10, PT ;  /* 0x0000000a6c007c0c */ /* 0x000fe2000bf46270 */
[----:B------:R-:W-:Y:S01]  /*3660*/  IMAD.IADD R230, R224, 0x1, R2 ;  /* 0x00000001e0e67824 */ /* 0x000fe200078e0202 */
[----:B------:R-:W-:Y:S01]  /*3670*/  IABS R6, R6 ;  /* 0x0000000600067213 */ /* 0x000fe20000000000 */
[----:B------:R-:W-:Y:S02]  /*3680*/  IMAD.IADD R229, R2, 0x1, R235 ;  /* 0x0000000102e57824 */ /* 0x000fe400078e02eb */
[----:B------:R-:W-:Y:S01]  /*3690*/  HMMA.16816.F32 R220, R8, R26, R64 ;  /* 0x0000001a08dc723c */ /* 0x000fe20000001840 */
[----:B------:R2:W-:Y:S01]  /*36a0*/  I2F R240, R6 ;  /* 0x0000000600f07306 */ /* 0x0005e20000201400 */
[----:B------:R-:W-:Y:S01]  /*36b0*/  LDSM.16.M88.4 R128, [R230+0x9800] ;  /* 0x00980000e680783b */ /* 0x000fe20000000200 */
[----:B-1----:R-:W-:-:S05]  /*36c0*/  IMAD.IADD R5, R3, 0x1, -R164 ;  /* 0x0000000103057824 */ /* 0x002fca00078e0aa4 */
[----:B-----5:R-:W-:Y:S01]  /*36d0*/  HMMA.16816.F32 R60, R12, R40, R72 ;  /* 0x000000280c3c723c */ /* 0x020fe20000001848 */
[----:B------:R-:W-:-:S07]  /*36e0*/  IABS R5, R5 ;  /* 0x0000000500057213 */ /* 0x000fce0000000000 */
[C---:B------:R-:W-:Y:S01]  /*36f0*/  HMMA.16816.F32 R52, R12.reuse, R24, R80 ;  /* 0x000000180c34723c */ /* 0x040fe20000001850 */
[----:B--2---:R-:W-:Y:S01]  /*3700*/  IMAD.MOV.U32 R6, RZ, RZ, R5 ;  /* 0x000000ffff067224 */ /* 0x004fe200078e0005 */
[----:B------:R-:W-:Y:S01]  /*3710*/  IABS R5, R7 ;  /* 0x0000000700057213 */ /* 0x000fe20000000000 */
[----:B------:R-:W-:Y:S02]  /*3720*/  IMAD.IADD R7, R3, 0x1, -R168 ;  /* 0x0000000103077824 */ /* 0x000fe400078e0aa8 */
[----:B------:R1:W-:Y:S03]  /*3730*/  I2F R237, R6 ;  /* 0x0000000600ed7306 */ /* 0x0003e60000201400 */
[C---:B------:R-:W-:Y:S08]  /*3740*/  HMMA.16816.F32 R64, R12.reuse, R36, R76 ;  /* 0x000000240c40723c */ /* 0x040ff0000000184c */
[----:B------:R-:W-:Y:S01]  /*3750*/  HMMA.16816.F32 R56, R12, R44, R20 ;  /* 0x0000002c0c38723c */ /* 0x000fe20000001814 */
[----:B------:R-:W-:Y:S01]  /*3760*/  LDSM.16.M88.4 R20, [R230+0x8000] ;  /* 0x00800000e614783b */ /* 0x000fe20000000200 */
[----:B-1----:R-:W-:Y:S01]  /*3770*/  IMAD.MOV.U32 R6, RZ, RZ, R5 ;  /* 0x000000ffff067224 */ /* 0x002fe200078e0005 */
[----:B------:R-:W-:-:S05]  /*3780*/  IABS R5, R7 ;  /* 0x0000000700057213 */ /* 0x000fca0000000000 */
[----:B------:R-:W-:Y:S01]  /*3790*/  HMMA.16816.F32 R48, R12, R38, R88 ;  /* 0x000000260c30723c */ /* 0x000fe20000001858 */
[----:B------:R1:W-:Y:S01]  /*37a0*/  I2F R228, R6 ;  /* 0x0000000600e47306 */ /* 0x0003e20000201400 */
[----:B------:R-:W2:Y:S01]  /*37b0*/  LDSM.16.M88.4 R88, [R234+0x2000] ;  /* 0x00200000ea58783b */ /* 0x000ea20000000200 */
[----:B------:R-:W-:Y:S01]  /*37c0*/  IMAD.MOV.U32 R7, RZ, RZ, R5 ;  /* 0x000000ffff077224 */ /* 0x000fe200078e0005 */
[----:B------:R-:W-:-:S04]  /*37d0*/  IABS R5, R16 ;  /* 0x0000001000057213 */ /* 0x000fc80000000000 */
[C---:B------:R-:W-:Y:S01]  /*37e0*/  HMMA.16816.F32 R40, R12.reuse, R42, R92 ;  /* 0x0000002a0c28723c */ /* 0x040fe2000000185c */
[----:B------:R3:W-:Y:S07]  /*37f0*/  I2F R226, R7 ;  /* 0x0000000700e27306 */ /* 0x0007ee0000201400 */
[----:B------:R-:W-:Y:S01]  /*3800*/  HMMA.16816.F32 R28, R12, R46, R96 ;  /* 0x0000002e0c1c723c */ /* 0x000fe20000001860 */
[----:B-1----:R-:W-:-:S05]  /*3810*/  IADD3 R6, R3, 0x8, RZ ;  /* 0x0000000803067810 */ /* 0x002fca0007ffe0ff */
[----:B------:R-:W-:Y:S02]  /*3820*/  IMAD.IADD R16, R6, 0x1, -R108 ;  /* 0x0000000106107824 */ /* 0x000fe400078e0a6c */
[----:B------:R-:W-:Y:S01]  /*3830*/  HMMA.16816.F32 R24, R12, R26, R84 ;  /* 0x0000001a0c18723c */ /* 0x000fe20000001854 */
[----:B---3--:R-:W-:Y:S01]  /*3840*/  IMAD.MOV.U32 R7, RZ, RZ, R5 ;  /* 0x000000ffff077224 */ /* 0x008fe200078e0005 */
[C---:B------:R-:W-:Y:S02]  /*3850*/  IADD3 R5, R3.reuse, 0x40, RZ ;  /* 0x0000004003057810 */ /* 0x040fe40007ffe0ff */
[----:B------:R-:W-:Y:S01]  /*3860*/  IABS R16, R16 ;  /* 0x0000001000107213 */ /* 0x000fe20000000000 */
[----:B------:R1:W-:Y:S01]  /*3870*/  I2F R219, R7 ;  /* 0x0000000700db7306 */ /* 0x0003e20000201400 */
[----:B------:R-:W-:Y:S02]  /*3880*/  IADD3 R3, R3, 0x48, RZ ;  /* 0x0000004803037810 */ /* 0x000fe40007ffe0ff */
[----:B------:R-:W-:Y:S01]  /*3890*/  HMMA.16816.F32 R112, R8, R36, R32 ;  /* 0x000000240870723c */ /* 0x000fe20000001820 */
[----:B------:R-:W-:Y:S01]  /*38a0*/  IMAD.MOV.U32 R12, RZ, RZ, R16 ;  /* 0x000000ffff0c7224 */ /* 0x000fe200078e0010 */
[----:B------:R-:W3:Y:S01]  /*38b0*/  LDSM.16.M88.4 R36, [R230+0x9000] ;  /* 0x00900000e624783b */ /* 0x000ee20000000200 */
[----:B------:R-:W-:-:S02]  /*38c0*/  IMAD.IADD R13, R3, 0x1, -R108 ;  /* 0x00000001030d7824 */ /* 0x000fc400078e0a6c */
[----:B------:R4:W-:Y:S01]  /*38d0*/  I2F R218, R12 ;  /* 0x0000000c00da7306 */ /* 0x0009e20000201400 */
[----:B------:R-:W-:Y:S02]  /*38e0*/  LDSM.16.M88.4 R32, [R230+0x8800] ;  /* 0x00880000e620783b */ /* 0x000fe40000000200 */
[----:B------:R-:W-:Y:S02]  /*38f0*/  HMMA.16816.F32 R116, R8, R46, R68 ;  /* 0x0000002e0874723c */ /* 0x000fe40000001844 */
[----:B------:R-:W5:Y:S01]  /*3900*/  LDSM.16.M88.4 R8, [R234] ;  /* 0x00000000ea08783b */ /* 0x000f620000000200 */
[----:B-1----:R-:W-:-:S03]  /*3910*/  IADD3 R7, -R108, R5, RZ ;  /* 0x000000056c077210 */ /* 0x002fc60007ffe1ff */
[----:B------:R-:W-:Y:S02]  /*3920*/  LDSM.16.M88.4 R16, [R229] ;  /* 0x00000000e510783b */ /* 0x000fe40000000200 */
[----:B--2---:R-:W-:Y:S01]  /*3930*/  HMMA.16816.F32 R140, R88, R128, R132 ;  /* 0x00000080588c723c */ /* 0x004fe20000001884 */
[----:B------:R-:W-:-:S05]  /*3940*/  IABS R7, R7 ;  /* 0x0000000700077213 */ /* 0x000fca0000000000 */
[----:B----4-:R-:W-:Y:S01]  /*3950*/  IMAD.MOV.U32 R12, RZ, RZ, R7 ;  /* 0x000000ffff0c7224 */ /* 0x010fe200078e0007 */
[----:B------:R-:W-:Y:S02]  /*3960*/  IABS R7, R13 ;  /* 0x0000000d00077213 */ /* 0x000fe40000000000 */
[----:B------:R-:W-:Y:S01]  /*3970*/  IADD3 R13, -R157, R6, RZ ;  /* 0x000000069d0d7210 */ /* 0x000fe20007ffe1ff */
[----:B------:R1:W-:Y:S02]  /*3980*/  I2F R162, R12 ;  /* 0x0000000c00a27306 */ /* 0x0003e40000201400 */
[----:B-1----:R-:W-:Y:S01]  /*3990*/  IMAD.MOV.U32 R12, RZ, RZ, R7 ;  /* 0x000000ffff0c7224 */ /* 0x002fe200078e0007 */
[----:B------:R-:W-:Y:S01]  /*39a0*/  IABS R7, R13 ;  /* 0x0000000d00077213 */ /* 0x000fe20000000000 */
[----:B------:R-:W-:Y:S01]  /*39b0*/  IMAD.IADD R13, R5, 0x1, -R157 ;  /* 0x00000001050d7824 */ /* 0x000fe200078e0a9d */
[-C--:B---3--:R-:W-:Y:S03]  /*39c0*/  HMMA.16816.F32 R68, R88, R36.reuse, R124 ;  /* 0x000000245844723c */ /* 0x088fe6000000187c */
[----:B------:R1:W-:Y:S01]  /*39d0*/  I2F R161, R12 ;  /* 0x0000000c00a17306 */ /* 0x0003e20000201400 */
[----:B------:R-:W-:Y:S04]  /*39e0*/  LDSM.16.M88.4 R124, [R229+0x1800] ;  /* 0x00180000e57c783b */ /* 0x000fe80000000200 */
[C---:B-----5:R-:W-:Y:S08]  /*39f0*/  HMMA.16816.F32 R96, R8.reuse, R36, R56 ;  /* 0x000000240860723c */ /* 0x060ff00000001838 */
[----:B------:R-:W-:Y:S01]  /*3a00*/  HMMA.16816.F32 R92, R8, R128, R52 ;  /* 0x00000080085c723c */ /* 0x000fe20000001834 */
[----:B-1----:R-:W-:Y:S01]  /*3a10*/  IMAD.MOV.U32 R12, RZ, RZ, R7 ;  /* 0x000000ffff0c7224 */ /* 0x002fe200078e0007 */
[----:B------:R-:W-:-:S02]  /*3a20*/  IABS R7, R13 ;  /* 0x0000000d00077213 */ /* 0x000fc40000000000 */
[----:B------:R-:W-:Y:S01]  /*3a30*/  IADD3 R13, -R157, R3, RZ ;  /* 0x000000039d0d7210 */ /* 0x000fe20007ffe1ff */
[----:B------:R1:W-:Y:S03]  /*3a40*/  I2F R217, R12 ;  /* 0x0000000c00d97306 */ /* 0x0003e60000201400 */
[C---:B------:R-:W-:Y:S08]  /*3a50*/  HMMA.16816.F32 R80, R8.reuse, R20, R64 ;  /* 0x000000140850723c */ /* 0x040ff00000001840 */
[----:B------:R-:W-:Y:S01]  /*3a60*/  HMMA.16816.F32 R84, R8, R32, R60 ;  /* 0x000000200854723c */ /* 0x000fe2000000183c */
[----:B-1----:R-:W-:Y:S01]  /*3a70*/  IMAD.MOV.U32 R12, RZ, RZ, R7 ;  /* 0x000000ffff0c7224 */ /* 0x002fe200078e0007 */
[----:B------:R-:W-:Y:S01]  /*3a80*/  IABS R7, R13 ;  /* 0x0000000d00077213 */ /* 0x000fe20000000000 */
[----:B------:R-:W-:-:S05]  /*3a90*/  IMAD.IADD R13, R6, 0x1, -R156 ;  /* 0x00000001060d7824 */ /* 0x000fca00078e0a9c */
[C---:B------:R-:W-:Y:S01]  /*3aa0*/  HMMA.16816.F32 R48, R8.reuse, R22, R48 ;  /* 0x000000160830723c */ /* 0x040fe20000001830 */
[----:B------:R1:W-:Y:S07]  /*3ab0*/  I2F R216, R12 ;  /* 0x0000000c00d87306 */ /* 0x0003ee0000201400 */
[C---:B------:R-:W-:Y:S01]  /*3ac0*/  HMMA.16816.F32 R56, R8.reuse, R34, R40 ;  /* 0x000000220838723c */ /* 0x040fe20000001828 */
[----:B------:R-:W2:Y:S07]  /*3ad0*/  LDSM.16.M88.4 R40, [R233+0x2000] ;  /* 0x00200000e928783b */ /* 0x000eae0000000200 */
[----:B------:R-:W-:Y:S01]  /*3ae0*/  HMMA.16816.F32 R52, R8, R38, R28 ;  /* 0x000000260834723c */ /* 0x000fe2000000181c */
[----:B-1----:R-:W-:Y:S01]  /*3af0*/  IMAD.MOV.U32 R12, RZ, RZ, R7 ;  /* 0x000000ffff0c7224 */ /* 0x002fe200078e0007 */
[----:B------:R-:W-:-:S02]  /*3b00*/  IABS R7, R13 ;  /* 0x0000000d00077213 */ /* 0x000fc40000000000 */
[----:B------:R-:W-:Y:S01]  /*3b10*/  IADD3 R13, -R156, R5, RZ ;  /* 0x000000059c0d7210 */ /* 0x000fe20007ffe1ff */
[----:B------:R1:W-:Y:S03]  /*3b20*/  I2F R214, R12 ;  /* 0x0000000c00d67306 */ /* 0x0003e60000201400 */
[----:B------:R-:W-:Y:S01]  /*3b30*/  HMMA.16816.F32 R44, R8, R130, R24 ;  /* 0x00000082082c723c */ /* 0x000fe20000001818 */
[----:B------:R-:W3:Y:S07]  /*3b40*/  LDSM.16.M88.4 R24, [R229+0x800] ;  /* 0x00080000e518783b */ /* 0x000eee0000000200 */
[----:B------:R-:W-:Y:S01]  /*3b50*/  HMMA.16816.F32 R28, R88, R20, R112 ;  /* 0x00000014581c723c */ /* 0x000fe20000001870 */
[----:B-1----:R-:W-:Y:S01]  /*3b60*/  IMAD.MOV.U32 R12, RZ, RZ, R7 ;  /* 0x000000ffff0c7224 */ /* 0x002fe200078e0007 */
[----:B------:R-:W-:-:S06]  /*3b70*/  IABS R7, R13 ;  /* 0x0000000d00077213 */ /* 0x000fcc0000000000 */
[C---:B------:R-:W-:Y:S01]  /*3b80*/  HMMA.16816.F32 R64, R88.reuse, R22, R100 ;  /* 0x000000165840723c */ /* 0x040fe20000001864 */
[----:B------:R1:W-:Y:S01]  /*3b90*/  I2F R215, R12 ;  /* 0x0000000c00d77306 */ /* 0x0003e20000201400 */
[----:B------:R-:W4:Y:S06]  /*3ba0*/  LDSM.16.M88.4 R20, [R229+0x1000] ;  /* 0x00100000e514783b */ /* 0x000f2c0000000200 */
[C---:B------:R-:W-:Y:S01]  /*3bb0*/  HMMA.16816.F32 R72, R88.reuse, R32, R120 ;  /* 0x000000205848723c */ /* 0x040fe20000001878 */
[----:B------:R5:W-:Y:S07]  /*3bc0*/  I2F R213, R7 ;  /* 0x0000000700d57306 */ /* 0x000bee0000201400 */
[----:B------:R-:W-:Y:S01]  /*3bd0*/  HMMA.16816.F32 R76, R88, R34, R104 ;  /* 0x00000022584c723c */ /* 0x000fe20000001868 */
[----:B-1----:R-:W-:Y:S01]  /*3be0*/  IMAD.IADD R12, R3, 0x1, -R156 ;  /* 0x00000001030c7824 */ /* 0x002fe200078e0a9c */
[----:B------:R-:W-:Y:S04]  /*3bf0*/  LDSM.16.M88.4 R32, [R231+0x6000] ;  /* 0x00600000e720783b */ /* 0x000fe80000000200 */
[----:B------:R-:W-:-:S02]  /*3c00*/  IABS R12, R12 ;  /* 0x0000000c000c7213 */ /* 0x000fc40000000000 */
[----:B------:R-:W-:Y:S01]  /*3c10*/  HMMA.16816.F32 R60, R88, R38, R116 ;  /* 0x00000026583c723c */ /* 0x000fe20000001874 */
[--C-:B-----5:R-:W-:Y:S01]  /*3c20*/  IMAD.IADD R7, R6, 0x1, -R154.reuse ;  /* 0x0000000106077824 */ /* 0x120fe200078e0a9a */
[----:B------:R-:W-:Y:S01]  /*3c30*/  MOV R8, R12 ;  /* 0x0000000c00087202 */ /* 0x000fe20000000f00 */
[----:B------:R-:W-:Y:S01]  /*3c40*/  LDSM.16.M88.4 R36, [R231+0x4000] ;  /* 0x00400000e724783b */ /* 0x000fe20000000200 */
[----:B------:R-:W-:Y:S02]  /*3c50*/  IADD3 R12, -R154, R3, RZ ;  /* 0x000000039a0c7210 */ /* 0x000fe40007ffe1ff */
[----:B------:R1:W-:Y:S01]  /*3c60*/  I2F R210, R8 ;  /* 0x0000000800d27306 */ /* 0x0003e20000201400 */
[----:B------:R-:W-:Y:S01]  /*3c70*/  IABS R7, R7 ;  /* 0x0000000700077213 */ /* 0x000fe20000000000 */
[C---:B--2---:R-:W-:Y:S06]  /*3c80*/  HMMA.16816.F32 R28, R40.reuse, R16, R28 ;  /* 0x00000010281c723c */ /* 0x044fec000000181c */
[----:B------:R2:W-:Y:S02]  /*3c90*/  I2F R211, R7 ;  /* 0x0000000700d37306 */ /* 0x0005e40000201400 */
[----:B---3--:R-:W-:Y:S01]  /*3ca0*/  HMMA.16816.F32 R104, R40, R26, R76 ;  /* 0x0000001a2868723c */ /* 0x008fe2000000184c */
[----:B-1----:R-:W-:-:S07]  /*3cb0*/  IMAD.IADD R8, R5, 0x1, -R154 ;  /* 0x0000000105087824 */ /* 0x002fce00078e0a9a */
[----:B----4-:R-:W-:Y:S01]  /*3cc0*/  HMMA.16816.F32 R116, R40, R22, R60 ;  /* 0x000000162874723c */ /* 0x010fe2000000183c */
[----:B------:R-:W-:Y:S01]  /*3cd0*/  LDSM.16.M88.4 R60, [R230+0xa000] ;  /* 0x00a00000e63c783b */ /* 0x000fe20000000200 */
[----:B------:R-:W-:-:S03]  /*3ce0*/  IABS R2, R8 ;  /* 0x0000000800027213 */ /* 0x000fc60000000000 */
[----:B------:R-:W1:Y:S02]  /*3cf0*/  LDSM.16.M88.4 R8, [R233] ;  /* 0x00000000e908783b */ /* 0x000e640000000200 */
[----:B--2---:R-:W-:Y:S01]  /*3d00*/  IMAD.MOV.U32 R7, RZ, RZ, R2 ;  /* 0x000000ffff077224 */ /* 0x004fe200078e0002 */
[----:B------:R-:W-:Y:S01]  /*3d10*/  IABS R2, R12 ;  /* 0x0000000c00027213 */ /* 0x000fe20000000000 */
[----:B------:R-:W-:Y:S02]  /*3d20*/  IMAD.IADD R12, R6, 0x1, -R152 ;  /* 0x00000001060c7824 */ /* 0x000fe400078e0a98 */
[----:B------:R2:W-:Y:S02]  /*3d30*/  I2F R209, R7 ;  /* 0x0000000700d17306 */ /* 0x0005e40000201400 */
[----:B--2---:R-:W-:Y:S01]  /*3d40*/  IMAD.MOV.U32 R7, RZ, RZ, R2 ;  /* 0x000000ffff077224 */ /* 0x004fe200078e0002 */
[----:B------:R-:W-:Y:S02]  /*3d50*/  IABS R2, R12 ;  /* 0x0000000c00027213 */ /* 0x000fe40000000000 */
[----:B------:R-:W-:-:S03]  /*3d60*/  IADD3 R12, -R152, R5, RZ ;  /* 0x00000005980c7210 */ /* 0x000fc60007ffe1ff */
[----:B------:R2:W-:Y:S01]  /*3d70*/  I2F R208, R7 ;  /* 0x0000000700d07306 */ /* 0x0005e20000201400 */
[----:B-1----:R-:W-:Y:S01]  /*3d80*/  HMMA.16816.F32 R80, R8, R16, R80 ;  /* 0x000000100850723c */ /* 0x002fe20000001850 */
[----:B--2---:R-:W-:Y:S01]  /*3d90*/  IMAD.MOV.U32 R7, RZ, RZ, R2 ;  /* 0x000000ffff077224 */ /* 0x004fe200078e0002 */
[----:B------:R-:W-:Y:S01]  /*3da0*/  IABS R2, R12 ;  /* 0x0000000c00027213 */ /* 0x000fe20000000000 */
[----:B------:R-:W-:-:S04]  /*3db0*/  IMAD.IADD R12, R3, 0x1, -R152 ;  /* 0x00000001030c7824 */ /* 0x000fc800078e0a98 */
[----:B------:R1:W-:Y:S01]  /*3dc0*/  I2F R207, R7 ;  /* 0x0000000700cf7306 */ /* 0x0003e20000201400 */
[C---:B------:R-:W-:Y:S08]  /*3dd0*/  HMMA.16816.F32 R100, R8.reuse, R18, R48 ;  /* 0x000000120864723c */ /* 0x040ff00000001830 */
[----:B------:R-:W-:Y:S01]  /*3de0*/  HMMA.16816.F32 R84, R8, R24, R84 ;  /* 0x000000180854723c */ /* 0x000fe20000001854 */
[----:B-1----:R-:W-:Y:S01]  /*3df0*/  IMAD.MOV.U32 R7, RZ, RZ, R2 ;  /* 0x000000ffff077224 */ /* 0x002fe200078e0002 */
[----:B------:R-:W-:-:S06]  /*3e00*/  IABS R2, R12 ;  /* 0x0000000c00027213 */ /* 0x000fcc0000000000 */
[C---:B------:R-:W-:Y:S01]  /*3e10*/  HMMA.16816.F32 R112, R8.reuse, R26, R56 ;  /* 0x0000001a0870723c */ /* 0x040fe20000001838 */
[----:B------:R-:W-:Y:S01]  /*3e20*/  IADD3 R12, -R149, R6, RZ ;  /* 0x00000006950c7210 */ /* 0x000fe20007ffe1ff */
[----:B------:R1:W-:Y:S01]  /*3e30*/  I2F R205, R7 ;  /* 0x0000000700cd7306 */ /* 0x0003e20000201400 */
[----:B------:R-:W2:Y:S05]  /*3e40*/  LDSM.16.M88.4 R56, [R224+0xa800] ;  /* 0x00a80000e038783b */ /* 0x000eaa0000000200 */
[C---:B------:R-:W-:Y:S08]  /*3e50*/  HMMA.16816.F32 R120, R8.reuse, R20, R96 ;  /* 0x000000140878723c */ /* 0x040ff00000001860 */
[----:B------:R-:W-:Y:S01]  /*3e60*/  HMMA.16816.F32 R132, R8, R22, R52 ;  /* 0x000000160884723c */ /* 0x000fe20000001834 */
[----:B-1----:R-:W-:Y:S01]  /*3e70*/  IMAD.MOV.U32 R7, RZ, RZ, R2 ;  /* 0x000000ffff077224 */ /* 0x002fe200078e0002 */
[----:B------:R-:W-:Y:S01]  /*3e80*/  IABS R2, R12 ;  /* 0x0000000c00027213 */ /* 0x000fe20000000000 */
[----:B------:R-:W-:-:S02]  /*3e90*/  IMAD.IADD R12, R5, 0x1, -R149 ;  /* 0x00000001050c7824 */ /* 0x000fc400078e0a95 */
[----:B------:R1:W-:Y:S03]  /*3ea0*/  I2F R204, R7 ;  /* 0x0000000700cc7306 */ /* 0x0003e60000201400 */
[C---:B------:R-:W-:Y:S08]  /*3eb0*/  HMMA.16816.F32 R136, R8.reuse, R124, R92 ;  /* 0x0000007c0888723c */ /* 0x040ff0000000185c */
[----:B------:R-:W-:Y:S01]  /*3ec0*/  HMMA.16816.F32 R144, R8, R126, R44 ;  /* 0x0000007e0890723c */ /* 0x000fe2000000182c */
[----:B------:R-:W-:Y:S01]  /*3ed0*/  LDSM.16.M88.4 R44, [R235+0x2000] ;  /* 0x00200000eb2c783b */ /* 0x000fe20000000200 */
[----:B-1----:R-:W-:Y:S01]  /*3ee0*/  IMAD.MOV.U32 R7, RZ, RZ, R2 ;  /* 0x000000ffff077224 */ /* 0x002fe200078e0002 */
[----:B------:R-:W-:-:S05]  /*3ef0*/  IABS R2, R12 ;  /* 0x0000000c00027213 */ /* 0x000fca0000000000 */
[C---:B------:R-:W-:Y:S01]  /*3f00*/  HMMA.16816.F32 R96, R40.reuse, R20, R68 ;  /* 0x000000142860723c */ /* 0x040fe20000001844 */
[----:B------:R-:W-:Y:S01]  /*3f10*/  IADD3 R12, -R149, R3, RZ ;  /* 0x00000003950c7210 */ /* 0x000fe20007ffe1ff */
[----:B------:R1:W-:Y:S01]  /*3f20*/  I2F R203, R7 ;  /* 0x0000000700cb7306 */ /* 0x0003e20000201400 */
[----:B------:R-:W-:Y:S05]  /*3f30*/  LDSM.16.M88.4 R20, [R234+0x4000] ;  /* 0x00400000ea14783b */ /* 0x000fea0000000200 */
[C---:B------:R-:W-:Y:S08]  /*3f40*/  HMMA.16816.F32 R48, R40.reuse, R18, R64 ;  /* 0x000000122830723c */ /* 0x040ff00000001840 */
[----:B------:R-:W-:Y:S01]  /*3f50*/  HMMA.16816.F32 R64, R40, R24, R72 ;  /* 0x000000182840723c */ /* 0x000fe20000001848 */
[----:B------:R-:W-:Y:S01]  /*3f60*/  LDSM.16.M88.4 R24, [R232+0x6000] ;  /* 0x00600000e818783b */ /* 0x000fe20000000200 */
[----:B-1----:R-:W-:Y:S01]  /*3f70*/  IMAD.MOV.U32 R7, RZ, RZ, R2 ;  /* 0x000000ffff077224 */ /* 0x002fe200078e0002 */
[----:B------:R-:W-:Y:S01]  /*3f80*/  IABS R2, R12 ;  /* 0x0000000c00027213 */ /* 0x000fe20000000000 */
[----:B------:R-:W-:-:S02]  /*3f90*/  IMAD.IADD R12, R6, 0x1, -R148 ;  /* 0x00000001060c7824 */ /* 0x000fc400078e0a94 */
[----:B------:R1:W-:Y:S02]  /*3fa0*/  I2F R201, R7 ;  /* 0x0000000700c97306 */ /* 0x0003e40000201400 */
[----:B--2---:R-:W-:Y:S08]  /*3fb0*/  HMMA.16816.F32 R92, R36, R56, R84 ;  /* 0x00000038245c723c */ /* 0x004ff00000001854 */
[----:B------:R-:W-:Y:S01]  /*3fc0*/  HMMA.16816.F32 R104, R32, R58, R104 ;  /* 0x0000003a2068723c */ /* 0x000fe20000001868 */
[----:B-1----:R-:W-:Y:S01]  /*3fd0*/  IMAD.MOV.U32 R7, RZ, RZ, R2 ;  /* 0x000000ffff077224 */ /* 0x002fe200078e0002 */
[----:B------:R-:W-:-:S06]  /*3fe0*/  IABS R2, R12 ;  /* 0x0000000c00027213 */ /* 0x000fcc0000000000 */
[----:B------:R-:W-:Y:S01]  /*3ff0*/  HMMA.16816.F32 R84, R32, R56, R64 ;  /* 0x000000382054723c */ /* 0x000fe20000001840 */
[----:B------:R-:W-:Y:S01]  /*4000*/  IADD3 R12, -R148, R5, RZ ;  /* 0x00000005940c7210 */ /* 0x000fe20007ffe1ff */
[----:B------:R1:W-:Y:S02]  /*4010*/  I2F R199, R7 ;  /* 0x0000000700c77306 */ /* 0x0003e40000201400 */
[----:B-1----:R-:W-:Y:S01]  /*4020*/  IMAD.MOV.U32 R7, RZ, RZ, R2 ;  /* 0x000000ffff077224 */ /* 0x002fe200078e0002 */
[----:B------:R-:W-:Y:S01]  /*4030*/  IABS R2, R12 ;  /* 0x0000000c00027213 */ /* 0x000fe20000000000 */
[----:B------:R-:W-:-:S04]  /*4040*/  IMAD.IADD R12, R3, 0x1, -R148 ;  /* 0x00000001030c7824 */ /* 0x000fc800078e0a94 */
[----:B------:R1:W-:Y:S02]  /*4050*/  I2F R200, R7 ;  /* 0x0000000700c87306 */ /* 0x0003e40000201400 */
[----:B-1----:R-:W-:Y:S01]  /*4060*/  IMAD.MOV.U32 R7, RZ, RZ, R2 ;  /* 0x000000ffff077224 */ /* 0x002fe200078e0002 */
[----:B------:R-:W-:Y:S02]  /*4070*/  IABS R2, R12 ;  /* 0x0000000c00027213 */ /* 0x000fe40000000000 */
[----:B------:R-:W-:-:S03]  /*4080*/  IADD3 R12, -R150, R6, RZ ;  /* 0x00000006960c7210 */ /* 0x000fc60007ffe1ff */
[----:B------:R1:W-:Y:S02]  /*4090*/  I2F R198, R7 ;  /* 0x0000000700c67306 */ /* 0x0003e40000201400 */
        /* <DEDUP_REMOVED lines=8> */
[----:B------:R3:W-:Y:S01]  /*4120*/  I2F R194, R2 ;  /* 0x0000000200c27306 */ /* 0x0007e20000201400 */
[----:B--2---:R-:W-:-:S04]  /*4130*/  IADD3 R7, -R150, R3, RZ ;  /* 0x0000000396077210 */ /* 0x004fc80007ffe1ff */
[----:B------:R-:W-:Y:S01]  /*4140*/  IABS R7, R7 ;  /* 0x0000000700077213 */ /* 0x000fe20000000000 */
[----:B---3--:R-:W-:-:S03]  /*4150*/  IMAD.IADD R2, R6, 0x1, -R153 ;  /* 0x0000000106027824 */ /* 0x008fc600078e0a99 */
[----:B------:R2:W-:Y:S02]  /*4160*/  I2F R193, R7 ;  /* 0x0000000700c17306 */ /* 0x0005e40000201400 */
[----:B------:R-:W-:-:S05]  /*4170*/  IABS R2, R2 ;  /* 0x0000000200027213 */ /* 0x000fca0000000000 */
[----:B------:R-:W-:-:S04]  /*4180*/  IMAD.MOV.U32 R8, RZ, RZ, R2 ;  /* 0x000000ffff087224 */ /* 0x000fc800078e0002 */
[----:B------:R3:W-:Y:S01]  /*4190*/  I2F R191, R8 ;  /* 0x0000000800bf7306 */ /* 0x0007e20000201400 */
[----:B-1----:R-:W-:Y:S01]  /*41a0*/  HMMA.16816.F32 R68, R32, R12, R28 ;  /* 0x0000000c2044723c */ /* 0x002fe2000000181c */
[----:B------:R-:W1:Y:S01]  /*41b0*/  LDSM.16.M88.4 R28, [R232+0x4000] ;  /* 0x00400000e81c783b */ /* 0x000e620000000200 */
[----:B--2---:R-:W-:-:S05]  /*41c0*/  IMAD.IADD R7, R5, 0x1, -R153 ;  /* 0x0000000105077824 */ /* 0x004fca00078e0a99 */
[----:B------:R-:W-:Y:S01]  /*41d0*/  IABS R2, R7 ;  /* 0x0000000700027213 */ /* 0x000fe20000000000 */
[----:B------:R-:W-:Y:S01]  /*41e0*/  HMMA.16816.F32 R16, R36, R12, R80 ;  /* 0x0000000c2410723c */ /* 0x000fe20000001850 */
[----:B------:R-:W-:-:S03]  /*41f0*/  IADD3 R7, -R153, R3, RZ ;  /* 0x0000000399077210 */ /* 0x000fc60007ffe1ff */
[----:B---3--:R-:W-:Y:S01]  /*4200*/  IMAD.MOV.U32 R8, RZ, RZ, R2 ;  /* 0x000000ffff087224 */ /* 0x008fe200078e0002 */
[----:B------:R-:W-:-:S03]  /*4210*/  IABS R2, R7 ;  /* 0x0000000700027213 */ /* 0x000fc60000000000 */
[----:B------:R-:W-:Y:S01]  /*4220*/  HMMA.16816.F32 R72, R32, R14, R48 ;  /* 0x0000000e2048723c */ /* 0x000fe20000001830 */
[----:B------:R-:W-:Y:S01]  /*4230*/  LDSM.16.M88.4 R48, [R229+0x2000] ;  /* 0x00200000e530783b */ /* 0x000fe20000000200 */
[----:B------:R2:W-:Y:S01]  /*4240*/  I2F R183, R8 ;  /* 0x0000000800b77306 */ /* 0x0005e20000201400 */
[----:B------:R-:W-:-:S05]  /*4250*/  IMAD.MOV.U32 R7, RZ, RZ, R2 ;  /* 0x000000ffff077224 */ /* 0x000fca00078e0002 */
[----:B------:R-:W-:Y:S01]  /*4260*/  HMMA.16816.F32 R80, R36, R14, R100 ;  /* 0x0000000e2450723c */ /* 0x000fe20000001864 */
[----:B------:R-:W-:Y:S01]  /*4270*/  LDSM.16.M88.4 R12, [R233+0x4000] ;  /* 0x00400000e90c783b */ /* 0x000fe20000000200 */
[----:B------:R3:W-:Y:S06]  /*4280*/  I2F R182, R7 ;  /* 0x0000000700b67306 */ /* 0x0007ec0000201400 */
[----:B------:R-:W-:Y:S01]  /*4290*/  HMMA.16816.F32 R68, R24, R44, R68 ;  /* 0x0000002c1844723c */ /* 0x000fe20000001844 */
[----:B--2---:R-:W-:-:S05]  /*42a0*/  IMAD.IADD R8, R6, 0x1, -R155 ;  /* 0x0000000106087824 */ /* 0x004fca00078e0a9b */
[----:B------:R-:W-:Y:S02]  /*42b0*/  IABS R2, R8 ;  /* 0x0000000800027213 */ /* 0x000fe40000000000 */
[----:B-1----:R-:W-:Y:S01]  /*42c0*/  HMMA.16816.F32 R52, R28, R44, R16 ;  /* 0x0000002c1c34723c */ /* 0x002fe20000001810 */
[----:B------:R-:W-:Y:S01]  /*42d0*/  IADD3 R8, -R155, R5, RZ ;  /* 0x000000059b087210 */ /* 0x000fe20007ffe1ff */
[----:B------:R-:W1:Y:S01]  /*42e0*/  LDSM.16.M88.4 R16, [R234+0x6000] ;  /* 0x00600000ea10783b */ /* 0x000e620000000200 */
[----:B---3--:R-:W-:Y:S02]  /*42f0*/  IMAD.MOV.U32 R7, RZ, RZ, R2 ;  /* 0x000000ffff077224 */ /* 0x008fe400078e0002 */
[----:B------:R-:W-:Y:S01]  /*4300*/  IABS R2, R8 ;  /* 0x0000000800027213 */ /* 0x000fe20000000000 */
[----:B------:R-:W-:Y:S01]  /*4310*/  IMAD.IADD R8, R3, 0x1, -R155 ;  /* 0x0000000103087824 */ /* 0x000fe200078e0a9b */
[----:B------:R2:W-:Y:S01]  /*4320*/  I2F R188, R7 ;  /* 0x0000000700bc7306 */ /* 0x0005e20000201400 */
[-C--:B------:R-:W-:Y:S08]  /*4330*/  HMMA.16816.F32 R76, R24, R46.reuse, R72 ;  /* 0x0000002e184c723c */ /* 0x080ff00000001848 */
[----:B------:R-:W-:Y:S01]  /*4340*/  HMMA.16816.F32 R72, R28, R46, R80 ;  /* 0x0000002e1c48723c */ /* 0x000fe20000001850 */
[----:B------:R-:W-:Y:S01]  /*4350*/  LDSM.16.M88.4 R44, [R235+0x2800] ;  /* 0x00280000eb2c783b */ /* 0x000fe20000000200 */
[----:B--2---:R-:W-:Y:S01]  /*4360*/  IMAD.MOV.U32 R7, RZ, RZ, R2 ;  /* 0x000000ffff077224 */ /* 0x004fe200078e0002 */
[----:B------:R-:W-:-:S05]  /*4370*/  IABS R2, R8 ;  /* 0x0000000800027213 */ /* 0x000fca0000000000 */
[----:B------:R-:W-:Y:S01]  /*4380*/  HMMA.16816.F32 R64, R20, R60, R52 ;  /* 0x0000003c1440723c */ /* 0x000fe20000001834 */
[----:B------:R-:W-:Y:S01]  /*4390*/  IADD3 R8, -R163, R6, RZ ;  /* 0x00000006a3087210 */ /* 0x000fe20007ffe1ff */
[----:B------:R2:W-:Y:S06]  /*43a0*/  I2F R187, R7 ;  /* 0x0000000700bb7306 */ /* 0x0005ec0000201400 */
[----:B------:R-:W-:Y:S01]  /*43b0*/  HMMA.16816.F32 R100, R36, R58, R112 ;  /* 0x0000003a2464723c */ /* 0x000fe20000001870 */
[----:B------:R-:W-:Y:S07]  /*43c0*/  LDSM.16.M88.4 R56, [R230+0xa800] ;  /* 0x00a80000e638783b */ /* 0x000fee0000000200 */
[----:B-1----:R-:W-:Y:S01]  /*43d0*/  HMMA.16816.F32 R52, R16, R60, R68 ;  /* 0x0000003c1034723c */ /* 0x002fe20000001844 */
[----:B--2---:R-:W-:Y:S01]  /*43e0*/  IMAD.MOV.U32 R7, RZ, RZ, R2 ;  /* 0x000000ffff077224 */ /* 0x004fe200078e0002 */
[----:B------:R-:W-:-:S02]  /*43f0*/  IABS R2, R8 ;  /* 0x0000000800027213 */ /* 0x000fc40000000000 */
[----:B------:R-:W-:Y:S01]  /*4400*/  IADD3 R8, -R165, R6, RZ ;  /* 0x00000006a5087210 */ /* 0x000fe20007ffe1ff */
[----:B------:R1:W-:Y:S03]  /*4410*/  I2F R186, R7 ;  /* 0x0000000700ba7306 */ /* 0x0003e60000201400 */
[----:B------:R-:W-:Y:S01]  /*4420*/  HMMA.16816.F32 R80, R12, R48, R64 ;  /* 0x000000300c50723c */ /* 0x000fe20000001840 */
[----:B------:R-:W2:Y:S04]  /*4430*/  LDSM.16.M88.4 R64, [R224+0xb000] ;  /* 0x00b00000e040783b */ /* 0x000ea80000000200 */
[----:B------:R3:W-:Y:S01]  /*4440*/  I2F R185, R2 ;  /* 0x0000000200b97306 */ /* 0x0007e20000201400 */
[----:B-1----:R-:W-:-:S05]  /*4450*/  IMAD.IADD R7, R5, 0x1, -R163 ;  /* 0x0000000105077824 */ /* 0x002fca00078e0aa3 */
[----:B------:R-:W-:Y:S01]  /*4460*/  IABS R7, R7 ;  /* 0x0000000700077213 */ /* 0x000fe20000000000 */
[----:B---3--:R-:W-:-:S03]  /*4470*/  IMAD.IADD R2, R3, 0x1, -R163 ;  /* 0x0000000103027824 */ /* 0x008fc600078e0aa3 */
[----:B------:R1:W-:Y:S02]  /*4480*/  I2F R184, R7 ;  /* 0x0000000700b87306 */ /* 0x0003e40000201400 */
[----:B------:R-:W-:-:S05]  /*4490*/  IABS R2, R2 ;  /* 0x0000000200027213 */ /* 0x000fca0000000000 */
[----:B-1----:R-:W-:Y:S01]  /*44a0*/  IMAD.MOV.U32 R7, RZ, RZ, R2 ;  /* 0x000000ffff077224 */ /* 0x002fe200078e0002 */
[----:B------:R-:W-:Y:S01]  /*44b0*/  IABS R2, R8 ;  /* 0x0000000800027213 */ /* 0x000fe20000000000 */
[--C-:B------:R-:W-:Y:S01]  /*44c0*/  IMAD.IADD R8, R5, 0x1, -R165.reuse ;  /* 0x0000000105087824 */ /* 0x100fe200078e0aa5 */
[----:B--2---:R-:W-:Y:S01]  /*44d0*/  HMMA.16816.F32 R96, R32, R64, R96 ;  /* 0x000000402060723c */ /* 0x004fe20000001860 */
[----:B------:R1:W-:Y:S02]  /*44e0*/  I2F R178, R7 ;  /* 0x0000000700b27306 */ /* 0x0003e40000201400 */
[----:B-1----:R-:W-:Y:S02]  /*44f0*/  MOV R7, R2 ;  /* 0x0000000200077202 */ /* 0x002fe40000000f00 */
[----:B------:R-:W-:Y:S01]  /*4500*/  IABS R2, R8 ;  /* 0x0000000800027213 */ /* 0x000fe20000000000 */
[----:B------:R-:W-:-:S03]  /*4510*/  IMAD.IADD R8, R3, 0x1, -R165 ;  /* 0x0000000103087824 */ /* 0x000fc600078e0aa5 */
        /* <DEDUP_REMOVED lines=18> */
[----:B------:R-:W-:Y:S02]  /*4640*/  IABS R2, R8 ;  /* 0x0000000800027213 */ /* 0x000fe40000000000 */
[----:B------:R-:W1:Y:S03]  /*4650*/  LDSM.16.M88.4 R8, [R233+0x6000] ;  /* 0x00600000e908783b */ /* 0x000e660000000200 */
[----:B------:R2:W-:Y:S08]  /*4660*/  I2F R172, R7 ;  /* 0x0000000700ac7306 */ /* 0x0005f00000201400 */
[----:B------:R3:W-:Y:S01]  /*4670*/  I2F R171, R2 ;  /* 0x0000000200ab7306 */ /* 0x0007e20000201400 */
[----:B--2---:R-:W-:-:S05]  /*4680*/  IMAD.IADD R7, R6, 0x1, -R168 ;  /* 0x0000000106077824 */ /* 0x004fca00078e0aa8 */
[----:B------:R-:W-:Y:S02]  /*4690*/  IABS R7, R7 ;  /* 0x0000000700077213 */ /* 0x000fe40000000000 */
[----:B---3--:R-:W-:-:S03]  /*46a0*/  IADD3 R2, -R169, R6, RZ ;  /* 0x00000006a9027210 */ /* 0x008fc60007ffe1ff */
[----:B------:R-:W-:Y:S01]  /*46b0*/  IMAD.MOV.U32 R6, RZ, RZ, R7 ;  /* 0x000000ffff067224 */ /* 0x000fe200078e0007 */
[----:B------:R-:W-:Y:S01]  /*46c0*/  IABS R2, R2 ;  /* 0x0000000200027213 */ /* 0x000fe20000000000 */
[----:B------:R-:W-:Y:S02]  /*46d0*/  IMAD.IADD R7, R5, 0x1, -R167 ;  /* 0x0000000105077824 */ /* 0x000fe400078e0aa7 */
[----:B------:R2:W-:Y:S01]  /*46e0*/  I2F R170, R6 ;  /* 0x0000000600aa7306 */ /* 0x0005e20000201400 */
[----:B-1----:R-:W-:Y:S01]  /*46f0*/  HMMA.16816.F32 R68, R8, R48, R52 ;  /* 0x000000300844723c */ /* 0x002fe20000001834 */
[----:B--2---:R-:W-:-:S07]  /*4700*/  MOV R6, R2 ;  /* 0x0000000200067202 */ /* 0x004fce0000000f00 */
[-C--:B------:R-:W-:Y:S01]  /*4710*/  HMMA.16816.F32 R52, R20, R62.reuse, R72 ;  /* 0x0000003e1434723c */ /* 0x080fe20000001848 */
[----:B------:R-:W-:Y:S01]  /*4720*/  IABS R2, R7 ;  /* 0x0000000700027213 */ /* 0x000fe20000000000 */
[----:B------:R1:W-:Y:S06]  /*4730*/  I2F R166, R6 ;  /* 0x0000000600a67306 */ /* 0x0003ec0000201400 */
[----:B------:R-:W-:Y:S02]  /*4740*/  HMMA.16816.F32 R60, R16, R62, R76 ;  /* 0x0000003e103c723c */ /* 0x000fe4000000184c */
[----:B------:R2:W-:Y:S06]  /*4750*/  I2F R151, R2 ;  /* 0x0000000200977306 */ /* 0x0005ec0000201400 */
[----:B------:R-:W-:Y:S01]  /*4760*/  HMMA.16816.F32 R72, R28, R44, R92 ;  /* 0x0000002c1c48723c */ /* 0x000fe2000000185c */
[----:B-1----:R-:W-:-:S02]  /*4770*/  IMAD.IADD R6, R5, 0x1, -R168 ;  /* 0x0000000105067824 */ /* 0x002fc400078e0aa8 */
[----:B------:R-:W-:-:S03]  /*4780*/  IMAD.IADD R5, R5, 0x1, -R169 ;  /* 0x0000000105057824 */ /* 0x000fc600078e0aa9 */
[----:B------:R-:W-:Y:S02]  /*4790*/  IABS R6, R6 ;  /* 0x0000000600067213 */ /* 0x000fe40000000000 */
[----:B------:R-:W-:Y:S01]  /*47a0*/  HMMA.16816.F32 R76, R24, R44, R84 ;  /* 0x0000002c184c723c */ /* 0x000fe20000001854 */
[----:B------:R-:W-:Y:S02]  /*47b0*/  IABS R5, R5 ;  /* 0x0000000500057213 */ /* 0x000fe40000000000 */
[----:B--2---:R-:W-:Y:S02]  /*47c0*/  MOV R2, R6 ;  /* 0x0000000600027202 */ /* 0x004fe40000000f00 */
[----:B------:R1:W-:Y:S03]  /*47d0*/  I2F R128, R5 ;  /* 0x0000000500807306 */ /* 0x0003e60000201400 */
[----:B------:R-:W-:Y:S01]  /*47e0*/  HMMA.16816.F32 R84, R8, R50, R60 ;  /* 0x000000320854723c */ /* 0x000fe2000000183c */
[----:B------:R-:W2:Y:S04]  /*47f0*/  LDSM.16.M88.4 R60, [R235+0x3000] ;  /* 0x00300000eb3c783b */ /* 0x000ea80000000200 */
[----:B------:R3:W-:Y:S03]  /*4800*/  I2F R129, R2 ;  /* 0x0000000200817306 */ /* 0x0007e60000201400 */
[----:B------:R-:W-:Y:S01]  /*4810*/  HMMA.16816.F32 R72, R20, R56, R72 ;  /* 0x000000381448723c */ /* 0x000fe20000001848 */
[----:B-1----:R-:W-:-:S07]  /*4820*/  IMAD.IADD R5, R3, 0x1, -R168 ;  /* 0x0000000103057824 */ /* 0x002fce00078e0aa8 */
[----:B------:R-:W-:Y:S01]  /*4830*/  HMMA.16816.F32 R92, R36, R64, R120 ;  /* 0x00000040245c723c */ /* 0x000fe20000001878 */
[----:B------:R-:W-:Y:S01]  /*4840*/  IABS R5, R5 ;  /* 0x0000000500057213 */ /* 0x000fe20000000000 */
[----:B---3--:R-:W-:-:S05]  /*4850*/  IMAD.IADD R2, R3, 0x1, -R167 ;  /* 0x0000000103027824 */ /* 0x008fca00078e0aa7 */
[----:B------:R-:W-:-:S04]  /*4860*/  IABS R2, R2 ;  /* 0x0000000200027213 */ /* 0x000fc80000000000 */
[----:B------:R1:W-:Y:S01]  /*4870*/  I2F R111, R2 ;  /* 0x00000002006f7306 */ /* 0x0003e20000201400 */
[----:B--2---:R-:W-:Y:S01]  /*4880*/  HMMA.16816.F32 R96, R24, R60, R96 ;  /* 0x0000003c1860723c */ /* 0x004fe20000001860 */
[----:B-1----:R-:W-:Y:S01]  /*4890*/  IADD3 R2, -R169, R3, RZ ;  /* 0x00000003a9027210 */ /* 0x002fe20007ffe1ff */
[----:B------:R-:W-:-:S10]  /*48a0*/  IMAD.MOV.U32 R3, RZ, RZ, R5 ;  /* 0x000000ffff037224 */ /* 0x000fd400078e0005 */
[----:B------:R-:W-:Y:S01]  /*48b0*/  HMMA.16816.F32 R92, R28, R60, R92 ;  /* 0x0000003c1c5c723c */ /* 0x000fe2000000185c */
[----:B------:R-:W-:Y:S01]  /*48c0*/  IABS R2, R2 ;  /* 0x0000000200027213 */ /* 0x000fe20000000000 */
[----:B------:R-:W-:Y:S08]  /*48d0*/  I2F R110, R3 ;  /* 0x00000003006e7306 */ /* 0x000ff00000201400 */
[----:B------:R1:W-:Y:S02]  /*48e0*/  I2F R109, R2 ;  /* 0x00000002006d7306 */ /* 0x0003e40000201400 */
[----:B-1----:R-:W-:-:S06]  /*48f0*/  FMUL.FTZ R2, R80, c[0x0][0x2ec] ;  /* 0x0000bb0050027a20 */ /* 0x002fcc0000410000 */
[----:B------:R1:W2:Y:S02]  /*4900*/  MUFU.TANH R6, R2 ;  /* 0x0000000200067308 */ /* 0x0002a40000002400 */
[----:B-1----:R-:W-:Y:S02]  /*4910*/  FMUL.FTZ R2, R81, c[0x0][0x2ec] ;  /* 0x0000bb0051027a20 */ /* 0x002fe40000410000 */
[----:B--2---:R-:W-:-:S04]  /*4920*/  FFMA.FTZ R6, R225, -UR4, R6 ;  /* 0x80000004e1067c23 */ /* 0x004fc80008010006 */
[----:B------:R1:W-:Y:S02]  /*4930*/  MUFU.TANH R212, R2 ;  /* 0x0000000200d47308 */ /* 0x0003e40000002400 */
[----:B-1----:R-:W-:-:S06]  /*4940*/  FMUL.FTZ R2, R82, c[0x0][0x2ec] ;  /* 0x0000bb0052027a20 */ /* 0x002fcc0000410000 */
[----:B------:R1:W2:Y:S02]  /*4950*/  MUFU.TANH R5, R2 ;  /* 0x0000000200057308 */ /* 0x0002a40000002400 */
[----:B-1----:R-:W-:Y:S02]  /*4960*/  FMUL.FTZ R2, R83, c[0x0][0x2ec] ;  /* 0x0000bb0053027a20 */ /* 0x002fe40000410000 */
[----:B------:R-:W-:Y:S01]  /*4970*/  HMMA.16816.F32 R80, R12, R50, R52 ;  /* 0x000000320c50723c */ /* 0x000fe20000001834 */
[----:B------:R-:W1:Y:S03]  /*4980*/  LDSM.16.M88.4 R48, [R229+0x2800] ;  /* 0x00280000e530783b */ /* 0x000e660000000200 */
[----:B------:R3:W-:Y:S01]  /*4990*/  MUFU.TANH R206, R2 ;  /* 0x0000000200ce7308 */ /* 0x0007e20000002400 */
[----:B--2---:R-:W-:-:S03]  /*49a0*/  FFMA.FTZ R5, R218, -UR4, R5 ;  /* 0x80000004da057c23 */ /* 0x004fc60008010005 */
[----:B------:R-:W-:Y:S01]  /*49b0*/  HMMA.16816.F32 R52, R16, R56, R76 ;  /* 0x000000381034723c */ /* 0x000fe2000000184c */
[----:B---3--:R-:W-:-:S04]  /*49c0*/  FMUL.FTZ R2, R68, c[0x0][0x2ec] ;  /* 0x0000bb0044027a20 */ /* 0x008fc80000410000 */
[----:B------:R2:W3:Y:S02]  /*49d0*/  MUFU.TANH R3, R2 ;  /* 0x0000000200037308 */ /* 0x0004e40000002400 */
[----:B--2---:R-:W-:Y:S02]  /*49e0*/  FMUL.FTZ R2, R69, c[0x0][0x2ec] ;  /* 0x0000bb0045027a20 */ /* 0x004fe40000410000 */
[----:B---3--:R-:W-:Y:S01]  /*49f0*/  FFMA.FTZ R3, R162, -UR4, R3 ;  /* 0x80000004a2037c23 */ /* 0x008fe20008010003 */
[----:B-1----:R-:W-:Y:S03]  /*4a00*/  HMMA.16816.F32 R76, R12, R48, R72 ;  /* 0x000000300c4c723c */ /* 0x002fe60000001848 */
[----:B------:R1:W2:Y:S01]  /*4a10*/  MUFU.TANH R160, R2 ;  /* 0x0000000200a07308 */ /* 0x0002a20000002400 */
[----:B------:R-:W-:Y:S01]  /*4a20*/  FSEL R162, R5, -INF , !P2 ;  /* 0xff80000005a27808 */ /* 0x000fe20005000000 */
[----:B------:R-:W-:-:S03]  /*4a30*/  FFMA.FTZ R5, R217, -UR4, R206 ;  /* 0x80000004d9057c23 */ /* 0x000fc600080100ce */
[----:B------:R-:W-:Y:S01]  /*4a40*/  HMMA.16816.F32 R72, R24, R46, R104 ;  /* 0x0000002e1848723c */ /* 0x000fe20000001868 */
[----:B-1----:R-:W-:-:S04]  /*4a50*/  FMUL.FTZ R2, R70, c[0x0][0x2ec] ;  /* 0x0000bb0046027a20 */ /* 0x002fc80000410000 */
[----:B------:R1:W-:Y:S02]  /*4a60*/  MUFU.TANH R7, R2 ;  /* 0x0000000200077308 */ /* 0x0003e40000002400 */
[----:B-1----:R-:W-:Y:S02]  /*4a70*/  FMUL.FTZ R2, R71, c[0x0][0x2ec] ;  /* 0x0000bb0047027a20 */ /* 0x002fe40000410000 */
[----:B------:R-:W-:Y:S04]  /*4a80*/  HMMA.16816.F32 R68, R28, R46, R100 ;  /* 0x0000002e1c44723c */ /* 0x000fe80000001864 */
[----:B------:R1:W-:Y:S02]  /*4a90*/  MUFU.TANH R158, R2 ;  /* 0x00000002009e7308 */ /* 0x0003e40000002400 */
[----:B-1----:R-:W-:-:S06]  /*4aa0*/  FMUL.FTZ R2, R80, c[0x0][0x2ec] ;  /* 0x0000bb0050027a20 */ /* 0x002fcc0000410000 */
[----:B------:R1:W-:Y:S11]  /*4ab0*/  MUFU.TANH R195, R2 ;  /* 0x0000000200c37308 */ /* 0x0003f60000002400 */
[----:B------:R-:W-:Y:S01]  /*4ac0*/  @!UPT UIADD3 URZ, URZ, URZ, URZ ;  /* 0x0000003f3f3ff290 */ /* 0x000fe2000fffe03f */
[-C--:B------:R-:W-:Y:S08]  /*4ad0*/  HMMA.16816.F32 R44, R20, R58.reuse, R68 ;  /* 0x0000003a142c723c */ /* 0x080ff00000001844 */
[----:B------:R-:W-:Y:S01]  /*4ae0*/  HMMA.16816.F32 R56, R16, R58, R72 ;  /* 0x0000003a1038723c */ /* 0x000fe20000001848 */
[----:B-1----:R-:W-:-:S07]  /*4af0*/  FMUL.FTZ R2, R81, c[0x0][0x2ec] ;  /* 0x0000bb0051027a20 */ /* 0x002fce0000410000 */
[----:B------:R-:W-:Y:S01]  /*4b00*/  HMMA.16816.F32 R68, R32, R66, R116 ;  /* 0x000000422044723c */ /* 0x000fe20000001874 */
[----:B------:R1:W-:Y:S07]  /*4b10*/  MUFU.TANH R202, R2 ;  /* 0x0000000200ca7308 */ /* 0x0003ee0000002400 */
[----:B------:R-:W-:Y:S01]  /*4b20*/  HMMA.16816.F32 R72, R12, R50, R44 ;  /* 0x000000320c48723c */ /* 0x000fe2000000182c */
[----:B------:R-:W-:Y:S07]  /*4b30*/  LDSM.16.M88.4 R44, [R229+0x3000] ;  /* 0x00300000e52c783b */ /* 0x000fee0000000200 */
[----:B------:R-:W-:Y:S01]  /*4b40*/  HMMA.16816.F32 R64, R36, R66, R132 ;  /* 0x000000422440723c */ /* 0x000fe20000001884 */
[----:B-1----:R-:W-:-:S04]  /*4b50*/  FMUL.FTZ R2, R82, c[0x0][0x2ec] ;  /* 0x0000bb0052027a20 */ /* 0x002fc80000410000 */
[----:B------:R1:W3:Y:S02]  /*4b60*/  MUFU.TANH R180, R2 ;  /* 0x0000000200b47308 */ /* 0x0002e40000002400 */
[----:B-1----:R-:W-:Y:S02]  /*4b70*/  FMUL.FTZ R2, R83, c[0x0][0x2ec] ;  /* 0x0000bb0053027a20 */ /* 0x002fe40000410000 */
[----:B------:R-:W-:Y:S01]  /*4b80*/  HMMA.16816.F32 R80, R8, R48, R52 ;  /* 0x000000300850723c */ /* 0x000fe20000001834 */
[----:B------:R-:W1:Y:S03]  /*4b90*/  LDSM.16.M88.4 R52, [R230+0xb000] ;  /* 0x00b00000e634783b */ /* 0x000e660000000200 */
[----:B------:R4:W-:Y:S02]  /*4ba0*/  MUFU.TANH R190, R2 ;  /* 0x0000000200be7308 */ /* 0x0009e40000002400 */
[----:B----4-:R-:W-:-:S06]  /*4bb0*/  FMUL.FTZ R2, R84, c[0x0][0x2ec] ;  /* 0x0000bb0054027a20 */ /* 0x010fcc0000410000 */
[----:B------:R4:W5:Y:S02]  /*4bc0*/  MUFU.TANH R159, R2 ;  /* 0x00000002009f7308 */ /* 0x0009640000002400 */
[----:B----4-:R-:W-:-:S06]  /*4bd0*/  FMUL.FTZ R2, R85, c[0x0][0x2ec] ;  /* 0x0000bb0055027a20 */ /* 0x010fcc0000410000 */
[----:B------:R4:W1:Y:S02]  /*4be0*/  MUFU.TANH R181, R2 ;  /* 0x0000000200b57308 */ /* 0x0008640000002400 */
[----:B----4-:R-:W-:-:S06]  /*4bf0*/  FMUL.FTZ R2, R86, c[0x0][0x2ec] ;  /* 0x0000bb0056027a20 */ /* 0x010fcc0000410000 */
[----:B------:R4:W-:Y:S02]  /*4c00*/  MUFU.TANH R121, R2 ;  /* 0x0000000200797308 */ /* 0x0009e40000002400 */
[----:B----4-:R-:W-:Y:S02]  /*4c10*/  FMUL.FTZ R2, R87, c[0x0][0x2ec] ;  /* 0x0000bb0057027a20 */ /* 0x010fe40000410000 */
[----:B------:R-:W-:Y:S04]  /*4c20*/  HMMA.16816.F32 R84, R8, R50, R56 ;  /* 0x000000320854723c */ /* 0x000fe80000001838 */
[----:B------:R4:W-:Y:S04]  /*4c30*/  MUFU.TANH R123, R2 ;  /* 0x00000002007b7308 */ /* 0x0009e80000002400 */
[-C--:B-1----:R-:W-:Y:S08]  /*4c40*/  HMMA.16816.F32 R56, R16, R52.reuse, R96 ;  /* 0x000000341038723c */ /* 0x082ff00000001860 */
[----:B------:R-:W-:Y:S01]  /*4c50*/  HMMA.16816.F32 R48, R20, R52, R92 ;  /* 0x000000341430723c */ /* 0x000fe2000000185c */
[----:B----4-:R-:W-:-:S04]  /*4c60*/  FMUL.FTZ R2, R76, c[0x0][0x2ec] ;  /* 0x0000bb004c027a20 */ /* 0x010fc80000410000 */
[----:B------:R1:W-:Y:S11]  /*4c70*/  MUFU.TANH R122, R2 ;  /* 0x00000002007a7308 */ /* 0x0003f60000002400 */
[----:B------:R-:W-:Y:S01]  /*4c80*/  HMMA.16816.F32 R92, R8, R44, R56 ;  /* 0x0000002c085c723c */ /* 0x000fe20000001838 */
[----:B-1----:R-:W-:-:S07]  /*4c90*/  FMUL.FTZ R2, R77, c[0x0][0x2ec] ;  /* 0x0000bb004d027a20 */ /* 0x002fce0000410000 */
[----:B------:R-:W-:Y:S01]  /*4ca0*/  HMMA.16816.F32 R56, R40, R124, R140 ;  /* 0x0000007c2838723c */ /* 0x000fe2000000188c */
[----:B------:R1:W-:Y:S02]  /*4cb0*/  MUFU.TANH R179, R2 ;  /* 0x0000000200b37308 */ /* 0x0003e40000002400 */
[----:B-1----:R-:W-:-:S06]  /*4cc0*/  FMUL.FTZ R2, R78, c[0x0][0x2ec] ;  /* 0x0000bb004e027a20 */ /* 0x002fcc0000410000 */
[----:B------:R1:W4:Y:S02]  /*4cd0*/  MUFU.TANH R115, R2 ;  /* 0x0000000200737308 */ /* 0x0003240000002400 */
[----:B-1----:R-:W-:Y:S02]  /*4ce0*/  FMUL.FTZ R2, R79, c[0x0][0x2ec] ;  /* 0x0000bb004f027a20 */ /* 0x002fe40000410000 */
[----:B------:R-:W1:Y:S04]  /*4cf0*/  LDSM.16.M88.4 R76, [R224+0xb800] ;  /* 0x00b80000e04c783b */ /* 0x000e680000000200 */
[----:B------:R2:W-:Y:S02]  /*4d00*/  MUFU.TANH R120, R2 ;  /* 0x0000000200787308 */ /* 0x0005e40000002400 */
[----:B--2---:R-:W-:-:S06]  /*4d10*/  FMUL.FTZ R2, R80, c[0x0][0x2ec] ;  /* 0x0000bb0050027a20 */ /* 0x004fcc0000410000 */
[----:B------:R2:W1:Y:S02]  /*4d20*/  MUFU.TANH R113, R2 ;  /* 0x0000000200717308 */ /* 0x0004640000002400 */
[----:B--2---:R-:W-:-:S06]  /*4d30*/  FMUL.FTZ R2, R81, c[0x0][0x2ec] ;  /* 0x0000bb0051027a20 */ /* 0x004fcc0000410000 */
[----:B------:R2:W-:Y:S02]  /*4d40*/  MUFU.TANH R114, R2 ;  /* 0x0000000200727308 */ /* 0x0005e40000002400 */
[----:B--2---:R-:W-:-:S06]  /*4d50*/  FMUL.FTZ R2, R82, c[0x0][0x2ec] ;  /* 0x0000bb0052027a20 */ /* 0x004fcc0000410000 */
[----:B------:R2:W-:Y:S02]  /*4d60*/  MUFU.TANH R105, R2 ;  /* 0x0000000200697308 */ /* 0x0005e40000002400 */
[----:B--2---:R-:W-:Y:S02]  /*4d70*/  FMUL.FTZ R2, R83, c[0x0][0x2ec] ;  /* 0x0000bb0053027a20 */ /* 0x004fe40000410000 */
[-C--:B------:R-:W-:Y:S01]  /*4d80*/  HMMA.16816.F32 R80, R24, R62.reuse, R68 ;  /* 0x0000003e1850723c */ /* 0x080fe20000001844 */
[----:B------:R-:W2:Y:S03]  /*4d90*/  LDSM.16.M88.4 R68, [R235+0x3800] ;  /* 0x00380000eb44783b */ /* 0x000ea60000000200 */
[----:B------:R1:W-:Y:S04]  /*4da0*/  MUFU.TANH R106, R2 ;  /* 0x00000002006a7308 */ /* 0x0003e80000002400 */
[----:B------:R-:W-:Y:S08]  /*4db0*/  HMMA.16816.F32 R60, R28, R62, R64 ;  /* 0x0000003e1c3c723c */ /* 0x000ff00000001840 */
        /* <DEDUP_REMOVED lines=8> */
[----:B------:R-:W-:Y:S08]  /*4e40*/  HMMA.16816.F32 R52, R32, R76, R56 ;  /* 0x0000004c2034723c */ /* 0x000ff00000001838 */
[----:B------:R-:W-:Y:S01]  /*4e50*/  HMMA.16816.F32 R56, R88, R130, R220 ;  /* 0x000000825838723c */ /* 0x000fe200000018dc */
[----:B-1----:R-:W-:-:S04]  /*4e60*/  FMUL.FTZ R2, R74, c[0x0][0x2ec] ;  /* 0x0000bb004a027a20 */ /* 0x002fc80000410000 */
[----:B------:R1:W-:Y:S03]  /*4e70*/  MUFU.TANH R103, R2 ;  /* 0x0000000200677308 */ /* 0x0003e60000002400 */
[----:B--2---:R-:W-:Y:S08]  /*4e80*/  HMMA.16816.F32 R48, R28, R68, R48 ;  /* 0x000000441c30723c */ /* 0x004ff00000001830 */
[----:B------:R-:W-:Y:S01]  /*4e90*/  HMMA.16816.F32 R60, R12, R46, R60 ;  /* 0x0000002e0c3c723c */ /* 0x000fe2000000183c */
[----:B-1----:R-:W-:-:S02]  /*4ea0*/  FMUL.FTZ R2, R75, c[0x0][0x2ec] ;  /* 0x0000bb004b027a20 */ /* 0x002fc40000410000 */
[----:B------:R-:W1:Y:S05]  /*4eb0*/  LDSM.16.M88.4 R72, [R230+0xb800] ;  /* 0x00b80000e648783b */ /* 0x000e6a0000000200 */
[----:B------:R-:W-:Y:S01]  /*4ec0*/  HMMA.16816.F32 R40, R40, R126, R56 ;  /* 0x0000007e2828723c */ /* 0x000fe20000001838 */
[----:B------:R2:W-:Y:S07]  /*4ed0*/  MUFU.TANH R104, R2 ;  /* 0x0000000200687308 */ /* 0x0005ee0000002400 */
[----:B------:R-:W-:Y:S08]  /*4ee0*/  HMMA.16816.F32 R80, R8, R46, R80 ;  /* 0x0000002e0850723c */ /* 0x000ff00000001850 */
[----:B------:R-:W-:-:S02]  /*4ef0*/  FMUL.FTZ R63, R63, c[0x0][0x2ec] ;  /* 0x0000bb003f3f7a20 */ /* 0x000fc40000410000 */
[----:B--2---:R-:W-:-:S04]  /*4f00*/  FMUL.FTZ R2, R84, c[0x0][0x2ec] ;  /* 0x0000bb0054027a20 */ /* 0x004fc80000410000 */
[----:B------:R2:W-:Y:S02]  /*4f10*/  MUFU.TANH R100, R2 ;  /* 0x0000000200647308 */ /* 0x0005e40000002400 */
[----:B------:R-:W-:Y:S06]  /*4f20*/  HMMA.16816.F32 R32, R32, R78, R40 ;  /* 0x0000004e2020723c */ /* 0x000fec0000001828 */
[----:B------:R-:W-:Y:S01]  /*4f30*/  MUFU.TANH R63, R63 ;  /* 0x0000003f003f7308 */ /* 0x000fe20000002400 */
[----:B------:R-:W-:Y:S01]  /*4f40*/  FSEL R41, R3, -INF , !P2 ;  /* 0xff80000003297808 */ /* 0x000fe20005000000 */
[----:B------:R-:W-:Y:S01]  /*4f50*/  FFMA.FTZ R3, R216, -UR4, R160 ;  /* 0x80000004d8037c23 */ /* 0x000fe200080100a0 */
[----:B------:R-:W-:Y:S01]  /*4f60*/  FSEL R160, R5, -INF , !P1 ;  /* 0xff80000005a07808 */ /* 0x000fe20004800000 */
[----:B---3--:R-:W-:-:S02]  /*4f70*/  FFMA.FTZ R5, R215, -UR4, R180 ;  /* 0x80000004d7057c23 */ /* 0x008fc400080100b4 */
[----:B------:R-:W-:Y:S02]  /*4f80*/  FMUL.FTZ R83, R83, c[0x0][0x2ec] ;  /* 0x0000bb0053537a20 */ /* 0x000fe40000410000 */
[----:B--2---:R-:W-:Y:S01]  /*4f90*/  FMUL.FTZ R2, R85, c[0x0][0x2ec] ;  /* 0x0000bb0055027a20 */ /* 0x004fe20000410000 */
[----:B-1----:R-:W-:Y:S01]  /*4fa0*/  HMMA.16816.F32 R44, R20, R72, R48 ;  /* 0x00000048142c723c */ /* 0x002fe20000001830 */
[----:B------:R-:W-:Y:S02]  /*4fb0*/  FMUL.FTZ R80, R80, c[0x0][0x2ec] ;  /* 0x0000bb0050507a20 */ /* 0x000fe40000410000 */
[----:B------:R1:W-:Y:S01]  /*4fc0*/  MUFU.TANH R102, R2 ;  /* 0x0000000200667308 */ /* 0x0003e20000002400 */
[----:B------:R-:W-:Y:S02]  /*4fd0*/  FMUL.FTZ R81, R81, c[0x0][0x2ec] ;  /* 0x0000bb0051517a20 */ /* 0x000fe40000410000 */
[----:B------:R-:W-:Y:S02]  /*4fe0*/  FMUL.FTZ R82, R82, c[0x0][0x2ec] ;  /* 0x0000bb0052527a20 */ /* 0x000fe40000410000 */
[----:B------:R-:W-:Y:S03]  /*4ff0*/  HMMA.16816.F32 R48, R24, R68, R52 ;  /* 0x000000441830723c */ /* 0x000fe60000001834 */
[----:B------:R-:W-:Y:S05]  /*5000*/  MUFU.TANH R83, R83 ;  /* 0x0000005300537308 */ /* 0x000fea0000002400 */
[----:B------:R-:W-:Y:S01]  /*5010*/  HMMA.16816.F32 R52, R36, R78, R144 ;  /* 0x0000004e2434723c */ /* 0x000fe20000001890 */
[----:B-1----:R-:W-:-:S02]  /*5020*/  FMUL.FTZ R2, R86, c[0x0][0x2ec] ;  /* 0x0000bb0056027a20 */ /* 0x002fc40000410000 */
[----:B------:R-:W1:Y:S05]  /*5030*/  MUFU.TANH R80, R80 ;  /* 0x0000005000507308 */ /* 0x000e6a0000002400 */
[----:B------:R-:W-:Y:S03]  /*5040*/  HMMA.16816.F32 R24, R24, R70, R32 ;  /* 0x000000461818723c */ /* 0x000fe60000001820 */
[----:B------:R2:W-:Y:S04]  /*5050*/  MUFU.TANH R96, R2 ;  /* 0x0000000200607308 */ /* 0x0005e80000002400 */
[----:B------:R-:W-:Y:S01]  /*5060*/  FSEL R35, R3, -INF , !P1 ;  /* 0xff80000003237808 */ /* 0x000fe20004800000 */
[----:B------:R-:W-:Y:S01]  /*5070*/  HMMA.16816.F32 R36, R16, R72, R48 ;  /* 0x000000481024723c */ /* 0x000fe20000001830 */
[----:B-----5:R-:W-:Y:S01]  /*5080*/  FFMA.FTZ R3, R213, -UR4, R159 ;  /* 0x80000004d5037c23 */ /* 0x020fe2000801009f */
[----:B------:R-:W-:Y:S01]  /*5090*/  FSEL R159, R5, -INF , !P0 ;  /* 0xff800000059f7808 */ /* 0x000fe20004000000 */
[----:B------:R-:W-:Y:S01]  /*50a0*/  FFMA.FTZ R5, R211, -UR4, R190 ;  /* 0x80000004d3057c23 */ /* 0x000fe200080100be */
[----:B------:R-:W-:Y:S02]  /*50b0*/  MUFU.TANH R81, R81 ;  /* 0x0000005100517308 */ /* 0x000fe40000002400 */
[----:B------:R-:W-:Y:S01]  /*50c0*/  FSEL R33, R3, -INF , !P0 ;  /* 0xff80000003217808 */ /* 0x000fe20004000000 */
[----:B------:R-:W-:Y:S01]  /*50d0*/  FFMA.FTZ R3, R209, -UR4, R181 ;  /* 0x80000004d1037c23 */ /* 0x000fe200080100b5 */
[----:B------:R-:W-:Y:S01]  /*50e0*/  HMMA.16816.F32 R28, R28, R70, R52 ;  /* 0x000000461c1c723c */ /* 0x000fe20000001834 */
[----:B------:R-:W-:Y:S01]  /*50f0*/  FSEL R156, R5, -INF , !P6 ;  /* 0xff800000059c7808 */ /* 0x000fe20007000000 */
[----:B----4-:R-:W-:-:S02]  /*5100*/  FFMA.FTZ R5, R207, -UR4, R115 ;  /* 0x80000004cf057c23 */ /* 0x010fc40008010073 */
[----:B--2---:R-:W-:Y:S01]  /*5110*/  FMUL.FTZ R2, R87, c[0x0][0x2ec] ;  /* 0x0000bb0057027a20 */ /* 0x004fe20000410000 */
[----:B------:R-:W-:Y:S01]  /*5120*/  FSEL R32, R3, -INF , !P6 ;  /* 0xff80000003207808 */ /* 0x000fe20007000000 */
[----:B------:R-:W-:Y:S01]  /*5130*/  FFMA.FTZ R3, R205, -UR4, R113 ;  /* 0x80000004cd037c23 */ /* 0x000fe20008010071 */
[----:B------:R-:W2:Y:S01]  /*5140*/  MUFU.TANH R82, R82 ;  /* 0x0000005200527308 */ /* 0x000ea20000002400 */
[----:B------:R-:W-:Y:S07]  /*5150*/  HMMA.16816.F32 R16, R16, R74, R24 ;  /* 0x0000004a1010723c */ /* 0x000fee0000001818 */
[----:B------:R3:W-:Y:S01]  /*5160*/  MUFU.TANH R98, R2 ;  /* 0x0000000200627308 */ /* 0x0007e20000002400 */
[----:B-1----:R-:W-:-:S08]  /*5170*/  FFMA.FTZ R24, R184, -UR4, R80 ;  /* 0x80000004b8187c23 */ /* 0x002fd00008010050 */
[----:B------:R-:W-:Y:S01]  /*5180*/  HMMA.16816.F32 R28, R20, R74, R28 ;  /* 0x0000004a141c723c */ /* 0x000fe2000000181c */
[----:B---3--:R-:W-:-:S06]  /*5190*/  FMUL.FTZ R2, R64, c[0x0][0x2ec] ;  /* 0x0000bb0040027a20 */ /* 0x008fcc0000410000 */
[----:B--2---:R-:W-:Y:S01]  /*51a0*/  FFMA.FTZ R23, R178, -UR4, R82 ;  /* 0x80000004b2177c23 */ /* 0x004fe20008010052 */
[----:B------:R1:W-:Y:S01]  /*51b0*/  MUFU.TANH R97, R2 ;  /* 0x0000000200617308 */ /* 0x0003e20000002400 */
[----:B------:R-:W-:Y:S02]  /*51c0*/  FFMA.FTZ R22, R177, -UR4, R63 ;  /* 0x80000004b1167c23 */ /* 0x000fe4000801003f */
[----:B-1----:R-:W-:-:S05]  /*51d0*/  FMUL.FTZ R2, R65, c[0x0][0x2ec] ;  /* 0x0000bb0041027a20 */ /* 0x002fca0000410000 */
[----:B------:R1:W-:Y:S02]  /*51e0*/  MUFU.TANH R101, R2 ;  /* 0x0000000200657308 */ /* 0x0003e40000002400 */
[----:B-1----:R-:W-:-:S06]  /*51f0*/  FMUL.FTZ R2, R66, c[0x0][0x2ec] ;  /* 0x0000bb0042027a20 */ /* 0x002fcc0000410000 */
[----:B------:R1:W-:Y:S02]  /*5200*/  MUFU.TANH R86, R2 ;  /* 0x0000000200567308 */ /* 0x0003e40000002400 */
[----:B-1----:R-:W-:Y:S02]  /*5210*/  FMUL.FTZ R2, R67, c[0x0][0x2ec] ;  /* 0x0000bb0043027a20 */ /* 0x002fe40000410000 */
[----:B------:R-:W1:Y:S01]  /*5220*/  LDSM.16.M88.4 R64, [R229+0x3800] ;  /* 0x00380000e540783b */ /* 0x000e620000000200 */
[----:B------:R-:W-:-:S04]  /*5230*/  DEPBAR.LE SB0, 0x0 ;  /* 0x000080000000791a */ /* 0x000fc80000000000 */
[----:B------:R2:W-:Y:S02]  /*5240*/  MUFU.TANH R99, R2 ;  /* 0x0000000200637308 */ /* 0x0005e40000002400 */
[----:B--2---:R-:W-:-:S06]  /*5250*/  FMUL.FTZ R2, R92, c[0x0][0x2ec] ;  /* 0x0000bb005c027a20 */ /* 0x004fcc0000410000 */
[----:B------:R2:W-:Y:S01]  /*5260*/  MUFU.TANH R84, R2 ;  /* 0x0000000200547308 */ /* 0x0005e20000002400 */
[----:B-1----:R-:W-:Y:S01]  /*5270*/  HMMA.16816.F32 R36, R8, R64, R36 ;  /* 0x000000400824723c */ /* 0x002fe20000001824 */
[----:B--2---:R-:W-:-:S06]  /*5280*/  FMUL.FTZ R2, R93, c[0x0][0x2ec] ;  /* 0x0000bb005d027a20 */ /* 0x004fcc0000410000 */
[----:B------:R1:W-:Y:S01]  /*5290*/  MUFU.TANH R87, R2 ;  /* 0x0000000200577308 */ /* 0x0003e20000002400 */
[C---:B------:R-:W-:Y:S08]  /*52a0*/  HMMA.16816.F32 R44, R12.reuse, R64, R44 ;  /* 0x000000400c2c723c */ /* 0x040ff0000000182c */
[----:B------:R-:W-:Y:S01]  /*52b0*/  HMMA.16816.F32 R28, R12, R66, R28 ;  /* 0x000000420c1c723c */ /* 0x000fe2000000181c */
[----:B-1----:R-:W-:-:S06]  /*52c0*/  FMUL.FTZ R2, R94, c[0x0][0x2ec] ;  /* 0x0000bb005e027a20 */ /* 0x002fcc0000410000 */
[----:B------:R-:W-:Y:S01]  /*52d0*/  FFMA.FTZ R12, R175, -UR4, R83 ;  /* 0x80000004af0c7c23 */ /* 0x000fe20008010053 */
[----:B------:R-:W-:Y:S01]  /*52e0*/  HMMA.16816.F32 R8, R8, R66, R16 ;  /* 0x000000420808723c */ /* 0x000fe20000001810 */
[----:B------:R1:W-:Y:S01]  /*52f0*/  MUFU.TANH R77, R2 ;  /* 0x00000002004d7308 */ /* 0x0003e20000002400 */
[----:B------:R-:W-:-:S05]  /*5300*/  FMUL.FTZ R36, R36, c[0x0][0x2ec] ;  /* 0x0000bb0024247a20 */ /* 0x000fca0000410000 */
[----:B------:R-:W-:Y:S02]  /*5310*/  FFMA.FTZ R17, R176, -UR4, R81 ;  /* 0x80000004b0117c23 */ /* 0x000fe40008010051 */
[----:B------:R-:W-:Y:S01]  /*5320*/  FMUL.FTZ R45, R45, c[0x0][0x2ec] ;  /* 0x0000bb002d2d7a20 */ /* 0x000fe20000410000 */
[----:B------:R-:W2:Y:S01]  /*5330*/  MUFU.TANH R20, R36 ;  /* 0x0000002400147308 */ /* 0x000ea20000002400 */
[----:B------:R-:W-:Y:S02]  /*5340*/  FMUL.FTZ R44, R44, c[0x0][0x2ec] ;  /* 0x0000bb002c2c7a20 */ /* 0x000fe40000410000 */
[----:B------:R-:W-:Y:S02]  /*5350*/  FMUL.FTZ R47, R47, c[0x0][0x2ec] ;  /* 0x0000bb002f2f7a20 */ /* 0x000fe40000410000 */
[----:B------:R-:W-:Y:S02]  /*5360*/  FMUL.FTZ R46, R46, c[0x0][0x2ec] ;  /* 0x0000bb002e2e7a20 */ /* 0x000fe40000410000 */
[----:B-1----:R-:W-:Y:S01]  /*5370*/  FMUL.FTZ R2, R95, c[0x0][0x2ec] ;  /* 0x0000bb005f027a20 */ /* 0x002fe20000410000 */
[----:B------:R-:W-:Y:S06]  /*5380*/  MUFU.TANH R49, R45 ;  /* 0x0000002d00317308 */ /* 0x000fec0000002400 */
[----:B------:R-:W-:-:S02]  /*5390*/  FMUL.FTZ R9, R9, c[0x0][0x2ec] ;  /* 0x0000bb0009097a20 */ /* 0x000fc40000410000 */
[----:B------:R1:W-:Y:S01]  /*53a0*/  MUFU.TANH R85, R2 ;  /* 0x0000000200557308 */ /* 0x0003e20000002400 */
[----:B------:R-:W-:Y:S02]  /*53b0*/  FMUL.FTZ R8, R8, c[0x0][0x2ec] ;  /* 0x0000bb0008087a20 */ /* 0x000fe40000410000 */
[----:B------:R-:W-:Y:S02]  /*53c0*/  FMUL.FTZ R11, R11, c[0x0][0x2ec] ;  /* 0x0000bb000b0b7a20 */ /* 0x000fe40000410000 */
[----:B--2---:R-:W-:-:S03]  /*53d0*/  FFMA.FTZ R16, R173, -UR4, R20 ;  /* 0x80000004ad107c23 */ /* 0x004fc60008010014 */
[----:B------:R2:W-:Y:S01]  /*53e0*/  MUFU.TANH R50, R44 ;  /* 0x0000002c00327308 */ /* 0x0005e20000002400 */
[----:B-1----:R-:W-:-:S07]  /*53f0*/  FMUL.FTZ R2, R60, c[0x0][0x2ec] ;  /* 0x0000bb003c027a20 */ /* 0x002fce0000410000 */
[----:B------:R-:W1:Y:S01]  /*5400*/  MUFU.TANH R47, R47 ;  /* 0x0000002f002f7308 */ /* 0x000e620000002400 */
[----:B--2---:R-:W-:-:S07]  /*5410*/  FSEL R44, R3, -INF , !P5 ;  /* 0xff800000032c7808 */ /* 0x004fce0006800000 */
[----:B------:R2:W-:Y:S01]  /*5420*/  MUFU.TANH R76, R2 ;  /* 0x00000002004c7308 */ /* 0x0005e20000002400 */
[----:B------:R-:W-:-:S05]  /*5430*/  FFMA.FTZ R3, R201, -UR4, R114 ;  /* 0x80000004c9037c23 */ /* 0x000fca0008010072 */
[----:B------:R-:W-:Y:S01]  /*5440*/  FSEL R48, R3, -INF , !P4 ;  /* 0xff80000003307808 */ /* 0x000fe20006000000 */
[----:B------:R-:W-:Y:S01]  /*5450*/  FFMA.FTZ R3, R198, -UR4, R100 ;  /* 0x80000004c6037c23 */ /* 0x000fe20008010064 */
[----:B------:R-:W3:Y:S01]  /*5460*/  MUFU.TANH R13, R9 ;  /* 0x00000009000d7308 */ /* 0x000ee20000002400 */
[----:B-1----:R-:W-:Y:S02]  /*5470*/  FFMA.FTZ R20, R171, -UR4, R47 ;  /* 0x80000004ab147c23 */ /* 0x002fe4000801002f */
[----:B--2---:R-:W-:-:S05]  /*5480*/  FMUL.FTZ R2, R61, c[0x0][0x2ec] ;  /* 0x0000bb003d027a20 */ /* 0x004fca0000410000 */
[----:B------:R-:W1:Y:S01]  /*5490*/  MUFU.TANH R14, R8 ;  /* 0x00000008000e7308 */ /* 0x000e620000002400 */
[----:B---3--:R-:W-:-:S07]  /*54a0*/  FFMA.FTZ R13, R128, -UR4, R13 ;  /* 0x80000004800d7c23 */ /* 0x008fce000801000d */
[----:B------:R2:W-:Y:S08]  /*54b0*/  MUFU.TANH R60, R2 ;  /* 0x00000002003c7308 */ /* 0x0005f00000002400 */
[----:B------:R-:W3:Y:S01]  /*54c0*/  MUFU.TANH R46, R46 ;  /* 0x0000002e002e7308 */ /* 0x000ee20000002400 */
[----:B-1----:R-:W-:Y:S02]  /*54d0*/  FFMA.FTZ R14, R129, -UR4, R14 ;  /* 0x80000004810e7c23 */ /* 0x002fe4000801000e */
[----:B--2---:R-:W-:-:S05]  /*54e0*/  FMUL.FTZ R2, R62, c[0x0][0x2ec] ;  /* 0x0000bb003e027a20 */ /* 0x004fca0000410000 */
[----:B------:R-:W1:Y:S01]  /*54f0*/  MUFU.TANH R8, R11 ;  /* 0x0000000b00087308 */ /* 0x000e620000002400 */
[----:B---3--:R-:W-:-:S07]  /*5500*/  FFMA.FTZ R21, R174, -UR4, R46 ;  /* 0x80000004ae157c23 */ /* 0x008fce000801002e */
[----:B------:R2:W3:Y:S01]  /*5510*/  MUFU.TANH R61, R2 ;  /* 0x00000002003d7308 */ /* 0x0004e20000002400 */
[----:B-1----:R-:W-:Y:S02]  /*5520*/  FFMA.FTZ R8, R109, -UR4, R8 ;  /* 0x800000046d087c23 */ /* 0x002fe40008010008 */
[----:B--2---:R-:W-:Y:S01]  /*5530*/  FFMA.FTZ R2, R161, -UR4, R7 ;  /* 0x80000004a1027c23 */ /* 0x004fe20008010007 */
[----:B------:R-:W-:Y:S01]  /*5540*/  FSEL R161, R6, -INF , !P2 ;  /* 0xff80000006a17808 */ /* 0x000fe20005000000 */
[----:B------:R-:W-:Y:S02]  /*5550*/  FFMA.FTZ R6, R227, -UR4, R212 ;  /* 0x80000004e3067c23 */ /* 0x000fe400080100d4 */
[----:B------:R-:W-:Y:S01]  /*5560*/  FMUL.FTZ R7, R37, c[0x0][0x2ec] ;  /* 0x0000bb0025077a20 */ /* 0x000fe20000410000 */
[----:B------:R-:W-:Y:S01]  /*5570*/  FSEL R42, R2, -INF , !P2 ;  /* 0xff800000022a7808 */ /* 0x000fe20005000000 */
[----:B------:R-:W-:Y:S01]  /*5580*/  FFMA.FTZ R2, R214, -UR4, R158 ;  /* 0x80000004d6027c23 */ /* 0x000fe2000801009e */
[----:B------:R-:W-:Y:S01]  /*5590*/  FSEL R158, R6, -INF , !P1 ;  /* 0xff800000069e7808 */ /* 0x000fe20004800000 */
[----:B------:R-:W-:Y:S01]  /*55a0*/  FFMA.FTZ R6, R236, -UR4, R195 ;  /* 0x80000004ec067c23 */ /* 0x000fe200080100c3 */
[----:B------:R1:W-:Y:S01]  /*55b0*/  MUFU.TANH R45, R7 ;  /* 0x00000007002d7308 */ /* 0x0003e20000002400 */
[----:B------:R-:W-:Y:S01]  /*55c0*/  BAR.SYNC.DEFER_BLOCKING 0x0 ;  /* 0x0000000000007b1d */ /* 0x000fe20000010000 */
[----:B------:R-:W-:Y:S01]  /*55d0*/  FSEL R37, R2, -INF , !P1 ;  /* 0xff80000002257808 */ /* 0x000fe20004800000 */
[----:B------:R-:W-:Y:S01]  /*55e0*/  FFMA.FTZ R2, R210, -UR4, R121 ;  /* 0x80000004d2027c23 */ /* 0x000fe20008010079 */
[----:B------:R-:W-:Y:S01]  /*55f0*/  FSEL R157, R6, -INF , !P0 ;  /* 0xff800000069d7808 */ /* 0x000fe20004000000 */
[----:B------:R-:W-:Y:S01]  /*5600*/  FFMA.FTZ R6, R238, -UR4, R202 ;  /* 0x80000004ee067c23 */ /* 0x000fe200080100ca */
[----:B------:R-:W-:Y:S01]  /*5610*/  ISETP.GE.AND P1, PT, R153, UR10, PT ;  /* 0x0000000a99007c0c */ /* 0x000fe2000bf26270 */
[----:B---3--:R-:W-:Y:S01]  /*5620*/  FFMA.FTZ R25, R185, -UR4, R61 ;  /* 0x80000004b9197c23 */ /* 0x008fe2000801003d */
[----:B------:R-:W-:Y:S01]  /*5630*/  FSEL R40, R2, -INF , !P0 ;  /* 0xff80000002287808 */ /* 0x000fe20004000000 */
[----:B------:R-:W-:Y:S01]  /*5640*/  FFMA.FTZ R2, R208, -UR4, R123 ;  /* 0x80000004d0027c23 */ /* 0x000fe2000801007b */
[----:B------:R-:W-:Y:S01]  /*5650*/  FSEL R154, R6, -INF , !P6 ;  /* 0xff800000069a7808 */ /* 0x000fe20007000000 */
[----:B------:R-:W-:Y:S01]  /*5660*/  FFMA.FTZ R6, R239, -UR4, R122 ;  /* 0x80000004ef067c23 */ /* 0x000fe2000801007a */
[----:B------:R-:W-:-:S02]  /*5670*/  ISETP.GE.AND P0, PT, R155, UR10, PT ;  /* 0x0000000a9b007c0c */ /* 0x000fc4000bf06270 */
[----:B------:R-:W-:Y:S01]  /*5680*/  FSEL R34, R2, -INF , !P6 ;  /* 0xff80000002227808 */ /* 0x000fe20007000000 */
[----:B------:R-:W-:Y:S01]  /*5690*/  FFMA.FTZ R2, R204, -UR4, R105 ;  /* 0x80000004cc027c23 */ /* 0x000fe20008010069 */
[----:B------:R-:W-:Y:S01]  /*56a0*/  FSEL R135, R6, -INF , !P5 ;  /* 0xff80000006877808 */ /* 0x000fe20006800000 */
[----:B-1----:R-:W-:Y:S01]  /*56b0*/  FMUL.FTZ R7, R38, c[0x0][0x2ec] ;  /* 0x0000bb0026077a20 */ /* 0x002fe20000410000 */
[----:B------:R-:W-:Y:S01]  /*56c0*/  FSEL R155, R5, -INF , !P5 ;  /* 0xff800000059b7808 */ /* 0x000fe20006800000 */
[----:B------:R-:W-:Y:S01]  /*56d0*/  FFMA.FTZ R6, R241, -UR4, R179 ;  /* 0x80000004f1067c23 */ /* 0x000fe200080100b3 */
[----:B------:R-:W-:Y:S01]  /*56e0*/  FSEL R54, R2, -INF , !P5 ;  /* 0xff80000002367808 */ /* 0x000fe20006800000 */
[----:B------:R1:W2:Y:S01]  /*56f0*/  MUFU.TANH R15, R7 ;  /* 0x00000007000f7308 */ /* 0x0002a20000002400 */
[----:B------:R-:W-:Y:S01]  /*5700*/  FFMA.FTZ R2, R199, -UR4, R106 ;  /* 0x80000004c7027c23 */ /* 0x000fe2000801006a */
[----:B------:R-:W-:Y:S01]  /*5710*/  FSEL R38, R3, -INF , !P3 ;  /* 0xff80000003267808 */ /* 0x000fe20005800000 */
[----:B------:R-:W-:Y:S01]  /*5720*/  FFMA.FTZ R5, R203, -UR4, R120 ;  /* 0x80000004cb057c23 */ /* 0x000fe20008010078 */
[----:B------:R-:W-:Y:S01]  /*5730*/  FSEL R152, R6, -INF , !P4 ;  /* 0xff80000006987808 */ /* 0x000fe20006000000 */
[----:B------:R-:W-:Y:S01]  /*5740*/  FFMA.FTZ R6, R244, -UR4, R107 ;  /* 0x80000004f4067c23 */ /* 0x000fe2000801006b */
[----:B------:R-:W-:Y:S01]  /*5750*/  FSEL R53, R2, -INF , !P4 ;  /* 0xff80000002357808 */ /* 0x000fe20006000000 */
[----:B------:R-:W-:Y:S01]  /*5760*/  FFMA.FTZ R2, R196, -UR4, R96 ;  /* 0x80000004c4027c23 */ /* 0x000fe20008010060 */
[----:B------:R-:W-:Y:S01]  /*5770*/  FSEL R153, R5, -INF , !P4 ;  /* 0xff80000005997808 */ /* 0x000fe20006000000 */
[----:B------:R-:W-:Y:S01]  /*5780*/  FFMA.FTZ R5, R200, -UR4, R103 ;  /* 0x80000004c8057c23 */ /* 0x000fe20008010067 */
[----:B------:R-:W-:Y:S01]  /*5790*/  ISETP.GE.AND P2, PT, R150, UR10, PT ;  /* 0x0000000a96007c0c */ /* 0x000fe2000bf46270 */
[----:B------:R-:W-:Y:S01]  /*57a0*/  FFMA.FTZ R3, R194, -UR4, R102 ;  /* 0x80000004c2037c23 */ /* 0x000fe20008010066 */
[----:B------:R-:W-:Y:S01]  /*57b0*/  FSEL R133, R6, -INF , !P3 ;  /* 0xff80000006857808 */ /* 0x000fe20005800000 */
[----:B------:R-:W-:Y:S01]  /*57c0*/  FFMA.FTZ R6, R246, -UR4, R112 ;  /* 0x80000004f6067c23 */ /* 0x000fe20008010070 */
[----:B------:R-:W-:Y:S01]  /*57d0*/  FSEL R139, R5, -INF , !P3 ;  /* 0xff800000058b7808 */ /* 0x000fe20005800000 */
[----:B------:R-:W-:Y:S01]  /*57e0*/  FFMA.FTZ R5, R197, -UR4, R104 ;  /* 0x80000004c5057c23 */ /* 0x000fe20008010068 */
[----:B------:R-:W-:Y:S01]  /*57f0*/  FSEL R36, R3, -INF , !P2 ;  /* 0xff80000003247808 */ /* 0x000fe20005000000 */
[----:B-1----:R-:W-:Y:S01]  /*5800*/  FMUL.FTZ R7, R39, c[0x0][0x2ec] ;  /* 0x0000bb0027077a20 */ /* 0x002fe20000410000 */
[----:B------:R-:W-:Y:S01]  /*5810*/  FSEL R39, R2, -INF , !P3 ;  /* 0xff80000002277808 */ /* 0x000fe20005800000 */
[----:B------:R-:W-:Y:S01]  /*5820*/  FFMA.FTZ R2, R193, -UR4, R98 ;  /* 0x80000004c1027c23 */ /* 0x000fe20008010062 */
[----:B------:R-:W-:Y:S01]  /*5830*/  FSEL R132, R6, -INF , !P2 ;  /* 0xff80000006847808 */ /* 0x000fe20005000000 */
[----:B------:R1:W3:Y:S01]  /*5840*/  MUFU.TANH R43, R7 ;  /* 0x00000007002b7308 */ /* 0x0002e20000002400 */
        /* <DEDUP_REMOVED lines=8> */
[----:B------:R-:W-:Y:S01]  /*58d0*/  FMUL.FTZ R3, R10, c[0x0][0x2ec] ;  /* 0x0000bb000a037a20 */ /* 0x000fe20000410000 */
[----:B------:R-:W-:Y:S01]  /*58e0*/  FSEL R183, R2, -INF , !P1 ;  /* 0xff80000002b77808 */ /* 0x000fe20004800000 */
[----:B------:R-:W-:Y:S01]  /*58f0*/  FFMA.FTZ R6, R188, -UR4, R99 ;  /* 0x80000004bc067c23 */ /* 0x000fe20008010063 */
[----:B------:R-:W-:Y:S01]  /*5900*/  FSEL R181, R5, -INF , !P1 ;  /* 0xff80000005b57808 */ /* 0x000fe20004800000 */
[----:B------:R4:W5:Y:S01]  /*5910*/  MUFU.TANH R9, R3 ;  /* 0x0000000300097308 */ /* 0x0009620000002400 */
[----:B------:R-:W-:Y:S01]  /*5920*/  FFMA.FTZ R5, R187, -UR4, R87 ;  /* 0x80000004bb057c23 */ /* 0x000fe20008010057 */
[----:B------:R-:W-:Y:S01]  /*5930*/  ISETP.GE.AND P1, PT, R169, UR10, PT ;  /* 0x0000000aa9007c0c */ /* 0x000fe2000bf26270 */
[----:B-1----:R-:W-:Y:S01]  /*5940*/  FMUL.FTZ R7, R28, c[0x0][0x2ec] ;  /* 0x0000bb001c077a20 */ /* 0x002fe20000410000 */
[----:B------:R-:W-:Y:S01]  /*5950*/  FSEL R171, R6, -INF , !P0 ;  /* 0xff80000006ab7808 */ /* 0x000fe20004000000 */
[----:B--2---:R-:W-:Y:S01]  /*5960*/  FFMA.FTZ R11, R172, -UR4, R15 ;  /* 0x80000004ac0b7c23 */ /* 0x004fe2000801000f */
[----:B------:R-:W-:Y:S01]  /*5970*/  FSEL R172, R5, -INF , !P0 ;  /* 0xff80000005ac7808 */ /* 0x000fe20004000000 */
[----:B------:R-:W-:Y:S01]  /*5980*/  FFMA.FTZ R28, R228, -UR4, R49 ;  /* 0x80000004e41c7c23 */ /* 0x000fe20008010031 */
[----:B------:R1:W2:Y:S01]  /*5990*/  MUFU.TANH R27, R7 ;  /* 0x00000007001b7308 */ /* 0x0002a20000002400 */
[----:B------:R-:W-:Y:S01]  /*59a0*/  FFMA.FTZ R15, R151, -UR4, R45 ;  /* 0x80000004970f7c23 */ /* 0x000fe2000801002d */
[----:B------:R-:W-:Y:S01]  /*59b0*/  ISETP.GE.AND P6, PT, R163, UR10, PT ;  /* 0x0000000aa3007c0c */ /* 0x000fe2000bfc6270 */
[----:B---3--:R-:W-:Y:S01]  /*59c0*/  FFMA.FTZ R10, R111, -UR4, R43 ;  /* 0x800000046f0a7c23 */ /* 0x008fe2000801002b */
[----:B------:R-:W-:-:S02]  /*59d0*/  ISETP.GE.AND P5, PT, R165, UR10, PT ;  /* 0x0000000aa5007c0c */ /* 0x000fc4000bfa6270 */
[----:B------:R-:W-:Y:S01]  /*59e0*/  ISETP.GE.AND P4, PT, R164, UR10, PT ;  /* 0x0000000aa4007c0c */ /* 0x000fe2000bf86270 */
[----:B----4-:R-:W-:Y:S01]  /*59f0*/  FFMA.FTZ R3, R186, -UR4, R85 ;  /* 0x80000004ba037c23 */ /* 0x010fe20008010055 */
[----:B------:R-:W-:Y:S01]  /*5a00*/  ISETP.GE.AND P3, PT, R167, UR10, PT ;  /* 0x0000000aa7007c0c */ /* 0x000fe2000bf66270 */
[----:B-----5:R-:W-:Y:S01]  /*5a10*/  FFMA.FTZ R9, R110, -UR4, R9 ;  /* 0x800000046e097c23 */ /* 0x020fe20008010009 */
[----:B------:R-:W-:Y:S02]  /*5a20*/  ISETP.GE.AND P2, PT, R168, UR10, PT ;  /* 0x0000000aa8007c0c */ /* 0x000fe4000bf46270 */
[----:B------:R-:W-:Y:S02]  /*5a30*/  FSEL R175, R3, -INF , !P0 ;  /* 0xff80000003af7808 */ /* 0x000fe40004000000 */
[----:B------:R-:W-:Y:S01]  /*5a40*/  LOP3.LUT R2, R189, R192, RZ, 0xfc, !PT ;  /* 0x000000c0bd027212 */ /* 0x000fe200078efcff */
[----:B-1----:R-:W-:Y:S01]  /*5a50*/  FMUL.FTZ R7, R29, c[0x0][0x2ec] ;  /* 0x0000bb001d077a20 */ /* 0x002fe20000410000 */
[----:B------:R-:W-:Y:S01]  /*5a60*/  IADD3 R241, R235, 0x1000, RZ ;  /* 0x00001000ebf17810 */ /* 0x000fe20007ffe0ff */
[----:B------:R-:W-:Y:S01]  /*5a70*/  FFMA.FTZ R29, R237, -UR4, R50 ;  /* 0x80000004ed1d7c23 */ /* 0x000fe20008010032 */
[C---:B------:R-:W-:Y:S01]  /*5a80*/  IADD3 R239, R235.reuse, 0x2000, RZ ;  /* 0x00002000ebef7810 */ /* 0x040fe20007ffe0ff */
[----:B------:R1:W3:Y:S01]  /*5a90*/  MUFU.TANH R26, R7 ;  /* 0x00000007001a7308 */ /* 0x0002e20000002400 */
[----:B--2---:R-:W-:Y:S01]  /*5aa0*/  FFMA.FTZ R27, R226, -UR4, R27 ;  /* 0x80000004e21b7c23 */ /* 0x004fe2000801001b */
[----:B------:R-:W-:-:S02]  /*5ab0*/  IADD3 R238, R235, 0x2800, RZ ;  /* 0x00002800ebee7810 */ /* 0x000fc40007ffe0ff */
[C---:B------:R-:W-:Y:S02]  /*5ac0*/  IADD3 R237, R235.reuse, 0x3000, RZ ;  /* 0x00003000ebed7810 */ /* 0x040fe40007ffe0ff */
[----:B------:R-:W-:Y:S02]  /*5ad0*/  IADD3 R236, R235, 0x3800, RZ ;  /* 0x00003800ebec7810 */ /* 0x000fe40007ffe0ff */
[----:B------:R-:W-:Y:S02]  /*5ae0*/  FSEL R168, R25, -INF , !P6 ;  /* 0xff80000019a87808 */ /* 0x000fe40007000000 */
[----:B------:R-:W-:Y:S02]  /*5af0*/  FSEL R174, R23, -INF , !P6 ;  /* 0xff80000017ae7808 */ /* 0x000fe40007000000 */
[----:B------:R-:W-:Y:S02]  /*5b00*/  FSEL R165, R22, -INF , !P5 ;  /* 0xff80000016a57808 */ /* 0x000fe40006800000 */
[----:B------:R-:W-:Y:S01]  /*5b10*/  FSEL R167, R17, -INF , !P5 ;  /* 0xff80000011a77808 */ /* 0x000fe20006800000 */
[----:B-1----:R-:W-:Y:S01]  /*5b20*/  FMUL.FTZ R7, R30, c[0x0][0x2ec] ;  /* 0x0000bb001e077a20 */ /* 0x002fe20000410000 */
[----:B------:R-:W-:Y:S01]  /*5b30*/  FSEL R173, R12, -INF , !P5 ;  /* 0xff8000000cad7808 */ /* 0x000fe20006800000 */
[----:B------:R-:W-:Y:S01]  /*5b40*/  FFMA.FTZ R30, R240, -UR4, R60 ;  /* 0x80000004f01e7c23 */ /* 0x000fe2000801003c */
[----:B------:R-:W-:Y:S01]  /*5b50*/  IADD3 R240, R235, 0x1800, RZ ;  /* 0x00001800ebf07810 */ /* 0x000fe20007ffe0ff */
[----:B------:R1:W2:Y:S01]  /*5b60*/  MUFU.TANH R19, R7 ;  /* 0x0000000700137308 */ /* 0x0002a20000002400 */
[----:B---3--:R-:W-:Y:S01]  /*5b70*/  FFMA.FTZ R26, R219, -UR4, R26 ;  /* 0x80000004db1a7c23 */ /* 0x008fe2000801001a */
[----:B------:R-:W-:-:S02]  /*5b80*/  FSEL R220, R29, -INF , !P4 ;  /* 0xff8000001ddc7808 */ /* 0x000fc40006000000 */
[----:B------:R-:W-:Y:S02]  /*5b90*/  FSEL R164, R30, -INF , !P5 ;  /* 0xff8000001ea47808 */ /* 0x000fe40006800000 */
[----:B------:R-:W-:Y:S02]  /*5ba0*/  FSEL R222, R21, -INF , !P4 ;  /* 0xff80000015de7808 */ /* 0x000fe40006000000 */
        /* <DEDUP_REMOVED lines=8> */
[----:B------:R1:W3:Y:S01]  /*5c30*/  MUFU.TANH R18, R7 ;  /* 0x0000000700127308 */ /* 0x0002e20000002400 */
[----:B--2---:R-:W-:Y:S01]  /*5c40*/  FFMA.FTZ R19, R170, -UR4, R19 ;  /* 0x80000004aa137c23 */ /* 0x004fe20008010013 */
[----:B------:R-:W-:-:S02]  /*5c50*/  FSEL R170, R24, -INF , !P6 ;  /* 0xff80000018aa7808 */ /* 0x000fc40007000000 */
[----:B------:R-:W-:Y:S02]  /*5c60*/  FSEL R250, R10, -INF , !P3 ;  /* 0xff8000000afa7808 */ /* 0x000fe40005800000 */
[----:B------:R-:W-:Y:S02]  /*5c70*/  FSEL R210, R27, -INF , !P2 ;  /* 0xff8000001bd27808 */ /* 0x000fe40005000000 */
[----:B------:R-:W-:Y:S02]  /*5c80*/  FSEL R212, R19, -INF , !P2 ;  /* 0xff80000013d47808 */ /* 0x000fe40005000000 */
[----:B------:R-:W-:Y:S02]  /*5c90*/  FSEL R214, R14, -INF , !P2 ;  /* 0xff8000000ed67808 */ /* 0x000fe40005000000 */
[----:B------:R-:W-:Y:S02]  /*5ca0*/  FSEL R249, R9, -INF , !P2 ;  /* 0xff80000009f97808 */ /* 0x000fe40005000000 */
[----:B------:R-:W-:Y:S01]  /*5cb0*/  FSEL R208, R26, -INF , !P1 ;  /* 0xff8000001ad07808 */ /* 0x000fe20004800000 */
[----:B-1----:R-:W-:Y:S01]  /*5cc0*/  FFMA.FTZ R7, R247, -UR4, R101 ;  /* 0x80000004f7077c23 */ /* 0x002fe20008010065 */
[----:B------:R-:W-:Y:S01]  /*5cd0*/  FSEL R211, R13, -INF , !P1 ;  /* 0xff8000000dd37808 */ /* 0x000fe20004800000 */
[----:B---3--:R-:W-:Y:S01]  /*5ce0*/  FFMA.FTZ R18, R166, -UR4, R18 ;  /* 0x80000004a6127c23 */ /* 0x008fe20008010012 */
[----:B------:R-:W-:-:S02]  /*5cf0*/  FSEL R166, R31, -INF , !P6 ;  /* 0xff8000001fa67808 */ /* 0x000fc40007000000 */
[----:B------:R-:W-:Y:S02]  /*5d00*/  FSEL R169, R7, -INF , !P0 ;  /* 0xff80000007a97808 */ /* 0x000fe40004000000 */
[----:B------:R-:W-:Y:S02]  /*5d10*/  PLOP3.LUT P0, PT, PT, PT, UP0, 0x80, 0x0 ;  /* 0x000000000000781c */ /* 0x000fe40003f0f008 */
[----:B------:R-:W-:Y:S02]  /*5d20*/  FSEL R209, R18, -INF , !P1 ;  /* 0xff80000012d17808 */ /* 0x000fe40004800000 */
[----:B------:R-:W-:-:S09]  /*5d30*/  FSEL R223, R8, -INF , !P1 ;  /* 0xff80000008df7808 */ /* 0x000fd20004800000 */
[----:B------:R-:W-:Y:S05]  /*5d40*/  @!P0 BRA `(.L_x_370) ;  /* 0x000004d000008947 */ /* 0x000fea0003800000 */
[----:B------:R-:W2:Y:S04]  /*5d50*/  LDL.64 R136, [R1+0x40] ;  /* 0x0000400001887983 */ /* 0x000ea80000100a00 */
[----:B------:R-:W3:Y:S04]  /*5d60*/  LDL R117, [R1+0x50] ;  /* 0x0000500001757983 */ /* 0x000ee80000100800 */
[----:B------:R-:W4:Y:S01]  /*5d70*/  LDL.64 R118, [R1+0x58] ;  /* 0x0000580001767983 */ /* 0x000f220000100a00 */
[----:B------:R-:W-:Y:S01]  /*5d80*/  ULEA.HI.SX32 UR7, UR21, 0xfffffffe, 0x1a ;  /* 0xfffffffe15077891 */ /* 0x000fe2000f8fd23f */
[----:B------:R-:W-:Y:S03]  /*5d90*/  BSSY B0, `(.L_x_371) ;  /* 0x0000047000007945 */ /* 0x000fe60003800000 */
[----:B------:R-:W-:-:S02]  /*5da0*/  USHF.R.S32.HI UR6, URZ, 0x1f, UR7 ;  /* 0x0000001f3f067899 */ /* 0x000fc40008011407 */
[----:B------:R-:W-:-:S04]  /*5db0*/  UIMAD UR22, UR22, UR7, URZ ;  /* 0x00000007161672a4 */ /* 0x000fc8000f8e023f */
[----:B------:R-:W-:Y:S01]  /*5dc0*/  UIMAD UR6, UR6, UR23, UR22 ;  /* 0x00000017060672a4 */ /* 0x000fe2000f8e0216 */
[----:B--2---:R-:W-:Y:S02]  /*5dd0*/  ISETP.GE.AND P3, PT, R136, c[0x0][0x220], PT ;  /* 0x0000880088007a0c */ /* 0x004fe40003f66270 */
[----:B---3--:R-:W-:Y:S01]  /*5de0*/  ISETP.GE.AND P2, PT, R117, c[0x0][0x220], PT ;  /* 0x0000880075007a0c */ /* 0x008fe20003f46270 */
[----:B----4-:R-:W-:-:S10]  /*5df0*/  IMAD.WIDE.U32 R6, R252, UR7, R118 ;  /* 0x00000007fc067c25 */ /* 0x010fd4000f8e0076 */
[C---:B------:R-:W-:Y:S01]  /*5e00*/  @!P3 LEA R8, P5, R6.reuse, c[0x0][0x168], 0x1 ;  /* 0x00005a000608ba11 */ /* 0x040fe200078a08ff */
[----:B------:R1:W-:Y:S01]  /*5e10*/  @P3 STS.128 [R243+0x8000], RZ ;  /* 0x008000fff3003388 */ /* 0x0003e20000000c00 */
[----:B------:R-:W-:Y:S02]  /*5e20*/  IADD3 R7, R7, UR6, RZ ;  /* 0x0000000607077c10 */ /* 0x000fe4000fffe0ff */
[C---:B------:R-:W-:Y:S02]  /*5e30*/  @!P2 LEA R10, P4, R6.reuse, c[0x0][0x168], 0x1 ;  /* 0x00005a00060aaa11 */ /* 0x040fe400078808ff */
[C---:B------:R-:W-:Y:S02]  /*5e40*/  IADD3 R5, P1, R6.reuse, UR24, RZ ;  /* 0x0000001806057c10 */ /* 0x040fe4000ff3e0ff */
[C-C-:B------:R-:W-:Y:S02]  /*5e50*/  @!P3 LEA.HI.X R9, R6.reuse, c[0x0][0x16c], R7.reuse, 0x1, P5 ;  /* 0x00005b000609ba11 */ /* 0x140fe400028f0c07 */
[----:B------:R-:W-:-:S02]  /*5e60*/  @!P2 LEA.HI.X R11, R6, c[0x0][0x16c], R7, 0x1, P4 ;  /* 0x00005b00060baa11 */ /* 0x000fc400020f0c07 */
        /* <DEDUP_REMOVED lines=57> */
.L_x_372:
[----:B------:R-:W-:Y:S05]  /*6200*/  BSYNC B0 ;  /* 0x0000000000007941 */ /* 0x000fea0003800000 */
.L_x_371:
[----:B------:R-:W0:Y:S02]  /*6210*/  LDGDEPBAR ;  /* 0x00000000000079af */ /* 0x000e240000000000 */
.L_x_370:
        /* <DEDUP_REMOVED lines=66> */
[----:B------:R-:W2:Y:S01]  /*6640*/  SHFL.BFLY PT, R134, R3, 0x1, 0x1f ;  /* 0x0c201f0003867f89 */ /* 0x000ea200000e0000 */
[C---:B------:R-:W-:Y:S01]  /*6650*/  FSETP.NEU.FTZ.AND P1, PT, R136.reuse, -INF , PT ;  /* 0xff8000008800780b */ /* 0x040fe20003f3d000 */
[----:B-1----:R-:W-:Y:S02]  /*6660*/  FMUL.FTZ R12, R136, c[0x0][0x23c] ;  /* 0x00008f00880c7a20 */ /* 0x002fe40000410000 */
[----:B------:R-:W-:Y:S03]  /*6670*/  LDSM.16.MT88.4 R88, [R226+0xe800] ;  /* 0x00e80000e258783b */ /* 0x000fe60000004200 */
[----:B------:R-:W-:Y:S01]  /*6680*/  FSEL R12, R12, RZ, P1 ;  /* 0x000000ff0c0c7208 */ /* 0x000fe20000800000 */
[----:B------:R-:W1:Y:S04]  /*6690*/  LDSM.16.MT88.4 R64, [R226+0xc800] ;  /* 0x00c80000e240783b */ /* 0x000e680000004200 */
[--C-:B------:R-:W-:Y:S01]  /*66a0*/  FFMA.FTZ R5, R41, c[0x0][0x23c], -R12.reuse ;  /* 0x00008f0029057a23 */ /* 0x100fe2000001080c */
[----:B------:R-:W-:Y:S03]  /*66b0*/  LDSM.16.MT88.4 R100, [R228+0xe800] ;  /* 0x00e80000e464783b */ /* 0x000fe60000004200 */
[----:B------:R3:W-:Y:S01]  /*66c0*/  MUFU.EX2 R242, R5 ;  /* 0x0000000500f27308 */ /* 0x0007e20000000800 */
[----:B------:R-:W-:Y:S04]  /*66d0*/  STL [R1+0xb4], R248 ;  /* 0x0000b4f801007387 */ /* 0x000fe80000100800 */
[----:B------:R-:W-:Y:S01]  /*66e0*/  STL [R1+0xb8], R221 ;  /* 0x0000b8dd01007387 */ /* 0x000fe20000100800 */
[----:B--2---:R-:W-:Y:S01]  /*66f0*/  FMNMX.FTZ R134, R3, R134, !PT ;  /* 0x0000008603867209 */ /* 0x004fe20007810000 */
[----:B------:R-:W-:-:S02]  /*6700*/  FFMA.FTZ R3, R33, c[0x0][0x23c], -R12 ;  /* 0x00008f0021037a23 */ /* 0x000fc4000001080c */
[----:B------:R-:W-:Y:S01]  /*6710*/  STL [R1+0xbc], R214 ;  /* 0x0000bcd601007387 */ /* 0x000fe20000100800 */
[----:B------:R-:W-:Y:S01]  /*6720*/  FSETP.NEU.FTZ.AND P1, PT, R134, -INF , PT ;  /* 0xff8000008600780b */ /* 0x000fe20003f3d000 */
[----:B------:R2:W-:Y:S02]  /*6730*/  MUFU.EX2 R163, R3 ;  /* 0x0000000300a37308 */ /* 0x0005e40000000800 */
[----:B------:R-:W4:Y:S01]  /*6740*/  LDSM.16.MT88.4 R60, [R225+0xc800] ;  /* 0x00c80000e13c783b */ /* 0x000f220000004200 */
[----:B---3--:R-:W-:-:S03]  /*6750*/  FFMA.FTZ R5, R35, c[0x0][0x23c], -R12 ;  /* 0x00008f0023057a23 */ /* 0x008fc6000001080c */
[----:B------:R-:W-:Y:S02]  /*6760*/  LDSM.16.MT88.4 R84, [R227+0xe800] ;  /* 0x00e80000e354783b */ /* 0x000fe40000004200 */
[----:B------:R3:W1:Y:S02]  /*6770*/  MUFU.EX2 R230, R5 ;  /* 0x0000000500e67308 */ /* 0x0006640000000800 */
[----:B------:R-:W4:Y:S01]  /*6780*/  LDSM.16.MT88.4 R92, [R227+0xc800] ;  /* 0x00c80000e35c783b */ /* 0x000f220000004200 */
[----:B--2---:R-:W-:-:S05]  /*6790*/  FMUL.FTZ R3, R134, c[0x0][0x23c] ;  /* 0x00008f0086037a20 */ /* 0x004fca0000410000 */
[----:B------:R-:W-:Y:S01]  /*67a0*/  FSEL R3, R3, RZ, P1 ;  /* 0x000000ff03037208 */ /* 0x000fe20000800000 */
[----:B---3--:R-:W-:Y:S01]  /*67b0*/  FFMA.FTZ R5, R32, c[0x0][0x23c], -R12 ;  /* 0x00008f0020057a23 */ /* 0x008fe2000001080c */
[----:B-1----:R-:W-:-:S03]  /*67c0*/  F2FP.PACK_AB R8, R230, R242 ;  /* 0x000000f2e608723e */ /* 0x002fc600000000ff */
[--C-:B------:R-:W-:Y:S02]  /*67d0*/  FFMA.FTZ R0, R37, c[0x0][0x23c], -R3.reuse ;  /* 0x00008f0025007a23 */ /* 0x100fe40000010803 */
[--C-:B------:R-:W-:Y:S01]  /*67e0*/  FFMA.FTZ R2, R42, c[0x0][0x23c], -R3.reuse ;  /* 0x00008f002a027a23 */ /* 0x100fe20000010803 */
[----:B------:R-:W1:Y:S08]  /*67f0*/  MUFU.EX2 R233, R5 ;  /* 0x0000000500e97308 */ /* 0x000e700000000800 */
[----:B------:R2:W-:Y:S08]  /*6800*/  MUFU.EX2 R14, R0 ;  /* 0x00000000000e7308 */ /* 0x0005f00000000800 */
[----:B------:R-:W3:Y:S01]  /*6810*/  MUFU.EX2 R252, R2 ;  /* 0x0000000200fc7308 */ /* 0x000ee20000000800 */
[----:B-1----:R-:W-:Y:S01]  /*6820*/  F2FP.PACK_AB R10, R233, R163 ;  /* 0x000000a3e90a723e */ /* 0x002fe200000000ff */
[----:B--2---:R-:W-:-:S06]  /*6830*/  FFMA.FTZ R0, R40, c[0x0][0x23c], -R3 ;  /* 0x00008f0028007a23 */ /* 0x004fcc0000010803 */
[----:B------:R1:W-:Y:S01]  /*6840*/  MUFU.EX2 R224, R0 ;  /* 0x0000000000e07308 */ /* 0x0003e20000000800 */
[----:B---3--:R-:W-:Y:S02]  /*6850*/  F2FP.PACK_AB R9, R14, R252 ;  /* 0x000000fc0e09723e */ /* 0x008fe400000000ff */
[----:B------:R-:W-:Y:S01]  /*6860*/  FMNMX.FTZ R2, R161, R158, !PT ;  /* 0x0000009ea1027209 */ /* 0x000fe20007810000 */
[----:B-1----:R-:W-:-:S04]  /*6870*/  FFMA.FTZ R0, R34, c[0x0][0x23c], -R3 ;  /* 0x00008f0022007a23 */ /* 0x002fc80000010803 */
[----:B------:R1:W2:Y:S02]  /*6880*/  MUFU.EX2 R232, R0 ;  /* 0x0000000000e87308 */ /* 0x0002a40000000800 */
[----:B-1----:R-:W-:Y:S01]  /*6890*/  FFMA.FTZ R0, R44, c[0x0][0x23c], -R12 ;  /* 0x00008f002c007a23 */ /* 0x002fe2000001080c */
[----:B--2---:R-:W-:-:S05]  /*68a0*/  F2FP.PACK_AB R11, R232, R224 ;  /* 0x000000e0e80b723e */ /* 0x004fca00000000ff */
[----:B------:R1:W-:Y:S02]  /*68b0*/  MUFU.EX2 R179, R0 ;  /* 0x0000000000b37308 */ /* 0x0003e40000000800 */
[C---:B------:R-:W-:Y:S08]  /*68c0*/  HMMA.16816.F32 R24, R8.reuse, R80, RZ ;  /* 0x000000500818723c */ /* 0x040ff000000018ff */
[----:B------:R-:W-:Y:S01]  /*68d0*/  HMMA.16816.F32 R32, R8, R116, RZ ;  /* 0x000000740820723c */ /* 0x000fe200000018ff */
[----:B-1----:R-:W-:-:S04]  /*68e0*/  FFMA.FTZ R0, R48, c[0x0][0x23c], -R12 ;  /* 0x00008f0030007a23 */ /* 0x002fc8000001080c */
[----:B------:R1:W2:Y:S03]  /*68f0*/  MUFU.EX2 R137, R0 ;  /* 0x0000000000897308 */ /* 0x0002a60000000800 */
[C---:B------:R-:W-:Y:S08]  /*6900*/  HMMA.16816.F32 R16, R8.reuse, R56, RZ ;  /* 0x000000380810723c */ /* 0x040ff000000018ff */
[----:B------:R-:W-:Y:S01]  /*6910*/  HMMA.16816.F32 R20, R8, R68, RZ ;  /* 0x000000440814723c */ /* 0x000fe200000018ff */
[----:B-1----:R-:W-:-:S07]  /*6920*/  FFMA.FTZ R0, R38, c[0x0][0x23c], -R12 ;  /* 0x00008f0026007a23 */ /* 0x002fce000001080c */
[C---:B------:R-:W-:Y:S01]  /*6930*/  HMMA.16816.F32 R28, R8.reuse, R108, RZ ;  /* 0x0000006c081c723c */ /* 0x040fe200000018ff */
[----:B--2---:R-:W-:Y:S01]  /*6940*/  F2FP.PACK_AB R4, R137, R179 ;  /* 0x000000b38904723e */ /* 0x004fe200000000ff */
[----:B------:R1:W-:Y:S06]  /*6950*/  MUFU.EX2 R177, R0 ;  /* 0x0000000000b17308 */ /* 0x0003ec0000000800 */
        /* <DEDUP_REMOVED lines=18> */
[----:B------:R-:W-:Y:S01]  /*6a80*/  HMMA.16816.F32 R36, R8, R142, RZ ;  /* 0x0000008e0824723c */ /* 0x000fe200000018ff */
[----:B------:R1:W2:Y:S02]  /*6a90*/  MUFU.EX2 R7, R0 ;  /* 0x0000000000077308 */ /* 0x0002a40000000800 */
[----:B-1----:R-:W-:-:S05]  /*6aa0*/  FFMA.FTZ R0, R52, c[0x0][0x23c], -R3 ;  /* 0x00008f0034007a23 */ /* 0x002fca0000010803 */
[----:B------:R-:W-:Y:S01]  /*6ab0*/  HMMA.16816.F32 R52, R8, R130, RZ ;  /* 0x000000820834723c */ /* 0x000fe200000018ff */
[----:B------:R1:W3:Y:S06]  /*6ac0*/  MUFU.EX2 R176, R0 ;  /* 0x0000000000b07308 */ /* 0x0002ec0000000800 */
[----:B--2---:R-:W-:Y:S02]  /*6ad0*/  MOV R11, R7 ;  /* 0x00000007000b7202 */ /* 0x004fe40000000f00 */
[----:B-1----:R-:W-:Y:S02]  /*6ae0*/  FMNMX.FTZ R0, R157, R2, !PT ;  /* 0x000000029d007209 */ /* 0x002fe40007810000 */
[----:B---3--:R-:W-:-:S02]  /*6af0*/  F2FP.PACK_AB R7, R176, R11 ;  /* 0x0000000bb007723e */ /* 0x008fc400000000ff */
        /* <DEDUP_REMOVED lines=11> */
[C---:B----4-:R-:W-:Y:S01]  /*6bb0*/  HMMA.16816.F32 R196, R4.reuse, R60, R16 ;  /* 0x0000003c04c4723c */ /* 0x050fe20000001810 */
[----:B------:R-:W-:Y:S02]  /*6bc0*/  FMNMX.FTZ R0, R162, R160, !PT ;  /* 0x000000a0a2007209 */ /* 0x000fe40007810000 */
[----:B------:R-:W-:Y:S02]  /*6bd0*/  FMNMX.FTZ R2, R164, R2, !PT ;  /* 0x00000002a4027209 */ /* 0x000fe40007810000 */
[----:B------:R-:W-:Y:S02]  /*6be0*/  FMNMX.FTZ R0, R159, R0, !PT ;  /* 0x000000009f007209 */ /* 0x000fe40007810000 */
[----:B------:R-:W-:Y:S01]  /*6bf0*/  FMNMX.FTZ R2, R220, R2, !PT ;  /* 0x00000002dc027209 */ /* 0x000fe20007810000 */
[----:B------:R-:W-:Y:S01]  /*6c00*/  IMAD.MOV.U32 R214, RZ, RZ, R24 ;  /* 0x000000ffffd67224 */ /* 0x000fe200078e0018 */
[----:B------:R-:W-:Y:S01]  /*6c10*/  FMNMX.FTZ R0, R156, R0, !PT ;  /* 0x000000009c007209 */ /* 0x000fe20007810000 */
[----:B------:R-:W-:Y:S01]  /*6c20*/  IMAD.MOV.U32 R248, RZ, RZ, R26 ;  /* 0x000000fffff87224 */ /* 0x000fe200078e001a */
[----:B------:R-:W-:Y:S01]  /*6c30*/  FMNMX.FTZ R2, R213, R2, !PT ;  /* 0x00000002d5027209 */ /* 0x000fe20007810000 */
[----:B------:R-:W-:Y:S01]  /*6c40*/  IMAD.MOV.U32 R19, RZ, RZ, R177 ;  /* 0x000000ffff137224 */ /* 0x000fe200078e00b1 */
[----:B------:R-:W-:Y:S01]  /*6c50*/  FMNMX.FTZ R0, R155, R0, !PT ;  /* 0x000000009b007209 */ /* 0x000fe20007810000 */
[----:B------:R-:W-:Y:S01]  /*6c60*/  HMMA.16816.F32 R188, R4, R66, R144 ;  /* 0x0000004204bc723c */ /* 0x000fe20000001890 */
[----:B------:R-:W-:-:S02]  /*6c70*/  MOV R221, R25 ;  /* 0x0000001900dd7202 */ /* 0x000fc40000000f00 */
[----:B------:R-:W-:Y:S02]  /*6c80*/  MOV R243, R27 ;  /* 0x0000001b00f37202 */ /* 0x000fe40000000f00 */
[----:B------:R-:W-:Y:S02]  /*6c90*/  FMNMX.FTZ R8, R210, R2, !PT ;  /* 0x00000002d2087209 */ /* 0x000fe40007810000 */
        /* <DEDUP_REMOVED lines=9> */
[C---:B------:R-:W-:Y:S01]  /*6d30*/  HMMA.16816.F32 R28, R4.reuse, R92, R28 ;  /* 0x0000005c041c723c */ /* 0x040fe2000000181c */
[----:B------:R-:W-:Y:S01]  /*6d40*/  MOV R19, R14 ;  /* 0x0000000e00137202 */ /* 0x000fe20000000f00 */
[----:B------:R-:W-:Y:S01]  /*6d50*/  IMAD.MOV.U32 R42, RZ, RZ, R229 ;  /* 0x000000ffff2a7224 */ /* 0x000fe200078e00e5 */
[----:B------:R-:W-:Y:S01]  /*6d60*/  FMNMX.FTZ R2, R181, R2, !PT ;  /* 0x00000002b5027209 */ /* 0x000fe20007810000 */
[----:B------:R-:W-:Y:S01]  /*6d70*/  IMAD.MOV.U32 R40, RZ, RZ, R178 ;  /* 0x000000ffff287224 */ /* 0x000fe200078e00b2 */
[----:B------:R-:W-:Y:S01]  /*6d80*/  MOV R144, R230 ;  /* 0x000000e600907202 */ /* 0x000fe20000000f00 */
[----:B------:R-:W-:Y:S01]  /*6d90*/  IMAD.MOV.U32 R35, RZ, RZ, R19 ;  /* 0x000000ffff237224 */ /* 0x000fe200078e0013 */
[----:B------:R-:W-:Y:S01]  /*6da0*/  FMNMX.FTZ R2, R171, R2, !PT ;  /* 0x00000002ab027209 */ /* 0x000fe20007810000 */
[----:B------:R-:W-:Y:S01]  /*6db0*/  HMMA.16816.F32 R184, R4, R62, R112 ;  /* 0x0000003e04b8723c */ /* 0x000fe20000001870 */
[----:B------:R-:W-:-:S02]  /*6dc0*/  MOV R43, R11 ;  /* 0x0000000b002b7202 */ /* 0x000fc40000000f00 */
[----:B------:R-:W-:Y:S02]  /*6dd0*/  FMNMX.FTZ R2, R168, R2, !PT ;  /* 0x00000002a8027209 */ /* 0x000fe40007810000 */
[----:B------:R-:W-:Y:S02]  /*6de0*/  MOV R41, R163 ;  /* 0x000000a300297202 */ /* 0x000fe40000000f00 */
[----:B------:R-:W-:Y:S01]  /*6df0*/  FMNMX.FTZ R2, R165, R2, !PT ;  /* 0x00000002a5027209 */ /* 0x000fe20007810000 */
[----:B------:R-:W-:Y:S01]  /*6e00*/  IMAD.MOV.U32 R13, RZ, RZ, R24 ;  /* 0x000000ffff0d7224 */ /* 0x000fe200078e0018 */
[----:B------:R-:W-:Y:S01]  /*6e10*/  MOV R22, R27 ;  /* 0x0000001b00167202 */ /* 0x000fe20000000f00 */
[----:B------:R-:W-:Y:S01]  /*6e20*/  IMAD.MOV.U32 R15, RZ, RZ, R26 ;  /* 0x000000ffff0f7224 */ /* 0x000fe200078e001a */
[----:B------:R-:W-:Y:S01]  /*6e30*/  MOV R21, R25 ;  /* 0x0000001900157202 */ /* 0x000fe20000000f00 */
[----:B------:R-:W-:Y:S01]  /*6e40*/  HMMA.16816.F32 R192, R4, R98, R148 ;  /* 0x0000006204c0723c */ /* 0x000fe20000001894 */
[----:B------:R-:W-:-:S02]  /*6e50*/  FMNMX.FTZ R2, R222, R2, !PT ;  /* 0x00000002de027209 */ /* 0x000fc40007810000 */
[----:B-1----:R-:W-:Y:S01]  /*6e60*/  FMNMX.FTZ R0, R0, R8, !PT ;  /* 0x0000000800007209 */ /* 0x002fe20007810000 */
[----:B------:R-:W-:Y:S01]  /*6e70*/  IMAD.MOV.U32 R20, RZ, RZ, R29 ;  /* 0x000000ffff147224 */ /* 0x000fe200078e001d */
[----:B------:R-:W-:Y:S01]  /*6e80*/  FMNMX.FTZ R2, R215, R2, !PT ;  /* 0x00000002d7027209 */ /* 0x000fe20007810000 */
[----:B------:R-:W-:Y:S01]  /*6e90*/  IMAD.MOV.U32 R17, RZ, RZ, R31 ;  /* 0x000000ffff117224 */ /* 0x000fe200078e001f */
[----:B------:R-:W-:Y:S01]  /*6ea0*/  MOV R18, R30 ;  /* 0x0000001e00127202 */ /* 0x000fe20000000f00 */
[----:B------:R-:W-:Y:S01]  /*6eb0*/  HMMA.16816.F32 R24, R4, R100, R44 ;  /* 0x000000640418723c */ /* 0x000fe2000000182c */
[----:B------:R-:W-:Y:S01]  /*6ec0*/  FMNMX.FTZ R2, R212, R2, !PT ;  /* 0x00000002d4027209 */ /* 0x000fe20007810000 */
[----:B------:R-:W1:Y:S01]  /*6ed0*/  SHFL.BFLY PT, R9, R0, 0x1, 0x1f ;  /* 0x0c201f0000097f89 */ /* 0x000e6200000e0000 */
[----:B------:R-:W-:Y:S02]  /*6ee0*/  MOV R16, R28 ;  /* 0x0000001c00107202 */ /* 0x000fe40000000f00 */
[----:B------:R-:W-:-:S02]  /*6ef0*/  FMNMX.FTZ R8, R209, R2, !PT ;  /* 0x00000002d1087209 */ /* 0x000fc40007810000 */
[----:B------:R-:W-:Y:S01]  /*6f00*/  MOV R47, R179 ;  /* 0x000000b3002f7202 */ /* 0x000fe20000000f00 */
[C---:B------:R-:W-:Y:S01]  /*6f10*/  HMMA.16816.F32 R124, R4.reuse, R94, R124 ;  /* 0x0000005e047c723c */ /* 0x040fe2000000187c */
[----:B------:R-:W-:Y:S01]  /*6f20*/  MOV R147, R35 ;  /* 0x0000002300937202 */ /* 0x000fe20000000f00 */
[----:B------:R-:W2:Y:S06]  /*6f30*/  SHFL.BFLY PT, R10, R8, 0x2, 0x1f ;  /* 0x0c401f00080a7f89 */ /* 0x000eac00000e0000 */
[C---:B------:R-:W-:Y:S08]  /*6f40*/  HMMA.16816.F32 R76, R4.reuse, R106, R76 ;  /* 0x0000006a044c723c */ /* 0x040ff0000000184c */
[----:B------:R-:W-:Y:S01]  /*6f50*/  MOV R177, R27 ;  /* 0x0000001b00b17202 */ /* 0x000fe20000000f00 */
[----:B------:R-:W-:Y:S01]  /*6f60*/  IMAD.MOV.U32 R46, RZ, RZ, R24 ;  /* 0x000000ffff2e7224 */ /* 0x000fe200078e0018 */
[----:B------:R-:W-:Y:S01]  /*6f70*/  MOV R45, R26 ;  /* 0x0000001a002d7202 */ /* 0x000fe20000000f00 */
[----:B------:R-:W-:Y:S01]  /*6f80*/  IMAD.MOV.U32 R44, RZ, RZ, R25 ;  /* 0x000000ffff2c7224 */ /* 0x000fe200078e0019 */
[----:B-1----:R-:W-:Y:S01]  /*6f90*/  FMNMX.FTZ R137, R0, R9, !PT ;  /* 0x0000000900897209 */ /* 0x002fe20007810000 */
[----:B------:R-:W-:Y:S03]  /*6fa0*/  HMMA.16816.F32 R24, R4, R84, R48 ;  /* 0x000000540418723c */ /* 0x000fe60000001830 */
[C---:B------:R-:W-:Y:S01]  /*6fb0*/  FSETP.NEU.FTZ.AND P1, PT, R137.reuse, -INF , PT ;  /* 0xff8000008900780b */ /* 0x040fe20003f3d000 */
[----:B------:R-:W-:Y:S01]  /*6fc0*/  FMUL.FTZ R2, R137, c[0x0][0x23c] ;  /* 0x00008f0089027a20 */ /* 0x000fe20000410000 */
[----:B--2---:R-:W-:-:S03]  /*6fd0*/  FMNMX.FTZ R0, R8, R10, !PT ;  /* 0x0000000a08007209 */ /* 0x004fc60007810000 */
[----:B------:R-:W-:Y:S01]  /*6fe0*/  HMMA.16816.F32 R244, R4, R90, R72 ;  /* 0x0000005a04f4723c */ /* 0x000fe20000001848 */
[----:B------:R-:W-:-:S06]  /*6ff0*/  FSEL R2, R2, RZ, P1 ;  /* 0x000000ff02027208 */ /* 0x000fcc0000800000 */
[----:B------:R-:W-:Y:S01]  /*7000*/  MOV R74, R252 ;  /* 0x000000fc004a7202 */ /* 0x000fe20000000f00 */
[----:B------:R-:W-:Y:S01]  /*7010*/  HMMA.16816.F32 R216, R4, R102, R52 ;  /* 0x0000006604d8723c */ /* 0x000fe20000001834 */
[----:B------:R-:W-:Y:S02]  /*7020*/  IMAD.MOV.U32 R75, RZ, RZ, R242 ;  /* 0x000000ffff4b7224 */ /* 0x000fe400078e00f2 */
[----:B------:R-:W-:-:S05]  /*7030*/  IMAD.MOV.U32 R73, RZ, RZ, R13 ;  /* 0x000000ffff497224 */ /* 0x000fca00078e000d */
[----:B------:R-:W-:Y:S01]  /*7040*/  MOV R241, R24 ;  /* 0x0000001800f17202 */ /* 0x000fe20000000f00 */
[----:B------:R-:W-:Y:S01]  /*7050*/  IMAD.MOV.U32 R240, RZ, RZ, R25 ;  /* 0x000000fffff07224 */ /* 0x000fe200078e0019 */
[----:B------:R-:W-:Y:S01]  /*7060*/  MOV R239, R26 ;  /* 0x0000001a00ef7202 */ /* 0x000fe20000000f00 */
[----:B------:R-:W-:Y:S02]  /*7070*/  IMAD.MOV.U32 R238, RZ, RZ, R27 ;  /* 0x000000ffffee7224 */ /* 0x000fe400078e001b */
[----:B------:R-:W-:Y:S01]  /*7080*/  HMMA.16816.F32 R24, R4, R86, R36 ;  /* 0x000000560418723c */ /* 0x000fe20000001824 */
[----:B------:R-:W1:Y:S06]  /*7090*/  SHFL.BFLY PT, R5, R0, 0x1, 0x1f ;  /* 0x0c201f0000057f89 */ /* 0x000e6c00000e0000 */
[----:B------:R-:W-:-:S04]  /*70a0*/  FFMA.FTZ R4, R161, c[0x0][0x23c], -R2 ;  /* 0x00008f00a1047a23 */ /* 0x000fc80000010802 */
[----:B------:R2:W-:Y:S11]  /*70b0*/  MUFU.EX2 R14, R4 ;  /* 0x00000004000e7308 */ /* 0x0005f60000000800 */
[----:B------:R-:W-:Y:S02]  /*70c0*/  @!UPT UIADD3 URZ, URZ, URZ, URZ ;  /* 0x0000003f3f3ff290 */ /* 0x000fe4000fffe03f */
[----:B------:R-:W-:Y:S01]  /*70d0*/  MOV R237, R24 ;  /* 0x0000001800ed7202 */ /* 0x000fe20000000f00 */
[----:B------:R-:W-:Y:S01]  /*70e0*/  IMAD.MOV.U32 R236, RZ, RZ, R25 ;  /* 0x000000ffffec7224 */ /* 0x000fe200078e0019 */
[----:B------:R-:W-:Y:S01]  /*70f0*/  MOV R235, R26 ;  /* 0x0000001a00eb7202 */ /* 0x000fe20000000f00 */
[----:B--2---:R-:W-:Y:S02]  /*7100*/  FFMA.FTZ R4, R158, c[0x0][0x23c], -R2 ;  /* 0x00008f009e047a23 */ /* 0x004fe40000010802 */
[----:B------:R-:W-:Y:S02]  /*7110*/  IMAD.MOV.U32 R234, RZ, RZ, R27 ;  /* 0x000000ffffea7224 */ /* 0x000fe400078e001b */
[----:B------:R2:W3:Y:S01]  /*7120*/  MUFU.EX2 R252, R4 ;  /* 0x0000000400fc7308 */ /* 0x0004e20000000800 */
[----:B------:R-:W-:Y:S02]  /*7130*/  IMAD.MOV.U32 R158, RZ, RZ, R176 ;  /* 0x000000ffff9e7224 */ /* 0x000fe400078e00b0 */
[----:B--2---:R-:W-:Y:S01]  /*7140*/  FFMA.FTZ R4, R157, c[0x0][0x23c], -R2 ;  /* 0x00008f009d047a23 */ /* 0x004fe20000010802 */
[----:B---3--:R-:W-:-:S04]  /*7150*/  F2FP.PACK_AB R8, R252, R14 ;  /* 0x0000000efc08723e */ /* 0x008fc800000000ff */
[----:B------:R2:W-:Y:S02]  /*7160*/  MUFU.EX2 R242, R4 ;  /* 0x0000000400f27308 */ /* 0x0005e40000000800 */
[----:B--2---:R-:W-:Y:S02]  /*7170*/  FFMA.FTZ R4, R154, c[0x0][0x23c], -R2 ;  /* 0x00008f009a047a23 */ /* 0x004fe40000010802 */
[----:B------:R-:W-:-:S04]  /*7180*/  IMAD.MOV.U32 R154, RZ, RZ, R17 ;  /* 0x000000ffff9a7224 */ /* 0x000fc800078e0011 */
[----:B------:R2:W3:Y:S02]  /*7190*/  MUFU.EX2 R32, R4 ;  /* 0x0000000400207308 */ /* 0x0004e40000000800 */
[--C-:B--2---:R-:W-:Y:S01]  /*71a0*/  FFMA.FTZ R4, R135, c[0x0][0x23c], -R2.reuse ;  /* 0x00008f0087047a23 */ /* 0x104fe20000010802 */
[----:B-1----:R-:W-:Y:S01]  /*71b0*/  FMNMX.FTZ R135, R0, R5, !PT ;  /* 0x0000000500877209 */ /* 0x002fe20007810000 */
[----:B------:R-:W-:Y:S01]  /*71c0*/  FFMA.FTZ R0, R152, c[0x0][0x23c], -R2 ;  /* 0x00008f0098007a23 */ /* 0x000fe20000010802 */
[----:B---3--:R-:W-:-:S03]  /*71d0*/  F2FP.PACK_AB R10, R32, R242 ;  /* 0x000000f2200a723e */ /* 0x008fc600000000ff */
[----:B------:R1:W-:Y:S01]  /*71e0*/  MUFU.EX2 R72, R4 ;  /* 0x0000000400487308 */ /* 0x0003e20000000800 */
[----:B------:R-:W-:Y:S02]  /*71f0*/  FSETP.NEU.FTZ.AND P1, PT, R135, -INF , PT ;  /* 0xff8000008700780b */ /* 0x000fe40003f3d000 */
[----:B------:R-:W-:-:S05]  /*7200*/  MOV R152, R18 ;  /* 0x0000001200987202 */ /* 0x000fca0000000f00 */
        /* <DEDUP_REMOVED lines=13> */
[----:B--2---:R-:W-:Y:S02]  /*72e0*/  F2FP.PACK_AB R9, R13, R132 ;  /* 0x000000840d09723e */ /* 0x004fe400000000ff */
[----:B------:R-:W-:-:S03]  /*72f0*/  MOV R159, R22 ;  /* 0x00000016009f7202 */ /* 0x000fc60000000f00 */
[----:B------:R1:W-:Y:S02]  /*7300*/  MUFU.EX2 R133, R4 ;  /* 0x0000000400857308 */ /* 0x0003e40000000800 */
[----:B-1----:R-:W-:Y:S02]  /*7310*/  FFMA.FTZ R4, R156, c[0x0][0x23c], -R0 ;  /* 0x00008f009c047a23 */ /* 0x002fe40000010800 */
[----:B------:R-:W-:-:S04]  /*7320*/  IMAD.MOV.U32 R156, RZ, RZ, R15 ;  /* 0x000000ffff9c7224 */ /* 0x000fc800078e000f */
[----:B------:R1:W2:Y:S02]  /*7330*/  MUFU.EX2 R15, R4 ;  /* 0x00000004000f7308 */ /* 0x0002a40000000800 */
[----:B-1----:R-:W-:Y:S01]  /*7340*/  FFMA.FTZ R4, R155, c[0x0][0x23c], -R0 ;  /* 0x00008f009b047a23 */ /* 0x002fe20000010800 */
[----:B--2---:R-:W-:Y:S01]  /*7350*/  F2FP.PACK_AB R11, R15, R133 ;  /* 0x000000850f0b723e */ /* 0x004fe200000000ff */
[----:B------:R-:W-:-:S04]  /*7360*/  IMAD.MOV.U32 R155, RZ, RZ, R20 ;  /* 0x000000ffff9b7224 */ /* 0x000fc800078e0014 */
[----:B------:R1:W-:Y:S02]  /*7370*/  MUFU.EX2 R37, R4 ;  /* 0x0000000400257308 */ /* 0x0003e40000000800 */
[C---:B------:R-:W-:Y:S07]  /*7380*/  HMMA.16816.F32 R28, R8.reuse, R80, RZ ;  /* 0x00000050081c723c */ /* 0x040fee00000018ff */
[----:B------:R-:W-:Y:S01]  /*7390*/  MOV R80, R33 ;  /* 0x0000002100507202 */ /* 0x000fe20000000f00 */
[----:B------:R-:W-:Y:S01]  /*73a0*/  HMMA.16816.F32 R24, R8, R108, RZ ;  /* 0x0000006c0818723c */ /* 0x000fe200000018ff */
[----:B------:R-:W-:-:S02]  /*73b0*/  IMAD.MOV.U32 R81, RZ, RZ, R32 ;  /* 0x000000ffff517224 */ /* 0x000fc400078e0020 */
[----:B-1----:R-:W-:Y:S01]  /*73c0*/  FFMA.FTZ R4, R153, c[0x0][0x23c], -R0 ;  /* 0x00008f0099047a23 */ /* 0x002fe20000010800 */
[----:B------:R-:W-:-:S03]  /*73d0*/  MOV R153, R16 ;  /* 0x0000001000997202 */ /* 0x000fc60000000f00 */
[----:B------:R-:W-:Y:S01]  /*73e0*/  IMAD.MOV.U32 R108, RZ, RZ, R177 ;  /* 0x000000ffff6c7224 */ /* 0x000fe200078e00b1 */
[----:B------:R1:W2:Y:S01]  /*73f0*/  MUFU.EX2 R34, R4 ;  /* 0x0000000400227308 */ /* 0x0002a20000000800 */
[----:B------:R-:W-:Y:S01]  /*7400*/  HMMA.16816.F32 R16, R8, R68, RZ ;  /* 0x000000440810723c */ /* 0x000fe200000018ff */
[----:B------:R-:W-:Y:S01]  /*7410*/  MOV R109, R46 ;  /* 0x0000002e006d7202 */ /* 0x000fe20000000f00 */
[----:B-1----:R-:W-:Y:S01]  /*7420*/  FFMA.FTZ R4, R139, c[0x0][0x23c], -R0 ;  /* 0x00008f008b047a23 */ /* 0x002fe20000010800 */
[----:B------:R-:W-:-:S05]  /*7430*/  MOV R139, R21 ;  /* 0x00000015008b7202 */ /* 0x000fca0000000f00 */
[----:B------:R-:W-:Y:S01]  /*7440*/  HMMA.16816.F32 R20, R8, R56, RZ ;  /* 0x000000380814723c */ /* 0x000fe200000018ff */
[----:B------:R1:W-:Y:S01]  /*7450*/  MUFU.EX2 R229, R4 ;  /* 0x0000000400e57308 */ /* 0x0003e20000000800 */
[----:B--2---:R-:W-:Y:S01]  /*7460*/  F2FP.PACK_AB R5, R34, R37 ;  /* 0x000000252205723e */ /* 0x004fe200000000ff */
[----:B-1----:R-:W-:-:S06]  /*7470*/  FFMA.FTZ R4, R138, c[0x0][0x23c], -R0 ;  /* 0x00008f008a047a23 */ /* 0x002fcc0000010800 */
[----:B------:R1:W2:Y:S02]  /*7480*/  MUFU.EX2 R157, R4 ;  /* 0x00000004009d7308 */ /* 0x0002a40000000800 */
[----:B-1----:R-:W-:Y:S02]  /*7490*/  F2FP.PACK_AB R4, R33, R72 ;  /* 0x000000482104723e */ /* 0x002fe400000000ff */
[----:B--2---:R-:W-:-:S11]  /*74a0*/  F2FP.PACK_AB R7, R157, R229 ;  /* 0x000000e59d07723e */ /* 0x004fd600000000ff */
[C---:B------:R-:W-:Y:S08]  /*74b0*/  HMMA.16816.F32 R148, R4.reuse, R60, R20 ;  /* 0x0000003c0494723c */ /* 0x040ff00000001814 */
[----:B------:R-:W-:Y:S08]  /*74c0*/  HMMA.16816.F32 R160, R4, R64, R16 ;  /* 0x0000004004a0723c */ /* 0x000ff00000001810 */
[C---:B------:R-:W-:Y:S07]  /*74d0*/  HMMA.16816.F32 R20, R8.reuse, R116, RZ ;  /* 0x000000740814723c */ /* 0x040fee00000018ff */
[----:B------:R-:W-:Y:S01]  /*74e0*/  IMAD.MOV.U32 R117, RZ, RZ, R34 ;  /* 0x000000ffff757224 */ /* 0x000fe200078e0022 */
[----:B------:R-:W-:Y:S01]  /*74f0*/  HMMA.16816.F32 R16, R8, R120, RZ ;  /* 0x000000780810723c */ /* 0x000fe200000018ff */
[----:B------:R-:W-:-:S06]  /*7500*/  MOV R116, R43 ;  /* 0x0000002b00747202 */ /* 0x000fcc0000000f00 */
[----:B------:R-:W-:Y:S01]  /*7510*/  IMAD.MOV.U32 R121, RZ, RZ, R45 ;  /* 0x000000ffff797224 */ /* 0x000fe200078e002d */
[----:B------:R-:W-:Y:S01]  /*7520*/  HMMA.16816.F32 R176, R4, R96, R28 ;  /* 0x0000006004b0723c */ /* 0x000fe2000000181c */
[----:B------:R-:W-:-:S06]  /*7530*/  MOV R120, R44 ;  /* 0x0000002c00787202 */ /* 0x000fcc0000000f00 */
[----:B------:R-:W-:Y:S01]  /*7540*/  IMAD.MOV.U32 R97, RZ, RZ, R42 ;  /* 0x000000ffff617224 */ /* 0x000fe200078e002a */
[----:B------:R-:W-:Y:S01]  /*7550*/  HMMA.16816.F32 R48, R4, R92, R24 ;  /* 0x0000005c0430723c */ /* 0x000fe20000001818 */
[----:B------:R-:W-:-:S06]  /*7560*/  MOV R96, R36 ;  /* 0x0000002400607202 */ /* 0x000fcc0000000f00 */
[----:B------:R-:W-:Y:S01]  /*7570*/  MOV R92, R40 ;  /* 0x00000028005c7202 */ /* 0x000fe20000000f00 */
[----:B------:R-:W-:Y:S01]  /*7580*/  HMMA.16816.F32 R52, R4, R104, R20 ;  /* 0x000000680434723c */ /* 0x000fe20000001814 */
[----:B------:R-:W-:-:S06]  /*7590*/  IMAD.MOV.U32 R93, RZ, RZ, R41 ;  /* 0x000000ffff5d7224 */ /* 0x000fcc00078e0029 */
[----:B------:R-:W-:Y:S01]  /*75a0*/  MOV R105, R37 ;  /* 0x0000002500697202 */ /* 0x000fe20000000f00 */
[----:B------:R-:W-:Y:S01]  /*75b0*/  HMMA.16816.F32 R112, R4, R88, R16 ;  /* 0x000000580470723c */ /* 0x000fe20000001810 */
[----:B------:R-:W-:-:S07]  /*75c0*/  IMAD.MOV.U32 R104, RZ, RZ, R47 ;  /* 0x000000ffff687224 */ /* 0x000fce00078e002f */
[C---:B------:R-:W-:Y:S08]  /*75d0*/  HMMA.16816.F32 R28, R8.reuse, R58, RZ ;  /* 0x0000003a081c723c */ /* 0x040ff000000018ff */
[C---:B------:R-:W-:Y:S08]  /*75e0*/  HMMA.16816.F32 R20, R8.reuse, R128, RZ ;  /* 0x000000800814723c */ /* 0x040ff000000018ff */
[C---:B------:R-:W-:Y:S08]  /*75f0*/  HMMA.16816.F32 R16, R8.reuse, R140, RZ ;  /* 0x0000008c0810723c */ /* 0x040ff000000018ff */
[----:B------:R-:W-:Y:S08]  /*7600*/  HMMA.16816.F32 R24, R8, R70, RZ ;  /* 0x000000460818723c */ /* 0x000ff000000018ff */
[C---:B------:R-:W-:Y:S08]  /*7610*/  HMMA.16816.F32 R68, R4.reuse, R100, R20 ;  /* 0x000000640444723c */ /* 0x040ff00000001814 */
[C---:B------:R-:W-:Y:S07]  /*7620*/  HMMA.16816.F32 R56, R4.reuse, R84, R16 ;  /* 0x000000540438723c */ /* 0x040fee0000001810 */
[----:B------:R-:W-:Y:S01]  /*7630*/  IMAD.MOV.U32 R85, RZ, RZ, R159 ;  /* 0x000000ffff557224 */ /* 0x000fe200078e009f */
[----:B------:R-:W-:Y:S01]  /*7640*/  HMMA.16816.F32 R60, R4, R62, R28 ;  /* 0x0000003e043c723c */ /* 0x000fe2000000181c */
[----:B------:R-:W-:Y:S01]  /*7650*/  IMAD.MOV.U32 R159, RZ, RZ, R144 ;  /* 0x000000ffff9f7224 */ /* 0x000fe200078e0090 */
[----:B------:R-:W-:-:S02]  /*7660*/  MOV R84, R156 ;  /* 0x0000009c00547202 */ /* 0x000fc40000000f00 */
[----:B------:R-:W-:-:S04]  /*7670*/  MOV R156, R75 ;  /* 0x0000004b009c7202 */ /* 0x000fc80000000f00 */
[----:B------:R-:W-:Y:S08]  /*7680*/  HMMA.16816.F32 R64, R4, R66, R24 ;  /* 0x000000420440723c */ /* 0x000ff00000001818 */
[C---:B------:R-:W-:Y:S07]  /*7690*/  HMMA.16816.F32 R32, R8.reuse, R82, RZ ;  /* 0x000000520820723c */ /* 0x040fee00000018ff */
[----:B------:R-:W-:Y:S01]  /*76a0*/  IMAD.MOV.U32 R83, RZ, RZ, R72 ;  /* 0x000000ffff537224 */ /* 0x000fe200078e0048 */
[----:B------:R-:W-:Y:S01]  /*76b0*/  HMMA.16816.F32 R28, R8, R110, RZ ;  /* 0x0000006e081c723c */ /* 0x000fe200000018ff */
[----:B------:R-:W-:-:S02]  /*76c0*/  MOV R72, R214 ;  /* 0x000000d600487202 */ /* 0x000fc40000000f00 */
[----:B------:R-:W2:Y:S05]  /*76d0*/  LDL.LU R214, [R1+0xbc] ;  /* 0x0000bc0001d67983 */ /* 0x000eaa0000300800 */
[C---:B------:R-:W-:Y:S08]  /*76e0*/  HMMA.16816.F32 R24, R8.reuse, R118, RZ ;  /* 0x000000760818723c */ /* 0x040ff000000018ff */
[C---:B------:R-:W-:Y:S08]  /*76f0*/  HMMA.16816.F32 R20, R8.reuse, R122, RZ ;  /* 0x0000007a0814723c */ /* 0x040ff000000018ff */
[C---:B------:R-:W-:Y:S08]  /*7700*/  HMMA.16816.F32 R16, R8.reuse, R130, RZ ;  /* 0x000000820810723c */ /* 0x040ff000000018ff */
[----:B------:R-:W-:Y:S08]  /*7710*/  HMMA.16816.F32 R8, R8, R142, RZ ;  /* 0x0000008e0808723c */ /* 0x000ff000000018ff */
[C---:B------:R-:W-:Y:S08]  /*7720*/  HMMA.16816.F32 R40, R4.reuse, R94, R28 ;  /* 0x0000005e0428723c */ /* 0x040ff0000000181c */
[C---:B------:R-:W-:Y:S08]  /*7730*/  HMMA.16816.F32 R32, R4.reuse, R98, R32 ;  /* 0x000000620420723c */ /* 0x040ff00000001820 */
[C---:B------:R-:W-:Y:S08]  /*7740*/  HMMA.16816.F32 R24, R4.reuse, R106, R24 ;  /* 0x0000006a0418723c */ /* 0x040ff00000001818 */
[C---:B------:R-:W-:Y:S01]  /*7750*/  HMMA.16816.F32 R44, R4.reuse, R90, R20 ;  /* 0x0000005a042c723c */ /* 0x040fe20000001814 */
[----:B------:R-:W-:Y:S07]  /*7760*/  LDSM.16.MT88.4 R20, [R226+0xd000] ;  /* 0x00d00000e214783b */ /* 0x000fee0000004200 */
[C---:B------:R-:W-:Y:S01]  /*7770*/  HMMA.16816.F32 R36, R4.reuse, R102, R16 ;  /* 0x000000660424723c */ /* 0x040fe20000001810 */
[----:B------:R-:W1:Y:S07]  /*7780*/  LDSM.16.MT88.4 R16, [R225+0xd000] ;  /* 0x00d00000e110783b */ /* 0x000e6e0000004200 */
[----:B------:R-:W-:Y:S07]  /*7790*/  HMMA.16816.F32 R28, R4, R86, R8 ;  /* 0x00000056041c723c */ /* 0x000fee0000001808 */
[----:B------:R-:W-:-:S04]  /*77a0*/  FFMA.FTZ R4, R180, c[0x0][0x23c], -R2 ;  /* 0x00008f00b4047a23 */ /* 0x000fc80000010802 */
[----:B------:R3:W-:Y:S02]  /*77b0*/  MUFU.EX2 R98, R4 ;  /* 0x0000000400627308 */ /* 0x0007e40000000800 */
[----:B---3--:R-:W-:-:S06]  /*77c0*/  FFMA.FTZ R4, R169, c[0x0][0x23c], -R2 ;  /* 0x00008f00a9047a23 */ /* 0x008fcc0000010802 */
[----:B------:R3:W4:Y:S02]  /*77d0*/  MUFU.EX2 R89, R4 ;  /* 0x0000000400597308 */ /* 0x0007240000000800 */
[----:B---3--:R-:W-:-:S06]  /*77e0*/  FFMA.FTZ R4, R166, c[0x0][0x23c], -R2 ;  /* 0x00008f00a6047a23 */ /* 0x008fcc0000010802 */
[----:B------:R3:W-:Y:S02]  /*77f0*/  MUFU.EX2 R110, R4 ;  /* 0x00000004006e7308 */ /* 0x0007e40000000800 */
        /* <DEDUP_REMOVED lines=17> */
[----:B------:R3:W1:Y:S02]  /*7910*/  MUFU.EX2 R102, R4 ;  /* 0x0000000400667308 */ /* 0x0006640000000800 */
[----:B---3--:R-:W-:-:S06]  /*7920*/  FFMA.FTZ R4, R183, c[0x0][0x23c], -R3 ;  /* 0x00008f00b7047a23 */ /* 0x008fcc0000010803 */
[----:B------:R3:W-:Y:S02]  /*7930*/  MUFU.EX2 R138, R4 ;  /* 0x00000004008a7308 */ /* 0x0007e40000000800 */
[----:B---3--:R-:W-:Y:S02]  /*7940*/  FFMA.FTZ R4, R175, c[0x0][0x23c], -R3 ;  /* 0x00008f00af047a23 */ /* 0x008fe40000010803 */
[----:B----4-:R-:W-:Y:S01]  /*7950*/  IMAD.MOV.U32 R175, RZ, RZ, R89 ;  /* 0x000000ffffaf7224 */ /* 0x010fe200078e0059 */
        /* <DEDUP_REMOVED lines=11> */
[----:B-1----:R-:W-:Y:S01]  /*7a10*/  F2FP.PACK_AB R6, R102, R122 ;  /* 0x0000007a6606723e */ /* 0x002fe200000000ff */
[----:B------:R-:W-:Y:S01]  /*7a20*/  IMAD.MOV.U32 R89, RZ, RZ, R109 ;  /* 0x000000ffff597224 */ /* 0x000fe200078e006d */
[----:B------:R-:W-:Y:S01]  /*7a30*/  F2FP.PACK_AB R8, R175, R98 ;  /* 0x00000062af08723e */ /* 0x000fe200000000ff */
[----:B------:R-:W-:Y:S01]  /*7a40*/  IMAD.MOV.U32 R109, RZ, RZ, R74 ;  /* 0x000000ffff6d7224 */ /* 0x000fe200078e004a */
[----:B------:R-:W-:Y:S01]  /*7a50*/  MOV R74, R248 ;  /* 0x000000f8004a7202 */ /* 0x000fe20000000f00 */
[----:B------:R-:W-:Y:S01]  /*7a60*/  IMAD.MOV.U32 R121, RZ, RZ, R146 ;  /* 0x000000ffff797224 */ /* 0x000fe200078e0092 */
[----:B------:R-:W-:-:S02]  /*7a70*/  F2FP.PACK_AB R10, R86, R110 ;  /* 0x0000006e560a723e */ /* 0x000fc400000000ff */
[----:B------:R-:W-:Y:S02]  /*7a80*/  F2FP.PACK_AB R11, R87, R123 ;  /* 0x0000007b570b723e */ /* 0x000fe400000000ff */
[----:B------:R-:W-:Y:S02]  /*7a90*/  MOV R100, R120 ;  /* 0x0000007800647202 */ /* 0x000fe40000000f00 */
[----:B------:R-:W-:Y:S01]  /*7aa0*/  MOV R104, R108 ;  /* 0x0000006c00687202 */ /* 0x000fe20000000f00 */
[----:B---3--:R-:W-:Y:S01]  /*7ab0*/  FFMA.FTZ R4, R174, c[0x0][0x23c], -R3 ;  /* 0x00008f00ae047a23 */ /* 0x008fe20000010803 */
[----:B----4-:R-:W-:Y:S01]  /*7ac0*/  F2FP.PACK_AB R5, R139, R138 ;  /* 0x0000008a8b05723e */ /* 0x010fe200000000ff */
[----:B------:R-:W-:Y:S01]  /*7ad0*/  IMAD.MOV.U32 R174, RZ, RZ, R88 ;  /* 0x000000ffffae7224 */ /* 0x000fe200078e0058 */
[----:B------:R-:W-:Y:S01]  /*7ae0*/  MOV R88, R73 ;  /* 0x0000004900587202 */ /* 0x000fe20000000f00 */
[----:B------:R-:W-:Y:S01]  /*7af0*/  IMAD.MOV.U32 R73, RZ, RZ, R221 ;  /* 0x000000ffff497224 */ /* 0x000fe200078e00dd */
[----:B------:R-:W-:Y:S01]  /*7b00*/  MOV R120, R145 ;  /* 0x0000009100787202 */ /* 0x000fe20000000f00 */
[----:B------:R-:W3:Y:S01]  /*7b10*/  LDL.LU R221, [R1+0xb8] ;  /* 0x0000b80001dd7983 */ /* 0x000ee20000300800 */
[----:B------:R-:W-:-:S03]  /*7b20*/  MOV R108, R147 ;  /* 0x00000093006c7202 */ /* 0x000fc60000000f00 */
[----:B------:R-:W4:Y:S01]  /*7b30*/  LDL.LU R248, [R1+0xb4] ;  /* 0x0000b40001f87983 */ /* 0x000f220000300800 */
[----:B------:R1:W-:Y:S02]  /*7b40*/  MUFU.EX2 R140, R4 ;  /* 0x00000004008c7308 */ /* 0x0003e40000000800 */
[----:B-1----:R-:W-:-:S06]  /*7b50*/  FFMA.FTZ R4, R173, c[0x0][0x23c], -R3 ;  /* 0x00008f00ad047a23 */ /* 0x002fcc0000010803 */
[----:B------:R1:W1:Y:S01]  /*7b60*/  MUFU.EX2 R141, R4 ;  /* 0x00000004008d7308 */ /* 0x0002620000000800 */
[----:B------:R-:W-:Y:S02]  /*7b70*/  F2FP.PACK_AB R9, R174, R99 ;  /* 0x00000063ae09723e */ /* 0x000fe400000000ff */
[----:B-1----:R-:W-:Y:S02]  /*7b80*/  F2FP.PACK_AB R4, R143, R142 ;  /* 0x0000008e8f04723e */ /* 0x002fe400000000ff */
[----:B------:R-:W-:-:S03]  /*7b90*/  F2FP.PACK_AB R7, R141, R140 ;  /* 0x0000008c8d07723e */ /* 0x000fc600000000ff */
[-C--:B------:R-:W-:Y:S08]  /*7ba0*/  HMMA.16816.F32 R148, R8, R16.reuse, R148 ;  /* 0x000000100894723c */ /* 0x080ff00000001894 */
[----:B------:R-:W-:Y:S07]  /*7bb0*/  HMMA.16816.F32 R144, R4, R16, R196 ;  /* 0x000000100490723c */ /* 0x000fee00000018c4 */
[----:B------:R-:W-:Y:S01]  /*7bc0*/  MOV R196, R153 ;  /* 0x0000009900c47202 */ /* 0x000fe20000000f00 */
[----:B------:R-:W-:Y:S01]  /*7bd0*/  IMAD.MOV.U32 R197, RZ, RZ, R155 ;  /* 0x000000ffffc57224 */ /* 0x000fe200078e009b */
[----:B------:R-:W-:Y:S01]  /*7be0*/  MOV R198, R152 ;  /* 0x0000009800c67202 */ /* 0x000fe20000000f00 */
[----:B------:R-:W-:Y:S01]  /*7bf0*/  IMAD.MOV.U32 R199, RZ, RZ, R154 ;  /* 0x000000ffffc77224 */ /* 0x000fe200078e009a */
[-C--:B------:R-:W-:Y:S08]  /*7c00*/  HMMA.16816.F32 R60, R8, R18.reuse, R60 ;  /* 0x00000012083c723c */ /* 0x080ff0000000183c */
[----:B------:R-:W-:Y:S01]  /*7c10*/  HMMA.16816.F32 R152, R4, R18, R184 ;  /* 0x000000120498723c */ /* 0x000fe200000018b8 */
        /* <DEDUP_REMOVED lines=20> */
[----:B--2---:R-:W-:Y:S01]  /*7d60*/  HMMA.16816.F32 R192, R8, R20, R48 ;  /* 0x0000001408c0723c */ /* 0x004fe20000001830 */
[----:B------:R-:W-:Y:S01]  /*7d70*/  IMAD.MOV.U32 R96, RZ, RZ, R116 ;  /* 0x000000ffff607224 */ /* 0x000fe200078e0074 */
[----:B------:R-:W-:-:S06]  /*7d80*/  MOV R97, R117 ;  /* 0x0000007500617202 */ /* 0x000fcc0000000f00 */
[C---:B------:R-:W-:Y:S08]  /*7d90*/  HMMA.16816.F32 R196, R4.reuse, R20, R196 ;  /* 0x0000001404c4723c */ /* 0x040ff000000018c4 */
[-C--:B------:R-:W-:Y:S01]  /*7da0*/  HMMA.16816.F32 R200, R4, R22.reuse, R124 ;  /* 0x0000001604c8723c */ /* 0x080fe2000000187c */
[----:B------:R-:W-:Y:S01]  /*7db0*/  MOV R82, R85 ;  /* 0x0000005500527202 */ /* 0x000fe20000000f00 */
[----:B------:R-:W-:Y:S01]  /*7dc0*/  IMAD.MOV.U32 R188, RZ, RZ, R122 ;  /* 0x000000ffffbc7224 */ /* 0x000fe200078e007a */
[----:B------:R-:W-:Y:S01]  /*7dd0*/  MOV R189, R123 ;  /* 0x0000007b00bd7202 */ /* 0x000fe20000000f00 */
[----:B------:R-:W-:Y:S01]  /*7de0*/  IMAD.MOV.U32 R204, RZ, RZ, R237 ;  /* 0x000000ffffcc7224 */ /* 0x000fe200078e00ed */
[----:B------:R-:W-:Y:S01]  /*7df0*/  MOV R205, R236 ;  /* 0x000000ec00cd7202 */ /* 0x000fe20000000f00 */
[----:B------:R-:W-:Y:S01]  /*7e00*/  IMAD.MOV.U32 R206, RZ, RZ, R235 ;  /* 0x000000ffffce7224 */ /* 0x000fe200078e00eb */
[----:B------:R-:W-:Y:S01]  /*7e10*/  MOV R207, R234 ;  /* 0x000000ea00cf7202 */ /* 0x000fe20000000f00 */
[C---:B------:R-:W-:Y:S01]  /*7e20*/  HMMA.16816.F32 R116, R8.reuse, R22, R40 ;  /* 0x000000160874723c */ /* 0x040fe20000001828 */
[----:B------:R-:W2:Y:S01]  /*7e30*/  LDSM.16.MT88.4 R20, [R228+0xf000] ;  /* 0x00f00000e414783b */ /* 0x000ea20000004200 */
[----:B------:R-:W-:Y:S01]  /*7e40*/  IMAD.MOV.U32 R190, RZ, RZ, R110 ;  /* 0x000000ffffbe7224 */ /* 0x000fe200078e006e */
[----:B------:R-:W-:Y:S01]  /*7e50*/  MOV R191, R232 ;  /* 0x000000e800bf7202 */ /* 0x000fe20000000f00 */
[----:B------:R-:W-:Y:S01]  /*7e60*/  IMAD.MOV.U32 R173, RZ, RZ, R233 ;  /* 0x000000ffffad7224 */ /* 0x000fe200078e00e9 */
[----:B------:R2:W5:Y:S03]  /*7e70*/  LDL.LU R243, [R1+0xb0] ;  /* 0x0000b00001f37983 */ /* 0x0005660000300800 */
[-C--:B-1----:R-:W-:Y:S08]  /*7e80*/  HMMA.16816.F32 R52, R8, R16.reuse, R52 ;  /* 0x000000100834723c */ /* 0x082ff00000001834 */
[C---:B------:R-:W-:Y:S08]  /*7e90*/  HMMA.16816.F32 R72, R4.reuse, R16, R72 ;  /* 0x000000100448723c */ /* 0x040ff00000001848 */
[-C--:B------:R-:W-:Y:S08]  /*7ea0*/  HMMA.16816.F32 R76, R4, R18.reuse, R76 ;  /* 0x00000012044c723c */ /* 0x080ff0000000184c */
[----:B------:R-:W-:Y:S01]  /*7eb0*/  HMMA.16816.F32 R48, R8, R18, R24 ;  /* 0x000000120830723c */ /* 0x000fe20000001818 */
[----:B------:R-:W1:Y:S04]  /*7ec0*/  LDSM.16.MT88.4 R24, [R226+0xf000] ;  /* 0x00f00000e218783b */ /* 0x000e680000004200 */
        /* <DEDUP_REMOVED lines=33> */
[C---:B--2---:R-:W-:Y:S01]  /*80e0*/  HMMA.16816.F32 R104, R4.reuse, R20, R104 ;  /* 0x000000140468723c */ /* 0x044fe20000001868 */
[----:B------:R2:W5:Y:S07]  /*80f0*/  LDL.LU R242, [R1+0xac] ;  /* 0x0000ac0001f27983 */ /* 0x00056e0000300800 */
[C---:B-1----:R-:W-:Y:S08]  /*8100*/  HMMA.16816.F32 R88, R4.reuse, R24, R88 ;  /* 0x000000180458723c */ /* 0x042ff00000001858 */
[C---:B------:R-:W-:Y:S08]  /*8110*/  HMMA.16816.F32 R120, R4.reuse, R16, R120 ;  /* 0x000000100478723c */ /* 0x040ff00000001878 */
[----:B------:R-:W-:Y:S08]  /*8120*/  HMMA.16816.F32 R40, R4, R18, R204 ;  /* 0x000000120428723c */ /* 0x000ff000000018cc */
[----:B------:R-:W-:Y:S08]  /*8130*/  HMMA.16816.F32 R36, R8, R22, R36 ;  /* 0x000000160824723c */ /* 0x000ff00000001824 */
[C---:B------:R-:W-:Y:S08]  /*8140*/  HMMA.16816.F32 R92, R4.reuse, R26, R244 ;  /* 0x0000001a045c723c */ /* 0x040ff000000018f4 */
[----:B------:R-:W-:Y:S01]  /*8150*/  HMMA.16816.F32 R108, R4, R22, R216 ;  /* 0x00000016046c723c */ /* 0x000fe200000018d8 */
[----:B------:R-:W-:-:S07]  /*8160*/  IMAD.MOV.U32 R124, RZ, RZ, R82 ;  /* 0x000000ffff7c7224 */ /* 0x000fce00078e0052 */
[C---:B------:R-:W-:Y:S01]  /*8170*/  HMMA.16816.F32 R28, R8.reuse, R18, R28 ;  /* 0x00000012081c723c */ /* 0x040fe2000000181c */
[----:B------:R-:W-:Y:S01]  /*8180*/  FFMA.FTZ R4, R220, c[0x0][0x23c], -R2 ;  /* 0x00008f00dc047a23 */ /* 0x000fe20000010802 */
[----:B------:R-:W-:Y:S01]  /*8190*/  MOV R127, R103 ;  /* 0x00000067007f7202 */ /* 0x000fe20000000f00 */
        /* <DEDUP_REMOVED lines=8> */
[----:B------:R-:W-:Y:S01]  /*8220*/  HMMA.16816.F32 R56, R8, R16, R56 ;  /* 0x000000100838723c */ /* 0x000fe20000001838 */
[----:B------:R2:W5:Y:S01]  /*8230*/  LDL.LU R241, [R1+0xa8] ;  /* 0x0000a80001f17983 */ /* 0x0005620000300800 */
[----:B------:R-:W-:Y:S01]  /*8240*/  IMAD.MOV.U32 R204, RZ, RZ, R102 ;  /* 0x000000ffffcc7224 */ /* 0x000fe200078e0066 */
[----:B------:R-:W-:Y:S01]  /*8250*/  MOV R245, R101 ;  /* 0x0000006500f57202 */ /* 0x000fe20000000f00 */
[----:B------:R-:W-:Y:S01]  /*8260*/  IMAD.MOV.U32 R246, RZ, RZ, R100 ;  /* 0x000000fffff67224 */ /* 0x000fe200078e0064 */
[----:B------:R-:W-:-:S02]  /*8270*/  MOV R218, R14 ;  /* 0x0000000e00da7202 */ /* 0x000fc40000000f00 */
[----:B------:R-:W-:Y:S01]  /*8280*/  MOV R207, R172 ;  /* 0x000000ac00cf7202 */ /* 0x000fe20000000f00 */
[----:B-1----:R-:W-:Y:S01]  /*8290*/  FFMA.FTZ R4, R213, c[0x0][0x23c], -R2 ;  /* 0x00008f00d5047a23 */ /* 0x002fe20000010802 */
[C---:B------:R-:W-:Y:S01]  /*82a0*/  HMMA.16816.F32 R84, R8.reuse, R24, R112 ;  /* 0x000000180854723c */ /* 0x040fe20000001870 */
[----:B------:R-:W-:Y:S01]  /*82b0*/  MOV R219, R159 ;  /* 0x0000009f00db7202 */ /* 0x000fe20000000f00 */
[----:B------:R-:W-:Y:S01]  /*82c0*/  IMAD.MOV.U32 R244, RZ, RZ, R156 ;  /* 0x000000fffff47224 */ /* 0x000fe200078e009c */
[----:B------:R1:W1:Y:S01]  /*82d0*/  MUFU.EX2 R23, R4 ;  /* 0x0000000400177308 */ /* 0x0002620000000800 */
[----:B------:R-:W-:Y:S01]  /*82e0*/  MOV R130, R158 ;  /* 0x0000009e00827202 */ /* 0x000fe20000000f00 */
[----:B------:R-:W-:Y:S01]  /*82f0*/  IMAD.MOV.U32 R131, RZ, RZ, R157 ;  /* 0x000000ffff837224 */ /* 0x000fe200078e009d */
[----:B------:R2:W5:Y:S02]  /*8300*/  LDL.LU R240, [R1+0xa4] ;  /* 0x0000a40001f07983 */ /* 0x0005640000300800 */
[----:B------:R-:W-:Y:S01]  /*8310*/  HMMA.16816.F32 R100, R8, R20, R68 ;  /* 0x000000140864723c */ /* 0x000fe20000001844 */
[----:B------:R-:W-:Y:S01]  /*8320*/  IMAD.MOV.U32 R172, RZ, RZ, R15 ;  /* 0x000000ffffac7224 */ /* 0x000fe200078e000f */
[----:B------:R-:W-:Y:S01]  /*8330*/  MOV R216, R246 ;  /* 0x000000f600d87202 */ /* 0x000fe20000000f00 */
[----:B-1----:R-:W-:-:S05]  /*8340*/  FFMA.FTZ R4, R210, c[0x0][0x23c], -R2 ;  /* 0x00008f00d2047a23 */ /* 0x002fca0000010802 */
[----:B------:R-:W-:Y:S01]  /*8350*/  HMMA.16816.F32 R44, R8, R26, R44 ;  /* 0x0000001a082c723c */ /* 0x000fe2000000182c */
[----:B------:R-:W-:Y:S01]  /*8360*/  FFMA.FTZ R2, R208, c[0x0][0x23c], -R2 ;  /* 0x00008f00d0027a23 */ /* 0x000fe20000010802 */
[----:B------:R-:W-:Y:S03]  /*8370*/  LDSM.16.MT88.4 R156, [R225+0xd800] ;  /* 0x00d80000e19c783b */ /* 0x000fe60000004200 */
[----:B------:R1:W-:Y:S01]  /*8380*/  MUFU.EX2 R25, R2 ;  /* 0x0000000200197308 */ /* 0x0003e20000000800 */
[----:B------:R-:W-:Y:S01]  /*8390*/  FADD.FTZ R6, R244, R219 ;  /* 0x000000dbf4067221 */ /* 0x000fe20000010000 */
[----:B------:R2:W5:Y:S01]  /*83a0*/  LDL.LU R239, [R1+0xa0] ;  /* 0x0000a00001ef7983 */ /* 0x0005620000300800 */
[----:B-1----:R-:W-:-:S05]  /*83b0*/  FFMA.FTZ R2, R222, c[0x0][0x23c], -R0 ;  /* 0x00008f00de027a23 */ /* 0x002fca0000010800 */
[----:B------:R1:W-:Y:S01]  /*83c0*/  MUFU.EX2 R24, R4 ;  /* 0x0000000400187308 */ /* 0x0003e20000000800 */
[----:B------:R-:W-:Y:S02]  /*83d0*/  IMAD.MOV.U32 R217, RZ, RZ, R245 ;  /* 0x000000ffffd97224 */ /* 0x000fe400078e00f5 */
[----:B------:R-:W-:Y:S01]  /*83e0*/  IMAD.MOV.U32 R244, RZ, RZ, R125 ;  /* 0x000000fffff47224 */ /* 0x000fe200078e007d */
[----:B------:R-:W-:Y:S01]  /*83f0*/  MOV R219, R124 ;  /* 0x0000007c00db7202 */ /* 0x000fe20000000f00 */
[----:B------:R-:W-:Y:S01]  /*8400*/  IMAD.MOV.U32 R246, RZ, RZ, R127 ;  /* 0x000000fffff67224 */ /* 0x000fe200078e007f */
[----:B------:R2:W5:Y:S02]  /*8410*/  LDL.LU R238, [R1+0x9c] ;  /* 0x00009c0001ee7983 */ /* 0x0005640000300800 */
[----:B------:R3:W-:Y:S01]  /*8420*/  MUFU.EX2 R18, R2 ;  /* 0x0000000200127308 */ /* 0x0007e20000000800 */
[----:B------:R-:W-:Y:S02]  /*8430*/  MOV R245, R126 ;  /* 0x0000007e00f57202 */ /* 0x000fe40000000f00 */
[----:B------:R-:W-:Y:S01]  /*8440*/  MOV R125, R206 ;  /* 0x000000ce007d7202 */ /* 0x000fe20000000f00 */
[----:B------:R-:W-:-:S02]  /*8450*/  IMAD.MOV.U32 R124, RZ, RZ, R205 ;  /* 0x000000ffff7c7224 */ /* 0x000fc400078e00cd */
[----:B-1----:R-:W-:Y:S02]  /*8460*/  FADD.FTZ R4, R218, R252 ;  /* 0x000000fcda047221 */ /* 0x002fe40000010000 */
[----:B------:R-:W-:Y:S01]  /*8470*/  FADD.FTZ R5, R217, R216 ;  /* 0x000000d8d9057221 */ /* 0x000fe20000010000 */
[----:B------:R-:W-:Y:S01]  /*8480*/  MOV R115, R219 ;  /* 0x000000db00737202 */ /* 0x000fe20000000f00 */
[----:B------:R-:W-:Y:S01]  /*8490*/  IMAD.MOV.U32 R7, RZ, RZ, R244 ;  /* 0x000000ffff077224 */ /* 0x000fe200078e00f4 */
[----:B------:R-:W-:Y:S01]  /*84a0*/  MOV R127, R188 ;  /* 0x000000bc007f7202 */ /* 0x000fe20000000f00 */
[----:B------:R2:W5:Y:S01]  /*84b0*/  LDL.LU R237, [R1+0x98] ;  /* 0x0000980001ed7983 */ /* 0x0005620000300800 */
[----:B---3--:R-:W-:Y:S02]  /*84c0*/  FFMA.FTZ R2, R215, c[0x0][0x23c], -R0 ;  /* 0x00008f00d7027a23 */ /* 0x008fe40000010800 */
[----:B------:R-:W-:Y:S02]  /*84d0*/  IMAD.MOV.U32 R218, RZ, RZ, R247 ;  /* 0x000000ffffda7224 */ /* 0x000fe400078e00f7 */
[----:B------:R-:W-:Y:S01]  /*84e0*/  IMAD.MOV.U32 R126, RZ, RZ, R207 ;  /* 0x000000ffff7e7224 */ /* 0x000fe200078e00cf */
[----:B------:R1:W3:Y:S01]  /*84f0*/  MUFU.EX2 R19, R2 ;  /* 0x0000000200137308 */ /* 0x0002e20000000800 */
[----:B------:R-:W-:Y:S01]  /*8500*/  IMAD.MOV.U32 R206, RZ, RZ, R191 ;  /* 0x000000ffffce7224 */ /* 0x000fe200078e00bf */
[----:B------:R-:W-:Y:S01]  /*8510*/  MOV R205, R190 ;  /* 0x000000be00cd7202 */ /* 0x000fe20000000f00 */
[----:B------:R-:W-:Y:S01]  /*8520*/  IMAD.MOV.U32 R217, RZ, RZ, R246 ;  /* 0x000000ffffd97224 */ /* 0x000fe200078e00f6 */
[----:B------:R-:W-:Y:S01]  /*8530*/  MOV R216, R245 ;  /* 0x000000f500d87202 */ /* 0x000fe20000000f00 */
[----:B------:R-:W-:Y:S01]  /*8540*/  IMAD.MOV.U32 R26, RZ, RZ, R115 ;  /* 0x000000ffff1a7224 */ /* 0x000fe200078e0073 */
[----:B------:R-:W-:Y:S01]  /*8550*/  MOV R27, R7 ;  /* 0x00000007001b7202 */ /* 0x000fe20000000f00 */
[----:B------:R-:W-:-:S02]  /*8560*/  FADD.FTZ R8, R224, R5 ;  /* 0x00000005e0087221 */ /* 0x000fc40000010000 */
[----:B------:R-:W-:Y:S01]  /*8570*/  IMAD.MOV.U32 R188, RZ, RZ, R174 ;  /* 0x000000ffffbc7224 */ /* 0x000fe200078e00ae */
[----:B------:R-:W-:Y:S01]  /*8580*/  MOV R244, R127 ;  /* 0x0000007f00f47202 */ /* 0x000fe20000000f00 */
[----:B------:R2:W5:Y:S01]  /*8590*/  LDL.LU R236, [R1+0x94] ;  /* 0x0000940001ec7983 */ /* 0x0005620000300800 */
[--C-:B-1----:R-:W-:Y:S01]  /*85a0*/  FFMA.FTZ R2, R212, c[0x0][0x23c], -R0.reuse ;  /* 0x00008f00d4027a23 */ /* 0x102fe20000010800 */
[----:B------:R-:W-:Y:S01]  /*85b0*/  MOV R247, R204 ;  /* 0x000000cc00f77202 */ /* 0x000fe20000000f00 */
[----:B------:R-:W-:Y:S01]  /*85c0*/  FFMA.FTZ R0, R209, c[0x0][0x23c], -R0 ;  /* 0x00008f00d1007a23 */ /* 0x000fe20000010800 */
[----:B------:R-:W-:Y:S02]  /*85d0*/  MOV R207, R173 ;  /* 0x000000ad00cf7202 */ /* 0x000fe40000000f00 */
[----:B------:R-:W-:Y:S01]  /*85e0*/  MOV R191, R99 ;  /* 0x0000006300bf7202 */ /* 0x000fe20000000f00 */
[----:B------:R4:W-:Y:S01]  /*85f0*/  MUFU.EX2 R21, R0 ;  /* 0x0000000000157308 */ /* 0x0009e20000000800 */
[----:B------:R-:W-:-:S02]  /*8600*/  IMAD.MOV.U32 R114, RZ, RZ, R218 ;  /* 0x000000ffff727224 */ /* 0x000fc400078e00da */
[----:B------:R-:W-:Y:S01]  /*8610*/  IMAD.MOV.U32 R190, RZ, RZ, R172 ;  /* 0x000000ffffbe7224 */ /* 0x000fe200078e00ac */
[----:B------:R-:W-:Y:S02]  /*8620*/  MOV R246, R124 ;  /* 0x0000007c00f67202 */ /* 0x000fe40000000f00 */
[----:B------:R-:W-:Y:S02]  /*8630*/  MOV R245, R125 ;  /* 0x0000007d00f57202 */ /* 0x000fe40000000f00 */
[----:B------:R-:W-:Y:S01]  /*8640*/  MOV R112, R216 ;  /* 0x000000d800707202 */ /* 0x000fe20000000f00 */
[----:B------:R-:W-:Y:S01]  /*8650*/  FADD.FTZ R9, R26, R6 ;  /* 0x000000061a097221 */ /* 0x000fe20000010000 */
[----:B------:R2:W5:Y:S01]  /*8660*/  LDL.LU R235, [R1+0x90] ;  /* 0x0000900001eb7983 */ /* 0x0005620000300800 */
[----:B----4-:R-:W-:Y:S02]  /*8670*/  FFMA.FTZ R0, R248, c[0x0][0x23c], -R12 ;  /* 0x00008f00f8007a23 */ /* 0x010fe4000001080c */
[----:B------:R-:W-:-:S02]  /*8680*/  IMAD.MOV.U32 R204, RZ, RZ, R189 ;  /* 0x000000ffffcc7224 */ /* 0x000fc400078e00bd */
[----:B------:R-:W-:Y:S01]  /*8690*/  IMAD.MOV.U32 R99, RZ, RZ, R130 ;  /* 0x000000ffff637224 */ /* 0x000fe200078e0082 */
[----:B------:R1:W-:Y:S01]  /*86a0*/  MUFU.EX2 R14, R0 ;  /* 0x00000000000e7308 */ /* 0x0003e20000000800 */
[----:B------:R-:W-:Y:S01]  /*86b0*/  IMAD.MOV.U32 R218, RZ, RZ, R126 ;  /* 0x000000ffffda7224 */ /* 0x000fe200078e007e */
[----:B------:R-:W-:Y:S01]  /*86c0*/  MOV R125, R206 ;  /* 0x000000ce007d7202 */ /* 0x000fe20000000f00 */
[----:B------:R-:W-:Y:S01]  /*86d0*/  IMAD.MOV.U32 R124, RZ, RZ, R205 ;  /* 0x000000ffff7c7224 */ /* 0x000fe200078e00cd */
[----:B------:R2:W5:Y:S01]  /*86e0*/  LDL.LU R234, [R1+0x8c] ;  /* 0x00008c0001ea7983 */ /* 0x0005620000300800 */
[----:B-1----:R-:W-:Y:S01]  /*86f0*/  FFMA.FTZ R0, R221, c[0x0][0x23c], -R12 ;  /* 0x00008f00dd007a23 */ /* 0x002fe2000001080c */
[----:B------:R-:W-:Y:S02]  /*8700*/  MOV R130, R231 ;  /* 0x000000e700827202 */ /* 0x000fe40000000f00 */
[----:B------:R-:W-:Y:S01]  /*8710*/  MOV R189, R175 ;  /* 0x000000af00bd7202 */ /* 0x000fe20000000f00 */
[----:B------:R1:W-:Y:S01]  /*8720*/  MUFU.EX2 R15, R0 ;  /* 0x00000000000f7308 */ /* 0x0003e20000000800 */
[----:B------:R-:W-:Y:S01]  /*8730*/  MOV R126, R207 ;  /* 0x000000cf007e7202 */ /* 0x000fe20000000f00 */
[----:B------:R-:W-:Y:S01]  /*8740*/  IMAD.MOV.U32 R206, RZ, RZ, R191 ;  /* 0x000000ffffce7224 */ /* 0x000fe200078e00bf */
[----:B------:R-:W-:Y:S01]  /*8750*/  MOV R219, R204 ;  /* 0x000000cc00db7202 */ /* 0x000fe20000000f00 */
[----:B------:R-:W-:Y:S01]  /*8760*/  IMAD.MOV.U32 R115, RZ, RZ, R125 ;  /* 0x000000ffff737224 */ /* 0x000fe200078e007d */
[----:B------:R-:W-:-:S03]  /*8770*/  MOV R205, R190 ;  /* 0x000000be00cd7202 */ /* 0x000fc60000000f00 */
[----:B------:R4:W2:Y:S01]  /*8780*/  MUFU.EX2 R20, R2 ;  /* 0x0000000200147308 */ /* 0x0008a20000000800 */
[----:B------:R-:W-:Y:S02]  /*8790*/  IMAD.MOV.U32 R127, RZ, RZ, R188 ;  /* 0x000000ffff7f7224 */ /* 0x000fe400078e00bc */
[----:B------:R-:W-:Y:S01]  /*87a0*/  IMAD.MOV.U32 R113, RZ, RZ, R217 ;  /* 0x000000ffff717224 */ /* 0x000fe200078e00d9 */
[----:B------:R-:W-:Y:S01]  /*87b0*/  MOV R221, R96 ;  /* 0x0000006000dd7202 */ /* 0x000fe20000000f00 */
[----:B------:R-:W-:Y:S01]  /*87c0*/  IMAD.MOV.U32 R209, RZ, RZ, R82 ;  /* 0x000000ffffd17224 */ /* 0x000fe200078e0052 */
[----:B------:R-:W-:Y:S01]  /*87d0*/  MOV R248, R83 ;  /* 0x0000005300f87202 */ /* 0x000fe20000000f00 */
[----:B------:R-:W-:Y:S01]  /*87e0*/  LDSM.16.MT88.4 R172, [R226+0xd800] ;  /* 0x00d80000e2ac783b */ /* 0x000fe20000004200 */
[----:B-1----:R-:W-:-:S03]  /*87f0*/  FFMA.FTZ R0, R214, c[0x0][0x23c], -R12 ;  /* 0x00008f00d6007a23 */ /* 0x002fc6000001080c */
[----:B------:R1:W5:Y:S01]  /*8800*/  LDL.LU R233, [R1+0x88] ;  /* 0x0000880001e97983 */ /* 0x0003620000300800 */
[----:B------:R2:W-:Y:S01]  /*8810*/  MUFU.EX2 R16, R0 ;  /* 0x0000000000107308 */ /* 0x0005e20000000800 */
[----:B------:R-:W-:Y:S02]  /*8820*/  MOV R207, R98 ;  /* 0x0000006200cf7202 */ /* 0x000fe40000000f00 */
[----:B------:R-:W-:Y:S02]  /*8830*/  MOV R98, R99 ;  /* 0x0000006300627202 */ /* 0x000fe40000000f00 */
[----:B------:R-:W-:Y:S02]  /*8840*/  MOV R204, R189 ;  /* 0x000000bd00cc7202 */ /* 0x000fe40000000f00 */
[----:B------:R-:W-:Y:S02]  /*8850*/  MOV R7, R126 ;  /* 0x0000007e00077202 */ /* 0x000fe40000000f00 */
[----:B------:R-:W-:Y:S01]  /*8860*/  MOV R125, R206 ;  /* 0x000000ce007d7202 */ /* 0x000fe20000000f00 */
[----:B----4-:R-:W-:Y:S01]  /*8870*/  FFMA.FTZ R2, R250, c[0x0][0x23c], -R3 ;  /* 0x00008f00fa027a23 */ /* 0x010fe20000010803 */
[----:B------:R-:W-:Y:S01]  /*8880*/  MOV R217, R127 ;  /* 0x0000007f00d97202 */ /* 0x000fe20000000f00 */
[----:B------:R-:W-:Y:S01]  /*8890*/  IMAD.MOV.U32 R252, RZ, RZ, R115 ;  /* 0x000000fffffc7224 */ /* 0x000fe200078e0073 */
[----:B------:R-:W-:Y:S01]  /*88a0*/  LDSM.16.MT88.4 R188, [R228+0xd800] ;  /* 0x00d80000e4bc783b */ /* 0x000fe20000004200 */
[----:B--2---:R-:W-:-:S03]  /*88b0*/  FFMA.FTZ R0, R211, c[0x0][0x23c], -R12 ;  /* 0x00008f00d3007a23 */ /* 0x004fc6000001080c */
[----:B------:R1:W5:Y:S01]  /*88c0*/  LDL.LU R232, [R1+0x84] ;  /* 0x0000840001e87983 */ /* 0x0003620000300800 */
[----:B------:R2:W-:Y:S01]  /*88d0*/  MUFU.EX2 R17, R0 ;  /* 0x0000000000117308 */ /* 0x0005e20000000800 */
[----:B------:R-:W-:Y:S01]  /*88e0*/  IMAD.MOV.U32 R99, RZ, RZ, R130 ;  /* 0x000000ffff637224 */ /* 0x000fe200078e0082 */
[----:B------:R-:W-:Y:S01]  /*88f0*/  MOV R130, R131 ;  /* 0x0000008300827202 */ /* 0x000fe20000000f00 */
[----:B------:R-:W-:Y:S01]  /*8900*/  IMAD.MOV.U32 R216, RZ, RZ, R204 ;  /* 0x000000ffffd87224 */ /* 0x000fe200078e00cc */
[----:B------:R-:W-:Y:S01]  /*8910*/  MOV R131, R230 ;  /* 0x000000e600837202 */ /* 0x000fe20000000f00 */
[----:B------:R-:W-:-:S03]  /*8920*/  IMAD.MOV.U32 R126, RZ, RZ, R207 ;  /* 0x000000ffff7e7224 */ /* 0x000fc600078e00cf */
[----:B------:R4:W-:Y:S01]  /*8930*/  MUFU.EX2 R10, R2 ;  /* 0x00000002000a7308 */ /* 0x0009e20000000800 */
[----:B------:R-:W-:Y:S01]  /*8940*/  MOV R127, R98 ;  /* 0x00000062007f7202 */ /* 0x000fe20000000f00 */
[----:B------:R-:W-:Y:S01]  /*8950*/  IMAD.MOV.U32 R250, RZ, RZ, R112 ;  /* 0x000000fffffa7224 */ /* 0x000fe200078e0070 */
[----:B------:R-:W-:Y:S01]  /*8960*/  MOV R211, R80 ;  /* 0x0000005000d37202 */ /* 0x000fe20000000f00 */
[----:B------:R-:W-:Y:S01]  /*8970*/  IMAD.MOV.U32 R214, RZ, RZ, R97 ;  /* 0x000000ffffd67224 */ /* 0x000fe200078e0061 */
[----:B------:R1:W5:Y:S01]  /*8980*/  LDL.LU R231, [R1+0x80] ;  /* 0x0000800001e77983 */ /* 0x0003620000300800 */
[----:B--2---:R-:W-:Y:S01]  /*8990*/  FFMA.FTZ R0, R251, c[0x0][0x23c], -R3 ;  /* 0x00008f00fb007a23 */ /* 0x004fe20000010803 */
[----:B------:R-:W-:Y:S02]  /*89a0*/  MOV R204, R99 ;  /* 0x0000006300cc7202 */ /* 0x000fe40000000f00 */
[----:B------:R-:W-:Y:S01]  /*89b0*/  MOV R206, R131 ;  /* 0x0000008300ce7202 */ /* 0x000fe20000000f00 */
[----:B------:R2:W1:Y:S01]  /*89c0*/  MUFU.EX2 R11, R0 ;  /* 0x00000000000b7308 */ /* 0x0004620000000800 */
[----:B------:R-:W-:Y:S01]  /*89d0*/  MOV R207, R128 ;  /* 0x0000008000cf7202 */ /* 0x000fe20000000f00 */
[----:B------:R-:W-:-:S02]  /*89e0*/  IMAD.MOV.U32 R213, RZ, RZ, R204 ;  /* 0x000000ffffd57224 */ /* 0x000fc400078e00cc */
[----:B----4-:R-:W-:Y:S01]  /*89f0*/  FADD.FTZ R2, R132, R13 ;  /* 0x0000000d84027221 */ /* 0x010fe20000010000 */
[----:B------:R-:W-:Y:S01]  /*8a00*/  MOV R26, R126 ;  /* 0x0000007e001a7202 */ /* 0x000fe20000000f00 */
[----:B------:R-:W-:Y:S01]  /*8a10*/  IMAD.MOV.U32 R98, RZ, RZ, R129 ;  /* 0x000000ffff627224 */ /* 0x000fe200078e0081 */
[----:B------:R-:W-:Y:S01]  /*8a20*/  MOV R220, R127 ;  /* 0x0000007f00dc7202 */ /* 0x000fe20000000f00 */
[----:B------:R4:W5:Y:S01]  /*8a30*/  LDL.LU R230, [R1+0x7c] ;  /* 0x00007c0001e67983 */ /* 0x0009620000300800 */
[----:B--2---:R-:W-:-:S04]  /*8a40*/  FFMA.FTZ R0, R249, c[0x0][0x23c], -R3 ;  /* 0x00008f00f9007a23 */ /* 0x004fc80000010803 */
[----:B------:R2:W-:Y:S01]  /*8a50*/  MUFU.EX2 R12, R0 ;  /* 0x00000000000c7308 */ /* 0x0005e20000000800 */
[----:B------:R-:W-:Y:S01]  /*8a60*/  MOV R208, R206 ;  /* 0x000000ce00d07202 */ /* 0x000fe20000000f00 */
[----:B------:R-:W-:Y:S01]  /*8a70*/  IMAD.MOV.U32 R222, RZ, RZ, R207 ;  /* 0x000000ffffde7224 */ /* 0x000fe200078e00cf */
[----:B------:R-:W-:Y:S01]  /*8a80*/  MOV R132, R7 ;  /* 0x0000000700847202 */ /* 0x000fe20000000f00 */
[----:B--2---:R-:W-:Y:S01]  /*8a90*/  FADD.FTZ R0, R114, R4 ;  /* 0x0000000472007221 */ /* 0x004fe20000010000 */
[----:B------:R-:W-:Y:S01]  /*8aa0*/  MOV R114, R218 ;  /* 0x000000da00727202 */ /* 0x000fe20000000f00 */
[----:B------:R-:W2:Y:S01]  /*8ab0*/  LDSM.16.MT88.4 R4, [R227+0xf800] ;  /* 0x00f80000e304783b */ /* 0x000ea20000004200 */
[----:B------:R-:W-:Y:S02]  /*8ac0*/  MOV R218, R124 ;  /* 0x0000007c00da7202 */ /* 0x000fe40000000f00 */
[----:B------:R-:W-:Y:S01]  /*8ad0*/  MOV R124, R205 ;  /* 0x000000cd007c7202 */ /* 0x000fe20000000f00 */
[----:B------:R-:W-:-:S05]  /*8ae0*/  IMAD.MOV.U32 R205, RZ, RZ, R130 ;  /* 0x000000ffffcd7224 */ /* 0x000fca00078e0082 */
[----:B------:R-:W-:Y:S02]  /*8af0*/  MOV R210, R205 ;  /* 0x000000cd00d27202 */ /* 0x000fe40000000f00 */
[----:B------:R-:W4:Y:S01]  /*8b00*/  LDSM.16.MT88.4 R204, [R227+0xd800] ;  /* 0x00d80000e3cc783b */ /* 0x000f220000004200 */
[----:B------:R-:W-:-:S04]  /*8b10*/  FFMA.FTZ R3, R223, c[0x0][0x23c], -R3 ;  /* 0x00008f00df037a23 */ /* 0x000fc80000010803 */
[----:B------:R-:W1:Y:S01]  /*8b20*/  MUFU.EX2 R13, R3 ;  /* 0x00000003000d7308 */ /* 0x000e620000000800 */
[----:B------:R-:W-:Y:S01]  /*8b30*/  FADD.FTZ R2, R133, R2 ;  /* 0x0000000285027221 */ /* 0x000fe20000010000 */
[----:B------:R-:W-:Y:S01]  /*8b40*/  MOV R251, R27 ;  /* 0x0000001b00fb7202 */ /* 0x000fe20000000f00 */
[----:B------:R-:W-:Y:S01]  /*8b50*/  IMAD.MOV.U32 R27, RZ, RZ, R125 ;  /* 0x000000ffff1b7224 */ /* 0x000fe200078e007d */
[----:B------:R-:W-:Y:S02]  /*8b60*/  MOV R133, R124 ;  /* 0x0000007c00857202 */ /* 0x000fe40000000f00 */
[----:B------:R-:W-:Y:S02]  /*8b70*/  F2FP.PACK_AB R128, R23, R22 ;  /* 0x000000161780723e */ /* 0x000fe400000000ff */
[----:B---3--:R-:W-:Y:S02]  /*8b80*/  F2FP.PACK_AB R129, R19, R18 ;  /* 0x000000121381723e */ /* 0x008fe400000000ff */
[----:B------:R-:W-:-:S02]  /*8b90*/  F2FP.PACK_AB R130, R25, R24 ;  /* 0x000000181982723e */ /* 0x000fc400000000ff */
[----:B------:R-:W-:Y:S02]  /*8ba0*/  F2FP.PACK_AB R131, R21, R20 ;  /* 0x000000141583723e */ /* 0x000fe400000000ff */
[----:B------:R-:W-:Y:S02]  /*8bb0*/  F2FP.PACK_AB R124, R15, R14 ;  /* 0x0000000e0f7c723e */ /* 0x000fe400000000ff */
[----:B-1----:R-:W-:Y:S02]  /*8bc0*/  F2FP.PACK_AB R125, R10, R11 ;  /* 0x0000000b0a7d723e */ /* 0x002fe400000000ff */
[----:B------:R-:W-:Y:S02]  /*8bd0*/  F2FP.PACK_AB R126, R17, R16 ;  /* 0x00000010117e723e */ /* 0x000fe400000000ff */
[----:B------:R-:W-:Y:S02]  /*8be0*/  F2FP.PACK_AB R127, R13, R12 ;  /* 0x0000000c0d7f723e */ /* 0x000fe400000000ff */
[----:B------:R-:W-:-:S02]  /*8bf0*/  MOV R3, R81 ;  /* 0x0000005100037202 */ /* 0x000fc40000000f00 */
[----:B------:R-:W-:Y:S01]  /*8c00*/  MOV R223, R114 ;  /* 0x0000007200df7202 */ /* 0x000fe20000000f00 */
[----:B------:R-:W-:Y:S01]  /*8c10*/  FADD.FTZ R2, R133, R2 ;  /* 0x0000000285027221 */ /* 0x000fe20000010000 */
[----:B------:R-:W-:Y:S01]  /*8c20*/  MOV R249, R113 ;  /* 0x0000007100f97202 */ /* 0x000fe20000000f00 */
[----:B------:R-:W-:Y:S01]  /*8c30*/  FADD.FTZ R3, R3, R0 ;  /* 0x0000000003037221 */ /* 0x000fe20000010000 */
[----:B--2---:R-:W-:Y:S01]  /*8c40*/  HMMA.16816.F32 R120, R124, R4, R120 ;  /* 0x000000047c78723c */ /* 0x004fe20000001878 */
[----:B------:R-:W-:Y:S01]  /*8c50*/  FADD.FTZ R0, R132, R9 ;  /* 0x0000000984007221 */ /* 0x000fe20000010000 */
[----:B------:R-:W-:Y:S01]  /*8c60*/  MOV R99, R229 ;  /* 0x000000e500637202 */ /* 0x000fe20000000f00 */
[----:B------:R-:W-:Y:S01]  /*8c70*/  FADD.FTZ R3, R223, R3 ;  /* 0x00000003df037221 */ /* 0x000fe20000010000 */
[----:B------:R-:W-:-:S04]  /*8c80*/  MOV R215, R98 ;  /* 0x0000006200d77202 */ /* 0x000fc80000000f00 */
[C---:B----4-:R-:W-:Y:S01]  /*8c90*/  HMMA.16816.F32 R196, R124.reuse, R204, R196 ;  /* 0x000000cc7cc4723c */ /* 0x050fe200000018c4 */
[----:B------:R-:W-:Y:S01]  /*8ca0*/  FADD.FTZ R2, R249, R2 ;  /* 0x00000002f9027221 */ /* 0x000fe20000010000 */
[----:B------:R-:W1:Y:S06]  /*8cb0*/  LDSM.16.MT88.4 R80, [R225+0xf800] ;  /* 0x00f80000e150783b */ /* 0x000e6c0000004200 */
[----:B------:R-:W-:Y:S01]  /*8cc0*/  HMMA.16816.F32 R200, R124, R206, R200 ;  /* 0x000000ce7cc8723c */ /* 0x000fe200000018c8 */
[----:B------:R-:W-:-:S07]  /*8cd0*/  FADD.FTZ R0, R250, R0 ;  /* 0x00000000fa007221 */ /* 0x000fce0000010000 */
[C---:B------:R-:W-:Y:S01]  /*8ce0*/  HMMA.16816.F32 R192, R128.reuse, R204, R192 ;  /* 0x000000cc80c0723c */ /* 0x040fe200000018c0 */
[----:B------:R-:W-:Y:S01]  /*8cf0*/  MOV R212, R99 ;  /* 0x0000006300d47202 */ /* 0x000fe20000000f00 */
[----:B------:R-:W-:Y:S01]  /*8d00*/  FADD.FTZ R3, R211, R3 ;  /* 0x00000003d3037221 */ /* 0x000fe20000010000 */
[----:B------:R-:W2:Y:S04]  /*8d10*/  LDSM.16.MT88.4 R96, [R226+0xf800] ;  /* 0x00f80000e260783b */ /* 0x000ea80000004200 */
[----:B------:R-:W3:Y:S01]  /*8d20*/  LDSM.16.MT88.4 R112, [R228+0xf800] ;  /* 0x00f80000e470783b */ /* 0x000ee20000004200 */
[----:B------:R-:W-:Y:S01]  /*8d30*/  HMMA.16816.F32 R204, R128, R206, R116 ;  /* 0x000000ce80cc723c */ /* 0x000fe20000001874 */
[----:B------:R-:W-:Y:S02]  /*8d40*/  FADD.FTZ R2, R214, R2 ;  /* 0x00000002d6027221 */ /* 0x000fe40000010000 */
[----:B------:R4:W5:Y:S01]  /*8d50*/  LDL.LU R229, [R1+0x78] ;  /* 0x0000780001e57983 */ /* 0x0009620000300800 */
[----:B------:R-:W-:-:S03]  /*8d60*/  FADD.FTZ R0, R221, R0 ;  /* 0x00000000dd007221 */ /* 0x000fc60000010000 */
[----:B------:R4:W5:Y:S01]  /*8d70*/  LDL.LU R224, [R1+0x74] ;  /* 0x0000740001e07983 */ /* 0x0009620000300800 */
[----:B------:R-:W-:Y:S07]  /*8d80*/  HMMA.16816.F32 R116, R128, R4, R56 ;  /* 0x000000048074723c */ /* 0x000fee0000001838 */
[----:B------:R-:W-:-:S04]  /*8d90*/  FADD.FTZ R4, R252, R8 ;  /* 0x00000008fc047221 */ /* 0x000fc80000010000 */
        /* <DEDUP_REMOVED lines=42> */
[----:B------:R4:W-:Y:S04]  /*9040*/  STL [R1+0x2c], R4 ;  /* 0x00002c0401007387 */ /* 0x0009e80000100800 */
[----:B------:R4:W-:Y:S04]  /*9050*/  STL [R1+0x34], R3 ;  /* 0x0000340301007387 */ /* 0x0009e80000100800 */
[----:B------:R4:W-:Y:S04]  /*9060*/  STL [R1+0x38], R0 ;  /* 0x0000380001007387 */ /* 0x0009e80000100800 */
[----:B------:R4:W-:Y:S01]  /*9070*/  STL [R1+0x30], R2 ;  /* 0x0000300201007387 */ /* 0x0009e20000100800 */
[-C--:B------:R-:W-:Y:S08]  /*9080*/  HMMA.16816.F32 R148, R128, R156.reuse, R148 ;  /* 0x0000009c8094723c */ /* 0x080ff00000001894 */
        /* <DEDUP_REMOVED lines=8> */
[C---:B-1----:R-:W-:Y:S08]  /*9110*/  HMMA.16816.F32 R72, R124.reuse, R80, R72 ;  /* 0x000000507c48723c */ /* 0x042ff00000001848 */
[C---:B------:R-:W-:Y:S08]  /*9120*/  HMMA.16816.F32 R76, R124.reuse, R82, R76 ;  /* 0x000000527c4c723c */ /* 0x040ff0000000184c */
[C---:B--2---:R-:W-:Y:S08]  /*9130*/  HMMA.16816.F32 R88, R124.reuse, R96, R88 ;  /* 0x000000607c58723c */ /* 0x044ff00000001858 */
        /* <DEDUP_REMOVED lines=15> */
[----:B----4-:R-:W2:Y:S01]  /*9230*/  LDL.LU R246, [R1+0x3c] ;  /* 0x00003c0001f67983 */ /* 0x010ea20000300800 */
[----:B------:R-:W-:Y:S01]  /*9240*/  IMAD.U32 R0, RZ, RZ, UR10 ;  /* 0x0000000aff007e24 */ /* 0x000fe2000f8e00ff */
        /* <DEDUP_REMOVED lines=10> */
[----:B--2---:R-:W-:-:S05]  /*92f0*/  IMAD R2, R247, -0x2, R246 ;  /* 0xfffffffef7027824 */ /* 0x004fca00078e02f6 */
[----:B------:R-:W-:-:S05]  /*9300*/  IADD3 R0, R0, -UR11, R2 ;  /* 0x8000000b00007c10 */ /* 0x000fca000fffe002 */
[----:B------:R1:W-:Y:S04]  /*9310*/  STL [R1+0x3c], R0 ;  /* 0x00003c0001007387 */ /* 0x0003e80000100800 */
[----:B------:R-:W2:Y:S04]  /*9320*/  LDL R247, [R1+0x50] ;  /* 0x0000500001f77983 */ /* 0x000ea80000100800 */
[----:B------:R-:W3:Y:S01]  /*9330*/  LDL.64 R244, [R1+0x40] ;  /* 0x0000400001f47983 */ /* 0x000ee20000100a00 */
[----:B--2---:R-:W-:Y:S02]  /*9340*/  ISETP.GE.AND P2, PT, R247, c[0x0][0x220], PT ;  /* 0x00008800f7007a0c */ /* 0x004fe40003f46270 */
[----:B---3--:R-:W-:Y:S01]  /*9350*/  ISETP.GE.AND P3, PT, R244, c[0x0][0x220], PT ;  /* 0x00008800f4007a0c */ /* 0x008fe20003f66270 */
[----:B-1----:R-:W-:Y:S05]  /*9360*/  BRA `(.L_x_374) ;  /* 0x000004e000007947 */ /* 0x002fea0003800000 */
.L_x_376:
        /* <DEDUP_REMOVED lines=14> */
[----:B------:R-:W-:Y:S02]  /*9450*/  @!P3 LEA R6, P6, R4, c[0x0][0x168], 0x1 ;  /* 0x00005a000406ba11 */ /* 0x000fe400078c08ff */
        /* <DEDUP_REMOVED lines=63> */
.L_x_374:
[----:B------:R-:W2:Y:S01]  /*9850*/  LDL.64 R2, [R1+0x60] ;  /* 0x0000600001027983 */ /* 0x000ea20000100a00 */
        /* <DEDUP_REMOVED lines=76> */
[----:B------:R-:W-:Y:S08]  /*9d20*/  LDSM.16.M88.4 R64, [R231] ;  /* 0x00000000e740783b */ /* 0x000ff00000000200 */
        /* <DEDUP_REMOVED lines=162> */
[----:B------:R-:W1:Y:S01]  /*a750*/  MUFU.TANH R2, R4 ;  /* 0x0000000400027308 */ /* 0x000e620000002400 */
[----:B------:R-:W-:Y:S02]  /*a760*/  FMUL.FTZ R5, R5, c[0x0][0x2ec] ;  /* 0x0000bb0005057a20 */ /* 0x000fe40000410000 */
[----:B------:R-:W-:Y:S02]  /*a770*/  FMUL.FTZ R6, R6, c[0x0][0x2ec] ;  /* 0x0000bb0006067a20 */ /* 0x000fe40000410000 */
[----:B------:R-:W-:Y:S04]  /*a780*/  FMUL.FTZ R8, R8, c[0x0][0x2ec] ;  /* 0x0000bb0008087a20 */ /* 0x000fe80000410000 */
[----:B------:R-:W-:Y:S01]  /*a790*/  FMUL.FTZ R9, R9, c[0x0][0x2ec] ;  /* 0x0000bb0009097a20 */ /* 0x000fe20000410000 */
[----:B------:R-:W2:Y:S01]  /*a7a0*/  MUFU.TANH R0, R5 ;  /* 0x0000000500007308 */ /* 0x000ea20000002400 */
[----:B------:R-:W-:Y:S02]  /*a7b0*/  FMUL.FTZ R10, R10, c[0x0][0x2ec] ;  /* 0x0000bb000a0a7a20 */ /* 0x000fe40000410000 */
[----:B------:R-:W-:Y:S02]  /*a7c0*/  FMUL.FTZ R11, R11, c[0x0][0x2ec] ;  /* 0x0000bb000b0b7a20 */ /* 0x000fe40000410000 */
[----:B------:R-:W-:Y:S02]  /*a7d0*/  FMUL.FTZ R7, R7, c[0x0][0x2ec] ;  /* 0x0000bb0007077a20 */ /* 0x000fe40000410000 */
[----:B------:R-:W-:Y:S02]  /*a7e0*/  FMUL.FTZ R12, R12, c[0x0][0x2ec] ;  /* 0x0000bb000c0c7a20 */ /* 0x000fe40000410000 */
[----:B------:R-:W-:Y:S01]  /*a7f0*/  FMUL.FTZ R13, R13, c[0x0][0x2ec] ;  /* 0x0000bb000d0d7a20 */ /* 0x000fe20000410000 */
[----:B------:R-:W-:Y:S01]  /*a800*/  MUFU.TANH R252, R6 ;  /* 0x0000000600fc7308 */ /* 0x000fe20000002400 */
[----:B------:R-:W-:Y:S02]  /*a810*/  FMUL.FTZ R15, R15, c[0x0][0x2ec] ;  /* 0x0000bb000f0f7a20 */ /* 0x000fe40000410000 */
[----:B------:R-:W-:Y:S01]  /*a820*/  FMUL.FTZ R14, R14, c[0x0][0x2ec] ;  /* 0x0000bb000e0e7a20 */ /* 0x000fe20000410000 */
[----:B-1----:R1:W-:Y:S01]  /*a830*/  STL [R1], R2 ;  /* 0x0000000201007387 */ /* 0x0023e20000100800 */
[----:B------:R-:W-:Y:S02]  /*a840*/  FMUL.FTZ R16, R16, c[0x0][0x2ec] ;  /* 0x0000bb0010107a20 */ /* 0x000fe40000410000 */
[----:B------:R-:W-:Y:S02]  /*a850*/  FMUL.FTZ R17, R17, c[0x0][0x2ec] ;  /* 0x0000bb0011117a20 */ /* 0x000fe40000410000 */
[----:B------:R-:W-:Y:S01]  /*a860*/  FMUL.FTZ R18, R18, c[0x0][0x2ec] ;  /* 0x0000bb0012127a20 */ /* 0x000fe20000410000 */
[----:B------:R3:W-:Y:S01]  /*a870*/  MUFU.TANH R251, R7 ;  /* 0x0000000700fb7308 */ /* 0x0007e20000002400 */
[----:B------:R-:W-:Y:S01]  /*a880*/  FMUL.FTZ R19, R19, c[0x0][0x2ec] ;  /* 0x0000bb0013137a20 */ /* 0x000fe20000410000 */
[----:B--2---:R2:W-:Y:S08]  /*a890*/  STL [R1+0x8], R0 ;  /* 0x0000080001007387 */ /* 0x0045f00000100800 */
[----:B------:R-:W-:Y:S10]  /*a8a0*/  MUFU.TANH R248, R14 ;  /* 0x0000000e00f87308 */ /* 0x000ff40000002400 */
[----:B-1----:R-:W-:Y:S01]  /*a8b0*/  MUFU.TANH R2, R10 ;  /* 0x0000000a00027308 */ /* 0x002fe20000002400 */
[----:B---3--:R-:W1:Y:S09]  /*a8c0*/  LDSM.16.M88.4 R4, [R229+0x2800] ;  /* 0x00280000e504783b */ /* 0x008e720000000200 */
[----:B--2---:R-:W2:Y:S10]  /*a8d0*/  MUFU.TANH R0, R8 ;  /* 0x0000000800007308 */ /* 0x004eb40000002400 */
[----:B------:R-:W-:Y:S10]  /*a8e0*/  MUFU.TANH R247, R16 ;  /* 0x0000001000f77308 */ /* 0x000ff40000002400 */
[----:B------:R-:W-:Y:S01]  /*a8f0*/  MUFU.TANH R246, R17 ;  /* 0x0000001100f67308 */ /* 0x000fe20000002400 */
[----:B--2---:R2:W-:Y:S09]  /*a900*/  STL [R1+0x4], R0 ;  /* 0x0000040001007387 */ /* 0x0045f20000100800 */
[----:B------:R-:W-:Y:S01]  /*a910*/  MUFU.TANH R142, R18 ;  /* 0x00000012008e7308 */ /* 0x000fe20000002400 */
[-C--:B-1----:R-:W-:Y:S09]  /*a920*/  HMMA.16816.F32 R20, R220, R4.reuse, R20 ;  /* 0x00000004dc14723c */ /* 0x082ff20000001814 */
[----:B------:R-:W-:Y:S01]  /*a930*/  MUFU.TANH R211, R19 ;  /* 0x0000001300d37308 */ /* 0x000fe20000002400 */
[C---:B------:R-:W-:Y:S09]  /*a940*/  HMMA.16816.F32 R24, R212.reuse, R4, R24 ;  /* 0x00000004d418723c */ /* 0x040ff20000001818 */
[----:B--2---:R-:W1:Y:S01]  /*a950*/  MUFU.TANH R0, R9 ;  /* 0x0000000900007308 */ /* 0x004e620000002400 */
[-C--:B------:R-:W-:Y:S04]  /*a960*/  HMMA.16816.F32 R28, R212, R6.reuse, R28 ;  /* 0x00000006d41c723c */ /* 0x080fe8000000181c */
[----:B------:R-:W-:Y:S04]  /*a970*/  FMUL.FTZ R20, R20, c[0x0][0x2ec] ;  /* 0x0000bb0014147a20 */ /* 0x000fe80000410000 */
[C---:B------:R-:W-:Y:S01]  /*a980*/  HMMA.16816.F32 R32, R220.reuse, R6, R32 ;  /* 0x00000006dc20723c */ /* 0x040fe20000001820 */
[----:B------:R-:W-:Y:S01]  /*a990*/  LDSM.16.M88.4 R4, [R229+0x3800] ;  /* 0x00380000e504783b */ /* 0x000fe20000000200 */
[----:B------:R-:W-:Y:S02]  /*a9a0*/  MUFU.TANH R219, R20 ;  /* 0x0000001400db7308 */ /* 0x000fe40000002400 */
[----:B------:R-:W-:Y:S02]  /*a9b0*/  FMUL.FTZ R23, R23, c[0x0][0x2ec] ;  /* 0x0000bb0017177a20 */ /* 0x000fe40000410000 */
[----:B------:R-:W-:Y:S02]  /*a9c0*/  FMUL.FTZ R21, R21, c[0x0][0x2ec] ;  /* 0x0000bb0015157a20 */ /* 0x000fe40000410000 */
[----:B------:R-:W-:Y:S04]  /*a9d0*/  FMUL.FTZ R24, R24, c[0x0][0x2ec] ;  /* 0x0000bb0018187a20 */ /* 0x000fe80000410000 */
[----:B------:R-:W-:Y:S01]  /*a9e0*/  FMUL.FTZ R25, R25, c[0x0][0x2ec] ;  /* 0x0000bb0019197a20 */ /* 0x000fe20000410000 */
[----:B------:R-:W-:Y:S01]  /*a9f0*/  MUFU.TANH R209, R23 ;  /* 0x0000001700d17308 */ /* 0x000fe20000002400 */
[----:B------:R-:W-:Y:S01]  /*aa00*/  FMUL.FTZ R22, R22, c[0x0][0x2ec] ;  /* 0x0000bb0016167a20 */ /* 0x000fe20000410000 */
[----:B-1----:R1:W-:Y:S01]  /*aa10*/  STL [R1+0x10], R0 ;  /* 0x0000100001007387 */ /* 0x0023e20000100800 */
[----:B------:R-:W-:Y:S02]  /*aa20*/  FMUL.FTZ R26, R26, c[0x0][0x2ec] ;  /* 0x0000bb001a1a7a20 */ /* 0x000fe40000410000 */
[----:B------:R-:W-:Y:S01]  /*aa30*/  FMUL.FTZ R27, R27, c[0x0][0x2ec] ;  /* 0x0000bb001b1b7a20 */ /* 0x000fe20000410000 */
[----:B------:R2:W-:Y:S01]  /*aa40*/  STL [R1+0x20], R2 ;  /* 0x0000200201007387 */ /* 0x0005e20000100800 */
        /* <DEDUP_REMOVED lines=9> */
[----:B------:R-:W-:Y:S09]  /*aae0*/  FMUL.FTZ R31, R31, c[0x0][0x2ec] ;  /* 0x0000bb001f1f7a20 */ /* 0x000ff20000410000 */
[----:B-1----:R1:W3:Y:S10]  /*aaf0*/  MUFU.TANH R0, R11 ;  /* 0x0000000b00007308 */ /* 0x0022f40000002400 */
[----:B--2---:R-:W2:Y:S10]  /*ab00*/  MUFU.TANH R2, R12 ;  /* 0x0000000c00027308 */ /* 0x004eb40000002400 */
[----:B------:R-:W-:Y:S01]  /*ab10*/  MUFU.TANH R136, R33 ;  /* 0x0000002100887308 */ /* 0x000fe20000002400 */
[----:B-1----:R-:W1:Y:S01]  /*ab20*/  LDSM.16.M88.4 R8, [R229+0x3000] ;  /* 0x00300000e508783b */ /* 0x002e620000000200 */
[----:B------:R-:W-:Y:S08]  /*ab30*/  DEPBAR.LE SB0, 0x0 ;  /* 0x000080000000791a */ /* 0x000ff00000000000 */
[----:B------:R-:W-:Y:S01]  /*ab40*/  MUFU.TANH R134, R34 ;  /* 0x0000002200867308 */ /* 0x000fe20000002400 */
[----:B---3--:R3:W-:Y:S04]  /*ab50*/  STL [R1+0x28], R0 ;  /* 0x0000280001007387 */ /* 0x0087e80000100800 */
[----:B--2---:R-:W-:Y:S05]  /*ab60*/  STL [R1+0x18], R2 ;  /* 0x0000180201007387 */ /* 0x004fea0000100800 */
[----:B------:R-:W-:Y:S01]  /*ab70*/  MUFU.TANH R218, R21 ;  /* 0x0000001500da7308 */ /* 0x000fe20000002400 */
[----:B------:R-:W-:Y:S09]  /*ab80*/  BAR.SYNC.DEFER_BLOCKING 0x0 ;  /* 0x0000000000007b1d */ /* 0x000ff20000010000 */
[----:B------:R-:W-:Y:S10]  /*ab90*/  MUFU.TANH R208, R22 ;  /* 0x0000001600d07308 */ /* 0x000ff40000002400 */
[----:B---3--:R-:W2:Y:S01]  /*aba0*/  MUFU.TANH R0, R13 ;  /* 0x0000000d00007308 */ /* 0x008ea20000002400 */
[-C--:B-1----:R-:W-:Y:S09]  /*abb0*/  HMMA.16816.F32 R36, R220, R8.reuse, R36 ;  /* 0x00000008dc24723c */ /* 0x082ff20000001824 */
[----:B------:R-:W-:Y:S01]  /*abc0*/  MUFU.TANH R245, R26 ;  /* 0x0000001a00f57308 */ /* 0x000fe20000002400 */
[C---:B------:R-:W-:Y:S09]  /*abd0*/  HMMA.16816.F32 R40, R212.reuse, R8, R40 ;  /* 0x00000008d428723c */ /* 0x040ff20000001828 */
[----:B------:R-:W-:Y:S01]  /*abe0*/  MUFU.TANH R249, R27 ;  /* 0x0000001b00f97308 */ /* 0x000fe20000002400 */
[-C--:B------:R-:W-:Y:S01]  /*abf0*/  HMMA.16816.F32 R44, R212, R10.reuse, R44 ;  /* 0x0000000ad42c723c */ /* 0x080fe2000000182c */
[----:B--2---:R1:W-:Y:S03]  /*ac00*/  STL [R1+0x24], R0 ;  /* 0x0000240001007387 */ /* 0x0043e60000100800 */
[----:B------:R-:W-:Y:S04]  /*ac10*/  FMUL.FTZ R36, R36, c[0x0][0x2ec] ;  /* 0x0000bb0024247a20 */ /* 0x000fe80000410000 */
[C---:B------:R-:W-:Y:S01]  /*ac20*/  HMMA.16816.F32 R48, R220.reuse, R10, R48 ;  /* 0x0000000adc30723c */ /* 0x040fe20000001830 */
[----:B------:R-:W-:Y:S03]  /*ac30*/  MUFU.TANH R216, R28 ;  /* 0x0000001c00d87308 */ /* 0x000fe60000002400 */
[----:B------:R-:W-:Y:S02]  /*ac40*/  FMUL.FTZ R38, R38, c[0x0][0x2ec] ;  /* 0x0000bb0026267a20 */ /* 0x000fe40000410000 */
[----:B------:R-:W-:Y:S02]  /*ac50*/  FMUL.FTZ R33, R37, c[0x0][0x2ec] ;  /* 0x0000bb0025217a20 */ /* 0x000fe40000410000 */
[----:B------:R-:W-:Y:S01]  /*ac60*/  FMUL.FTZ R42, R42, c[0x0][0x2ec] ;  /* 0x0000bb002a2a7a20 */ /* 0x000fe20000410000 */
[-C--:B------:R-:W-:Y:S02]  /*ac70*/  HMMA.16816.F32 R52, R220, R4.reuse, R52 ;  /* 0x00000004dc34723c */ /* 0x080fe40000001834 */
[----:B------:R-:W-:Y:S01]  /*ac80*/  MUFU.TANH R135, R36 ;  /* 0x0000002400877308 */ /* 0x000fe20000002400 */
[----:B------:R-:W-:Y:S02]  /*ac90*/  FMUL.FTZ R40, R40, c[0x0][0x2ec] ;  /* 0x0000bb0028287a20 */ /* 0x000fe40000410000 */
[----:B------:R-:W-:Y:S02]  /*aca0*/  FMUL.FTZ R39, R39, c[0x0][0x2ec] ;  /* 0x0000bb0027277a20 */ /* 0x000fe40000410000 */
[----:B------:R-:W-:Y:S01]  /*acb0*/  FMUL.FTZ R45, R45, c[0x0][0x2ec] ;  /* 0x0000bb002d2d7a20 */ /* 0x000fe20000410000 */
[C---:B------:R-:W-:Y:S04]  /*acc0*/  HMMA.16816.F32 R56, R212.reuse, R4, R56 ;  /* 0x00000004d438723c */ /* 0x040fe80000001838 */
[----:B-1----:R-:W1:Y:S01]  /*acd0*/  MUFU.TANH R0, R15 ;  /* 0x0000000f00007308 */ /* 0x002e620000002400 */
[----:B------:R-:W-:Y:S02]  /*ace0*/  FMUL.FTZ R47, R47, c[0x0][0x2ec] ;  /* 0x0000bb002f2f7a20 */ /* 0x000fe40000410000 */
[----:B------:R-:W-:Y:S01]  /*acf0*/  FMUL.FTZ R32, R48, c[0x0][0x2ec] ;  /* 0x0000bb0030207a20 */ /* 0x000fe20000410000 */
[-C--:B------:R-:W-:Y:S04]  /*ad00*/  HMMA.16816.F32 R60, R212, R6.reuse, R60 ;  /* 0x00000006d43c723c */ /* 0x080fe8000000183c */
[----:B------:R-:W-:Y:S02]  /*ad10*/  FMUL.FTZ R25, R49, c[0x0][0x2ec] ;  /* 0x0000bb0031197a20 */ /* 0x000fe40000410000 */
[----:B------:R2:W-:Y:S01]  /*ad20*/  MUFU.TANH R36, R38 ;  /* 0x0000002600247308 */ /* 0x0005e20000002400 */
[----:B------:R-:W-:Y:S01]  /*ad30*/  FMUL.FTZ R23, R50, c[0x0][0x2ec] ;  /* 0x0000bb0032177a20 */ /* 0x000fe20000410000 */
[----:B------:R-:W-:Y:S04]  /*ad40*/  HMMA.16816.F32 R64, R220, R6, R64 ;  /* 0x00000006dc40723c */ /* 0x000fe80000001840 */
[----:B------:R-:W-:Y:S02]  /*ad50*/  FMUL.FTZ R52, R52, c[0x0][0x2ec] ;  /* 0x0000bb0034347a20 */ /* 0x000fe40000410000 */
[----:B------:R-:W-:Y:S02]  /*ad60*/  FMUL.FTZ R53, R53, c[0x0][0x2ec] ;  /* 0x0000bb0035357a20 */ /* 0x000fe40000410000 */
[----:B------:R-:W-:Y:S01]  /*ad70*/  MUFU.TANH R143, R45 ;  /* 0x0000002d008f7308 */ /* 0x000fe20000002400 */
[----:B------:R-:W-:Y:S01]  /*ad80*/  FMUL.FTZ R55, R55, c[0x0][0x2ec] ;  /* 0x0000bb0037377a20 */ /* 0x000fe20000410000 */
[----:B-1----:R1:W-:Y:S02]  /*ad90*/  STL [R1+0xc], R0 ;  /* 0x00000c0001007387 */ /* 0x0023e40000100800 */
[----:B------:R-:W-:Y:S02]  /*ada0*/  FMUL.FTZ R56, R56, c[0x0][0x2ec] ;  /* 0x0000bb0038387a20 */ /* 0x000fe40000410000 */
[----:B------:R-:W-:Y:S02]  /*adb0*/  FMUL.FTZ R57, R57, c[0x0][0x2ec] ;  /* 0x0000bb0039397a20 */ /* 0x000fe40000410000 */
[----:B------:R-:W-:Y:S02]  /*adc0*/  FMUL.FTZ R58, R58, c[0x0][0x2ec] ;  /* 0x0000bb003a3a7a20 */ /* 0x000fe40000410000 */
[----:B------:R3:W-:Y:S01]  /*add0*/  MUFU.TANH R45, R47 ;  /* 0x0000002f002d7308 */ /* 0x0007e20000002400 */
[----:B------:R-:W-:Y:S02]  /*ade0*/  FMUL.FTZ R59, R59, c[0x0][0x2ec] ;  /* 0x0000bb003b3b7a20 */ /* 0x000fe40000410000 */
[----:B------:R-:W-:Y:S02]  /*adf0*/  FMUL.FTZ R60, R60, c[0x0][0x2ec] ;  /* 0x0000bb003c3c7a20 */ /* 0x000fe40000410000 */
[----:B------:R-:W-:Y:S02]  /*ae00*/  FMUL.FTZ R61, R61, c[0x0][0x2ec] ;  /* 0x0000bb003d3d7a20 */ /* 0x000fe40000410000 */
[----:B------:R-:W-:Y:S02]  /*ae10*/  FMUL.FTZ R2, R63, c[0x0][0x2ec] ;  /* 0x0000bb003f027a20 */ /* 0x000fe40000410000 */
[----:B--2---:R-:W-:Y:S01]  /*ae20*/  FMUL.FTZ R38, R64, c[0x0][0x2ec] ;  /* 0x0000bb0040267a20 */ /* 0x004fe20000410000 */
[----:B------:R-:W-:Y:S01]  /*ae30*/  MUFU.TANH R21, R29 ;  /* 0x0000001d00157308 */ /* 0x000fe20000002400 */
        /* <DEDUP_REMOVED lines=8> */
[----:B---3--:R-:W-:Y:S02]  /*aec0*/  FMUL.FTZ R47, R51, c[0x0][0x2ec] ;  /* 0x0000bb00332f7a20 */ /* 0x008fe40000410000 */
[----:B------:R-:W-:Y:S03]  /*aed0*/  FMUL.FTZ R62, R62, c[0x0][0x2ec] ;  /* 0x0000bb003e3e7a20 */ /* 0x000fe60000410000 */
[----:B------:R-:W-:Y:S10]  /*aee0*/  MUFU.TANH R250, R30 ;  /* 0x0000001e00fa7308 */ /* 0x000ff40000002400 */
[----:B------:R-:W-:Y:S01]  /*aef0*/  MUFU.TANH R22, R31 ;  /* 0x0000001f00167308 */ /* 0x000fe20000002400 */
[----:B-1----:R1:W-:Y:S01]  /*af00*/  STL [R1+0x14], R0 ;  /* 0x0000140001007387 */ /* 0x0023e20000100800 */
[----:B------:R-:W-:Y:S08]  /*af10*/  FMUL.FTZ R24, R54, c[0x0][0x2ec] ;  /* 0x0000bb0036187a20 */ /* 0x000ff00000410000 */
[----:B------:R-:W-:Y:S10]  /*af20*/  MUFU.TANH R133, R35 ;  /* 0x0000002300857308 */ /* 0x000ff40000002400 */
[----:B------:R-:W-:Y:S10]  /*af30*/  MUFU.TANH R33, R33 ;  /* 0x0000002100217308 */ /* 0x000ff40000002400 */
[----:B-1----:R-:W1:Y:S10]  /*af40*/  MUFU.TANH R0, R42 ;  /* 0x0000002a00007308 */ /* 0x002e740000002400 */
[----:B------:R2:W3:Y:S10]  /*af50*/  MUFU.TANH R26, R39 ;  /* 0x00000027001a7308 */ /* 0x0004f40000002400 */
[----:B------:R2:W4:Y:S01]  /*af60*/  MUFU.TANH R244, R40 ;  /* 0x0000002800f47308 */ /* 0x0005220000002400 */
[----:B-1----:R2:W-:Y:S09]  /*af70*/  STL [R1+0x1c], R0 ;  /* 0x00001c0001007387 */ /* 0x0025f20000100800 */
        /* <DEDUP_REMOVED lines=19> */
[----:B------:R-:W1:Y:S10]  /*b0b0*/  MUFU.TANH R2, R2 ;  /* 0x0000000200027308 */ /* 0x000e740000002400 */
[----:B------:R-:W1:Y:S10]  /*b0c0*/  MUFU.TANH R38, R38 ;  /* 0x0000002600267308 */ /* 0x000e740000002400 */
[----:B------:R-:W1:Y:S10]  /*b0d0*/  MUFU.TANH R34, R34 ;  /* 0x0000002200227308 */ /* 0x000e740000002400 */
[----:B------:R-:W1:Y:S10]  /*b0e0*/  MUFU.TANH R66, R66 ;  /* 0x0000004200427308 */ /* 0x000e740000002400 */
[----:B------:R-:W1:Y:S02]  /*b0f0*/  MUFU.TANH R67, R67 ;  /* 0x0000004300437308 */ /* 0x000e640000002400 */
[----:B-1234-:R-:W-:-:S05]  /*b100*/  @P4 BRA `(.L_x_376) ;  /* 0xffffe26000004947 */ /* 0x01efca000383ffff */
.L_x_375:
[----:B------:R-:W2:Y:S01]  /*b110*/  LDL.LU R4, [R1] ;  /* 0x0000000001047983 */ /* 0x000ea20000300800 */
[----:B------:R-:W-:Y:S01]  /*b120*/  UIMAD UR10, UR21, -0x40, UR5 ;  /* 0xffffffc0150a78a4 */ /* 0x000fe2000f8e0205 */
[----:B------:R-:W-:Y:S01]  /*b130*/  IMAD.MOV.U32 R46, RZ, RZ, R21 ;  /* 0x000000ffff2e7224 */ /* 0x000fe200078e0015 */
[----:B------:R-:W-:Y:S01]  /*b140*/  MOV R39, R22 ;  /* 0x0000001600277202 */ /* 0x000fe20000000f00 */
[----:B-1----:R-:W3:Y:S01]  /*b150*/  LDL.LU R11, [R1+0x14] ;  /* 0x00001400010b7983 */ /* 0x002ee20000300800 */
[----:B------:R-:W-:Y:S01]  /*b160*/  MOV R44, R20 ;  /* 0x00000014002c7202 */ /* 0x000fe20000000f00 */
[----:B------:R-:W-:Y:S01]  /*b170*/  IMAD.MOV.U32 R51, RZ, RZ, R35 ;  /* 0x000000ffff337224 */ /* 0x000fe200078e0023 */
[----:B------:R-:W-:Y:S01]  /*b180*/  MOV R48, R45 ;  /* 0x0000002d00307202 */ /* 0x000fe20000000f00 */
[----:B------:R-:W4:Y:S01]  /*b190*/  LDL.LU R5, [R1+0x10] ;  /* 0x0000100001057983 */ /* 0x000f220000300800 */
[----:B------:R-:W-:Y:S01]  /*b1a0*/  MOV R213, R44 ;  /* 0x0000002c00d57202 */ /* 0x000fe20000000f00 */
[----:B------:R-:W-:Y:S01]  /*b1b0*/  IMAD.MOV.U32 R212, RZ, RZ, R46 ;  /* 0x000000ffffd47224 */ /* 0x000fe200078e002e */
[----:B------:R-:W-:Y:S01]  /*b1c0*/  MOV R62, R48 ;  /* 0x00000030003e7202 */ /* 0x000fe20000000f00 */
[----:B------:R-:W4:Y:S01]  /*b1d0*/  LDL.LU R10, [R1+0x20] ;  /* 0x00002000010a7983 */ /* 0x000f220000300800 */
[----:B------:R-:W-:Y:S02]  /*b1e0*/  MOV R64, R51 ;  /* 0x0000003300407202 */ /* 0x000fe40000000f00 */
[----:B------:R-:W-:Y:S01]  /*b1f0*/  MOV R54, R39 ;  /* 0x0000002700367202 */ /* 0x000fe20000000f00 */
[----:B------:R-:W4:Y:S01]  /*b200*/  LDL.LU R9, [R1+0x4] ;  /* 0x0000040001097983 */ /* 0x000f220000300800 */
[----:B------:R-:W-:Y:S02]  /*b210*/  MOV R49, R40 ;  /* 0x0000002800317202 */ /* 0x000fe40000000f00 */
[----:B------:R-:W-:Y:S01]  /*b220*/  MOV R65, R54 ;  /* 0x0000003600417202 */ /* 0x000fe20000000f00 */
[----:B------:R-:W4:Y:S01]  /*b230*/  LDL.LU R6, [R1+0x8] ;  /* 0x0000080001067983 */ /* 0x000f220000300800 */
[----:B------:R-:W-:Y:S03]  /*b240*/  MOV R63, R49 ;  /* 0x00000031003f7202 */ /* 0x000fe60000000f00 */
[----:B------:R-:W4:Y:S04]  /*b250*/  LDL.LU R7, [R1+0x18] ;  /* 0x0000180001077983 */ /* 0x000f280000300800 */
[----:B------:R-:W4:Y:S04]  /*b260*/  LDL.LU R8, [R1+0xc] ;  /* 0x00000c0001087983 */ /* 0x000f280000300800 */
[----:B------:R-:W4:Y:S04]  /*b270*/  LDL.LU R3, [R1+0x28] ;  /* 0x0000280001037983 */ /* 0x000f280000300800 */
[----:B------:R-:W4:Y:S04]  /*b280*/  LDL.LU R0, [R1+0x24] ;  /* 0x0000240001007983 */ /* 0x000f280000300800 */
[----:B------:R-:W4:Y:S04]  /*b290*/  LDL R15, [R1+0x3c] ;  /* 0x00003c00010f7983 */ /* 0x000f280000100800 */
        /* <DEDUP_REMOVED lines=15> */
[----:B------:R1:W-:Y:S01]  /*b390*/  STL [R1+0x74], R224 ;  /* 0x000074e001007387 */ /* 0x0003e20000100800 */
[----:B--2---:R-:W-:Y:S02]  /*b3a0*/  MOV R28, R4 ;  /* 0x00000004001c7202 */ /* 0x004fe40000000f00 */
[----:B---3--:R-:W-:Y:S04]  /*b3b0*/  MOV R14, R11 ;  /* 0x0000000b000e7202 */ /* 0x008fe80000000f00 */
[----:B------:R-:W-:Y:S02]  /*b3c0*/  MOV R18, R14 ;  /* 0x0000000e00127202 */ /* 0x000fe40000000f00 */
[----:B----4-:R-:W-:Y:S02]  /*b3d0*/  MOV R27, R5 ;  /* 0x00000005001b7202 */ /* 0x010fe40000000f00 */
        /* <DEDUP_REMOVED lines=14> */
[----:B------:R-:W-:Y:S01]  /*b4c0*/  IMAD.U32 R0, RZ, RZ, UR21 ;  /* 0x00000015ff007e24 */ /* 0x000fe2000f8e00ff */
[----:B------:R-:W-:Y:S01]  /*b4d0*/  MOV R42, R9 ;  /* 0x00000009002a7202 */ /* 0x000fe20000000f00 */
[----:B------:R-:W-:Y:S01]  /*b4e0*/  UIADD3 UR21, UR21, -0x1, URZ ;  /* 0xffffffff15157890 */ /* 0x000fe2000fffe03f */
[----:B------:R-:W-:Y:S01]  /*b4f0*/  MOV R41, R8 ;  /* 0x0000000800297202 */ /* 0x000fe20000000f00 */
[----:B------:R-:W-:Y:S01]  /*b500*/  IMAD R0, R0, -0x40, R15 ;  /* 0xffffffc000007824 */ /* 0x000fe200078e020f */
[----:B------:R-:W-:Y:S02]  /*b510*/  MOV R222, R43 ;  /* 0x0000002b00de7202 */ /* 0x000fe40000000f00 */
[----:B------:R-:W-:Y:S02]  /*b520*/  MOV R215, R41 ;  /* 0x0000002900d77202 */ /* 0x000fe40000000f00 */
[----:B------:R-:W-:Y:S02]  /*b530*/  IABS R3, R0 ;  /* 0x0000000000037213 */ /* 0x000fe40000000000 */
[C---:B------:R-:W-:Y:S02]  /*b540*/  IADD3 R6, -R0.reuse, -0x8, RZ ;  /* 0xfffffff800067810 */ /* 0x040fe40007ffe1ff */
[----:B------:R-:W-:Y:S02]  /*b550*/  MOV R11, R3 ;  /* 0x00000003000b7202 */ /* 0x000fe40000000f00 */
[----:B------:R-:W-:Y:S02]  /*b560*/  IADD3 R3, R15, UR10, RZ ;  /* 0x0000000a0f037c10 */ /* 0x000fe4000fffe0ff */
[----:B------:R-:W-:Y:S02]  /*b570*/  IADD3 R8, R0, -0x8, RZ ;  /* 0xfffffff800087810 */ /* 0x000fe40007ffe0ff */
[----:B------:R-:W2:Y:S01]  /*b580*/  I2F R11, R11 ;  /* 0x0000000b000b7306 */ /* 0x000ea20000201400 */
[----:B------:R-:W-:Y:S02]  /*b590*/  IABS R4, R3 ;  /* 0x0000000300047213 */ /* 0x000fe40000000000 */
[----:B------:R-:W-:Y:S02]  /*b5a0*/  ISETP.GE.AND P0, PT, R8, RZ, PT ;  /* 0x000000ff0800720c */ /* 0x000fe40003f06270 */
[----:B------:R-:W-:Y:S02]  /*b5b0*/  MOV R21, R4 ;  /* 0x0000000400157202 */ /* 0x000fe40000000f00 */
[C---:B------:R-:W-:Y:S02]  /*b5c0*/  IADD3 R4, R0.reuse, 0x8, RZ ;  /* 0x0000000800047810 */ /* 0x040fe40007ffe0ff */
[----:B------:R-:W-:Y:S02]  /*b5d0*/  IADD3 R9, R0, -0x1, RZ ;  /* 0xffffffff00097810 */ /* 0x000fe40007ffe0ff */
[----:B------:R-:W3:Y:S01]  /*b5e0*/  I2F R21, R21 ;  /* 0x0000001500157306 */ /* 0x000ee20000201400 */
[----:B------:R-:W-:Y:S02]  /*b5f0*/  ISETP.GE.AND P6, PT, R4, RZ, PT ;  /* 0x000000ff0400720c */ /* 0x000fe40003fc6270 */
[----:B------:R-:W-:Y:S02]  /*b600*/  ISETP.GE.AND P5, PT, R9, RZ, PT ;  /* 0x000000ff0900720c */ /* 0x000fe40003fa6270 */
[----:B------:R-:W-:Y:S02]  /*b610*/  SEL R12, R6, R4, !P6 ;  /* 0x00000004060c7207 */ /* 0x000fe40007000000 */
[C---:B------:R-:W-:Y:S02]  /*b620*/  IADD3 R6, R0.reuse, -0x10, RZ ;  /* 0xfffffff000067810 */ /* 0x040fe40007ffe0ff */
[----:B------:R-:W-:Y:S01]  /*b630*/  @!P0 IADD3 R8, -R0, 0x8, RZ ;  /* 0x0000000800088810 */ /* 0x000fe20007ffe1ff */
[----:B------:R-:W4:Y:S01]  /*b640*/  I2F R22, R12 ;  /* 0x0000000c00167306 */ /* 0x000f220000201400 */
[----:B------:R-:W-:Y:S02]  /*b650*/  ISETP.GE.AND P0, PT, R6, RZ, PT ;  /* 0x000000ff0600720c */ /* 0x000fe40003f06270 */
[C---:B------:R-:W-:Y:S01]  /*b660*/  IADD3 R15, R0.reuse, -0x38, RZ ;  /* 0xffffffc8000f7810 */ /* 0x040fe20007ffe0ff */
[C---:B--2---:R-:W-:Y:S01]  /*b670*/  FFMA.FTZ R45, R11.reuse, -UR4, R142 ;  /* 0x800000040b2d7c23 */ /* 0x044fe2000801008e */
[C---:B------:R-:W-:Y:S01]  /*b680*/  IADD3 R7, R0.reuse, -0x9, RZ ;  /* 0xfffffff700077810 */ /* 0x040fe20007ffe0ff */
[----:B------:R-:W-:Y:S01]  /*b690*/  FFMA.FTZ R28, R11, -UR4, R28 ;  /* 0x800000040b1c7c23 */ /* 0x000fe2000801001c */
[C---:B------:R-:W-:Y:S02]  /*b6a0*/  @!P5 IADD3 R9, -R0.reuse, 0x1, RZ ;  /* 0x000000010009d810 */ /* 0x040fe40007ffe1ff */
[C---:B------:R-:W-:Y:S01]  /*b6b0*/  IADD3 R11, R0.reuse, -0x20, RZ ;  /* 0xffffffe0000b7810 */ /* 0x040fe20007ffe0ff */
[----:B------:R-:W2:Y:S01]  /*b6c0*/  I2F R20, R8 ;  /* 0x0000000800147306 */ /* 0x000ea20000201400 */
[----:B------:R-:W-:Y:S02]  /*b6d0*/  ISETP.GE.AND P1, PT, R7, RZ, PT ;  /* 0x000000ff0700720c */ /* 0x000fe40003f26270 */
[C---:B------:R-:W-:Y:S01]  /*b6e0*/  IADD3 R13, R0.reuse, -0x11, RZ ;  /* 0xffffffef000d7810 */ /* 0x040fe20007ffe0ff */
[C---:B---3--:R-:W-:Y:S01]  /*b6f0*/  FFMA.FTZ R30, R21.reuse, -UR4, R30 ;  /* 0x80000004151e7c23 */ /* 0x048fe2000801001e */
[C---:B------:R-:W-:Y:S01]  /*b700*/  @!P0 IADD3 R6, -R0.reuse, 0x10, RZ ;  /* 0x0000001000068810 */ /* 0x040fe20007ffe1ff */
[----:B------:R-:W-:Y:S01]  /*b710*/  FFMA.FTZ R46, R21, -UR4, R248 ;  /* 0x80000004152e7c23 */ /* 0x000fe200080100f8 */
[C---:B------:R-:W-:Y:S02]  /*b720*/  IADD3 R14, R0.reuse, -0x19, RZ ;  /* 0xffffffe7000e7810 */ /* 0x040fe40007ffe0ff */
[C---:B------:R-:W-:Y:S01]  /*b730*/  IADD3 R5, R0.reuse, 0x7, RZ ;  /* 0x0000000700057810 */ /* 0x040fe20007ffe0ff */
[----:B------:R-:W3:Y:S01]  /*b740*/  I2F R16, R9 ;  /* 0x0000000900107306 */ /* 0x000ee20000201400 */
[----:B------:R-:W-:Y:S02]  /*b750*/  IADD3 R10, -R0, -0x7, RZ ;  /* 0xfffffff9000a7810 */ /* 0x000fe40007ffe1ff */
[----:B------:R-:W-:Y:S01]  /*b760*/  ISETP.GE.AND P5, PT, R5, RZ, PT ;  /* 0x000000ff0500720c */ /* 0x000fe20003fa6270 */
[----:B----4-:R-:W-:Y:S01]  /*b770*/  FFMA.FTZ R35, R22, -UR4, R252 ;  /* 0x8000000416237c23 */ /* 0x010fe200080100fc */
[C---:B------:R-:W-:Y:S02]  /*b780*/  IADD3 R12, R0.reuse, -0x18, RZ ;  /* 0xffffffe8000c7810 */ /* 0x040fe40007ffe0ff */
[----:B------:R-:W-:Y:S02]  /*b790*/  @!P1 IADD3 R7, -R0, 0x9, RZ ;  /* 0x0000000900079810 */ /* 0x000fe40007ffe1ff */
[----:B------:R-:W-:Y:S01]  /*b7a0*/  ISETP.GE.AND P0, PT, R12, RZ, PT ;  /* 0x000000ff0c00720c */ /* 0x000fe20003f06270 */
[----:B------:R-:W4:Y:S01]  /*b7b0*/  I2F R18, R6 ;  /* 0x0000000600127306 */ /* 0x000f220000201400 */
[----:B------:R-:W-:Y:S02]  /*b7c0*/  ISETP.GE.AND P1, PT, R13, RZ, PT ;  /* 0x000000ff0d00720c */ /* 0x000fe40003f26270 */
[----:B------:R-:W-:Y:S01]  /*b7d0*/  SEL R10, R10, R5, !P5 ;  /* 0x000000050a0a7207 */ /* 0x000fe20006800000 */
[----:B--2---:R-:W-:Y:S01]  /*b7e0*/  FFMA.FTZ R29, R20, -UR4, R247 ;  /* 0x80000004141d7c23 */ /* 0x004fe200080100f7 */
[----:B------:R-:W-:Y:S01]  /*b7f0*/  IADD3 R8, R0, -0x28, RZ ;  /* 0xffffffd800087810 */ /* 0x000fe20007ffe0ff */
[----:B------:R-:W-:Y:S01]  /*b800*/  FFMA.FTZ R48, R20, -UR4, R208 ;  /* 0x8000000414307c23 */ /* 0x000fe200080100d0 */
[C---:B------:R-:W-:Y:S02]  /*b810*/  IADD3 R20, R0.reuse, 0x37, RZ ;  /* 0x0000003700147810 */ /* 0x040fe40007ffe0ff */
[----:B------:R-:W-:Y:S01]  /*b820*/  MOV R220, R42 ;  /* 0x0000002a00dc7202 */ /* 0x000fe20000000f00 */
[----:B------:R-:W2:Y:S01]  /*b830*/  I2F R17, R10 ;  /* 0x0000000a00117306 */ /* 0x000ea20000201400 */
[----:B------:R-:W-:Y:S02]  /*b840*/  @!P6 IADD3 R4, -R3, 0x38, RZ ;  /* 0x000000380304e810 */ /* 0x000fe40007ffe1ff */
[----:B------:R-:W-:Y:S01]  /*b850*/  @!P0 IADD3 R12, -R0, 0x18, RZ ;  /* 0x00000018000c8810 */ /* 0x000fe20007ffe1ff */
[C---:B---3--:R-:W-:Y:S01]  /*b860*/  FFMA.FTZ R39, R16.reuse, -UR4, R211 ;  /* 0x8000000410277c23 */ /* 0x048fe200080100d3 */
[----:B------:R-:W-:Y:S01]  /*b870*/  ISETP.GE.AND P0, PT, R15, RZ, PT ;  /* 0x000000ff0f00720c */ /* 0x000fe20003f06270 */
[----:B------:R-:W-:Y:S01]  /*b880*/  FFMA.FTZ R31, R16, -UR4, R31 ;  /* 0x80000004101f7c23 */ /* 0x000fe2000801001f */
[C---:B------:R-:W-:Y:S02]  /*b890*/  IADD3 R9, R0.reuse, -0x21, RZ ;  /* 0xffffffdf00097810 */ /* 0x040fe40007ffe0ff */
[----:B------:R-:W-:Y:S01]  /*b8a0*/  @!P1 IADD3 R13, -R0, 0x11, RZ ;  /* 0x00000011000d9810 */ /* 0x000fe20007ffe1ff */
[----:B------:R-:W1:Y:S01]  /*b8b0*/  I2F R19, R7 ;  /* 0x0000000700137306 */ /* 0x000e620000201400 */
[----:B------:R-:W-:Y:S02]  /*b8c0*/  ISETP.GE.AND P1, PT, R14, RZ, PT ;  /* 0x000000ff0e00720c */ /* 0x000fe40003f26270 */
[----:B------:R-:W-:Y:S01]  /*b8d0*/  IADD3 R16, R0, 0x2f, RZ ;  /* 0x0000002f00107810 */ /* 0x000fe20007ffe0ff */
[----:B----4-:R-:W-:Y:S01]  /*b8e0*/  FFMA.FTZ R44, R18, -UR4, R219 ;  /* 0x80000004122c7c23 */ /* 0x010fe200080100db */
[----:B------:R-:W-:Y:S01]  /*b8f0*/  IADD3 R6, R0, 0x38, RZ ;  /* 0x0000003800067810 */ /* 0x000fe20007ffe0ff */
[----:B------:R-:W-:Y:S01]  /*b900*/  FFMA.FTZ R51, R18, -UR4, R134 ;  /* 0x8000000412337c23 */ /* 0x000fe20008010086 */
[C---:B------:R-:W-:Y:S02]  /*b910*/  IADD3 R18, R0.reuse, 0x30, RZ ;  /* 0x0000003000127810 */ /* 0x040fe40007ffe0ff */
[C---:B------:R-:W-:Y:S01]  /*b920*/  @!P0 IADD3 R15, -R0.reuse, 0x38, RZ ;  /* 0x00000038000f8810 */ /* 0x040fe20007ffe1ff */
[----:B------:R-:W3:Y:S01]  /*b930*/  I2F R12, R12 ;  /* 0x0000000c000c7306 */ /* 0x000ee20000201400 */
[----:B------:R-:W-:Y:S02]  /*b940*/  ISETP.GE.AND P0, PT, R11, RZ, PT ;  /* 0x000000ff0b00720c */ /* 0x000fe40003f06270 */
[----:B------:R-:W-:Y:S01]  /*b950*/  @!P5 IADD3 R5, -R3, 0x39, RZ ;  /* 0x000000390305d810 */ /* 0x000fe20007ffe1ff */
[----:B--2---:R-:W-:Y:S01]  /*b960*/  FFMA.FTZ R40, R17, -UR4, R251 ;  /* 0x8000000411287c23 */ /* 0x004fe200080100fb */
[C---:B------:R-:W-:Y:S02]  /*b970*/  @!P1 IADD3 R14, -R0.reuse, 0x19, RZ ;  /* 0x00000019000e9810 */ /* 0x040fe40007ffe1ff */
[----:B------:R-:W-:Y:S03]  /*b980*/  IADD3 R10, R0, 0x3f, RZ ;  /* 0x0000003f000a7810 */ /* 0x000fe60007ffe0ff */
[----:B------:R2:W4:Y:S01]  /*b990*/  I2F R17, R13 ;  /* 0x0000000d00117306 */ /* 0x0005220000201400 */
[----:B------:R-:W-:Y:S03]  /*b9a0*/  ISETP.GE.AND P1, PT, R10, RZ, PT ;  /* 0x000000ff0a00720c */ /* 0x000fe60003f26270 */
[C---:B------:R-:W-:Y:S01]  /*b9b0*/  @!P0 IADD3 R11, -R0.reuse, 0x20, RZ ;  /* 0x00000020000b8810 */ /* 0x040fe20007ffe1ff */
[----:B-1----:R-:W-:Y:S01]  /*b9c0*/  FFMA.FTZ R224, R19, -UR4, R209 ;  /* 0x8000000413e07c23 */ /* 0x002fe200080100d1 */
[----:B------:R-:W-:Y:S01]  /*b9d0*/  ISETP.GE.AND P0, PT, R9, RZ, PT ;  /* 0x000000ff0900720c */ /* 0x000fe20003f06270 */
[----:B------:R-:W-:Y:S01]  /*b9e0*/  FFMA.FTZ R27, R19, -UR4, R246 ;  /* 0x80000004131b7c23 */ /* 0x000fe200080100f6 */
[C---:B------:R-:W-:Y:S02]  /*b9f0*/  IADD3 R7, R0.reuse, -0x39, RZ ;  /* 0xffffffc700077810 */ /* 0x040fe40007ffe0ff */
[----:B------:R-:W1:Y:S01]  /*ba00*/  I2F R14, R14 ;  /* 0x0000000e000e7306 */ /* 0x000e620000201400 */
[----:B------:R-:W-:Y:S03]  /*ba10*/  IADD3 R19, R0, -0x29, RZ ;  /* 0xffffffd700137810 */ /* 0x000fe60007ffe0ff */
[----:B------:R-:W-:Y:S01]  /*ba20*/  @!P1 IADD3 R10, -R3, 0x1, RZ ;  /* 0x00000001030a9810 */ /* 0x000fe20007ffe1ff */
[C---:B---3--:R-:W-:Y:S01]  /*ba30*/  FFMA.FTZ R49, R12.reuse, -UR4, R36 ;  /* 0x800000040c317c23 */ /* 0x048fe20008010024 */
[----:B------:R-:W-:Y:S01]  /*ba40*/  ISETP.GE.AND P1, PT, R7, RZ, PT ;  /* 0x000000ff0700720c */ /* 0x000fe20003f26270 */
[----:B------:R-:W-:Y:S01]  /*ba50*/  FFMA.FTZ R42, R12, -UR4, R137 ;  /* 0x800000040c2a7c23 */ /* 0x000fe20008010089 */
[C---:B------:R-:W-:Y:S02]  /*ba60*/  IADD3 R12, R0.reuse, 0x20, RZ ;  /* 0x00000020000c7810 */ /* 0x040fe40007ffe0ff */
[----:B------:R-:W-:Y:S01]  /*ba70*/  @!P0 IADD3 R9, -R0, 0x21, RZ ;  /* 0x0000002100098810 */ /* 0x000fe20007ffe1ff */
[----:B------:R-:W3:Y:S01]  /*ba80*/  I2F R15, R15 ;  /* 0x0000000f000f7306 */ /* 0x000ee20000201400 */
[----:B------:R-:W-:Y:S02]  /*ba90*/  ISETP.GE.AND P0, PT, R8, RZ, PT ;  /* 0x000000ff0800720c */ /* 0x000fe40003f06270 */
[C---:B--2---:R-:W-:Y:S01]  /*baa0*/  IADD3 R13, R0.reuse, 0x48, RZ ;  /* 0x00000048000d7810 */ /* 0x044fe20007ffe0ff */
[C---:B----4-:R-:W-:Y:S02]  /*bab0*/  FFMA.FTZ R43, R17.reuse, -UR4, R218 ;  /* 0x80000004112b7c23 */ /* 0x050fe400080100da */
[----:B------:R-:W-:Y:S01]  /*bac0*/  FFMA.FTZ R50, R17, -UR4, R133 ;  /* 0x8000000411327c23 */ /* 0x000fe20008010085 */
[C---:B------:R-:W-:Y:S02]  /*bad0*/  IADD3 R17, R0.reuse, -0x30, RZ ;  /* 0xffffffd000117810 */ /* 0x040fe40007ffe0ff */
[----:B------:R-:W-:Y:S01]  /*bae0*/  @!P1 IADD3 R7, -R0, 0x39, RZ ;  /* 0x0000003900079810 */ /* 0x000fe20007ffe1ff */
[----:B------:R-:W2:Y:S01]  /*baf0*/  I2F R10, R10 ;  /* 0x0000000a000a7306 */ /* 0x000ea20000201400 */
[----:B------:R-:W-:Y:S01]  /*bb00*/  ISETP.GE.AND P1, PT, R6, RZ, PT ;  /* 0x000000ff0600720c */ /* 0x000fe20003f26270 */
[----:B-1----:R-:W-:Y:S02]  /*bb10*/  FFMA.FTZ R54, R14, -UR4, R26 ;  /* 0x800000040e367c23 */ /* 0x002fe4000801001a */
[----:B------:R-:W-:Y:S01]  /*bb20*/  @!P0 IADD3 R8, -R0, 0x28, RZ ;  /* 0x0000002800088810 */ /* 0x000fe20007ffe1ff */
[----:B------:R-:W-:Y:S01]  /*bb30*/  FFMA.FTZ R41, R14, -UR4, R136 ;  /* 0x800000040e297c23 */ /* 0x000fe20008010088 */
[----:B------:R-:W-:Y:S02]  /*bb40*/  ISETP.GE.AND P0, PT, R20, RZ, PT ;  /* 0x000000ff1400720c */ /* 0x000fe40003f06270 */
[C---:B------:R-:W-:Y:S02]  /*bb50*/  IADD3 R14, R0.reuse, 0x27, RZ ;  /* 0x00000027000e7810 */ /* 0x040fe40007ffe0ff */
[----:B------:R-:W1:Y:S04]  /*bb60*/  I2F R11, R11 ;  /* 0x0000000b000b7306 */ /* 0x000e680000201400 */
[----:B------:R-:W-:Y:S01]  /*bb70*/  @!P1 IADD3 R6, -R3, 0x8, RZ ;  /* 0x0000000803069810 */ /* 0x000fe20007ffe1ff */
[----:B---3--:R-:W-:Y:S01]  /*bb80*/  FFMA.FTZ R38, R15, -UR4, R38 ;  /* 0x800000040f267c23 */ /* 0x008fe20008010026 */
[----:B------:R-:W-:Y:S02]  /*bb90*/  ISETP.GE.AND P1, PT, R13, RZ, PT ;  /* 0x000000ff0d00720c */ /* 0x000fe40003f26270 */
[----:B------:R-:W-:Y:S02]  /*bba0*/  IADD3 R15, R0, 0x28, RZ ;  /* 0x00000028000f7810 */ /* 0x000fe40007ffe0ff */
[C---:B------:R-:W-:Y:S01]  /*bbb0*/  @!P0 IADD3 R20, -R3.reuse, 0x9, RZ ;  /* 0x0000000903148810 */ /* 0x040fe20007ffe1ff */
[----:B------:R-:W3:Y:S01]  /*bbc0*/  I2F R9, R9 ;  /* 0x0000000900097306 */ /* 0x000ee20000201400 */
[----:B------:R-:W-:Y:S01]  /*bbd0*/  ISETP.GE.AND P0, PT, R18, RZ, PT ;  /* 0x000000ff1200720c */ /* 0x000fe20003f06270 */
[C---:B--2---:R-:W-:Y:S02]  /*bbe0*/  FFMA.FTZ R36, R10.reuse, -UR4, R222 ;  /* 0x800000040a247c23 */ /* 0x044fe400080100de */
[----:B------:R-:W-:Y:S02]  /*bbf0*/  IMAD.MOV.U32 R222, RZ, RZ, R37 ;  /* 0x000000ffffde7224 */ /* 0x000fe400078e0025 */
[----:B------:R-:W-:Y:S02]  /*bc00*/  FFMA.FTZ R26, R10, -UR4, R223 ;  /* 0x800000040a1a7c23 */ /* 0x000fe400080100df */
[----:B------:R-:W-:Y:S02]  /*bc10*/  @!P1 IADD3 R13, -R3, -0x8, RZ ;  /* 0xfffffff8030d9810 */ /* 0x000fe40007ffe1ff */
[----:B------:R-:W2:Y:S01]  /*bc20*/  I2F R20, R20 ;  /* 0x0000001400147306 */ /* 0x000ea20000201400 */
[----:B------:R-:W-:Y:S01]  /*bc30*/  ISETP.GE.AND P1, PT, R19, RZ, PT ;  /* 0x000000ff1300720c */ /* 0x000fe20003f26270 */
[----:B-1----:R-:W-:Y:S02]  /*bc40*/  FFMA.FTZ R37, R11, -UR4, R135 ;  /* 0x800000040b257c23 */ /* 0x002fe40008010087 */
[----:B------:R-:W-:Y:S01]  /*bc50*/  @!P0 IADD3 R18, -R3, 0x10, RZ ;  /* 0x0000001003128810 */ /* 0x000fe20007ffe1ff */
[----:B------:R-:W-:Y:S01]  /*bc60*/  FFMA.FTZ R142, R11, -UR4, R23 ;  /* 0x800000040b8e7c23 */ /* 0x000fe20008010017 */
[----:B------:R-:W-:Y:S02]  /*bc70*/  ISETP.GE.AND P0, PT, R16, RZ, PT ;  /* 0x000000ff1000720c */ /* 0x000fe40003f06270 */
[C---:B------:R-:W-:Y:S02]  /*bc80*/  IADD3 R11, R0.reuse, 0x1f, RZ ;  /* 0x0000001f000b7810 */ /* 0x040fe40007ffe0ff */
[----:B------:R-:W1:Y:S01]  /*bc90*/  I2F R7, R7 ;  /* 0x0000000700077306 */ /* 0x000e620000201400 */
[C---:B------:R-:W-:Y:S03]  /*bca0*/  IADD3 R10, R0.reuse, -0x31, RZ ;  /* 0xffffffcf000a7810 */ /* 0x040fe60007ffe0ff */
[C---:B------:R-:W-:Y:S01]  /*bcb0*/  @!P1 IADD3 R19, -R0.reuse, 0x29, RZ ;  /* 0x0000002900139810 */ /* 0x040fe20007ffe1ff */
[----:B---3--:R-:W-:Y:S01]  /*bcc0*/  FFMA.FTZ R47, R9, -UR4, R47 ;  /* 0x80000004092f7c23 */ /* 0x008fe2000801002f */
[----:B------:R-:W-:Y:S01]  /*bcd0*/  ISETP.GE.AND P1, PT, R17, RZ, PT ;  /* 0x000000ff1100720c */ /* 0x000fe20003f26270 */
[----:B------:R-:W-:Y:S01]  /*bce0*/  FFMA.FTZ R33, R9, -UR4, R33 ;  /* 0x8000000409217c23 */ /* 0x000fe20008010021 */
[----:B------:R-:W-:Y:S02]  /*bcf0*/  IADD3 R9, R0, 0x18, RZ ;  /* 0x0000001800097810 */ /* 0x000fe40007ffe0ff */
[----:B------:R-:W-:Y:S01]  /*bd00*/  @!P0 IADD3 R16, -R3, 0x11, RZ ;  /* 0x0000001103108810 */ /* 0x000fe20007ffe1ff */
[----:B------:R-:W3:Y:S01]  /*bd10*/  I2F R6, R6 ;  /* 0x0000000600067306 */ /* 0x000ee20000201400 */
[----:B------:R-:W-:Y:S01]  /*bd20*/  ISETP.GE.AND P0, PT, R14, RZ, PT ;  /* 0x000000ff0e00720c */ /* 0x000fe20003f06270 */
[C---:B--2---:R-:W-:Y:S02]  /*bd30*/  FFMA.FTZ R21, R20.reuse, -UR4, R215 ;  /* 0x8000000414157c23 */ /* 0x044fe400080100d7 */
[----:B------:R-:W-:Y:S04]  /*bd40*/  FFMA.FTZ R249, R20, -UR4, R249 ;  /* 0x8000000414f97c23 */ /* 0x000fe800080100f9 */
[C---:B------:R-:W-:Y:S02]  /*bd50*/  @!P1 IADD3 R17, -R0.reuse, 0x30, RZ ;  /* 0x0000003000119810 */ /* 0x040fe40007ffe1ff */
[----:B------:R-:W-:Y:S01]  /*bd60*/  ISETP.GE.AND P1, PT, R15, RZ, PT ;  /* 0x000000ff0f00720c */ /* 0x000fe20003f26270 */
[----:B------:R-:W2:Y:S01]  /*bd70*/  I2F R8, R8 ;  /* 0x0000000800087306 */ /* 0x000ea20000201400 */
[----:B-1----:R-:W-:Y:S02]  /*bd80*/  FFMA.FTZ R34, R7, -UR4, R34 ;  /* 0x8000000407227c23 */ /* 0x002fe40008010022 */
[----:B------:R-:W-:Y:S02]  /*bd90*/  @!P0 IADD3 R14, -R3, 0x19, RZ ;  /* 0x00000019030e8810 */ /* 0x000fe40007ffe1ff */
[----:B------:R-:W-:Y:S02]  /*bda0*/  ISETP.GE.AND P0, PT, R11, RZ, PT ;  /* 0x000000ff0b00720c */ /* 0x000fe40003f06270 */
[----:B------:R-:W-:Y:S03]  /*bdb0*/  IADD3 R7, R0, 0x10, RZ ;  /* 0x0000001000077810 */ /* 0x000fe60007ffe0ff */
[----:B------:R-:W1:Y:S02]  /*bdc0*/  I2F R14, R14 ;  /* 0x0000000e000e7306 */ /* 0x000e640000201400 */
[C---:B------:R-:W-:Y:S01]  /*bdd0*/  @!P1 IADD3 R15, -R3.reuse, 0x18, RZ ;  /* 0x00000018030f9810 */ /* 0x040fe20007ffe1ff */
[----:B---3--:R-:W-:Y:S01]  /*bde0*/  FFMA.FTZ R23, R6, -UR4, R221 ;  /* 0x8000000406177c23 */ /* 0x008fe200080100dd */
[----:B------:R-:W-:Y:S01]  /*bdf0*/  ISETP.GE.AND P1, PT, R12, RZ, PT ;  /* 0x000000ff0c00720c */ /* 0x000fe20003f26270 */
[----:B------:R-:W-:Y:S01]  /*be00*/  FFMA.FTZ R252, R6, -UR4, R245 ;  /* 0x8000000406fc7c23 */ /* 0x000fe200080100f5 */
[----:B------:R-:W-:Y:S02]  /*be10*/  MOV R221, R220 ;  /* 0x000000dc00dd7202 */ /* 0x000fe40000000f00 */
[C---:B------:R-:W-:Y:S02]  /*be20*/  @!P0 IADD3 R11, -R3.reuse, 0x21, RZ ;  /* 0x00000021030b8810 */ /* 0x040fe40007ffe1ff */
[----:B------:R-:W-:Y:S01]  /*be30*/  ISETP.GE.AND P0, PT, R10, RZ, PT ;  /* 0x000000ff0a00720c */ /* 0x000fe20003f06270 */
[----:B------:R-:W3:Y:S01]  /*be40*/  I2F R18, R18 ;  /* 0x0000001200127306 */ /* 0x000ee20000201400 */
[----:B------:R-:W-:Y:S01]  /*be50*/  IADD3 R6, R0, 0xf, RZ ;  /* 0x0000000f00067810 */ /* 0x000fe20007ffe0ff */
[C---:B--2---:R-:W-:Y:S02]  /*be60*/  FFMA.FTZ R220, R8.reuse, -UR4, R24 ;  /* 0x8000000408dc7c23 */ /* 0x044fe40008010018 */
[----:B------:R-:W-:Y:S02]  /*be70*/  FFMA.FTZ R32, R8, -UR4, R32 ;  /* 0x8000000408207c23 */ /* 0x000fe40008010020 */
[----:B------:R-:W-:Y:S02]  /*be80*/  @!P1 IADD3 R12, -R3, 0x20, RZ ;  /* 0x00000020030c9810 */ /* 0x000fe40007ffe1ff */
[----:B------:R-:W-:Y:S02]  /*be90*/  ISETP.GE.AND P1, PT, R9, RZ, PT ;  /* 0x000000ff0900720c */ /* 0x000fe40003f26270 */
[C---:B------:R-:W-:Y:S01]  /*bea0*/  IADD3 R8, R0.reuse, 0x17, RZ ;  /* 0x0000001700087810 */ /* 0x040fe20007ffe0ff */
[----:B------:R-:W2:Y:S01]  /*beb0*/  I2F R16, R16 ;  /* 0x0000001000107306 */ /* 0x000ea20000201400 */
[----:B------:R-:W-:Y:S01]  /*bec0*/  @!P0 IADD3 R10, -R0, 0x31, RZ ;  /* 0x00000031000a8810 */ /* 0x000fe20007ffe1ff */
[----:B-1----:R-:W-:Y:S01]  /*bed0*/  FFMA.FTZ R215, R14, -UR4, R212 ;  /* 0x800000040ed77c23 */ /* 0x002fe200080100d4 */
[----:B------:R-:W-:Y:S02]  /*bee0*/  MOV R212, R65 ;  /* 0x0000004100d47202 */ /* 0x000fe40000000f00 */
[----:B------:R-:W4:Y:S01]  /*bef0*/  LDL.LU R65, [R1+0x1c] ;  /* 0x00001c0001417983 */ /* 0x000f220000300800 */
[----:B------:R-:W-:Y:S02]  /*bf00*/  ISETP.GE.AND P0, PT, R7, RZ, PT ;  /* 0x000000ff0700720c */ /* 0x000fe40003f06270 */
[----:B------:R-:W-:Y:S02]  /*bf10*/  IADD3 R0, R0, 0x47, RZ ;  /* 0x0000004700007810 */ /* 0x000fe40007ffe0ff */
[C---:B------:R-:W-:Y:S01]  /*bf20*/  @!P1 IADD3 R9, -R3.reuse, 0x28, RZ ;  /* 0x0000002803099810 */ /* 0x040fe20007ffe1ff */
[----:B------:R-:W1:Y:S01]  /*bf30*/  I2F R15, R15 ;  /* 0x0000000f000f7306 */ /* 0x000e620000201400 */
[----:B------:R-:W-:Y:S01]  /*bf40*/  ISETP.GE.AND P1, PT, R8, RZ, PT ;  /* 0x000000ff0800720c */ /* 0x000fe20003f26270 */
[C---:B---3--:R-:W-:Y:S02]  /*bf50*/  FFMA.FTZ R214, R18.reuse, -UR4, R214 ;  /* 0x8000000412d67c23 */ /* 0x048fe400080100d6 */
[----:B------:R-:W-:Y:S04]  /*bf60*/  FFMA.FTZ R250, R18, -UR4, R250 ;  /* 0x8000000412fa7c23 */ /* 0x000fe800080100fa */
[C---:B------:R-:W-:Y:S02]  /*bf70*/  @!P0 IADD3 R7, -R3.reuse, 0x30, RZ ;  /* 0x0000003003078810 */ /* 0x040fe40007ffe1ff */
[----:B------:R-:W-:Y:S01]  /*bf80*/  ISETP.GE.AND P0, PT, R0, RZ, PT ;  /* 0x000000ff0000720c */ /* 0x000fe20003f06270 */
[----:B------:R-:W3:Y:S01]  /*bf90*/  I2F R12, R12 ;  /* 0x0000000c000c7306 */ /* 0x000ee20000201400 */
[C---:B--2---:R-:W-:Y:S02]  /*bfa0*/  FFMA.FTZ R213, R16.reuse, -UR4, R213 ;  /* 0x8000000410d57c23 */ /* 0x044fe400080100d5 */
[C---:B------:R-:W-:Y:S01]  /*bfb0*/  @!P1 IADD3 R8, -R3.reuse, 0x29, RZ ;  /* 0x0000002903089810 */ /* 0x040fe20007ffe1ff */
[----:B------:R-:W-:Y:S01]  /*bfc0*/  FFMA.FTZ R212, R16, -UR4, R212 ;  /* 0x8000000410d47c23 */ /* 0x000fe200080100d4 */
[----:B------:R-:W-:Y:S05]  /*bfd0*/  ISETP.GE.AND P1, PT, R6, RZ, PT ;  /* 0x000000ff0600720c */ /* 0x000fea0003f26270 */
[----:B------:R-:W2:Y:S02]  /*bfe0*/  I2F R19, R19 ;  /* 0x0000001300137306 */ /* 0x000ea40000201400 */
[----:B------:R-:W-:Y:S01]  /*bff0*/  @!P0 IADD3 R0, -R3, -0x7, RZ ;  /* 0xfffffff903008810 */ /* 0x000fe20007ffe1ff */
[----:B-1----:R-:W-:Y:S05]  /*c000*/  FFMA.FTZ R216, R15, -UR4, R216 ;  /* 0x800000040fd87c23 */ /* 0x002fea00080100d8 */
[----:B------:R-:W-:Y:S02]  /*c010*/  @!P1 IADD3 R6, -R3, 0x31, RZ ;  /* 0x0000003103069810 */ /* 0x000fe40007ffe1ff */
[----:B------:R-:W1:Y:S01]  /*c020*/  I2F R3, R0 ;  /* 0x0000000000037306 */ /* 0x000e620000201400 */
[----:B---3--:R-:W-:Y:S09]  /*c030*/  FFMA.FTZ R247, R12, -UR4, R244 ;  /* 0x800000040cf77c23 */ /* 0x008ff200080100f4 */
[----:B------:R-:W3:Y:S01]  /*c040*/  I2F R0, R4 ;  /* 0x0000000400007306 */ /* 0x000ee20000201400 */
[C---:B--2---:R-:W-:Y:S02]  /*c050*/  FFMA.FTZ R25, R19.reuse, -UR4, R25 ;  /* 0x8000000413197c23 */ /* 0x044fe40008010019 */
[----:B------:R-:W-:Y:S07]  /*c060*/  FFMA.FTZ R55, R19, -UR4, R55 ;  /* 0x8000000413377c23 */ /* 0x000fee0008010037 */
[----:B------:R-:W2:Y:S01]  /*c070*/  I2F R11, R11 ;  /* 0x0000000b000b7306 */ /* 0x000ea20000201400 */
[----:B-1----:R-:W-:Y:S01]  /*c080*/  FFMA.FTZ R24, R3, -UR4, R221 ;  /* 0x8000000403187c23 */ /* 0x002fe200080100dd */
[----:B------:R-:W-:Y:S04]  /*c090*/  FMNMX.FTZ R3, R30, R139, !PT ;  /* 0x0000008b1e037209 */ /* 0x000fe80007810000 */
[----:B------:R-:W-:Y:S04]  /*c0a0*/  FMNMX.FTZ R3, R26, R3, !PT ;  /* 0x000000031a037209 */ /* 0x000fe80007810000 */
[----:B------:R-:W1:Y:S01]  /*c0b0*/  I2F R13, R13 ;  /* 0x0000000d000d7306 */ /* 0x000e620000201400 */
[----:B------:R-:W-:Y:S01]  /*c0c0*/  FMNMX.FTZ R3, R23, R3, !PT ;  /* 0x0000000317037209 */ /* 0x000fe20007810000 */
[----:B---3--:R-:W-:Y:S01]  /*c0d0*/  FFMA.FTZ R251, R0, -UR4, R60 ;  /* 0x8000000400fb7c23 */ /* 0x008fe2000801003c */
[----:B------:R-:W-:Y:S02]  /*c0e0*/  FMNMX.FTZ R4, R28, R132, !PT ;  /* 0x000000841c047209 */ /* 0x000fe40007810000 */
[----:B------:R-:W-:Y:S02]  /*c0f0*/  FMNMX.FTZ R3, R21, R3, !PT ;  /* 0x0000000315037209 */ /* 0x000fe40007810000 */
[----:B------:R-:W-:Y:S03]  /*c100*/  FMNMX.FTZ R4, R31, R4, !PT ;  /* 0x000000041f047209 */ /* 0x000fe60007810000 */
[----:B------:R3:W3:Y:S01]  /*c110*/  I2F R0, R6 ;  /* 0x0000000600007306 */ /* 0x0006e20000201400 */
[----:B------:R-:W-:Y:S02]  /*c120*/  FMNMX.FTZ R3, R214, R3, !PT ;  /* 0x00000003d6037209 */ /* 0x000fe40007810000 */
[----:B------:R-:W-:Y:S01]  /*c130*/  FMNMX.FTZ R4, R29, R4, !PT ;  /* 0x000000041d047209 */ /* 0x000fe20007810000 */
[----:B--2---:R-:W-:Y:S01]  /*c140*/  FFMA.FTZ R246, R11, -UR4, R217 ;  /* 0x800000040bf67c23 */ /* 0x004fe200080100d9 */
[----:B------:R-:W-:Y:S01]  /*c150*/  FMNMX.FTZ R3, R213, R3, !PT ;  /* 0x00000003d5037209 */ /* 0x000fe20007810000 */
[----:B------:R-:W-:Y:S01]  /*c160*/  FFMA.FTZ R62, R11, -UR4, R62 ;  /* 0x800000040b3e7c23 */ /* 0x000fe2000801003e */
[----:B------:R-:W-:Y:S02]  /*c170*/  FMNMX.FTZ R4, R27, R4, !PT ;  /* 0x000000041b047209 */ /* 0x000fe40007810000 */
[----:B------:R-:W-:Y:S01]  /*c180*/  FMNMX.FTZ R3, R216, R3, !PT ;  /* 0x00000003d8037209 */ /* 0x000fe20007810000 */
[----:B------:R-:W2:Y:S03]  /*c190*/  I2F R17, R17 ;  /* 0x0000001100117306 */ /* 0x000ea60000201400 */
[----:B------:R-:W-:Y:S01]  /*c1a0*/  FMNMX.FTZ R3, R215, R3, !PT ;  /* 0x00000003d7037209 */ /* 0x000fe20007810000 */
[----:B-1----:R-:W-:Y:S03]  /*c1b0*/  FFMA.FTZ R22, R13, -UR4, R222 ;  /* 0x800000040d167c23 */ /* 0x002fe600080100de */
[----:B------:R-:W-:Y:S03]  /*c1c0*/  FMNMX.FTZ R3, R247, R3, !PT ;  /* 0x00000003f7037209 */ /* 0x000fe60007810000 */
[----:B------:R-:W1:Y:S01]  /*c1d0*/  I2F R9, R9 ;  /* 0x0000000900097306 */ /* 0x000e620000201400 */
[----:B---3--:R-:W-:Y:S01]  /*c1e0*/  FMNMX.FTZ R6, R44, R4, !PT ;  /* 0x000000042c067209 */ /* 0x008fe20007810000 */
[C---:B------:R-:W-:Y:S01]  /*c1f0*/  FFMA.FTZ R219, R0.reuse, -UR4, R57 ;  /* 0x8000000400db7c23 */ /* 0x040fe20008010039 */
[----:B------:R-:W-:Y:S01]  /*c200*/  FMNMX.FTZ R4, R35, R140, !PT ;  /* 0x0000008c23047209 */ /* 0x000fe20007810000 */
[----:B------:R-:W-:Y:S01]  /*c210*/  FFMA.FTZ R2, R0, -UR4, R2 ;  /* 0x8000000400027c23 */ /* 0x000fe20008010002 */
[----:B------:R-:W-:Y:S05]  /*c220*/  FMNMX.FTZ R6, R43, R6, !PT ;  /* 0x000000062b067209 */ /* 0x000fea0007810000 */
[----:B------:R-:W3:Y:S01]  /*c230*/  I2F R18, R5 ;  /* 0x0000000500127306 */ /* 0x000ee20000201400 */
[----:B------:R-:W-:Y:S02]  /*c240*/  FMNMX.FTZ R4, R40, R4, !PT ;  /* 0x0000000428047209 */ /* 0x000fe40007810000 */
[----:B------:R-:W-:Y:S01]  /*c250*/  FMNMX.FTZ R6, R42, R6, !PT ;  /* 0x000000062a067209 */ /* 0x000fe20007810000 */
[----:B--2---:R-:W-:Y:S01]  /*c260*/  FFMA.FTZ R19, R17, -UR4, R52 ;  /* 0x8000000411137c23 */ /* 0x004fe20008010034 */
[----:B------:R-:W-:Y:S01]  /*c270*/  FMNMX.FTZ R4, R45, R4, !PT ;  /* 0x000000042d047209 */ /* 0x000fe20007810000 */
[----:B------:R-:W-:Y:S01]  /*c280*/  FFMA.FTZ R230, R17, -UR4, R66 ;  /* 0x8000000411e67c23 */ /* 0x000fe20008010042 */
[----:B------:R-:W-:Y:S02]  /*c290*/  FMNMX.FTZ R6, R41, R6, !PT ;  /* 0x0000000629067209 */ /* 0x000fe40007810000 */
[----:B------:R-:W-:Y:S01]  /*c2a0*/  FMNMX.FTZ R4, R39, R4, !PT ;  /* 0x0000000427047209 */ /* 0x000fe20007810000 */
[----:B------:R-:W2:Y:S01]  /*c2b0*/  I2F R10, R10 ;  /* 0x0000000a000a7306 */ /* 0x000ea20000201400 */
[----:B------:R-:W-:Y:S02]  /*c2c0*/  FMNMX.FTZ R6, R37, R6, !PT ;  /* 0x0000000625067209 */ /* 0x000fe40007810000 */
[----:B------:R-:W-:Y:S01]  /*c2d0*/  FMNMX.FTZ R4, R48, R4, !PT ;  /* 0x0000000430047209 */ /* 0x000fe20007810000 */
[----:B-1----:R-:W-:Y:S01]  /*c2e0*/  FFMA.FTZ R244, R9, -UR4, R210 ;  /* 0x8000000409f47c23 */ /* 0x002fe200080100d2 */
[----:B------:R-:W-:Y:S01]  /*c2f0*/  FMNMX.FTZ R6, R33, R6, !PT ;  /* 0x0000000621067209 */ /* 0x000fe20007810000 */
[----:B------:R-:W-:Y:S01]  /*c300*/  FFMA.FTZ R58, R9, -UR4, R58 ;  /* 0x80000004093a7c23 */ /* 0x000fe2000801003a */
[----:B------:R-:W-:Y:S02]  /*c310*/  FMNMX.FTZ R4, R224, R4, !PT ;  /* 0x00000004e0047209 */ /* 0x000fe40007810000 */
[----:B------:R-:W-:Y:S01]  /*c320*/  FMNMX.FTZ R6, R32, R6, !PT ;  /* 0x0000000620067209 */ /* 0x000fe20007810000 */
[----:B------:R-:W1:Y:S03]  /*c330*/  I2F R8, R8 ;  /* 0x0000000800087306 */ /* 0x000e660000201400 */
[----:B------:R-:W-:Y:S01]  /*c340*/  FMNMX.FTZ R6, R25, R6, !PT ;  /* 0x0000000619067209 */ /* 0x000fe20007810000 */
[----:B---3--:R-:W-:Y:S01]  /*c350*/  FFMA.FTZ R217, R18, -UR4, R61 ;  /* 0x8000000412d97c23 */ /* 0x008fe2000801003d */
[----:B------:R-:W-:Y:S02]  /*c360*/  FMNMX.FTZ R5, R51, R4, !PT ;  /* 0x0000000433057209 */ /* 0x000fe40007810000 */
[----:B------:R-:W-:Y:S02]  /*c370*/  FMNMX.FTZ R4, R246, R3, !PT ;  /* 0x00000003f6047209 */ /* 0x000fe40007810000 */
[----:B------:R-:W-:Y:S01]  /*c380*/  FMNMX.FTZ R3, R22, R141, !PT ;  /* 0x0000008d16037209 */ /* 0x000fe20007810000 */
[----:B------:R-:W3:Y:S01]  /*c390*/  I2F R7, R7 ;  /* 0x0000000700077306 */ /* 0x000ee20000201400 */
[----:B------:R-:W-:Y:S02]  /*c3a0*/  FMNMX.FTZ R4, R244, R4, !PT ;  /* 0x00000004f4047209 */ /* 0x000fe40007810000 */
[----:B------:R-:W-:Y:S01]  /*c3b0*/  FMNMX.FTZ R6, R19, R6, !PT ;  /* 0x0000000613067209 */ /* 0x000fe20007810000 */
[----:B--2---:R-:W-:Y:S01]  /*c3c0*/  FFMA.FTZ R17, R10, -UR4, R53 ;  /* 0x800000040a117c23 */ /* 0x004fe20008010035 */
[----:B------:R-:W-:Y:S01]  /*c3d0*/  FMNMX.FTZ R3, R24, R3, !PT ;  /* 0x0000000318037209 */ /* 0x000fe20007810000 */
[----:B------:R-:W-:Y:S01]  /*c3e0*/  FFMA.FTZ R218, R10, -UR4, R67 ;  /* 0x800000040ada7c23 */ /* 0x000fe20008010043 */
[----:B------:R-:W-:Y:S01]  /*c3f0*/  FMNMX.FTZ R5, R50, R5, !PT ;  /* 0x0000000532057209 */ /* 0x000fe20007810000 */
[----:B------:R-:W-:Y:S01]  /*c400*/  FFMA.FTZ R67, R14, -UR4, R64 ;  /* 0x800000040e437c23 */ /* 0x000fe20008010040 */
[----:B------:R-:W-:Y:S02]  /*c410*/  FMNMX.FTZ R6, R17, R6, !PT ;  /* 0x0000000611067209 */ /* 0x000fe40007810000 */
[----:B------:R-:W-:Y:S02]  /*c420*/  FMNMX.FTZ R3, R46, R3, !PT ;  /* 0x000000032e037209 */ /* 0x000fe40007810000 */
[----:B------:R-:W-:Y:S01]  /*c430*/  FMNMX.FTZ R6, R38, R6, !PT ;  /* 0x0000000626067209 */ /* 0x000fe20007810000 */
[----:B-1----:R-:W-:Y:S01]  /*c440*/  FFMA.FTZ R245, R8, -UR4, R143 ;  /* 0x8000000408f57c23 */ /* 0x002fe2000801008f */
[----:B------:R-:W-:Y:S01]  /*c450*/  FMNMX.FTZ R13, R36, R3, !PT ;  /* 0x00000003240d7209 */ /* 0x000fe20007810000 */
[----:B------:R-:W-:Y:S01]  /*c460*/  FFMA.FTZ R59, R8, -UR4, R59 ;  /* 0x80000004083b7c23 */ /* 0x000fe2000801003b */
[----:B------:R-:W-:Y:S02]  /*c470*/  FMNMX.FTZ R5, R49, R5, !PT ;  /* 0x0000000531057209 */ /* 0x000fe40007810000 */
[----:B------:R-:W-:Y:S02]  /*c480*/  FMNMX.FTZ R4, R245, R4, !PT ;  /* 0x00000004f5047209 */ /* 0x000fe40007810000 */
[----:B------:R-:W-:Y:S01]  /*c490*/  FMNMX.FTZ R5, R54, R5, !PT ;  /* 0x0000000536057209 */ /* 0x000fe20007810000 */
[C---:B---3--:R-:W-:Y:S03]  /*c4a0*/  FFMA.FTZ R221, R7.reuse, -UR4, R56 ;  /* 0x8000000407dd7c23 */ /* 0x048fe60008010038 */
[----:B------:R-:W-:Y:S01]  /*c4b0*/  FMNMX.FTZ R5, R142, R5, !PT ;  /* 0x000000058e057209 */ /* 0x000fe20007810000 */
[----:B------:R-:W-:Y:S02]  /*c4c0*/  FFMA.FTZ R56, R12, -UR4, R63 ;  /* 0x800000040c387c23 */ /* 0x000fe4000801003f */
[----:B------:R-:W-:Y:S01]  /*c4d0*/  FFMA.FTZ R138, R7, -UR4, R138 ;  /* 0x80000004078a7c23 */ /* 0x000fe2000801008a */
[----:B------:R-:W-:Y:S04]  /*c4e0*/  FMNMX.FTZ R4, R221, R4, !PT ;  /* 0x00000004dd047209 */ /* 0x000fe80007810000 */
        /* <DEDUP_REMOVED lines=14> */
[----:B------:R-:W-:Y:S05]  /*c5d0*/  FMNMX.FTZ R5, R218, R5, !PT ;  /* 0x00000005da057209 */ /* 0x000fea0007810000 */
[----:B------:R-:W3:Y:S01]  /*c5e0*/  SHFL.BFLY PT, R10, R5, 0x2, 0x1f ;  /* 0x0c401f00050a7f89 */ /* 0x000ee200000e0000 */
[----:B-1----:R-:W-:Y:S07]  /*c5f0*/  FMNMX.FTZ R137, R4, R137, !PT ;  /* 0x0000008904897209 */ /* 0x002fee0007810000 */
[----:B------:R-:W1:Y:S01]  /*c600*/  SHFL.BFLY PT, R9, R137, 0x1, 0x1f ;  /* 0x0c201f0089097f89 */ /* 0x000e6200000e0000 */
[----:B--2---:R-:W-:Y:S02]  /*c610*/  FMNMX.FTZ R136, R3, R136, !PT ;  /* 0x0000008803887209 */ /* 0x004fe40007810000 */
[----:B---3--:R-:W-:Y:S05]  /*c620*/  FMNMX.FTZ R5, R5, R10, !PT ;  /* 0x0000000a05057209 */ /* 0x008fea0007810000 */
[----:B------:R-:W2:Y:S01]  /*c630*/  SHFL.BFLY PT, R135, R5, 0x1, 0x1f ;  /* 0x0c201f0005877f89 */ /* 0x000ea200000e0000 */
[----:B-1----:R-:W-:Y:S04]  /*c640*/  FMNMX.FTZ R137, R137, R9, !PT ;  /* 0x0000000989897209 */ /* 0x002fe80007810000 */
[----:B------:R-:W-:Y:S02]  /*c650*/  FSETP.NEU.FTZ.AND P0, PT, R137, -INF , PT ;  /* 0xff8000008900780b */ /* 0x000fe40003f1d000 */
[----:B--2---:R-:W-:Y:S05]  /*c660*/  FMNMX.FTZ R135, R5, R135, !PT ;  /* 0x0000008705877209 */ /* 0x004fea0007810000 */
[----:B------:R-:W-:Y:S02]  /*c670*/  FMUL.FTZ R208, R135, c[0x0][0x23c] ;  /* 0x00008f0087d07a20 */ /* 0x000fe40000410000 */
[----:B----4-:R-:W-:Y:S05]  /*c680*/  FFMA.FTZ R229, R15, -UR4, R65 ;  /* 0x800000040fe57c23 */ /* 0x010fea0008010041 */
[----:B------:R-:W-:Y:S04]  /*c690*/  FMNMX.FTZ R6, R229, R6, !PT ;  /* 0x00000006e5067209 */ /* 0x000fe80007810000 */
[----:B------:R-:W-:Y:S04]  /*c6a0*/  FMNMX.FTZ R6, R67, R6, !PT ;  /* 0x0000000643067209 */ /* 0x000fe80007810000 */
[----:B------:R-:W-:Y:S02]  /*c6b0*/  FMNMX.FTZ R4, R56, R6, !PT ;  /* 0x0000000638047209 */ /* 0x000fe40007810000 */
[----:B------:R-:W1:Y:S02]  /*c6c0*/  SHFL.BFLY PT, R6, R136, 0x1, 0x1f ;  /* 0x0c201f0088067f89 */ /* 0x000e6400000e0000 */
[----:B------:R-:W-:Y:S04]  /*c6d0*/  FMNMX.FTZ R4, R62, R4, !PT ;  /* 0x000000043e047209 */ /* 0x000fe80007810000 */
[----:B------:R-:W-:Y:S04]  /*c6e0*/  FMNMX.FTZ R3, R58, R4, !PT ;  /* 0x000000043a037209 */ /* 0x000fe80007810000 */
[----:B------:R-:W-:Y:S04]  /*c6f0*/  FMNMX.FTZ R3, R59, R3, !PT ;  /* 0x000000033b037209 */ /* 0x000fe80007810000 */
[----:B------:R-:W-:Y:S04]  /*c700*/  FMNMX.FTZ R0, R138, R3, !PT ;  /* 0x000000038a007209 */ /* 0x000fe80007810000 */
[----:B------:R-:W-:Y:S01]  /*c710*/  FMNMX.FTZ R3, R2, R0, !PT ;  /* 0x0000000002037209 */ /* 0x000fe20007810000 */
[----:B------:R-:W-:Y:S04]  /*c720*/  FADD.FTZ R0, -R137, R132 ;  /* 0x0000008489007221 */ /* 0x000fe80000010100 */
[----:B------:R-:W-:Y:S01]  /*c730*/  FMUL.FTZ R0, R0, c[0x0][0x23c] ;  /* 0x00008f0000007a20 */ /* 0x000fe20000410000 */
[----:B------:R-:W2:Y:S01]  /*c740*/  SHFL.BFLY PT, R4, R3, 0x2, 0x1f ;  /* 0x0c401f0003047f89 */ /* 0x000ea200000e0000 */
[----:B-1----:R-:W-:Y:S02]  /*c750*/  FMNMX.FTZ R136, R136, R6, !PT ;  /* 0x0000000688887209 */ /* 0x002fe40007810000 */
[----:B------:R1:W3:Y:S03]  /*c760*/  MUFU.EX2 R133, R0 ;  /* 0x0000000000857308 */ /* 0x0002e60000000800 */
[C---:B-1----:R-:W-:Y:S02]  /*c770*/  FADD.FTZ R0, -R136.reuse, R139 ;  /* 0x0000008b88007221 */ /* 0x042fe40000010100 */
[----:B------:R-:W-:Y:S02]  /*c780*/  FMUL.FTZ R139, R136, c[0x0][0x23c] ;  /* 0x00008f00888b7a20 */ /* 0x000fe40000410000 */
[----:B------:R-:W-:Y:S01]  /*c790*/  FMUL.FTZ R5, R0, c[0x0][0x23c] ;  /* 0x00008f0000057a20 */ /* 0x000fe20000410000 */
[----:B--2---:R-:W-:Y:S01]  /*c7a0*/  FMNMX.FTZ R0, R3, R4, !PT ;  /* 0x0000000403007209 */ /* 0x004fe20007810000 */
[----:B------:R-:W-:Y:S02]  /*c7b0*/  FADD.FTZ R3, -R135, R140 ;  /* 0x0000008c87037221 */ /* 0x000fe40000010100 */
[----:B------:R1:W2:Y:S01]  /*c7c0*/  MUFU.EX2 R132, R5 ;  /* 0x0000000500847308 */ /* 0x0002a20000000800 */
[----:B---3--:R-:W-:Y:S01]  /*c7d0*/  FMUL.FTZ R16, R133, R156 ;  /* 0x0000009c85107220 */ /* 0x008fe20000410000 */
[----:B------:R-:W3:Y:S01]  /*c7e0*/  SHFL.BFLY PT, R4, R0, 0x1, 0x1f ;  /* 0x0c201f0000047f89 */ /* 0x000ee200000e0000 */
[----:B------:R-:W-:Y:S02]  /*c7f0*/  FMUL.FTZ R3, R3, c[0x0][0x23c] ;  /* 0x00008f0003037a20 */ /* 0x000fe40000410000 */
[C---:B------:R-:W-:Y:S02]  /*c800*/  FMUL.FTZ R68, R133.reuse, R68 ;  /* 0x0000004485447220 */ /* 0x040fe40000410000 */
[C---:B------:R-:W-:Y:S02]  /*c810*/  FMUL.FTZ R69, R133.reuse, R69 ;  /* 0x0000004585457220 */ /* 0x040fe40000410000 */
[C---:B------:R-:W-:Y:S01]  /*c820*/  FMUL.FTZ R80, R133.reuse, R80 ;  /* 0x0000005085507220 */ /* 0x040fe20000410000 */
[----:B------:R-:W4:Y:S01]  /*c830*/  MUFU.EX2 R3, R3 ;  /* 0x0000000300037308 */ /* 0x000f220000000800 */
[C---:B------:R-:W-:Y:S02]  /*c840*/  FMUL.FTZ R81, R133.reuse, R81 ;  /* 0x0000005185517220 */ /* 0x040fe40000410000 */
[C---:B------:R-:W-:Y:S02]  /*c850*/  FMUL.FTZ R84, R133.reuse, R84 ;  /* 0x0000005485547220 */ /* 0x040fe40000410000 */
[C---:B------:R-:W-:Y:S02]  /*c860*/  FMUL.FTZ R85, R133.reuse, R85 ;  /* 0x0000005585557220 */ /* 0x040fe40000410000 */
[C---:B------:R-:W-:Y:S02]  /*c870*/  FMUL.FTZ R96, R133.reuse, R96 ;  /* 0x0000006085607220 */ /* 0x040fe40000410000 */
[C---:B------:R-:W-:Y:S02]  /*c880*/  FMUL.FTZ R97, R133.reuse, R97 ;  /* 0x0000006185617220 */ /* 0x040fe40000410000 */
[C---:B------:R-:W-:Y:S02]  /*c890*/  FMUL.FTZ R100, R133.reuse, R100 ;  /* 0x0000006485647220 */ /* 0x040fe40000410000 */
[----:B------:R-:W-:Y:S02]  /*c8a0*/  FMUL.FTZ R101, R133, R101 ;  /* 0x0000006585657220 */ /* 0x000fe40000410000 */
[----:B-1----:R-:W-:Y:S01]  /*c8b0*/  FMUL.FTZ R5, R137, c[0x0][0x23c] ;  /* 0x00008f0089057a20 */ /* 0x002fe20000410000 */
[----:B---3--:R-:W-:Y:S01]  /*c8c0*/  FMNMX.FTZ R134, R0, R4, !PT ;  /* 0x0000000400867209 */ /* 0x008fe20007810000 */
[C---:B--2---:R-:W-:Y:S02]  /*c8d0*/  FMUL.FTZ R8, R132.reuse, R144 ;  /* 0x0000009084087220 */ /* 0x044fe40000410000 */
[----:B------:R-:W-:Y:S01]  /*c8e0*/  FMUL.FTZ R9, R132, R145 ;  /* 0x0000009184097220 */ /* 0x000fe20000410000 */
[----:B------:R-:W-:Y:S01]  /*c8f0*/  FSEL R5, R5, RZ, P0 ;  /* 0x000000ff05057208 */ /* 0x000fe20000000000 */
[----:B------:R-:W-:Y:S01]  /*c900*/  FMUL.FTZ R209, R134, c[0x0][0x23c] ;  /* 0x00008f0086d17a20 */ /* 0x000fe20000410000 */
[----:B------:R-:W-:Y:S01]  /*c910*/  FSETP.NEU.FTZ.AND P0, PT, R136, -INF , PT ;  /* 0xff8000008800780b */ /* 0x000fe20003f1d000 */
[----:B------:R-:W-:Y:S02]  /*c920*/  FMUL.FTZ R12, R132, R152 ;  /* 0x00000098840c7220 */ /* 0x000fe40000410000 */
[--C-:B------:R-:W-:Y:S01]  /*c930*/  FFMA.FTZ R6, R28, c[0x0][0x23c], -R5.reuse ;  /* 0x00008f001c067a23 */ /* 0x100fe20000010805 */
[----:B------:R-:W-:Y:S01]  /*c940*/  FSEL R139, R139, RZ, P0 ;  /* 0x000000ff8b8b7208 */ /* 0x000fe20000000000 */
[--C-:B------:R-:W-:Y:S01]  /*c950*/  FFMA.FTZ R0, R27, c[0x0][0x23c], -R5.reuse ;  /* 0x00008f001b007a23 */ /* 0x100fe20000010805 */
[----:B------:R-:W-:Y:S01]  /*c960*/  FSETP.NEU.FTZ.AND P0, PT, R135, -INF , PT ;  /* 0xff8000008700780b */ /* 0x000fe20003f1d000 */
[----:B------:R1:W-:Y:S01]  /*c970*/  MUFU.EX2 R211, R6 ;  /* 0x0000000600d37308 */ /* 0x0003e20000000800 */
[----:B------:R-:W-:Y:S02]  /*c980*/  FFMA.FTZ R223, R42, c[0x0][0x23c], -R5 ;  /* 0x00008f002adf7a23 */ /* 0x000fe40000010805 */
[----:B------:R-:W-:Y:S01]  /*c990*/  FFMA.FTZ R4, R30, c[0x0][0x23c], -R139 ;  /* 0x00008f001e047a23 */ /* 0x000fe2000001088b */
[----:B------:R-:W-:Y:S01]  /*c9a0*/  FSEL R208, R208, RZ, P0 ;  /* 0x000000ffd0d07208 */ /* 0x000fe20000000000 */
[--C-:B------:R-:W-:Y:S01]  /*c9b0*/  FFMA.FTZ R243, R19, c[0x0][0x23c], -R5.reuse ;  /* 0x00008f0013f37a23 */ /* 0x100fe20000010805 */
[----:B------:R-:W-:Y:S01]  /*c9c0*/  FSETP.NEU.FTZ.AND P0, PT, R134, -INF , PT ;  /* 0xff8000008600780b */ /* 0x000fe20003f1d000 */
[--C-:B------:R-:W-:Y:S02]  /*c9d0*/  FFMA.FTZ R242, R17, c[0x0][0x23c], -R5.reuse ;  /* 0x00008f0011f27a23 */ /* 0x100fe40000010805 */
[--C-:B------:R-:W-:Y:S01]  /*c9e0*/  FFMA.FTZ R241, R38, c[0x0][0x23c], -R5.reuse ;  /* 0x00008f0026f17a23 */ /* 0x100fe20000010805 */
[----:B------:R2:W-:Y:S01]  /*c9f0*/  MUFU.EX2 R210, R4 ;  /* 0x0000000400d27308 */ /* 0x0005e20000000800 */
[----:B------:R-:W-:Y:S01]  /*ca00*/  FSEL R209, R209, RZ, P0 ;  /* 0x000000ffd1d17208 */ /* 0x000fe20000000000 */
[--C-:B------:R-:W-:Y:S02]  /*ca10*/  FFMA.FTZ R240, R34, c[0x0][0x23c], -R5.reuse ;  /* 0x00008f0022f07a23 */ /* 0x100fe40000010805 */
[----:B----4-:R-:W-:Y:S02]  /*ca20*/  FMUL.FTZ R7, R3, R151 ;  /* 0x0000009703077220 */ /* 0x010fe40000410000 */
[--C-:B------:R-:W-:Y:S01]  /*ca30*/  FFMA.FTZ R222, R44, c[0x0][0x23c], -R5.reuse ;  /* 0x00008f002cde7a23 */ /* 0x100fe20000010805 */
[----:B------:R-:W-:Y:S01]  /*ca40*/  MOV R44, R47 ;  /* 0x0000002f002c7202 */ /* 0x000fe20000000f00 */
[--C-:B------:R-:W-:Y:S02]  /*ca50*/  FFMA.FTZ R47, R37, c[0x0][0x23c], -R5.reuse ;  /* 0x00008f00252f7a23 */ /* 0x100fe40000010805 */
[----:B------:R3:W-:Y:S01]  /*ca60*/  MUFU.EX2 R234, R0 ;  /* 0x0000000000ea7308 */ /* 0x0007e20000000800 */
[--C-:B------:R-:W-:Y:S01]  /*ca70*/  FFMA.FTZ R248, R41, c[0x0][0x23c], -R5.reuse ;  /* 0x00008f0029f87a23 */ /* 0x100fe20000010805 */
[----:B------:R-:W-:Y:S01]  /*ca80*/  MOV R41, R51 ;  /* 0x0000003300297202 */ /* 0x000fe20000000f00 */
[--C-:B------:R-:W-:Y:S01]  /*ca90*/  FFMA.FTZ R51, R33, c[0x0][0x23c], -R5.reuse ;  /* 0x00008f0021337a23 */ /* 0x100fe20000010805 */
[----:B------:R-:W-:Y:S01]  /*caa0*/  MOV R156, R44 ;  /* 0x0000002c009c7202 */ /* 0x000fe20000000f00 */
[--C-:B-1----:R-:W-:Y:S02]  /*cab0*/  FFMA.FTZ R6, R31, c[0x0][0x23c], -R5.reuse ;  /* 0x00008f001f067a23 */ /* 0x102fe40000010805 */
[--C-:B------:R-:W-:Y:S02]  /*cac0*/  FFMA.FTZ R57, R32, c[0x0][0x23c], -R5.reuse ;  /* 0x00008f0020397a23 */ /* 0x100fe40000010805 */
[----:B------:R-:W-:Y:S01]  /*cad0*/  FFMA.FTZ R61, R25, c[0x0][0x23c], -R5 ;  /* 0x00008f00193d7a23 */ /* 0x000fe20000010805 */
[----:B------:R-:W1:Y:S01]  /*cae0*/  MUFU.EX2 R65, R6 ;  /* 0x0000000600417308 */ /* 0x000e620000000800 */
[----:B------:R-:W-:Y:S01]  /*caf0*/  FMUL.FTZ R13, R132, R153 ;  /* 0x00000099840d7220 */ /* 0x000fe20000410000 */
[----:B------:R-:W-:Y:S01]  /*cb00*/  MOV R153, R49 ;  /* 0x0000003100997202 */ /* 0x000fe20000000f00 */
[----:B------:R-:W-:Y:S02]  /*cb10*/  FMUL.FTZ R17, R133, R157 ;  /* 0x0000009d85117220 */ /* 0x000fe40000410000 */
[----:B--2---:R-:W-:Y:S02]  /*cb20*/  FFMA.FTZ R4, R26, c[0x0][0x23c], -R139 ;  /* 0x00008f001a047a23 */ /* 0x004fe4000001088b */
[C---:B------:R-:W-:Y:S02]  /*cb30*/  FMUL.FTZ R18, R3.reuse, R158 ;  /* 0x0000009e03127220 */ /* 0x040fe40000410000 */
[----:B------:R-:W-:Y:S01]  /*cb40*/  FMUL.FTZ R19, R3, R159 ;  /* 0x0000009f03137220 */ /* 0x000fe20000410000 */
[----:B------:R-:W2:Y:S01]  /*cb50*/  MUFU.EX2 R64, R4 ;  /* 0x0000000400407308 */ /* 0x000ea20000000800 */
[----:B------:R-:W-:Y:S01]  /*cb60*/  IMAD.MOV.U32 R42, RZ, RZ, R54 ;  /* 0x000000ffff2a7224 */ /* 0x000fe200078e0036 */
[----:B------:R-:W-:Y:S01]  /*cb70*/  MOV R159, R230 ;  /* 0x000000e6009f7202 */ /* 0x000fe20000000f00 */
[----:B------:R-:W-:Y:S02]  /*cb80*/  FMUL.FTZ R25, R132, R165 ;  /* 0x000000a584197220 */ /* 0x000fe40000410000 */
[----:B---3--:R-:W-:Y:S02]  /*cb90*/  FADD.FTZ R0, -R134, R141 ;  /* 0x0000008d86007221 */ /* 0x008fe40000010100 */
[----:B------:R-:W-:Y:S02]  /*cba0*/  FMUL.FTZ R28, R132, R168 ;  /* 0x000000a8841c7220 */ /* 0x000fe40000410000 */
[----:B------:R-:W-:Y:S01]  /*cbb0*/  FMUL.FTZ R0, R0, c[0x0][0x23c] ;  /* 0x00008f0000007a20 */ /* 0x000fe20000410000 */
[----:B------:R-:W-:Y:S01]  /*cbc0*/  MUFU.EX2 R222, R222 ;  /* 0x000000de00de7308 */ /* 0x000fe20000000800 */
[C---:B------:R-:W-:Y:S01]  /*cbd0*/  FMUL.FTZ R32, R133.reuse, R172 ;  /* 0x000000ac85207220 */ /* 0x040fe20000410000 */
[----:B------:R-:W-:Y:S01]  /*cbe0*/  MOV R172, R61 ;  /* 0x0000003d00ac7202 */ /* 0x000fe20000000f00 */
[----:B------:R-:W-:Y:S01]  /*cbf0*/  FMUL.FTZ R33, R133, R173 ;  /* 0x000000ad85217220 */ /* 0x000fe20000410000 */
[----:B-1----:R-:W-:Y:S01]  /*cc00*/  F2FP.PACK_AB R140, R65, R211 ;  /* 0x000000d3418c723e */ /* 0x002fe200000000ff */
[----:B------:R-:W-:Y:S02]  /*cc10*/  FFMA.FTZ R6, R29, c[0x0][0x23c], -R5 ;  /* 0x00008f001d067a23 */ /* 0x000fe40000010805 */
[C---:B------:R-:W-:Y:S01]  /*cc20*/  FMUL.FTZ R29, R132.reuse, R169 ;  /* 0x000000a9841d7220 */ /* 0x040fe20000410000 */
[----:B------:R-:W-:Y:S01]  /*cc30*/  MOV R169, R51 ;  /* 0x0000003300a97202 */ /* 0x000fe20000000f00 */
[----:B------:R-:W-:Y:S01]  /*cc40*/  FMUL.FTZ R34, R3, R174 ;  /* 0x000000ae03227220 */ /* 0x000fe20000410000 */
[----:B------:R1:W-:Y:S01]  /*cc50*/  MUFU.EX2 R238, R6 ;  /* 0x0000000600ee7308 */ /* 0x0003e20000000800 */
[----:B------:R-:W-:Y:S01]  /*cc60*/  FMUL.FTZ R44, R132, R184 ;  /* 0x000000b8842c7220 */ /* 0x000fe20000410000 */
[----:B------:R-:W-:Y:S01]  /*cc70*/  MOV R174, R57 ;  /* 0x0000003900ae7202 */ /* 0x000fe20000000f00 */
[----:B------:R-:W-:Y:S01]  /*cc80*/  FMUL.FTZ R49, R133, R189 ;  /* 0x000000bd85317220 */ /* 0x000fe20000410000 */
[----:B--2---:R-:W-:Y:S01]  /*cc90*/  F2FP.PACK_AB R144, R64, R210 ;  /* 0x000000d24090723e */ /* 0x004fe200000000ff */
[--C-:B------:R-:W-:Y:S01]  /*cca0*/  FFMA.FTZ R4, R23, c[0x0][0x23c], -R139.reuse ;  /* 0x00008f0017047a23 */ /* 0x100fe2000001088b */
[----:B------:R-:W-:Y:S01]  /*ccb0*/  MOV R168, R64 ;  /* 0x0000004000a87202 */ /* 0x000fe20000000f00 */
[----:B------:R-:W-:Y:S02]  /*ccc0*/  FMUL.FTZ R51, R3, R191 ;  /* 0x000000bf03337220 */ /* 0x000fe40000410000 */
[C---:B------:R-:W-:Y:S01]  /*ccd0*/  FMUL.FTZ R57, R132.reuse, R197 ;  /* 0x000000c584397220 */ /* 0x040fe20000410000 */
[----:B------:R2:W-:Y:S01]  /*cce0*/  MUFU.EX2 R237, R4 ;  /* 0x0000000400ed7308 */ /* 0x0005e20000000800 */
[C---:B------:R-:W-:Y:S02]  /*ccf0*/  FMUL.FTZ R61, R132.reuse, R201 ;  /* 0x000000c9843d7220 */ /* 0x040fe40000410000 */
[----:B------:R-:W-:Y:S02]  /*cd00*/  FMUL.FTZ R64, R133, R204 ;  /* 0x000000cc85407220 */ /* 0x000fe40000410000 */
[C---:B------:R-:W-:Y:S02]  /*cd10*/  FMUL.FTZ R70, R3.reuse, R70 ;  /* 0x0000004603467220 */ /* 0x040fe40000410000 */
[----:B------:R-:W-:Y:S02]  /*cd20*/  FMUL.FTZ R71, R3, R71 ;  /* 0x0000004703477220 */ /* 0x000fe40000410000 */
[C---:B------:R-:W-:Y:S01]  /*cd30*/  FMUL.FTZ R72, R132.reuse, R72 ;  /* 0x0000004884487220 */ /* 0x040fe20000410000 */
[----:B------:R-:W3:Y:S01]  /*cd40*/  MUFU.EX2 R0, R0 ;  /* 0x0000000000007308 */ /* 0x000ee20000000800 */
[C---:B------:R-:W-:Y:S02]  /*cd50*/  FMUL.FTZ R73, R132.reuse, R73 ;  /* 0x0000004984497220 */ /* 0x040fe40000410000 */
[C---:B------:R-:W-:Y:S02]  /*cd60*/  FMUL.FTZ R76, R132.reuse, R76 ;  /* 0x0000004c844c7220 */ /* 0x040fe40000410000 */
[----:B-1----:R-:W-:Y:S02]  /*cd70*/  FFMA.FTZ R6, R35, c[0x0][0x23c], -R208 ;  /* 0x00008f0023067a23 */ /* 0x002fe400000108d0 */
[----:B------:R-:W-:Y:S02]  /*cd80*/  FMUL.FTZ R35, R3, R175 ;  /* 0x000000af03237220 */ /* 0x000fe40000410000 */
[----:B------:R-:W-:Y:S01]  /*cd90*/  IMAD.MOV.U32 R175, RZ, RZ, R56 ;  /* 0x000000ffffaf7224 */ /* 0x000fe200078e0038 */
[----:B------:R-:W1:Y:S01]  /*cda0*/  MUFU.EX2 R60, R6 ;  /* 0x00000006003c7308 */ /* 0x000e620000000800 */
[C---:B------:R-:W-:Y:S02]  /*cdb0*/  FMUL.FTZ R56, R132.reuse, R196 ;  /* 0x000000c484387220 */ /* 0x040fe40000410000 */
[----:B------:R-:W-:Y:S02]  /*cdc0*/  FMUL.FTZ R77, R132, R77 ;  /* 0x0000004d844d7220 */ /* 0x000fe40000410000 */
[----:B--2---:R-:W-:Y:S02]  /*cdd0*/  FFMA.FTZ R4, R21, c[0x0][0x23c], -R139 ;  /* 0x00008f0015047a23 */ /* 0x004fe4000001088b */
[C---:B------:R-:W-:Y:S02]  /*cde0*/  FMUL.FTZ R82, R3.reuse, R82 ;  /* 0x0000005203527220 */ /* 0x040fe40000410000 */
[C---:B------:R-:W-:Y:S01]  /*cdf0*/  FMUL.FTZ R83, R3.reuse, R83 ;  /* 0x0000005303537220 */ /* 0x040fe20000410000 */
[----:B------:R-:W2:Y:S01]  /*ce00*/  MUFU.EX2 R233, R4 ;  /* 0x0000000400e97308 */ /* 0x000ea20000000800 */
[C---:B------:R-:W-:Y:S02]  /*ce10*/  FMUL.FTZ R86, R3.reuse, R86 ;  /* 0x0000005603567220 */ /* 0x040fe40000410000 */
[C---:B------:R-:W-:Y:S02]  /*ce20*/  FMUL.FTZ R87, R3.reuse, R87 ;  /* 0x0000005703577220 */ /* 0x040fe40000410000 */
[C---:B---3--:R-:W-:Y:S02]  /*ce30*/  FMUL.FTZ R10, R0.reuse, R146 ;  /* 0x00000092000a7220 */ /* 0x048fe40000410000 */
[C---:B------:R-:W-:Y:S02]  /*ce40*/  FMUL.FTZ R11, R0.reuse, R147 ;  /* 0x00000093000b7220 */ /* 0x040fe40000410000 */
[C---:B------:R-:W-:Y:S01]  /*ce50*/  FMUL.FTZ R14, R0.reuse, R154 ;  /* 0x0000009a000e7220 */ /* 0x040fe20000410000 */
[----:B------:R-:W-:Y:S01]  /*ce60*/  MOV R154, R42 ;  /* 0x0000002a009a7202 */ /* 0x000fe20000000f00 */
[C---:B------:R-:W-:Y:S01]  /*ce70*/  FMUL.FTZ R15, R0.reuse, R155 ;  /* 0x0000009b000f7220 */ /* 0x040fe20000410000 */
[----:B------:R-:W-:Y:S01]  /*ce80*/  MUFU.EX2 R169, R169 ;  /* 0x000000a900a97308 */ /* 0x000fe20000000800 */
[C---:B------:R-:W-:Y:S01]  /*ce90*/  FMUL.FTZ R26, R0.reuse, R166 ;  /* 0x000000a6001a7220 */ /* 0x040fe20000410000 */
[----:B-1----:R-:W-:Y:S01]  /*cea0*/  MOV R173, R60 ;  /* 0x0000003c00ad7202 */ /* 0x002fe20000000f00 */
[----:B------:R-:W-:Y:S02]  /*ceb0*/  FMUL.FTZ R6, R3, R150 ;  /* 0x0000009603067220 */ /* 0x000fe40000410000 */
[C---:B------:R-:W-:Y:S02]  /*cec0*/  FMUL.FTZ R27, R0.reuse, R167 ;  /* 0x000000a7001b7220 */ /* 0x040fe40000410000 */
[C---:B------:R-:W-:Y:S02]  /*ced0*/  FMUL.FTZ R30, R0.reuse, R170 ;  /* 0x000000aa001e7220 */ /* 0x040fe40000410000 */
[C---:B------:R-:W-:Y:S01]  /*cee0*/  FMUL.FTZ R31, R0.reuse, R171 ;  /* 0x000000ab001f7220 */ /* 0x040fe20000410000 */
[----:B------:R-:W-:Y:S01]  /*cef0*/  MOV R171, R62 ;  /* 0x0000003e00ab7202 */ /* 0x000fe20000000f00 */
[----:B------:R-:W-:Y:S01]  /*cf00*/  FMUL.FTZ R42, R0, R182 ;  /* 0x000000b6002a7220 */ /* 0x000fe20000410000 */
[----:B--2---:R-:W-:Y:S01]  /*cf10*/  F2FP.PACK_AB R146, R233, R237 ;  /* 0x000000ede992723e */ /* 0x004fe200000000ff */
[--C-:B------:R-:W-:Y:S01]  /*cf20*/  FFMA.FTZ R4, R40, c[0x0][0x23c], -R208.reuse ;  /* 0x00008f0028047a23 */ /* 0x100fe200000108d0 */
[----:B------:R-:W-:Y:S01]  /*cf30*/  MOV R182, R48 ;  /* 0x0000003000b67202 */ /* 0x000fe20000000f00 */
[C---:B------:R-:W-:Y:S01]  /*cf40*/  FMUL.FTZ R40, R132.reuse, R180 ;  /* 0x000000b484287220 */ /* 0x040fe20000410000 */
[----:B------:R-:W-:Y:S01]  /*cf50*/  MOV R180, R41 ;  /* 0x0000002900b47202 */ /* 0x000fe20000000f00 */
[----:B------:R-:W1:Y:S01]  /*cf60*/  MUFU.EX2 R63, R4 ;  /* 0x00000004003f7308 */ /* 0x000e620000000800 */
[----:B------:R-:W-:Y:S02]  /*cf70*/  FMUL.FTZ R41, R132, R181 ;  /* 0x000000b584297220 */ /* 0x000fe40000410000 */
[C---:B------:R-:W-:Y:S02]  /*cf80*/  FMUL.FTZ R48, R133.reuse, R188 ;  /* 0x000000bc85307220 */ /* 0x040fe40000410000 */
[C---:B------:R-:W-:Y:S02]  /*cf90*/  FMUL.FTZ R62, R0.reuse, R202 ;  /* 0x000000ca003e7220 */ /* 0x040fe40000410000 */
[----:B------:R-:W-:Y:S02]  /*cfa0*/  IMAD.MOV.U32 R166, RZ, RZ, R65 ;  /* 0x000000ffffa67224 */ /* 0x000fe400078e0041 */
[----:B------:R-:W-:Y:S01]  /*cfb0*/  FMUL.FTZ R65, R133, R205 ;  /* 0x000000cd85417220 */ /* 0x000fe20000410000 */
[----:B------:R-:W-:Y:S01]  /*cfc0*/  MUFU.EX2 R167, R223 ;  /* 0x000000df00a77308 */ /* 0x000fe20000000800 */
[C---:B------:R-:W-:Y:S02]  /*cfd0*/  FMUL.FTZ R74, R0.reuse, R74 ;  /* 0x0000004a004a7220 */ /* 0x040fe40000410000 */
[C---:B------:R-:W-:Y:S02]  /*cfe0*/  FMUL.FTZ R75, R0.reuse, R75 ;  /* 0x0000004b004b7220 */ /* 0x040fe40000410000 */
[C---:B------:R-:W-:Y:S02]  /*cff0*/  FMUL.FTZ R78, R0.reuse, R78 ;  /* 0x0000004e004e7220 */ /* 0x040fe40000410000 */
[----:B------:R-:W-:Y:S02]  /*d000*/  FMUL.FTZ R79, R0, R79 ;  /* 0x0000004f004f7220 */ /* 0x000fe40000410000 */
[C---:B------:R-:W-:Y:S02]  /*d010*/  FMUL.FTZ R88, R132.reuse, R88 ;  /* 0x0000005884587220 */ /* 0x040fe40000410000 */
[----:B------:R-:W-:Y:S02]  /*d020*/  FMUL.FTZ R89, R132, R89 ;  /* 0x0000005984597220 */ /* 0x000fe40000410000 */
[----:B------:R-:W-:Y:S01]  /*d030*/  FMUL.FTZ R90, R0, R90 ;  /* 0x0000005a005a7220 */ /* 0x000fe20000410000 */
[----:B-1----:R-:W-:Y:S01]  /*d040*/  F2FP.PACK_AB R141, R63, R60 ;  /* 0x0000003c3f8d723e */ /* 0x002fe200000000ff */
[--C-:B------:R-:W-:Y:S01]  /*d050*/  FFMA.FTZ R4, R45, c[0x0][0x23c], -R208.reuse ;  /* 0x00008f002d047a23 */ /* 0x100fe200000108d0 */
[----:B------:R-:W-:Y:S01]  /*d060*/  MOV R45, R55 ;  /* 0x00000037002d7202 */ /* 0x000fe20000000f00 */
[C---:B------:R-:W-:Y:S01]  /*d070*/  FMUL.FTZ R60, R132.reuse, R200 ;  /* 0x000000c8843c7220 */ /* 0x040fe20000410000 */
[----:B------:R-:W-:Y:S01]  /*d080*/  LDSM.16.MT88.4 R52, [R228+0xc000] ;  /* 0x00c00000e434783b */ /* 0x000fe20000004200 */
[----:B------:R1:W-:Y:S01]  /*d090*/  MUFU.EX2 R236, R4 ;  /* 0x0000000400ec7308 */ /* 0x0003e20000000800 */
[----:B------:R-:W-:Y:S01]  /*d0a0*/  MOV R170, R63 ;  /* 0x0000003f00aa7202 */ /* 0x000fe20000000f00 */
[----:B------:R-:W-:Y:S02]  /*d0b0*/  IMAD.MOV.U32 R158, RZ, RZ, R45 ;  /* 0x000000ffff9e7224 */ /* 0x000fe400078e002d */
        /* <DEDUP_REMOVED lines=9> */
[----:B------:R-:W-:Y:S02]  /*d150*/  FMUL.FTZ R102, R3, R102 ;  /* 0x0000006603667220 */ /* 0x000fe40000410000 */
[--C-:B-1----:R-:W-:Y:S02]  /*d160*/  FFMA.FTZ R4, R39, c[0x0][0x23c], -R208.reuse ;  /* 0x00008f0027047a23 */ /* 0x102fe400000108d0 */
[----:B------:R-:W-:Y:S02]  /*d170*/  FMUL.FTZ R103, R3, R103 ;  /* 0x0000006703677220 */ /* 0x000fe40000410000 */
[----:B------:R1:W2:Y:S01]  /*d180*/  MUFU.EX2 R232, R4 ;  /* 0x0000000400e87308 */ /* 0x0002a20000000800 */
[C---:B------:R-:W-:Y:S02]  /*d190*/  FMUL.FTZ R104, R132.reuse, R104 ;  /* 0x0000006884687220 */ /* 0x040fe40000410000 */
[----:B------:R-:W-:Y:S02]  /*d1a0*/  FMUL.FTZ R105, R132, R105 ;  /* 0x0000006984697220 */ /* 0x000fe40000410000 */
[C---:B------:R-:W-:Y:S02]  /*d1b0*/  FMUL.FTZ R106, R0.reuse, R106 ;  /* 0x0000006a006a7220 */ /* 0x040fe40000410000 */
[----:B------:R-:W-:Y:S02]  /*d1c0*/  FMUL.FTZ R107, R0, R107 ;  /* 0x0000006b006b7220 */ /* 0x000fe40000410000 */
[----:B------:R-:W-:Y:S02]  /*d1d0*/  FFMA.FTZ R152, R216, c[0x0][0x23c], -R139 ;  /* 0x00008f00d8987a23 */ /* 0x000fe4000001088b */
[C---:B------:R-:W-:Y:S02]  /*d1e0*/  FMUL.FTZ R108, R132.reuse, R108 ;  /* 0x0000006c846c7220 */ /* 0x040fe40000410000 */
[----:B------:R3:W-:Y:S01]  /*d1f0*/  MUFU.EX2 R181, R152 ;  /* 0x0000009800b57308 */ /* 0x0007e20000000800 */
[----:B------:R-:W-:Y:S02]  /*d200*/  FMUL.FTZ R109, R132, R109 ;  /* 0x0000006d846d7220 */ /* 0x000fe40000410000 */
[C---:B------:R-:W-:Y:S02]  /*d210*/  FMUL.FTZ R110, R0.reuse, R110 ;  /* 0x0000006e006e7220 */ /* 0x040fe40000410000 */
[----:B------:R-:W-:Y:S02]  /*d220*/  FMUL.FTZ R111, R0, R111 ;  /* 0x0000006f006f7220 */ /* 0x000fe40000410000 */
[C---:B------:R-:W-:Y:S02]  /*d230*/  FMUL.FTZ R112, R133.reuse, R112 ;  /* 0x0000007085707220 */ /* 0x040fe40000410000 */
[----:B------:R-:W-:Y:S02]  /*d240*/  FMUL.FTZ R113, R133, R113 ;  /* 0x0000007185717220 */ /* 0x000fe40000410000 */
[----:B-1----:R-:W-:Y:S01]  /*d250*/  FFMA.FTZ R4, R22, c[0x0][0x23c], -R209 ;  /* 0x00008f0016047a23 */ /* 0x002fe200000108d1 */
[----:B--2---:R-:W-:Y:S01]  /*d260*/  F2FP.PACK_AB R143, R232, R236 ;  /* 0x000000ece88f723e */ /* 0x004fe200000000ff */
[----:B------:R-:W1:Y:S01]  /*d270*/  LDSM.16.MT88.4 R20, [R225+0xc000] ;  /* 0x00c00000e114783b */ /* 0x000e620000004200 */
[C---:B------:R-:W-:Y:S01]  /*d280*/  FMUL.FTZ R114, R3.reuse, R114 ;  /* 0x0000007203727220 */ /* 0x040fe20000410000 */
[----:B------:R2:W-:Y:S01]  /*d290*/  MUFU.EX2 R66, R4 ;  /* 0x0000000400427308 */ /* 0x0005e20000000800 */
[----:B------:R-:W-:Y:S02]  /*d2a0*/  FMUL.FTZ R115, R3, R115 ;  /* 0x0000007303737220 */ /* 0x000fe40000410000 */
[--C-:B------:R-:W-:Y:S02]  /*d2b0*/  FFMA.FTZ R219, R219, c[0x0][0x23c], -R139.reuse ;  /* 0x00008f00dbdb7a23 */ /* 0x100fe4000001088b */
[C---:B------:R-:W-:Y:S02]  /*d2c0*/  FMUL.FTZ R120, R132.reuse, R120 ;  /* 0x0000007884787220 */ /* 0x040fe40000410000 */
[----:B------:R-:W-:Y:S02]  /*d2d0*/  FMUL.FTZ R121, R132, R121 ;  /* 0x0000007984797220 */ /* 0x000fe40000410000 */
[----:B---3--:R-:W-:Y:S02]  /*d2e0*/  FFMA.FTZ R152, R215, c[0x0][0x23c], -R139 ;  /* 0x00008f00d7987a23 */ /* 0x008fe4000001088b */
[C---:B------:R-:W-:Y:S02]  /*d2f0*/  FMUL.FTZ R122, R0.reuse, R122 ;  /* 0x0000007a007a7220 */ /* 0x040fe40000410000 */
[----:B------:R-:W-:Y:S02]  /*d300*/  FMUL.FTZ R123, R0, R123 ;  /* 0x0000007b007b7220 */ /* 0x000fe40000410000 */
[C---:B------:R-:W-:Y:S02]  /*d310*/  FMUL.FTZ R124, R132.reuse, R124 ;  /* 0x0000007c847c7220 */ /* 0x040fe40000410000 */
[----:B------:R-:W-:Y:S02]  /*d320*/  FMUL.FTZ R125, R132, R125 ;  /* 0x0000007d847d7220 */ /* 0x000fe40000410000 */
[C---:B------:R-:W-:Y:S02]  /*d330*/  FMUL.FTZ R126, R0.reuse, R126 ;  /* 0x0000007e007e7220 */ /* 0x040fe40000410000 */
[----:B------:R-:W-:Y:S02]  /*d340*/  FMUL.FTZ R127, R0, R127 ;  /* 0x0000007f007f7220 */ /* 0x000fe40000410000 */
[C---:B------:R-:W-:Y:S02]  /*d350*/  FMUL.FTZ R116, R133.reuse, R116 ;  /* 0x0000007485747220 */ /* 0x040fe40000410000 */
[--C-:B--2---:R-:W-:Y:S02]  /*d360*/  FFMA.FTZ R4, R24, c[0x0][0x23c], -R209.reuse ;  /* 0x00008f0018047a23 */ /* 0x104fe400000108d1 */
[----:B------:R-:W-:Y:S01]  /*d370*/  FMUL.FTZ R24, R132, R164 ;  /* 0x000000a484187220 */ /* 0x000fe20000410000 */
[----:B------:R-:W-:Y:S01]  /*d380*/  MOV R164, R58 ;  /* 0x0000003a00a47202 */ /* 0x000fe20000000f00 */
[----:B------:R2:W3:Y:S01]  /*d390*/  MUFU.EX2 R239, R4 ;  /* 0x0000000400ef7308 */ /* 0x0004e20000000800 */
[----:B------:R-:W-:Y:S02]  /*d3a0*/  FMUL.FTZ R58, R0, R198 ;  /* 0x000000c6003a7220 */ /* 0x000fe40000410000 */
[----:B------:R-:W-:Y:S02]  /*d3b0*/  FMUL.FTZ R117, R133, R117 ;  /* 0x0000007585757220 */ /* 0x000fe40000410000 */
[C---:B------:R-:W-:Y:S02]  /*d3c0*/  FMUL.FTZ R118, R3.reuse, R118 ;  /* 0x0000007603767220 */ /* 0x040fe40000410000 */
[----:B------:R-:W-:Y:S02]  /*d3d0*/  FMUL.FTZ R119, R3, R119 ;  /* 0x0000007703777220 */ /* 0x000fe40000410000 */
[C---:B------:R-:W-:Y:S02]  /*d3e0*/  FMUL.FTZ R128, R133.reuse, R128 ;  /* 0x0000008085807220 */ /* 0x040fe40000410000 */
[----:B------:R-:W-:Y:S02]  /*d3f0*/  FMUL.FTZ R129, R133, R129 ;  /* 0x0000008185817220 */ /* 0x000fe40000410000 */
[C---:B------:R-:W-:Y:S02]  /*d400*/  FMUL.FTZ R130, R3.reuse, R130 ;  /* 0x0000008203827220 */ /* 0x040fe40000410000 */
[----:B------:R-:W-:Y:S02]  /*d410*/  FMUL.FTZ R131, R3, R131 ;  /* 0x0000008303837220 */ /* 0x000fe40000410000 */
[--C-:B------:R-:W-:Y:S02]  /*d420*/  FFMA.FTZ R138, R138, c[0x0][0x23c], -R209.reuse ;  /* 0x00008f008a8a7a23 */ /* 0x100fe400000108d1 */
[----:B--2---:R-:W-:Y:S01]  /*d430*/  FFMA.FTZ R4, R46, c[0x0][0x23c], -R209 ;  /* 0x00008f002e047a23 */ /* 0x004fe200000108d1 */
[----:B------:R-:W-:Y:S01]  /*d440*/  MOV R46, R220 ;  /* 0x000000dc002e7202 */ /* 0x000fe20000000f00 */
[----:B------:R-:W-:Y:S01]  /*d450*/  FFMA.FTZ R220, R43, c[0x0][0x23c], -R5 ;  /* 0x00008f002bdc7a23 */ /* 0x000fe20000010805 */
[----:B------:R-:W-:Y:S01]  /*d460*/  MOV R43, R142 ;  /* 0x0000008e002b7202 */ /* 0x000fe20000000f00 */
[----:B------:R2:W-:Y:S01]  /*d470*/  MUFU.EX2 R235, R4 ;  /* 0x0000000400eb7308 */ /* 0x0005e20000000800 */
[----:B------:R-:W-:Y:S01]  /*d480*/  FMUL.FTZ R5, R133, R149 ;  /* 0x0000009585057220 */ /* 0x000fe20000410000 */
[----:B------:R-:W-:Y:S02]  /*d490*/  F2FP.PACK_AB R142, R234, R238 ;  /* 0x000000eeea8e723e */ /* 0x000fe400000000ff */
[----:B---3--:R-:W-:Y:S02]  /*d4a0*/  F2FP.PACK_AB R145, R239, R66 ;  /* 0x00000042ef91723e */ /* 0x008fe400000000ff */
[----:B------:R-:W-:Y:S01]  /*d4b0*/  MOV R155, R43 ;  /* 0x0000002b009b7202 */ /* 0x000fe20000000f00 */
[C---:B------:R-:W-:Y:S01]  /*d4c0*/  FMUL.FTZ R43, R0.reuse, R183 ;  /* 0x000000b7002b7220 */ /* 0x040fe20000410000 */
[----:B------:R-:W-:Y:S01]  /*d4d0*/  MOV R157, R46 ;  /* 0x0000002e009d7202 */ /* 0x000fe20000000f00 */
[----:B------:R-:W-:Y:S01]  /*d4e0*/  FMUL.FTZ R46, R0, R186 ;  /* 0x000000ba002e7220 */ /* 0x000fe20000410000 */
[----:B------:R-:W-:Y:S02]  /*d4f0*/  MUFU.EX2 R230, R220 ;  /* 0x000000dc00e67308 */ /* 0x000fe40000000800 */
[----:B------:R-:W-:Y:S02]  /*d500*/  MOV R196, R157 ;  /* 0x0000009d00c47202 */ /* 0x000fe40000000f00 */
[----:B------:R-:W-:Y:S05]  /*d510*/  MOV R157, R154 ;  /* 0x0000009a009d7202 */ /* 0x000fea0000000f00 */
[--C-:B------:R-:W-:Y:S02]  /*d520*/  FFMA.FTZ R157, R157, c[0x0][0x23c], -R208.reuse ;  /* 0x00008f009d9d7a23 */ /* 0x100fe400000108d0 */
[----:B--2---:R-:W-:Y:S02]  /*d530*/  FFMA.FTZ R4, R36, c[0x0][0x23c], -R209 ;  /* 0x00008f0024047a23 */ /* 0x004fe400000108d1 */
[----:B------:R-:W2:Y:S02]  /*d540*/  LDSM.16.MT88.4 R36, [R226+0xc000] ;  /* 0x00c00000e224783b */ /* 0x000ea40000004200 */
[----:B------:R3:W4:Y:S02]  /*d550*/  MUFU.EX2 R231, R4 ;  /* 0x0000000400e77308 */ /* 0x0007240000000800 */
[----:B---3--:R-:W-:Y:S01]  /*d560*/  FMUL.FTZ R4, R133, R148 ;  /* 0x0000009485047220 */ /* 0x008fe20000410000 */
[----:B----4-:R-:W-:Y:S03]  /*d570*/  F2FP.PACK_AB R147, R231, R235 ;  /* 0x000000ebe793723e */ /* 0x010fe600000000ff */
[----:B------:R-:W3:Y:S03]  /*d580*/  LDSM.16.MT88.4 R148, [R227+0xc000] ;  /* 0x00c00000e394783b */ /* 0x000ee60000004200 */
[-C--:B-1----:R-:W-:Y:S08]  /*d590*/  HMMA.16816.F32 R4, R140, R20.reuse, R4 ;  /* 0x000000148c04723c */ /* 0x082ff00000001804 */
[C---:B------:R-:W-:Y:S07]  /*d5a0*/  HMMA.16816.F32 R8, R144.reuse, R20, R8 ;  /* 0x000000149008723c */ /* 0x040fee0000001808 */
[----:B------:R-:W-:Y:S01]  /*d5b0*/  FMUL.FTZ R20, R133, R160 ;  /* 0x000000a085147220 */ /* 0x000fe20000410000 */
[-C--:B------:R-:W-:Y:S01]  /*d5c0*/  HMMA.16816.F32 R12, R144, R22.reuse, R12 ;  /* 0x00000016900c723c */ /* 0x080fe2000000180c */
[----:B------:R-:W-:Y:S03]  /*d5d0*/  MOV R160, R67 ;  /* 0x0000004300a07202 */ /* 0x000fe60000000f00 */
[----:B------:R-:W-:Y:S01]  /*d5e0*/  FMUL.FTZ R67, R3, R207 ;  /* 0x000000cf03437220 */ /* 0x000fe20000410000 */
[----:B------:R-:W-:Y:S01]  /*d5f0*/  MOV R191, R160 ;  /* 0x000000a000bf7202 */ /* 0x000fe20000000f00 */
[----:B------:R-:W-:Y:S02]  /*d600*/  FFMA.FTZ R160, R245, c[0x0][0x23c], -R139 ;  /* 0x00008f00f5a07a23 */ /* 0x000fe4000001088b */
[C---:B------:R-:W-:Y:S01]  /*d610*/  HMMA.16816.F32 R16, R140.reuse, R22, R16 ;  /* 0x000000168c10723c */ /* 0x040fe20000001810 */
[----:B------:R-:W-:Y:S01]  /*d620*/  FMUL.FTZ R21, R133, R161 ;  /* 0x000000a185157220 */ /* 0x000fe20000410000 */
[----:B------:R-:W-:Y:S02]  /*d630*/  MUFU.EX2 R203, R160 ;  /* 0x000000a000cb7308 */ /* 0x000fe40000000800 */
[----:B------:R-:W-:Y:S03]  /*d640*/  MOV R161, R229 ;  /* 0x000000e500a17202 */ /* 0x000fe60000000f00 */
[C---:B------:R-:W-:Y:S01]  /*d650*/  FMUL.FTZ R22, R3.reuse, R162 ;  /* 0x000000a203167220 */ /* 0x040fe20000410000 */
[----:B------:R-:W-:Y:S01]  /*d660*/  MOV R162, R66 ;  /* 0x0000004200a27202 */ /* 0x000fe20000000f00 */
[C---:B------:R-:W-:Y:S03]  /*d670*/  FMUL.FTZ R23, R3.reuse, R163 ;  /* 0x000000a303177220 */ /* 0x040fe60000410000 */
[----:B------:R-:W-:Y:S01]  /*d680*/  FMUL.FTZ R66, R3, R206 ;  /* 0x000000ce03427220 */ /* 0x000fe20000410000 */
[----:B------:R-:W-:Y:S01]  /*d690*/  MOV R163, R59 ;  /* 0x0000003b00a37202 */ /* 0x000fe20000000f00 */
[----:B------:R-:W-:Y:S01]  /*d6a0*/  LDSM.16.MT88.4 R204, [R227+0xd800] ;  /* 0x00d80000e3cc783b */ /* 0x000fe20000004200 */
[C---:B------:R-:W-:Y:S01]  /*d6b0*/  FMUL.FTZ R59, R0.reuse, R199 ;  /* 0x000000c7003b7220 */ /* 0x040fe20000410000 */
[-C--:B--2---:R-:W-:Y:S08]  /*d6c0*/  HMMA.16816.F32 R20, R140, R36.reuse, R20 ;  /* 0x000000248c14723c */ /* 0x084ff00000001814 */
[C---:B------:R-:W-:Y:S07]  /*d6d0*/  HMMA.16816.F32 R24, R144.reuse, R36, R24 ;  /* 0x000000249018723c */ /* 0x040fee0000001818 */
[C---:B------:R-:W-:Y:S01]  /*d6e0*/  FMUL.FTZ R36, R133.reuse, R176 ;  /* 0x000000b085247220 */ /* 0x040fe20000410000 */
[-C--:B------:R-:W-:Y:S01]  /*d6f0*/  HMMA.16816.F32 R28, R144, R38.reuse, R28 ;  /* 0x00000026901c723c */ /* 0x080fe2000000181c */
[----:B------:R-:W-:Y:S02]  /*d700*/  FMUL.FTZ R37, R133, R177 ;  /* 0x000000b185257220 */ /* 0x000fe40000410000 */
[----:B------:R1:W-:Y:S01]  /*d710*/  MUFU.EX2 R177, R152 ;  /* 0x0000009800b17308 */ /* 0x0003e20000000800 */
[----:B------:R-:W-:Y:S01]  /*d720*/  MOV R176, R47 ;  /* 0x0000002f00b07202 */ /* 0x000fe20000000f00 */
[----:B------:R-:W-:Y:S03]  /*d730*/  FMUL.FTZ R47, R0, R187 ;  /* 0x000000bb002f7220 */ /* 0x000fe60000410000 */
[C---:B------:R-:W-:Y:S07]  /*d740*/  HMMA.16816.F32 R32, R140.reuse, R38, R32 ;  /* 0x000000268c20723c */ /* 0x040fee0000001820 */
[C---:B------:R-:W-:Y:S02]  /*d750*/  FMUL.FTZ R38, R3.reuse, R178 ;  /* 0x000000b203267220 */ /* 0x040fe40000410000 */
[C---:B------:R-:W-:Y:S01]  /*d760*/  FMUL.FTZ R39, R3.reuse, R179 ;  /* 0x000000b303277220 */ /* 0x040fe20000410000 */
[----:B------:R2:W-:Y:S02]  /*d770*/  MUFU.EX2 R178, R248 ;  /* 0x000000f800b27308 */ /* 0x0005e40000000800 */
[----:B------:R-:W-:Y:S01]  /*d780*/  MOV R179, R50 ;  /* 0x0000003200b37202 */ /* 0x000fe20000000f00 */
[----:B------:R-:W-:Y:S03]  /*d790*/  FMUL.FTZ R50, R3, R190 ;  /* 0x000000be03327220 */ /* 0x000fe60000410000 */
[-C--:B------:R-:W-:Y:S01]  /*d7a0*/  HMMA.16816.F32 R36, R140, R52.reuse, R36 ;  /* 0x000000348c24723c */ /* 0x080fe20000001824 */
[----:B-1----:R-:W-:Y:S01]  /*d7b0*/  FFMA.FTZ R152, R182, c[0x0][0x23c], -R208 ;  /* 0x00008f00b6987a23 */ /* 0x002fe200000108d0 */
[----:B------:R-:W-:Y:S01]  /*d7c0*/  MOV R182, R179 ;  /* 0x000000b300b67202 */ /* 0x000fe20000000f00 */
[----:B------:R-:W-:Y:S01]  /*d7d0*/  IMAD.MOV.U32 R179, RZ, RZ, R176 ;  /* 0x000000ffffb37224 */ /* 0x000fe200078e00b0 */
[----:B------:R-:W-:Y:S04]  /*d7e0*/  MOV R176, R175 ;  /* 0x000000af00b07202 */ /* 0x000fe80000000f00 */
[C---:B------:R-:W-:Y:S01]  /*d7f0*/  HMMA.16816.F32 R40, R144.reuse, R52, R40 ;  /* 0x000000349028723c */ /* 0x040fe20000001828 */
[----:B------:R-:W-:Y:S03]  /*d800*/  MOV R175, R174 ;  /* 0x000000ae00af7202 */ /* 0x000fe60000000f00 */
[----:B------:R-:W-:Y:S02]  /*d810*/  MOV R190, R179 ;  /* 0x000000b300be7202 */ /* 0x000fe40000000f00 */
[----:B------:R-:W-:Y:S01]  /*d820*/  MOV R174, R173 ;  /* 0x000000ad00ae7202 */ /* 0x000fe20000000f00 */
[C---:B------:R-:W-:Y:S01]  /*d830*/  FMUL.FTZ R52, R133.reuse, R192 ;  /* 0x000000c085347220 */ /* 0x040fe20000410000 */
[-C--:B------:R-:W-:Y:S01]  /*d840*/  HMMA.16816.F32 R44, R144, R54.reuse, R44 ;  /* 0x00000036902c723c */ /* 0x080fe2000000182c */
[----:B------:R-:W-:Y:S02]  /*d850*/  FMUL.FTZ R53, R133, R193 ;  /* 0x000000c185357220 */ /* 0x000fe40000410000 */
[----:B------:R-:W4:Y:S01]  /*d860*/  LDL.LU R193, [R1+0x2c] ;  /* 0x00002c0001c17983 */ /* 0x000f220000300800 */
[----:B------:R-:W-:Y:S02]  /*d870*/  MOV R173, R172 ;  /* 0x000000ac00ad7202 */ /* 0x000fe40000000f00 */
[----:B------:R-:W-:Y:S01]  /*d880*/  MOV R172, R171 ;  /* 0x000000ab00ac7202 */ /* 0x000fe20000000f00 */
[----:B------:R-:W4:Y:S01]  /*d890*/  LDL.LU R192, [R1+0x30] ;  /* 0x0000300001c07983 */ /* 0x000f220000300800 */
[C---:B------:R-:W-:Y:S01]  /*d8a0*/  HMMA.16816.F32 R48, R140.reuse, R54, R48 ;  /* 0x000000368c30723c */ /* 0x040fe20000001830 */
[----:B------:R-:W-:Y:S03]  /*d8b0*/  MOV R171, R170 ;  /* 0x000000aa00ab7202 */ /* 0x000fe60000000f00 */
[----:B------:R-:W-:Y:S01]  /*d8c0*/  IMAD.MOV.U32 R170, RZ, RZ, R168 ;  /* 0x000000ffffaa7224 */ /* 0x000fe200078e00a8 */
[----:B------:R-:W-:Y:S01]  /*d8d0*/  MOV R168, R166 ;  /* 0x000000a600a87202 */ /* 0x000fe20000000f00 */
[----:B------:R-:W-:Y:S01]  /*d8e0*/  IMAD.MOV.U32 R183, RZ, RZ, R173 ;  /* 0x000000ffffb77224 */ /* 0x000fe200078e00ad */
[----:B------:R-:W-:Y:S01]  /*d8f0*/  MOV R166, R164 ;  /* 0x000000a400a67202 */ /* 0x000fe20000000f00 */
[C---:B------:R-:W-:Y:S01]  /*d900*/  FMUL.FTZ R54, R3.reuse, R194 ;  /* 0x000000c203367220 */ /* 0x040fe20000410000 */
[----:B------:R1:W-:Y:S03]  /*d910*/  MUFU.EX2 R164, R152 ;  /* 0x0000009800a47308 */ /* 0x0003e60000000800 */
[----:B------:R-:W-:Y:S01]  /*d920*/  FMUL.FTZ R55, R3, R195 ;  /* 0x000000c303377220 */ /* 0x000fe20000410000 */
[----:B------:R-:W-:Y:S01]  /*d930*/  MOV R173, R170 ;  /* 0x000000aa00ad7202 */ /* 0x000fe20000000f00 */
[----:B------:R-:W-:Y:S01]  /*d940*/  IMAD.MOV.U32 R170, RZ, RZ, R162 ;  /* 0x000000ffffaa7224 */ /* 0x000fe200078e00a2 */
[----:B------:R-:W-:Y:S01]  /*d950*/  MOV R189, R176 ;  /* 0x000000b000bd7202 */ /* 0x000fe20000000f00 */
[--C-:B------:R-:W-:Y:S01]  /*d960*/  FFMA.FTZ R162, R246, c[0x0][0x23c], -R139.reuse ;  /* 0x00008f00f6a27a23 */ /* 0x100fe2000001088b */
[----:B------:R-:W-:Y:S02]  /*d970*/  MOV R195, R158 ;  /* 0x0000009e00c37202 */ /* 0x000fe40000000f00 */
[-C--:B---3--:R-:W-:Y:S01]  /*d980*/  HMMA.16816.F32 R52, R140, R148.reuse, R52 ;  /* 0x000000948c34723c */ /* 0x088fe20000001834 */
[----:B------:R-:W-:Y:S01]  /*d990*/  MOV R158, R153 ;  /* 0x00000099009e7202 */ /* 0x000fe20000000f00 */
[----:B------:R-:W-:Y:S01]  /*d9a0*/  MUFU.EX2 R202, R183 ;  /* 0x000000b700ca7308 */ /* 0x000fe20000000800 */
[----:B------:R-:W-:Y:S01]  /*d9b0*/  MOV R186, R174 ;  /* 0x000000ae00ba7202 */ /* 0x000fe20000000f00 */
[--C-:B--2---:R-:W-:Y:S01]  /*d9c0*/  FFMA.FTZ R248, R195, c[0x0][0x23c], -R208.reuse ;  /* 0x00008f00c3f87a23 */ /* 0x104fe200000108d0 */
[----:B------:R-:W-:Y:S01]  /*d9d0*/  MOV R174, R168 ;  /* 0x000000a800ae7202 */ /* 0x000fe20000000f00 */
[--C-:B------:R-:W-:Y:S01]  /*d9e0*/  FFMA.FTZ R158, R158, c[0x0][0x23c], -R208.reuse ;  /* 0x00008f009e9e7a23 */ /* 0x100fe200000108d0 */
[----:B------:R-:W-:Y:S01]  /*d9f0*/  MOV R168, R161 ;  /* 0x000000a100a87202 */ /* 0x000fe20000000f00 */
[C---:B------:R-:W-:Y:S01]  /*da00*/  HMMA.16816.F32 R56, R144.reuse, R148, R56 ;  /* 0x000000949038723c */ /* 0x040fe20000001838 */
[--C-:B------:R-:W-:Y:S03]  /*da10*/  FFMA.FTZ R161, R244, c[0x0][0x23c], -R139.reuse ;  /* 0x00008f00f4a17a23 */ /* 0x100fe6000001088b */
[----:B------:R-:W-:Y:S01]  /*da20*/  MOV R195, R191 ;  /* 0x000000bf00c37202 */ /* 0x000fe20000000f00 */
[----:B------:R-:W-:Y:S01]  /*da30*/  MUFU.EX2 R199, R161 ;  /* 0x000000a100c77308 */ /* 0x000fe20000000800 */
[----:B------:R-:W-:Y:S01]  /*da40*/  MOV R191, R186 ;  /* 0x000000ba00bf7202 */ /* 0x000fe20000000f00 */
[--C-:B-1----:R-:W-:Y:S01]  /*da50*/  FFMA.FTZ R152, R224, c[0x0][0x23c], -R208.reuse ;  /* 0x00008f00e0987a23 */ /* 0x102fe200000108d0 */
[-C--:B------:R-:W-:Y:S01]  /*da60*/  HMMA.16816.F32 R60, R144, R150.reuse, R60 ;  /* 0x00000096903c723c */ /* 0x080fe2000000183c */
[----:B------:R-:W-:Y:S03]  /*da70*/  MOV R188, R175 ;  /* 0x000000af00bc7202 */ /* 0x000fe60000000f00 */
[----:B------:R-:W-:Y:S01]  /*da80*/  MOV R175, R166 ;  /* 0x000000a600af7202 */ /* 0x000fe20000000f00 */
[----:B------:R-:W-:Y:S01]  /*da90*/  FFMA.FTZ R166, R251, c[0x0][0x23c], -R139 ;  /* 0x00008f00fba67a23 */ /* 0x000fe2000001088b */
[----:B------:R-:W-:Y:S01]  /*daa0*/  MOV R194, R159 ;  /* 0x0000009f00c27202 */ /* 0x000fe20000000f00 */
[----:B------:R1:W2:Y:S01]  /*dab0*/  MUFU.EX2 R224, R152 ;  /* 0x0000009800e07308 */ /* 0x0002a20000000800 */
[C---:B------:R-:W-:Y:S01]  /*dac0*/  HMMA.16816.F32 R64, R140.reuse, R150, R64 ;  /* 0x000000968c40723c */ /* 0x040fe20000001840 */
[----:B------:R-:W3:Y:S03]  /*dad0*/  LDSM.16.MT88.4 R148, [R225+0xe000] ;  /* 0x00e00000e194783b */ /* 0x000ee60000004200 */
[----:B------:R-:W-:Y:S01]  /*dae0*/  IMAD.MOV.U32 R186, RZ, RZ, R175 ;  /* 0x000000ffffba7224 */ /* 0x000fe200078e00af */
[----:B------:R-:W-:Y:S01]  /*daf0*/  MOV R159, R156 ;  /* 0x0000009c009f7202 */ /* 0x000fe20000000f00 */
[----:B------:R-:W-:Y:S02]  /*db00*/  IMAD.MOV.U32 R156, RZ, RZ, R155 ;  /* 0x000000ffff9c7224 */ /* 0x000fe400078e009b */
[--C-:B------:R-:W-:Y:S01]  /*db10*/  FFMA.FTZ R251, R196, c[0x0][0x23c], -R208.reuse ;  /* 0x00008f00c4fb7a23 */ /* 0x100fe200000108d0 */
[----:B------:R-:W-:Y:S03]  /*db20*/  MUFU.EX2 R198, R188 ;  /* 0x000000bc00c67308 */ /* 0x000fe60000000800 */
[--C-:B------:R-:W-:Y:S02]  /*db30*/  FFMA.FTZ R156, R156, c[0x0][0x23c], -R208.reuse ;  /* 0x00008f009c9c7a23 */ /* 0x100fe400000108d0 */
[--C-:B------:R-:W-:Y:S02]  /*db40*/  FFMA.FTZ R159, R159, c[0x0][0x23c], -R208.reuse ;  /* 0x00008f009f9f7a23 */ /* 0x100fe400000108d0 */
[----:B------:R-:W-:Y:S03]  /*db50*/  FFMA.FTZ R244, R186, c[0x0][0x23c], -R209 ;  /* 0x00008f00baf47a23 */ /* 0x000fe600000108d1 */
[----:B------:R-:W-:Y:S01]  /*db60*/  MUFU.EX2 R196, R158 ;  /* 0x0000009e00c47308 */ /* 0x000fe20000000800 */
[--C-:B-1----:R-:W-:Y:S09]  /*db70*/  FFMA.FTZ R152, R180, c[0x0][0x23c], -R208.reuse ;  /* 0x00008f00b4987a23 */ /* 0x102ff200000108d0 */
[----:B------:R-:W-:Y:S10]  /*db80*/  MUFU.EX2 R200, R156 ;  /* 0x0000009c00c87308 */ /* 0x000ff40000000800 */
[----:B------:R-:W-:Y:S01]  /*db90*/  MUFU.EX2 R186, R241 ;  /* 0x000000f100ba7308 */ /* 0x000fe20000000800 */
[-C--:B---3--:R-:W-:Y:S08]  /*dba0*/  HMMA.16816.F32 R68, R140, R148.reuse, R68 ;  /* 0x000000948c44723c */ /* 0x088ff00000001844 */
[C---:B------:R-:W-:Y:S01]  /*dbb0*/  HMMA.16816.F32 R72, R144.reuse, R148, R72 ;  /* 0x000000949048723c */ /* 0x040fe20000001848 */
[----:B------:R1:W-:Y:S07]  /*dbc0*/  MUFU.EX2 R180, R152 ;  /* 0x0000009800b47308 */ /* 0x0003ee0000000800 */
[-C--:B------:R-:W-:Y:S03]  /*dbd0*/  HMMA.16816.F32 R76, R144, R150.reuse, R76 ;  /* 0x00000096904c723c */ /* 0x080fe6000000184c */
[----:B------:R-:W-:Y:S05]  /*dbe0*/  MUFU.EX2 R251, R251 ;  /* 0x000000fb00fb7308 */ /* 0x000fea0000000800 */
[C---:B------:R-:W-:Y:S01]  /*dbf0*/  HMMA.16816.F32 R80, R140.reuse, R150, R80 ;  /* 0x000000968c50723c */ /* 0x040fe20000001850 */
[----:B------:R-:W3:Y:S04]  /*dc00*/  LDSM.16.MT88.4 R148, [R226+0xe000] ;  /* 0x00e00000e294783b */ /* 0x000ee80000004200 */
[----:B------:R-:W-:Y:S01]  /*dc10*/  MUFU.EX2 R248, R248 ;  /* 0x000000f800f87308 */ /* 0x000fe20000000800 */
[--C-:B-1----:R-:W-:Y:S01]  /*dc20*/  FFMA.FTZ R152, R182, c[0x0][0x23c], -R208.reuse ;  /* 0x00008f00b6987a23 */ /* 0x102fe200000108d0 */
[----:B------:R-:W-:Y:S02]  /*dc30*/  MOV R182, R172 ;  /* 0x000000ac00b67202 */ /* 0x000fe40000000f00 */
[----:B------:R-:W-:Y:S06]  /*dc40*/  MOV R172, R171 ;  /* 0x000000ab00ac7202 */ /* 0x000fec0000000f00 */
[----:B------:R1:W1:Y:S01]  /*dc50*/  MUFU.EX2 R184, R152 ;  /* 0x0000009800b87308 */ /* 0x0002620000000800 */
[----:B------:R-:W-:Y:S01]  /*dc60*/  MOV R171, R163 ;  /* 0x000000a300ab7202 */ /* 0x000fe20000000f00 */
[----:B------:R-:W-:Y:S01]  /*dc70*/  FFMA.FTZ R163, R247, c[0x0][0x23c], -R139 ;  /* 0x00008f00f7a37a23 */ /* 0x000fe2000001088b */
[----:B------:R-:W-:Y:S01]  /*dc80*/  MOV R188, R182 ;  /* 0x000000b600bc7202 */ /* 0x000fe20000000f00 */
[--C-:B------:R-:W-:Y:S01]  /*dc90*/  FFMA.FTZ R247, R194, c[0x0][0x23c], -R208.reuse ;  /* 0x00008f00c2f77a23 */ /* 0x100fe200000108d0 */
[----:B------:R-:W-:Y:S01]  /*dca0*/  MOV R194, R189 ;  /* 0x000000bd00c27202 */ /* 0x000fe20000000f00 */
[----:B------:R-:W-:Y:S01]  /*dcb0*/  FFMA.FTZ R208, R218, c[0x0][0x23c], -R208 ;  /* 0x00008f00dad07a23 */ /* 0x000fe200000108d0 */
[----:B------:R-:W-:Y:S02]  /*dcc0*/  MOV R183, R171 ;  /* 0x000000ab00b77202 */ /* 0x000fe40000000f00 */
[----:B------:R-:W-:Y:S01]  /*dcd0*/  MOV R182, R170 ;  /* 0x000000aa00b67202 */ /* 0x000fe20000000f00 */
[----:B------:R-:W-:Y:S02]  /*dce0*/  MUFU.EX2 R171, R157 ;  /* 0x0000009d00ab7308 */ /* 0x000fe40000000800 */
[--C-:B------:R-:W-:Y:S08]  /*dcf0*/  FFMA.FTZ R245, R183, c[0x0][0x23c], -R209.reuse ;  /* 0x00008f00b7f57a23 */ /* 0x100ff000000108d1 */
[----:B------:R2:W-:Y:S01]  /*dd00*/  MUFU.EX2 R189, R159 ;  /* 0x0000009f00bd7308 */ /* 0x0005e20000000800 */
[----:B-1----:R-:W-:Y:S01]  /*dd10*/  FFMA.FTZ R152, R252, c[0x0][0x23c], -R209 ;  /* 0x00008f00fc987a23 */ /* 0x002fe200000108d1 */
[-C--:B---3--:R-:W-:Y:S08]  /*dd20*/  HMMA.16816.F32 R84, R140, R148.reuse, R84 ;  /* 0x000000948c54723c */ /* 0x088ff00000001854 */
[----:B------:R1:W-:Y:S01]  /*dd30*/  MUFU.EX2 R185, R152 ;  /* 0x0000009800b97308 */ /* 0x0003e20000000800 */
[C---:B------:R-:W-:Y:S09]  /*dd40*/  HMMA.16816.F32 R88, R144.reuse, R148, R88 ;  /* 0x000000949058723c */ /* 0x040ff20000001858 */
[----:B------:R-:W-:Y:S01]  /*dd50*/  MUFU.EX2 R170, R162 ;  /* 0x000000a200aa7308 */ /* 0x000fe20000000800 */
[-C--:B------:R-:W-:Y:S01]  /*dd60*/  HMMA.16816.F32 R92, R144, R150.reuse, R92 ;  /* 0x00000096905c723c */ /* 0x080fe2000000185c */
[----:B--2---:R-:W-:Y:S07]  /*dd70*/  LDSM.16.MT88.4 R156, [R226+0xd000] ;  /* 0x00d00000e29c783b */ /* 0x004fee0000004200 */
[C---:B------:R-:W-:Y:S01]  /*dd80*/  HMMA.16816.F32 R96, R140.reuse, R150, R96 ;  /* 0x000000968c60723c */ /* 0x040fe20000001860 */
[----:B------:R-:W-:Y:S01]  /*dd90*/  MUFU.EX2 R252, R242 ;  /* 0x000000f200fc7308 */ /* 0x000fe20000000800 */
[----:B------:R-:W2:Y:S08]  /*dda0*/  LDSM.16.MT88.4 R148, [R228+0xe000] ;  /* 0x00e00000e494783b */ /* 0x000eb00000004200 */
[----:B-1----:R-:W-:Y:S01]  /*ddb0*/  LDSM.16.MT88.4 R152, [R226+0xc800] ;  /* 0x00c80000e298783b */ /* 0x002fe20000004200 */
[----:B------:R-:W-:Y:S10]  /*ddc0*/  MUFU.EX2 R183, R219 ;  /* 0x000000db00b77308 */ /* 0x000ff40000000800 */
[----:B------:R-:W-:Y:S10]  /*ddd0*/  MUFU.EX2 R246, R208 ;  /* 0x000000d000f67308 */ /* 0x000ff40000000800 */
[----:B------:R-:W-:Y:S10]  /*dde0*/  MUFU.EX2 R247, R247 ;  /* 0x000000f700f77308 */ /* 0x000ff40000000800 */
[----:B------:R-:W-:Y:S01]  /*ddf0*/  MUFU.EX2 R245, R245 ;  /* 0x000000f500f57308 */ /* 0x000fe20000000800 */
[-C--:B--2---:R-:W-:Y:S08]  /*de00*/  HMMA.16816.F32 R100, R140, R148.reuse, R100 ;  /* 0x000000948c64723c */ /* 0x084ff00000001864 */
[C---:B------:R-:W-:Y:S01]  /*de10*/  HMMA.16816.F32 R104, R144.reuse, R148, R104 ;  /* 0x000000949068723c */ /* 0x040fe20000001868 */
[----:B------:R-:W-:Y:S06]  /*de20*/  MUFU.EX2 R244, R244 ;  /* 0x000000f400f47308 */ /* 0x000fec0000000800 */
[--C-:B------:R-:W-:Y:S01]  /*de30*/  FFMA.FTZ R148, R214, c[0x0][0x23c], -R139.reuse ;  /* 0x00008f00d6947a23 */ /* 0x100fe2000001088b */
[-C--:B------:R-:W-:Y:S03]  /*de40*/  HMMA.16816.F32 R108, R144, R150.reuse, R108 ;  /* 0x00000096906c723c */ /* 0x080fe6000000186c */
[----:B------:R1:W-:Y:S05]  /*de50*/  MUFU.EX2 R165, R148 ;  /* 0x0000009400a57308 */ /* 0x0003ea0000000800 */
[C---:B------:R-:W-:Y:S01]  /*de60*/  HMMA.16816.F32 R112, R140.reuse, R150, R112 ;  /* 0x000000968c70723c */ /* 0x040fe20000001870 */
[----:B-1----:R-:W-:Y:S04]  /*de70*/  FFMA.FTZ R148, R213, c[0x0][0x23c], -R139 ;  /* 0x00008f00d5947a23 */ /* 0x002fe8000001088b */
[----:B------:R1:W-:Y:S02]  /*de80*/  MUFU.EX2 R229, R148 ;  /* 0x0000009400e57308 */ /* 0x0003e40000000800 */
[----:B-1----:R-:W1:Y:S01]  /*de90*/  LDSM.16.MT88.4 R148, [R227+0xe000] ;  /* 0x00e00000e394783b */ /* 0x002e620000004200 */
[----:B----4-:R-:W-:Y:S07]  /*dea0*/  FFMA.FTZ R133, R133, R193, R211 ;  /* 0x000000c185857223 */ /* 0x010fee00000100d3 */
[----:B------:R2:W-:Y:S01]  /*deb0*/  MUFU.EX2 R193, R163 ;  /* 0x000000a300c17308 */ /* 0x0005e20000000800 */
[----:B------:R-:W-:Y:S02]  /*dec0*/  FFMA.FTZ R210, R132, R192, R210 ;  /* 0x000000c084d27223 */ /* 0x000fe400000100d2 */
[--C-:B------:R-:W-:Y:S07]  /*ded0*/  FFMA.FTZ R132, R168, c[0x0][0x23c], -R209.reuse ;  /* 0x00008f00a8847a23 */ /* 0x100fee00000108d1 */
[----:B------:R3:W-:Y:S10]  /*dee0*/  MUFU.EX2 R192, R190 ;  /* 0x000000be00c07308 */ /* 0x0007f40000000800 */
[----:B------:R4:W-:Y:S01]  /*def0*/  MUFU.EX2 R168, R132 ;  /* 0x0000008400a87308 */ /* 0x0009e20000000800 */
[----:B--2---:R-:W-:Y:S01]  /*df00*/  LDSM.16.MT88.4 R160, [R228+0xd000] ;  /* 0x00d00000e4a0783b */ /* 0x004fe20000004200 */
[-C--:B-1----:R-:W-:Y:S07]  /*df10*/  HMMA.16816.F32 R116, R140, R148.reuse, R116 ;  /* 0x000000948c74723c */ /* 0x082fee0000001874 */
[----:B---3--:R-:W2:Y:S01]  /*df20*/  LDL.LU R190, [R1+0x34] ;  /* 0x0000340001be7983 */ /* 0x008ea20000300800 */
[C---:B------:R-:W-:Y:S03]  /*df30*/  HMMA.16816.F32 R120, R144.reuse, R148, R120 ;  /* 0x000000949078723c */ /* 0x040fe60000001878 */
[----:B------:R-:W3:Y:S04]  /*df40*/  LDL.LU R175, [R1+0x38] ;  /* 0x0000380001af7983 */ /* 0x000ee80000300800 */
[--C-:B------:R-:W-:Y:S01]  /*df50*/  FFMA.FTZ R148, R249, c[0x0][0x23c], -R209.reuse ;  /* 0x00008f00f9947a23 */ /* 0x100fe200000108d1 */
[-C--:B------:R-:W-:Y:S01]  /*df60*/  HMMA.16816.F32 R124, R144, R150.reuse, R124 ;  /* 0x00000096907c723c */ /* 0x080fe2000000187c */
[----:B------:R-:W1:Y:S01]  /*df70*/  LDSM.16.MT88.4 R144, [R225+0xc800] ;  /* 0x00c80000e190783b */ /* 0x000e620000004200 */
[----:B------:R1:W-:Y:S02]  /*df80*/  MUFU.EX2 R249, R243 ;  /* 0x000000f300f97308 */ /* 0x0003e40000000800 */
[--C-:B----4-:R-:W-:Y:S04]  /*df90*/  FFMA.FTZ R132, R195, c[0x0][0x23c], -R209.reuse ;  /* 0x00008f00c3847a23 */ /* 0x110fe800000108d1 */
[----:B------:R-:W-:Y:S04]  /*dfa0*/  HMMA.16816.F32 R128, R140, R150, R128 ;  /* 0x000000968c80723c */ /* 0x000fe80000001880 */
[----:B------:R4:W1:Y:S03]  /*dfb0*/  MUFU.EX2 R187, R148 ;  /* 0x0000009400bb7308 */ /* 0x0008660000000800 */
[----:B------:R-:W-:Y:S02]  /*dfc0*/  F2FP.PACK_AB R140, R230, R222 ;  /* 0x000000dee68c723e */ /* 0x000fe400000000ff */
[----:B------:R-:W-:Y:S03]  /*dfd0*/  F2FP.PACK_AB R141, R224, R164 ;  /* 0x000000a4e08d723e */ /* 0x000fe600000000ff */
[----:B------:R-:W-:Y:S02]  /*dfe0*/  F2FP.PACK_AB R142, R178, R167 ;  /* 0x000000a7b28e723e */ /* 0x000fe400000000ff */
[----:B------:R-:W-:Y:S01]  /*dff0*/  F2FP.PACK_AB R143, R184, R180 ;  /* 0x000000b4b88f723e */ /* 0x000fe200000000ff */
[----:B------:R1:W-:Y:S01]  /*e000*/  MUFU.EX2 R197, R132 ;  /* 0x0000008400c57308 */ /* 0x0003e20000000800 */
[----:B------:R-:W-:Y:S01]  /*e010*/  F2FP.PACK_AB R150, R177, R181 ;  /* 0x000000b5b196723e */ /* 0x000fe200000000ff */
[----:B-1----:R1:W5:Y:S04]  /*e020*/  LDL.LU R243, [R1+0xb0] ;  /* 0x0000b00001f37983 */ /* 0x0023680000300800 */
[----:B------:R1:W5:Y:S04]  /*e030*/  LDL.LU R242, [R1+0xac] ;  /* 0x0000ac0001f27983 */ /* 0x0003680000300800 */
[----:B------:R1:W5:Y:S01]  /*e040*/  LDL.LU R241, [R1+0xa8] ;  /* 0x0000a80001f17983 */ /* 0x0003620000300800 */
[----:B----4-:R-:W-:Y:S01]  /*e050*/  FFMA.FTZ R148, R250, c[0x0][0x23c], -R209 ;  /* 0x00008f00fa947a23 */ /* 0x010fe200000108d1 */
[----:B------:R-:W-:Y:S01]  /*e060*/  F2FP.PACK_AB R149, R187, R185 ;  /* 0x000000b9bb95723e */ /* 0x000fe200000000ff */
[--C-:B------:R-:W-:Y:S02]  /*e070*/  FFMA.FTZ R250, R221, c[0x0][0x23c], -R139.reuse ;  /* 0x00008f00ddfa7a23 */ /* 0x100fe4000001088b */
[----:B------:R4:W-:Y:S01]  /*e080*/  MUFU.EX2 R179, R148 ;  /* 0x0000009400b37308 */ /* 0x0009e20000000800 */
[-C--:B------:R-:W-:Y:S01]  /*e090*/  HMMA.16816.F32 R4, R140, R144.reuse, R4 ;  /* 0x000000908c04723c */ /* 0x080fe20000001804 */
[----:B------:R-:W-:Y:S02]  /*e0a0*/  FFMA.FTZ R139, R217, c[0x0][0x23c], -R139 ;  /* 0x00008f00d98b7a23 */ /* 0x000fe4000001088b */
[----:B------:R-:W-:Y:S01]  /*e0b0*/  LDSM.16.MT88.4 R216, [R226+0xf800] ;  /* 0x00f80000e2d8783b */ /* 0x000fe20000004200 */
[--C-:B------:R-:W-:Y:S05]  /*e0c0*/  FFMA.FTZ R132, R194, c[0x0][0x23c], -R209.reuse ;  /* 0x00008f00c2847a23 */ /* 0x100fea00000108d1 */
[----:B------:R1:W-:Y:S10]  /*e0d0*/  MUFU.EX2 R194, R240 ;  /* 0x000000f000c27308 */ /* 0x0003f40000000800 */
[----:B------:R-:W-:Y:S01]  /*e0e0*/  MUFU.EX2 R201, R132 ;  /* 0x0000008400c97308 */ /* 0x000fe20000000800 */
[----:B----4-:R-:W-:Y:S02]  /*e0f0*/  FFMA.FTZ R148, R212, c[0x0][0x23c], -R209 ;  /* 0x00008f00d4947a23 */ /* 0x010fe400000108d1 */
[----:B------:R-:W-:Y:S07]  /*e100*/  LDSM.16.MT88.4 R212, [R225+0xf800] ;  /* 0x00f80000e1d4783b */ /* 0x000fee0000004200 */
[----:B------:R4:W4:Y:S01]  /*e110*/  MUFU.EX2 R176, R148 ;  /* 0x0000009400b07308 */ /* 0x0009220000000800 */
[----:B-1----:R1:W5:Y:S09]  /*e120*/  LDL.LU R240, [R1+0xa4] ;  /* 0x0000a40001f07983 */ /* 0x0023720000300800 */
[----:B------:R-:W-:Y:S10]  /*e130*/  MUFU.EX2 R195, R139 ;  /* 0x0000008b00c37308 */ /* 0x000ff40000000800 */
[----:B------:R-:W-:Y:S01]  /*e140*/  MUFU.EX2 R139, R138 ;  /* 0x0000008a008b7308 */ /* 0x000fe20000000800 */
[----:B----4-:R-:W-:Y:S02]  /*e150*/  F2FP.PACK_AB R148, R229, R165 ;  /* 0x000000a5e594723e */ /* 0x010fe400000000ff */
[----:B------:R-:W-:Y:S07]  /*e160*/  F2FP.PACK_AB R151, R176, R179 ;  /* 0x000000b3b097723e */ /* 0x000fee00000000ff */
[----:B------:R-:W4:Y:S01]  /*e170*/  MUFU.EX2 R250, R250 ;  /* 0x000000fa00fa7308 */ /* 0x000f220000000800 */
[C---:B------:R-:W-:Y:S08]  /*e180*/  HMMA.16816.F32 R8, R148.reuse, R144, R8 ;  /* 0x000000909408723c */ /* 0x040ff00000001808 */
[-C--:B------:R-:W-:Y:S08]  /*e190*/  HMMA.16816.F32 R12, R148, R146.reuse, R12 ;  /* 0x00000092940c723c */ /* 0x080ff0000000180c */
[C---:B------:R-:W-:Y:S01]  /*e1a0*/  HMMA.16816.F32 R16, R140.reuse, R146, R16 ;  /* 0x000000928c10723c */ /* 0x040fe20000001810 */
[----:B------:R-:W1:Y:S03]  /*e1b0*/  LDSM.16.MT88.4 R144, [R228+0xc800] ;  /* 0x00c80000e490783b */ /* 0x000e660000004200 */
[----:B----4-:R-:W-:Y:S04]  /*e1c0*/  F2FP.PACK_AB R208, R183, R250 ;  /* 0x000000fab7d0723e */ /* 0x010fe800000000ff */
[-C--:B------:R-:W-:Y:S08]  /*e1d0*/  HMMA.16816.F32 R20, R140, R152.reuse, R20 ;  /* 0x000000988c14723c */ /* 0x080ff00000001814 */
        /* <DEDUP_REMOVED lines=23> */
[----:B------:R-:W4:Y:S03]  /*e350*/  LDSM.16.MT88.4 R152, [R227+0xe800] ;  /* 0x00e80000e398783b */ /* 0x000f260000004200 */
[----:B--2---:R-:W-:Y:S04]  /*e360*/  FFMA.FTZ R132, R3, R190, R191 ;  /* 0x000000be03847223 */ /* 0x004fe800000100bf */
[-C--:B-1----:R-:W-:Y:S01]  /*e370*/  HMMA.16816.F32 R100, R140, R144.reuse, R100 ;  /* 0x000000908c64723c */ /* 0x082fe20000001864 */
[----:B---3--:R-:W-:Y:S03]  /*e380*/  FFMA.FTZ R0, R0, R175, R182 ;  /* 0x000000af00007223 */ /* 0x008fe600000100b6 */
[----:B------:R-:W-:Y:S01]  /*e390*/  FADD.FTZ R132, R172, R132 ;  /* 0x00000084ac847221 */ /* 0x000fe20000010000 */
[----:B------:R-:W-:Y:S01]  /*e3a0*/  MUFU.EX2 R182, R166 ;  /* 0x000000a600b67308 */ /* 0x000fe20000000800 */
[----:B------:R-:W-:Y:S02]  /*e3b0*/  FADD.FTZ R0, R239, R0 ;  /* 0x00000000ef007221 */ /* 0x000fe40000010000 */
[C---:B------:R-:W-:Y:S01]  /*e3c0*/  HMMA.16816.F32 R104, R148.reuse, R144, R104 ;  /* 0x000000909468723c */ /* 0x040fe20000001868 */
[----:B------:R1:W5:Y:S03]  /*e3d0*/  LDL.LU R239, [R1+0xa0] ;  /* 0x0000a00001ef7983 */ /* 0x0003660000300800 */
[--C-:B------:R-:W-:Y:S02]  /*e3e0*/  FFMA.FTZ R3, R188, c[0x0][0x23c], -R209.reuse ;  /* 0x00008f00bc037a23 */ /* 0x100fe400000108d1 */
[----:B------:R-:W-:Y:S02]  /*e3f0*/  FFMA.FTZ R209, R2, c[0x0][0x23c], -R209 ;  /* 0x00008f0002d17a23 */ /* 0x000fe400000108d1 */
[-C--:B------:R-:W-:Y:S01]  /*e400*/  HMMA.16816.F32 R108, R148, R146.reuse, R108 ;  /* 0x00000092946c723c */ /* 0x080fe2000000186c */
[----:B------:R2:W3:Y:S03]  /*e410*/  MUFU.EX2 R188, R3 ;  /* 0x0000000300bc7308 */ /* 0x0004e60000000800 */
[----:B------:R-:W-:Y:S02]  /*e420*/  FADD.FTZ R2, R174, R133 ;  /* 0x00000085ae027221 */ /* 0x000fe40000010000 */
[----:B------:R-:W-:Y:S02]  /*e430*/  FADD.FTZ R133, R236, R132 ;  /* 0x00000084ec857221 */ /* 0x000fe40000010000 */
[C---:B------:R-:W-:Y:S01]  /*e440*/  HMMA.16816.F32 R112, R140.reuse, R146, R112 ;  /* 0x000000928c70723c */ /* 0x040fe20000001870 */
[----:B------:R-:W1:Y:S02]  /*e450*/  LDSM.16.MT88.4 R144, [R225+0xd000] ;  /* 0x00d00000e190783b */ /* 0x000e640000004200 */
[----:B------:R3:W1:Y:S01]  /*e460*/  MUFU.EX2 R138, R209 ;  /* 0x000000d1008a7308 */ /* 0x0006620000000800 */
[----:B------:R-:W-:Y:S02]  /*e470*/  FADD.FTZ R2, R238, R2 ;  /* 0x00000002ee027221 */ /* 0x000fe40000010000 */
[----:B------:R-:W-:Y:S02]  /*e480*/  FADD.FTZ R132, R235, R0 ;  /* 0x00000000eb847221 */ /* 0x000fe40000010000 */
[-C--:B----4-:R-:W-:Y:S01]  /*e490*/  HMMA.16816.F32 R116, R140, R152.reuse, R116 ;  /* 0x000000988c74723c */ /* 0x090fe20000001874 */
[----:B------:R4:W5:Y:S03]  /*e4a0*/  LDL.LU R238, [R1+0x9c] ;  /* 0x00009c0001ee7983 */ /* 0x0009660000300800 */
[----:B------:R-:W-:Y:S02]  /*e4b0*/  FADD.FTZ R2, R234, R2 ;  /* 0x00000002ea027221 */ /* 0x000fe40000010000 */
[----:B------:R-:W-:Y:S02]  /*e4c0*/  FADD.FTZ R133, R232, R133 ;  /* 0x00000085e8857221 */ /* 0x000fe40000010000 */
[C---:B------:R-:W-:Y:S01]  /*e4d0*/  HMMA.16816.F32 R120, R148.reuse, R152, R120 ;  /* 0x000000989478723c */ /* 0x040fe20000001878 */
[----:B--2---:R-:W-:Y:S02]  /*e4e0*/  FADD.FTZ R3, R173, R210 ;  /* 0x000000d2ad037221 */ /* 0x004fe40000010000 */
[----:B------:R-:W-:Y:S01]  /*e4f0*/  LDSM.16.MT88.4 R172, [R226+0xd800] ;  /* 0x00d80000e2ac783b */ /* 0x000fe20000004200 */
[----:B---3--:R-:W-:Y:S01]  /*e500*/  MOV R166, R188 ;  /* 0x000000bc00a67202 */ /* 0x008fe20000000f00 */
[----:B------:R-:W-:Y:S01]  /*e510*/  FADD.FTZ R2, R222, R2 ;  /* 0x00000002de027221 */ /* 0x000fe20000010000 */
[----:B------:R-:W-:Y:S01]  /*e520*/  F2FP.PACK_AB R210, R195, R182 ;  /* 0x000000b6c3d2723e */ /* 0x000fe200000000ff */
[----:B------:R-:W-:Y:S01]  /*e530*/  FADD.FTZ R3, R237, R3 ;  /* 0x00000003ed037221 */ /* 0x000fe20000010000 */
[-C--:B------:R-:W-:Y:S01]  /*e540*/  HMMA.16816.F32 R124, R148, R154.reuse, R124 ;  /* 0x0000009a947c723c */ /* 0x080fe2000000187c */
[----:B------:R-:W-:Y:S02]  /*e550*/  FADD.FTZ R132, R231, R132 ;  /* 0x00000084e7847221 */ /* 0x000fe40000010000 */
[----:B------:R-:W-:Y:S01]  /*e560*/  LDSM.16.MT88.4 R220, [R228+0xf800] ;  /* 0x00f80000e4dc783b */ /* 0x000fe20000004200 */
[----:B------:R-:W-:Y:S01]  /*e570*/  FADD.FTZ R0, R233, R3 ;  /* 0x00000003e9007221 */ /* 0x000fe20000010000 */
[----:B------:R-:W-:Y:S01]  /*e580*/  F2FP.PACK_AB R209, R245, R244 ;  /* 0x000000f4f5d1723e */ /* 0x000fe200000000ff */
[----:B------:R-:W-:Y:S01]  /*e590*/  FADD.FTZ R2, R230, R2 ;  /* 0x00000002e6027221 */ /* 0x000fe20000010000 */
[----:B------:R-:W-:Y:S01]  /*e5a0*/  F2FP.PACK_AB R151, R188, R201 ;  /* 0x000000c9bc97723e */ /* 0x000fe200000000ff */
[----:B------:R-:W-:Y:S01]  /*e5b0*/  HMMA.16816.F32 R128, R140, R154, R128 ;  /* 0x0000009a8c80723c */ /* 0x000fe20000001880 */
[----:B------:R-:W-:Y:S02]  /*e5c0*/  F2FP.PACK_AB R148, R170, R193 ;  /* 0x000000c1aa94723e */ /* 0x000fe400000000ff */
[----:B------:R-:W2:Y:S01]  /*e5d0*/  LDSM.16.MT88.4 R152, [R227+0xd000] ;  /* 0x00d00000e398783b */ /* 0x000ea20000004200 */
[----:B------:R-:W-:Y:S01]  /*e5e0*/  F2FP.PACK_AB R150, R203, R199 ;  /* 0x000000c7cb96723e */ /* 0x000fe200000000ff */
[----:B------:R-:W-:Y:S01]  /*e5f0*/  FADD.FTZ R3, R165, R0 ;  /* 0x00000000a5037221 */ /* 0x000fe20000010000 */
[----:B------:R-:W-:Y:S01]  /*e600*/  F2FP.PACK_AB R149, R197, R168 ;  /* 0x000000a8c595723e */ /* 0x000fe200000000ff */
[----:B------:R-:W-:Y:S01]  /*e610*/  FADD.FTZ R133, R164, R133 ;  /* 0x00000085a4857221 */ /* 0x000fe20000010000 */
[----:B------:R-:W-:Y:S01]  /*e620*/  F2FP.PACK_AB R143, R189, R200 ;  /* 0x000000c8bd8f723e */ /* 0x000fe200000000ff */
[----:B------:R-:W-:Y:S02]  /*e630*/  FADD.FTZ R3, R229, R3 ;  /* 0x00000003e5037221 */ /* 0x000fe40000010000 */
[----:B------:R4:W5:Y:S01]  /*e640*/  LDL.LU R237, [R1+0x98] ;  /* 0x0000980001ed7983 */ /* 0x0009620000300800 */
[----:B------:R-:W-:Y:S02]  /*e650*/  F2FP.PACK_AB R140, R169, R192 ;  /* 0x000000c0a98c723e */ /* 0x000fe400000000ff */
[----:B------:R-:W-:Y:S01]  /*e660*/  F2FP.PACK_AB R142, R202, R198 ;  /* 0x000000c6ca8e723e */ /* 0x000fe200000000ff */
[----:B------:R4:W5:Y:S01]  /*e670*/  LDL.LU R236, [R1+0x94] ;  /* 0x0000940001ec7983 */ /* 0x0009620000300800 */
[----:B------:R-:W-:Y:S02]  /*e680*/  F2FP.PACK_AB R141, R171, R196 ;  /* 0x000000c4ab8d723e */ /* 0x000fe400000000ff */
[----:B-1----:R-:W-:Y:S01]  /*e690*/  F2FP.PACK_AB R211, R138, R139 ;  /* 0x0000008b8ad3723e */ /* 0x002fe200000000ff */
[----:B------:R4:W5:Y:S01]  /*e6a0*/  LDL.LU R235, [R1+0x90] ;  /* 0x0000900001eb7983 */ /* 0x0009620000300800 */
[----:B------:R-:W-:Y:S03]  /*e6b0*/  MOV R0, R185 ;  /* 0x000000b900007202 */ /* 0x000fe60000000f00 */
[-C--:B------:R-:W-:Y:S01]  /*e6c0*/  HMMA.16816.F32 R4, R140, R144.reuse, R4 ;  /* 0x000000908c04723c */ /* 0x080fe20000001804 */
[----:B------:R4:W5:Y:S01]  /*e6d0*/  LDL.LU R234, [R1+0x8c] ;  /* 0x00008c0001ea7983 */ /* 0x0009620000300800 */
[----:B------:R-:W-:Y:S01]  /*e6e0*/  FADD.FTZ R0, R0, R132 ;  /* 0x0000008400007221 */ /* 0x000fe20000010000 */
[----:B------:R-:W-:Y:S02]  /*e6f0*/  MOV R132, R137 ;  /* 0x0000008900847202 */ /* 0x000fe40000000f00 */
[----:B------:R4:W5:Y:S03]  /*e700*/  LDL.LU R233, [R1+0x88] ;  /* 0x0000880001e97983 */ /* 0x0009660000300800 */
[C---:B------:R-:W-:Y:S01]  /*e710*/  HMMA.16816.F32 R8, R148.reuse, R144, R8 ;  /* 0x000000909408723c */ /* 0x040fe20000001808 */
[----:B------:R4:W5:Y:S04]  /*e720*/  LDL.LU R232, [R1+0x84] ;  /* 0x0000840001e87983 */ /* 0x0009680000300800 */
[----:B------:R4:W5:Y:S03]  /*e730*/  LDL.LU R231, [R1+0x80] ;  /* 0x0000800001e77983 */ /* 0x0009660000300800 */
[-C--:B------:R-:W-:Y:S01]  /*e740*/  HMMA.16816.F32 R12, R148, R146.reuse, R12 ;  /* 0x00000092940c723c */ /* 0x080fe2000000180c */
[----:B------:R4:W5:Y:S04]  /*e750*/  LDL.LU R230, [R1+0x7c] ;  /* 0x00007c0001e67983 */ /* 0x0009680000300800 */
[----:B------:R4:W5:Y:S03]  /*e760*/  LDL.LU R229, [R1+0x78] ;  /* 0x0000780001e57983 */ /* 0x0009660000300800 */
        /* <DEDUP_REMOVED lines=11> */
[----:B------:R-:W3:Y:S07]  /*e820*/  LDSM.16.MT88.4 R160, [R228+0xf000] ;  /* 0x00f00000e4a0783b */ /* 0x000eee0000004200 */
        /* <DEDUP_REMOVED lines=8> */
[C---:B------:R-:W-:Y:S08]  /*e8b0*/  HMMA.16816.F32 R80, R140.reuse, R146, R80 ;  /* 0x000000928c50723c */ /* 0x040ff00000001850 */
[-C--:B---3--:R-:W-:Y:S08]  /*e8c0*/  HMMA.16816.F32 R84, R140, R156.reuse, R84 ;  /* 0x0000009c8c54723c */ /* 0x088ff00000001854 */
[C---:B------:R-:W-:Y:S08]  /*e8d0*/  HMMA.16816.F32 R88, R148.reuse, R156, R88 ;  /* 0x0000009c9458723c */ /* 0x040ff00000001858 */
[-C--:B------:R-:W-:Y:S08]  /*e8e0*/  HMMA.16816.F32 R92, R148, R158.reuse, R92 ;  /* 0x0000009e945c723c */ /* 0x080ff0000000185c */
[C---:B------:R-:W-:Y:S01]  /*e8f0*/  HMMA.16816.F32 R96, R140.reuse, R158, R96 ;  /* 0x0000009e8c60723c */ /* 0x040fe20000001860 */
[----:B------:R-:W1:Y:S07]  /*e900*/  LDSM.16.MT88.4 R156, [R225+0xd800] ;  /* 0x00d80000e19c783b */ /* 0x000e6e0000004200 */
[-C--:B------:R-:W-:Y:S08]  /*e910*/  HMMA.16816.F32 R100, R140, R160.reuse, R100 ;  /* 0x000000a08c64723c */ /* 0x080ff00000001864 */
[C---:B------:R-:W-:Y:S07]  /*e920*/  HMMA.16816.F32 R104, R148.reuse, R160, R104 ;  /* 0x000000a09468723c */ /* 0x040fee0000001868 */
[----:B------:R-:W-:Y:S01]  /*e930*/  MOV R161, R189 ;  /* 0x000000bd00a17202 */ /* 0x000fe20000000f00 */
[-C--:B------:R-:W-:Y:S01]  /*e940*/  HMMA.16816.F32 R108, R148, R162.reuse, R108 ;  /* 0x000000a2946c723c */ /* 0x080fe2000000186c */
[----:B------:R-:W3:Y:S07]  /*e950*/  LDSM.16.MT88.4 R188, [R228+0xd800] ;  /* 0x00d80000e4bc783b */ /* 0x000eee0000004200 */
[C---:B------:R-:W-:Y:S08]  /*e960*/  HMMA.16816.F32 R112, R140.reuse, R162, R112 ;  /* 0x000000a28c70723c */ /* 0x040ff00000001870 */
[-C--:B--2---:R-:W-:Y:S08]  /*e970*/  HMMA.16816.F32 R116, R140, R152.reuse, R116 ;  /* 0x000000988c74723c */ /* 0x084ff00000001874 */
        /* <DEDUP_REMOVED lines=8> */
[----:B------:R-:W1:Y:S07]  /*ea00*/  LDSM.16.MT88.4 R4, [R227+0xf800] ;  /* 0x00f80000e304783b */ /* 0x000e6e0000004200 */
[C---:B------:R-:W-:Y:S07]  /*ea10*/  HMMA.16816.F32 R144, R208.reuse, R156, R8 ;  /* 0x0000009cd090723c */ /* 0x040fee0000001808 */
[----:B------:R-:W-:Y:S01]  /*ea20*/  MOV R8, R161 ;  /* 0x000000a100087202 */ /* 0x000fe20000000f00 */
[-C--:B------:R-:W-:Y:S01]  /*ea30*/  HMMA.16816.F32 R152, R208, R158.reuse, R12 ;  /* 0x0000009ed098723c */ /* 0x080fe2000000180c */
[----:B------:R-:W-:Y:S03]  /*ea40*/  MOV R11, R195 ;  /* 0x000000c3000b7202 */ /* 0x000fe60000000f00 */
[----:B------:R-:W-:Y:S01]  /*ea50*/  MOV R9, R184 ;  /* 0x000000b800097202 */ /* 0x000fe20000000f00 */
[----:B------:R-:W-:Y:S02]  /*ea60*/  IMAD.MOV.U32 R10, RZ, RZ, R167 ;  /* 0x000000ffff0a7224 */ /* 0x000fe400078e00a7 */
[----:B------:R-:W-:Y:S01]  /*ea70*/  IMAD.MOV.U32 R15, RZ, RZ, R194 ;  /* 0x000000ffff0f7224 */ /* 0x000fe200078e00c2 */
[C---:B------:R-:W-:Y:S01]  /*ea80*/  HMMA.16816.F32 R156, R140.reuse, R158, R16 ;  /* 0x0000009e8c9c723c */ /* 0x040fe20000001810 */
[----:B------:R-:W-:Y:S03]  /*ea90*/  MOV R14, R182 ;  /* 0x000000b6000e7202 */ /* 0x000fe60000000f00 */
[----:B------:R-:W-:Y:S01]  /*eaa0*/  MOV R13, R186 ;  /* 0x000000ba000d7202 */ /* 0x000fe20000000f00 */
[----:B------:R-:W-:Y:S02]  /*eab0*/  IMAD.MOV.U32 R12, RZ, RZ, R183 ;  /* 0x000000ffff0c7224 */ /* 0x000fe400078e00b7 */
[----:B------:R-:W-:Y:S01]  /*eac0*/  IMAD.MOV.U32 R18, RZ, RZ, R203 ;  /* 0x000000ffff127224 */ /* 0x000fe200078e00cb */
[-C--:B------:R-:W-:Y:S01]  /*ead0*/  HMMA.16816.F32 R160, R140, R172.reuse, R20 ;  /* 0x000000ac8ca0723c */ /* 0x080fe20000001814 */
[----:B------:R-:W-:Y:S03]  /*eae0*/  MOV R19, R166 ;  /* 0x000000a600137202 */ /* 0x000fe60000000f00 */
[----:B------:R-:W-:Y:S01]  /*eaf0*/  MOV R17, R202 ;  /* 0x000000ca00117202 */ /* 0x000fe20000000f00 */
[----:B------:R-:W-:Y:S01]  /*eb00*/  FADD.FTZ R10, R10, R2 ;  /* 0x000000020a0a7221 */ /* 0x000fe20000010000 */
[----:B------:R-:W-:Y:S02]  /*eb10*/  MOV R16, R201 ;  /* 0x000000c900107202 */ /* 0x000fe40000000f00 */
[C---:B------:R-:W-:Y:S01]  /*eb20*/  HMMA.16816.F32 R164, R208.reuse, R172, R24 ;  /* 0x000000acd0a4723c */ /* 0x040fe20000001818 */
[----:B------:R-:W-:Y:S03]  /*eb30*/  MOV R23, R200 ;  /* 0x000000c800177202 */ /* 0x000fe60000000f00 */
[----:B------:R-:W-:Y:S02]  /*eb40*/  MOV R22, R199 ;  /* 0x000000c700167202 */ /* 0x000fe40000000f00 */
[----:B------:R-:W-:Y:S02]  /*eb50*/  MOV R20, R197 ;  /* 0x000000c500147202 */ /* 0x000fe40000000f00 */
[----:B------:R-:W-:Y:S04]  /*eb60*/  MOV R27, R171 ;  /* 0x000000ab001b7202 */ /* 0x000fe80000000f00 */
[----:B------:R-:W-:Y:S02]  /*eb70*/  MOV R24, R168 ;  /* 0x000000a800187202 */ /* 0x000fe40000000f00 */
[----:B------:R-:W-:Y:S02]  /*eb80*/  MOV R26, R170 ;  /* 0x000000aa001a7202 */ /* 0x000fe40000000f00 */
[----:B------:R-:W-:Y:S02]  /*eb90*/  MOV R25, R169 ;  /* 0x000000a900197202 */ /* 0x000fe40000000f00 */
[-C--:B------:R-:W-:Y:S01]  /*eba0*/  HMMA.16816.F32 R168, R208, R174.reuse, R28 ;  /* 0x000000aed0a8723c */ /* 0x080fe2000000181c */
[----:B------:R-:W-:Y:S06]  /*ebb0*/  MOV R21, R198 ;  /* 0x000000c600157202 */ /* 0x000fec0000000f00 */
[----:B------:R-:W-:Y:S01]  /*ebc0*/  MOV R31, R196 ;  /* 0x000000c4001f7202 */ /* 0x000fe20000000f00 */
        /* <DEDUP_REMOVED lines=8> */
[-C--:B---3--:R-:W-:Y:S01]  /*ec50*/  HMMA.16816.F32 R176, R140, R188.reuse, R36 ;  /* 0x000000bc8cb0723c */ /* 0x088fe20000001824 */
[----:B------:R-:W-:Y:S06]  /*ec60*/  FADD.FTZ R10, R33, R10 ;  /* 0x0000000a210a7221 */ /* 0x000fec0000010000 */
[----:B------:R-:W-:Y:S01]  /*ec70*/  MOV R37, R28 ;  /* 0x0000001c00257202 */ /* 0x000fe20000000f00 */
[----:B------:R-:W-:Y:S01]  /*ec80*/  IMAD.MOV.U32 R39, RZ, RZ, R180 ;  /* 0x000000ffff277224 */ /* 0x000fe200078e00b4 */
[----:B------:R-:W-:Y:S03]  /*ec90*/  MOV R28, R29 ;  /* 0x0000001d001c7202 */ /* 0x000fe60000000f00 */
[----:B------:R-:W-:Y:S01]  /*eca0*/  MOV R29, R30 ;  /* 0x0000001e001d7202 */ /* 0x000fe20000000f00 */
[----:B------:R-:W-:Y:S01]  /*ecb0*/  FADD.FTZ R0, R37, R0 ;  /* 0x0000000025007221 */ /* 0x000fe20000010000 */
[----:B------:R-:W-:Y:S02]  /*ecc0*/  MOV R30, R31 ;  /* 0x0000001f001e7202 */ /* 0x000fe40000000f00 */
[----:B------:R-:W-:Y:S01]  /*ecd0*/  MOV R31, R24 ;  /* 0x00000018001f7202 */ /* 0x000fe20000000f00 */
[----:B------:R-:W-:Y:S01]  /*ece0*/  FADD.FTZ R0, R32, R0 ;  /* 0x0000000020007221 */ /* 0x000fe20000010000 */
[----:B------:R-:W-:Y:S01]  /*ecf0*/  MOV R24, R25 ;  /* 0x0000001900187202 */ /* 0x000fe20000000f00 */
[----:B------:R-:W-:Y:S01]  /*ed00*/  IMAD.MOV.U32 R25, RZ, RZ, R26 ;  /* 0x000000ffff197224 */ /* 0x000fe200078e001a */
        /* <DEDUP_REMOVED lines=8> */
[----:B------:R-:W-:Y:S01]  /*ed90*/  MOV R18, R8 ;  /* 0x0000000800127202 */ /* 0x000fe20000000f00 */
[----:B------:R-:W-:Y:S01]  /*eda0*/  FADD.FTZ R8, R224, R133 ;  /* 0x00000085e0087221 */ /* 0x000fe20000010000 */
[----:B------:R-:W-:Y:S01]  /*edb0*/  MOV R38, R181 ;  /* 0x000000b500267202 */ /* 0x000fe20000000f00 */
[----:B------:R4:W5:Y:S01]  /*edc0*/  LDL.LU R224, [R1+0x74] ;  /* 0x0000740001e07983 */ /* 0x0009620000300800 */
[C---:B------:R-:W-:Y:S03]  /*edd0*/  HMMA.16816.F32 R180, R208.reuse, R188, R40 ;  /* 0x000000bcd0b4723c */ /* 0x040fe60000001828 */
[----:B------:R-:W-:Y:S02]  /*ede0*/  FADD.FTZ R2, R38, R3 ;  /* 0x0000000326027221 */ /* 0x000fe40000010000 */
[----:B------:R-:W-:Y:S02]  /*edf0*/  FADD.FTZ R3, R39, R8 ;  /* 0x0000000827037221 */ /* 0x000fe40000010000 */
        /* <DEDUP_REMOVED lines=19> */
[----:B------:R-:W-:Y:S04]  /*ef30*/  FADD.FTZ R3, R20, R3 ;  /* 0x0000000314037221 */ /* 0x000fe80000010000 */
[C---:B------:R-:W-:Y:S01]  /*ef40*/  HMMA.16816.F32 R204, R140.reuse, R206, R64 ;  /* 0x000000ce8ccc723c */ /* 0x040fe20000001840 */
[----:B------:R-:W-:Y:S04]  /*ef50*/  FADD.FTZ R3, R16, R3 ;  /* 0x0000000310037221 */ /* 0x000fe80000010000 */
[----:B------:R-:W-:Y:S03]  /*ef60*/  FADD.FTZ R3, R249, R3 ;  /* 0x00000003f9037221 */ /* 0x000fe60000010000 */
[-C--:B------:R-:W-:Y:S01]  /*ef70*/  HMMA.16816.F32 R68, R140, R212.reuse, R68 ;  /* 0x000000d48c44723c */ /* 0x080fe20000001844 */
[----:B------:R-:W-:Y:S07]  /*ef80*/  FADD.FTZ R8, R252, R3 ;  /* 0x00000003fc087221 */ /* 0x000fee0000010000 */
        /* <DEDUP_REMOVED lines=11> */
[-C--:B-1----:R-:W-:Y:S08]  /*f040*/  HMMA.16816.F32 R116, R140, R4.reuse, R116 ;  /* 0x000000048c74723c */ /* 0x082ff00000001874 */
        /* <DEDUP_REMOVED lines=8> */
[----:B------:R-:W-:Y:S02]  /*f0d0*/  FADD.FTZ R4, R244, R0 ;  /* 0x00000000f4047221 */ /* 0x000fe40000010000 */
[----:B------:R-:W-:Y:S02]  /*f0e0*/  FADD.FTZ R0, R12, R5 ;  /* 0x000000050c007221 */ /* 0x000fe40000010000 */
[----:B------:R-:W-:Y:S01]  /*f0f0*/  FADD.FTZ R5, R13, R8 ;  /* 0x000000080d057221 */ /* 0x000fe20000010000 */
[----:B------:R-:W-:Y:S01]  /*f100*/  MOV R141, R134 ;  /* 0x00000086008d7202 */ /* 0x000fe20000000f00 */
[----:B------:R-:W-:Y:S03]  /*f110*/  FADD.FTZ R2, R248, R2 ;  /* 0x00000002f8027221 */ /* 0x000fe60000010000 */
[----:B------:R-:W-:Y:S01]  /*f120*/  FADD.FTZ R5, R15, R5 ;  /* 0x000000050f057221 */ /* 0x000fe20000010000 */
[----:B------:R-:W-:Y:S01]  /*f130*/  MOV R140, R135 ;  /* 0x00000087008c7202 */ /* 0x000fe20000000f00 */
        /* <DEDUP_REMOVED lines=12> */
[----:B----45:R-:W-:-:S05]  /*f200*/  @P4 BRA `(.L_x_374) ;  /* 0xffffa64000004947 */ /* 0x030fca000383ffff */
.L_x_373:
[----:B----4-:R-:W2:Y:S04]  /*f210*/  LDL.LU R2, [R1+0x2c] ;  /* 0x00002c0001027983 */ /* 0x010ea80000300800 */
[----:B------:R-:W3:Y:S04]  /*f220*/  LDL.LU R8, [R1+0x34] ;  /* 0x0000340001087983 */ /* 0x000ee80000300800 */
[----:B------:R-:W4:Y:S04]  /*f230*/  LDL.LU R7, [R1+0x30] ;  /* 0x0000300001077983 */ /* 0x000f280000300800 */
        /* <DEDUP_REMOVED lines=33> */
[----:B---3--:R-:W-:Y:S01]  /*f450*/  FMUL.FTZ R49, R0, R85 ;  /* 0x0000005500317220 */ /* 0x008fe20000410000 */
[----:B------:R-:W-:Y:S01]  /*f460*/  MOV R2, 0x3f800000 ;  /* 0x3f80000000027802 */ /* 0x000fe20000000f00 */
[----:B------:R-:W1:Y:S01]  /*f470*/  S2R R85, SR_TID.X ;  /* 0x0000000000557919 */ /* 0x000e620000002100 */
[----:B------:R-:W-:Y:S01]  /*f480*/  FSETP.NE.FTZ.AND P0, PT, R138, RZ, PT ;  /* 0x000000ff8a00720b */ /* 0x000fe20003f15000 */
[C---:B------:R-:W-:Y:S02]  /*f490*/  FMUL.FTZ R148, R0.reuse, R148 ;  /* 0x0000009400947220 */ /* 0x040fe40000410000 */
[C---:B------:R-:W-:Y:S02]  /*f4a0*/  FMUL.FTZ R6, R0.reuse, R149 ;  /* 0x0000009500067220 */ /* 0x040fe40000410000 */
[C---:B------:R-:W-:Y:S02]  /*f4b0*/  FMUL.FTZ R156, R0.reuse, R156 ;  /* 0x0000009c009c7220 */ /* 0x040fe40000410000 */
[----:B------:R-:W-:Y:S01]  /*f4c0*/  FMUL.FTZ R4, R0, R157 ;  /* 0x0000009d00047220 */ /* 0x000fe20000410000 */
[----:B------:R-:W-:Y:S01]  /*f4d0*/  F2FP.PACK_AB R6, R6, R148 ;  /* 0x000000940606723e */ /* 0x000fe200000000ff */
[----:B------:R-:W2:Y:S01]  /*f4e0*/  @P3 MUFU.RCP R2, R139 ;  /* 0x0000008b00023308 */ /* 0x000ea20000001000 */
        /* <DEDUP_REMOVED lines=20> */
[----:B-1----:R-:W-:Y:S01]  /*f630*/  SHF.R.S32.HI R69, RZ, 0x1f, R85 ;  /* 0x0000001fff457819 */ /* 0x002fe20000011455 */
[C---:B------:R-:W-:Y:S01]  /*f640*/  FMUL.FTZ R80, R0.reuse, R80 ;  /* 0x0000005000507220 */ /* 0x040fe20000410000 */
[----:B------:R-:W-:Y:S01]  /*f650*/  F2FP.PACK_AB R61, R61, R204 ;  /* 0x000000cc3d3d723e */ /* 0x000fe200000000ff */
[C---:B------:R-:W-:Y:S01]  /*f660*/  FMUL.FTZ R53, R0.reuse, R81 ;  /* 0x0000005100357220 */ /* 0x040fe20000410000 */
[----:B------:R-:W-:Y:S01]  /*f670*/  LEA.HI R25, R69, R85, RZ, 0x2 ;  /* 0x0000005545197211 */ /* 0x000fe200078f10ff */
[C---:B------:R-:W-:Y:S01]  /*f680*/  FMUL.FTZ R84, R0.reuse, R84 ;  /* 0x0000005400547220 */ /* 0x040fe20000410000 */
[----:B------:R-:W-:Y:S01]  /*f690*/  F2FP.PACK_AB R57, R57, R27 ;  /* 0x0000001b3939723e */ /* 0x000fe200000000ff */
[C---:B------:R-:W-:Y:S01]  /*f6a0*/  FMUL.FTZ R96, R0.reuse, R96 ;  /* 0x0000006000607220 */ /* 0x040fe20000410000 */
[----:B------:R-:W-:Y:S01]  /*f6b0*/  F2FP.PACK_AB R53, R53, R80 ;  /* 0x000000503535723e */ /* 0x000fe200000000ff */
[C---:B------:R-:W-:Y:S01]  /*f6c0*/  FMUL.FTZ R45, R0.reuse, R97 ;  /* 0x00000061002d7220 */ /* 0x040fe20000410000 */
[----:B------:R-:W-:Y:S01]  /*f6d0*/  F2FP.PACK_AB R49, R49, R84 ;  /* 0x000000543131723e */ /* 0x000fe200000000ff */
[C---:B------:R-:W-:Y:S01]  /*f6e0*/  FMUL.FTZ R100, R0.reuse, R100 ;  /* 0x0000006400647220 */ /* 0x040fe20000410000 */
[----:B------:R-:W-:Y:S01]  /*f6f0*/  LEA.HI R84, R69, R85, RZ, 0x5 ;  /* 0x0000005545547211 */ /* 0x000fe200078f28ff */
        /* <DEDUP_REMOVED lines=112> */
[C---:B------:R-:W-:Y:S01]  /*fe00*/  FMUL.FTZ R8, R0.reuse, R146 ;  /* 0x0000009200087220 */ /* 0x040fe20000410000 */
[----:B------:R-:W-:Y:S01]  /*fe10*/  LEA.HI R3, R3, R2, RZ, 0x3 ;  /* 0x0000000203037211 */ /* 0x000fe200078f18ff */
[----:B------:R-:W-:-:S02]  /*fe20*/  FMUL.FTZ R155, R0, R155 ;  /* 0x0000009b009b7220 */ /* 0x000fc40000410000 */
[C---:B------:R-:W-:Y:S01]  /*fe30*/  FMUL.FTZ R13, R0.reuse, R154 ;  /* 0x0000009a000d7220 */ /* 0x040fe20000410000 */
[----:B------:R-:W-:Y:S01]  /*fe40*/  LOP3.LUT R3, R3, 0xfffffff8, RZ, 0xc0, !PT ;  /* 0xfffffff803037812 */ /* 0x000fe200078ec0ff */
[C---:B------:R-:W-:Y:S01]  /*fe50*/  FMUL.FTZ R167, R0.reuse, R167 ;  /* 0x000000a700a77220 */ /* 0x040fe20000410000 */
[----:B------:R-:W-:Y:S01]  /*fe60*/  F2FP.PACK_AB R8, R147, R8 ;  /* 0x000000089308723e */ /* 0x000fe200000000ff */
[----:B------:R-:W-:Y:S01]  /*fe70*/  FMUL.FTZ R17, R0, R166 ;  /* 0x000000a600117220 */ /* 0x000fe20000410000 */
[----:B------:R-:W-:Y:S01]  /*fe80*/  IADD3 R3, R2, -R3, RZ ;  /* 0x8000000302037210 */ /* 0x000fe20007ffe0ff */
[C---:B------:R-:W-:Y:S01]  /*fe90*/  FMUL.FTZ R171, R0.reuse, R171 ;  /* 0x000000ab00ab7220 */ /* 0x040fe20000410000 */
[----:B------:R-:W-:Y:S01]  /*fea0*/  F2FP.PACK_AB R13, R155, R13 ;  /* 0x0000000d9b0d723e */ /* 0x000fe200000000ff */
[C---:B------:R-:W-:Y:S01]  /*feb0*/  FMUL.FTZ R23, R0.reuse, R170 ;  /* 0x000000aa00177220 */ /* 0x040fe20000410000 */
        /* <DEDUP_REMOVED lines=59> */
[----:B------:R4:W-:Y:S04]  /*10270*/  STS [R0+0x2000], R9 ;  /* 0x0020000900007388 */ /* 0x0009e80000000800 */
        /* <DEDUP_REMOVED lines=9> */
[-C--:B------:R-:W-:Y:S02]  /*10310*/  IADD3 R3, R3, R2.reuse, RZ ;  /* 0x0000000203037210 */ /* 0x080fe40007ffe0ff */
[-C--:B---3--:R-:W-:Y:S01]  /*10320*/  IADD3 R7, R0, R5.reuse, RZ ;  /* 0x0000000500077210 */ /* 0x088fe20007ffe0ff */
[----:B------:R2:W-:Y:S01]  /*10330*/  STS [R4], R12 ;  /* 0x0000000c04007388 */ /* 0x0005e20000000800 */
[----:B------:R-:W-:Y:S01]  /*10340*/  IADD3 R6, R4, R5, RZ ;  /* 0x0000000504067210 */ /* 0x000fe20007ffe0ff */
[----:B------:R-:W-:Y:S01]  /*10350*/  ULDC.64 UR4, c[0x0][0x1e0] ;  /* 0x0000780000047ab9 */ /* 0x000fe20000000a00 */
[----:B----4-:R-:W-:Y:S01]  /*10360*/  MOV R9, 0x7f800000 ;  /* 0x7f80000000097802 */ /* 0x010fe20000000f00 */
[----:B------:R-:W-:Y:S01]  /*10370*/  STS [R4+0x400], R11 ;  /* 0x0004000b04007388 */ /* 0x000fe20000000800 */
[----:B------:R-:W-:Y:S01]  /*10380*/  @!UP0 UIMAD UR12, UR12, UR4, URZ ;  /* 0x000000040c0c82a4 */ /* 0x000fe2000f8e023f */
[----:B------:R-:W-:-:S02]  /*10390*/  IADD3 R8, R5, R2, RZ ;  /* 0x0000000205087210 */ /* 0x000fc40007ffe0ff */
[----:B------:R-:W-:Y:S01]  /*103a0*/  STS [R3], R15 ;  /* 0x0000000f03007388 */ /* 0x000fe20000000800 */
[----:B------:R-:W-:Y:S01]  /*103b0*/  IADD3 R5, R3, R5, RZ ;  /* 0x0000000503057210 */ /* 0x000fe20007ffe0ff */
[----:B------:R-:W-:Y:S02]  /*103c0*/  @!UP0 UIMAD.WIDE.U32 UR22, UR6, UR4, URZ ;  /* 0x00000004061682a5 */ /* 0x000fe4000f8e003f */
[----:B------:R3:W-:Y:S01]  /*103d0*/  STS [R3+0x400], R14 ;  /* 0x0004000e03007388 */ /* 0x0007e20000000800 */
        /* <DEDUP_REMOVED lines=14> */
[----:B------:R-:W-:Y:S02]  /*104c0*/  @UP1 ULDC UR13, c[0x0][0x210] ;  /* 0x00008400000d1ab9 */ /* 0x000fe40000000800 */
[----:B------:R-:W-:Y:S01]  /*104d0*/  ULDC UR5, c[0x0][0x234] ;  /* 0x00008d0000057ab9 */ /* 0x000fe20000000800 */
[----:B------:R-:W-:Y:S01]  /*104e0*/  STS [R7], R22 ;  /* 0x0000001607007388 */ /* 0x000fe20000000800 */
[----:B------:R-:W-:-:S02]  /*104f0*/  @UP1 UIMAD UR13, UR13, UR9, URZ ;  /* 0x000000090d0d12a4 */ /* 0x000fc4000f8e023f */
[----:B------:R-:W-:Y:S01]  /*10500*/  @!UP1 USEL UR13, UR9, UR5, !UP2 ;  /* 0x00000005090d9287 */ /* 0x000fe2000d000000 */
[----:B------:R-:W-:Y:S01]  /*10510*/  STS [R7+0x400], R21 ;  /* 0x0004001507007388 */ /* 0x000fe20000000800 */
[----:B------:R-:W-:Y:S01]  /*10520*/  ULDC UR4, c[0x0][0x1c0] ;  /* 0x0000700000047ab9 */ /* 0x000fe20000000800 */
[----:B---3--:R-:W-:Y:S01]  /*10530*/  MOV R14, 0x7f800000 ;  /* 0x7f800000000e7802 */ /* 0x008fe20000000f00 */
        /* <DEDUP_REMOVED lines=52> */
[----:B------:R3:W-:Y:S04]  /*10880*/  STS [R7+0x4000], R41 ;  /* 0x0040002907007388 */ /* 0x0007e80000000800 */
[----:B------:R3:W-:Y:S01]  /*10890*/  STS [R7+0x4400], R40 ;  /* 0x0044002807007388 */ /* 0x0007e20000000800 */
[----:B--2---:R-:W-:-:S03]  /*108a0*/  @P3 FMUL.FTZ R2, R2, 0.69314718246459960938 ;  /* 0x3f31721802023820 */ /* 0x004fc60000410000 */
[----:B------:R2:W-:Y:S01]  /*108b0*/  STS [R8+0x4000], R37 ;  /* 0x0040002508007388 */ /* 0x0005e20000000800 */
[----:B------:R-:W-:-:S03]  /*108c0*/  @P3 FFMA.FTZ R9, R136, c[0x0][0x238], R2 ;  /* 0x00008e0088093a23 */ /* 0x000fc60000010002 */
[----:B------:R2:W-:Y:S01]  /*108d0*/  STS [R8+0x4400], R36 ;  /* 0x0044002408007388 */ /* 0x0005e20000000800 */
[----:B-1----:R-:W1:Y:S01]  /*108e0*/  @P5 MUFU.LG2 R4, R133 ;  /* 0x0000008500045308 */ /* 0x002e620000000c00 */
[----:B----4-:R-:W-:Y:S02]  /*108f0*/  @P0 FMUL.FTZ R0, R0, 0.69314718246459960938 ;  /* 0x3f31721800000820 */ /* 0x010fe40000410000 */
[----:B------:R2:W-:Y:S02]  /*10900*/  STS [R7+0x6000], R39 ;  /* 0x0060002707007388 */ /* 0x0005e40000000800 */
[----:B------:R-:W-:Y:S02]  /*10910*/  @P0 FFMA.FTZ R12, R134, c[0x0][0x238], R0 ;  /* 0x00008e00860c0a23 */ /* 0x000fe40000010000 */
[----:B------:R2:W-:Y:S01]  /*10920*/  STS [R7+0x6400], R38 ;  /* 0x0064002607007388 */ /* 0x0005e20000000800 */
[----:B---3--:R-:W3:Y:S03]  /*10930*/  @P4 MUFU.LG2 R3, R132 ;  /* 0x0000008400034308 */ /* 0x008ee60000000c00 */
[----:B------:R2:W-:Y:S04]  /*10940*/  STS [R8+0x6000], R35 ;  /* 0x0060002308007388 */ /* 0x0005e80000000800 */
[----:B------:R2:W-:Y:S01]  /*10950*/  STS [R8+0x6400], R34 ;  /* 0x0064002208007388 */ /* 0x0005e20000000800 */
[----:B-1----:R-:W-:-:S03]  /*10960*/  @P5 FMUL.FTZ R4, R4, 0.69314718246459960938 ;  /* 0x3f31721804045820 */ /* 0x002fc60000410000 */
[----:B------:R2:W-:Y:S01]  /*10970*/  STS [R6+0x4000], R33 ;  /* 0x0040002106007388 */ /* 0x0005e20000000800 */
[----:B------:R-:W-:-:S03]  /*10980*/  @P5 FFMA.FTZ R13, R137, c[0x0][0x238], R4 ;  /* 0x00008e00890d5a23 */ /* 0x000fc60000010004 */
[----:B------:R2:W-:Y:S01]  /*10990*/  STS [R6+0x4400], R32 ;  /* 0x0044002006007388 */ /* 0x0005e20000000800 */
[----:B---3--:R-:W-:-:S03]  /*109a0*/  @P4 FMUL.FTZ R3, R3, 0.69314718246459960938 ;  /* 0x3f31721803034820 */ /* 0x008fc60000410000 */
[----:B------:R2:W-:Y:S01]  /*109b0*/  STS [R5+0x4000], R29 ;  /* 0x0040001d05007388 */ /* 0x0005e20000000800 */
[----:B------:R-:W-:-:S03]  /*109c0*/  @P4 FFMA.FTZ R14, R135, c[0x0][0x238], R3 ;  /* 0x00008e00870e4a23 */ /* 0x000fc60000010003 */
[----:B------:R2:W-:Y:S04]  /*109d0*/  STS [R5+0x4400], R28 ;  /* 0x0044001c05007388 */ /* 0x0005e80000000800 */
[----:B------:R2:W-:Y:S04]  /*109e0*/  STS [R6+0x6000], R31 ;  /* 0x0060001f06007388 */ /* 0x0005e80000000800 */
[----:B------:R2:W-:Y:S04]  /*109f0*/  STS [R6+0x6400], R30 ;  /* 0x0064001e06007388 */ /* 0x0005e80000000800 */
[----:B------:R2:W-:Y:S04]  /*10a00*/  STS [R5+0x6000], R27 ;  /* 0x0060001b05007388 */ /* 0x0005e80000000800 */
[----:B------:R2:W-:Y:S04]  /*10a10*/  STS [R5+0x6400], R68 ;  /* 0x0064004405007388 */ /* 0x0005e80000000800 */
[----:B------:R-:W-:Y:S06]  /*10a20*/  BAR.SYNC.DEFER_BLOCKING 0x0 ;  /* 0x0000000000007b1d */ /* 0x000fec0000010000 */
[----:B-----5:R2:W1:Y:S04]  /*10a30*/  LDS.128 R20, [R243] ;  /* 0x00000000f3147984 */ /* 0x0204680000000c00 */
        /* <DEDUP_REMOVED lines=19> */
[----:B------:R-:W-:-:S05]  /*10b70*/  LOP3.LUT R0, R0, 0xffffffc, RZ, 0xc0, !PT ;  /* 0x0ffffffc00007812 */ /* 0x000fca00078ec0ff */
[----:B------:R-:W-:-:S04]  /*10b80*/  IMAD.IADD R0, R25, 0x1, -R0 ;  /* 0x0000000119007824 */ /* 0x000fc800078e0a00 */
[----:B---3--:R-:W-:-:S05]  /*10b90*/  IMAD R0, R0, 0x10, R140 ;  /* 0x0000001000007824 */ /* 0x008fca00078e028c */
[C---:B------:R-:W-:Y:S02]  /*10ba0*/  ISETP.GE.AND P6, PT, R0.reuse, UR15, PT ;  /* 0x0000000f00007c0c */ /* 0x040fe4000bfc6270 */
[C---:B------:R-:W-:Y:S02]  /*10bb0*/  IADD3 R2, R0.reuse, 0x8, RZ ;  /* 0x0000000800027810 */ /* 0x040fe40007ffe0ff */
[----:B--2---:R-:W-:Y:S02]  /*10bc0*/  IADD3 R5, R0, 0x40, RZ ;  /* 0x0000004000057810 */ /* 0x004fe40007ffe0ff */
        /* <DEDUP_REMOVED lines=28> */
.L_x_378:
[----:B---34-:R-:W-:Y:S05]  /*10d90*/  BSYNC B0 ;  /* 0x0000000000007941 */ /* 0x018fea0003800000 */
.L_x_377:
[----:B--2---:R-:W2:Y:S04]  /*10da0*/  LDL.64 R14, [R1+0x40] ;  /* 0x00004000010e7983 */ /* 0x004ea80000100a00 */
[----:B------:R3:W5:Y:S04]  /*10db0*/  LDL.64 R24, [R1+0x48] ;  /* 0x0000480001187983 */ /* 0x0007680000100a00 */
[----:B------:R3:W5:Y:S04]  /*10dc0*/  LDL R12, [R1+0x50] ;  /* 0x00005000010c7983 */ /* 0x0007680000100800 */
[----:B------:R-:W4:Y:S04]  /*10dd0*/  S2R R4, SR_TID.X ;  /* 0x0000000000047919 */ /* 0x000f280000002100 */
[----:B------:R-:W1:Y:S01]  /*10de0*/  S2R R10, SR_CTAID.Z ;  /* 0x00000000000a7919 */ /* 0x000e620000002700 */
[----:B------:R-:W-:-:S02]  /*10df0*/  USHF.R.S32.HI UR6, URZ, 0x1f, UR11 ;  /* 0x0000001f3f067899 */ /* 0x000fc4000801140b */
[----:B------:R-:W-:Y:S02]  /*10e00*/  ULDC.64 UR4, c[0x0][0x1f0] ;  /* 0x00007c0000047ab9 */ /* 0x000fe40000000a00 */
[----:B------:R-:W-:Y:S01]  /*10e10*/  UIMAD UR4, UR6, UR4, URZ ;  /* 0x00000004060472a4 */ /* 0x000fe2000f8e023f */
[----:B----4-:R-:W-:-:S04]  /*10e20*/  SHF.R.S32.HI R0, RZ, 0x1f, R4 ;  /* 0x0000001fff007819 */ /* 0x010fc80000011404 */
        /* <DEDUP_REMOVED lines=8> */
[----:B-1----:R-:W-:-:S05]  /*10eb0*/  IMAD.WIDE.U32 R10, R10, c[0x0][0x1f0], R2 ;  /* 0x00007c000a0a7a25 */ /* 0x002fca00078e0002 */
[----:B------:R-:W-:-:S05]  /*10ec0*/  IADD3 R9, R11, UR4, RZ ;  /* 0x000000040b097c10 */ /* 0x000fca000fffe0ff */
[----:B------:R-:W-:Y:S05]  /*10ed0*/  @P0 BRA `(.L_x_380) ;  /* 0x000000b000000947 */ /* 0x000fea0003800000 */
[----:B---3-5:R-:W-:Y:S01]  /*10ee0*/  IMAD R0, R25, c[0x0][0x1e8], RZ ;  /* 0x00007a0019007a24 */ /* 0x028fe200078e02ff */
        /* <DEDUP_REMOVED lines=10> */
.L_x_380:
[----:B---3--:R-:W-:Y:S05]  /*10f90*/  BSYNC B0 ;  /* 0x0000000000007941 */ /* 0x008fea0003800000 */
.L_x_379:
        /* <DEDUP_REMOVED lines=18> */
.L_x_382:
[----:B------:R-:W-:Y:S05]  /*110c0*/  BSYNC B0 ;  /* 0x0000000000007941 */ /* 0x000fea0003800000 */
.L_x_381:
        /* <DEDUP_REMOVED lines=18> */
.L_x_384:
[----:B------:R-:W-:Y:S05]  /*111f0*/  BSYNC B0 ;  /* 0x0000000000007941 */ /* 0x000fea0003800000 */
.L_x_383:
        /* <DEDUP_REMOVED lines=18> */
.L_x_386:
[----:B------:R-:W-:Y:S05]  /*11320*/  BSYNC B0 ;  /* 0x0000000000007941 */ /* 0x000fea0003800000 */
.L_x_385:
        /* <DEDUP_REMOVED lines=18> */
.L_x_388:
[----:B------:R-:W-:Y:S05]  /*11450*/  BSYNC B0 ;  /* 0x0000000000007941 */ /* 0x000fea0003800000 */
.L_x_387:
        /* <DEDUP_REMOVED lines=18> */
.L_x_390:
[----:B------:R-:W-:Y:S05]  /*11580*/  BSYNC B0 ;  /* 0x0000000000007941 */ /* 0x000fea0003800000 */
.L_x_389:
        /* <DEDUP_REMOVED lines=18> */
.L_x_392:
[----:B------:R-:W-:Y:S05]  /*116b0*/  BSYNC B0 ;  /* 0x0000000000007941 */ /* 0x000fea0003800000 */
.L_x_391:
        /* <DEDUP_REMOVED lines=19> */
.L_x_335:
        /* <DEDUP_REMOVED lines=74> */
.L_x_394:
[----:B------:R-:W-:Y:S05]  /*11c90*/  BSYNC B0 ;  /* 0x0000000000007941 */ /* 0x000fea0003800000 */
.L_x_393:
        /* <DEDUP_REMOVED lines=18> */
.L_x_396:
[----:B------:R-:W-:Y:S05]  /*11dc0*/  BSYNC B0 ;  /* 0x0000000000007941 */ /* 0x000fea0003800000 */
.L_x_395:
        /* <DEDUP_REMOVED lines=18> */
.L_x_398:
[----:B------:R-:W-:Y:S05]  /*11ef0*/  BSYNC B0 ;  /* 0x0000000000007941 */ /* 0x000fea0003800000 */
.L_x_397:
        /* <DEDUP_REMOVED lines=18> */
.L_x_400:
[----:B------:R-:W-:Y:S05]  /*12020*/  BSYNC B0 ;  /* 0x0000000000007941 */ /* 0x000fea0003800000 */
.L_x_399:
        /* <DEDUP_REMOVED lines=18> */
.L_x_402:
[----:B------:R-:W-:Y:S05]  /*12150*/  BSYNC B0 ;  /* 0x0000000000007941 */ /* 0x000fea0003800000 */
.L_x_401:
        /* <DEDUP_REMOVED lines=18> */
.L_x_404:
[----:B------:R-:W-:Y:S05]  /*12280*/  BSYNC B0 ;  /* 0x0000000000007941 */ /* 0x000fea0003800000 */
.L_x_403:
        /* <DEDUP_REMOVED lines=18> */
.L_x_406:
[----:B------:R-:W-:Y:S05]  /*123b0*/  BSYNC B0 ;  /* 0x0000000000007941 */ /* 0x000fea0003800000 */
.L_x_405:
        /* <DEDUP_REMOVED lines=18> */
.L_x_408:
[----:B------:R-:W-:Y:S05]  /*124e0*/  BSYNC B0 ;  /* 0x0000000000007941 */ /* 0x000fea0003800000 */
.L_x_407:
        /* <DEDUP_REMOVED lines=67> */
.L_x_409:
        /* <DEDUP_REMOVED lines=14> */
.L_x_2379:


//--------------------- .text._ZN5flash16flash_fwd_kernelI23Flash_fwd_kernel_traitsILi128ELi128ELi64ELi4ELb0ELb0EN7cutlass6half_tE19Flash_kernel_traitsILi128ELi128ELi64ELi4ES3_EELb0ELb0ELb1ELb0ELb0ELb1ELb0ELb0EEEvNS_16Flash_fwd_paramsE --------------------------
	.section	.text._ZN5flash16flash_fwd_kernelI23Flash_fwd_kernel_traitsILi128ELi128ELi64ELi4ELb0ELb0EN7cutlass6half_tE19Flash_kernel_traitsILi128ELi128ELi64ELi4ES3_EELb0ELb0ELb1ELb0ELb0ELb1ELb0ELb0EEEvNS_16Flash_fwd_paramsE,"ax",@progbits
	.sectioninfo	@"SHI_REGISTERS=255"
	.align	128
        .global         _ZN5flash16flash_fwd_kernelI23Flash_fwd_kernel_traitsILi128ELi128ELi64ELi4ELb0ELb0EN7cutlass6half_tE19Flash_kernel_traitsILi128ELi128ELi64ELi4ES3_EELb0ELb0ELb1ELb0ELb0ELb1ELb0ELb0EEEvNS_16Flash_fwd_paramsE
        .type           _ZN5flash16flash_fwd_kernelI23Flash_fwd_kernel_traitsILi128ELi128ELi64ELi4ELb0ELb0EN7cutlass6half_tE19Flash_kernel_traitsILi128ELi128ELi64ELi4ES3_EELb0ELb0ELb1ELb0ELb0ELb1ELb0ELb0EEEvNS_16Flash_fwd_paramsE,@function
        .size           _ZN5flash16flash_fwd_kernelI23Flash_fwd_kernel_traitsILi128ELi128ELi64ELi4ELb0ELb0EN7cutlass6half_tE19Flash_kernel_traitsILi128ELi128ELi64ELi4ES3_EELb0ELb0ELb1ELb0ELb0ELb1ELb0ELb0EEEvNS_16Flash_fwd_paramsE,(.L_x_2380 - _ZN5flash16flash_fwd_kernelI23Flash_fwd_kernel_traitsILi128ELi128ELi64ELi4ELb0ELb0EN7cutlass6half_tE19Flash_kernel_traitsILi128ELi128ELi64ELi4ES3_EELb0ELb0ELb1ELb0ELb0ELb1ELb0ELb0EEEvNS_16Flash_fwd_paramsE)
        .other          _ZN5flash16flash_fwd_kernelI23Flash_fwd_kernel_traitsILi128ELi128ELi64ELi4ELb0ELb0EN7cutlass6half_tE19Flash_kernel_traitsILi128ELi128ELi64ELi4ES3_EELb0ELb0ELb1ELb0ELb0ELb1ELb0ELb0EEEvNS_16Flash_fwd_paramsE,@"STO_CUDA_ENTRY STV_DEFAULT"
_ZN5flash16flash_fwd_kernelI23Flash_fwd_kernel_traitsILi128ELi128ELi64ELi4ELb0ELb0EN7cutlass6half_tE19Flash_kernel_traitsILi128ELi128ELi64ELi4ES3_EELb0ELb0ELb1ELb0ELb0ELb1ELb0ELb0EEEvNS_16Flash_fwd_paramsE:
.text._ZN5flash16flash_fwd_kernelI23Flash_fwd_kernel_traitsILi128ELi128ELi64ELi4ELb0ELb0EN7cutlass6half_tE19Flash_kernel_traitsILi128ELi128ELi64ELi4ES3_EELb0ELb0ELb1ELb0ELb0ELb1ELb0ELb0EEEvNS_16Flash_fwd_paramsE:
        /* <DEDUP_REMOVED lines=56> */
.L_x_410:
[----:B------:R-:W-:Y:S02]  /*0380*/  ULDC UR6, c[0x0][0x218] ;  /* 0x0000860000067ab9 */ /* 0x000fe40000000800 */
.L_x_411:
        /* <DEDUP_REMOVED lines=21> */
[----:B------:R-:W-:Y:S01]  /*04e0*/  UIADD3 UR6, UR14, UR13, -UR16 ;  /* 0x0000000d0e067290 */ /* 0x000fe2000fffe810 */
[----:B------:R-:W1:Y:S01]  /*04f0*/  S2R R140, SR_TID.X ;  /* 0x00000000008c7919 */ /* 0x000e620000002100 */
[----:B------:R-:W-:Y:S02]  /*0500*/  UIADD3 UR7, UR14, 0x3f, URZ ;  /* 0x0000003f0e077890 */ /* 0x000fe4000fffe03f */
[----:B------:R-:W-:Y:S02]  /*0510*/  ULDC UR8, c[0x0][0x2e4] ;  /* 0x0000b90000087ab9 */ /* 0x000fe40000000800 */
[----:B------:R-:W-:Y:S02]  /*0520*/  UIADD3 UR5, -UR16, 0xbf, UR13 ;  /* 0x000000bf10057890 */ /* 0x000fe4000fffe10d */
[----:B------:R-:W-:Y:S02]  /*0530*/  ULDC UR4, c[0x0][0x2e8] ;  /* 0x0000ba0000047ab9 */ /* 0x000fe40000000800 */
[----:B------:R-:W-:-:S02]  /*0540*/  UIADD3 UR8, UR6, -UR8, URZ ;  /* 0x8000000806087290 */ /* 0x000fc4000fffe03f */
[----:B------:R-:W-:Y:S02]  /*0550*/  USHF.R.S32.HI UR6, URZ, 0x1f, UR7 ;  /* 0x0000001f3f067899 */ /* 0x000fe40008011407 */
[----:B------:R-:W-:Y:S02]  /*0560*/  UIADD3 UR4, UR5, UR4, UR14 ;  /* 0x0000000405047290 */ /* 0x000fe4000fffe00e */
[----:B------:R-:W-:Y:S02]  /*0570*/  ULEA.HI UR7, UR6, UR7, URZ, 0x6 ;  /* 0x0000000706077291 */ /* 0x000fe4000f8f303f */
[----:B------:R-:W-:Y:S02]  /*0580*/  USHF.R.S32.HI UR5, URZ, 0x1f, UR8 ;  /* 0x0000001f3f057899 */ /* 0x000fe40008011408 */
[----:B------:R-:W-:Y:S02]  /*0590*/  USHF.R.S32.HI UR6, URZ, 0x1f, UR4 ;  /* 0x0000001f3f067899 */ /* 0x000fe40008011404 */
[----:B------:R-:W-:-:S02]  /*05a0*/  ULEA.HI UR5, UR5, UR8, URZ, 0x6 ;  /* 0x0000000805057291 */ /* 0x000fc4000f8f303f */
[----:B------:R-:W-:Y:S02]  /*05b0*/  ULEA.HI UR6, UR6, UR4, URZ, 0x6 ;  /* 0x0000000406067291 */ /* 0x000fe4000f8f303f */
[----:B------:R-:W-:Y:S02]  /*05c0*/  USHF.R.S32.HI UR7, URZ, 0x6, UR7 ;  /* 0x000000063f077899 */ /* 0x000fe40008011407 */
[----:B------:R-:W-:Y:S02]  /*05d0*/  USHF.R.S32.HI UR5, URZ, 0x6, UR5 ;  /* 0x000000063f057899 */ /* 0x000fe40008011405 */
[----:B------:R-:W-:Y:S02]  /*05e0*/  USHF.R.S32.HI UR8, URZ, 0x6, UR6 ;  /* 0x000000063f087899 */ /* 0x000fe40008011406 */
[----:B------:R-:W-:Y:S02]  /*05f0*/  UISETP.LT.AND UP1, UPT, URZ, UR5, UPT ;  /* 0x000000053f00728c */ /* 0x000fe4000bf21270 */
[----:B------:R-:W-:-:S02]  /*0600*/  UISETP.LT.AND UP0, UPT, UR7, UR8, UPT ;  /* 0x000000080700728c */ /* 0x000fc4000bf01270 */
[----:B------:R-:W-:Y:S02]  /*0610*/  USEL UR9, URZ, UR5, !UP1 ;  /* 0x000000053f097287 */ /* 0x000fe4000c800000 */
[----:B------:R-:W-:-:S04]  /*0620*/  USEL UR8, UR7, UR8, UP0 ;  /* 0x0000000807087287 */ /* 0x000fc80008000000 */
[----:B------:R-:W-:-:S06]  /*0630*/  UISETP.GT.AND UP0, UPT, UR8, UR9, UPT ;  /* 0x000000090800728c */ /* 0x000fcc000bf04270 */
[----:B------:R-:W-:-:S13]  /*0640*/  PLOP3.LUT P0, PT, PT, PT, UP0, 0x80, 0x0 ;  /* 0x000000000000781c */ /* 0x000fda0003f0f008 */
[----:B------:R-:W-:Y:S05]  /*0650*/  @P0 BRA `(.L_x_412) ;  /* 0x0000102000000947 */ /* 0x000fea0003800000 */
[----:B-1----:R-:W-:Y:S01]  /*0660*/  UISETP.NE.AND UP0, UPT, UR10, -0x1, UPT ;  /* 0xffffffff0a00788c */ /* 0x002fe2000bf05270 */
[----:B------:R-:W-:Y:S01]  /*0670*/  SHF.R.S32.HI R8, RZ, 0x1f, R140 ;  /* 0x0000001fff087819 */ /* 0x000fe2000001148c */
[----:B------:R-:W-:Y:S01]  /*0680*/  ULDC.64 UR4, c[0x0][0x1e0] ;  /* 0x0000780000047ab9 */ /* 0x000fe20000000a00 */
[----:B------:R-:W1:Y:S01]  /*0690*/  S2R R12, SR_CTAID.Z ;  /* 0x00000000000c7919 */ /* 0x000e620000002700 */
[----:B------:R-:W-:Y:S01]  /*06a0*/  USHF.R.S32.HI UR15, URZ, 0x1f, UR12 ;  /* 0x0000001f3f0f7899 */ /* 0x000fe2000801140c */
[----:B------:R-:W-:Y:S01]  /*06b0*/  LEA.HI R8, R8, R140, RZ, 0x3 ;  /* 0x0000008c08087211 */ /* 0x000fe200078f18ff */
[----:B------:R-:W-:Y:S01]  /*06c0*/  ULDC.64 UR6, c[0x0][0x1e8] ;  /* 0x00007a0000067ab9 */ /* 0x000fe20000000a00 */
[----:B------:R-:W2:Y:S01]  /*06d0*/  S2R R6, SR_CTAID.X ;  /* 0x0000000000067919 */ /* 0x000ea20000002500 */
[----:B------:R-:W-:Y:S01]  /*06e0*/  ULDC UR9, c[0x0][0x214] ;  /* 0x0000850000097ab9 */ /* 0x000fe20000000800 */
[----:B------:R-:W-:Y:S01]  /*06f0*/  LOP3.LUT R0, R8, 0x1ffffff8, RZ, 0xc0, !PT ;  /* 0x1ffffff808007812 */ /* 0x000fe200078ec0ff */
[----:B------:R-:W-:Y:S01]  /*0700*/  ULDC UR8, c[0x0][0x234] ;  /* 0x00008d0000087ab9 */ /* 0x000fe20000000800 */
[----:B------:R-:W-:Y:S01]  /*0710*/  SHF.R.S32.HI R8, RZ, 0x3, R8 ;  /* 0x00000003ff087819 */ /* 0x000fe20000011408 */
[----:B------:R-:W-:Y:S01]  /*0720*/  @!UP0 USHF.R.S32.HI UR14, URZ, 0x1f, UR11 ;  /* 0x0000001f3f0e8899 */ /* 0x000fe2000801140b */
[----:B------:R-:W-:Y:S01]  /*0730*/  BSSY B0, `(.L_x_413) ;  /* 0x000003a000007945 */ /* 0x000fe20003800000 */
[----:B------:R-:W-:Y:S01]  /*0740*/  @!UP0 UIMAD.WIDE.U32 UR20, UR11, UR4, URZ ;  /* 0x000000040b1482a5 */ /* 0x000fe2000f8e003f */
[----:B------:R-:W-:Y:S01]  /*0750*/  IMAD.IADD R0, R140, 0x1, -R0 ;  /* 0x000000018c007824 */ /* 0x000fe200078e0a00 */
[----:B------:R-:W-:Y:S01]  /*0760*/  @!UP0 UIMAD UR14, UR14, UR4, URZ ;  /* 0x000000040e0e82a4 */ /* 0x000fe2000f8e023f */
[----:B------:R-:W-:Y:S01]  /*0770*/  SHF.R.S32.HI R9, RZ, 0x1f, R8 ;  /* 0x0000001fff097819 */ /* 0x000fe20000011408 */
[----:B------:R-:W-:Y:S01]  /*0780*/  @UP0 UIMAD.WIDE.U32 UR22, UR10, UR6, URZ ;  /* 0x000000060a1602a5 */ /* 0x000fe2000f8e003f */
[----:B------:R-:W-:Y:S01]  /*0790*/  IMAD.SHL.U32 R0, R0, 0x8, RZ ;  /* 0x0000000800007824 */ /* 0x000fe200078e00ff */
[----:B------:R-:W-:-:S02]  /*07a0*/  ULDC.U8 UR4, c[0x0][0x329] ;  /* 0x0000ca4000047ab9 */ /* 0x000fc40000000000 */
[----:B------:R-:W-:Y:S02]  /*07b0*/  @!UP0 UIMAD UR14, UR11, UR5, UR14 ;  /* 0x000000050b0e82a4 */ /* 0x000fe4000f8e020e */
[----:B------:R-:W-:Y:S02]  /*07c0*/  UISETP.NE.AND UP1, UPT, UR4, URZ, UPT ;  /* 0x0000003f0400728c */ /* 0x000fe4000bf25270 */
[----:B------:R-:W-:Y:S02]  /*07d0*/  ULDC.U8 UR5, c[0x0][0x328] ;  /* 0x0000ca0000057ab9 */ /* 0x000fe40000000000 */
[----:B------:R-:W-:Y:S02]  /*07e0*/  UISETP.NE.AND UP2, UPT, UR5, URZ, UPT ;  /* 0x0000003f0500728c */ /* 0x000fe4000bf45270 */
[----:B------:R-:W-:Y:S01]  /*07f0*/  ULDC UR6, c[0x0][0x1c0] ;  /* 0x0000700000067ab9 */ /* 0x000fe20000000800 */
[----:B--2---:R-:W-:Y:S01]  /*0800*/  IMAD.WIDE R6, R6, 0x80, R8 ;  /* 0x0000008006067825 */ /* 0x004fe200078e0208 */
[----:B------:R-:W-:-:S02]  /*0810*/  UISETP.NE.OR UP3, UPT, UR4, URZ, !UP2 ;  /* 0x0000003f0400728c */ /* 0x000fc4000d765670 */
[----:B------:R-:W-:Y:S02]  /*0820*/  @UP0 UIMAD UR7, UR10, UR7, UR23 ;  /* 0x000000070a0702a4 */ /* 0x000fe4000f8e0217 */
[----:B------:R-:W-:Y:S02]  /*0830*/  ULDC.64 UR4, c[0x0][0x1f0] ;  /* 0x00007c0000047ab9 */ /* 0x000fe40000000a00 */
[----:B------:R-:W-:Y:S02]  /*0840*/  UIMAD UR15, UR15, UR4, URZ ;  /* 0x000000040f0f72a4 */ /* 0x000fe4000f8e023f */
[----:B------:R-:W-:Y:S02]  /*0850*/  @UP1 UMOV UR17, 0x1 ;  /* 0x0000000100111882 */ /* 0x000fe40000000000 */
[----:B------:R-:W-:Y:S02]  /*0860*/  @UP1 ULDC UR4, c[0x0][0x210] ;  /* 0x0000840000041ab9 */ /* 0x000fe40000000800 */
[----:B------:R-:W-:-:S02]  /*0870*/  @UP1 UIMAD UR4, UR4, UR9, URZ ;  /* 0x00000009040412a4 */ /* 0x000fc4000f8e023f */
[----:B------:R-:W-:Y:S02]  /*0880*/  @!UP1 USEL UR4, UR9, UR8, !UP2 ;  /* 0x0000000809049287 */ /* 0x000fe4000d000000 */
[----:B------:R-:W-:Y:S02]  /*0890*/  @!UP0 UMOV UR22, UR20 ;  /* 0x0000001400168c82 */ /* 0x000fe40008000000 */
[----:B------:R-:W-:Y:S01]  /*08a0*/  @!UP1 UIMAD UR17, UR4, UR6, URZ ;  /* 0x00000006041192a4 */ /* 0x000fe2000f8e023f */
[----:B------:R-:W-:Y:S01]  /*08b0*/  IADD3 R2, P0, R0, UR22, RZ ;  /* 0x0000001600027c10 */ /* 0x000fe2000ff1e0ff */
[----:B------:R-:W-:Y:S02]  /*08c0*/  @!UP0 UIADD3 UR7, UR21, UR14, URZ ;  /* 0x0000000e15078290 */ /* 0x000fe4000fffe03f */
[----:B------:R-:W-:Y:S02]  /*08d0*/  UIADD3 UR16, -UR13, UR16, URZ ;  /* 0x000000100d107290 */ /* 0x000fe4000fffe13f */
[----:B------:R-:W-:-:S02]  /*08e0*/  @!UP3 UIMAD UR20, UR11, UR9, URZ ;  /* 0x000000090b14b2a4 */ /* 0x000fc4000f8e023f */
[----:B------:R-:W-:Y:S01]  /*08f0*/  UIMAD UR17, UR11, UR17, URZ ;  /* 0x000000110b1172a4 */ /* 0x000fe2000f8e023f */
[----:B------:R-:W-:Y:S01]  /*0900*/  LEA.HI.X.SX32 R3, R0, UR7, 0x1, P0 ;  /* 0x0000000700037c11 */ /* 0x000fe200080f0eff */
[----:B------:R-:W-:Y:S01]  /*0910*/  @!UP3 USEL UR20, UR20, UR10, !UP0 ;  /* 0x0000000a1414b287 */ /* 0x000fe2000c000000 */
[----:B------:R-:W-:Y:S01]  /*0920*/  ISETP.GE.AND P0, PT, R8, UR16, PT ;  /* 0x0000001008007c0c */ /* 0x000fe2000bf06270 */
[----:B------:R-:W-:Y:S02]  /*0930*/  @UP1 ULDC UR23, c[0x0][0x210] ;  /* 0x0000840000171ab9 */ /* 0x000fe40000000800 */
[----:B------:R-:W-:Y:S01]  /*0940*/  USEL UR17, UR17, URZ, UP3 ;  /* 0x0000003f11117287 */ /* 0x000fe20009800000 */
[----:B-1----:R-:W-:Y:S01]  /*0950*/  IMAD.WIDE.U32 R12, R12, c[0x0][0x1f0], R2 ;  /* 0x00007c000c0c7a25 */ /* 0x002fe200078e0002 */
[----:B------:R-:W-:Y:S02]  /*0960*/  @!UP1 UMOV UR23, 0x1 ;  /* 0x0000000100179882 */ /* 0x000fe40000000000 */
        /* <DEDUP_REMOVED lines=22> */
.L_x_414:
[----:B------:R-:W-:Y:S05]  /*0ad0*/  BSYNC B0 ;  /* 0x0000000000007941 */ /* 0x000fea0003800000 */
.L_x_413:
        /* <DEDUP_REMOVED lines=16> */
.L_x_416:
[----:B------:R-:W-:Y:S05]  /*0be0*/  BSYNC B0 ;  /* 0x0000000000007941 */ /* 0x000fea0003800000 */
.L_x_415:
        /* <DEDUP_REMOVED lines=16> */
.L_x_418:
[----:B------:R-:W-:Y:S05]  /*0cf0*/  BSYNC B0 ;  /* 0x0000000000007941 */ /* 0x000fea0003800000 */
.L_x_417:
        /* <DEDUP_REMOVED lines=16> */
.L_x_420:
[----:B------:R-:W-:Y:S05]  /*0e00*/  BSYNC B0 ;  /* 0x0000000000007941 */ /* 0x000fea0003800000 */
.L_x_419:
        /* <DEDUP_REMOVED lines=16> */
.L_x_422:
[----:B------:R-:W-:Y:S05]  /*0f10*/  BSYNC B0 ;  /* 0x0000000000007941 */ /* 0x000fea0003800000 */
.L_x_421:
        /* <DEDUP_REMOVED lines=16> */
.L_x_424:
[----:B------:R-:W-:Y:S05]  /*1020*/  BSYNC B0 ;  /* 0x0000000000007941 */ /* 0x000fea0003800000 */
.L_x_423:
        /* <DEDUP_REMOVED lines=16> */
.L_x_426:
[----:B------:R-:W-:Y:S05]  /*1130*/  BSYNC B0 ;  /* 0x0000000000007941 */ /* 0x000fea0003800000 */
.L_x_425:
        /* <DEDUP_REMOVED lines=16> */
.L_x_428:
[----:B------:R-:W-:Y:S05]  /*1240*/  BSYNC B0 ;  /* 0x0000000000007941 */ /* 0x000fea0003800000 */
.L_x_427:
        /* <DEDUP_REMOVED lines=67> */
.L_x_412:
[----:B-1----:R-:W-:Y:S02]  /*1680*/  UISETP.NE.AND UP0, UPT, UR10, -0x1, UPT ;  /* 0xffffffff0a00788c */ /* 0x002fe4000bf05270 */
        /* <DEDUP_REMOVED lines=31> */
.L_x_429:
        /* <DEDUP_REMOVED lines=46> */
.L_x_430:
[----:B------:R-:W1:Y:S01]  /*1b60*/  S2R R4, SR_CTAID.X ;  /* 0x0000000000047919 */ /* 0x000e620000002500 */
[----:B------:R-:W-:Y:S01]  /*1b70*/  SHF.R.S32.HI R29, RZ, 0x1f, R140 ;  /* 0x0000001fff1d7819 */ /* 0x000fe2000001148c */
[----:B------:R-:W-:Y:S02]  /*1b80*/  UIADD3 UR11, -UR13, UR16, URZ ;  /* 0x000000100d0b7290 */ /* 0x000fe4000fffe13f */
[----:B------:R-:W2:Y:S01]  /*1b90*/  S2R R7, SR_CTAID.Z ;  /* 0x0000000000077919 */ /* 0x000ea20000002700 */
[CC--:B------:R-:W-:Y:S01]  /*1ba0*/  LEA.HI R2, R29.reuse, R140.reuse, RZ, 0x3 ;  /* 0x0000008c1d027211 */ /* 0x0c0fe200078f18ff */
[----:B------:R-:W-:Y:S01]  /*1bb0*/  ULDC.64 UR4, c[0x0][0x1a8] ;  /* 0x00006a0000047ab9 */ /* 0x000fe20000000a00 */
[----:B------:R-:W-:Y:S01]  /*1bc0*/  LEA.HI R139, R29, R140, RZ, 0x5 ;  /* 0x0000008c1d8b7211 */ /* 0x000fe200078f28ff */
[----:B------:R-:W-:Y:S01]  /*1bd0*/  UIMAD UR4, UR20, UR4, URZ ;  /* 0x00000004140472a4 */ /* 0x000fe2000f8e023f */
[----:B------:R-:W-:Y:S02]  /*1be0*/  LOP3.LUT R0, R2, 0xfffffff8, RZ, 0xc0, !PT ;  /* 0xfffffff802007812 */ /* 0x000fe400078ec0ff */
[----:B------:R-:W-:Y:S01]  /*1bf0*/  SHF.R.S32.HI R2, RZ, 0x3, R2 ;  /* 0x00000003ff027819 */ /* 0x000fe20000011402 */
[----:B------:R-:W-:Y:S01]  /*1c00*/  UIMAD UR4, UR12, UR5, UR4 ;  /* 0x000000050c0472a4 */ /* 0x000fe2000f8e0204 */
[----:B------:R-:W-:Y:S01]  /*1c10*/  SHF.R.S32.HI R138, RZ, 0x5, R139 ;  /* 0x00000005ff8a7819 */ /* 0x000fe2000001148b */
[----:B------:R-:W-:Y:S01]  /*1c20*/  IMAD.IADD R28, R140, 0x1, -R0 ;  /* 0x000000018c1c7824 */ /* 0x000fe200078e0a00 */
[C---:B------:R-:W-:Y:S01]  /*1c30*/  IADD3 R26, R2.reuse, 0x10, RZ ;  /* 0x00000010021a7810 */ /* 0x040fe20007ffe0ff */
[----:B------:R-:W-:Y:S01]  /*1c40*/  IMAD.SHL.U32 R0, R2, 0x40, RZ ;  /* 0x0000004002007824 */ /* 0x000fe200078e00ff */
[----:B------:R-:W-:Y:S01]  /*1c50*/  SHF.R.S32.HI R3, RZ, 0x1f, R2 ;  /* 0x0000001fff037819 */ /* 0x000fe20000011402 */
[----:B------:R-:W-:Y:S01]  /*1c60*/  IMAD.SHL.U32 R32, R28, 0x8, RZ ;  /* 0x000000081c207824 */ /* 0x000fe200078e00ff */
[----:B------:R-:W-:Y:S01]  /*1c70*/  ISETP.GE.AND P0, PT, R26, UR11, PT ;  /* 0x0000000b1a007c0c */ /* 0x000fe2000bf06270 */
[----:B------:R-:W-:Y:S01]  /*1c80*/  UMOV UR12, 0x6 ;  /* 0x00000006000c7882 */ /* 0x000fe20000000000 */
[----:B------:R-:W-:-:S02]  /*1c90*/  IADD3 R27, R2, 0x20, RZ ;  /* 0x00000020021b7810 */ /* 0x000fc40007ffe0ff */
[----:B------:R-:W-:Y:S01]  /*1ca0*/  LOP3.LUT R0, R0, 0x1c0, RZ, 0xc0, !PT ;  /* 0x000001c000007812 */ /* 0x000fe200078ec0ff */
[----:B-1----:R-:W-:Y:S01]  /*1cb0*/  IMAD.WIDE R24, R4, 0x80, R2 ;  /* 0x0000008004187825 */ /* 0x002fe200078e0202 */
[----:B------:R-:W-:Y:S02]  /*1cc0*/  SHF.R.S32.HI R33, RZ, 0x1f, R32 ;  /* 0x0000001fff217819 */ /* 0x000fe40000011420 */
[----:B------:R-:W-:Y:S02]  /*1cd0*/  IADD3 R4, P1, R32, UR6, RZ ;  /* 0x0000000620047c10 */ /* 0x000fe4000ff3e0ff */
[----:B------:R-:W-:Y:S01]  /*1ce0*/  ISETP.GE.AND P6, PT, R27, UR11, PT ;  /* 0x0000000b1b007c0c */ /* 0x000fe2000bfc6270 */
[----:B------:R-:W-:Y:S01]  /*1cf0*/  STL.64 [R1+0x50], R24 ;  /* 0x0000501801007387 */ /* 0x000fe20000100a00 */
[----:B------:R-:W-:Y:S02]  /*1d00*/  SHF.R.U32.HI R6, RZ, 0x3, R0 ;  /* 0x00000003ff067819 */ /* 0x000fe40000011600 */
[----:B------:R-:W-:Y:S01]  /*1d10*/  IADD3.X R5, R33, UR17, RZ, P1, !PT ;  /* 0x0000001121057c10 */ /* 0x000fe20008ffe4ff */
[----:B------:R-:W-:Y:S01]  /*1d20*/  STL.64 [R1+0x70], R32 ;  /* 0x0000702001007387 */ /* 0x000fe20000100a00 */
[----:B------:R-:W-:-:S02]  /*1d30*/  LOP3.LUT R0, R0, 0x38, R32, 0xf8, !PT ;  /* 0x0000003800007812 */ /* 0x000fc400078ef820 */
[----:B------:R-:W-:Y:S01]  /*1d40*/  IADD3 R9, R2, 0x40, RZ ;  /* 0x0000004002097810 */ /* 0x000fe20007ffe0ff */
[----:B--2---:R-:W-:Y:S01]  /*1d50*/  IMAD.WIDE.U32 R4, R7, c[0x0][0x1a8], R4 ;  /* 0x00006a0007047a25 */ /* 0x004fe200078e0004 */
[----:B------:R-:W-:Y:S02]  /*1d60*/  LOP3.LUT R8, R0, R6, RZ, 0x3c, !PT ;  /* 0x0000000600087212 */ /* 0x000fe400078e3cff */
[----:B------:R-:W-:Y:S02]  /*1d70*/  LEA.HI R7, R29, R140, RZ, 0x6 ;  /* 0x0000008c1d077211 */ /* 0x000fe400078f30ff */
[----:B------:R-:W-:Y:S02]  /*1d80*/  @!P0 IADD3 R0, P1, R24, 0x10, RZ ;  /* 0x0000001018008810 */ /* 0x000fe40007f3e0ff */
[----:B------:R-:W-:Y:S01]  /*1d90*/  ISETP.GE.AND P3, PT, R2, UR11, PT ;  /* 0x0000000b02007c0c */ /* 0x000fe2000bf66270 */
[----:B------:R-:W-:Y:S01]  /*1da0*/  IMAD.SHL.U32 R7, R7, 0x8, RZ ;  /* 0x0000000807077824 */ /* 0x000fe200078e00ff */
[----:B------:R-:W-:Y:S01]  /*1db0*/  ISETP.GE.AND P4, PT, R9, UR11, PT ;  /* 0x0000000b09007c0c */ /* 0x000fe2000bf86270 */
[----:B------:R-:W-:Y:S01]  /*1dc0*/  @!P0 IMAD.X R6, RZ, RZ, R25, P1 ;  /* 0x000000ffff068224 */ /* 0x000fe200008e0619 */
[----:B------:R-:W-:-:S02]  /*1dd0*/  @!P6 IADD3 R12, P1, R24, 0x20, RZ ;  /* 0x00000020180ce810 */ /* 0x000fc40007f3e0ff */
[----:B------:R-:W-:Y:S01]  /*1de0*/  IADD3 R30, R2, 0x30, RZ ;  /* 0x00000030021e7810 */ /* 0x000fe20007ffe0ff */
[----:B------:R-:W-:Y:S01]  /*1df0*/  @!P0 IMAD R6, R6, c[0x0][0x190], RZ ;  /* 0x0000640006068a24 */ /* 0x000fe200078e02ff */
[----:B------:R-:W-:Y:S02]  /*1e00*/  IADD3 R5, R5, UR4, RZ ;  /* 0x0000000405057c10 */ /* 0x000fe4000fffe0ff */
[----:B------:R-:W-:Y:S01]  /*1e10*/  LOP3.LUT R233, R8, 0xfffffe00, R7, 0xf8, !PT ;  /* 0xfffffe0008e97812 */ /* 0x000fe200078ef807 */
[----:B------:R-:W-:Y:S01]  /*1e20*/  @!P6 IMAD.X R7, RZ, RZ, R25, P1 ;  /* 0x000000ffff07e224 */ /* 0x000fe200008e0619 */
[----:B------:R-:W-:Y:S01]  /*1e30*/  ISETP.GE.AND P5, PT, R30, UR11, PT ;  /* 0x0000000b1e007c0c */ /* 0x000fe2000bfa6270 */
[C---:B------:R-:W-:Y:S01]  /*1e40*/  @!P0 IMAD R20, R0.reuse, c[0x0][0x194], R6 ;  /* 0x0000650000148a24 */ /* 0x040fe200078e0206 */
[----:B------:R-:W-:Y:S01]  /*1e50*/  STL [R1+0x68], R30 ;  /* 0x0000681e01007387 */ /* 0x000fe20000100800 */
[----:B------:R-:W-:Y:S01]  /*1e60*/  @!P0 IMAD.WIDE.U32 R16, R0, c[0x0][0x190], R4 ;  /* 0x0000640000108a25 */ /* 0x000fe200078e0004 */
[----:B------:R-:W-:-:S02]  /*1e70*/  @!P4 IADD3 R11, P1, R24, 0x40, RZ ;  /* 0x00000040180bc810 */ /* 0x000fc40007f3e0ff */
[----:B------:R1:W-:Y:S01]  /*1e80*/  STL [R1+0x94], R9 ;  /* 0x0000940901007387 */ /* 0x0003e20000100800 */
[----:B------:R-:W-:Y:S01]  /*1e90*/  @!P3 IMAD R0, R25, c[0x0][0x190], RZ ;  /* 0x000064001900ba24 */ /* 0x000fe200078e02ff */
[C---:B------:R-:W-:Y:S01]  /*1ea0*/  IADD3 R34, R2.reuse, 0x50, RZ ;  /* 0x0000005002227810 */ /* 0x040fe20007ffe0ff */
[----:B------:R-:W-:Y:S01]  /*1eb0*/  @!P6 IMAD R6, R7, c[0x0][0x190], RZ ;  /* 0x000064000706ea24 */ /* 0x000fe200078e02ff */
[----:B------:R-:W-:Y:S01]  /*1ec0*/  IADD3 R31, R2, 0x60, RZ ;  /* 0x00000060021f7810 */ /* 0x000fe20007ffe0ff */
[C---:B------:R-:W-:Y:S02]  /*1ed0*/  @!P3 IMAD R10, R24.reuse, c[0x0][0x194], R0 ;  /* 0x00006500180aba24 */ /* 0x040fe400078e0200 */
[----:B------:R-:W-:Y:S01]  /*1ee0*/  @!P4 IMAD.X R0, RZ, RZ, R25, P1 ;  /* 0x000000ffff00c224 */ /* 0x000fe200008e0619 */
[----:B------:R-:W-:Y:S01]  /*1ef0*/  @!P5 IADD3 R8, P2, R24, 0x30, RZ ;  /* 0x000000301808d810 */ /* 0x000fe20007f5e0ff */
[----:B------:R-:W-:Y:S01]  /*1f00*/  @!P6 IMAD R18, R12, c[0x0][0x194], R6 ;  /* 0x000065000c12ea24 */ /* 0x000fe200078e0206 */
[----:B------:R-:W-:Y:S01]  /*1f10*/  STL [R1+0x88], R34 ;  /* 0x0000882201007387 */ /* 0x000fe20000100800 */
[----:B------:R-:W-:-:S03]  /*1f20*/  @!P3 IMAD.WIDE.U32 R6, R24, c[0x0][0x190], R4 ;  /* 0x000064001806ba25 */ /* 0x000fc600078e0004 */
[----:B------:R-:W-:Y:S01]  /*1f30*/  STL [R1+0x8c], R31 ;  /* 0x00008c1f01007387 */ /* 0x000fe20000100800 */
[----:B------:R-:W-:Y:S01]  /*1f40*/  @!P4 IMAD R19, R0, c[0x0][0x190], RZ ;  /* 0x000064000013ca24 */ /* 0x000fe200078e02ff */
[C---:B------:R-:W-:Y:S01]  /*1f50*/  @!P3 LEA R14, P1, R6.reuse, c[0x0][0x160], 0x1 ;  /* 0x00005800060eba11 */ /* 0x040fe200078208ff */
[----:B------:R-:W-:Y:S02]  /*1f60*/  @!P3 IMAD.IADD R0, R7, 0x1, R10 ;  /* 0x000000010700b824 */ /* 0x000fe400078e020a */
[----:B------:R-:W-:Y:S02]  /*1f70*/  IMAD.SHL.U32 R233, R233, 0x2, RZ ;  /* 0x00000002e9e97824 */ /* 0x000fe400078e00ff */
[----:B------:R-:W-:Y:S01]  /*1f80*/  @!P4 IMAD.MOV.U32 R7, RZ, RZ, R5 ;  /* 0x000000ffff07c224 */ /* 0x000fe200078e0005 */
[----:B------:R-:W-:Y:S01]  /*1f90*/  @!P3 LEA.HI.X R15, R6, c[0x0][0x164], R0, 0x1, P1 ;  /* 0x00005900060fba11 */ /* 0x000fe200008f0c00 */
[----:B------:R-:W-:Y:S02]  /*1fa0*/  @!P4 IMAD.MOV.U32 R6, RZ, RZ, R4 ;  /* 0x000000ffff06c224 */ /* 0x000fe400078e0004 */
[----:B-1----:R-:W-:Y:S01]  /*1fb0*/  @!P5 IMAD.X R9, RZ, RZ, R25, P2 ;  /* 0x000000ffff09d224 */ /* 0x002fe200010e0619 */
[----:B------:R-:W-:Y:S01]  /*1fc0*/  @!P0 LEA R10, P2, R16, c[0x0][0x160], 0x1 ;  /* 0x00005800100a8a11 */ /* 0x000fe200078408ff */
[----:B------:R-:W-:Y:S01]  /*1fd0*/  @!P0 IMAD.IADD R0, R17, 0x1, R20 ;  /* 0x0000000111008824 */ /* 0x000fe200078e0214 */
[----:B------:R-:W-:Y:S01]  /*1fe0*/  @!PT LDS RZ, [RZ] ;  /* 0x00000000fffff984 */ /* 0x000fe20000000800 */
[----:B------:R-:W-:Y:S01]  /*1ff0*/  @!PT LDS RZ, [RZ] ;  /* 0x00000000fffff984 */ /* 0x000fe20000000800 */
[----:B------:R-:W-:Y:S01]  /*2000*/  @!PT LDS RZ, [RZ] ;  /* 0x00000000fffff984 */ /* 0x000fe20000000800 */
[----:B------:R1:W-:Y:S01]  /*2010*/  @!P3 LDGSTS.E.BYPASS.LTC128B.128 [R233], [R14.64] ;  /* 0x000000000ee9bfae */ /* 0x0003e2000b901d52 */
[----:B------:R-:W-:-:S03]  /*2020*/  @!P6 IMAD.WIDE.U32 R12, R12, c[0x0][0x190], R4 ;  /* 0x000064000c0cea25 */ /* 0x000fc600078e0004 */
[----:B------:R1:W-:Y:S01]  /*2030*/  @!P3 LDGSTS.E.BYPASS.LTC128B.128 [R233+0x4000], [R14.64+0x80] ;  /* 0x040000800ee9bfae */ /* 0x0003e2000b901d52 */
[----:B------:R-:W-:Y:S01]  /*2040*/  @!P5 IMAD R9, R9, c[0x0][0x190], RZ ;  /* 0x000064000909da24 */ /* 0x000fe200078e02ff */
[----:B------:R-:W-:Y:S01]  /*2050*/  ISETP.GE.AND P3, PT, R34, UR11, PT ;  /* 0x0000000b22007c0c */ /* 0x000fe2000bf66270 */
[C---:B------:R-:W-:Y:S01]  /*2060*/  @!P4 IMAD R19, R11.reuse, c[0x0][0x194], R19 ;  /* 0x000065000b13ca24 */ /* 0x040fe200078e0213 */
[----:B------:R-:W-:Y:S01]  /*2070*/  @!P6 LEA R20, P1, R12, c[0x0][0x160], 0x1 ;  /* 0x000058000c14ea11 */ /* 0x000fe200078208ff */
[----:B------:R-:W-:Y:S01]  /*2080*/  @!P4 IMAD.WIDE.U32 R6, R11, c[0x0][0x190], R6 ;  /* 0x000064000b06ca25 */ /* 0x000fe200078e0006 */
[----:B------:R-:W-:Y:S02]  /*2090*/  @!P0 LEA.HI.X R11, R16, c[0x0][0x164], R0, 0x1, P2 ;  /* 0x00005900100b8a11 */ /* 0x000fe400010f0c00 */
[----:B------:R-:W-:Y:S01]  /*20a0*/  ISETP.GE.AND P2, PT, R31, UR11, PT ;  /* 0x0000000b1f007c0c */ /* 0x000fe2000bf46270 */
[C---:B------:R-:W-:Y:S02]  /*20b0*/  @!P5 IMAD R23, R8.reuse, c[0x0][0x194], R9 ;  /* 0x000065000817da24 */ /* 0x040fe400078e0209 */
[----:B------:R-:W-:Y:S01]  /*20c0*/  @!P6 IMAD.IADD R13, R13, 0x1, R18 ;  /* 0x000000010d0de824 */ /* 0x000fe200078e0212 */
[----:B------:R2:W-:Y:S01]  /*20d0*/  @!P0 LDGSTS.E.BYPASS.LTC128B.128 [R233+0x800], [R10.64] ;  /* 0x008000000ae98fae */ /* 0x0005e2000b901d52 */
[----:B------:R-:W-:-:S03]  /*20e0*/  @!P5 IMAD.WIDE.U32 R8, R8, c[0x0][0x190], R4 ;  /* 0x000064000808da25 */ /* 0x000fc600078e0004 */
[----:B------:R-:W-:Y:S01]  /*20f0*/  @!P6 LEA.HI.X R21, R12, c[0x0][0x164], R13, 0x1, P1 ;  /* 0x000059000c15ea11 */ /* 0x000fe200008f0c0d */
[----:B------:R-:W-:Y:S01]  /*2100*/  @!P5 IMAD.IADD R0, R9, 0x1, R23 ;  /* 0x000000010900d824 */ /* 0x000fe200078e0217 */
[----:B------:R2:W-:Y:S01]  /*2110*/  @!P0 LDGSTS.E.BYPASS.LTC128B.128 [R233+0x4800], [R10.64+0x80] ;  /* 0x048000800ae98fae */ /* 0x0005e2000b901d52 */
[----:B------:R-:W-:Y:S01]  /*2120*/  @!P5 LEA R18, P1, R8, c[0x0][0x160], 0x1 ;  /* 0x000058000812da11 */ /* 0x000fe200078208ff */
[----:B------:R-:W-:Y:S01]  /*2130*/  @!P4 IMAD.IADD R7, R7, 0x1, R19 ;  /* 0x000000010707c824 */ /* 0x000fe200078e0213 */
[----:B------:R-:W-:Y:S01]  /*2140*/  @!P4 LEA R16, P0, R6, c[0x0][0x160], 0x1 ;  /* 0x000058000610ca11 */ /* 0x000fe200078008ff */
[----:B------:R3:W-:Y:S01]  /*2150*/  @!P6 LDGSTS.E.BYPASS.LTC128B.128 [R233+0x1000], [R20.64] ;  /* 0x0100000014e9efae */ /* 0x0007e2000b901d52 */
[----:B------:R-:W-:Y:S01]  /*2160*/  @!P5 LEA.HI.X R19, R8, c[0x0][0x164], R0, 0x1, P1 ;  /* 0x000059000813da11 */ /* 0x000fe200008f0c00 */
[----:B------:R-:W-:Y:S01]  /*2170*/  IMAD R8, R3, c[0x0][0x198], RZ ;  /* 0x0000660003087a24 */ /* 0x000fe200078e02ff */
[----:B------:R-:W-:Y:S01]  /*2180*/  @!P4 LEA.HI.X R17, R6, c[0x0][0x164], R7, 0x1, P0 ;  /* 0x000059000611ca11 */ /* 0x000fe200000f0c07 */
[----:B------:R-:W-:Y:S01]  /*2190*/  IMAD.WIDE.U32 R6, R2, c[0x0][0x198], R32 ;  /* 0x0000660002067a25 */ /* 0x000fe200078e0020 */
[----:B------:R-:W-:Y:S01]  /*21a0*/  @!P3 IADD3 R0, P0, R24, 0x50, RZ ;  /* 0x000000501800b810 */ /* 0x000fe20007f1e0ff */
[----:B------:R3:W-:Y:S02]  /*21b0*/  @!P6 LDGSTS.E.BYPASS.LTC128B.128 [R233+0x5000], [R20.64+0x80] ;  /* 0x0500008014e9efae */ /* 0x0007e4000b901d52 */
[----:B------:R-:W-:-:S02]  /*21c0*/  IMAD R8, R2, c[0x0][0x19c], R8 ;  /* 0x0000670002087a24 */ /* 0x000fc400078e0208 */
[----:B------:R-:W-:Y:S01]  /*21d0*/  @!P3 IMAD.X R9, RZ, RZ, R25, P0 ;  /* 0x000000ffff09b224 */ /* 0x000fe200000e0619 */
[----:B------:R4:W-:Y:S01]  /*21e0*/  @!P5 LDGSTS.E.BYPASS.LTC128B.128 [R233+0x1800], [R18.64] ;  /* 0x0180000012e9dfae */ /* 0x0009e2000b901d52 */
[----:B------:R-:W-:-:S03]  /*21f0*/  IMAD R3, R3, c[0x0][0x1a0], RZ ;  /* 0x0000680003037a24 */ /* 0x000fc600078e02ff */
[----:B------:R4:W-:Y:S04]  /*2200*/  @!P5 LDGSTS.E.BYPASS.LTC128B.128 [R233+0x5800], [R18.64+0x80] ;  /* 0x0580008012e9dfae */ /* 0x0009e8000b901d52 */
[----:B------:R5:W-:Y:S01]  /*2210*/  @!P4 LDGSTS.E.BYPASS.LTC128B.128 [R233+0x2000], [R16.64] ;  /* 0x0200000010e9cfae */ /* 0x000be2000b901d52 */
[----:B--2---:R-:W-:-:S03]  /*2220*/  IADD3 R10, R2, 0x70, RZ ;  /* 0x00000070020a7810 */ /* 0x004fc60007ffe0ff */
[----:B------:R5:W-:Y:S01]  /*2230*/  @!P4 LDGSTS.E.BYPASS.LTC128B.128 [R233+0x6000], [R16.64+0x80] ;  /* 0x0600008010e9cfae */ /* 0x000be2000b901d52 */
[----:B------:R-:W-:-:S03]  /*2240*/  ISETP.GE.AND P1, PT, R10, UR11, PT ;  /* 0x0000000b0a007c0c */ /* 0x000fc6000bf26270 */
[----:B------:R2:W-:Y:S02]  /*2250*/  STL [R1+0x90], R10 ;  /* 0x0000900a01007387 */ /* 0x0005e40000100800 */
[----:B--2---:R-:W-:-:S05]  /*2260*/  @!P2 IADD3 R10, P0, R24, 0x60, RZ ;  /* 0x00000060180aa810 */ /* 0x004fca0007f1e0ff */
[----:B------:R-:W-:-:S03]  /*2270*/  @!P2 IMAD.X R11, RZ, RZ, R25, P0 ;  /* 0x000000ffff0ba224 */ /* 0x000fc600000e0619 */
[----:B------:R-:W-:Y:S01]  /*2280*/  @!P1 IADD3 R12, P0, R24, 0x70, RZ ;  /* 0x00000070180c9810 */ /* 0x000fe20007f1e0ff */
[----:B------:R-:W-:Y:S02]  /*2290*/  @!P3 IMAD R24, R9, c[0x0][0x190], RZ ;  /* 0x000064000918ba24 */ /* 0x000fe400078e02ff */
[----:B------:R-:W-:Y:S02]  /*22a0*/  @!P2 IMAD R11, R11, c[0x0][0x190], RZ ;  /* 0x000064000b0baa24 */ /* 0x000fe400078e02ff */
[----:B------:R-:W-:Y:S01]  /*22b0*/  @!P1 IMAD.X R13, RZ, RZ, R25, P0 ;  /* 0x000000ffff0d9224 */ /* 0x000fe200000e0619 */
[----:B-1----:R-:W-:Y:S01]  /*22c0*/  IADD3 R14, P0, R6, UR22, RZ ;  /* 0x00000016060e7c10 */ /* 0x002fe2000ff1e0ff */
[----:B------:R-:W-:Y:S01]  /*22d0*/  @!P3 IMAD.MOV.U32 R6, RZ, RZ, R4 ;  /* 0x000000ffff06b224 */ /* 0x000fe200078e0004 */
[----:B------:R-:W-:Y:S01]  /*22e0*/  SHF.R.S32.HI R25, RZ, 0x1f, R22 ;  /* 0x0000001fff197819 */ /* 0x000fe20000011416 */
[C---:B------:R-:W-:Y:S01]  /*22f0*/  @!P3 IMAD R24, R0.reuse, c[0x0][0x194], R24 ;  /* 0x000065000018ba24 */ /* 0x040fe200078e0218 */
[----:B------:R-:W-:Y:S01]  /*2300*/  IADD3.X R15, R7, UR7, R8, P0, !PT ;  /* 0x00000007070f7c10 */ /* 0x000fe200087fe408 */
[----:B------:R-:W-:Y:S01]  /*2310*/  @!P3 IMAD.MOV.U32 R7, RZ, RZ, R5 ;  /* 0x000000ffff07b224 */ /* 0x000fe200078e0005 */
[----:B------:R-:W-:Y:S01]  /*2320*/  UIADD3 UR22, UR8, -0x1, URZ ;  /* 0xffffffff08167890 */ /* 0x000fe2000fffe03f */
[----:B------:R-:W-:Y:S01]  /*2330*/  @!P1 IMAD.MOV.U32 R8, RZ, RZ, R4 ;  /* 0x000000ffff089224 */ /* 0x000fe200078e0004 */
[----:B------:R-:W-:Y:S01]  /*2340*/  ULDC.64 UR6, c[0x0][0x198] ;  /* 0x0000660000067ab9 */ /* 0x000fe20000000a00 */
[----:B------:R-:W-:Y:S01]  /*2350*/  @!P3 IMAD.WIDE.U32 R6, R0, c[0x0][0x190], R6 ;  /* 0x000064000006ba25 */ /* 0x000fe200078e0006 */
[----:B------:R-:W-:-:S02]  /*2360*/  UIMAD UR17, UR22, -0x40, UR14 ;  /* 0xffffffc0161178a4 */ /* 0x000fc4000f8e020e */
[----:B------:R-:W-:Y:S01]  /*2370*/  USHF.L.U32 UR25, UR6, 0x6, URZ ;  /* 0x0000000606197899 */ /* 0x000fe2000800063f */
[----:B------:R-:W-:Y:S01]  /*2380*/  @!P1 IMAD R0, R13, c[0x0][0x190], RZ ;  /* 0x000064000d009a24 */ /* 0x000fe200078e02ff */
[----:B------:R-:W-:Y:S01]  /*2390*/  USHF.L.U64.HI UR23, UR6, UR12, UR7 ;  /* 0x0000000c06177299 */ /* 0x000fe20008010207 */
[----:B------:R-:W-:Y:S01]  /*23a0*/  @!P1 IMAD.MOV.U32 R9, RZ, RZ, R5 ;  /* 0x000000ffff099224 */ /* 0x000fe200078e0005 */
[----:B------:R-:W-:Y:S01]  /*23b0*/  USHF.R.S32.HI UR20, URZ, 0x1f, UR22 ;  /* 0x0000001f3f147899 */ /* 0x000fe20008011416 */
[----:B------:R-:W-:Y:S01]  /*23c0*/  @!P1 IMAD R23, R12, c[0x0][0x194], R0 ;  /* 0x000065000c179a24 */ /* 0x000fe200078e0200 */
[----:B------:R-:W-:Y:S01]  /*23d0*/  UIMAD UR4, UR23, UR22, URZ ;  /* 0x00000016170472a4 */ /* 0x000fe2000f8e023f */
[----:B------:R-:W-:Y:S01]  /*23e0*/  IMAD R0, R25, c[0x0][0x1b0], RZ ;  /* 0x00006c0019007a24 */ /* 0x000fe200078e02ff */
[----:B------:R-:W-:Y:S01]  /*23f0*/  ISETP.GE.AND P4, PT, R2, UR17, PT ;  /* 0x0000001102007c0c */ /* 0x000fe2000bf86270 */
[C---:B------:R-:W-:Y:S01]  /*2400*/  @!P2 IMAD R11, R10.reuse, c[0x0][0x194], R11 ;  /* 0x000065000a0baa24 */ /* 0x040fe200078e020b */
[----:B------:R-:W-:Y:S01]  /*2410*/  UIMAD UR4, UR20, UR25, UR4 ;  /* 0x00000019140472a4 */ /* 0x000fe2000f8e0204 */
[----:B------:R-:W-:Y:S01]  /*2420*/  @!P2 IMAD.WIDE.U32 R4, R10, c[0x0][0x190], R4 ;  /* 0x000064000a04aa25 */ /* 0x000fe200078e0004 */
[----:B------:R-:W-:Y:S01]  /*2430*/  @!P3 LEA R10, P0, R6, c[0x0][0x160], 0x1 ;  /* 0x00005800060aba11 */ /* 0x000fe200078008ff */
[----:B------:R-:W-:Y:S01]  /*2440*/  UIMAD.WIDE.U32 UR26, UR6, 0x20, URZ ;  /* 0x00000020061a78a5 */ /* 0x000fe2000f8e003f */
[----:B------:R-:W-:Y:S01]  /*2450*/  ISETP.GE.AND P5, PT, R26, UR17, PT ;  /* 0x000000111a007c0c */ /* 0x000fe2000bfa6270 */
[----:B------:R-:W-:-:S02]  /*2460*/  @!P3 IMAD.IADD R7, R7, 0x1, R24 ;  /* 0x000000010707b824 */ /* 0x000fc400078e0218 */
[----:B---3--:R-:W-:Y:S02]  /*2470*/  IMAD R20, R22, c[0x0][0x1b4], R0 ;  /* 0x00006d0016147a24 */ /* 0x008fe400078e0200 */
[----:B------:R-:W-:Y:S01]  /*2480*/  @!P2 IMAD.IADD R0, R5, 0x1, R11 ;  /* 0x000000010500a824 */ /* 0x000fe200078e020b */
[----:B------:R-:W-:Y:S01]  /*2490*/  @!P3 LEA.HI.X R11, R6, c[0x0][0x164], R7, 0x1, P0 ;  /* 0x00005900060bba11 */ /* 0x000fe200000f0c07 */
[----:B------:R-:W-:Y:S01]  /*24a0*/  @!P1 IMAD.WIDE.U32 R12, R12, c[0x0][0x190], R8 ;  /* 0x000064000c0c9a25 */ /* 0x000fe200078e0008 */
[----:B------:R-:W-:Y:S02]  /*24b0*/  ISETP.GE.AND P0, PT, R26, UR17, PT ;  /* 0x000000111a007c0c */ /* 0x000fe4000bf06270 */
[----:B------:R-:W-:Y:S01]  /*24c0*/  @!P2 LEA R8, P6, R4, c[0x0][0x160], 0x1 ;  /* 0x000058000408aa11 */ /* 0x000fe200078c08ff */
[----:B------:R-:W-:Y:S01]  /*24d0*/  IMAD.WIDE.U32 R34, R22, c[0x0][0x1b0], R14 ;  /* 0x00006c0016227a25 */ /* 0x000fe200078e000e */
[----:B------:R1:W-:Y:S02]  /*24e0*/  @!P3 LDGSTS.E.BYPASS.LTC128B.128 [R233+0x2800], [R10.64] ;  /* 0x028000000ae9bfae */ /* 0x0003e4000b901d52 */
[----:B------:R-:W-:Y:S01]  /*24f0*/  @!P2 LEA.HI.X R9, R4, c[0x0][0x164], R0, 0x1, P6 ;  /* 0x000059000409aa11 */ /* 0x000fe200030f0c00 */
[----:B------:R-:W-:Y:S01]  /*2500*/  IMAD.IADD R165, R35, 0x1, R20 ;  /* 0x0000000123a57824 */ /* 0x000fe200078e0214 */
[----:B------:R-:W-:Y:S01]  /*2510*/  @!P1 LEA R6, P6, R12, c[0x0][0x160], 0x1 ;  /* 0x000058000c069a11 */ /* 0x000fe200078c08ff */
[----:B------:R-:W-:Y:S01]  /*2520*/  IMAD.U32 R163, RZ, RZ, UR25 ;  /* 0x00000019ffa37e24 */ /* 0x000fe2000f8e00ff */
[----:B------:R1:W-:Y:S01]  /*2530*/  @!P3 LDGSTS.E.BYPASS.LTC128B.128 [R233+0x6800], [R10.64+0x80] ;  /* 0x068000800ae9bfae */ /* 0x0003e2000b901d52 */
[----:B------:R-:W-:Y:S01]  /*2540*/  IMAD.MOV.U32 R164, RZ, RZ, R34 ;  /* 0x000000ffffa47224 */ /* 0x000fe200078e0022 */
[----:B------:R-:W-:Y:S01]  /*2550*/  ISETP.GE.AND P3, PT, R27, UR17, PT ;  /* 0x000000111b007c0c */ /* 0x000fe2000bf66270 */
[----:B------:R-:W-:Y:S01]  /*2560*/  @!P1 IMAD.IADD R0, R13, 0x1, R23 ;  /* 0x000000010d009824 */ /* 0x000fe200078e0217 */
[----:B------:R2:W-:Y:S01]  /*2570*/  @!P2 LDGSTS.E.BYPASS.LTC128B.128 [R233+0x3000], [R8.64] ;  /* 0x0300000008e9afae */ /* 0x0005e2000b901d52 */
[----:B------:R-:W-:-:S03]  /*2580*/  IMAD.WIDE.U32 R4, R163, UR22, R164 ;  /* 0x00000016a3047c25 */ /* 0x000fc6000f8e00a4 */
[----:B------:R-:W-:Y:S01]  /*2590*/  @!P1 LEA.HI.X R7, R12, c[0x0][0x164], R0, 0x1, P6 ;  /* 0x000059000c079a11 */ /* 0x000fe200030f0c00 */
[----:B------:R-:W-:Y:S01]  /*25a0*/  IMAD.U32 R14, RZ, RZ, UR6 ;  /* 0x00000006ff0e7e24 */ /* 0x000fe2000f8e00ff */
[----:B------:R-:W-:Y:S01]  /*25b0*/  IADD3 R5, R5, UR4, RZ ;  /* 0x0000000405057c10 */ /* 0x000fe2000fffe0ff */
[----:B------:R-:W-:Y:S01]  /*25c0*/  IMAD.U32 R12, RZ, RZ, UR6 ;  /* 0x00000006ff0c7e24 */ /* 0x000fe2000f8e00ff */
[----:B------:R-:W-:Y:S01]  /*25d0*/  USHF.L.U32 UR4, UR7, 0x5, URZ ;  /* 0x0000000507047899 */ /* 0x000fe2000800063f */
[----:B------:R-:W-:Y:S01]  /*25e0*/  IMAD.U32 R13, RZ, RZ, UR7 ;  /* 0x00000007ff0d7e24 */ /* 0x000fe2000f8e00ff */
[----:B------:R-:W-:Y:S01]  /*25f0*/  @!P0 LEA R0, P6, R14, R4, 0x4 ;  /* 0x000000040e008211 */ /* 0x000fe200078c20ff */
[----:B------:R2:W-:Y:S01]  /*2600*/  @!P2 LDGSTS.E.BYPASS.LTC128B.128 [R233+0x7000], [R8.64+0x80] ;  /* 0x0700008008e9afae */ /* 0x0005e2000b901d52 */
[----:B------:R-:W-:Y:S01]  /*2610*/  ISETP.GE.AND P2, PT, R30, UR17, PT ;  /* 0x000000111e007c0c */ /* 0x000fe2000bf46270 */
[----:B------:R-:W-:Y:S01]  /*2620*/  IMAD R15, R2, c[0x0][0x1a4], R3 ;  /* 0x00006900020f7a24 */ /* 0x000fe200078e0203 */
[----:B------:R-:W-:Y:S01]  /*2630*/  @!P0 LEA.HI.X R13, R12, R5, R13, 0x4, P6 ;  /* 0x000000050c0d8211 */ /* 0x000fe200030f240d */
[----:B------:R3:W-:Y:S01]  /*2640*/  @!P1 LDGSTS.E.BYPASS.LTC128B.128 [R233+0x3800], [R6.64] ;  /* 0x0380000006e99fae */ /* 0x0007e2000b901d52 */
[----:B------:R-:W-:-:S03]  /*2650*/  @!P0 LEA R12, P6, R0, c[0x0][0x168], 0x1 ;  /* 0x00005a00000c8a11 */ /* 0x000fc600078c08ff */
[----:B------:R3:W-:Y:S01]  /*2660*/  @!P1 LDGSTS.E.BYPASS.LTC128B.128 [R233+0x7800], [R6.64+0x80] ;  /* 0x0780008006e99fae */ /* 0x0007e2000b901d52 */
[----:B------:R-:W-:Y:S02]  /*2670*/  @!P0 LEA.HI.X R13, R0, c[0x0][0x16c], R13, 0x1, P6 ;  /* 0x00005b00000d8a11 */ /* 0x000fe400030f0c0d */
[----:B------:R-:W-:Y:S01]  /*2680*/  @!P3 IADD3 R0, P1, R4, UR26, RZ ;  /* 0x0000001a0400bc10 */ /* 0x000fe2000ff3e0ff */
[----:B------:R-:W-:Y:S01]  /*2690*/  STL.64 [R1+0x60], R34 ;  /* 0x0000602201007387 */ /* 0x000fe20000100a00 */
[----:B-1----:R-:W-:Y:S01]  /*26a0*/  LEA.HI R11, R29, R140, RZ, 0x4 ;  /* 0x0000008c1d0b7211 */ /* 0x002fe200078f20ff */
[----:B------:R-:W-:Y:S02]  /*26b0*/  VOTEU.ALL UP0, P2 ;  /* 0x00000000003f7886 */ /* 0x000fe40001000000 */
[----:B------:R-:W-:Y:S01]  /*26c0*/  STL.64 [R1+0x58], R164 ;  /* 0x000058a401007387 */ /* 0x000fe20000100a00 */
[----:B------:R-:W-:-:S04]  /*26d0*/  SHF.R.S32.HI R14, RZ, 0x4, R11 ;  /* 0x00000004ff0e7819 */ /* 0x000fc8000001140b */
[----:B------:R-:W-:-:S04]  /*26e0*/  LEA.HI R10, R11, R14, RZ, 0x1 ;  /* 0x0000000e0b0a7211 */ /* 0x000fc800078f08ff */
[----:B------:R-:W-:-:S05]  /*26f0*/  LOP3.LUT R10, R10, 0xfffffffe, RZ, 0xc0, !PT ;  /* 0xfffffffe0a0a7812 */ /* 0x000fca00078ec0ff */
[----:B-----5:R-:W-:Y:S02]  /*2700*/  IMAD.IADD R16, R14, 0x1, -R10 ;  /* 0x000000010e107824 */ /* 0x020fe400078e0a0a */
[----:B------:R-:W-:Y:S02]  /*2710*/  IMAD.SHL.U32 R10, R28, 0x40, RZ ;  /* 0x000000401c0a7824 */ /* 0x000fe400078e00ff */
[----:B------:R-:W-:Y:S01]  /*2720*/  IMAD.U32 R14, RZ, RZ, UR6 ;  /* 0x00000006ff0e7e24 */ /* 0x000fe2000f8e00ff */
[----:B---3--:R-:W-:Y:S01]  /*2730*/  @!P4 LEA R6, P6, R4, c[0x0][0x168], 0x1 ;  /* 0x00005a000406ca11 */ /* 0x008fe200078c08ff */
[----:B------:R-:W-:Y:S01]  /*2740*/  IMAD.U32 R7, RZ, RZ, UR4 ;  /* 0x00000004ff077e24 */ /* 0x000fe2000f8e00ff */
[----:B------:R-:W-:Y:S01]  /*2750*/  LOP3.LUT R10, R10, 0x1c0, RZ, 0xc0, !PT ;  /* 0x000001c00a0a7812 */ /* 0x000fe200078ec0ff */
[----:B------:R-:W-:Y:S02]  /*2760*/  @!UP0 UIMAD UR4, UR7, 0x30, URZ ;  /* 0x00000030070488a4 */ /* 0x000fe4000f8e023f */
[----:B------:R-:W-:Y:S01]  /*2770*/  UISETP.GT.AND UP0, UPT, UR22, UR9, UPT ;  /* 0x000000091600728c */ /* 0x000fe2000bf04270 */
[----:B--2---:R-:W-:-:S02]  /*2780*/  @!P3 IADD3.X R9, R5, UR27, R7, P1, !PT ;  /* 0x0000001b0509bc10 */ /* 0x004fc40008ffe407 */
[----:B------:R-:W-:Y:S02]  /*2790*/  @!P4 LEA.HI.X R7, R4, c[0x0][0x16c], R5, 0x1, P6 ;  /* 0x00005b000407ca11 */ /* 0x000fe400030f0c05 */
[C---:B------:R-:W-:Y:S02]  /*27a0*/  @!P3 LEA R8, P6, R0.reuse, c[0x0][0x168], 0x1 ;  /* 0x00005a000008ba11 */ /* 0x040fe400078c08ff */
[----:B------:R-:W-:Y:S01]  /*27b0*/  ISETP.GE.AND P1, PT, R27, UR17, PT ;  /* 0x000000111b007c0c */ /* 0x000fe2000bf26270 */
[----:B------:R1:W-:Y:S01]  /*27c0*/  @!P4 LDGSTS.E.BYPASS.LTC128B.128 [R233+0x8000], [R6.64] ;  /* 0x0800000006e9cfae */ /* 0x0003e2000b901d52 */
[----:B------:R-:W-:Y:S02]  /*27d0*/  @!P3 LEA.HI.X R9, R0, c[0x0][0x16c], R9, 0x1, P6 ;  /* 0x00005b000009ba11 */ /* 0x000fe400030f0c09 */
[----:B------:R-:W-:Y:S01]  /*27e0*/  LOP3.LUT R0, R11, 0xfffffff0, RZ, 0xc0, !PT ;  /* 0xfffffff00b007812 */ /* 0x000fe200078ec0ff */
[----:B------:R1:W-:Y:S01]  /*27f0*/  @!P4 LDGSTS.E.BYPASS.LTC128B.128 [R233+0xa000], [R6.64+0x80] ;  /* 0x0a00008006e9cfae */ /* 0x0003e2000b901d52 */
[C---:B------:R-:W-:Y:S01]  /*2800*/  IMAD.SHL.U32 R11, R2.reuse, 0x8, RZ ;  /* 0x00000008020b7824 */ /* 0x040fe200078e00ff */
[----:B------:R-:W-:-:S02]  /*2810*/  ISETP.GE.AND P4, PT, R2, UR17, PT ;  /* 0x0000001102007c0c */ /* 0x000fc4000bf86270 */
[----:B------:R-:W-:Y:S01]  /*2820*/  IMAD.IADD R0, R140, 0x1, -R0 ;  /* 0x000000018c007824 */ /* 0x000fe200078e0a00 */
[----:B------:R2:W-:Y:S01]  /*2830*/  @!P0 LDGSTS.E.BYPASS.LTC128B.128 [R233+0x8800], [R12.64] ;  /* 0x088000000ce98fae */ /* 0x0005e2000b901d52 */
[----:B------:R-:W-:Y:S02]  /*2840*/  LOP3.LUT R11, R10, 0x8, R11, 0xf8, !PT ;  /* 0x000000080a0b7812 */ /* 0x000fe400078ef80b */
[----:B------:R-:W-:Y:S01]  /*2850*/  SHF.R.U32.HI R10, RZ, 0x3, R10 ;  /* 0x00000003ff0a7819 */ /* 0x000fe2000001160a */
[----:B------:R2:W-:Y:S01]  /*2860*/  @!P0 LDGSTS.E.BYPASS.LTC128B.128 [R233+0xa800], [R12.64+0x80] ;  /* 0x0a8000800ce98fae */ /* 0x0005e2000b901d52 */
[----:B------:R-:W-:Y:S02]  /*2870*/  SHF.R.S32.HI R17, RZ, 0x1f, R0 ;  /* 0x0000001fff117819 */ /* 0x000fe40000011400 */
[----:B------:R-:W-:Y:S01]  /*2880*/  LOP3.LUT R11, R11, R10, RZ, 0x3c, !PT ;  /* 0x0000000a0b0b7212 */ /* 0x000fe200078e3cff */
[----:B------:R3:W-:Y:S01]  /*2890*/  @!P3 LDGSTS.E.BYPASS.LTC128B.128 [R233+0x9000], [R8.64] ;  /* 0x0900000008e9bfae */ /* 0x0007e2000b901d52 */
[----:B------:R-:W-:-:S02]  /*28a0*/  LEA.HI R17, R17, R0, RZ, 0x3 ;  /* 0x0000000011117211 */ /* 0x000fc400078f18ff */
[----:B------:R-:W-:Y:S01]  /*28b0*/  ISETP.GE.AND P0, PT, R30, UR17, PT ;  /* 0x000000111e007c0c */ /* 0x000fe2000bf06270 */
[----:B------:R3:W-:Y:S01]  /*28c0*/  @!P3 LDGSTS.E.BYPASS.LTC128B.128 [R233+0xb000], [R8.64+0x80] ;  /* 0x0b00008008e9bfae */ /* 0x0007e2000b901d52 */
[----:B------:R-:W-:Y:S02]  /*28d0*/  ULDC UR17, c[0x0][0x2e4] ;  /* 0x0000b90000117ab9 */ /* 0x000fe40000000800 */
[----:B------:R-:W-:Y:S01]  /*28e0*/  UIADD3 UR17, UR14, -UR17, -UR16 ;  /* 0x800000110e117290 */ /* 0x000fe2000fffe810 */
[----:B-1----:R-:W-:-:S04]  /*28f0*/  IMAD.WIDE.U32 R6, R2, c[0x0][0x1a0], R32 ;  /* 0x0000680002067a25 */ /* 0x002fc800078e0020 */
[----:B------:R-:W-:Y:S01]  /*2900*/  @!P2 IMAD.WIDE.U32 R2, R14, 0x30, R4 ;  /* 0x000000300e02a825 */ /* 0x000fe200078e0004 */
[----:B------:R-:W-:Y:S02]  /*2910*/  LOP3.LUT R5, R17, 0xfffffff8, RZ, 0xc0, !PT ;  /* 0xfffffff811057812 */ /* 0x000fe400078ec0ff */
[----:B------:R-:W-:Y:S01]  /*2920*/  IADD3 R4, P6, R6, UR24, RZ ;  /* 0x0000001806047c10 */ /* 0x000fe2000ffde0ff */
[----:B------:R-:W-:Y:S02]  /*2930*/  IMAD R6, R25, c[0x0][0x1b8], RZ ;  /* 0x00006e0019067a24 */ /* 0x000fe400078e02ff */
[----:B----4-:R-:W-:Y:S01]  /*2940*/  IMAD.IADD R18, R0, 0x1, -R5 ;  /* 0x0000000100127824 */ /* 0x010fe200078e0a05 */
[----:B------:R-:W-:Y:S01]  /*2950*/  IADD3.X R5, R7, UR21, R15, P6, !PT ;  /* 0x0000001507057c10 */ /* 0x000fe2000b7fe40f */
[----:B------:R-:W-:Y:S01]  /*2960*/  IMAD R10, R22, c[0x0][0x1bc], R6 ;  /* 0x00006f00160a7a24 */ /* 0x000fe200078e0206 */
[----:B------:R-:W-:Y:S01]  /*2970*/  @!P2 IADD3 R0, R3, UR4, RZ ;  /* 0x000000040300ac10 */ /* 0x000fe2000fffe0ff */
[----:B------:R-:W-:Y:S01]  /*2980*/  ULDC.64 UR4, c[0x0][0x1a0] ;  /* 0x0000680000047ab9 */ /* 0x000fe20000000a00 */
[----:B------:R-:W-:Y:S01]  /*2990*/  @!P2 LEA R6, P6, R2, c[0x0][0x168], 0x1 ;  /* 0x00005a000206aa11 */ /* 0x000fe200078c08ff */
[----:B------:R-:W-:Y:S01]  /*29a0*/  USHF.L.U64.HI UR12, UR4, UR12, UR5 ;  /* 0x0000000c040c7299 */ /* 0x000fe20008010205 */
[----:B------:R-:W-:Y:S01]  /*29b0*/  IMAD.WIDE.U32 R26, R22, c[0x0][0x1b8], R4 ;  /* 0x00006e00161a7a25 */ /* 0x000fe200078e0004 */
[----:B------:R-:W-:Y:S01]  /*29c0*/  USHF.L.U32 UR15, UR4, 0x6, URZ ;  /* 0x00000006040f7899 */ /* 0x000fe2000800063f */
[----:B------:R-:W-:Y:S01]  /*29d0*/  @!P2 LEA.HI.X R7, R2, c[0x0][0x16c], R0, 0x1, P6 ;  /* 0x00005b000207aa11 */ /* 0x000fe200030f0c00 */
[----:B------:R-:W-:Y:S01]  /*29e0*/  UIMAD UR5, UR12, UR22, URZ ;  /* 0x000000160c0572a4 */ /* 0x000fe2000f8e023f */
[----:B------:R-:W-:Y:S01]  /*29f0*/  IMAD.U32 R2, RZ, RZ, UR22 ;  /* 0x00000016ff027e24 */ /* 0x000fe2000f8e00ff */
[----:B------:R-:W-:Y:S01]  /*2a00*/  STL.64 [R1+0x80], R26 ;  /* 0x0000801a01007387 */ /* 0x000fe20000100a00 */
[----:B------:R-:W-:Y:S01]  /*2a10*/  IMAD.IADD R21, R27, 0x1, R10 ;  /* 0x000000011b157824 */ /* 0x000fe200078e020a */
[----:B------:R-:W-:Y:S01]  /*2a20*/  UIMAD UR5, UR20, UR15, UR5 ;  /* 0x0000000f140572a4 */ /* 0x000fe2000f8e0205 */
[----:B------:R-:W-:Y:S01]  /*2a30*/  IMAD.MOV.U32 R20, RZ, RZ, R26 ;  /* 0x000000ffff147224 */ /* 0x000fe200078e001a */
[----:B------:R1:W-:Y:S01]  /*2a40*/  @!P2 LDGSTS.E.BYPASS.LTC128B.128 [R233+0x9800], [R6.64] ;  /* 0x0980000006e9afae */ /* 0x0003e2000b901d52 */
[----:B------:R-:W-:Y:S01]  /*2a50*/  UIMAD.WIDE.U32 UR20, UR4, 0x20, URZ ;  /* 0x00000020041478a5 */ /* 0x000fe2000f8e003f */
[----:B------:R-:W-:-:S02]  /*2a60*/  IMAD.U32 R4, RZ, RZ, UR4 ;  /* 0x00000004ff047e24 */ /* 0x000fc4000f8e00ff */
[----:B------:R1:W-:Y:S01]  /*2a70*/  @!P2 LDGSTS.E.BYPASS.LTC128B.128 [R233+0xb800], [R6.64+0x80] ;  /* 0x0b80008006e9afae */ /* 0x0003e2000b901d52 */
[----:B------:R-:W-:-:S03]  /*2a80*/  IMAD.WIDE.U32 R2, R2, UR15, R20 ;  /* 0x0000000f02027c25 */ /* 0x000fc6000f8e0014 */
[----:B------:R-:W0:Y:S01]  /*2a90*/  LDGDEPBAR ;  /* 0x00000000000079af */ /* 0x000e220000000000 */
[----:B--2---:R-:W-:Y:S01]  /*2aa0*/  IMAD.MOV.U32 R12, RZ, RZ, c[0x0][0x1a4] ;  /* 0x00006900ff0c7624 */ /* 0x004fe200078e00ff */
[----:B------:R-:W-:Y:S01]  /*2ab0*/  IADD3 R3, R3, UR5, RZ ;  /* 0x0000000503037c10 */ /* 0x000fe2000fffe0ff */
[----:B------:R-:W-:Y:S01]  /*2ac0*/  IMAD.SHL.U32 R10, R16, 0x8, RZ ;  /* 0x00000008100a7824 */ /* 0x000fe200078e00ff */
[----:B---3--:R-:W-:Y:S01]  /*2ad0*/  @!P4 LEA R8, P6, R2, c[0x0][0x170], 0x1 ;  /* 0x00005c000208ca11 */ /* 0x008fe200078c08ff */
[----:B------:R-:W-:Y:S01]  /*2ae0*/  IMAD.SHL.U32 R14, R12, 0x20, RZ ;  /* 0x000000200c0e7824 */ /* 0x000fe200078e00ff */
[----:B------:R-:W-:Y:S01]  /*2af0*/  @!P1 IADD3 R13, P2, R2, UR20, RZ ;  /* 0x00000014020d9c10 */ /* 0x000fe2000ff5e0ff */
[----:B------:R-:W-:Y:S01]  /*2b00*/  @!P0 IMAD.WIDE.U32 R4, R4, 0x30, R2 ;  /* 0x0000003004048825 */ /* 0x000fe200078e0002 */
[----:B------:R-:W-:Y:S01]  /*2b10*/  @!P4 LEA.HI.X R9, R2, c[0x0][0x174], R3, 0x1, P6 ;  /* 0x00005d000209ca11 */ /* 0x000fe200030f0c03 */
[----:B------:R-:W-:Y:S01]  /*2b20*/  STL.64 [R1+0x78], R20 ;  /* 0x0000781401007387 */ /* 0x000fe20000100a00 */
[----:B------:R-:W-:Y:S01]  /*2b30*/  UIADD3 UR20, UR14, 0x1, -UR16 ;  /* 0x000000010e147890 */ /* 0x000fe2000fffe810 */
[----:B------:R-:W-:Y:S01]  /*2b40*/  IMAD R0, R16, 0x200, R11 ;  /* 0x0000020010007824 */ /* 0x000fe200078e020b */
[----:B------:R-:W-:-:S02]  /*2b50*/  ULDC UR5, c[0x0][0x2e8] ;  /* 0x0000ba0000057ab9 */ /* 0x000fc40000000800 */
[----:B------:R-:W-:Y:S01]  /*2b60*/  UIADD3 UR5, UR20, UR5, URZ ;  /* 0x0000000514057290 */ /* 0x000fe2000fffe03f */
[----:B------:R-:W-:-:S05]  /*2b70*/  IMAD.SHL.U32 R212, R0, 0x2, RZ ;  /* 0x0000000200d47824 */ /* 0x000fca00078e00ff */
[C---:B------:R-:W-:Y:S02]  /*2b80*/  IADD3 R0, R212.reuse, 0x8000, RZ ;  /* 0x00008000d4007810 */ /* 0x040fe40007ffe0ff */
[----:B------:R-:W-:Y:S01]  /*2b90*/  IADD3 R223, R212, 0x8020, RZ ;  /* 0x00008020d4df7810 */ /* 0x000fe20007ffe0ff */
[----:B-1----:R-:W-:Y:S01]  /*2ba0*/  IMAD.U32 R7, RZ, RZ, UR4 ;  /* 0x00000004ff077e24 */ /* 0x002fe2000f8e00ff */
[----:B------:R-:W-:-:S04]  /*2bb0*/  DEPBAR.LE SB0, 0x0 ;  /* 0x000080000000791a */ /* 0x000fc80000000000 */
[----:B------:R-:W-:Y:S01]  /*2bc0*/  BAR.SYNC.DEFER_BLOCKING 0x0 ;  /* 0x0000000000007b1d */ /* 0x000fe20000010000 */
[----:B------:R-:W-:Y:S01]  /*2bd0*/  @!P5 LEA R7, P3, R7, R2, 0x4 ;  /* 0x000000020707d211 */ /* 0x000fe200078620ff */
[----:B------:R-:W-:Y:S02]  /*2be0*/  IMAD.SHL.U32 R2, R18, 0x40, RZ ;  /* 0x0000004012027824 */ /* 0x000fe400078e00ff */
[----:B------:R-:W-:-:S03]  /*2bf0*/  IMAD.U32 R6, RZ, RZ, UR4 ;  /* 0x00000004ff067e24 */ /* 0x000fc6000f8e00ff */
[----:B------:R-:W-:Y:S02]  /*2c00*/  LOP3.LUT R2, R2, 0x1c0, RZ, 0xc0, !PT ;  /* 0x000001c002027812 */ /* 0x000fe400078ec0ff */
[----:B------:R-:W-:Y:S01]  /*2c10*/  @!P5 LEA.HI.X R6, R6, R3, R12, 0x4, P3 ;  /* 0x000000030606d211 */ /* 0x000fe200018f240c */
[----:B------:R-:W-:Y:S01]  /*2c20*/  @!P0 IMAD R12, R12, 0x30, RZ ;  /* 0x000000300c0c8824 */ /* 0x000fe200078e02ff */
[----:B------:R-:W-:Y:S02]  /*2c30*/  LOP3.LUT R11, R2, 0x8, R10, 0xf8, !PT ;  /* 0x00000008020b7812 */ /* 0x000fe400078ef80a */
[----:B------:R-:W-:Y:S01]  /*2c40*/  SHF.R.U32.HI R10, RZ, 0x3, R2 ;  /* 0x00000003ff0a7819 */ /* 0x000fe20000011602 */
[----:B------:R-:W-:Y:S01]  /*2c50*/  @!P0 IMAD.IADD R5, R5, 0x1, R12 ;  /* 0x0000000105058824 */ /* 0x000fe200078e020c */
[----:B------:R-:W-:Y:S01]  /*2c60*/  @!P5 LEA R2, P3, R7, c[0x0][0x170], 0x1 ;  /* 0x00005c000702da11 */ /* 0x000fe200078608ff */
[----:B------:R-:W-:Y:S01]  /*2c70*/  IMAD.SHL.U32 R12, R17, 0x40, RZ ;  /* 0x00000040110c7824 */ /* 0x000fe200078e00ff */
[----:B------:R-:W-:-:S02]  /*2c80*/  LOP3.LUT R137, R11, R10, RZ, 0x3c, !PT ;  /* 0x0000000a0b897212 */ /* 0x000fc400078e3cff */
[----:B------:R-:W-:Y:S02]  /*2c90*/  @!P1 IADD3.X R11, R3, UR21, R14, P2, !PT ;  /* 0x00000015030b9c10 */ /* 0x000fe400097fe40e */
[----:B------:R-:W-:Y:S02]  /*2ca0*/  @!P5 LEA.HI.X R3, R7, c[0x0][0x174], R6, 0x1, P3 ;  /* 0x00005d000703da11 */ /* 0x000fe400018f0c06 */
[C---:B------:R-:W-:Y:S01]  /*2cb0*/  @!P1 LEA R6, P3, R13.reuse, c[0x0][0x170], 0x1 ;  /* 0x00005c000d069a11 */ /* 0x040fe200078608ff */
[----:B------:R-:W-:Y:S01]  /*2cc0*/  @P4 STS.128 [R233+0xc000], RZ ;  /* 0x00c000ffe9004388 */ /* 0x000fe20000000c00 */
[----:B------:R-:W-:Y:S02]  /*2cd0*/  @!P0 LEA R10, P2, R4, c[0x0][0x170], 0x1 ;  /* 0x00005c00040a8a11 */ /* 0x000fe400078408ff */
[----:B------:R-:W-:Y:S01]  /*2ce0*/  LOP3.LUT R136, R12, 0xfffffe00, RZ, 0xc0, !PT ;  /* 0xfffffe000c887812 */ /* 0x000fe200078ec0ff */
[----:B------:R-:W-:Y:S01]  /*2cf0*/  @P4 STS.128 [R233+0xe000], RZ ;  /* 0x00e000ffe9004388 */ /* 0x000fe20000000c00 */
[----:B------:R-:W-:-:S02]  /*2d00*/  @!P1 LEA.HI.X R7, R13, c[0x0][0x174], R11, 0x1, P3 ;  /* 0x00005d000d079a11 */ /* 0x000fc400018f0c0b */
[----:B------:R-:W-:Y:S01]  /*2d10*/  @!P0 LEA.HI.X R11, R4, c[0x0][0x174], R5, 0x1, P2 ;  /* 0x00005d00040b8a11 */ /* 0x000fe200010f0c05 */
[----:B------:R-:W-:Y:S01]  /*2d20*/  @!PT LDS RZ, [RZ] ;  /* 0x00000000fffff984 */ /* 0x000fe20000000800 */
[----:B------:R-:W-:Y:S01]  /*2d30*/  @!PT LDS RZ, [RZ] ;  /* 0x00000000fffff984 */ /* 0x000fe20000000800 */
[----:B------:R-:W-:Y:S01]  /*2d40*/  @!PT LDS RZ, [RZ] ;  /* 0x00000000fffff984 */ /* 0x000fe20000000800 */
[----:B------:R1:W-:Y:S01]  /*2d50*/  @!P4 LDGSTS.E.BYPASS.LTC128B.128 [R233+0xc000], [R8.64] ;  /* 0x0c00000008e9cfae */ /* 0x0003e2000b901d52 */
[----:B------:R-:W-:-:S03]  /*2d60*/  IMAD R4, R138, 0x400, R136 ;  /* 0x000004008a047824 */ /* 0x000fc600078e0288 */
        /* <DEDUP_REMOVED lines=16> */
[----:B------:R-:W-:Y:S04]  /*2e70*/  @P0 STS.128 [R233+0xd800], RZ ;  /* 0x00d800ffe9000388 */ /* 0x000fe80000000c00 */
[----:B------:R-:W-:Y:S01]  /*2e80*/  @P0 STS.128 [R233+0xf800], RZ ;  /* 0x00f800ffe9000388 */ /* 0x000fe20000000c00 */
[----:B--2---:R-:W-:-:S03]  /*2e90*/  IMAD.IADD R2, R137, 0x1, R4 ;  /* 0x0000000189027824 */ /* 0x004fc600078e0204 */
[----:B------:R-:W-:Y:S01]  /*2ea0*/  @!PT LDS RZ, [RZ] ;  /* 0x00000000fffff984 */ /* 0x000fe20000000800 */
[----:B------:R-:W-:Y:S01]  /*2eb0*/  @!PT LDS RZ, [RZ] ;  /* 0x00000000fffff984 */ /* 0x000fe20000000800 */
[----:B------:R-:W-:Y:S01]  /*2ec0*/  @!PT LDS RZ, [RZ] ;  /* 0x00000000fffff984 */ /* 0x000fe20000000800 */
[----:B------:R1:W-:Y:S01]  /*2ed0*/  @!P0 LDGSTS.E.BYPASS.LTC128B.128 [R233+0xd800], [R10.64] ;  /* 0x0d8000000ae98fae */ /* 0x0003e2000b901d52 */
[----:B------:R-:W-:Y:S02]  /*2ee0*/  IMAD.MOV.U32 R3, RZ, RZ, 0x10 ;  /* 0x00000010ff037424 */ /* 0x000fe400078e00ff */
[----:B------:R-:W-:Y:S01]  /*2ef0*/  IMAD.SHL.U32 R219, R2, 0x2, RZ ;  /* 0x0000000202db7824 */ /* 0x000fe200078e00ff */
[----:B------:R1:W-:Y:S01]  /*2f00*/  @!P0 LDGSTS.E.BYPASS.LTC128B.128 [R233+0xf800], [R10.64+0x80] ;  /* 0x0f8000800ae98fae */ /* 0x0003e2000b901d52 */
[----:B------:R-:W-:Y:S01]  /*2f10*/  IMAD.MOV.U32 R2, RZ, RZ, 0x20 ;  /* 0x00000020ff027424 */ /* 0x000fe200078e00ff */
[----:B------:R-:W-:Y:S02]  /*2f20*/  SEL R3, R3, 0xfffffff0, !P1 ;  /* 0xfffffff003037807 */ /* 0x000fe40004800000 */
[----:B------:R-:W-:Y:S02]  /*2f30*/  LDSM.16.M88.4 R32, [R212+0x8800] ;  /* 0x00880000d420783b */ /* 0x000fe40000000200 */
[----:B------:R-:W-:Y:S01]  /*2f40*/  SEL R2, R2, 0xffffffe0, !P2 ;  /* 0xffffffe002027807 */ /* 0x000fe20005000000 */
[----:B------:R-:W-:Y:S01]  /*2f50*/  IMAD R220, R3, 0x2, R219 ;  /* 0x0000000203dc7824 */ /* 0x000fe200078e02db */
[----:B------:R-:W-:Y:S01]  /*2f60*/  LDSM.16.M88.4 R40, [R212+0x9000] ;  /* 0x00900000d428783b */ /* 0x000fe20000000200 */
[----:B------:R-:W-:-:S02]  /*2f70*/  R2P PR, R28, 0x6 ;  /* 0x000000061c007804 */ /* 0x000fc40000000000 */
[C---:B------:R-:W-:Y:S01]  /*2f80*/  IMAD R222, R2.reuse, 0x2, R219 ;  /* 0x0000000202de7824 */ /* 0x040fe200078e02db */
[----:B---3--:R-:W2:Y:S01]  /*2f90*/  LDSM.16.M88.4 R4, [R219+0x2000] ;  /* 0x00200000db04783b */ /* 0x008ea20000000200 */
[----:B------:R-:W-:-:S03]  /*2fa0*/  IMAD R221, R2, 0x2, R220 ;  /* 0x0000000202dd7824 */ /* 0x000fc600078e02dc */
[----:B------:R-:W-:Y:S04]  /*2fb0*/  LDSM.16.M88.4 R44, [R212+0x9800] ;  /* 0x00980000d42c783b */ /* 0x000fe80000000200 */
[----:B------:R-:W-:Y:S02]  /*2fc0*/  LDSM.16.M88.4 R12, [R219] ;  /* 0x00000000db0c783b */ /* 0x000fe40000000200 */
[----:B------:R-:W-:Y:S01]  /*2fd0*/  @P1 IADD3 R223, R0, -0x20, RZ ;  /* 0xffffffe000df1810 */ /* 0x000fe20007ffe0ff */
[----:B------:R-:W-:Y:S01]  /*2fe0*/  IMAD.MOV.U32 R0, RZ, RZ, 0x40 ;  /* 0x00000040ff007424 */ /* 0x000fe200078e00ff */
[----:B------:R-:W-:Y:S02]  /*2ff0*/  LDSM.16.M88.4 R16, [R222+0x2000] ;  /* 0x00200000de10783b */ /* 0x000fe40000000200 */
[----:B------:R-:W-:-:S02]  /*3000*/  IADD3 R230, R223, 0x800, RZ ;  /* 0x00000800dfe67810 */ /* 0x000fc40007ffe0ff */
[----:B-1----:R-:W1:Y:S01]  /*3010*/  LDSM.16.M88.4 R8, [R212+0x8000] ;  /* 0x00800000d408783b */ /* 0x002e620000000200 */
[----:B------:R-:W-:Y:S02]  /*3020*/  SEL R0, R0, 0xffffffc0, !P2 ;  /* 0xffffffc000007807 */ /* 0x000fe40005000000 */
[C---:B------:R-:W-:Y:S01]  /*3030*/  IADD3 R229, R223.reuse, 0x1000, RZ ;  /* 0x00001000dfe57810 */ /* 0x040fe20007ffe0ff */
[----:B------:R-:W-:Y:S01]  /*3040*/  LDSM.16.M88.4 R28, [R223+0x1000] ;  /* 0x00100000df1c783b */ /* 0x000fe20000000200 */
[C---:B------:R-:W-:Y:S01]  /*3050*/  IADD3 R228, R223.reuse, 0x1800, RZ ;  /* 0x00001800dfe47810 */ /* 0x040fe20007ffe0ff */
[----:B------:R-:W-:Y:S01]  /*3060*/  IMAD.IADD R218, R212, 0x1, R0 ;  /* 0x00000001d4da7824 */ /* 0x000fe200078e0200 */
[----:B------:R-:W-:Y:S01]  /*3070*/  IADD3 R227, R223, 0x2000, RZ ;  /* 0x00002000dfe37810 */ /* 0x000fe20007ffe0ff */
[----:B------:R-:W-:Y:S01]  /*3080*/  LDSM.16.M88.4 R36, [R223] ;  /* 0x00000000df24783b */ /* 0x000fe20000000200 */
[----:B------:R-:W-:Y:S01]  /*3090*/  IMAD.IADD R217, R0, 0x1, R223 ;  /* 0x0000000100d97824 */ /* 0x000fe200078e02df */
[----:B------:R-:W-:-:S02]  /*30a0*/  LOP3.LUT R0, R139, 0xffffffe0, RZ, 0xc0, !PT ;  /* 0xffffffe08b007812 */ /* 0x000fc400078ec0ff */
[----:B------:R-:W-:Y:S01]  /*30b0*/  LDSM.16.M88.4 R20, [R223+0x800] ;  /* 0x00080000df14783b */ /* 0x000fe20000000200 */
[C---:B------:R-:W-:Y:S02]  /*30c0*/  IADD3 R226, R223.reuse, 0x2800, RZ ;  /* 0x00002800dfe27810 */ /* 0x040fe40007ffe0ff */
[C---:B------:R-:W-:Y:S01]  /*30d0*/  IMAD.IADD R0, R140.reuse, 0x1, -R0 ;  /* 0x000000018c007824 */ /* 0x040fe200078e0a00 */
[----:B------:R-:W-:Y:S01]  /*30e0*/  LDSM.16.M88.4 R24, [R223+0x1800] ;  /* 0x00180000df18783b */ /* 0x000fe20000000200 */
[----:B------:R-:W-:Y:S01]  /*30f0*/  IMAD.SHL.U32 R140, R140, 0x2, RZ ;  /* 0x000000028c8c7824 */ /* 0x000fe200078e00ff */
[C---:B------:R-:W-:Y:S02]  /*3100*/  IADD3 R225, R223.reuse, 0x3000, RZ ;  /* 0x00003000dfe17810 */ /* 0x040fe40007ffe0ff */
[----:B------:R-:W-:Y:S01]  /*3110*/  LDSM.16.M88.4 R96, [R218+0x9000] ;  /* 0x00900000da60783b */ /* 0x000fe20000000200 */
[----:B------:R-:W-:Y:S02]  /*3120*/  IADD3 R224, R223, 0x3800, RZ ;  /* 0x00003800dfe07810 */ /* 0x000fe40007ffe0ff */
[----:B------:R-:W-:Y:S01]  /*3130*/  LOP3.LUT R142, R140, 0x6, RZ, 0xc0, !PT ;  /* 0x000000068c8e7812 */ /* 0x000fe200078ec0ff */
[C---:B--2---:R-:W-:Y:S01]  /*3140*/  HMMA.16816.F32 R52, R4.reuse, R32, RZ ;  /* 0x000000200434723c */ /* 0x044fe200000018ff */
[----:B------:R-:W-:Y:S04]  /*3150*/  LDSM.16.M88.4 R60, [R218+0x8000] ;  /* 0x00800000da3c783b */ /* 0x000fe80000000200 */
[----:B------:R-:W-:Y:S03]  /*3160*/  LDSM.16.M88.4 R116, [R218+0x9800] ;  /* 0x00980000da74783b */ /* 0x000fe60000000200 */
[C---:B------:R-:W-:Y:S01]  /*3170*/  HMMA.16816.F32 R56, R4.reuse, R40, RZ ;  /* 0x000000280438723c */ /* 0x040fe200000018ff */
[----:B------:R-:W-:Y:S04]  /*3180*/  LDSM.16.M88.4 R80, [R218+0x8800] ;  /* 0x00880000da50783b */ /* 0x000fe80000000200 */
[----:B------:R-:W0:Y:S03]  /*3190*/  LDGDEPBAR ;  /* 0x00000000000079af */ /* 0x000e260000000000 */
[C---:B-1----:R-:W-:Y:S08]  /*31a0*/  HMMA.16816.F32 R48, R4.reuse, R8, RZ ;  /* 0x000000080430723c */ /* 0x042ff000000018ff */
[C---:B------:R-:W-:Y:S08]  /*31b0*/  HMMA.16816.F32 R68, R4.reuse, R10, RZ ;  /* 0x0000000a0444723c */ /* 0x040ff000000018ff */
[C---:B------:R-:W-:Y:S08]  /*31c0*/  HMMA.16816.F32 R64, R4.reuse, R44, RZ ;  /* 0x0000002c0440723c */ /* 0x040ff000000018ff */
[C---:B------:R-:W-:Y:S08]  /*31d0*/  HMMA.16816.F32 R72, R4.reuse, R34, RZ ;  /* 0x000000220448723c */ /* 0x040ff000000018ff */
[C---:B------:R-:W-:Y:S08]  /*31e0*/  HMMA.16816.F32 R100, R4.reuse, R42, RZ ;  /* 0x0000002a0464723c */ /* 0x040ff000000018ff */
[----:B------:R-:W-:Y:S01]  /*31f0*/  HMMA.16816.F32 R84, R4, R46, RZ ;  /* 0x0000002e0454723c */ /* 0x000fe200000018ff */
[----:B------:R-:W1:Y:S07]  /*3200*/  LDSM.16.M88.4 R4, [R220+0x2000] ;  /* 0x00200000dc04783b */ /* 0x000e6e0000000200 */
[C---:B------:R-:W-:Y:S08]  /*3210*/  HMMA.16816.F32 R124, R12.reuse, R8, RZ ;  /* 0x000000080c7c723c */ /* 0x040ff000000018ff */
[C---:B------:R-:W-:Y:S01]  /*3220*/  HMMA.16816.F32 R120, R12.reuse, R10, RZ ;  /* 0x0000000a0c78723c */ /* 0x040fe200000018ff */
[----:B------:R-:W2:Y:S07]  /*3230*/  LDSM.16.M88.4 R8, [R220] ;  /* 0x00000000dc08783b */ /* 0x000eae0000000200 */
[C---:B------:R-:W-:Y:S08]  /*3240*/  HMMA.16816.F32 R88, R12.reuse, R40, RZ ;  /* 0x000000280c58723c */ /* 0x040ff000000018ff */
[C---:B------:R-:W-:Y:S08]  /*3250*/  HMMA.16816.F32 R76, R12.reuse, R44, RZ ;  /* 0x0000002c0c4c723c */ /* 0x040ff000000018ff */
[C---:B------:R-:W-:Y:S08]  /*3260*/  HMMA.16816.F32 R104, R12.reuse, R32, RZ ;  /* 0x000000200c68723c */ /* 0x040ff000000018ff */
[C---:B------:R-:W-:Y:S08]  /*3270*/  HMMA.16816.F32 R92, R12.reuse, R34, RZ ;  /* 0x000000220c5c723c */ /* 0x040ff000000018ff */
[C---:B------:R-:W-:Y:S08]  /*3280*/  HMMA.16816.F32 R112, R12.reuse, R42, RZ ;  /* 0x0000002a0c70723c */ /* 0x040ff000000018ff */
[----:B------:R-:W-:Y:S08]  /*3290*/  HMMA.16816.F32 R108, R12, R46, RZ ;  /* 0x0000002e0c6c723c */ /* 0x000ff000000018ff */
[C---:B-1----:R-:W-:Y:S08]  /*32a0*/  HMMA.16816.F32 R32, R4.reuse, R28, R56 ;  /* 0x0000001c0420723c */ /* 0x042ff00000001838 */
[C---:B------:R-:W-:Y:S08]  /*32b0*/  HMMA.16816.F32 R44, R4.reuse, R36, R48 ;  /* 0x00000024042c723c */ /* 0x040ff00000001830 */
[C---:B------:R-:W-:Y:S08]  /*32c0*/  HMMA.16816.F32 R40, R4.reuse, R20, R52 ;  /* 0x000000140428723c */ /* 0x040ff00000001834 */
[C---:B------:R-:W-:Y:S08]  /*32d0*/  HMMA.16816.F32 R12, R4.reuse, R24, R64 ;  /* 0x00000018040c723c */ /* 0x040ff00000001840 */
[C---:B------:R-:W-:Y:S08]  /*32e0*/  HMMA.16816.F32 R48, R4.reuse, R38, R68 ;  /* 0x000000260430723c */ /* 0x040ff00000001844 */
[C---:B------:R-:W-:Y:S08]  /*32f0*/  HMMA.16816.F32 R52, R4.reuse, R22, R72 ;  /* 0x000000160434723c */ /* 0x040ff00000001848 */
[C---:B------:R-:W-:Y:S08]  /*3300*/  HMMA.16816.F32 R56, R4.reuse, R30, R100 ;  /* 0x0000001e0438723c */ /* 0x040ff00000001864 */
[----:B------:R-:W-:Y:S01]  /*3310*/  HMMA.16816.F32 R64, R4, R26, R84 ;  /* 0x0000001a0440723c */ /* 0x000fe20000001854 */
[----:B------:R-:W1:Y:S07]  /*3320*/  LDSM.16.M88.4 R4, [R222] ;  /* 0x00000000de04783b */ /* 0x000e6e0000000200 */
[C---:B--2---:R-:W-:Y:S08]  /*3330*/  HMMA.16816.F32 R68, R8.reuse, R36, R124 ;  /* 0x000000240844723c */ /* 0x044ff0000000187c */
[C---:B------:R-:W-:Y:S08]  /*3340*/  HMMA.16816.F32 R124, R8.reuse, R28, R88 ;  /* 0x0000001c087c723c */ /* 0x040ff00000001858 */
[C---:B------:R-:W-:Y:S08]  /*3350*/  HMMA.16816.F32 R128, R8.reuse, R24, R76 ;  /* 0x000000180880723c */ /* 0x040ff0000000184c */
[C---:B------:R-:W-:Y:S08]  /*3360*/  HMMA.16816.F32 R104, R8.reuse, R20, R104 ;  /* 0x000000140868723c */ /* 0x040ff00000001868 */
[C---:B------:R-:W-:Y:S08]  /*3370*/  HMMA.16816.F32 R72, R8.reuse, R38, R120 ;  /* 0x000000260848723c */ /* 0x040ff00000001878 */
[C---:B------:R-:W-:Y:S01]  /*3380*/  HMMA.16816.F32 R76, R8.reuse, R22, R92 ;  /* 0x00000016084c723c */ /* 0x040fe2000000185c */
[----:B------:R-:W-:Y:S07]  /*3390*/  LDSM.16.M88.4 R20, [R217+0x1800] ;  /* 0x00180000d914783b */ /* 0x000fee0000000200 */
[C---:B------:R-:W-:Y:S01]  /*33a0*/  HMMA.16816.F32 R84, R8.reuse, R30, R112 ;  /* 0x0000001e0854723c */ /* 0x040fe20000001870 */
[----:B------:R-:W-:Y:S07]  /*33b0*/  LDSM.16.M88.4 R28, [R217] ;  /* 0x00000000d91c783b */ /* 0x000fee0000000200 */
[----:B------:R-:W-:Y:S01]  /*33c0*/  HMMA.16816.F32 R88, R8, R26, R108 ;  /* 0x0000001a0858723c */ /* 0x000fe2000000186c */
[----:B------:R-:W2:Y:S04]  /*33d0*/  LDSM.16.M88.4 R8, [R221+0x2000] ;  /* 0x00200000dd08783b */ /* 0x000ea80000000200 */
[----:B------:R-:W3:Y:S03]  /*33e0*/  LDSM.16.M88.4 R24, [R217+0x1000] ;  /* 0x00100000d918783b */ /* 0x000ee60000000200 */
[C---:B------:R-:W-:Y:S01]  /*33f0*/  HMMA.16816.F32 R120, R16.reuse, R96, R32 ;  /* 0x000000601078723c */ /* 0x040fe20000001820 */
[----:B------:R-:W4:Y:S07]  /*3400*/  LDSM.16.M88.4 R32, [R217+0x800] ;  /* 0x00080000d920783b */ /* 0x000f2e0000000200 */
        /* <DEDUP_REMOVED lines=9> */
[----:B------:R-:W5:Y:S07]  /*34a0*/  LDSM.16.M88.4 R16, [R221] ;  /* 0x00000000dd10783b */ /* 0x000f6e0000000200 */
        /* <DEDUP_REMOVED lines=8> */
[----:B------:R-:W1:Y:S07]  /*3530*/  LDSM.16.M88.4 R4, [R219+0x6000] ;  /* 0x00600000db04783b */ /* 0x000e6e0000000200 */
[C---:B--2---:R-:W-:Y:S01]  /*3540*/  HMMA.16816.F32 R104, R8.reuse, R30, R48 ;  /* 0x0000001e0868723c */ /* 0x044fe20000001830 */
[----:B------:R-:W2:Y:S07]  /*3550*/  LDSM.16.M88.4 R48, [R212+0xb800] ;  /* 0x00b80000d430783b */ /* 0x000eae0000000200 */
[C---:B---3--:R-:W-:Y:S08]  /*3560*/  HMMA.16816.F32 R128, R8.reuse, R24, R120 ;  /* 0x000000180880723c */ /* 0x048ff00000001878 */
[C---:B------:R-:W-:Y:S01]  /*3570*/  HMMA.16816.F32 R120, R8.reuse, R22, R12 ;  /* 0x000000160878723c */ /* 0x040fe2000000180c */
[----:B------:R-:W3:Y:S07]  /*3580*/  LDSM.16.M88.4 R12, [R219+0x4000] ;  /* 0x00400000db0c783b */ /* 0x000eee0000000200 */
[C---:B----4-:R-:W-:Y:S01]  /*3590*/  HMMA.16816.F32 R112, R8.reuse, R34, R44 ;  /* 0x000000220870723c */ /* 0x050fe2000000182c */
[----:B------:R-:W4:Y:S07]  /*35a0*/  LDSM.16.M88.4 R44, [R212+0xa800] ;  /* 0x00a80000d42c783b */ /* 0x000f2e0000000200 */
[C---:B------:R-:W-:Y:S01]  /*35b0*/  HMMA.16816.F32 R124, R8.reuse, R26, R36 ;  /* 0x0000001a087c723c */ /* 0x040fe20000001824 */
[----:B------:R-:W-:Y:S07]  /*35c0*/  LDSM.16.M88.4 R36, [R223+0x2000] ;  /* 0x00200000df24783b */ /* 0x000fee0000000200 */
[C---:B------:R-:W-:Y:S08]  /*35d0*/  HMMA.16816.F32 R116, R8.reuse, R32, R108 ;  /* 0x000000200874723c */ /* 0x040ff0000000186c */
[C---:B------:R-:W-:Y:S08]  /*35e0*/  HMMA.16816.F32 R96, R8.reuse, R28, R100 ;  /* 0x0000001c0860723c */ /* 0x040ff00000001864 */
[----:B------:R-:W-:Y:S08]  /*35f0*/  HMMA.16816.F32 R132, R8, R20, R132 ;  /* 0x000000140884723c */ /* 0x000ff00000001884 */
[C---:B-----5:R-:W-:Y:S08]  /*3600*/  HMMA.16816.F32 R108, R16.reuse, R28, R56 ;  /* 0x0000001c106c723c */ /* 0x060ff00000001838 */
[C---:B------:R-:W-:Y:S08]  /*3610*/  HMMA.16816.F32 R8, R16.reuse, R34, R64 ;  /* 0x000000221008723c */ /* 0x040ff00000001840 */
[C---:B------:R-:W-:Y:S01]  /*3620*/  HMMA.16816.F32 R100, R16.reuse, R30, R72 ;  /* 0x0000001e1064723c */ /* 0x040fe20000001848 */
[----:B------:R-:W-:Y:S07]  /*3630*/  LDSM.16.M88.4 R28, [R223+0x3000] ;  /* 0x00300000df1c783b */ /* 0x000fee0000000200 */
[C---:B------:R-:W-:Y:S08]  /*3640*/  HMMA.16816.F32 R64, R16.reuse, R20, R92 ;  /* 0x000000141040723c */ /* 0x040ff0000000185c */
[C---:B------:R-:W-:Y:S01]  /*3650*/  HMMA.16816.F32 R80, R16.reuse, R32, R68 ;  /* 0x000000201050723c */ /* 0x040fe20000001844 */
[----:B------:R-:W-:Y:S07]  /*3660*/  LDSM.16.M88.4 R32, [R223+0x2800] ;  /* 0x00280000df20783b */ /* 0x000fee0000000200 */
[C---:B------:R-:W-:Y:S08]  /*3670*/  HMMA.16816.F32 R76, R16.reuse, R24, R60 ;  /* 0x00000018104c723c */ /* 0x040ff0000000183c */
[C---:B------:R-:W-:Y:S01]  /*3680*/  HMMA.16816.F32 R72, R16.reuse, R26, R84 ;  /* 0x0000001a1048723c */ /* 0x040fe20000001854 */
[----:B------:R-:W-:Y:S07]  /*3690*/  LDSM.16.M88.4 R24, [R223+0x3800] ;  /* 0x00380000df18783b */ /* 0x000fee0000000200 */
[----:B------:R-:W-:Y:S01]  /*36a0*/  HMMA.16816.F32 R20, R16, R22, R88 ;  /* 0x000000161014723c */ /* 0x000fe20000001858 */
[----:B------:R-:W5:Y:S07]  /*36b0*/  LDSM.16.M88.4 R16, [R220+0x6000] ;  /* 0x00600000dc10783b */ /* 0x000f6e0000000200 */
[C---:B-1----:R-:W-:Y:S08]  /*36c0*/  HMMA.16816.F32 R56, R4.reuse, R42, R104 ;  /* 0x0000002a0438723c */ /* 0x042ff00000001868 */
[C---:B------:R-:W-:Y:S08]  /*36d0*/  HMMA.16816.F32 R104, R4.reuse, R54, R124 ;  /* 0x000000360468723c */ /* 0x040ff0000000187c */
[----:B--2---:R-:W-:Y:S08]  /*36e0*/  HMMA.16816.F32 R124, R4, R50, R120 ;  /* 0x00000032047c723c */ /* 0x004ff00000001878 */
[C---:B---3--:R-:W-:Y:S08]  /*36f0*/  HMMA.16816.F32 R120, R12.reuse, R40, R108 ;  /* 0x000000280c78723c */ /* 0x048ff0000000186c */
[----:B----4-:R-:W-:Y:S01]  /*3700*/  HMMA.16816.F32 R108, R12, R46, R8 ;  /* 0x0000002e0c6c723c */ /* 0x010fe20000001808 */
[----:B------:R-:W1:Y:S07]  /*3710*/  LDSM.16.M88.4 R8, [R220+0x4000] ;  /* 0x00400000dc08783b */ /* 0x000e6e0000000200 */
[C---:B------:R-:W-:Y:S08]  /*3720*/  HMMA.16816.F32 R60, R4.reuse, R40, R96 ;  /* 0x00000028043c723c */ /* 0x040ff00000001860 */
        /* <DEDUP_REMOVED lines=10> */
[C---:B------:R-:W-:Y:S08]  /*37d0*/  HMMA.16816.F32 R96, R12.reuse, R54, R72 ;  /* 0x000000360c60723c */ /* 0x040ff00000001848 */
[C---:B------:R-:W-:Y:S08]  /*37e0*/  HMMA.16816.F32 R88, R12.reuse, R48, R64 ;  /* 0x000000300c58723c */ /* 0x040ff00000001840 */
[----:B------:R-:W-:Y:S01]  /*37f0*/  HMMA.16816.F32 R12, R12, R50, R20 ;  /* 0x000000320c0c723c */ /* 0x000fe20000001814 */
[----:B------:R-:W2:Y:S07]  /*3800*/  LDSM.16.M88.4 R20, [R222+0x4000] ;  /* 0x00400000de14783b */ /* 0x000eae0000000200 */
[C---:B-----5:R-:W-:Y:S08]  /*3810*/  HMMA.16816.F32 R76, R16.reuse, R36, R60 ;  /* 0x00000024104c723c */ /* 0x060ff0000000183c */
        /* <DEDUP_REMOVED lines=8> */
[----:B------:R-:W-:Y:S08]  /*38a0*/  HMMA.16816.F32 R48, R16, R26, R124 ;  /* 0x0000001a1030723c */ /* 0x000ff0000000187c */
[C---:B-1----:R-:W-:Y:S08]  /*38b0*/  HMMA.16816.F32 R16, R8.reuse, R36, R120 ;  /* 0x000000240810723c */ /* 0x042ff00000001878 */
[C---:B------:R-:W-:Y:S08]  /*38c0*/  HMMA.16816.F32 R120, R8.reuse, R24, R88 ;  /* 0x000000180878723c */ /* 0x040ff00000001858 */
[----:B------:R-:W-:Y:S01]  /*38d0*/  HMMA.16816.F32 R124, R8, R26, R12 ;  /* 0x0000001a087c723c */ /* 0x000fe2000000180c */
[----:B------:R-:W-:Y:S04]  /*38e0*/  LDSM.16.M88.4 R24, [R217+0x2000] ;  /* 0x00200000d918783b */ /* 0x000fe80000000200 */
[----:B------:R-:W1:Y:S03]  /*38f0*/  LDSM.16.M88.4 R12, [R221+0x4000] ;  /* 0x00400000dd0c783b */ /* 0x000e660000000200 */
[----:B--2---:R-:W-:Y:S08]  /*3900*/  HMMA.16816.F32 R16, R20, R40, R16 ;  /* 0x000000281410723c */ /* 0x004ff00000001810 */
        /* <DEDUP_REMOVED lines=8> */
[C---:B---3--:R-:W-:Y:S08]  /*3990*/  HMMA.16816.F32 R88, R4.reuse, R84, R60 ;  /* 0x000000540458723c */ /* 0x048ff0000000183c */
[C---:B------:R-:W-:Y:S08]  /*39a0*/  HMMA.16816.F32 R96, R4.reuse, R86, R56 ;  /* 0x000000560460723c */ /* 0x040ff00000001838 */
[C---:B----4-:R-:W-:Y:S08]  /*39b0*/  HMMA.16816.F32 R116, R4.reuse, R92, R52 ;  /* 0x0000005c0474723c */ /* 0x050ff00000001834 */
[----:B------:R-:W-:Y:S07]  /*39c0*/  HMMA.16816.F32 R112, R4, R94, R48 ;  /* 0x0000005e0470723c */ /* 0x000fee0000001830 */
[----:B------:R-:W-:Y:S01]  /*39d0*/  SHF.R.S32.HI R4, RZ, 0x1f, R0 ;  /* 0x0000001fff047819 */ /* 0x000fe20000011400 */
[----:B------:R-:W-:Y:S01]  /*39e0*/  HMMA.16816.F32 R108, R8, R34, R108 ;  /* 0x00000022086c723c */ /* 0x000fe2000000186c */
[----:B------:R-:W2:Y:S01]  /*39f0*/  LDSM.16.M88.4 R8, [R221+0x6000] ;  /* 0x00600000dd08783b */ /* 0x000ea20000000200 */
[----:B------:R-:W-:-:S02]  /*3a00*/  LEA R5, R138, UR13, 0x4 ;  /* 0x0000000d8a057c11 */ /* 0x000fc4000f8e20ff */
[----:B------:R-:W-:Y:S01]  /*3a10*/  LEA.HI R0, R4, R0, RZ, 0x2 ;  /* 0x0000000004007211 */ /* 0x000fe200078f10ff */
[----:B------:R-:W-:-:S03]  /*3a20*/  IMAD.U32 R4, RZ, RZ, UR22 ;  /* 0x00000016ff047e24 */ /* 0x000fc6000f8e00ff */
[----:B------:R-:W-:Y:S01]  /*3a30*/  SHF.R.S32.HI R141, RZ, 0x2, R0 ;  /* 0x00000002ff8d7819 */ /* 0x000fe20000011400 */
[----:B-1----:R-:W-:Y:S01]  /*3a40*/  HMMA.16816.F32 R32, R12, R24, R16 ;  /* 0x000000180c20723c */ /* 0x002fe20000001810 */
[----:B------:R-:W-:Y:S02]  /*3a50*/  IMAD R4, R4, 0x40, R142 ;  /* 0x0000004004047824 */ /* 0x000fe400078e028e */
[----:B------:R-:W-:Y:S01]  /*3a60*/  IMAD.IADD R0, R136, 0x1, R137 ;  /* 0x0000000188007824 */ /* 0x000fe200078e0289 */
[----:B------:R-:W-:Y:S01]  /*3a70*/  STL [R1+0x98], R141 ;  /* 0x0000988d01007387 */ /* 0x000fe20000100800 */
[----:B------:R-:W-:Y:S01]  /*3a80*/  IMAD.IADD R5, R141, 0x1, R5 ;  /* 0x000000018d057824 */ /* 0x000fe200078e0205 */
[----:B------:R-:W-:Y:S02]  /*3a90*/  IADD3 R6, R4, 0x1, RZ ;  /* 0x0000000104067810 */ /* 0x000fe40007ffe0ff */
[----:B------:R-:W-:Y:S02]  /*3aa0*/  HMMA.16816.F32 R48, R20, R42, R36 ;  /* 0x0000002a1430723c */ /* 0x000fe40000001824 */
[----:B------:R-:W-:-:S02]  /*3ab0*/  IADD3 R17, R5, UR17, RZ ;  /* 0x0000001105117c10 */ /* 0x000fc4000fffe0ff */
[C---:B------:R-:W-:Y:S02]  /*3ac0*/  IADD3 R18, R5.reuse, UR5, RZ ;  /* 0x0000000505127c10 */ /* 0x040fe4000fffe0ff */
[C---:B------:R-:W-:Y:S02]  /*3ad0*/  IADD3 R16, R5.reuse, 0x8, RZ ;  /* 0x0000000805107810 */ /* 0x040fe40007ffe0ff */
[C---:B------:R-:W-:Y:S01]  /*3ae0*/  IADD3 R7, R5.reuse, 0x40, RZ ;  /* 0x0000004005077810 */ /* 0x040fe20007ffe0ff */
[----:B------:R-:W-:Y:S01]  /*3af0*/  HMMA.16816.F32 R52, R20, R44, R72 ;  /* 0x0000002c1434723c */ /* 0x000fe20000001848 */
[----:B------:R-:W-:Y:S02]  /*3b00*/  IADD3 R5, R5, 0x48, RZ ;  /* 0x0000004805057810 */ /* 0x000fe40007ffe0ff */
[----:B------:R-:W-:Y:S02]  /*3b10*/  IMNMX R236, RZ, R17, !PT ;  /* 0x00000011ffec7217 */ /* 0x000fe40007800200 */
[----:B------:R-:W-:-:S02]  /*3b20*/  IMNMX R240, R18, UR14, PT ;  /* 0x0000000e12f07c17 */ /* 0x000fc4000b800200 */
[C---:B------:R-:W-:Y:S01]  /*3b30*/  IADD3 R17, R16.reuse, UR17, RZ ;  /* 0x0000001110117c10 */ /* 0x040fe2000fffe0ff */
[----:B------:R-:W-:Y:S01]  /*3b40*/  HMMA.16816.F32 R44, R20, R46, R108 ;  /* 0x0000002e142c723c */ /* 0x000fe2000000186c */
[----:B------:R-:W-:Y:S02]  /*3b50*/  IADD3 R16, R16, UR5, RZ ;  /* 0x0000000510107c10 */ /* 0x000fe4000fffe0ff */
[----:B------:R-:W-:Y:S02]  /*3b60*/  IADD3 R18, R7, UR17, RZ ;  /* 0x0000001107127c10 */ /* 0x000fe4000fffe0ff */
[----:B------:R-:W-:Y:S02]  /*3b70*/  IADD3 R19, R5, UR17, RZ ;  /* 0x0000001105137c10 */ /* 0x000fe4000fffe0ff */
[----:B------:R-:W-:Y:S01]  /*3b80*/  IMNMX R235, RZ, R17, !PT ;  /* 0x00000011ffeb7217 */ /* 0x000fe20007800200 */
[----:B--2---:R-:W-:Y:S01]  /*3b90*/  HMMA.16816.F32 R36, R8, R24, R28 ;  /* 0x000000180824723c */ /* 0x004fe2000000181c */
[----:B------:R-:W-:-:S02]  /*3ba0*/  IMNMX R239, R16, UR14, PT ;  /* 0x0000000e10ef7c17 */ /* 0x000fc4000b800200 */
[----:B------:R-:W-:Y:S02]  /*3bb0*/  IMNMX R234, RZ, R18, !PT ;  /* 0x00000012ffea7217 */ /* 0x000fe40007800200 */
[----:B------:R-:W-:Y:S02]  /*3bc0*/  IMNMX R232, RZ, R19, !PT ;  /* 0x00000013ffe87217 */ /* 0x000fe40007800200 */
[----:B------:R-:W1:Y:S01]  /*3bd0*/  LDSM.16.M88.4 R16, [R217+0x2800] ;  /* 0x00280000d910783b */ /* 0x000e620000000200 */
[----:B------:R-:W-:Y:S01]  /*3be0*/  IADD3 R7, R7, UR5, RZ ;  /* 0x0000000507077c10 */ /* 0x000fe2000fffe0ff */
[----:B------:R-:W-:Y:S01]  /*3bf0*/  HMMA.16816.F32 R28, R12, R26, R48 ;  /* 0x0000001a0c1c723c */ /* 0x000fe20000001830 */
[----:B------:R-:W-:Y:S02]  /*3c00*/  ISETP.GE.AND P6, PT, R4, R240, PT ;  /* 0x000000f00400720c */ /* 0x000fe40003fc6270 */
[----:B------:R-:W-:Y:S02]  /*3c10*/  IMNMX R238, R7, UR14, PT ;  /* 0x0000000e07ee7c17 */ /* 0x000fe4000b800200 */
[----:B------:R-:W-:-:S02]  /*3c20*/  IADD3 R5, R5, UR5, RZ ;  /* 0x0000000505057c10 */ /* 0x000fc4000fffe0ff */
[C---:B------:R-:W-:Y:S01]  /*3c30*/  ISETP.GE.AND P1, PT, R4.reuse, R239, PT ;  /* 0x000000ef0400720c */ /* 0x040fe20003f26270 */
[----:B------:R-:W-:Y:S01]  /*3c40*/  HMMA.16816.F32 R40, R8, R26, R80 ;  /* 0x0000001a0828723c */ /* 0x000fe20000001850 */
[C---:B------:R-:W-:Y:S01]  /*3c50*/  ISETP.GE.AND P2, PT, R4.reuse, R238, PT ;  /* 0x000000ee0400720c */ /* 0x040fe20003f46270 */
[----:B------:R-:W2:Y:S01]  /*3c60*/  LDSM.16.M88.4 R24, [R217+0x3000] ;  /* 0x00300000d918783b */ /* 0x000ea20000000200 */
[C---:B------:R-:W-:Y:S02]  /*3c70*/  ISETP.LT.OR P6, PT, R4.reuse, R236, P6 ;  /* 0x000000ec0400720c */ /* 0x040fe400037c1670 */
[----:B------:R-:W-:Y:S02]  /*3c80*/  IMNMX R237, R5, UR14, PT ;  /* 0x0000000e05ed7c17 */ /* 0x000fe4000b800200 */
[C---:B------:R-:W-:Y:S02]  /*3c90*/  ISETP.LT.OR P1, PT, R4.reuse, R235, P1 ;  /* 0x000000eb0400720c */ /* 0x040fe40000f21670 */
[----:B------:R-:W-:-:S02]  /*3ca0*/  ISETP.LT.OR P2, PT, R4, R234, P2 ;  /* 0x000000ea0400720c */ /* 0x000fc40001741670 */
[----:B------:R-:W-:Y:S02]  /*3cb0*/  IADD3 R5, R4, 0x8, RZ ;  /* 0x0000000804057810 */ /* 0x000fe40007ffe0ff */
[C---:B------:R-:W-:Y:S02]  /*3cc0*/  ISETP.GE.AND P5, PT, R6.reuse, R240, PT ;  /* 0x000000f00600720c */ /* 0x040fe40003fa6270 */
[----:B------:R-:W-:Y:S02]  /*3cd0*/  ISETP.GE.AND P4, PT, R6, R239, PT ;  /* 0x000000ef0600720c */ /* 0x000fe40003f86270 */
[----:B------:R-:W-:Y:S02]  /*3ce0*/  FSEL R60, R32, -INF , !P6 ;  /* 0xff800000203c7808 */ /* 0x000fe40007000000 */
[C---:B------:R-:W-:Y:S02]  /*3cf0*/  ISETP.GE.AND P3, PT, R6.reuse, R238, PT ;  /* 0x000000ee0600720c */ /* 0x040fe40003f66270 */
[----:B------:R-:W-:-:S02]  /*3d00*/  ISETP.GE.AND P0, PT, R6, R237, PT ;  /* 0x000000ed0600720c */ /* 0x000fc40003f06270 */
[----:B------:R-:W-:Y:S02]  /*3d10*/  ISETP.GE.AND P6, PT, R4, R237, PT ;  /* 0x000000ed0400720c */ /* 0x000fe40003fc6270 */
[----:B------:R-:W-:Y:S02]  /*3d20*/  FSEL R73, R34, -INF , !P1 ;  /* 0xff80000022497808 */ /* 0x000fe40004800000 */
[----:B------:R-:W-:Y:S02]  /*3d30*/  FSEL R75, R36, -INF , !P2 ;  /* 0xff800000244b7808 */ /* 0x000fe40005000000 */
[C---:B------:R-:W-:Y:S01]  /*3d40*/  ISETP.GE.AND P1, PT, R5.reuse, R240, PT ;  /* 0x000000f00500720c */ /* 0x040fe20003f26270 */
[----:B-1----:R-:W-:Y:S01]  /*3d50*/  HMMA.16816.F32 R48, R12, R16, R52 ;  /* 0x000000100c30723c */ /* 0x002fe20000001834 */
[----:B------:R-:W-:Y:S02]  /*3d60*/  ISETP.GE.AND P2, PT, R5, R239, PT ;  /* 0x000000ef0500720c */ /* 0x000fe40003f46270 */
[----:B------:R-:W-:-:S02]  /*3d70*/  ISETP.LT.OR P5, PT, R6, R236, P5 ;  /* 0x000000ec0600720c */ /* 0x000fc40002fa1670 */
[CC--:B------:R-:W-:Y:S02]  /*3d80*/  ISETP.LT.OR P4, PT, R6.reuse, R235.reuse, P4 ;  /* 0x000000eb0600720c */ /* 0x0c0fe40002781670 */
[C---:B------:R-:W-:Y:S01]  /*3d90*/  ISETP.LT.OR P3, PT, R6.reuse, R234, P3 ;  /* 0x000000ea0600720c */ /* 0x040fe20001f61670 */
[----:B------:R-:W-:Y:S01]  /*3da0*/  HMMA.16816.F32 R52, R12, R18, R44 ;  /* 0x000000120c34723c */ /* 0x000fe2000000182c */
[-C--:B------:R-:W-:Y:S02]  /*3db0*/  ISETP.LT.OR P0, PT, R6, R232.reuse, P0 ;  /* 0x000000e80600720c */ /* 0x080fe40000701670 */
[C---:B------:R-:W-:Y:S02]  /*3dc0*/  ISETP.LT.OR P6, PT, R4.reuse, R232, P6 ;  /* 0x000000e80400720c */ /* 0x040fe400037c1670 */
[C---:B------:R-:W-:Y:S02]  /*3dd0*/  ISETP.LT.OR P1, PT, R5.reuse, R236, P1 ;  /* 0x000000ec0500720c */ /* 0x040fe40000f21670 */
[----:B------:R-:W-:Y:S01]  /*3de0*/  ISETP.LT.OR P2, PT, R5, R235, P2 ;  /* 0x000000eb0500720c */ /* 0x000fe20001741670 */
[----:B------:R-:W-:Y:S01]  /*3df0*/  HMMA.16816.F32 R44, R20, R86, R104 ;  /* 0x00000056142c723c */ /* 0x000fe20000001868 */
[----:B------:R-:W-:-:S02]  /*3e00*/  IADD3 R6, R4, 0x9, RZ ;  /* 0x0000000904067810 */ /* 0x000fc40007ffe0ff */
[----:B------:R-:W-:Y:S02]  /*3e10*/  FSEL R57, R33, -INF , !P5 ;  /* 0xff80000021397808 */ /* 0x000fe40006800000 */
[----:B------:R-:W-:Y:S02]  /*3e20*/  FSEL R67, R35, -INF , !P4 ;  /* 0xff80000023437808 */ /* 0x000fe40006000000 */
[----:B------:R-:W-:Y:S01]  /*3e30*/  FSEL R81, R38, -INF , !P6 ;  /* 0xff80000026517808 */ /* 0x000fe20007000000 */
[----:B------:R-:W-:Y:S01]  /*3e40*/  HMMA.16816.F32 R32, R8, R16, R68 ;  /* 0x000000100820723c */ /* 0x000fe20000001844 */
[----:B------:R-:W-:Y:S02]  /*3e50*/  FSEL R74, R37, -INF , !P3 ;  /* 0xff800000254a7808 */ /* 0x000fe40005800000 */
[----:B------:R-:W-:Y:S02]  /*3e60*/  FSEL R80, R39, -INF , !P0 ;  /* 0xff80000027507808 */ /* 0x000fe40004000000 */
[----:B------:R-:W-:-:S02]  /*3e70*/  ISETP.GE.AND P6, PT, R5, R238, PT ;  /* 0x000000ee0500720c */ /* 0x000fc40003fc6270 */
[CC--:B------:R-:W-:Y:S01]  /*3e80*/  ISETP.GE.AND P3, PT, R5.reuse, R237.reuse, PT ;  /* 0x000000ed0500720c */ /* 0x0c0fe20003f66270 */
[----:B------:R-:W-:Y:S01]  /*3e90*/  HMMA.16816.F32 R36, R20, R84, R100 ;  /* 0x000000541424723c */ /* 0x000fe20000001864 */
[----:B------:R-:W-:Y:S02]  /*3ea0*/  FSEL R59, R28, -INF , !P1 ;  /* 0xff8000001c3b7808 */ /* 0x000fe40004800000 */
[----:B------:R-:W-:Y:S02]  /*3eb0*/  FSEL R72, R30, -INF , !P2 ;  /* 0xff8000001e487808 */ /* 0x000fe40005000000 */
[C---:B------:R-:W-:Y:S02]  /*3ec0*/  ISETP.GE.AND P1, PT, R6.reuse, R238, PT ;  /* 0x000000ee0600720c */ /* 0x040fe40003f26270 */
[----:B------:R-:W-:Y:S01]  /*3ed0*/  ISETP.GE.AND P2, PT, R6, R237, PT ;  /* 0x000000ed0600720c */ /* 0x000fe20003f46270 */
[----:B--2---:R-:W-:Y:S01]  /*3ee0*/  HMMA.16816.F32 R44, R12, R26, R44 ;  /* 0x0000001a0c2c723c */ /* 0x004fe2000000182c */
[----:B------:R-:W-:-:S02]  /*3ef0*/  ISETP.LT.OR P6, PT, R5, R234, P6 ;  /* 0x000000ea0500720c */ /* 0x000fc400037c1670 */
[----:B------:R-:W-:Y:S02]  /*3f00*/  ISETP.LT.OR P3, PT, R5, R232, P3 ;  /* 0x000000e80500720c */ /* 0x000fe40001f61670 */
[----:B------:R-:W-:Y:S02]  /*3f10*/  IADD3 R5, R4, 0x10, RZ ;  /* 0x0000001004057810 */ /* 0x000fe40007ffe0ff */
[C---:B------:R-:W-:Y:S02]  /*3f20*/  ISETP.LT.OR P1, PT, R6.reuse, R234, P1 ;  /* 0x000000ea0600720c */ /* 0x040fe40000f21670 */
[C---:B------:R-:W-:Y:S02]  /*3f30*/  ISETP.LT.OR P2, PT, R6.reuse, R232, P2 ;  /* 0x000000e80600720c */ /* 0x040fe40001741670 */
[-C--:B------:R-:W-:Y:S02]  /*3f40*/  ISETP.GE.AND P5, PT, R6, R240.reuse, PT ;  /* 0x000000f00600720c */ /* 0x080fe40003fa6270 */
[----:B------:R-:W-:-:S02]  /*3f50*/  ISETP.GE.AND P0, PT, R5, R240, PT ;  /* 0x000000f00500720c */ /* 0x000fc40003f06270 */
[----:B------:R-:W-:Y:S01]  /*3f60*/  ISETP.GE.AND P4, PT, R6, R239, PT ;  /* 0x000000ef0600720c */ /* 0x000fe20003f86270 */
[----:B------:R-:W-:Y:S01]  /*3f70*/  HMMA.16816.F32 R36, R12, R24, R36 ;  /* 0x000000180c24723c */ /* 0x000fe20000001824 */
[----:B------:R-:W-:Y:S02]  /*3f80*/  FSEL R69, R40, -INF , !P6 ;  /* 0xff80000028457808 */ /* 0x000fe40007000000 */
[----:B------:R-:W-:Y:S02]  /*3f90*/  FSEL R71, R42, -INF , !P3 ;  /* 0xff8000002a477808 */ /* 0x000fe40005800000 */
[----:B------:R-:W-:Y:S02]  /*3fa0*/  FSEL R68, R41, -INF , !P1 ;  /* 0xff80000029447808 */ /* 0x000fe40004800000 */
[----:B------:R-:W-:Y:S02]  /*3fb0*/  FSEL R70, R43, -INF , !P2 ;  /* 0xff8000002b467808 */ /* 0x000fe40005000000 */
[----:B------:R-:W-:Y:S01]  /*3fc0*/  HMMA.16816.F32 R40, R8, R18, R76 ;  /* 0x000000120828723c */ /* 0x000fe2000000184c */
[----:B------:R-:W1:Y:S01]  /*3fd0*/  LDSM.16.M88.4 R16, [R217+0x3800] ;  /* 0x00380000d910783b */ /* 0x000e620000000200 */
[----:B------:R-:W-:Y:S01]  /*3fe0*/  ISETP.LT.OR P5, PT, R6, R236, P5 ;  /* 0x000000ec0600720c */ /* 0x000fe20002fa1670 */
[----:B------:R-:W-:-:S04]  /*3ff0*/  DEPBAR.LE SB0, 0x0 ;  /* 0x000080000000791a */ /* 0x000fc80000000000 */
[----:B------:R-:W-:Y:S01]  /*4000*/  BAR.SYNC.DEFER_BLOCKING 0x0 ;  /* 0x0000000000007b1d */ /* 0x000fe20000010000 */
[----:B------:R-:W-:Y:S02]  /*4010*/  ISETP.LT.OR P4, PT, R6, R235, P4 ;  /* 0x000000eb0600720c */ /* 0x000fe40002781670 */
[C---:B------:R-:W-:Y:S02]  /*4020*/  ISETP.LT.OR P0, PT, R5.reuse, R236, P0 ;  /* 0x000000ec0500720c */ /* 0x040fe40000701670 */
[----:B------:R-:W-:Y:S02]  /*4030*/  IADD3 R6, R4, 0x11, RZ ;  /* 0x0000001104067810 */ /* 0x000fe40007ffe0ff */
[C---:B------:R-:W-:Y:S02]  /*4040*/  ISETP.GE.AND P6, PT, R5.reuse, R239, PT ;  /* 0x000000ef0500720c */ /* 0x040fe40003fc6270 */
[C---:B------:R-:W-:Y:S02]  /*4050*/  ISETP.GE.AND P3, PT, R5.reuse, R238, PT ;  /* 0x000000ee0500720c */ /* 0x040fe40003f66270 */
[----:B------:R-:W-:-:S02]  /*4060*/  ISETP.GE.AND P1, PT, R5, R237, PT ;  /* 0x000000ed0500720c */ /* 0x000fc40003f26270 */
[----:B------:R-:W-:Y:S02]  /*4070*/  FSEL R63, R31, -INF , !P4 ;  /* 0xff8000001f3f7808 */ /* 0x000fe40006000000 */
[----:B------:R-:W-:Y:S02]  /*4080*/  FSEL R56, R48, -INF , !P0 ;  /* 0xff80000030387808 */ /* 0x000fe40004000000 */
[C---:B------:R-:W-:Y:S02]  /*4090*/  ISETP.GE.AND P4, PT, R6.reuse, R238, PT ;  /* 0x000000ee0600720c */ /* 0x040fe40003f86270 */
[----:B------:R-:W-:Y:S02]  /*40a0*/  ISETP.GE.AND P0, PT, R6, R237, PT ;  /* 0x000000ed0600720c */ /* 0x000fe40003f06270 */
[C---:B------:R-:W-:Y:S02]  /*40b0*/  ISETP.LT.OR P6, PT, R5.reuse, R235, P6 ;  /* 0x000000eb0500720c */ /* 0x040fe400037c1670 */
[----:B------:R-:W-:-:S02]  /*40c0*/  ISETP.LT.OR P3, PT, R5, R234, P3 ;  /* 0x000000ea0500720c */ /* 0x000fc40001f61670 */
[----:B------:R-:W-:Y:S02]  /*40d0*/  ISETP.LT.OR P1, PT, R5, R232, P1 ;  /* 0x000000e80500720c */ /* 0x000fe40000f21670 */
[----:B------:R-:W-:Y:S02]  /*40e0*/  IADD3 R5, R4, 0x18, RZ ;  /* 0x0000001804057810 */ /* 0x000fe40007ffe0ff */
[C---:B------:R-:W-:Y:S02]  /*40f0*/  ISETP.GE.AND P2, PT, R6.reuse, R240, PT ;  /* 0x000000f00600720c */ /* 0x040fe40003f46270 */
[C---:B------:R-:W-:Y:S02]  /*4100*/  ISETP.LT.OR P4, PT, R6.reuse, R234, P4 ;  /* 0x000000ea0600720c */ /* 0x040fe40002781670 */
[----:B------:R-:W-:Y:S02]  /*4110*/  ISETP.LT.OR P0, PT, R6, R232, P0 ;  /* 0x000000e80600720c */ /* 0x000fe40000701670 */
[----:B------:R-:W-:-:S02]  /*4120*/  FSEL R58, R29, -INF , !P5 ;  /* 0xff8000001d3a7808 */ /* 0x000fc40006800000 */
[----:B------:R-:W-:Y:S01]  /*4130*/  FSEL R62, R50, -INF , !P6 ;  /* 0xff800000323e7808 */ /* 0x000fe20007000000 */
[----:B------:R-:W-:Y:S01]  /*4140*/  HMMA.16816.F32 R28, R8, R24, R88 ;  /* 0x00000018081c723c */ /* 0x000fe20000001858 */
[----:B------:R-:W-:Y:S02]  /*4150*/  FSEL R65, R32, -INF , !P3 ;  /* 0xff80000020417808 */ /* 0x000fe40005800000 */
[CC--:B------:R-:W-:Y:S02]  /*4160*/  ISETP.GE.AND P5, PT, R6.reuse, R239.reuse, PT ;  /* 0x000000ef0600720c */ /* 0x0c0fe40003fa6270 */
[C---:B------:R-:W-:Y:S02]  /*4170*/  ISETP.GE.AND P6, PT, R5.reuse, R240, PT ;  /* 0x000000f00500720c */ /* 0x040fe40003fc6270 */
[----:B------:R-:W-:Y:S02]  /*4180*/  ISETP.GE.AND P3, PT, R5, R239, PT ;  /* 0x000000ef0500720c */ /* 0x000fe40003f66270 */
[----:B------:R-:W-:-:S02]  /*4190*/  ISETP.LT.OR P2, PT, R6, R236, P2 ;  /* 0x000000ec0600720c */ /* 0x000fc40001741670 */
[----:B------:R-:W-:Y:S02]  /*41a0*/  FSEL R77, R34, -INF , !P1 ;  /* 0xff800000224d7808 */ /* 0x000fe40004800000 */
[----:B------:R-:W-:Y:S02]  /*41b0*/  FSEL R64, R33, -INF , !P4 ;  /* 0xff80000021407808 */ /* 0x000fe40006000000 */
[----:B------:R-:W-:Y:S02]  /*41c0*/  FSEL R79, R35, -INF , !P0 ;  /* 0xff800000234f7808 */ /* 0x000fe40004000000 */
[----:B------:R-:W-:Y:S01]  /*41d0*/  HMMA.16816.F32 R32, R20, R92, R120 ;  /* 0x0000005c1420723c */ /* 0x000fe20000001878 */
[-C--:B------:R-:W-:Y:S02]  /*41e0*/  ISETP.LT.OR P5, PT, R6, R235.reuse, P5 ;  /* 0x000000eb0600720c */ /* 0x080fe40002fa1670 */
[C---:B------:R-:W-:Y:S02]  /*41f0*/  ISETP.LT.OR P6, PT, R5.reuse, R236, P6 ;  /* 0x000000ec0500720c */ /* 0x040fe400037c1670 */
[----:B------:R-:W-:-:S02]  /*4200*/  ISETP.LT.OR P3, PT, R5, R235, P3 ;  /* 0x000000eb0500720c */ /* 0x000fc40001f61670 */
[----:B------:R-:W-:Y:S02]  /*4210*/  IADD3 R6, R4, 0x19, RZ ;  /* 0x0000001904067810 */ /* 0x000fe40007ffe0ff */
[----:B------:R-:W-:Y:S02]  /*4220*/  FSEL R50, R49, -INF , !P2 ;  /* 0xff80000031327808 */ /* 0x000fe40005000000 */
[C---:B------:R-:W-:Y:S02]  /*4230*/  ISETP.GE.AND P1, PT, R5.reuse, R238, PT ;  /* 0x000000ee0500720c */ /* 0x040fe40003f26270 */
[----:B------:R-:W-:Y:S02]  /*4240*/  ISETP.GE.AND P2, PT, R5, R237, PT ;  /* 0x000000ed0500720c */ /* 0x000fe40003f46270 */
[----:B------:R-:W-:Y:S02]  /*4250*/  FSEL R49, R52, -INF , !P6 ;  /* 0xff80000034317808 */ /* 0x000fe40007000000 */
[----:B------:R-:W-:-:S02]  /*4260*/  FSEL R54, R54, -INF , !P3 ;  /* 0xff80000036367808 */ /* 0x000fc40005800000 */
[C---:B------:R-:W-:Y:S02]  /*4270*/  ISETP.GE.AND P6, PT, R6.reuse, R238, PT ;  /* 0x000000ee0600720c */ /* 0x040fe40003fc6270 */
[----:B------:R-:W-:Y:S02]  /*4280*/  ISETP.GE.AND P3, PT, R6, R237, PT ;  /* 0x000000ed0600720c */ /* 0x000fe40003f66270 */
[C---:B------:R-:W-:Y:S01]  /*4290*/  ISETP.LT.OR P1, PT, R5.reuse, R234, P1 ;  /* 0x000000ea0500720c */ /* 0x040fe20000f21670 */
[----:B-1----:R-:W-:Y:S01]  /*42a0*/  HMMA.16816.F32 R32, R12, R16, R32 ;  /* 0x000000100c20723c */ /* 0x002fe20000001820 */
[----:B------:R-:W-:Y:S02]  /*42b0*/  ISETP.LT.OR P2, PT, R5, R232, P2 ;  /* 0x000000e80500720c */ /* 0x000fe40001741670 */
[----:B------:R-:W-:Y:S02]  /*42c0*/  IADD3 R5, R4, 0x20, RZ ;  /* 0x0000002004057810 */ /* 0x000fe40007ffe0ff */
[----:B------:R-:W-:-:S02]  /*42d0*/  ISETP.LT.OR P6, PT, R6, R234, P6 ;  /* 0x000000ea0600720c */ /* 0x000fc400037c1670 */
[C---:B------:R-:W-:Y:S02]  /*42e0*/  ISETP.LT.OR P3, PT, R6.reuse, R232, P3 ;  /* 0x000000e80600720c */ /* 0x040fe40001f61670 */
[----:B------:R-:W-:Y:S02]  /*42f0*/  FSEL R61, R51, -INF , !P5 ;  /* 0xff800000333d7808 */ /* 0x000fe40006800000 */
[CC--:B------:R-:W-:Y:S02]  /*4300*/  ISETP.GE.AND P5, PT, R6.reuse, R240.reuse, PT ;  /* 0x000000f00600720c */ /* 0x0c0fe40003fa6270 */
[----:B------:R-:W-:Y:S02]  /*4310*/  ISETP.GE.AND P0, PT, R5, R240, PT ;  /* 0x000000f00500720c */ /* 0x000fe40003f06270 */
[----:B------:R-:W-:Y:S02]  /*4320*/  ISETP.GE.AND P4, PT, R6, R239, PT ;  /* 0x000000ef0600720c */ /* 0x000fe40003f86270 */
[----:B------:R-:W-:-:S02]  /*4330*/  FSEL R52, R40, -INF , !P1 ;  /* 0xff80000028347808 */ /* 0x000fc40004800000 */
[----:B------:R-:W-:Y:S02]  /*4340*/  FSEL R76, R42, -INF , !P2 ;  /* 0xff8000002a4c7808 */ /* 0x000fe40005000000 */
[----:B------:R-:W-:Y:S02]  /*4350*/  FSEL R66, R41, -INF , !P6 ;  /* 0xff80000029427808 */ /* 0x000fe40007000000 */
[----:B------:R-:W-:Y:S02]  /*4360*/  FSEL R78, R43, -INF , !P3 ;  /* 0xff8000002b4e7808 */ /* 0x000fe40005800000 */
[----:B------:R-:W-:Y:S01]  /*4370*/  HMMA.16816.F32 R40, R8, R26, R96 ;  /* 0x0000001a0828723c */ /* 0x000fe20000001860 */
[CC--:B------:R-:W-:Y:S02]  /*4380*/  ISETP.LT.OR P5, PT, R6.reuse, R236.reuse, P5 ;  /* 0x000000ec0600720c */ /* 0x0c0fe40002fa1670 */
[----:B------:R-:W-:Y:S02]  /*4390*/  ISETP.LT.OR P4, PT, R6, R235, P4 ;  /* 0x000000eb0600720c */ /* 0x000fe40002781670 */
[----:B------:R-:W-:-:S02]  /*43a0*/  ISETP.LT.OR P0, PT, R5, R236, P0 ;  /* 0x000000ec0500720c */ /* 0x000fc40000701670 */
[----:B------:R-:W-:Y:S01]  /*43b0*/  IADD3 R6, R4, 0x21, RZ ;  /* 0x0000002104067810 */ /* 0x000fe20007ffe0ff */
[----:B------:R-:W-:Y:S01]  /*43c0*/  HMMA.16816.F32 R24, R20, R94, R124 ;  /* 0x0000005e1418723c */ /* 0x000fe2000000187c */
[----:B------:R-:W-:Y:S02]  /*43d0*/  FSEL R48, R53, -INF , !P5 ;  /* 0xff80000035307808 */ /* 0x000fe40006800000 */
[----:B------:R-:W-:Y:S02]  /*43e0*/  FSEL R51, R55, -INF , !P4 ;  /* 0xff80000037337808 */ /* 0x000fe40006000000 */
[----:B------:R-:W-:Y:S02]  /*43f0*/  FSEL R160, R36, -INF , !P0 ;  /* 0xff80000024a07808 */ /* 0x000fe40004000000 */
[C---:B------:R-:W-:Y:S01]  /*4400*/  ISETP.GE.AND P1, PT, R5.reuse, R239, PT ;  /* 0x000000ef0500720c */ /* 0x040fe20003f26270 */
[----:B------:R-:W-:Y:S01]  /*4410*/  HMMA.16816.F32 R20, R8, R16, R116 ;  /* 0x000000100814723c */ /* 0x000fe20000001874 */
[----:B------:R-:W-:-:S02]  /*4420*/  ISETP.GE.AND P2, PT, R5, R238, PT ;  /* 0x000000ee0500720c */ /* 0x000fc40003f46270 */
[C---:B------:R-:W-:Y:S02]  /*4430*/  ISETP.GE.AND P6, PT, R5.reuse, R237, PT ;  /* 0x000000ed0500720c */ /* 0x040fe40003fc6270 */
[C---:B------:R-:W-:Y:S02]  /*4440*/  ISETP.GE.AND P4, PT, R6.reuse, R240, PT ;  /* 0x000000f00600720c */ /* 0x040fe40003f86270 */
[C---:B------:R-:W-:Y:S01]  /*4450*/  ISETP.GE.AND P5, PT, R6.reuse, R239, PT ;  /* 0x000000ef0600720c */ /* 0x040fe20003fa6270 */
[----:B------:R-:W-:Y:S01]  /*4460*/  HMMA.16816.F32 R8, R8, R18, R112 ;  /* 0x000000120808723c */ /* 0x000fe20000001870 */
[C---:B------:R-:W-:Y:S02]  /*4470*/  ISETP.GE.AND P3, PT, R6.reuse, R238, PT ;  /* 0x000000ee0600720c */ /* 0x040fe40003f66270 */
[----:B------:R-:W-:Y:S02]  /*4480*/  ISETP.GE.AND P0, PT, R6, R237, PT ;  /* 0x000000ed0600720c */ /* 0x000fe40003f06270 */
[----:B------:R-:W-:-:S02]  /*4490*/  ISETP.LT.OR P1, PT, R5, R235, P1 ;  /* 0x000000eb0500720c */ /* 0x000fc40000f21670 */
[C---:B------:R-:W-:Y:S01]  /*44a0*/  ISETP.LT.OR P2, PT, R5.reuse, R234, P2 ;  /* 0x000000ea0500720c */ /* 0x040fe20001741670 */
[----:B------:R-:W-:Y:S01]  /*44b0*/  HMMA.16816.F32 R12, R12, R18, R24 ;  /* 0x000000120c0c723c */ /* 0x000fe20000001818 */
[----:B------:R-:W-:Y:S02]  /*44c0*/  ISETP.LT.OR P6, PT, R5, R232, P6 ;  /* 0x000000e80500720c */ /* 0x000fe400037c1670 */
[C---:B------:R-:W-:Y:S02]  /*44d0*/  ISETP.LT.OR P4, PT, R6.reuse, R236, P4 ;  /* 0x000000ec0600720c */ /* 0x040fe40002781670 */
[C---:B------:R-:W-:Y:S02]  /*44e0*/  ISETP.LT.OR P5, PT, R6.reuse, R235, P5 ;  /* 0x000000eb0600720c */ /* 0x040fe40002fa1670 */
[C---:B------:R-:W-:Y:S02]  /*44f0*/  ISETP.LT.OR P3, PT, R6.reuse, R234, P3 ;  /* 0x000000ea0600720c */ /* 0x040fe40001f61670 */
[----:B------:R-:W-:-:S02]  /*4500*/  ISETP.LT.OR P0, PT, R6, R232, P0 ;  /* 0x000000e80600720c */ /* 0x000fc40000701670 */
[C---:B------:R-:W-:Y:S02]  /*4510*/  IADD3 R5, R4.reuse, 0x28, RZ ;  /* 0x0000002804057810 */ /* 0x040fe40007ffe0ff */
[----:B------:R-:W-:Y:S02]  /*4520*/  IADD3 R6, R4, 0x29, RZ ;  /* 0x0000002904067810 */ /* 0x000fe40007ffe0ff */
[----:B------:R-:W-:Y:S02]  /*4530*/  FSEL R158, R38, -INF , !P1 ;  /* 0xff800000269e7808 */ /* 0x000fe40004800000 */
[----:B------:R-:W-:Y:S02]  /*4540*/  FSEL R159, R28, -INF , !P2 ;  /* 0xff8000001c9f7808 */ /* 0x000fe40005000000 */
[----:B------:R-:W-:Y:S02]  /*4550*/  FSEL R162, R30, -INF , !P6 ;  /* 0xff8000001ea27808 */ /* 0x000fe40007000000 */
[----:B------:R-:W-:-:S02]  /*4560*/  FSEL R157, R37, -INF , !P4 ;  /* 0xff800000259d7808 */ /* 0x000fc40006000000 */
[----:B------:R-:W-:Y:S02]  /*4570*/  FSEL R161, R31, -INF , !P0 ;  /* 0xff8000001fa17808 */ /* 0x000fe40004000000 */
[C---:B------:R-:W-:Y:S02]  /*4580*/  ISETP.GE.AND P1, PT, R5.reuse, R240, PT ;  /* 0x000000f00500720c */ /* 0x040fe40003f26270 */
[C---:B------:R-:W-:Y:S02]  /*4590*/  ISETP.GE.AND P2, PT, R5.reuse, R239, PT ;  /* 0x000000ef0500720c */ /* 0x040fe40003f46270 */
[CC--:B------:R-:W-:Y:S02]  /*45a0*/  ISETP.GE.AND P6, PT, R5.reuse, R238.reuse, PT ;  /* 0x000000ee0500720c */ /* 0x0c0fe40003fc6270 */
[----:B------:R-:W-:Y:S02]  /*45b0*/  ISETP.GE.AND P4, PT, R5, R237, PT ;  /* 0x000000ed0500720c */ /* 0x000fe40003f86270 */
[----:B------:R-:W-:-:S02]  /*45c0*/  ISETP.GE.AND P0, PT, R6, R238, PT ;  /* 0x000000ee0600720c */ /* 0x000fc40003f06270 */
[C---:B------:R-:W-:Y:S02]  /*45d0*/  ISETP.LT.OR P1, PT, R5.reuse, R236, P1 ;  /* 0x000000ec0500720c */ /* 0x040fe40000f21670 */
[C---:B------:R-:W-:Y:S02]  /*45e0*/  ISETP.LT.OR P2, PT, R5.reuse, R235, P2 ;  /* 0x000000eb0500720c */ /* 0x040fe40001741670 */
[C---:B------:R-:W-:Y:S02]  /*45f0*/  ISETP.LT.OR P6, PT, R5.reuse, R234, P6 ;  /* 0x000000ea0500720c */ /* 0x040fe400037c1670 */
[----:B------:R-:W-:Y:S02]  /*4600*/  ISETP.LT.OR P4, PT, R5, R232, P4 ;  /* 0x000000e80500720c */ /* 0x000fe40002781670 */
[----:B------:R-:W-:Y:S02]  /*4610*/  ISETP.LT.OR P0, PT, R6, R234, P0 ;  /* 0x000000ea0600720c */ /* 0x000fe40000701670 */
[----:B------:R-:W-:-:S02]  /*4620*/  IADD3 R5, R4, 0x30, RZ ;  /* 0x0000003004057810 */ /* 0x000fc40007ffe0ff */
[----:B------:R-:W-:Y:S02]  /*4630*/  FSEL R154, R39, -INF , !P5 ;  /* 0xff800000279a7808 */ /* 0x000fe40006800000 */
[----:B------:R-:W-:Y:S02]  /*4640*/  FSEL R155, R29, -INF , !P3 ;  /* 0xff8000001d9b7808 */ /* 0x000fe40005800000 */
[----:B------:R-:W-:Y:S02]  /*4650*/  FSEL R151, R44, -INF , !P1 ;  /* 0xff8000002c977808 */ /* 0x000fe40004800000 */
[----:B------:R-:W-:Y:S02]  /*4660*/  FSEL R149, R46, -INF , !P2 ;  /* 0xff8000002e957808 */ /* 0x000fe40005000000 */
[----:B------:R-:W-:Y:S02]  /*4670*/  FSEL R150, R40, -INF , !P6 ;  /* 0xff80000028967808 */ /* 0x000fe40007000000 */
[----:B------:R-:W-:-:S02]  /*4680*/  FSEL R156, R42, -INF , !P4 ;  /* 0xff8000002a9c7808 */ /* 0x000fc40006000000 */
[----:B------:R-:W-:Y:S02]  /*4690*/  FSEL R152, R41, -INF , !P0 ;  /* 0xff80000029987808 */ /* 0x000fe40004000000 */
[CC--:B------:R-:W-:Y:S02]  /*46a0*/  ISETP.GE.AND P5, PT, R6.reuse, R240.reuse, PT ;  /* 0x000000f00600720c */ /* 0x0c0fe40003fa6270 */
[C---:B------:R-:W-:Y:S02]  /*46b0*/  ISETP.GE.AND P3, PT, R6.reuse, R239, PT ;  /* 0x000000ef0600720c */ /* 0x040fe40003f66270 */
[----:B------:R-:W-:Y:S02]  /*46c0*/  ISETP.GE.AND P1, PT, R6, R237, PT ;  /* 0x000000ed0600720c */ /* 0x000fe40003f26270 */
[C---:B------:R-:W-:Y:S02]  /*46d0*/  ISETP.GE.AND P2, PT, R5.reuse, R240, PT ;  /* 0x000000f00500720c */ /* 0x040fe40003f46270 */
[----:B------:R-:W-:-:S02]  /*46e0*/  ISETP.GE.AND P6, PT, R5, R239, PT ;  /* 0x000000ef0500720c */ /* 0x000fc40003fc6270 */
[C---:B------:R-:W-:Y:S02]  /*46f0*/  ISETP.GE.AND P4, PT, R5.reuse, R238, PT ;  /* 0x000000ee0500720c */ /* 0x040fe40003f86270 */
[C---:B------:R-:W-:Y:S02]  /*4700*/  ISETP.GE.AND P0, PT, R5.reuse, R237, PT ;  /* 0x000000ed0500720c */ /* 0x040fe40003f06270 */
[C---:B------:R-:W-:Y:S02]  /*4710*/  ISETP.LT.OR P5, PT, R6.reuse, R236, P5 ;  /* 0x000000ec0600720c */ /* 0x040fe40002fa1670 */
[C---:B------:R-:W-:Y:S02]  /*4720*/  ISETP.LT.OR P3, PT, R6.reuse, R235, P3 ;  /* 0x000000eb0600720c */ /* 0x040fe40001f61670 */
[----:B------:R-:W-:Y:S02]  /*4730*/  ISETP.LT.OR P1, PT, R6, R232, P1 ;  /* 0x000000e80600720c */ /* 0x000fe40000f21670 */
[----:B------:R-:W-:-:S02]  /*4740*/  ISETP.LT.OR P2, PT, R5, R236, P2 ;  /* 0x000000ec0500720c */ /* 0x000fc40001741670 */
[C---:B------:R-:W-:Y:S02]  /*4750*/  ISETP.LT.OR P6, PT, R5.reuse, R235, P6 ;  /* 0x000000eb0500720c */ /* 0x040fe400037c1670 */
[C---:B------:R-:W-:Y:S02]  /*4760*/  ISETP.LT.OR P4, PT, R5.reuse, R234, P4 ;  /* 0x000000ea0500720c */ /* 0x040fe40002781670 */
[----:B------:R-:W-:Y:S02]  /*4770*/  ISETP.LT.OR P0, PT, R5, R232, P0 ;  /* 0x000000e80500720c */ /* 0x000fe40000701670 */
[----:B------:R-:W-:Y:S02]  /*4780*/  IADD3 R5, R4, 0x31, RZ ;  /* 0x0000003104057810 */ /* 0x000fe40007ffe0ff */
[----:B------:R-:W-:Y:S02]  /*4790*/  FSEL R153, R43, -INF , !P1 ;  /* 0xff8000002b997808 */ /* 0x000fe40004800000 */
[----:B------:R-:W-:-:S02]  /*47a0*/  FSEL R141, R45, -INF , !P5 ;  /* 0xff8000002d8d7808 */ /* 0x000fc40006800000 */
[----:B------:R-:W-:Y:S02]  /*47b0*/  FSEL R143, R47, -INF , !P3 ;  /* 0xff8000002f8f7808 */ /* 0x000fe40005800000 */
[----:B------:R-:W-:Y:S02]  /*47c0*/  FSEL R145, R32, -INF , !P2 ;  /* 0xff80000020917808 */ /* 0x000fe40005000000 */
[C---:B------:R-:W-:Y:S02]  /*47d0*/  ISETP.GE.AND P1, PT, R5.reuse, R240, PT ;  /* 0x000000f00500720c */ /* 0x040fe40003f26270 */
[C---:B------:R-:W-:Y:S02]  /*47e0*/  ISETP.GE.AND P5, PT, R5.reuse, R239, PT ;  /* 0x000000ef0500720c */ /* 0x040fe40003fa6270 */
[C---:B------:R-:W-:Y:S02]  /*47f0*/  ISETP.GE.AND P3, PT, R5.reuse, R238, PT ;  /* 0x000000ee0500720c */ /* 0x040fe40003f66270 */
[----:B------:R-:W-:-:S02]  /*4800*/  ISETP.GE.AND P2, PT, R5, R237, PT ;  /* 0x000000ed0500720c */ /* 0x000fc40003f46270 */
[C---:B------:R-:W-:Y:S02]  /*4810*/  ISETP.LT.OR P1, PT, R5.reuse, R236, P1 ;  /* 0x000000ec0500720c */ /* 0x040fe40000f21670 */
[C---:B------:R-:W-:Y:S02]  /*4820*/  ISETP.LT.OR P5, PT, R5.reuse, R235, P5 ;  /* 0x000000eb0500720c */ /* 0x040fe40002fa1670 */
[C---:B------:R-:W-:Y:S02]  /*4830*/  ISETP.LT.OR P3, PT, R5.reuse, R234, P3 ;  /* 0x000000ea0500720c */ /* 0x040fe40001f61670 */
[----:B------:R-:W-:Y:S02]  /*4840*/  ISETP.LT.OR P2, PT, R5, R232, P2 ;  /* 0x000000e80500720c */ /* 0x000fe40001741670 */
[----:B------:R-:W-:Y:S02]  /*4850*/  IADD3 R5, R4, 0x38, RZ ;  /* 0x0000003804057810 */ /* 0x000fe40007ffe0ff */
[----:B------:R-:W-:-:S02]  /*4860*/  FSEL R148, R22, -INF , !P0 ;  /* 0xff80000016947808 */ /* 0x000fc40004000000 */
[C---:B------:R-:W-:Y:S02]  /*4870*/  ISETP.GE.AND P0, PT, R5.reuse, R238, PT ;  /* 0x000000ee0500720c */ /* 0x040fe40003f06270 */
[----:B------:R-:W-:Y:S02]  /*4880*/  IADD3 R4, R4, 0x39, RZ ;  /* 0x0000003904047810 */ /* 0x000fe40007ffe0ff */
[----:B------:R-:W-:Y:S02]  /*4890*/  ISETP.LT.OR P0, PT, R5, R234, P0 ;  /* 0x000000ea0500720c */ /* 0x000fe40000701670 */
[----:B------:R-:W-:Y:S02]  /*48a0*/  FSEL R139, R34, -INF , !P6 ;  /* 0xff800000228b7808 */ /* 0x000fe40007000000 */
[----:B------:R-:W-:Y:S02]  /*48b0*/  FSEL R138, R8, -INF , !P0 ;  /* 0xff800000088a7808 */ /* 0x000fe40004000000 */
[----:B------:R-:W-:-:S02]  /*48c0*/  ISETP.GE.AND P0, PT, R4, R237, PT ;  /* 0x000000ed0400720c */ /* 0x000fc40003f06270 */
[----:B------:R-:W-:Y:S02]  /*48d0*/  FSEL R142, R20, -INF , !P4 ;  /* 0xff800000148e7808 */ /* 0x000fe40006000000 */
[----:B------:R-:W-:Y:S02]  /*48e0*/  ISETP.LT.OR P0, PT, R4, R232, P0 ;  /* 0x000000e80400720c */ /* 0x000fe40000701670 */
[----:B------:R-:W-:Y:S02]  /*48f0*/  FSEL R131, R33, -INF , !P1 ;  /* 0xff80000021837808 */ /* 0x000fe40004800000 */
[----:B------:R-:W-:Y:S02]  /*4900*/  FSEL R144, R11, -INF , !P0 ;  /* 0xff8000000b907808 */ /* 0x000fe40004000000 */
[----:B------:R-:W-:Y:S02]  /*4910*/  PLOP3.LUT P0, PT, PT, PT, UP0, 0x80, 0x0 ;  /* 0x000000000000781c */ /* 0x000fe40003f0f008 */
[----:B------:R-:W-:-:S02]  /*4920*/  FSEL R136, R35, -INF , !P5 ;  /* 0xff80000023887808 */ /* 0x000fc40006800000 */
[----:B------:R-:W-:Y:S02]  /*4930*/  FSEL R140, R21, -INF , !P3 ;  /* 0xff800000158c7808 */ /* 0x000fe40005800000 */
[----:B------:R-:W-:Y:S02]  /*4940*/  FSEL R147, R23, -INF , !P2 ;  /* 0xff80000017937808 */ /* 0x000fe40005000000 */
[CC--:B------:R-:W-:Y:S02]  /*4950*/  ISETP.GE.AND P6, PT, R5.reuse, R240.reuse, PT ;  /* 0x000000f00500720c */ /* 0x0c0fe40003fc6270 */
[C---:B------:R-:W-:Y:S02]  /*4960*/  ISETP.GE.AND P4, PT, R5.reuse, R239, PT ;  /* 0x000000ef0500720c */ /* 0x040fe40003f86270 */
[----:B------:R-:W-:Y:S02]  /*4970*/  ISETP.GE.AND P1, PT, R5, R237, PT ;  /* 0x000000ed0500720c */ /* 0x000fe40003f26270 */
        /* <DEDUP_REMOVED lines=8> */
[----:B------:R-:W-:Y:S02]  /*4a00*/  ISETP.LT.OR P2, PT, R4, R234, P2 ;  /* 0x000000ea0400720c */ /* 0x000fe40001741670 */
[----:B------:R-:W-:Y:S02]  /*4a10*/  FSEL R146, R10, -INF , !P1 ;  /* 0xff8000000a927808 */ /* 0x000fe40004800000 */
[----:B------:R-:W-:Y:S02]  /*4a20*/  FSEL R137, R9, -INF , !P2 ;  /* 0xff80000009897808 */ /* 0x000fe40005000000 */
[----:B------:R-:W-:Y:S02]  /*4a30*/  FSEL R128, R12, -INF , !P6 ;  /* 0xff8000000c807808 */ /* 0x000fe40007000000 */
[----:B------:R-:W-:-:S02]  /*4a40*/  FSEL R130, R14, -INF , !P4 ;  /* 0xff8000000e827808 */ /* 0x000fc40006000000 */
[----:B------:R-:W-:Y:S02]  /*4a50*/  FSEL R23, R13, -INF , !P5 ;  /* 0xff8000000d177808 */ /* 0x000fe40006800000 */
[----:B------:R-:W-:Y:S01]  /*4a60*/  FSEL R129, R15, -INF , !P3 ;  /* 0xff8000000f817808 */ /* 0x000fe20005800000 */
[----:B------:R-:W-:Y:S05]  /*4a70*/  @!P0 BRA `(.L_x_431) ;  /* 0x000001c000008947 */ /* 0x000fea0003800000 */
[----:B------:R-:W-:-:S04]  /*4a80*/  UIADD3 UR13, UR8, -0x2, URZ ;  /* 0xfffffffe080d7890 */ /* 0x000fc8000fffe03f */
[----:B------:R-:W-:Y:S02]  /*4a90*/  USHF.R.S32.HI UR5, URZ, 0x1f, UR13 ;  /* 0x0000001f3f057899 */ /* 0x000fe4000801140d */
[----:B------:R-:W-:Y:S01]  /*4aa0*/  UIMAD UR23, UR23, UR13, URZ ;  /* 0x0000000d171772a4 */ /* 0x000fe2000f8e023f */
[----:B------:R-:W-:Y:S01]  /*4ab0*/  IMAD.WIDE.U32 R4, R163, UR13, R164 ;  /* 0x0000000da3047c25 */ /* 0x000fe2000f8e00a4 */
[----:B------:R-:W-:Y:S02]  /*4ac0*/  USHF.L.U32 UR13, UR6, 0x5, URZ ;  /* 0x00000005060d7899 */ /* 0x000fe4000800063f */
[----:B------:R-:W-:Y:S02]  /*4ad0*/  UIMAD UR5, UR5, UR25, UR23 ;  /* 0x00000019050572a4 */ /* 0x000fe4000f8e0217 */
[----:B------:R-:W-:-:S04]  /*4ae0*/  LEA R8, P2, R4, c[0x0][0x168], 0x1 ;  /* 0x00005a0004087a11 */ /* 0x000fc800078408ff */
[----:B------:R-:W-:Y:S01]  /*4af0*/  IADD3 R5, R5, UR5, RZ ;  /* 0x0000000505057c10 */ /* 0x000fe2000fffe0ff */
[----:B------:R-:W-:Y:S01]  /*4b00*/  USHF.L.U64.HI UR5, UR6, 0x5, UR7 ;  /* 0x0000000506057899 */ /* 0x000fe20008010207 */
        /* <DEDUP_REMOVED lines=8> */
[----:B------:R-:W-:-:S02]  /*4b90*/  IADD3 R10, P1, R4, UR13, RZ ;  /* 0x0000000d040a7c10 */ /* 0x000fc4000ff3e0ff */
        /* <DEDUP_REMOVED lines=10> */
.L_x_431:
[----:B------:R-:W-:Y:S01]  /*4c40*/  FMNMX.FTZ R135, R60, R57, !PT ;  /* 0x000000393c877209 */ /* 0x000fe20007810000 */
[----:B------:R-:W-:Y:S01]  /*4c50*/  STL [R1+0xa8], R219 ;  /* 0x0000a8db01007387 */ /* 0x000fe20000100800 */
[----:B-1----:R-:W-:-:S02]  /*4c60*/  FMNMX.FTZ R4, R73, R67, !PT ;  /* 0x0000004349047209 */ /* 0x002fc40007810000 */
        /* <DEDUP_REMOVED lines=24> */
[----:B------:R-:W-:Y:S02]  /*4df0*/  SHF.L.U32 R213, R0, 0x1, RZ ;  /* 0x0000000100d57819 */ /* 0x000fe400000006ff */
[----:B------:R-:W-:Y:S02]  /*4e00*/  FMNMX.FTZ R135, R131, R135, !PT ;  /* 0x0000008783877209 */ /* 0x000fe40007810000 */
[----:B------:R-:W-:Y:S01]  /*4e10*/  LEA R216, R2, R213, 0x1 ;  /* 0x000000d502d87211 */ /* 0x000fe200078e08ff */
[----:B------:R-:W-:Y:S01]  /*4e20*/  IMAD R214, R3, 0x2, R213 ;  /* 0x0000000203d67824 */ /* 0x000fe200078e02d5 */
[----:B------:R-:W-:Y:S01]  /*4e30*/  FMNMX.FTZ R135, R128, R135, !PT ;  /* 0x0000008780877209 */ /* 0x000fe20007810000 */
[----:B------:R-:W-:Y:S02]  /*4e40*/  LDSM.16.MT88.4 R44, [R213+0xc800] ;  /* 0x00c80000d52c783b */ /* 0x000fe40000004200 */
[----:B------:R-:W-:Y:S01]  /*4e50*/  IMAD R215, R2, 0x2, R214 ;  /* 0x0000000202d77824 */ /* 0x000fe200078e02d6 */
[----:B------:R-:W-:Y:S01]  /*4e60*/  FMNMX.FTZ R135, R23, R135, !PT ;  /* 0x0000008717877209 */ /* 0x000fe20007810000 */
[----:B------:R-:W-:Y:S04]  /*4e70*/  LDSM.16.MT88.4 R24, [R214+0xc000] ;  /* 0x00c00000d618783b */ /* 0x000fe80000004200 */
[----:B------:R-:W1:Y:S04]  /*4e80*/  SHFL.BFLY PT, R5, R135, 0x2, 0x1f ;  /* 0x0c401f0087057f89 */ /* 0x000e6800000e0000 */
[----:B------:R-:W-:Y:S04]  /*4e90*/  LDSM.16.MT88.4 R32, [R216+0xc000] ;  /* 0x00c00000d820783b */ /* 0x000fe80000004200 */
[----:B------:R-:W-:Y:S04]  /*4ea0*/  LDSM.16.MT88.4 R84, [R215+0xe000] ;  /* 0x00e00000d754783b */ /* 0x000fe80000004200 */
[----:B------:R-:W-:Y:S01]  /*4eb0*/  LDSM.16.MT88.4 R40, [R214+0xc800] ;  /* 0x00c80000d628783b */ /* 0x000fe20000004200 */
[----:B-1----:R-:W-:-:S02]  /*4ec0*/  FMNMX.FTZ R135, R135, R5, !PT ;  /* 0x0000000587877209 */ /* 0x002fc40007810000 */
[----:B------:R-:W-:Y:S02]  /*4ed0*/  FMNMX.FTZ R5, R139, R4, !PT ;  /* 0x000000048b057209 */ /* 0x000fe40007810000 */
[----:B------:R-:W-:Y:S01]  /*4ee0*/  FMNMX.FTZ R4, R75, R74, !PT ;  /* 0x0000004a4b047209 */ /* 0x000fe20007810000 */
[----:B------:R-:W1:Y:S01]  /*4ef0*/  SHFL.BFLY PT, R6, R135, 0x1, 0x1f ;  /* 0x0c201f0087067f89 */ /* 0x000e6200000e0000 */
[----:B------:R-:W-:Y:S02]  /*4f00*/  FMNMX.FTZ R5, R136, R5, !PT ;  /* 0x0000000588057209 */ /* 0x000fe40007810000 */
[----:B------:R-:W-:Y:S02]  /*4f10*/  FMNMX.FTZ R4, R69, R4, !PT ;  /* 0x0000000445047209 */ /* 0x000fe40007810000 */
[----:B------:R-:W-:Y:S02]  /*4f20*/  FMNMX.FTZ R134, R130, R5, !PT ;  /* 0x0000000582867209 */ /* 0x000fe40007810000 */
[----:B------:R-:W-:-:S02]  /*4f30*/  FMNMX.FTZ R4, R68, R4, !PT ;  /* 0x0000000444047209 */ /* 0x000fc40007810000 */
[----:B------:R-:W-:Y:S02]  /*4f40*/  FMNMX.FTZ R134, R129, R134, !PT ;  /* 0x0000008681867209 */ /* 0x000fe40007810000 */
[----:B------:R-:W-:-:S03]  /*4f50*/  FMNMX.FTZ R4, R65, R4, !PT ;  /* 0x0000000441047209 */ /* 0x000fc60007810000 */
[----:B------:R-:W2:Y:S01]  /*4f60*/  SHFL.BFLY PT, R7, R134, 0x2, 0x1f ;  /* 0x0c401f0086077f89 */ /* 0x000ea200000e0000 */
        /* <DEDUP_REMOVED lines=10> */
[----:B--2---:R-:W-:Y:S01]  /*5010*/  FMNMX.FTZ R134, R134, R7, !PT ;  /* 0x0000000786867209 */ /* 0x004fe20007810000 */
[--C-:B------:R-:W-:Y:S01]  /*5020*/  FFMA.FTZ R4, R60, c[0x0][0x23c], -R22.reuse ;  /* 0x00008f003c047a23 */ /* 0x100fe20000010816 */
[----:B------:R-:W-:Y:S01]  /*5030*/  FMNMX.FTZ R133, R152, R5, !PT ;  /* 0x0000000598857209 */ /* 0x000fe20007810000 */
[--C-:B------:R-:W-:Y:S02]  /*5040*/  FFMA.FTZ R5, R59, c[0x0][0x23c], -R22.reuse ;  /* 0x00008f003b057a23 */ /* 0x100fe40000010816 */
[----:B------:R1:W-:Y:S01]  /*5050*/  MUFU.EX2 R201, R4 ;  /* 0x0000000400c97308 */ /* 0x0003e20000000800 */
[----:B------:R-:W-:Y:S01]  /*5060*/  FMNMX.FTZ R133, R142, R133, !PT ;  /* 0x000000858e857209 */ /* 0x000fe20007810000 */
[----:B------:R-:W2:Y:S01]  /*5070*/  SHFL.BFLY PT, R7, R134, 0x1, 0x1f ;  /* 0x0c201f0086077f89 */ /* 0x000ea200000e0000 */
[----:B------:R-:W-:-:S02]  /*5080*/  FFMA.FTZ R6, R57, c[0x0][0x23c], -R22 ;  /* 0x00008f0039067a23 */ /* 0x000fc40000010816 */
[----:B------:R-:W-:-:S03]  /*5090*/  FMNMX.FTZ R133, R140, R133, !PT ;  /* 0x000000858c857209 */ /* 0x000fc60007810000 */
[----:B------:R3:W-:Y:S01]  /*50a0*/  MUFU.EX2 R191, R5 ;  /* 0x0000000500bf7308 */ /* 0x0007e20000000800 */
[----:B------:R-:W-:-:S04]  /*50b0*/  FMNMX.FTZ R133, R138, R133, !PT ;  /* 0x000000858a857209 */ /* 0x000fc80007810000 */
[----:B------:R-:W-:Y:S02]  /*50c0*/  FMNMX.FTZ R133, R137, R133, !PT ;  /* 0x0000008589857209 */ /* 0x000fe40007810000 */
[----:B-1----:R-:W-:Y:S01]  /*50d0*/  FMNMX.FTZ R4, R81, R80, !PT ;  /* 0x0000005051047209 */ /* 0x002fe20007810000 */
[----:B------:R1:W4:Y:S03]  /*50e0*/  MUFU.EX2 R200, R6 ;  /* 0x0000000600c87308 */ /* 0x0003260000000800 */
[----:B------:R-:W-:-:S04]  /*50f0*/  FMNMX.FTZ R4, R71, R4, !PT ;  /* 0x0000000447047209 */ /* 0x000fc80007810000 */
[----:B------:R-:W-:Y:S01]  /*5100*/  FMNMX.FTZ R4, R70, R4, !PT ;  /* 0x0000000446047209 */ /* 0x000fe20007810000 */
[----:B---3--:R-:W-:Y:S01]  /*5110*/  FFMA.FTZ R5, R58, c[0x0][0x23c], -R22 ;  /* 0x00008f003a057a23 */ /* 0x008fe20000010816 */
[----:B--2---:R-:W-:Y:S02]  /*5120*/  FMNMX.FTZ R134, R134, R7, !PT ;  /* 0x0000000786867209 */ /* 0x004fe40007810000 */
[----:B------:R-:W-:Y:S01]  /*5130*/  FMNMX.FTZ R4, R77, R4, !PT ;  /* 0x000000044d047209 */ /* 0x000fe20007810000 */
[----:B------:R2:W3:Y:S01]  /*5140*/  MUFU.EX2 R95, R5 ;  /* 0x00000005005f7308 */ /* 0x0004e20000000800 */
[C---:B------:R-:W-:Y:S01]  /*5150*/  FSETP.NEU.FTZ.AND P1, PT, R134.reuse, -INF , PT ;  /* 0xff8000008600780b */ /* 0x040fe20003f3d000 */
[----:B------:R-:W-:Y:S01]  /*5160*/  FMUL.FTZ R21, R134, c[0x0][0x23c] ;  /* 0x00008f0086157a20 */ /* 0x000fe20000410000 */
[----:B------:R-:W-:Y:S01]  /*5170*/  FMNMX.FTZ R4, R79, R4, !PT ;  /* 0x000000044f047209 */ /* 0x000fe20007810000 */
[----:B-1----:R-:W1:Y:S01]  /*5180*/  SHFL.BFLY PT, R6, R133, 0x2, 0x1f ;  /* 0x0c401f0085067f89 */ /* 0x002e6200000e0000 */
[----:B----4-:R-:W-:-:S02]  /*5190*/  F2FP.PACK_AB R16, R200, R201 ;  /* 0x000000c9c810723e */ /* 0x010fc400000000ff */
[----:B------:R-:W-:Y:S02]  /*51a0*/  FMNMX.FTZ R4, R76, R4, !PT ;  /* 0x000000044c047209 */ /* 0x000fe40007810000 */
[----:B------:R-:W-:Y:S02]  /*51b0*/  FSEL R21, R21, RZ, P1 ;  /* 0x000000ff15157208 */ /* 0x000fe40000800000 */
[----:B--2---:R-:W-:Y:S01]  /*51c0*/  FMNMX.FTZ R5, R78, R4, !PT ;  /* 0x000000044e057209 */ /* 0x004fe20007810000 */
[----:B------:R-:W-:Y:S01]  /*51d0*/  FFMA.FTZ R4, R56, c[0x0][0x23c], -R22 ;  /* 0x00008f0038047a23 */ /* 0x000fe20000010816 */
[----:B---3--:R-:W-:Y:S01]  /*51e0*/  F2FP.PACK_AB R18, R95, R191 ;  /* 0x000000bf5f12723e */ /* 0x008fe200000000ff */
[----:B------:R-:W-:Y:S01]  /*51f0*/  LDSM.16.MT88.4 R56, [R215+0xc000] ;  /* 0x00c00000d738783b */ /* 0x000fe20000004200 */
[----:B------:R-:W-:Y:S01]  /*5200*/  FMNMX.FTZ R5, R162, R5, !PT ;  /* 0x00000005a2057209 */ /* 0x000fe20007810000 */
[----:B------:R2:W-:Y:S03]  /*5210*/  MUFU.EX2 R9, R4 ;  /* 0x0000000400097308 */ /* 0x0005e60000000800 */
[----:B------:R-:W-:-:S04]  /*5220*/  FMNMX.FTZ R5, R161, R5, !PT ;  /* 0x00000005a1057209 */ /* 0x000fc80007810000 */
[----:B------:R-:W-:Y:S02]  /*5230*/  FMNMX.FTZ R5, R156, R5, !PT ;  /* 0x000000059c057209 */ /* 0x000fe40007810000 */
[----:B-1----:R-:W-:Y:S02]  /*5240*/  FMNMX.FTZ R133, R133, R6, !PT ;  /* 0x0000000685857209 */ /* 0x002fe40007810000 */
[----:B------:R-:W-:-:S04]  /*5250*/  FMNMX.FTZ R5, R153, R5, !PT ;  /* 0x0000000599057209 */ /* 0x000fc80007810000 */
[----:B------:R-:W-:Y:S01]  /*5260*/  FMNMX.FTZ R5, R148, R5, !PT ;  /* 0x0000000594057209 */ /* 0x000fe20007810000 */
[----:B--2---:R-:W-:-:S03]  /*5270*/  FFMA.FTZ R4, R50, c[0x0][0x23c], -R22 ;  /* 0x00008f0032047a23 */ /* 0x004fc60000010816 */
[----:B------:R-:W-:Y:S01]  /*5280*/  FMNMX.FTZ R5, R147, R5, !PT ;  /* 0x0000000593057209 */ /* 0x000fe20007810000 */
[----:B------:R1:W-:Y:S03]  /*5290*/  MUFU.EX2 R92, R4 ;  /* 0x00000004005c7308 */ /* 0x0003e60000000800 */
[----:B------:R-:W-:Y:S02]  /*52a0*/  FMNMX.FTZ R132, R146, R5, !PT ;  /* 0x0000000592847209 */ /* 0x000fe40007810000 */
[----:B------:R-:W2:Y:S02]  /*52b0*/  SHFL.BFLY PT, R5, R133, 0x1, 0x1f ;  /* 0x0c201f0085057f89 */ /* 0x000ea400000e0000 */
[----:B------:R-:W-:-:S05]  /*52c0*/  FMNMX.FTZ R132, R144, R132, !PT ;  /* 0x0000008490847209 */ /* 0x000fca0007810000 */
[----:B------:R-:W3:Y:S01]  /*52d0*/  SHFL.BFLY PT, R6, R132, 0x2, 0x1f ;  /* 0x0c401f0084067f89 */ /* 0x000ee200000e0000 */
[----:B-1----:R-:W-:-:S04]  /*52e0*/  FFMA.FTZ R4, R49, c[0x0][0x23c], -R22 ;  /* 0x00008f0031047a23 */ /* 0x002fc80000010816 */
[----:B------:R1:W-:Y:S01]  /*52f0*/  MUFU.EX2 R242, R4 ;  /* 0x0000000400f27308 */ /* 0x0003e20000000800 */
[----:B--2---:R-:W-:-:S04]  /*5300*/  FMNMX.FTZ R133, R133, R5, !PT ;  /* 0x0000000585857209 */ /* 0x004fc80007810000 */
[C---:B------:R-:W-:Y:S01]  /*5310*/  FSETP.NEU.FTZ.AND P1, PT, R133.reuse, -INF , PT ;  /* 0xff8000008500780b */ /* 0x040fe20003f3d000 */
[----:B------:R-:W-:Y:S02]  /*5320*/  FMUL.FTZ R20, R133, c[0x0][0x23c] ;  /* 0x00008f0085147a20 */ /* 0x000fe40000410000 */
[----:B-1----:R-:W-:Y:S01]  /*5330*/  FFMA.FTZ R4, R48, c[0x0][0x23c], -R22 ;  /* 0x00008f0030047a23 */ /* 0x002fe20000010816 */
[----:B---3--:R-:W-:Y:S02]  /*5340*/  FMNMX.FTZ R132, R132, R6, !PT ;  /* 0x0000000684847209 */ /* 0x008fe40007810000 */
[----:B------:R-:W-:Y:S01]  /*5350*/  FSEL R20, R20, RZ, P1 ;  /* 0x000000ff14147208 */ /* 0x000fe20000800000 */
[----:B------:R1:W-:Y:S02]  /*5360*/  MUFU.EX2 R252, R4 ;  /* 0x0000000400fc7308 */ /* 0x0003e40000000800 */
[----:B------:R-:W2:Y:S01]  /*5370*/  SHFL.BFLY PT, R5, R132, 0x1, 0x1f ;  /* 0x0c201f0084057f89 */ /* 0x000ea200000e0000 */
[----:B-1----:R-:W-:-:S05]  /*5380*/  FFMA.FTZ R4, R73, c[0x0][0x23c], -R21 ;  /* 0x00008f0049047a23 */ /* 0x002fca0000010815 */
[----:B------:R1:W-:Y:S01]  /*5390*/  MUFU.EX2 R189, R4 ;  /* 0x0000000400bd7308 */ /* 0x0003e20000000800 */
[----:B--2---:R-:W-:Y:S01]  /*53a0*/  FMNMX.FTZ R132, R132, R5, !PT ;  /* 0x0000000584847209 */ /* 0x004fe20007810000 */
[----:B------:R-:W-:-:S03]  /*53b0*/  FFMA.FTZ R5, R65, c[0x0][0x23c], -R20 ;  /* 0x00008f0041057a23 */ /* 0x000fc60000010814 */
[----:B------:R-:W-:-:S03]  /*53c0*/  FSETP.NEU.FTZ.AND P1, PT, R132, -INF , PT ;  /* 0xff8000008400780b */ /* 0x000fc60003f3d000 */
[----:B------:R-:W-:Y:S01]  /*53d0*/  MUFU.EX2 R217, R5 ;  /* 0x0000000500d97308 */ /* 0x000fe20000000800 */
[----:B-1----:R-:W-:-:S07]  /*53e0*/  FFMA.FTZ R4, R67, c[0x0][0x23c], -R21 ;  /* 0x00008f0043047a23 */ /* 0x002fce0000010815 */
        /* <DEDUP_REMOVED lines=9> */
[C---:B------:R-:W-:Y:S08]  /*5480*/  HMMA.16816.F32 R28, R16.reuse, R32, RZ ;  /* 0x00000020101c723c */ /* 0x040ff000000018ff */
[----:B------:R-:W-:Y:S01]  /*5490*/  HMMA.16816.F32 R124, R16, R56, RZ ;  /* 0x00000038107c723c */ /* 0x000fe200000018ff */
[----:B-1----:R-:W-:-:S02]  /*54a0*/  FFMA.FTZ R4, R61, c[0x0][0x23c], -R21 ;  /* 0x00008f003d047a23 */ /* 0x002fc40000010815 */
[----:B------:R-:W1:Y:S02]  /*54b0*/  LDSM.16.MT88.4 R60, [R213+0xe000] ;  /* 0x00e00000d53c783b */ /* 0x000e640000004200 */
[----:B------:R2:W-:Y:S02]  /*54c0*/  MUFU.EX2 R202, R4 ;  /* 0x0000000400ca7308 */ /* 0x0005e40000000800 */
[----:B--2---:R-:W-:-:S06]  /*54d0*/  FFMA.FTZ R4, R54, c[0x0][0x23c], -R21 ;  /* 0x00008f0036047a23 */ /* 0x004fcc0000010815 */
[----:B------:R2:W-:Y:S02]  /*54e0*/  MUFU.EX2 R10, R4 ;  /* 0x00000004000a7308 */ /* 0x0005e40000000800 */
[----:B--2---:R-:W-:Y:S02]  /*54f0*/  FFMA.FTZ R4, R51, c[0x0][0x23c], -R21 ;  /* 0x00008f0033047a23 */ /* 0x004fe40000010815 */
[----:B------:R-:W2:Y:S01]  /*5500*/  LDSM.16.MT88.4 R48, [R213+0xc000] ;  /* 0x00c00000d530783b */ /* 0x000ea20000004200 */
[----:B-1----:R-:W-:Y:S03]  /*5510*/  HMMA.16816.F32 R116, R16, R60, RZ ;  /* 0x0000003c1074723c */ /* 0x002fe600000018ff */
[----:B------:R1:W-:Y:S02]  /*5520*/  MUFU.EX2 R97, R4 ;  /* 0x0000000400617308 */ /* 0x0003e40000000800 */
[----:B-1----:R-:W-:-:S06]  /*5530*/  FFMA.FTZ R4, R75, c[0x0][0x23c], -R20 ;  /* 0x00008f004b047a23 */ /* 0x002fcc0000010814 */
[----:B------:R1:W-:Y:S02]  /*5540*/  MUFU.EX2 R182, R4 ;  /* 0x0000000400b67308 */ /* 0x0003e40000000800 */
[--C-:B-1----:R-:W-:Y:S02]  /*5550*/  FFMA.FTZ R4, R74, c[0x0][0x23c], -R20.reuse ;  /* 0x00008f004a047a23 */ /* 0x102fe40000010814 */
[----:B------:R-:W1:Y:S04]  /*5560*/  LDSM.16.MT88.4 R72, [R216+0xc800] ;  /* 0x00c80000d848783b */ /* 0x000e680000004200 */
[----:B------:R3:W4:Y:S02]  /*5570*/  MUFU.EX2 R181, R4 ;  /* 0x0000000400b57308 */ /* 0x0007240000000800 */
[----:B---3--:R-:W-:Y:S01]  /*5580*/  FFMA.FTZ R4, R69, c[0x0][0x23c], -R20 ;  /* 0x00008f0045047a23 */ /* 0x008fe20000010814 */
[----:B----4-:R-:W-:-:S05]  /*5590*/  F2FP.PACK_AB R12, R181, R182 ;  /* 0x000000b6b50c723e */ /* 0x010fca00000000ff */
[----:B------:R3:W-:Y:S02]  /*55a0*/  MUFU.EX2 R183, R4 ;  /* 0x0000000400b77308 */ /* 0x0007e40000000800 */
[----:B---3--:R-:W-:-:S06]  /*55b0*/  FFMA.FTZ R4, R68, c[0x0][0x23c], -R20 ;  /* 0x00008f0044047a23 */ /* 0x008fcc0000010814 */
[----:B------:R3:W4:Y:S02]  /*55c0*/  MUFU.EX2 R241, R4 ;  /* 0x0000000400f17308 */ /* 0x0007240000000800 */
[----:B---3--:R-:W-:Y:S01]  /*55d0*/  FMUL.FTZ R4, R132, c[0x0][0x23c] ;  /* 0x00008f0084047a20 */ /* 0x008fe20000410000 */
[----:B----4-:R-:W-:-:S04]  /*55e0*/  F2FP.PACK_AB R14, R241, R183 ;  /* 0x000000b7f10e723e */ /* 0x010fc800000000ff */
[----:B------:R-:W-:Y:S01]  /*55f0*/  FSEL R0, R4, RZ, P1 ;  /* 0x000000ff04007208 */ /* 0x000fe20000800000 */
[----:B------:R-:W-:-:S04]  /*5600*/  FFMA.FTZ R4, R64, c[0x0][0x23c], -R20 ;  /* 0x00008f0040047a23 */ /* 0x000fc80000010814 */
[----:B------:R3:W-:Y:S01]  /*5610*/  MUFU.EX2 R94, R4 ;  /* 0x00000004005e7308 */ /* 0x0007e20000000800 */
[----:B------:R-:W-:-:S07]  /*5620*/  FFMA.FTZ R3, R71, c[0x0][0x23c], -R0 ;  /* 0x00008f0047037a23 */ /* 0x000fce0000010800 */
[----:B------:R4:W1:Y:S01]  /*5630*/  MUFU.EX2 R93, R3 ;  /* 0x00000003005d7308 */ /* 0x0008620000000800 */
[----:B---3--:R-:W-:-:S07]  /*5640*/  FFMA.FTZ R4, R81, c[0x0][0x23c], -R0 ;  /* 0x00008f0051047a23 */ /* 0x008fce0000010800 */
[----:B------:R3:W-:Y:S01]  /*5650*/  MUFU.EX2 R180, R4 ;  /* 0x0000000400b47308 */ /* 0x0007e20000000800 */
[--C-:B----4-:R-:W-:Y:S01]  /*5660*/  FFMA.FTZ R3, R70, c[0x0][0x23c], -R0.reuse ;  /* 0x00008f0046037a23 */ /* 0x110fe20000010800 */
[-C--:B-1----:R-:W-:Y:S01]  /*5670*/  MOV R2, R93.reuse ;  /* 0x0000005d00027202 */ /* 0x082fe20000000f00 */
[C---:B--2---:R-:W-:Y:S05]  /*5680*/  HMMA.16816.F32 R68, R16.reuse, R48, RZ ;  /* 0x000000301044723c */ /* 0x044fea00000018ff */
[----:B------:R1:W2:Y:S01]  /*5690*/  MUFU.EX2 R8, R3 ;  /* 0x0000000300087308 */ /* 0x0002a20000000800 */
[----:B---3--:R-:W-:Y:S02]  /*56a0*/  FFMA.FTZ R4, R80, c[0x0][0x23c], -R0 ;  /* 0x00008f0050047a23 */ /* 0x008fe40000010800 */
[----:B------:R-:W3:Y:S05]  /*56b0*/  LDSM.16.MT88.4 R80, [R214+0xe000] ;  /* 0x00e00000d650783b */ /* 0x000eea0000004200 */
[----:B------:R-:W4:Y:S01]  /*56c0*/  MUFU.EX2 R163, R4 ;  /* 0x0000000400a37308 */ /* 0x000f220000000800 */
[----:B-1----:R-:W-:Y:S01]  /*56d0*/  FFMA.FTZ R3, R52, c[0x0][0x23c], -R20 ;  /* 0x00008f0034037a23 */ /* 0x002fe20000010814 */
[----:B--2---:R-:W-:Y:S01]  /*56e0*/  F2FP.PACK_AB R15, R8, R93 ;  /* 0x0000005d080f723e */ /* 0x004fe200000000ff */
[----:B------:R-:W-:Y:S05]  /*56f0*/  HMMA.16816.F32 R52, R16, R24, RZ ;  /* 0x000000181034723c */ /* 0x000fea00000018ff */
[----:B------:R1:W-:Y:S01]  /*5700*/  MUFU.EX2 R219, R3 ;  /* 0x0000000300db7308 */ /* 0x0003e20000000800 */
[----:B----4-:R-:W-:-:S07]  /*5710*/  F2FP.PACK_AB R13, R163, R180 ;  /* 0x000000b4a30d723e */ /* 0x010fce00000000ff */
[----:B------:R-:W-:Y:S01]  /*5720*/  HMMA.16816.F32 R36, R12, R24, RZ ;  /* 0x000000180c24723c */ /* 0x000fe200000018ff */
[----:B-1----:R-:W-:-:S04]  /*5730*/  FFMA.FTZ R3, R66, c[0x0][0x23c], -R20 ;  /* 0x00008f0042037a23 */ /* 0x002fc80000010814 */
[----:B------:R1:W2:Y:S02]  /*5740*/  MUFU.EX2 R243, R3 ;  /* 0x0000000300f37308 */ /* 0x0002a40000000800 */
[----:B------:R-:W-:Y:S01]  /*5750*/  IMAD.MOV.U32 R25, RZ, RZ, R8 ;  /* 0x000000ffff197224 */ /* 0x000fe200078e0008 */
[C---:B------:R-:W-:Y:S07]  /*5760*/  HMMA.16816.F32 R64, R12.reuse, R48, RZ ;  /* 0x000000300c40723c */ /* 0x040fee00000018ff */
[----:B------:R-:W-:Y:S01]  /*5770*/  IMAD.MOV.U32 R48, RZ, RZ, R10 ;  /* 0x000000ffff307224 */ /* 0x000fe200078e000a */
[----:B------:R-:W-:Y:S01]  /*5780*/  HMMA.16816.F32 R88, R12, R32, RZ ;  /* 0x000000200c58723c */ /* 0x000fe200000018ff */
[----:B------:R-:W-:-:S02]  /*5790*/  MOV R49, R9 ;  /* 0x0000000900317202 */ /* 0x000fc40000000f00 */
[----:B------:R-:W-:Y:S01]  /*57a0*/  F2FP.PACK_AB R9, R202, R212 ;  /* 0x000000d4ca09723e */ /* 0x000fe200000000ff */
[----:B-1----:R-:W-:Y:S01]  /*57b0*/  FFMA.FTZ R3, R77, c[0x0][0x23c], -R0 ;  /* 0x00008f004d037a23 */ /* 0x002fe20000010800 */
[----:B--2---:R-:W-:Y:S02]  /*57c0*/  F2FP.PACK_AB R6, R243, R219 ;  /* 0x000000dbf306723e */ /* 0x004fe400000000ff */
[----:B------:R-:W-:Y:S01]  /*57d0*/  F2FP.PACK_AB R8, R92, R49 ;  /* 0x000000315c08723e */ /* 0x000fe200000000ff */
[----:B------:R1:W-:Y:S01]  /*57e0*/  MUFU.EX2 R218, R3 ;  /* 0x0000000300da7308 */ /* 0x0003e20000000800 */
[----:B------:R-:W-:Y:S01]  /*57f0*/  F2FP.PACK_AB R10, R252, R242 ;  /* 0x000000f2fc0a723e */ /* 0x000fe200000000ff */
[----:B------:R-:W-:Y:S01]  /*5800*/  HMMA.16816.F32 R112, R12, R60, RZ ;  /* 0x0000003c0c70723c */ /* 0x000fe200000018ff */
[----:B------:R-:W-:-:S07]  /*5810*/  F2FP.PACK_AB R11, R97, R48 ;  /* 0x00000030610b723e */ /* 0x000fce00000000ff */
[----:B------:R-:W-:Y:S01]  /*5820*/  HMMA.16816.F32 R164, R8, R40, R52 ;  /* 0x0000002808a4723c */ /* 0x000fe20000001834 */
[----:B------:R-:W2:Y:S01]  /*5830*/  LDSM.16.MT88.4 R52, [R214+0xe800] ;  /* 0x00e80000d634783b */ /* 0x000ea20000004200 */
[----:B-1----:R-:W-:-:S06]  /*5840*/  FFMA.FTZ R3, R79, c[0x0][0x23c], -R0 ;  /* 0x00008f004f037a23 */ /* 0x002fcc0000010800 */
[C---:B------:R-:W-:Y:S01]  /*5850*/  HMMA.16816.F32 R196, R8.reuse, R72, R28 ;  /* 0x0000004808c4723c */ /* 0x040fe2000000181c */
[----:B------:R-:W1:Y:S01]  /*5860*/  LDSM.16.MT88.4 R28, [R213+0xe800] ;  /* 0x00e80000d51c783b */ /* 0x000e620000004200 */
[----:B------:R4:W-:Y:S06]  /*5870*/  MUFU.EX2 R4, R3 ;  /* 0x0000000300047308 */ /* 0x0009ec0000000800 */
[----:B------:R-:W-:Y:S01]  /*5880*/  HMMA.16816.F32 R168, R8, R44, R68 ;  /* 0x0000002c08a8723c */ /* 0x000fe20000001844 */
[----:B------:R-:W-:Y:S07]  /*5890*/  LDSM.16.MT88.4 R68, [R216+0xe800] ;  /* 0x00e80000d844783b */ /* 0x000fee0000004200 */
[----:B---3--:R-:W-:Y:S01]  /*58a0*/  HMMA.16816.F32 R108, R16, R80, RZ ;  /* 0x00000050106c723c */ /* 0x008fe200000018ff */
[----:B----4-:R-:W-:-:S04]  /*58b0*/  FFMA.FTZ R3, R76, c[0x0][0x23c], -R0 ;  /* 0x00008f004c037a23 */ /* 0x010fc80000010800 */
[----:B------:R3:W4:Y:S03]  /*58c0*/  MUFU.EX2 R24, R3 ;  /* 0x0000000300187308 */ /* 0x0007260000000800 */
[C---:B------:R-:W-:Y:S08]  /*58d0*/  HMMA.16816.F32 R120, R12.reuse, R56, RZ ;  /* 0x000000380c78723c */ /* 0x040ff000000018ff */
[----:B------:R-:W-:Y:S01]  /*58e0*/  HMMA.16816.F32 R104, R12, R80, RZ ;  /* 0x000000500c68723c */ /* 0x000fe200000018ff */
[----:B---3--:R-:W-:-:S02]  /*58f0*/  FFMA.FTZ R3, R78, c[0x0][0x23c], -R0 ;  /* 0x00008f004e037a23 */ /* 0x008fc40000010800 */
[----:B------:R-:W3:Y:S05]  /*5900*/  LDSM.16.MT88.4 R76, [R216+0xe000] ;  /* 0x00e00000d84c783b */ /* 0x000eea0000004200 */
[----:B--2---:R-:W-:Y:S01]  /*5910*/  HMMA.16816.F32 R248, R8, R52, R108 ;  /* 0x0000003408f8723c */ /* 0x004fe2000000186c */
[----:B------:R2:W2:Y:S01]  /*5920*/  MUFU.EX2 R231, R3 ;  /* 0x0000000300e77308 */ /* 0x0004a20000000800 */
[----:B------:R-:W-:Y:S02]  /*5930*/  IMAD.MOV.U32 R81, RZ, RZ, R48 ;  /* 0x000000ffff517224 */ /* 0x000fe400078e0030 */
[----:B----4-:R-:W-:-:S04]  /*5940*/  IMAD.MOV.U32 R57, RZ, RZ, R24 ;  /* 0x000000ffff397224 */ /* 0x010fc800078e0018 */
[----:B-1----:R-:W-:Y:S01]  /*5950*/  HMMA.16816.F32 R204, R8, R28, R116 ;  /* 0x0000001c08cc723c */ /* 0x002fe20000001874 */
[----:B--2---:R-:W-:Y:S02]  /*5960*/  MOV R3, R4 ;  /* 0x0000000400037202 */ /* 0x004fe40000000f00 */
[----:B------:R-:W-:Y:S02]  /*5970*/  F2FP.PACK_AB R4, R94, R217 ;  /* 0x000000d95e04723e */ /* 0x000fe400000000ff */
[----:B------:R-:W-:Y:S02]  /*5980*/  F2FP.PACK_AB R5, R3, R218 ;  /* 0x000000da0305723e */ /* 0x000fe400000000ff */
[----:B------:R-:W-:-:S07]  /*5990*/  F2FP.PACK_AB R7, R231, R24 ;  /* 0x00000018e707723e */ /* 0x000fce00000000ff */
[C---:B------:R-:W-:Y:S01]  /*59a0*/  HMMA.16816.F32 R172, R4.reuse, R44, R64 ;  /* 0x0000002c04ac723c */ /* 0x040fe20000001840 */
[----:B------:R-:W1:Y:S06]  /*59b0*/  LDSM.16.MT88.4 R64, [R215+0xe800] ;  /* 0x00e80000d740783b */ /* 0x000e6c0000004200 */
[----:B------:R-:W-:Y:S01]  /*59c0*/  MOV R44, R95 ;  /* 0x0000005f002c7202 */ /* 0x000fe20000000f00 */
[----:B------:R-:W-:Y:S01]  /*59d0*/  HMMA.16816.F32 R184, R4, R72, R88 ;  /* 0x0000004804b8723c */ /* 0x000fe20000001858 */
[----:B------:R-:W-:-:S06]  /*59e0*/  IMAD.MOV.U32 R45, RZ, RZ, R94 ;  /* 0x000000ffff2d7224 */ /* 0x000fcc00078e005e */
[----:B------:R-:W-:Y:S01]  /*59f0*/  IMAD.MOV.U32 R73, RZ, RZ, R92 ;  /* 0x000000ffff497224 */ /* 0x000fe200078e005c */
[----:B------:R-:W-:Y:S04]  /*5a00*/  HMMA.16816.F32 R88, R12, R84, RZ ;  /* 0x000000540c58723c */ /* 0x000fe800000018ff */
[----:B------:R-:W-:-:S04]  /*5a10*/  MOV R80, R73 ;  /* 0x0000004900507202 */ /* 0x000fc80000000f00 */
[----:B------:R-:W-:Y:S01]  /*5a20*/  HMMA.16816.F32 R176, R4, R40, R36 ;  /* 0x0000002804b0723c */ /* 0x000fe20000001824 */
[----:B------:R-:W2:Y:S06]  /*5a30*/  LDSM.16.MT88.4 R36, [R215+0xc800] ;  /* 0x00c80000d724783b */ /* 0x000eac0000004200 */
[----:B------:R-:W-:Y:S01]  /*5a40*/  MOV R40, R97 ;  /* 0x0000006100287202 */ /* 0x000fe20000000f00 */
[----:B------:R-:W-:Y:S01]  /*5a50*/  IMAD.MOV.U32 R41, RZ, RZ, R96 ;  /* 0x000000ffff297224 */ /* 0x000fe200078e0060 */
[----:B---3--:R-:W-:Y:S08]  /*5a60*/  HMMA.16816.F32 R100, R16, R76, RZ ;  /* 0x0000004c1064723c */ /* 0x008ff000000018ff */
[----:B-1----:R-:W-:Y:S08]  /*5a70*/  HMMA.16816.F32 R88, R4, R64, R88 ;  /* 0x000000400458723c */ /* 0x002ff00000001858 */
[----:B------:R-:W-:Y:S08]  /*5a80*/  HMMA.16816.F32 R96, R12, R76, RZ ;  /* 0x0000004c0c60723c */ /* 0x000ff000000018ff */
[----:B------:R-:W-:Y:S08]  /*5a90*/  HMMA.16816.F32 R92, R16, R84, RZ ;  /* 0x00000054105c723c */ /* 0x000ff000000018ff */
[----:B------:R-:W-:Y:S01]  /*5aa0*/  MOV R84, R88 ;  /* 0x0000005800547202 */ /* 0x000fe20000000f00 */
[----:B------:R-:W-:Y:S01]  /*5ab0*/  IMAD.MOV.U32 R77, RZ, RZ, R89 ;  /* 0x000000ffff4d7224 */ /* 0x000fe200078e0059 */
[----:B------:R-:W-:Y:S01]  /*5ac0*/  MOV R76, R90 ;  /* 0x0000005a004c7202 */ /* 0x000fe20000000f00 */
[----:B------:R-:W-:Y:S01]  /*5ad0*/  IMAD.MOV.U32 R61, RZ, RZ, R91 ;  /* 0x000000ffff3d7224 */ /* 0x000fe200078e005b */
[----:B------:R-:W-:Y:S08]  /*5ae0*/  HMMA.16816.F32 R100, R8, R68, R100 ;  /* 0x000000440864723c */ /* 0x000ff00000001864 */
[----:B------:R-:W-:Y:S08]  /*5af0*/  HMMA.16816.F32 R88, R12, R62, RZ ;  /* 0x0000003e0c58723c */ /* 0x000ff000000018ff */
[----:B------:R-:W-:Y:S08]  /*5b00*/  HMMA.16816.F32 R96, R4, R68, R96 ;  /* 0x000000440460723c */ /* 0x000ff00000001860 */
[----:B------:R-:W-:Y:S01]  /*5b10*/  HMMA.16816.F32 R92, R8, R64, R92 ;  /* 0x00000040085c723c */ /* 0x000fe2000000185c */
[----:B------:R-:W-:-:S05]  /*5b20*/  MOV R56, R102 ;  /* 0x0000006600387202 */ /* 0x000fca0000000f00 */
[----:B------:R-:W-:Y:S01]  /*5b30*/  IMAD.MOV.U32 R68, RZ, RZ, R56 ;  /* 0x000000ffff447224 */ /* 0x000fe200078e0038 */
[----:B------:R-:W-:Y:S01]  /*5b40*/  MOV R56, R49 ;  /* 0x0000003100387202 */ /* 0x000fe20000000f00 */
[----:B------:R-:W-:Y:S08]  /*5b50*/  HMMA.16816.F32 R108, R4, R30, R88 ;  /* 0x0000001e046c723c */ /* 0x000ff00000001858 */
[----:B------:R-:W-:Y:S01]  /*5b60*/  HMMA.16816.F32 R88, R12, R82, RZ ;  /* 0x000000520c58723c */ /* 0x000fe200000018ff */
[----:B------:R-:W-:Y:S01]  /*5b70*/  MOV R33, R98 ;  /* 0x0000006200217202 */ /* 0x000fe20000000f00 */
[----:B------:R-:W-:-:S06]  /*5b80*/  IMAD.MOV.U32 R32, RZ, RZ, R97 ;  /* 0x000000ffff207224 */ /* 0x000fcc00078e0061 */
[----:B--2---:R-:W-:Y:S01]  /*5b90*/  HMMA.16816.F32 R192, R8, R36, R124 ;  /* 0x0000002408c0723c */ /* 0x004fe2000000187c */
[----:B------:R-:W-:Y:S01]  /*5ba0*/  IMAD.MOV.U32 R203, RZ, RZ, R94 ;  /* 0x000000ffffcb7224 */ /* 0x000fe200078e005e */
[----:B------:R-:W-:Y:S01]  /*5bb0*/  MOV R85, R95 ;  /* 0x0000005f00557202 */ /* 0x000fe20000000f00 */
[----:B------:R-:W-:-:S05]  /*5bc0*/  IMAD.MOV.U32 R60, RZ, RZ, R92 ;  /* 0x000000ffff3c7224 */ /* 0x000fca00078e005c */
[C---:B------:R-:W-:Y:S07]  /*5bd0*/  HMMA.16816.F32 R120, R4.reuse, R36, R120 ;  /* 0x000000240478723c */ /* 0x040fee0000001878 */
[----:B------:R-:W-:Y:S01]  /*5be0*/  IMAD.MOV.U32 R37, RZ, RZ, R103 ;  /* 0x000000ffff257224 */ /* 0x000fe200078e0067 */
[----:B------:R-:W-:Y:S01]  /*5bf0*/  HMMA.16816.F32 R208, R4, R28, R112 ;  /* 0x0000001c04d0723c */ /* 0x000fe20000001870 */
[----:B------:R-:W-:-:S03]  /*5c00*/  MOV R36, R93 ;  /* 0x0000005d00247202 */ /* 0x000fc60000000f00 */
[----:B------:R-:W-:Y:S02]  /*5c10*/  MOV R69, R37 ;  /* 0x0000002500457202 */ /* 0x000fe40000000f00 */
[----:B------:R-:W-:Y:S01]  /*5c20*/  MOV R37, R25 ;  /* 0x0000001900257202 */ /* 0x000fe20000000f00 */
[----:B------:R-:W-:Y:S01]  /*5c30*/  IMAD.MOV.U32 R28, RZ, RZ, R96 ;  /* 0x000000ffff1c7224 */ /* 0x000fe200078e0060 */
[----:B------:R-:W-:Y:S01]  /*5c40*/  HMMA.16816.F32 R244, R4, R52, R104 ;  /* 0x0000003404f4723c */ /* 0x000fe20000001868 */
[----:B------:R-:W-:-:S06]  /*5c50*/  MOV R29, R99 ;  /* 0x00000063001d7202 */ /* 0x000fcc0000000f00 */
[----:B------:R-:W-:Y:S01]  /*5c60*/  MOV R53, R100 ;  /* 0x0000006400357202 */ /* 0x000fe20000000f00 */
[----:B------:R-:W-:Y:S01]  /*5c70*/  IMAD.MOV.U32 R52, RZ, RZ, R101 ;  /* 0x000000ffff347224 */ /* 0x000fe200078e0065 */
[----:B------:R-:W-:Y:S08]  /*5c80*/  HMMA.16816.F32 R112, R4, R54, R88 ;  /* 0x000000360470723c */ /* 0x000ff00000001858 */
        /* <DEDUP_REMOVED lines=9> */
[C---:B------:R-:W-:Y:S08]  /*5d20*/  HMMA.16816.F32 R92, R4.reuse, R38, R92 ;  /* 0x00000026045c723c */ /* 0x040ff0000000185c */
[C---:B------:R-:W-:Y:S08]  /*5d30*/  HMMA.16816.F32 R116, R4.reuse, R70, R88 ;  /* 0x000000460474723c */ /* 0x040ff00000001858 */
[----:B------:R-:W-:Y:S07]  /*5d40*/  HMMA.16816.F32 R124, R4, R66, R12 ;  /* 0x00000042047c723c */ /* 0x000fee000000180c */
[----:B------:R-:W-:Y:S01]  /*5d50*/  IMAD.MOV.U32 R14, RZ, RZ, R44 ;  /* 0x000000ffff0e7224 */ /* 0x000fe200078e002c */
[----:B------:R-:W-:Y:S01]  /*5d60*/  HMMA.16816.F32 R48, R16, R50, RZ ;  /* 0x000000321030723c */ /* 0x000fe200000018ff */
[----:B------:R-:W-:Y:S01]  /*5d70*/  MOV R13, R45 ;  /* 0x0000002d000d7202 */ /* 0x000fe20000000f00 */
[----:B------:R-:W-:Y:S01]  /*5d80*/  IMAD.MOV.U32 R12, RZ, RZ, R2 ;  /* 0x000000ffff0c7224 */ /* 0x000fe200078e0002 */
[----:B------:R-:W-:Y:S01]  /*5d90*/  MOV R15, R41 ;  /* 0x00000029000f7202 */ /* 0x000fe20000000f00 */
[----:B------:R-:W-:-:S04]  /*5da0*/  FFMA.FTZ R2, R160, c[0x0][0x23c], -R22 ;  /* 0x00008f00a0027a23 */ /* 0x000fc80000010816 */
[C---:B------:R-:W-:Y:S01]  /*5db0*/  HMMA.16816.F32 R4, R16.reuse, R58, RZ ;  /* 0x0000003a1004723c */ /* 0x040fe200000018ff */
[----:B------:R1:W-:Y:S07]  /*5dc0*/  MUFU.EX2 R59, R2 ;  /* 0x00000002003b7308 */ /* 0x0003ee0000000800 */
[----:B------:R-:W-:Y:S08]  /*5dd0*/  HMMA.16816.F32 R24, R16, R26, RZ ;  /* 0x0000001a1018723c */ /* 0x000ff000000018ff */
[----:B------:R-:W-:Y:S01]  /*5de0*/  HMMA.16816.F32 R48, R8, R46, R48 ;  /* 0x0000002e0830723c */ /* 0x000fe20000001830 */
[----:B-1----:R-:W-:-:S07]  /*5df0*/  FFMA.FTZ R2, R157, c[0x0][0x23c], -R22 ;  /* 0x00008f009d027a23 */ /* 0x002fce0000010816 */
[----:B------:R-:W-:Y:S08]  /*5e00*/  HMMA.16816.F32 R44, R8, R38, R4 ;  /* 0x00000026082c723c */ /* 0x000ff00000001804 */
[----:B------:R-:W-:Y:S08]  /*5e10*/  HMMA.16816.F32 R4, R16, R62, RZ ;  /* 0x0000003e1004723c */ /* 0x000ff000000018ff */
[----:B------:R-:W-:Y:S07]  /*5e20*/  HMMA.16816.F32 R88, R8, R42, R24 ;  /* 0x0000002a0858723c */ /* 0x000fee0000001818 */
[----:B------:R-:W-:Y:S01]  /*5e30*/  IMAD.MOV.U32 R27, RZ, RZ, R33 ;  /* 0x000000ffff1b7224 */ /* 0x000fe200078e0021 */
[----:B------:R-:W-:Y:S01]  /*5e40*/  MOV R26, R32 ;  /* 0x00000020001a7202 */ /* 0x000fe20000000f00 */
[----:B------:R-:W-:Y:S01]  /*5e50*/  IMAD.MOV.U32 R24, RZ, RZ, R40 ;  /* 0x000000ffff187224 */ /* 0x000fe200078e0028 */
[----:B------:R-:W-:Y:S01]  /*5e60*/  HMMA.16816.F32 R32, R16, R34, RZ ;  /* 0x000000221020723c */ /* 0x000fe200000018ff */
[----:B------:R-:W-:Y:S01]  /*5e70*/  MOV R25, R243 ;  /* 0x000000f300197202 */ /* 0x000fe20000000f00 */
[----:B------:R-:W-:Y:S01]  /*5e80*/  IMAD.MOV.U32 R58, RZ, RZ, R27 ;  /* 0x000000ffff3a7224 */ /* 0x000fe200078e001b */
[----:B------:R-:W-:Y:S01]  /*5e90*/  MOV R39, R26 ;  /* 0x0000001a00277202 */ /* 0x000fe20000000f00 */
[----:B------:R-:W-:-:S02]  /*5ea0*/  FFMA.FTZ R26, R130, c[0x0][0x23c], -R21 ;  /* 0x00008f00821a7a23 */ /* 0x000fc40000010815 */
[----:B------:R-:W-:Y:S02]  /*5eb0*/  FFMA.FTZ R27, R136, c[0x0][0x23c], -R21 ;  /* 0x00008f00881b7a23 */ /* 0x000fe40000010815 */
[----:B------:R-:W-:Y:S07]  /*5ec0*/  HMMA.16816.F32 R40, R8, R30, R4 ;  /* 0x0000001e0828723c */ /* 0x000fee0000001804 */
[--C-:B------:R-:W-:Y:S01]  /*5ed0*/  FFMA.FTZ R31, R131, c[0x0][0x23c], -R22.reuse ;  /* 0x00008f00831f7a23 */ /* 0x100fe20000010816 */
[----:B------:R-:W-:Y:S01]  /*5ee0*/  HMMA.16816.F32 R4, R16, R82, RZ ;  /* 0x000000521004723c */ /* 0x000fe200000018ff */
[----:B------:R1:W2:Y:S01]  /*5ef0*/  MUFU.EX2 R82, R2 ;  /* 0x0000000200527308 */ /* 0x0002a20000000800 */
[----:B------:R-:W-:-:S02]  /*5f00*/  FFMA.FTZ R30, R128, c[0x0][0x23c], -R22 ;  /* 0x00008f00801e7a23 */ /* 0x000fc40000010816 */
[----:B------:R-:W-:-:S04]  /*5f10*/  IMAD.MOV.U32 R128, RZ, RZ, R37 ;  /* 0x000000ffff807224 */ /* 0x000fc800078e0025 */
[----:B------:R-:W-:Y:S01]  /*5f20*/  HMMA.16816.F32 R72, R8, R74, R32 ;  /* 0x0000004a0848723c */ /* 0x000fe20000001820 */
[----:B------:R-:W-:-:S06]  /*5f30*/  IMAD.MOV.U32 R136, RZ, RZ, R128 ;  /* 0x000000ffff887224 */ /* 0x000fcc00078e0080 */
        /* <DEDUP_REMOVED lines=9> */
[----:B------:R-:W-:Y:S01]  /*5fd0*/  HMMA.16816.F32 R52, R8, R54, R4 ;  /* 0x000000360834723c */ /* 0x000fe20000001804 */
[----:B--2---:R-:W-:Y:S01]  /*5fe0*/  IMAD.MOV.U32 R130, RZ, RZ, R82 ;  /* 0x000000ffff827224 */ /* 0x004fe200078e0052 */
[----:B------:R-:W-:Y:S01]  /*5ff0*/  MOV R82, R83 ;  /* 0x0000005300527202 */ /* 0x000fe20000000f00 */
[----:B------:R-:W-:Y:S01]  /*6000*/  IMAD.MOV.U32 R62, RZ, RZ, R33 ;  /* 0x000000ffff3e7224 */ /* 0x000fe200078e0021 */
[----:B------:R-:W-:Y:S01]  /*6010*/  MOV R34, R80 ;  /* 0x0000005000227202 */ /* 0x000fe20000000f00 */
[----:B------:R-:W-:Y:S01]  /*6020*/  IMAD.MOV.U32 R33, RZ, RZ, R28 ;  /* 0x000000ffff217224 */ /* 0x000fe200078e001c */
[----:B------:R-:W-:Y:S01]  /*6030*/  MOV R80, R252 ;  /* 0x000000fc00507202 */ /* 0x000fe20000000f00 */
[----:B------:R-:W-:Y:S01]  /*6040*/  IMAD.MOV.U32 R83, RZ, RZ, R62 ;  /* 0x000000ffff537224 */ /* 0x000fe200078e003e */
[----:B------:R-:W-:Y:S01]  /*6050*/  HMMA.16816.F32 R4, R16, R78, RZ ;  /* 0x0000004e1004723c */ /* 0x000fe200000018ff */
[----:B------:R-:W-:Y:S01]  /*6060*/  MOV R62, R63 ;  /* 0x0000003f003e7202 */ /* 0x000fe20000000f00 */
[----:B------:R-:W-:Y:S01]  /*6070*/  IMAD.MOV.U32 R63, RZ, RZ, R38 ;  /* 0x000000ffff3f7224 */ /* 0x000fe200078e0026 */
[----:B------:R-:W-:Y:S01]  /*6080*/  MOV R38, R39 ;  /* 0x0000002700267202 */ /* 0x000fe20000000f00 */
[----:B------:R-:W-:-:S02]  /*6090*/  IMAD.MOV.U32 R39, RZ, RZ, R58 ;  /* 0x000000ffff277224 */ /* 0x000fc400078e003a */
[----:B------:R-:W-:Y:S02]  /*60a0*/  FFMA.FTZ R32, R145, c[0x0][0x23c], -R22 ;  /* 0x00008f0091207a23 */ /* 0x000fe40000010816 */
[----:B------:R-:W-:Y:S01]  /*60b0*/  HMMA.16816.F32 R16, R16, R86, RZ ;  /* 0x000000561010723c */ /* 0x000fe200000018ff */
[----:B------:R-:W-:Y:S01]  /*60c0*/  FFMA.FTZ R28, R139, c[0x0][0x23c], -R21 ;  /* 0x00008f008b1c7a23 */ /* 0x000fe20000010815 */
[----:B------:R-:W-:Y:S11]  /*60d0*/  MOV R139, R56 ;  /* 0x00000038008b7202 */ /* 0x000ff60000000f00 */
[----:B------:R-:W-:Y:S03]  /*60e0*/  @!UPT UIADD3 URZ, URZ, URZ, URZ ;  /* 0x0000003f3f3ff290 */ /* 0x000fe6000fffe03f */
[C---:B------:R-:W-:Y:S07]  /*60f0*/  HMMA.16816.F32 R68, R8.reuse, R70, R4 ;  /* 0x000000460844723c */ /* 0x040fee0000001804 */
[----:B------:R-:W-:Y:S01]  /*6100*/  MOV R5, R39 ;  /* 0x0000002700057202 */ /* 0x000fe20000000f00 */
[----:B------:R-:W-:Y:S01]  /*6110*/  HMMA.16816.F32 R64, R8, R66, R16 ;  /* 0x000000420840723c */ /* 0x000fe20000001810 */
[----:B------:R1:W-:Y:S01]  /*6120*/  MUFU.EX2 R19, R2 ;  /* 0x0000000200137308 */ /* 0x0003e20000000800 */
[----:B------:R-:W-:-:S05]  /*6130*/  MOV R39, R13 ;  /* 0x0000000d00277202 */ /* 0x000fca0000000f00 */
[----:B------:R-:W-:Y:S02]  /*6140*/  IMAD.MOV.U32 R151, RZ, RZ, R39 ;  /* 0x000000ffff977224 */ /* 0x000fe400078e0027 */
[----:B-1----:R-:W-:Y:S01]  /*6150*/  FFMA.FTZ R2, R141, c[0x0][0x23c], -R22 ;  /* 0x00008f008d027a23 */ /* 0x002fe20000010816 */
[----:B------:R-:W-:-:S03]  /*6160*/  MOV R141, R231 ;  /* 0x000000e7008d7202 */ /* 0x000fc60000000f00 */
[----:B------:R1:W-:Y:S02]  /*6170*/  MUFU.EX2 R78, R2 ;  /* 0x00000002004e7308 */ /* 0x0003e40000000800 */
[----:B-1----:R-:W-:-:S06]  /*6180*/  FFMA.FTZ R2, R158, c[0x0][0x23c], -R21 ;  /* 0x00008f009e027a23 */ /* 0x002fcc0000010815 */
[----:B------:R1:W2:Y:S02]  /*6190*/  MUFU.EX2 R79, R2 ;  /* 0x00000002004f7308 */ /* 0x0002a40000000800 */
[----:B-1----:R-:W-:-:S06]  /*61a0*/  FFMA.FTZ R2, R154, c[0x0][0x23c], -R21 ;  /* 0x00008f009a027a23 */ /* 0x002fcc0000010815 */
[----:B------:R1:W-:Y:S02]  /*61b0*/  MUFU.EX2 R87, R2 ;  /* 0x0000000200577308 */ /* 0x0003e40000000800 */
[----:B-1----:R-:W-:-:S06]  /*61c0*/  FFMA.FTZ R2, R149, c[0x0][0x23c], -R21 ;  /* 0x00008f0095027a23 */ /* 0x002fcc0000010815 */
[----:B------:R1:W3:Y:S02]  /*61d0*/  MUFU.EX2 R243, R2 ;  /* 0x0000000200f37308 */ /* 0x0002e40000000800 */
[----:B-1----:R-:W-:Y:S02]  /*61e0*/  FFMA.FTZ R2, R143, c[0x0][0x23c], -R21 ;  /* 0x00008f008f027a23 */ /* 0x002fe40000010815 */
[----:B------:R-:W-:Y:S01]  /*61f0*/  IMAD.MOV.U32 R143, RZ, RZ, R59 ;  /* 0x000000ffff8f7224 */ /* 0x000fe200078e003b */
[----:B------:R-:W-:-:S03]  /*6200*/  MOV R59, R29 ;  /* 0x0000001d003b7202 */ /* 0x000fc60000000f00 */
[----:B------:R1:W4:Y:S01]  /*6210*/  MUFU.EX2 R218, R2 ;  /* 0x0000000200da7308 */ /* 0x0003220000000800 */
[----:B------:R-:W-:Y:S01]  /*6220*/  FFMA.FTZ R29, R23, c[0x0][0x23c], -R22 ;  /* 0x00008f00171d7a23 */ /* 0x000fe20000010816 */
[----:B------:R-:W-:Y:S01]  /*6230*/  MOV R58, R59 ;  /* 0x0000003b003a7202 */ /* 0x000fe20000000f00 */
[----:B------:R-:W-:Y:S01]  /*6240*/  IMAD.MOV.U32 R59, RZ, RZ, R33 ;  /* 0x000000ffff3b7224 */ /* 0x000fe200078e0021 */
[----:B------:R-:W-:Y:S01]  /*6250*/  MOV R33, R34 ;  /* 0x0000002200217202 */ /* 0x000fe20000000f00 */
[----:B------:R-:W-:Y:S02]  /*6260*/  FFMA.FTZ R22, R140, c[0x0][0x23c], -R20 ;  /* 0x00008f008c167a23 */ /* 0x000fe40000010814 */
[----:B------:R-:W-:Y:S01]  /*6270*/  IMAD.MOV.U32 R86, RZ, RZ, R58 ;  /* 0x000000ffff567224 */ /* 0x000fe200078e003a */
[----:B------:R-:W-:Y:S01]  /*6280*/  MOV R6, R59 ;  /* 0x0000003b00067202 */ /* 0x000fe20000000f00 */
[----:B------:R-:W-:Y:S01]  /*6290*/  IMAD.MOV.U32 R34, RZ, RZ, R35 ;  /* 0x000000ffff227224 */ /* 0x000fe200078e0023 */
[----:B------:R-:W-:Y:S01]  /*62a0*/  MOV R59, R15 ;  /* 0x0000000f003b7202 */ /* 0x000fe20000000f00 */
[----:B------:R-:W-:Y:S01]  /*62b0*/  IMAD.MOV.U32 R58, RZ, RZ, R14 ;  /* 0x000000ffff3a7224 */ /* 0x000fe200078e000e */
[----:B------:R-:W-:Y:S01]  /*62c0*/  MOV R35, R24 ;  /* 0x0000001800237202 */ /* 0x000fe20000000f00 */
[--C-:B------:R-:W-:Y:S01]  /*62d0*/  FFMA.FTZ R23, R142, c[0x0][0x23c], -R20.reuse ;  /* 0x00008f008e177a23 */ /* 0x100fe20000010814 */
[----:B--2---:R-:W-:Y:S01]  /*62e0*/  MOV R142, R79 ;  /* 0x0000004f008e7202 */ /* 0x004fe20000000f00 */
[----:B-1----:R-:W-:Y:S01]  /*62f0*/  FFMA.FTZ R2, R159, c[0x0][0x23c], -R20 ;  /* 0x00008f009f027a23 */ /* 0x002fe20000010814 */
[----:B------:R-:W-:Y:S01]  /*6300*/  MOV R17, R6 ;  /* 0x0000000600117202 */ /* 0x000fe20000000f00 */
[----:B---3--:R-:W-:Y:S01]  /*6310*/  IMAD.MOV.U32 R159, RZ, RZ, R243 ;  /* 0x000000ffff9f7224 */ /* 0x008fe200078e00f3 */
[----:B------:R-:W-:Y:S01]  /*6320*/  MOV R154, R58 ;  /* 0x0000003a009a7202 */ /* 0x000fe20000000f00 */
[----:B------:R1:W2:Y:S01]  /*6330*/  MUFU.EX2 R4, R2 ;  /* 0x0000000200047308 */ /* 0x0002a20000000800 */
[----:B------:R-:W-:-:S02]  /*6340*/  IMAD.MOV.U32 R79, RZ, RZ, R83 ;  /* 0x000000ffff4f7224 */ /* 0x000fc400078e0053 */
[----:B------:R-:W-:Y:S01]  /*6350*/  IMAD.MOV.U32 R83, RZ, RZ, R35 ;  /* 0x000000ffff537224 */ /* 0x000fe200078e0023 */
[----:B----4-:R-:W-:Y:S01]  /*6360*/  F2FP.PACK_AB R11, R218, R159 ;  /* 0x0000009fda0b723e */ /* 0x010fe200000000ff */
[----:B------:R-:W-:Y:S02]  /*6370*/  IMAD.MOV.U32 R35, RZ, RZ, R241 ;  /* 0x000000ffff237224 */ /* 0x000fe400078e00f1 */
[----:B------:R-:W-:Y:S02]  /*6380*/  IMAD.MOV.U32 R7, RZ, RZ, R33 ;  /* 0x000000ffff077224 */ /* 0x000fe400078e0021 */
[----:B------:R-:W-:Y:S01]  /*6390*/  IMAD.MOV.U32 R33, RZ, RZ, R3 ;  /* 0x000000ffff217224 */ /* 0x000fe200078e0003 */
[----:B------:R-:W-:Y:S01]  /*63a0*/  MOV R131, R35 ;  /* 0x0000002300837202 */ /* 0x000fe20000000f00 */
[----:B------:R-:W-:Y:S02]  /*63b0*/  FFMA.FTZ R3, R156, c[0x0][0x23c], -R0 ;  /* 0x00008f009c037a23 */ /* 0x000fe40000010800 */
[----:B------:R-:W-:-:S02]  /*63c0*/  IMAD.MOV.U32 R149, RZ, RZ, R59 ;  /* 0x000000ffff957224 */ /* 0x000fc400078e003b */
[----:B------:R-:W-:Y:S01]  /*63d0*/  MUFU.EX2 R231, R3 ;  /* 0x0000000300e77308 */ /* 0x000fe20000000800 */
[----:B-1----:R-:W-:Y:S01]  /*63e0*/  FFMA.FTZ R2, R155, c[0x0][0x23c], -R20 ;  /* 0x00008f009b027a23 */ /* 0x002fe20000010814 */
[----:B------:R-:W-:Y:S01]  /*63f0*/  MOV R155, R33 ;  /* 0x00000021009b7202 */ /* 0x000fe20000000f00 */
[----:B--2---:R-:W-:Y:S02]  /*6400*/  IMAD.MOV.U32 R140, RZ, RZ, R4 ;  /* 0x000000ffff8c7224 */ /* 0x004fe400078e0004 */
[----:B------:R-:W-:Y:S01]  /*6410*/  IMAD.MOV.U32 R4, RZ, RZ, R38 ;  /* 0x000000ffff047224 */ /* 0x000fe200078e0026 */
[----:B------:R-:W-:Y:S01]  /*6420*/  MOV R128, R155 ;  /* 0x0000009b00807202 */ /* 0x000fe20000000f00 */
[----:B------:R-:W-:Y:S01]  /*6430*/  IMAD.MOV.U32 R38, RZ, RZ, R12 ;  /* 0x000000ffff267224 */ /* 0x000fe200078e000c */
[----:B------:R1:W2:Y:S01]  /*6440*/  MUFU.EX2 R8, R2 ;  /* 0x0000000200087308 */ /* 0x0002a20000000800 */
[----:B------:R-:W3:Y:S01]  /*6450*/  LDSM.16.MT88.4 R12, [R213+0xd000] ;  /* 0x00d00000d50c783b */ /* 0x000ee20000004200 */
[----:B------:R-:W-:Y:S01]  /*6460*/  FFMA.FTZ R24, R129, c[0x0][0x23c], -R21 ;  /* 0x00008f0081187a23 */ /* 0x000fe20000010815 */
[----:B------:R-:W-:Y:S01]  /*6470*/  MOV R18, R4 ;  /* 0x0000000400127202 */ /* 0x000fe20000000f00 */
[----:B------:R-:W-:Y:S01]  /*6480*/  IMAD.MOV.U32 R129, RZ, RZ, R87 ;  /* 0x000000ffff817224 */ /* 0x000fe200078e0057 */
[----:B------:R-:W-:Y:S01]  /*6490*/  MOV R87, R63 ;  /* 0x0000003f00577202 */ /* 0x000fe20000000f00 */
[----:B------:R-:W-:Y:S01]  /*64a0*/  FADD.FTZ R4, R189, R188 ;  /* 0x000000bcbd047221 */ /* 0x000fe20000010000 */
[----:B------:R-:W-:Y:S01]  /*64b0*/  MOV R63, R25 ;  /* 0x00000019003f7202 */ /* 0x000fe20000000f00 */
[----:B------:R-:W-:Y:S01]  /*64c0*/  FFMA.FTZ R25, R148, c[0x0][0x23c], -R0 ;  /* 0x00008f0094197a23 */ /* 0x000fe20000010800 */
[----:B------:R-:W-:Y:S01]  /*64d0*/  F2FP.PACK_AB R9, R129, R142 ;  /* 0x0000008e8109723e */ /* 0x000fe200000000ff */
[----:B------:R-:W-:Y:S01]  /*64e0*/  IMAD.MOV.U32 R148, RZ, RZ, R19 ;  /* 0x000000ffff947224 */ /* 0x000fe200078e0013 */
[----:B------:R-:W-:Y:S01]  /*64f0*/  MOV R158, R38 ;  /* 0x00000026009e7202 */ /* 0x000fe20000000f00 */
[----:B------:R-:W-:-:S02]  /*6500*/  IMAD.MOV.U32 R19, RZ, RZ, R5 ;  /* 0x000000ffff137224 */ /* 0x000fc400078e0005 */
[----:B------:R-:W-:Y:S02]  /*6510*/  IMAD.MOV.U32 R16, RZ, RZ, R7 ;  /* 0x000000ffff107224 */ /* 0x000fe400078e0007 */
[----:B-1----:R-:W-:Y:S01]  /*6520*/  FFMA.FTZ R2, R150, c[0x0][0x23c], -R20 ;  /* 0x00008f0096027a23 */ /* 0x002fe20000010814 */
[----:B------:R-:W-:Y:S01]  /*6530*/  MOV R150, R78 ;  /* 0x0000004e00967202 */ /* 0x000fe20000000f00 */
[----:B------:R-:W-:Y:S01]  /*6540*/  FADD.FTZ R3, R182, R181 ;  /* 0x000000b5b6037221 */ /* 0x000fe20000010000 */
[----:B------:R-:W-:Y:S01]  /*6550*/  MOV R78, R82 ;  /* 0x00000052004e7202 */ /* 0x000fe20000000f00 */
[----:B------:R1:W-:Y:S01]  /*6560*/  MUFU.EX2 R252, R2 ;  /* 0x0000000200fc7308 */ /* 0x0003e20000000800 */
[----:B------:R-:W-:Y:S01]  /*6570*/  MOV R82, R34 ;  /* 0x0000002200527202 */ /* 0x000fe20000000f00 */
[----:B------:R-:W-:Y:S01]  /*6580*/  FADD.FTZ R58, R180, R163 ;  /* 0x000000a3b43a7221 */ /* 0x000fe20000010000 */
[----:B------:R-:W-:Y:S01]  /*6590*/  MOV R34, R242 ;  /* 0x000000f200227202 */ /* 0x000fe20000000f00 */
[----:B------:R-:W-:Y:S01]  /*65a0*/  FADD.FTZ R56, R183, R3 ;  /* 0x00000003b7387221 */ /* 0x000fe20000010000 */
[----:B--2---:R-:W-:Y:S01]  /*65b0*/  MOV R156, R8 ;  /* 0x00000008009c7202 */ /* 0x004fe20000000f00 */
[----:B------:R-:W-:Y:S01]  /*65c0*/  FFMA.FTZ R33, R147, c[0x0][0x23c], -R0 ;  /* 0x00008f0093217a23 */ /* 0x000fe20000010800 */
[----:B------:R-:W-:Y:S01]  /*65d0*/  F2FP.PACK_AB R8, R130, R143 ;  /* 0x0000008f8208723e */ /* 0x000fe200000000ff */
[----:B------:R-:W-:Y:S01]  /*65e0*/  IMAD.MOV.U32 R145, RZ, RZ, R34 ;  /* 0x000000ffff917224 */ /* 0x000fe200078e0022 */
[----:B------:R-:W-:Y:S01]  /*65f0*/  F2FP.PACK_AB R10, R150, R148 ;  /* 0x00000094960a723e */ /* 0x000fe200000000ff */
[----:B------:R-:W-:Y:S01]  /*6600*/  FFMA.FTZ R34, R146, c[0x0][0x23c], -R0 ;  /* 0x00008f0092227a23 */ /* 0x000fe20000010800 */
[----:B------:R-:W-:Y:S01]  /*6610*/  MOV R157, R82 ;  /* 0x00000052009d7202 */ /* 0x000fe20000000f00 */
[----:B------:R-:W-:-:S02]  /*6620*/  IMAD.MOV.U32 R82, RZ, RZ, R63 ;  /* 0x000000ffff527224 */ /* 0x000fc400078e003f */
[----:B------:R-:W-:Y:S02]  /*6630*/  IMAD.MOV.U32 R63, RZ, RZ, R36 ;  /* 0x000000ffff3f7224 */ /* 0x000fe400078e0024 */
[----:B-1----:R-:W-:Y:S01]  /*6640*/  FFMA.FTZ R2, R152, c[0x0][0x23c], -R20 ;  /* 0x00008f0098027a23 */ /* 0x002fe20000010814 */
[----:B------:R-:W-:Y:S01]  /*6650*/  MOV R152, R81 ;  /* 0x0000005100987202 */ /* 0x000fe20000000f00 */
[----:B------:R-:W-:Y:S02]  /*6660*/  IMAD.MOV.U32 R81, RZ, RZ, R57 ;  /* 0x000000ffff517224 */ /* 0x000fe400078e0039 */
[----:B------:R1:W2:Y:S01]  /*6670*/  MUFU.EX2 R243, R2 ;  /* 0x0000000200f37308 */ /* 0x0002a20000000800 */
[----:B------:R-:W-:Y:S01]  /*6680*/  FADD.FTZ R57, R190, R4 ;  /* 0x00000004be397221 */ /* 0x000fe20000010000 */
[----:B------:R-:W-:Y:S01]  /*6690*/  F2FP.PACK_AB R4, R156, R140 ;  /* 0x0000008c9c04723e */ /* 0x000fe200000000ff */
[----:B---3--:R-:W-:Y:S01]  /*66a0*/  HMMA.16816.F32 R168, R8, R12, R168 ;  /* 0x0000000c08a8723c */ /* 0x008fe200000018a8 */
[----:B------:R-:W-:-:S02]  /*66b0*/  FFMA.FTZ R35, R144, c[0x0][0x23c], -R0 ;  /* 0x00008f0090237a23 */ /* 0x000fc40000010800 */
[--C-:B------:R-:W-:Y:S01]  /*66c0*/  FFMA.FTZ R21, R138, c[0x0][0x23c], -R20.reuse ;  /* 0x00008f008a157a23 */ /* 0x100fe20000010814 */
[----:B------:R-:W-:Y:S01]  /*66d0*/  MOV R138, R139 ;  /* 0x0000008b008a7202 */ /* 0x000fe20000000f00 */
[----:B------:R-:W-:Y:S01]  /*66e0*/  FFMA.FTZ R20, R137, c[0x0][0x23c], -R20 ;  /* 0x00008f0089147a23 */ /* 0x000fe20000010814 */
[----:B------:R-:W-:Y:S01]  /*66f0*/  MOV R139, R131 ;  /* 0x00000083008b7202 */ /* 0x000fe20000000f00 */
[----:B------:R-:W-:Y:S01]  /*6700*/  IMAD.MOV.U32 R131, RZ, RZ, R145 ;  /* 0x000000ffff837224 */ /* 0x000fe200078e0091 */
[----:B------:R-:W-:Y:S01]  /*6710*/  HMMA.16816.F32 R36, R8, R14, R48 ;  /* 0x0000000e0824723c */ /* 0x000fe20000001830 */
[----:B------:R-:W-:Y:S01]  /*6720*/  IMAD.MOV.U32 R145, RZ, RZ, R149 ;  /* 0x000000ffff917224 */ /* 0x000fe200078e0095 */
[----:B------:R-:W-:Y:S01]  /*6730*/  MOV R149, R154 ;  /* 0x0000009a00957202 */ /* 0x000fe20000000f00 */
[--C-:B-1----:R-:W-:Y:S01]  /*6740*/  FFMA.FTZ R2, R162, c[0x0][0x23c], -R0.reuse ;  /* 0x00008f00a2027a23 */ /* 0x102fe20000010800 */
[----:B--2---:R-:W-:Y:S02]  /*6750*/  F2FP.PACK_AB R6, R243, R252 ;  /* 0x000000fcf306723e */ /* 0x004fe400000000ff */
[----:B------:R-:W-:Y:S01]  /*6760*/  MOV R3, R145 ;  /* 0x0000009100037202 */ /* 0x000fe20000000f00 */
[----:B------:R1:W-:Y:S02]  /*6770*/  MUFU.EX2 R241, R2 ;  /* 0x0000000200f17308 */ /* 0x0003e40000000800 */
[----:B-1----:R-:W-:-:S06]  /*6780*/  FFMA.FTZ R2, R161, c[0x0][0x23c], -R0 ;  /* 0x00008f00a1027a23 */ /* 0x002fcc0000010800 */
[----:B------:R1:W2:Y:S02]  /*6790*/  MUFU.EX2 R242, R2 ;  /* 0x0000000200f27308 */ /* 0x0002a40000000800 */
[----:B-1----:R-:W-:Y:S01]  /*67a0*/  FFMA.FTZ R2, R153, c[0x0][0x23c], -R0 ;  /* 0x00008f0099027a23 */ /* 0x002fe20000010800 */
[----:B--2---:R-:W-:Y:S01]  /*67b0*/  F2FP.PACK_AB R5, R242, R241 ;  /* 0x000000f1f205723e */ /* 0x004fe200000000ff */
[----:B------:R-:W-:-:S04]  /*67c0*/  FADD.FTZ R0, R201, R200 ;  /* 0x000000c8c9007221 */ /* 0x000fc80000010000 */
[----:B------:R-:W1:Y:S01]  /*67d0*/  MUFU.EX2 R59, R2 ;  /* 0x00000002003b7308 */ /* 0x000e620000000800 */
[----:B------:R-:W-:Y:S01]  /*67e0*/  FADD.FTZ R0, R191, R0 ;  /* 0x00000000bf007221 */ /* 0x000fe20000010000 */
[----:B-1----:R-:W-:Y:S02]  /*67f0*/  F2FP.PACK_AB R7, R59, R231 ;  /* 0x000000e73b07723e */ /* 0x002fe400000000ff */
[----:B------:R-:W-:Y:S01]  /*6800*/  MOV R2, R158 ;  /* 0x0000009e00027202 */ /* 0x000fe20000000f00 */
[----:B------:R-:W-:-:S04]  /*6810*/  IMAD.MOV.U32 R158, RZ, RZ, R16 ;  /* 0x000000ffff9e7224 */ /* 0x000fc800078e0010 */
[C---:B------:R-:W-:Y:S08]  /*6820*/  HMMA.16816.F32 R172, R4.reuse, R12, R172 ;  /* 0x0000000c04ac723c */ /* 0x040ff000000018ac */
[----:B------:R-:W-:Y:S01]  /*6830*/  HMMA.16816.F32 R180, R4, R14, R104 ;  /* 0x0000000e04b4723c */ /* 0x000fe20000001868 */
[----:B------:R-:W1:Y:S06]  /*6840*/  LDSM.16.MT88.4 R12, [R214+0xd000] ;  /* 0x00d00000d60c783b */ /* 0x000e6c0000004200 */
[----:B------:R-:W-:Y:S01]  /*6850*/  MOV R107, R86 ;  /* 0x00000056006b7202 */ /* 0x000fe20000000f00 */
[----:B------:R-:W-:Y:S01]  /*6860*/  IMAD.MOV.U32 R106, RZ, RZ, R19 ;  /* 0x000000ffff6a7224 */ /* 0x000fe200078e0013 */
[----:B------:R-:W-:-:S02]  /*6870*/  MOV R104, R17 ;  /* 0x0000001100687202 */ /* 0x000fc40000000f00 */
[----:B------:R-:W-:Y:S02]  /*6880*/  MOV R105, R18 ;  /* 0x0000001200697202 */ /* 0x000fe40000000f00 */
[----:B------:R-:W2:Y:S01]  /*6890*/  LDSM.16.MT88.4 R16, [R216+0xf000] ;  /* 0x00f00000d810783b */ /* 0x000ea20000004200 */
[-C--:B-1----:R-:W-:Y:S07]  /*68a0*/  HMMA.16816.F32 R160, R8, R12.reuse, R164 ;  /* 0x0000000c08a0723c */ /* 0x082fee00000018a4 */
[----:B------:R-:W-:Y:S01]  /*68b0*/  IMAD.MOV.U32 R164, RZ, RZ, R152 ;  /* 0x000000ffffa47224 */ /* 0x000fe200078e0098 */
[----:B------:R-:W-:Y:S01]  /*68c0*/  HMMA.16816.F32 R176, R4, R12, R176 ;  /* 0x0000000c04b0723c */ /* 0x000fe200000018b0 */
[----:B------:R-:W-:Y:S01]  /*68d0*/  IMAD.MOV.U32 R165, RZ, RZ, R149 ;  /* 0x000000ffffa57224 */ /* 0x000fe200078e0095 */
[----:B------:R-:W-:Y:S01]  /*68e0*/  MOV R149, R157 ;  /* 0x0000009d00957202 */ /* 0x000fe20000000f00 */
[----:B------:R-:W-:Y:S01]  /*68f0*/  IMAD.MOV.U32 R166, RZ, RZ, R139 ;  /* 0x000000ffffa67224 */ /* 0x000fe200078e008b */
[----:B------:R-:W-:Y:S01]  /*6900*/  MOV R167, R136 ;  /* 0x0000008800a77202 */ /* 0x000fe20000000f00 */
[----:B------:R-:W-:-:S03]  /*6910*/  IMAD.MOV.U32 R157, RZ, RZ, R202 ;  /* 0x000000ffff9d7224 */ /* 0x000fc600078e00ca */
[-C--:B------:R-:W-:Y:S07]  /*6920*/  HMMA.16816.F32 R188, R4, R14.reuse, R100 ;  /* 0x0000000e04bc723c */ /* 0x080fee0000001864 */
[----:B------:R-:W-:Y:S01]  /*6930*/  IMAD.MOV.U32 R101, RZ, RZ, R78 ;  /* 0x000000ffff657224 */ /* 0x000fe200078e004e */
[----:B------:R-:W-:Y:S01]  /*6940*/  HMMA.16816.F32 R48, R8, R14, R88 ;  /* 0x0000000e0830723c */ /* 0x000fe20000001858 */
[----:B------:R-:W1:Y:S01]  /*6950*/  LDSM.16.MT88.4 R12, [R216+0xd000] ;  /* 0x00d00000d80c783b */ /* 0x000e620000004200 */
[----:B------:R-:W-:-:S02]  /*6960*/  MOV R102, R79 ;  /* 0x0000004f00667202 */ /* 0x000fc40000000f00 */
[----:B------:R-:W-:Y:S02]  /*6970*/  MOV R103, R62 ;  /* 0x0000003e00677202 */ /* 0x000fe40000000f00 */
[----:B------:R-:W-:Y:S01]  /*6980*/  MOV R100, R87 ;  /* 0x0000005700647202 */ /* 0x000fe20000000f00 */
[----:B------:R-:W-:Y:S01]  /*6990*/  FADD.FTZ R2, R2, R58 ;  /* 0x0000003a02027221 */ /* 0x000fe20000010000 */
[----:B--2---:R-:W-:Y:S08]  /*69a0*/  HMMA.16816.F32 R104, R4, R16, R104 ;  /* 0x000000100468723c */ /* 0x004ff00000001868 */
[-C--:B-1----:R-:W-:Y:S08]  /*69b0*/  HMMA.16816.F32 R152, R8, R12.reuse, R196 ;  /* 0x0000000c0898723c */ /* 0x082ff000000018c4 */
[C---:B------:R-:W-:Y:S08]  /*69c0*/  HMMA.16816.F32 R184, R4.reuse, R12, R184 ;  /* 0x0000000c04b8723c */ /* 0x040ff000000018b8 */
[-C--:B------:R-:W-:Y:S07]  /*69d0*/  HMMA.16816.F32 R196, R4, R14.reuse, R96 ;  /* 0x0000000e04c4723c */ /* 0x080fee0000001860 */
[----:B------:R-:W-:Y:S01]  /*69e0*/  IMAD.MOV.U32 R99, RZ, RZ, R138 ;  /* 0x000000ffff637224 */ /* 0x000fe200078e008a */
[----:B------:R-:W-:Y:S01]  /*69f0*/  HMMA.16816.F32 R72, R8, R14, R72 ;  /* 0x0000000e0848723c */ /* 0x000fe20000001848 */
[----:B------:R-:W1:Y:S01]  /*6a00*/  LDSM.16.MT88.4 R12, [R215+0xd000] ;  /* 0x00d00000d70c783b */ /* 0x000e620000004200 */
[----:B------:R-:W-:Y:S01]  /*6a10*/  MOV R97, R203 ;  /* 0x000000cb00617202 */ /* 0x000fe20000000f00 */
[----:B------:R-:W-:Y:S01]  /*6a20*/  IMAD.MOV.U32 R96, RZ, RZ, R63 ;  /* 0x000000ffff607224 */ /* 0x000fe200078e003f */
[----:B------:R-:W-:-:S04]  /*6a30*/  MOV R98, R85 ;  /* 0x0000005500627202 */ /* 0x000fc80000000f00 */
[-C--:B-1----:R-:W-:Y:S08]  /*6a40*/  HMMA.16816.F32 R144, R8, R12.reuse, R192 ;  /* 0x0000000c0890723c */ /* 0x082ff000000018c0 */
[C---:B------:R-:W-:Y:S07]  /*6a50*/  HMMA.16816.F32 R192, R4.reuse, R12, R120 ;  /* 0x0000000c04c0723c */ /* 0x040fee0000001878 */
[----:B------:R-:W-:Y:S01]  /*6a60*/  MOV R121, R77 ;  /* 0x0000004d00797202 */ /* 0x000fe20000000f00 */
[----:B------:R-:W-:Y:S01]  /*6a70*/  HMMA.16816.F32 R200, R4, R14, R92 ;  /* 0x0000000e04c8723c */ /* 0x000fe2000000185c */
[----:B------:R-:W-:Y:S01]  /*6a80*/  IMAD.MOV.U32 R122, RZ, RZ, R76 ;  /* 0x000000ffff7a7224 */ /* 0x000fe200078e004c */
[----:B------:R-:W-:-:S02]  /*6a90*/  MOV R123, R61 ;  /* 0x0000003d007b7202 */ /* 0x000fc40000000f00 */
[----:B------:R-:W-:-:S04]  /*6aa0*/  MOV R120, R84 ;  /* 0x0000005400787202 */ /* 0x000fc80000000f00 */
[----:B------:R-:W-:Y:S01]  /*6ab0*/  HMMA.16816.F32 R136, R8, R14, R44 ;  /* 0x0000000e0888723c */ /* 0x000fe2000000182c */
[----:B------:R-:W1:Y:S07]  /*6ac0*/  LDSM.16.MT88.4 R12, [R213+0xf000] ;  /* 0x00f00000d50c783b */ /* 0x000e6e0000004200 */
[-C--:B-1----:R-:W-:Y:S07]  /*6ad0*/  HMMA.16816.F32 R44, R4, R12.reuse, R208 ;  /* 0x0000000c042c723c */ /* 0x082fee00000018d0 */
[----:B------:R-:W-:Y:S01]  /*6ae0*/  MOV R211, R60 ;  /* 0x0000003c00d37202 */ /* 0x000fe20000000f00 */
[----:B------:R-:W-:Y:S08]  /*6af0*/  HMMA.16816.F32 R204, R8, R12, R204 ;  /* 0x0000000c08cc723c */ /* 0x000ff000000018cc */
[-C--:B------:R-:W-:Y:S08]  /*6b00*/  HMMA.16816.F32 R76, R4, R14.reuse, R108 ;  /* 0x0000000e044c723c */ /* 0x080ff0000000186c */
[C---:B------:R-:W-:Y:S01]  /*6b10*/  HMMA.16816.F32 R60, R8.reuse, R14, R40 ;  /* 0x0000000e083c723c */ /* 0x040fe20000001828 */
[----:B------:R-:W1:Y:S07]  /*6b20*/  LDSM.16.MT88.4 R12, [R214+0xf000] ;  /* 0x00f00000d60c783b */ /* 0x000e6e0000004200 */
[-C--:B-1----:R-:W-:Y:S07]  /*6b30*/  HMMA.16816.F32 R84, R8, R12.reuse, R248 ;  /* 0x0000000c0854723c */ /* 0x082fee00000018f8 */
[----:B------:R-:W-:Y:S01]  /*6b40*/  IMAD.MOV.U32 R248, RZ, RZ, R211 ;  /* 0x000000fffff87224 */ /* 0x000fe200078e00d3 */
[----:B------:R-:W-:Y:S01]  /*6b50*/  HMMA.16816.F32 R88, R4, R12, R244 ;  /* 0x0000000c0458723c */ /* 0x000fe200000018f4 */
[----:B------:R-:W-:Y:S01]  /*6b60*/  MOV R211, R99 ;  /* 0x0000006300d37202 */ /* 0x000fe20000000f00 */
[----:B------:R-:W-:Y:S01]  /*6b70*/  IMAD.MOV.U32 R251, RZ, RZ, R98 ;  /* 0x000000fffffb7224 */ /* 0x000fe200078e0062 */
[----:B------:R-:W-:-:S02]  /*6b80*/  MOV R249, R96 ;  /* 0x0000006000f97202 */ /* 0x000fc40000000f00 */
[----:B------:R-:W-:Y:S01]  /*6b90*/  MOV R250, R97 ;  /* 0x0000006100fa7202 */ /* 0x000fe20000000f00 */
[----:B------:R-:W-:Y:S01]  /*6ba0*/  IMAD.MOV.U32 R97, RZ, RZ, R219 ;  /* 0x000000ffff617224 */ /* 0x000fe200078e00db */
[----:B------:R-:W-:Y:S01]  /*6bb0*/  MOV R96, R164 ;  /* 0x000000a400607202 */ /* 0x000fe20000000f00 */
        /* <DEDUP_REMOVED lines=12> */
[----:B------:R-:W-:Y:S01]  /*6c80*/  FADD.FTZ R0, R165, R0 ;  /* 0x00000000a5007221 */ /* 0x000fe20000010000 */
[----:B------:R-:W-:Y:S01]  /*6c90*/  MOV R96, R97 ;  /* 0x0000006100607202 */ /* 0x000fe20000000f00 */
[----:B------:R-:W-:Y:S01]  /*6ca0*/  IMAD.MOV.U32 R97, RZ, RZ, R98 ;  /* 0x000000ffff617224 */ /* 0x000fe200078e0062 */
        /* <DEDUP_REMOVED lines=13> */
[----:B------:R-:W-:Y:S01]  /*6d80*/  FADD.FTZ R0, R158, R0 ;  /* 0x000000009e007221 */ /* 0x000fe20000010000 */
[----:B------:R-:W-:Y:S01]  /*6d90*/  MOV R247, R142 ;  /* 0x0000008e00f77202 */ /* 0x000fe20000000f00 */
[----:B------:R-:W-:Y:S01]  /*6da0*/  LDSM.16.MT88.4 R112, [R216+0xf800] ;  /* 0x00f80000d870783b */ /* 0x000fe20000004200 */
[----:B------:R-:W-:-:S02]  /*6db0*/  MOV R245, R141 ;  /* 0x0000008d00f57202 */ /* 0x000fc40000000f00 */
[----:B------:R-:W-:Y:S01]  /*6dc0*/  MOV R244, R82 ;  /* 0x0000005200f47202 */ /* 0x000fe20000000f00 */
[----:B------:R-:W-:Y:S01]  /*6dd0*/  MUFU.EX2 R32, R32 ;  /* 0x0000002000207308 */ /* 0x000fe20000000800 */
[----:B------:R2:W5:Y:S01]  /*6de0*/  LDL.LU R219, [R1+0xa8] ;  /* 0x0000a80001db7983 */ /* 0x0005620000300800 */
[C---:B-1----:R-:W-:Y:S06]  /*6df0*/  HMMA.16816.F32 R120, R4.reuse, R12, R120 ;  /* 0x0000000c0478723c */ /* 0x042fec0000001878 */
[----:B------:R-:W-:Y:S01]  /*6e00*/  MUFU.EX2 R31, R31 ;  /* 0x0000001f001f7308 */ /* 0x000fe20000000800 */
[----:B------:R2:W5:Y:S04]  /*6e10*/  LDL.LU R218, [R1+0xa4] ;  /* 0x0000a40001da7983 */ /* 0x0005680000300800 */
[----:B------:R2:W5:Y:S01]  /*6e20*/  LDL.LU R217, [R1+0xa0] ;  /* 0x0000a00001d97983 */ /* 0x0005620000300800 */
[----:B------:R-:W-:Y:S02]  /*6e30*/  HMMA.16816.F32 R40, R4, R14, R124 ;  /* 0x0000000e0428723c */ /* 0x000fe4000000187c */
[----:B------:R-:W-:Y:S01]  /*6e40*/  MUFU.EX2 R30, R30 ;  /* 0x0000001e001e7308 */ /* 0x000fe20000000800 */
[----:B------:R2:W5:Y:S04]  /*6e50*/  LDL.LU R212, [R1+0x9c] ;  /* 0x00009c0001d47983 */ /* 0x0005680000300800 */
[----:B------:R-:W-:Y:S01]  /*6e60*/  FADD.FTZ R5, R166, R56 ;  /* 0x00000038a6057221 */ /* 0x000fe20000010000 */
[----:B------:R-:W-:Y:S01]  /*6e70*/  HMMA.16816.F32 R116, R8, R12, R248 ;  /* 0x0000000c0874723c */ /* 0x000fe200000018f8 */
[----:B------:R-:W-:Y:S01]  /*6e80*/  FADD.FTZ R4, R167, R2 ;  /* 0x00000002a7047221 */ /* 0x000fe20000010000 */
[----:B------:R-:W1:Y:S01]  /*6e90*/  MUFU.EX2 R29, R29 ;  /* 0x0000001d001d7308 */ /* 0x000e620000000800 */
[----:B------:R-:W-:Y:S01]  /*6ea0*/  FADD.FTZ R2, R159, R5 ;  /* 0x000000059f027221 */ /* 0x000fe20000010000 */
[----:B------:R-:W-:Y:S01]  /*6eb0*/  LDSM.16.MT88.4 R164, [R213+0xd800] ;  /* 0x00d80000d5a4783b */ /* 0x000fe20000004200 */
[----:B------:R-:W-:-:S02]  /*6ec0*/  FADD.FTZ R4, R149, R4 ;  /* 0x0000000495047221 */ /* 0x000fc40000010000 */
[----:B------:R-:W-:Y:S01]  /*6ed0*/  IMAD.MOV.U32 R251, RZ, RZ, R211 ;  /* 0x000000fffffb7224 */ /* 0x000fe200078e00d3 */
[----:B------:R-:W-:Y:S01]  /*6ee0*/  MOV R211, R97 ;  /* 0x0000006100d37202 */ /* 0x000fe20000000f00 */
[----:B------:R-:W-:Y:S01]  /*6ef0*/  IMAD.MOV.U32 R97, RZ, RZ, R156 ;  /* 0x000000ffff617224 */ /* 0x000fe200078e009c */
[C---:B------:R-:W-:Y:S01]  /*6f00*/  HMMA.16816.F32 R16, R8.reuse, R18, R68 ;  /* 0x000000120810723c */ /* 0x040fe20000001844 */
[----:B------:R-:W-:Y:S01]  /*6f10*/  FADD.FTZ R2, R151, R2 ;  /* 0x0000000297027221 */ /* 0x000fe20000010000 */
[----:B------:R-:W-:Y:S01]  /*6f20*/  MOV R250, R98 ;  /* 0x0000006200fa7202 */ /* 0x000fe20000000f00 */
[----:B------:R-:W3:Y:S01]  /*6f30*/  LDSM.16.MT88.4 R148, [R216+0xd800] ;  /* 0x00d80000d894783b */ /* 0x000ee20000004200 */
[----:B------:R-:W-:Y:S01]  /*6f40*/  IMAD.MOV.U32 R249, RZ, RZ, R99 ;  /* 0x000000fffff97224 */ /* 0x000fe200078e0063 */
[----:B------:R-:W-:Y:S01]  /*6f50*/  MOV R248, R140 ;  /* 0x0000008c00f87202 */ /* 0x000fe20000000f00 */
[----:B------:R-:W-:Y:S01]  /*6f60*/  IMAD.MOV.U32 R13, RZ, RZ, R83 ;  /* 0x000000ffff0d7224 */ /* 0x000fe200078e0053 */
[----:B------:R-:W-:Y:S01]  /*6f70*/  MOV R12, R80 ;  /* 0x00000050000c7202 */ /* 0x000fe20000000f00 */
[----:B------:R-:W-:Y:S01]  /*6f80*/  HMMA.16816.F32 R64, R8, R14, R64 ;  /* 0x0000000e0840723c */ /* 0x000fe20000001840 */
[----:B------:R-:W4:Y:S01]  /*6f90*/  LDSM.16.MT88.4 R156, [R214+0xd800] ;  /* 0x00d80000d69c783b */ /* 0x000f220000004200 */
[----:B------:R-:W-:Y:S01]  /*6fa0*/  MUFU.EX2 R28, R28 ;  /* 0x0000001c001c7308 */ /* 0x000fe20000000800 */
[----:B-1----:R-:W-:-:S02]  /*6fb0*/  F2FP.PACK_AB R130, R29, R30 ;  /* 0x0000001e1d82723e */ /* 0x002fc400000000ff */
[----:B------:R-:W1:Y:S02]  /*6fc0*/  LDSM.16.MT88.4 R140, [R215+0xd800] ;  /* 0x00d80000d78c783b */ /* 0x000e640000004200 */
[----:B------:R-:W-:Y:S01]  /*6fd0*/  FADD.FTZ R9, R251, R3 ;  /* 0x00000003fb097221 */ /* 0x000fe20000010000 */
[----:B------:R-:W-:Y:S01]  /*6fe0*/  MOV R251, R97 ;  /* 0x0000006100fb7202 */ /* 0x000fe20000000f00 */
[----:B------:R-:W-:Y:S01]  /*6ff0*/  FADD.FTZ R8, R208, R2 ;  /* 0x00000002d0087221 */ /* 0x000fe20000010000 */
[----:B------:R-:W-:Y:S01]  /*7000*/  MOV R15, R81 ;  /* 0x00000051000f7202 */ /* 0x000fe20000000f00 */
[----:B------:R-:W-:Y:S01]  /*7010*/  FADD.FTZ R10, R128, R4 ;  /* 0x00000004800a7221 */ /* 0x000fe20000010000 */
[----:B------:R-:W1:Y:S01]  /*7020*/  LDSM.16.MT88.4 R80, [R213+0xf800] ;  /* 0x00f80000d550783b */ /* 0x000e620000004200 */
[----:B------:R-:W-:Y:S01]  /*7030*/  IMAD.MOV.U32 R208, RZ, RZ, R96 ;  /* 0x000000ffffd07224 */ /* 0x000fe200078e0060 */
[----:B------:R-:W2:Y:S01]  /*7040*/  MUFU.EX2 R27, R27 ;  /* 0x0000001b001b7308 */ /* 0x000ea20000000800 */
[----:B------:R-:W-:Y:S01]  /*7050*/  FADD.FTZ R11, R131, R0 ;  /* 0x00000000830b7221 */ /* 0x000fe20000010000 */
[----:B------:R-:W1:Y:S01]  /*7060*/  LDSM.16.MT88.4 R96, [R214+0xf800] ;  /* 0x00f80000d660783b */ /* 0x000e620000004200 */
[----:B------:R-:W-:Y:S01]  /*7070*/  F2FP.PACK_AB R128, R31, R32 ;  /* 0x000000201f80723e */ /* 0x000fe200000000ff */
[----:B------:R-:W-:-:S02]  /*7080*/  FADD.FTZ R0, R15, R10 ;  /* 0x0000000a0f007221 */ /* 0x000fc40000010000 */
[----:B------:R-:W1:Y:S01]  /*7090*/  LDSM.16.MT88.4 R4, [R215+0xf800] ;  /* 0x00f80000d704783b */ /* 0x000e620000004200 */
[----:B------:R-:W-:Y:S01]  /*70a0*/  FADD.FTZ R3, R12, R11 ;  /* 0x0000000b0c037221 */ /* 0x000fe20000010000 */
[----:B------:R-:W-:Y:S01]  /*70b0*/  MUFU.EX2 R26, R26 ;  /* 0x0000001a001a7308 */ /* 0x000fe20000000800 */
[----:B------:R-:W-:-:S04]  /*70c0*/  FADD.FTZ R2, R13, R9 ;  /* 0x000000090d027221 */ /* 0x000fc80000010000 */
[----:B------:R-:W-:-:S03]  /*70d0*/  FADD.FTZ R2, R247, R2 ;  /* 0x00000002f7027221 */ /* 0x000fc60000010000 */
[----:B------:R-:W3:Y:S01]  /*70e0*/  MUFU.EX2 R24, R24 ;  /* 0x0000001800187308 */ /* 0x000ee20000000800 */
[----:B--2---:R-:W-:-:S07]  /*70f0*/  F2FP.PACK_AB R129, R27, R28 ;  /* 0x0000001c1b81723e */ /* 0x004fce00000000ff */
[----:B------:R-:W-:Y:S08]  /*7100*/  MUFU.EX2 R23, R23 ;  /* 0x0000001700177308 */ /* 0x000ff00000000800 */
[----:B------:R-:W2:Y:S01]  /*7110*/  MUFU.EX2 R22, R22 ;  /* 0x0000001600167308 */ /* 0x000ea20000000800 */
[----:B---3--:R-:W-:-:S07]  /*7120*/  F2FP.PACK_AB R131, R24, R26 ;  /* 0x0000001a1883723e */ /* 0x008fce00000000ff */
[----:B------:R-:W-:Y:S01]  /*7130*/  MUFU.EX2 R21, R21 ;  /* 0x0000001500157308 */ /* 0x000fe20000000800 */
[C---:B------:R-:W-:Y:S07]  /*7140*/  HMMA.16816.F32 R152, R128.reuse, R148, R152 ;  /* 0x000000948098723c */ /* 0x040fee0000001898 */
[----:B------:R-:W3:Y:S01]  /*7150*/  MUFU.EX2 R20, R20 ;  /* 0x0000001400147308 */ /* 0x000ee20000000800 */
[----:B--2---:R-:W-:Y:S01]  /*7160*/  F2FP.PACK_AB R124, R22, R23 ;  /* 0x00000017167c723e */ /* 0x004fe200000000ff */
[C---:B------:R-:W-:Y:S06]  /*7170*/  HMMA.16816.F32 R168, R128.reuse, R164, R168 ;  /* 0x000000a480a8723c */ /* 0x040fec00000018a8 */
[----:B------:R-:W-:Y:S02]  /*7180*/  MUFU.EX2 R25, R25 ;  /* 0x0000001900197308 */ /* 0x000fe40000000800 */
[C---:B----4-:R-:W-:Y:S06]  /*7190*/  HMMA.16816.F32 R160, R128.reuse, R156, R160 ;  /* 0x0000009c80a0723c */ /* 0x050fec00000018a0 */
[----:B------:R-:W2:Y:S01]  /*71a0*/  MUFU.EX2 R33, R33 ;  /* 0x0000002100217308 */ /* 0x000ea20000000800 */
[----:B---3--:R-:W-:Y:S01]  /*71b0*/  F2FP.PACK_AB R126, R20, R21 ;  /* 0x00000015147e723e */ /* 0x008fe200000000ff */
[C---:B-1----:R-:W-:Y:S06]  /*71c0*/  HMMA.16816.F32 R144, R128.reuse, R140, R144 ;  /* 0x0000008c8090723c */ /* 0x042fec0000001890 */
[----:B------:R-:W-:Y:S02]  /*71d0*/  MUFU.EX2 R34, R34 ;  /* 0x0000002200227308 */ /* 0x000fe40000000800 */
[C---:B------:R-:W-:Y:S06]  /*71e0*/  HMMA.16816.F32 R68, R128.reuse, R80, R204 ;  /* 0x000000508044723c */ /* 0x040fec00000018cc */
[----:B------:R-:W1:Y:S01]  /*71f0*/  MUFU.EX2 R35, R35 ;  /* 0x0000002300237308 */ /* 0x000e620000000800 */
[----:B--2---:R-:W-:Y:S01]  /*7200*/  F2FP.PACK_AB R125, R33, R25 ;  /* 0x00000019217d723e */ /* 0x004fe200000000ff */
[C---:B------:R-:W-:Y:S08]  /*7210*/  HMMA.16816.F32 R84, R128.reuse, R96, R84 ;  /* 0x000000608054723c */ /* 0x040ff00000001854 */
[----:B------:R-:W-:Y:S01]  /*7220*/  HMMA.16816.F32 R100, R128, R112, R100 ;  /* 0x000000708064723c */ /* 0x000fe20000001864 */
[----:B-1----:R-:W-:-:S07]  /*7230*/  F2FP.PACK_AB R127, R35, R34 ;  /* 0x00000022237f723e */ /* 0x002fce00000000ff */
[----:B------:R-:W-:Y:S08]  /*7240*/  HMMA.16816.F32 R116, R128, R4, R116 ;  /* 0x000000048074723c */ /* 0x000ff00000001874 */
[C---:B------:R-:W-:Y:S08]  /*7250*/  HMMA.16816.F32 R184, R124.reuse, R148, R184 ;  /* 0x000000947cb8723c */ /* 0x040ff000000018b8 */
[-C--:B------:R-:W-:Y:S08]  /*7260*/  HMMA.16816.F32 R196, R124, R150.reuse, R196 ;  /* 0x000000967cc4723c */ /* 0x080ff000000018c4 */
        /* <DEDUP_REMOVED lines=14> */
[----:B------:R-:W-:Y:S01]  /*7350*/  FADD.FTZ R5, R244, R8 ;  /* 0x00000008f4057221 */ /* 0x000fe20000010000 */
[----:B------:R-:W-:Y:S01]  /*7360*/  HMMA.16816.F32 R164, R128, R166, R36 ;  /* 0x000000a680a4723c */ /* 0x000fe20000001824 */
[----:B------:R-:W-:-:S02]  /*7370*/  FADD.FTZ R4, R245, R0 ;  /* 0x00000000f5047221 */ /* 0x000fc40000010000 */
[----:B------:R-:W-:-:S05]  /*7380*/  FADD.FTZ R0, R248, R5 ;  /* 0x00000005f8007221 */ /* 0x000fca0000010000 */
        /* <DEDUP_REMOVED lines=42> */
[----:B------:R-:W2:Y:S01]  /*7630*/  LDL.64 R210, [R1+0x78] ;  /* 0x0000780001d27983 */ /* 0x000ea20000100a00 */
[----:B------:R-:W-:Y:S01]  /*7640*/  UIADD3 UR22, UR8, -0x2, URZ ;  /* 0xfffffffe08167890 */ /* 0x000fe2000fffe03f */
[----:B------:R-:W-:-:S04]  /*7650*/  DEPBAR.LE SB0, 0x0 ;  /* 0x000080000000791a */ /* 0x000fc80000000000 */
[----:B------:R-:W-:Y:S01]  /*7660*/  USHF.R.S32.HI UR5, URZ, 0x1f, UR22 ;  /* 0x0000001f3f057899 */ /* 0x000fe20008011416 */
[----:B------:R-:W-:Y:S01]  /*7670*/  IMAD.U32 R2, RZ, RZ, UR22 ;  /* 0x00000016ff027e24 */ /* 0x000fe2000f8e00ff */
[----:B------:R-:W-:Y:S01]  /*7680*/  UIMAD UR13, UR12, UR22, URZ ;  /* 0x000000160c0d72a4 */ /* 0x000fe2000f8e023f */
[----:B------:R-:W-:Y:S01]  /*7690*/  IMAD.U32 R0, RZ, RZ, UR4 ;  /* 0x00000004ff007e24 */ /* 0x000fe2000f8e00ff */
[----:B------:R-:W-:Y:S02]  /*76a0*/  UISETP.GT.AND UP0, UPT, UR22, UR9, UPT ;  /* 0x000000091600728c */ /* 0x000fe4000bf04270 */
[----:B------:R-:W-:Y:S02]  /*76b0*/  UIMAD UR5, UR5, UR15, UR13 ;  /* 0x0000000f050572a4 */ /* 0x000fe4000f8e020d */
[----:B------:R-:W-:Y:S01]  /*76c0*/  USHF.L.U32 UR13, UR4, 0x5, URZ ;  /* 0x00000005040d7899 */ /* 0x000fe2000800063f */
[----:B------:R-:W-:Y:S01]  /*76d0*/  BAR.SYNC.DEFER_BLOCKING 0x0 ;  /* 0x0000000000007b1d */ /* 0x000fe20000010000 */
[----:B--2---:R-:W-:-:S04]  /*76e0*/  IMAD.WIDE.U32 R2, R2, UR15, R210 ;  /* 0x0000000f02027c25 */ /* 0x004fc8000f8e00d2 */
[----:B------:R-:W-:Y:S01]  /*76f0*/  IMAD.MOV.U32 R211, RZ, RZ, c[0x0][0x1a4] ;  /* 0x00006900ffd37624 */ /* 0x000fe200078e00ff */
[----:B------:R-:W-:Y:S02]  /*7700*/  IADD3 R3, R3, UR5, RZ ;  /* 0x0000000503037c10 */ /* 0x000fe4000fffe0ff */
[----:B------:R-:W-:Y:S02]  /*7710*/  LEA R6, P0, R2, c[0x0][0x170], 0x1 ;  /* 0x00005c0002067a11 */ /* 0x000fe400078008ff */
[----:B------:R-:W-:Y:S02]  /*7720*/  SHF.L.U64.HI R0, R0, 0x5, R211 ;  /* 0x0000000500007819 */ /* 0x000fe400000102d3 */
[----:B------:R-:W-:Y:S02]  /*7730*/  LEA.HI.X R7, R2, c[0x0][0x174], R3, 0x1, P0 ;  /* 0x00005d0002077a11 */ /* 0x000fe400000f0c03 */
[----:B------:R-:W-:-:S03]  /*7740*/  IADD3 R4, P0, R6, UR13, RZ ;  /* 0x0000000d06047c10 */ /* 0x000fc6000ff1e0ff */
[----:B------:R-:W-:Y:S01]  /*7750*/  @!PT LDS RZ, [RZ] ;  /* 0x00000000fffff984 */ /* 0x000fe20000000800 */
[----:B------:R-:W-:Y:S01]  /*7760*/  @!PT LDS RZ, [RZ] ;  /* 0x00000000fffff984 */ /* 0x000fe20000000800 */
[----:B------:R-:W-:Y:S01]  /*7770*/  @!PT LDS RZ, [RZ] ;  /* 0x00000000fffff984 */ /* 0x000fe20000000800 */
[----:B------:R2:W-:Y:S02]  /*7780*/  LDGSTS.E.BYPASS.LTC128B.128 [R233+0xc000], [R6.64] ;  /* 0x0c00000006e97fae */ /* 0x0005e4000b901d52 */
[----:B------:R-:W-:Y:S01]  /*7790*/  IMAD.X R5, R0, 0x1, R7, P0 ;  /* 0x0000000100057824 */ /* 0x000fe200000e0607 */
[----:B------:R-:W-:Y:S01]  /*77a0*/  IADD3 R2, P0, R4, UR13, RZ ;  /* 0x0000000d04027c10 */ /* 0x000fe2000ff1e0ff */
[----:B------:R2:W-:Y:S04]  /*77b0*/  LDGSTS.E.BYPASS.LTC128B.128 [R233+0xe000], [R6.64+0x80] ;  /* 0x0e00008006e97fae */ /* 0x0005e8000b901d52 */
[--C-:B------:R-:W-:Y:S01]  /*77c0*/  IMAD.X R3, R5, 0x1, R0.reuse, P0 ;  /* 0x0000000105037824 */ /* 0x100fe200000e0600 */
[----:B------:R-:W-:Y:S01]  /*77d0*/  IADD3 R8, P0, R2, UR13, RZ ;  /* 0x0000000d02087c10 */ /* 0x000fe2000ff1e0ff */
[----:B------:R2:W-:Y:S04]  /*77e0*/  LDGSTS.E.BYPASS.LTC128B.128 [R233+0xc800], [R4.64] ;  /* 0x0c80000004e97fae */ /* 0x0005e8000b901d52 */
[----:B------:R-:W-:Y:S01]  /*77f0*/  IMAD.X R9, R3, 0x1, R0, P0 ;  /* 0x0000000103097824 */ /* 0x000fe200000e0600 */
[----:B------:R2:W-:Y:S04]  /*7800*/  LDGSTS.E.BYPASS.LTC128B.128 [R233+0xe800], [R4.64+0x80] ;  /* 0x0e80008004e97fae */ /* 0x0005e8000b901d52 */
[----:B------:R3:W-:Y:S04]  /*7810*/  LDGSTS.E.BYPASS.LTC128B.128 [R233+0xd000], [R2.64] ;  /* 0x0d00000002e97fae */ /* 0x0007e8000b901d52 */
[----:B------:R3:W-:Y:S04]  /*7820*/  LDGSTS.E.BYPASS.LTC128B.128 [R233+0xf000], [R2.64+0x80] ;  /* 0x0f00008002e97fae */ /* 0x0007e8000b901d52 */
[----:B------:R4:W-:Y:S04]  /*7830*/  LDGSTS.E.BYPASS.LTC128B.128 [R233+0xd800], [R8.64] ;  /* 0x0d80000008e97fae */ /* 0x0009e8000b901d52 */
[----:B------:R4:W-:Y:S04]  /*7840*/  LDGSTS.E.BYPASS.LTC128B.128 [R233+0xf800], [R8.64+0x80] ;  /* 0x0f80008008e97fae */ /* 0x0009e8000b901d52 */
[----:B-----5:R-:W-:Y:S04]  /*7850*/  LDSM.16.M88.4 R12, [R219+0x2000] ;  /* 0x00200000db0c783b */ /* 0x020fe80000000200 */
[----:B------:R-:W1:Y:S04]  /*7860*/  LDSM.16.M88.4 R40, [R212+0x9000] ;  /* 0x00900000d428783b */ /* 0x000e680000000200 */
[----:B------:R-:W3:Y:S04]  /*7870*/  LDSM.16.M88.4 R36, [R212+0x9800] ;  /* 0x00980000d424783b */ /* 0x000ee80000000200 */
[----:B------:R-:W-:Y:S04]  /*7880*/  LDSM.16.M88.4 R16, [R219] ;  /* 0x00000000db10783b */ /* 0x000fe80000000200 */
[----:B------:R-:W3:Y:S04]  /*7890*/  LDSM.16.M88.4 R48, [R212+0x8000] ;  /* 0x00800000d430783b */ /* 0x000ee80000000200 */
[----:B--2---:R-:W-:Y:S04]  /*78a0*/  LDSM.16.M88.4 R4, [R220+0x2000] ;  /* 0x00200000dc04783b */ /* 0x004fe80000000200 */
[----:B------:R-:W2:Y:S04]  /*78b0*/  LDSM.16.M88.4 R24, [R229] ;  /* 0x00000000e518783b */ /* 0x000ea80000000200 */
[----:B------:R-:W2:Y:S04]  /*78c0*/  LDSM.16.M88.4 R20, [R228] ;  /* 0x00000000e414783b */ /* 0x000ea80000000200 */
[----:B------:R-:W2:Y:S04]  /*78d0*/  LDSM.16.M88.4 R44, [R212+0x8800] ;  /* 0x00880000d42c783b */ /* 0x000ea80000000200 */
[----:B----4-:R-:W-:Y:S04]  /*78e0*/  LDSM.16.M88.4 R8, [R220] ;  /* 0x00000000dc08783b */ /* 0x010fe80000000200 */
[----:B------:R-:W4:Y:S01]  /*78f0*/  LDSM.16.M88.4 R32, [R223] ;  /* 0x00000000df20783b */ /* 0x000f220000000200 */
[C---:B-1----:R-:W-:Y:S03]  /*7900*/  HMMA.16816.F32 R60, R12.reuse, R40, RZ ;  /* 0x000000280c3c723c */ /* 0x042fe600000018ff */
[----:B------:R-:W1:Y:S04]  /*7910*/  LDSM.16.M88.4 R28, [R230] ;  /* 0x00000000e61c783b */ /* 0x000e680000000200 */
[----:B------:R-:W0:Y:S01]  /*7920*/  LDGDEPBAR ;  /* 0x00000000000079af */ /* 0x000e220000000000 */
[----:B---3--:R-:W-:Y:S08]  /*7930*/  HMMA.16816.F32 R52, R12, R36, RZ ;  /* 0x000000240c34723c */ /* 0x008ff000000018ff */
[-C--:B------:R-:W-:Y:S08]  /*7940*/  HMMA.16816.F32 R244, R16, R48.reuse, RZ ;  /* 0x0000003010f4723c */ /* 0x080ff000000018ff */
[----:B------:R-:W-:Y:S08]  /*7950*/  HMMA.16816.F32 R208, R12, R48, RZ ;  /* 0x000000300cd0723c */ /* 0x000ff000000018ff */
[----:B------:R-:W-:Y:S08]  /*7960*/  HMMA.16816.F32 R64, R16, R40, RZ ;  /* 0x000000281040723c */ /* 0x000ff000000018ff */
[C---:B--2---:R-:W-:Y:S08]  /*7970*/  HMMA.16816.F32 R60, R4.reuse, R24, R60 ;  /* 0x00000018043c723c */ /* 0x044ff0000000183c */
[----:B------:R-:W-:Y:S08]  /*7980*/  HMMA.16816.F32 R52, R4, R20, R52 ;  /* 0x000000140434723c */ /* 0x000ff00000001834 */
[C---:B------:R-:W-:Y:S08]  /*7990*/  HMMA.16816.F32 R56, R16.reuse, R36, RZ ;  /* 0x000000241038723c */ /* 0x040ff000000018ff */
[----:B------:R-:W-:Y:S01]  /*79a0*/  HMMA.16816.F32 R204, R16, R44, RZ ;  /* 0x0000002c10cc723c */ /* 0x000fe200000018ff */
[----:B------:R-:W-:-:S07]  /*79b0*/  IMAD.MOV.U32 R243, RZ, RZ, R60 ;  /* 0x000000fffff37224 */ /* 0x000fce00078e003c */
[----:B------:R-:W-:Y:S01]  /*79c0*/  HMMA.16816.F32 R136, R12, R44, RZ ;  /* 0x0000002c0c88723c */ /* 0x000fe200000018ff */
[----:B------:R-:W-:Y:S02]  /*79d0*/  IMAD.MOV.U32 R49, RZ, RZ, R52 ;  /* 0x000000ffff317224 */ /* 0x000fe400078e0034 */
[----:B------:R-:W-:-:S04]  /*79e0*/  IMAD.MOV.U32 R48, RZ, RZ, R53 ;  /* 0x000000ffff307224 */ /* 0x000fc800078e0035 */
[----:B------:R-:W-:Y:S01]  /*79f0*/  IMAD.MOV.U32 R45, RZ, RZ, R54 ;  /* 0x000000ffff2d7224 */ /* 0x000fe200078e0036 */
[----:B----4-:R-:W-:Y:S01]  /*7a00*/  HMMA.16816.F32 R244, R8, R32, R244 ;  /* 0x0000002008f4723c */ /* 0x010fe200000018f4 */
[----:B------:R-:W-:-:S07]  /*7a10*/  IMAD.MOV.U32 R44, RZ, RZ, R55 ;  /* 0x000000ffff2c7224 */ /* 0x000fce00078e0037 */
[----:B------:R-:W-:Y:S07]  /*7a20*/  HMMA.16816.F32 R208, R4, R32, R208 ;  /* 0x0000002004d0723c */ /* 0x000fee00000018d0 */
[----:B------:R-:W-:Y:S01]  /*7a30*/  IMAD.MOV.U32 R33, RZ, RZ, R61 ;  /* 0x000000ffff217224 */ /* 0x000fe200078e003d */
[----:B------:R-:W-:Y:S07]  /*7a40*/  HMMA.16816.F32 R64, R8, R24, R64 ;  /* 0x000000180840723c */ /* 0x000fee0000001840 */
[----:B------:R-:W-:Y:S01]  /*7a50*/  IMAD.MOV.U32 R25, RZ, RZ, R62 ;  /* 0x000000ffff197224 */ /* 0x000fe200078e003e */
[----:B------:R-:W-:Y:S01]  /*7a60*/  HMMA.16816.F32 R52, R12, R42, RZ ;  /* 0x0000002a0c34723c */ /* 0x000fe200000018ff */
[----:B------:R-:W-:-:S07]  /*7a70*/  IMAD.MOV.U32 R24, RZ, RZ, R63 ;  /* 0x000000ffff187224 */ /* 0x000fce00078e003f */
[C---:B------:R-:W-:Y:S08]  /*7a80*/  HMMA.16816.F32 R60, R8.reuse, R20, R56 ;  /* 0x00000014083c723c */ /* 0x040ff00000001838 */
[----:B-1----:R-:W-:Y:S01]  /*7a90*/  HMMA.16816.F32 R248, R8, R28, R204 ;  /* 0x0000001c08f8723c */ /* 0x002fe200000018cc */
[----:B------:R-:W-:Y:S02]  /*7aa0*/  IMAD.MOV.U32 R32, RZ, RZ, R64 ;  /* 0x000000ffff207224 */ /* 0x000fe400078e0040 */
[----:B------:R-:W-:-:S05]  /*7ab0*/  IMAD.MOV.U32 R3, RZ, RZ, R65 ;  /* 0x000000ffff037224 */ /* 0x000fca00078e0041 */
[C---:B------:R-:W-:Y:S08]  /*7ac0*/  HMMA.16816.F32 R204, R4.reuse, R28, R136 ;  /* 0x0000001c04cc723c */ /* 0x040ff00000001888 */
[----:B------:R-:W-:Y:S01]  /*7ad0*/  IMAD.MOV.U32 R57, RZ, RZ, R60 ;  /* 0x000000ffff397224 */ /* 0x000fe200078e003c */
[----:B------:R-:W-:Y:S01]  /*7ae0*/  HMMA.16816.F32 R136, R4, R26, R52 ;  /* 0x0000001a0488723c */ /* 0x000fe20000001834 */
[----:B------:R-:W-:-:S02]  /*7af0*/  IMAD.MOV.U32 R56, RZ, RZ, R61 ;  /* 0x000000ffff387224 */ /* 0x000fc400078e003d */
[----:B------:R-:W-:Y:S02]  /*7b00*/  IMAD.MOV.U32 R37, RZ, RZ, R62 ;  /* 0x000000ffff257224 */ /* 0x000fe400078e003e */
[----:B------:R-:W-:Y:S02]  /*7b10*/  IMAD.MOV.U32 R36, RZ, RZ, R63 ;  /* 0x000000ffff247224 */ /* 0x000fe400078e003f */
[----:B------:R-:W-:Y:S01]  /*7b20*/  IMAD.MOV.U32 R54, RZ, RZ, R49 ;  /* 0x000000ffff367224 */ /* 0x000fe200078e0031 */
[----:B------:R-:W-:Y:S01]  /*7b30*/  HMMA.16816.F32 R60, R12, R50, RZ ;  /* 0x000000320c3c723c */ /* 0x000fe200000018ff */
[----:B------:R-:W-:Y:S02]  /*7b40*/  IMAD.MOV.U32 R55, RZ, RZ, R48 ;  /* 0x000000ffff377224 */ /* 0x000fe400078e0030 */
[----:B------:R-:W-:Y:S02]  /*7b50*/  IMAD.MOV.U32 R20, RZ, RZ, R57 ;  /* 0x000000ffff147224 */ /* 0x000fe400078e0039 */
[----:B------:R-:W-:-:S02]  /*7b60*/  IMAD.MOV.U32 R21, RZ, RZ, R56 ;  /* 0x000000ffff157224 */ /* 0x000fc400078e0038 */
[----:B------:R-:W-:Y:S01]  /*7b70*/  IMAD.MOV.U32 R2, RZ, RZ, R249 ;  /* 0x000000ffff027224 */ /* 0x000fe200078e00f9 */
[----:B------:R-:W-:Y:S01]  /*7b80*/  HMMA.16816.F32 R48, R16, R50, RZ ;  /* 0x000000321030723c */ /* 0x000fe200000018ff */
[----:B------:R-:W-:Y:S02]  /*7b90*/  IMAD.MOV.U32 R0, RZ, RZ, R248 ;  /* 0x000000ffff007224 */ /* 0x000fe400078e00f8 */
[----:B------:R-:W-:Y:S02]  /*7ba0*/  IMAD.MOV.U32 R41, RZ, RZ, R250 ;  /* 0x000000ffff297224 */ /* 0x000fe400078e00fa */
[----:B------:R-:W-:Y:S02]  /*7bb0*/  IMAD.MOV.U32 R40, RZ, RZ, R251 ;  /* 0x000000ffff287224 */ /* 0x000fe400078e00fb */
[----:B------:R-:W-:Y:S01]  /*7bc0*/  IMAD.MOV.U32 R29, RZ, RZ, R2 ;  /* 0x000000ffff1d7224 */ /* 0x000fe200078e0002 */
[----:B------:R-:W-:Y:S01]  /*7bd0*/  HMMA.16816.F32 R56, R12, R46, RZ ;  /* 0x0000002e0c38723c */ /* 0x000fe200000018ff */
[----:B------:R-:W-:-:S02]  /*7be0*/  IMAD.MOV.U32 R28, RZ, RZ, R0 ;  /* 0x000000ffff1c7224 */ /* 0x000fc400078e0000 */
[----:B------:R-:W-:Y:S02]  /*7bf0*/  IMAD.MOV.U32 R2, RZ, RZ, R66 ;  /* 0x000000ffff027224 */ /* 0x000fe400078e0042 */
[----:B------:R-:W-:-:S03]  /*7c00*/  IMAD.MOV.U32 R0, RZ, RZ, R67 ;  /* 0x000000ffff007224 */ /* 0x000fc600078e0043 */
[-C--:B------:R-:W-:Y:S08]  /*7c10*/  HMMA.16816.F32 R60, R4, R34.reuse, R60 ;  /* 0x00000022043c723c */ /* 0x080ff0000000183c */
[----:B------:R-:W-:Y:S07]  /*7c20*/  HMMA.16816.F32 R48, R8, R34, R48 ;  /* 0x000000220830723c */ /* 0x000fee0000001830 */
[----:B------:R-:W-:Y:S01]  /*7c30*/  IMAD.MOV.U32 R34, RZ, RZ, R45 ;  /* 0x000000ffff227224 */ /* 0x000fe200078e002d */
[----:B------:R-:W-:Y:S01]  /*7c40*/  HMMA.16816.F32 R64, R4, R30, R56 ;  /* 0x0000001e0440723c */ /* 0x000fe20000001838 */
[----:B------:R-:W-:-:S07]  /*7c50*/  IMAD.MOV.U32 R35, RZ, RZ, R44 ;  /* 0x000000ffff237224 */ /* 0x000fce00078e002c */
[----:B------:R-:W-:Y:S08]  /*7c60*/  HMMA.16816.F32 R44, R16, R46, RZ ;  /* 0x0000002e102c723c */ /* 0x000ff000000018ff */
[----:B------:R-:W-:Y:S11]  /*7c70*/  HMMA.16816.F32 R12, R12, R38, RZ ;  /* 0x000000260c0c723c */ /* 0x000ff600000018ff */
[----:B------:R-:W-:Y:S05]  /*7c80*/  @!UPT UIADD3 URZ, URZ, URZ, URZ ;  /* 0x0000003f3f3ff290 */ /* 0x000fea000fffe03f */
[----:B------:R-:W-:Y:S07]  /*7c90*/  HMMA.16816.F32 R56, R8, R30, R44 ;  /* 0x0000001e0838723c */ /* 0x000fee000000182c */
[----:B------:R-:W-:Y:S01]  /*7ca0*/  IMAD.MOV.U32 R30, RZ, RZ, R41 ;  /* 0x000000ffff1e7224 */ /* 0x000fe200078e0029 */
[----:B------:R-:W-:Y:S01]  /*7cb0*/  HMMA.16816.F32 R248, R4, R22, R12 ;  /* 0x0000001604f8723c */ /* 0x000fe2000000180c */
[----:B------:R-:W-:Y:S01]  /*7cc0*/  IMAD.MOV.U32 R31, RZ, RZ, R40 ;  /* 0x000000ffff1f7224 */ /* 0x000fe200078e0028 */
[----:B------:R-:W-:Y:S01]  /*7cd0*/  LDSM.16.M88.4 R4, [R222+0x2000] ;  /* 0x00200000de04783b */ /* 0x000fe20000000200 */
[----:B------:R-:W-:-:S02]  /*7ce0*/  IMAD.MOV.U32 R46, RZ, RZ, R54 ;  /* 0x000000ffff2e7224 */ /* 0x000fc400078e0036 */
[----:B------:R-:W-:Y:S01]  /*7cf0*/  IMAD.MOV.U32 R47, RZ, RZ, R55 ;  /* 0x000000ffff2f7224 */ /* 0x000fe200078e0037 */
[----:B------:R-:W1:Y:S02]  /*7d00*/  LDSM.16.M88.4 R12, [R218+0x8000] ;  /* 0x00800000da0c783b */ /* 0x000e640000000200 */
[C---:B------:R-:W-:Y:S08]  /*7d10*/  HMMA.16816.F32 R40, R16.reuse, R42, RZ ;  /* 0x0000002a1028723c */ /* 0x040ff000000018ff */
[----:B------:R-:W-:Y:S11]  /*7d20*/  HMMA.16816.F32 R16, R16, R38, RZ ;  /* 0x000000261010723c */ /* 0x000ff600000018ff */
[----:B------:R-:W-:Y:S05]  /*7d30*/  @!UPT UIADD3 URZ, URZ, URZ, URZ ;  /* 0x0000003f3f3ff290 */ /* 0x000fea000fffe03f */
[C---:B------:R-:W-:Y:S08]  /*7d40*/  HMMA.16816.F32 R40, R8.reuse, R26, R40 ;  /* 0x0000001a0828723c */ /* 0x040ff00000001828 */
[----:B------:R-:W-:Y:S01]  /*7d50*/  HMMA.16816.F32 R16, R8, R22, R16 ;  /* 0x000000160810723c */ /* 0x000fe20000001810 */
[----:B------:R-:W2:Y:S07]  /*7d60*/  LDSM.16.M88.4 R8, [R222] ;  /* 0x00000000de08783b */ /* 0x000eae0000000200 */
[----:B-1----:R-:W-:Y:S07]  /*7d70*/  HMMA.16816.F32 R52, R4, R12, R208 ;  /* 0x0000000c0434723c */ /* 0x002fee00000018d0 */
[----:B------:R-:W-:-:S02]  /*7d80*/  IMAD.MOV.U32 R208, RZ, RZ, R46 ;  /* 0x000000ffffd07224 */ /* 0x000fc400078e002e */
[----:B------:R-:W-:Y:S02]  /*7d90*/  IMAD.MOV.U32 R209, RZ, RZ, R47 ;  /* 0x000000ffffd17224 */ /* 0x000fe400078e002f */
[----:B------:R-:W-:Y:S02]  /*7da0*/  IMAD.MOV.U32 R210, RZ, RZ, R34 ;  /* 0x000000ffffd27224 */ /* 0x000fe400078e0022 */
[----:B------:R-:W-:Y:S01]  /*7db0*/  IMAD.MOV.U32 R211, RZ, RZ, R35 ;  /* 0x000000ffffd37224 */ /* 0x000fe200078e0023 */
[----:B--2---:R-:W-:Y:S07]  /*7dc0*/  HMMA.16816.F32 R44, R8, R12, R244 ;  /* 0x0000000c082c723c */ /* 0x004fee00000018f4 */
[----:B------:R-:W-:-:S02]  /*7dd0*/  IMAD.MOV.U32 R244, RZ, RZ, R20 ;  /* 0x000000fffff47224 */ /* 0x000fc400078e0014 */
[----:B------:R-:W-:Y:S02]  /*7de0*/  IMAD.MOV.U32 R245, RZ, RZ, R21 ;  /* 0x000000fffff57224 */ /* 0x000fe400078e0015 */
[----:B------:R-:W-:Y:S01]  /*7df0*/  IMAD.MOV.U32 R246, RZ, RZ, R37 ;  /* 0x000000fffff67224 */ /* 0x000fe200078e0025 */
[----:B------:R-:W-:Y:S01]  /*7e00*/  HMMA.16816.F32 R20, R8, R14, R48 ;  /* 0x0000000e0814723c */ /* 0x000fe20000001830 */
[----:B------:R-:W-:-:S07]  /*7e10*/  IMAD.MOV.U32 R247, RZ, RZ, R36 ;  /* 0x000000fffff77224 */ /* 0x000fce00078e0024 */
[----:B------:R-:W-:Y:S01]  /*7e20*/  HMMA.16816.F32 R36, R4, R14, R60 ;  /* 0x0000000e0424723c */ /* 0x000fe2000000183c */
[----:B------:R-:W1:Y:S06]  /*7e30*/  LDSM.16.M88.4 R12, [R218+0x8800] ;  /* 0x00880000da0c783b */ /* 0x000e6c0000000200 */
[----:B------:R-:W-:Y:S02]  /*7e40*/  IMAD.MOV.U32 R62, RZ, RZ, R25 ;  /* 0x000000ffff3e7224 */ /* 0x000fe400078e0019 */
[----:B------:R-:W-:Y:S02]  /*7e50*/  IMAD.MOV.U32 R63, RZ, RZ, R24 ;  /* 0x000000ffff3f7224 */ /* 0x000fe400078e0018 */
[----:B------:R-:W-:-:S02]  /*7e60*/  IMAD.MOV.U32 R61, RZ, RZ, R33 ;  /* 0x000000ffff3d7224 */ /* 0x000fc400078e0021 */
[----:B------:R-:W-:Y:S01]  /*7e70*/  IMAD.MOV.U32 R60, RZ, RZ, R243 ;  /* 0x000000ffff3c7224 */ /* 0x000fe200078e00f3 */
[-C--:B-1----:R-:W-:Y:S08]  /*7e80*/  HMMA.16816.F32 R24, R8, R12.reuse, R28 ;  /* 0x0000000c0818723c */ /* 0x082ff0000000181c */
[----:B------:R-:W-:Y:S07]  /*7e90*/  HMMA.16816.F32 R28, R4, R12, R204 ;  /* 0x0000000c041c723c */ /* 0x000fee00000018cc */
[----:B------:R-:W-:Y:S01]  /*7ea0*/  IMAD.MOV.U32 R204, RZ, RZ, R32 ;  /* 0x000000ffffcc7224 */ /* 0x000fe200078e0020 */
[----:B------:R-:W-:Y:S01]  /*7eb0*/  HMMA.16816.F32 R48, R8, R14, R56 ;  /* 0x0000000e0830723c */ /* 0x000fe20000001838 */
[----:B------:R-:W-:-:S02]  /*7ec0*/  IMAD.MOV.U32 R205, RZ, RZ, R3 ;  /* 0x000000ffffcd7224 */ /* 0x000fc400078e0003 */
[----:B------:R-:W-:Y:S02]  /*7ed0*/  IMAD.MOV.U32 R206, RZ, RZ, R2 ;  /* 0x000000ffffce7224 */ /* 0x000fe400078e0002 */
[----:B------:R-:W-:-:S03]  /*7ee0*/  IMAD.MOV.U32 R207, RZ, RZ, R0 ;  /* 0x000000ffffcf7224 */ /* 0x000fc600078e0000 */
[----:B------:R-:W-:Y:S01]  /*7ef0*/  HMMA.16816.F32 R32, R4, R14, R64 ;  /* 0x0000000e0420723c */ /* 0x000fe20000001840 */
[----:B------:R-:W1:Y:S07]  /*7f00*/  LDSM.16.M88.4 R12, [R218+0x9000] ;  /* 0x00900000da0c783b */ /* 0x000e6e0000000200 */
[-C--:B-1----:R-:W-:Y:S08]  /*7f10*/  HMMA.16816.F32 R56, R8, R12.reuse, R204 ;  /* 0x0000000c0838723c */ /* 0x082ff000000018cc */
[C---:B------:R-:W-:Y:S08]  /*7f20*/  HMMA.16816.F32 R60, R4.reuse, R12, R60 ;  /* 0x0000000c043c723c */ /* 0x040ff0000000183c */
[-C--:B------:R-:W-:Y:S08]  /*7f30*/  HMMA.16816.F32 R64, R4, R14.reuse, R136 ;  /* 0x0000000e0440723c */ /* 0x080ff00000001888 */
[----:B------:R-:W-:Y:S01]  /*7f40*/  HMMA.16816.F32 R40, R8, R14, R40 ;  /* 0x0000000e0828723c */ /* 0x000fe20000001828 */
[----:B------:R-:W1:Y:S07]  /*7f50*/  LDSM.16.M88.4 R12, [R218+0x9800] ;  /* 0x00980000da0c783b */ /* 0x000e6e0000000200 */
[-C--:B-1----:R-:W-:Y:S08]  /*7f60*/  HMMA.16816.F32 R136, R4, R12.reuse, R208 ;  /* 0x0000000c0488723c */ /* 0x082ff000000018d0 */
[----:B------:R-:W-:Y:S08]  /*7f70*/  HMMA.16816.F32 R204, R8, R12, R244 ;  /* 0x0000000c08cc723c */ /* 0x000ff000000018f4 */
[----:B------:R-:W-:Y:S01]  /*7f80*/  HMMA.16816.F32 R248, R4, R14, R248 ;  /* 0x0000000e04f8723c */ /* 0x000fe200000018f8 */
[----:B------:R-:W-:Y:S07]  /*7f90*/  LDSM.16.M88.4 R4, [R221+0x2000] ;  /* 0x00200000dd04783b */ /* 0x000fee0000000200 */
[----:B------:R-:W-:-:S02]  /*7fa0*/  IMAD.MOV.U32 R211, RZ, RZ, R136 ;  /* 0x000000ffffd37224 */ /* 0x000fc400078e0088 */
[----:B------:R-:W-:Y:S02]  /*7fb0*/  IMAD.MOV.U32 R210, RZ, RZ, R137 ;  /* 0x000000ffffd27224 */ /* 0x000fe400078e0089 */
[----:B------:R-:W-:Y:S02]  /*7fc0*/  IMAD.MOV.U32 R209, RZ, RZ, R138 ;  /* 0x000000ffffd17224 */ /* 0x000fe400078e008a */
[----:B------:R-:W-:Y:S02]  /*7fd0*/  IMAD.MOV.U32 R208, RZ, RZ, R139 ;  /* 0x000000ffffd07224 */ /* 0x000fe400078e008b */
[----:B------:R-:W-:Y:S01]  /*7fe0*/  HMMA.16816.F32 R136, R8, R14, R16 ;  /* 0x0000000e0888723c */ /* 0x000fe20000001810 */
[----:B------:R-:W1:Y:S04]  /*7ff0*/  LDSM.16.M88.4 R12, [R217] ;  /* 0x00000000d90c783b */ /* 0x000e680000000200 */
[----:B------:R-:W2:Y:S03]  /*8000*/  LDSM.16.M88.4 R8, [R221] ;  /* 0x00000000dd08783b */ /* 0x000ea60000000200 */
[C---:B-1----:R-:W-:Y:S08]  /*8010*/  HMMA.16816.F32 R52, R4.reuse, R12, R52 ;  /* 0x0000000c0434723c */ /* 0x042ff00000001834 */
[----:B------:R-:W-:Y:S11]  /*8020*/  HMMA.16816.F32 R244, R4, R14, R36 ;  /* 0x0000000e04f4723c */ /* 0x000ff60000001824 */
[----:B------:R-:W-:Y:S05]  /*8030*/  @!UPT UIADD3 URZ, URZ, URZ, URZ ;  /* 0x0000003f3f3ff290 */ /* 0x000fea000fffe03f */
[----:B------:R-:W-:Y:S02]  /*8040*/  IMAD.MOV.U32 R243, RZ, RZ, R52 ;  /* 0x000000fffff37224 */ /* 0x000fe400078e0034 */
[----:B------:R-:W-:Y:S02]  /*8050*/  IMAD.MOV.U32 R3, RZ, RZ, R53 ;  /* 0x000000ffff037224 */ /* 0x000fe400078e0035 */
[----:B------:R-:W-:Y:S02]  /*8060*/  IMAD.MOV.U32 R2, RZ, RZ, R54 ;  /* 0x000000ffff027224 */ /* 0x000fe400078e0036 */
[----:B------:R-:W-:Y:S02]  /*8070*/  IMAD.MOV.U32 R0, RZ, RZ, R55 ;  /* 0x000000ffff007224 */ /* 0x000fe400078e0037 */
[----:B------:R-:W-:Y:S02]  /*8080*/  IMAD.MOV.U32 R52, RZ, RZ, R211 ;  /* 0x000000ffff347224 */ /* 0x000fe400078e00d3 */
[----:B------:R-:W-:-:S02]  /*8090*/  IMAD.MOV.U32 R53, RZ, RZ, R210 ;  /* 0x000000ffff357224 */ /* 0x000fc400078e00d2 */
[----:B------:R-:W-:Y:S02]  /*80a0*/  IMAD.MOV.U32 R54, RZ, RZ, R209 ;  /* 0x000000ffff367224 */ /* 0x000fe400078e00d1 */
[----:B------:R-:W-:Y:S02]  /*80b0*/  IMAD.MOV.U32 R55, RZ, RZ, R208 ;  /* 0x000000ffff377224 */ /* 0x000fe400078e00d0 */
[C---:B--2---:R-:W-:Y:S08]  /*80c0*/  HMMA.16816.F32 R208, R8.reuse, R12, R44 ;  /* 0x0000000c08d0723c */ /* 0x044ff0000000182c */
[C---:B------:R-:W-:Y:S01]  /*80d0*/  HMMA.16816.F32 R44, R8.reuse, R14, R20 ;  /* 0x0000000e082c723c */ /* 0x040fe20000001814 */
[----:B------:R-:W1:Y:S07]  /*80e0*/  LDSM.16.M88.4 R12, [R217+0x800] ;  /* 0x00080000d90c783b */ /* 0x000e6e0000000200 */
[-C--:B-1----:R-:W-:Y:S08]  /*80f0*/  HMMA.16816.F32 R16, R8, R12.reuse, R24 ;  /* 0x0000000c0810723c */ /* 0x082ff00000001818 */
[C---:B------:R-:W-:Y:S08]  /*8100*/  HMMA.16816.F32 R28, R4.reuse, R12, R28 ;  /* 0x0000000c041c723c */ /* 0x040ff0000000181c */
[----:B------:R-:W-:Y:S08]  /*8110*/  HMMA.16816.F32 R24, R4, R14, R32 ;  /* 0x0000000e0418723c */ /* 0x000ff00000001820 */
[----:B------:R-:W-:-:S02]  /*8120*/  IMAD.MOV.U32 R23, RZ, RZ, R16 ;  /* 0x000000ffff177224 */ /* 0x000fc400078e0010 */
[----:B------:R-:W-:Y:S02]  /*8130*/  IMAD.MOV.U32 R22, RZ, RZ, R17 ;  /* 0x000000ffff167224 */ /* 0x000fe400078e0011 */
[----:B------:R-:W-:Y:S02]  /*8140*/  IMAD.MOV.U32 R21, RZ, RZ, R18 ;  /* 0x000000ffff157224 */ /* 0x000fe400078e0012 */
[----:B------:R-:W-:Y:S02]  /*8150*/  IMAD.MOV.U32 R20, RZ, RZ, R19 ;  /* 0x000000ffff147224 */ /* 0x000fe400078e0013 */
[----:B------:R-:W-:Y:S01]  /*8160*/  HMMA.16816.F32 R16, R8, R14, R48 ;  /* 0x0000000e0810723c */ /* 0x000fe20000001830 */
[----:B------:R-:W1:Y:S06]  /*8170*/  LDSM.16.M88.4 R12, [R217+0x1000] ;  /* 0x00100000d90c783b */ /* 0x000e6c0000000200 */
[----:B------:R-:W-:-:S02]  /*8180*/  IMAD.MOV.U32 R48, RZ, RZ, R23 ;  /* 0x000000ffff307224 */ /* 0x000fc400078e0017 */
[----:B------:R-:W-:Y:S02]  /*8190*/  IMAD.MOV.U32 R49, RZ, RZ, R22 ;  /* 0x000000ffff317224 */ /* 0x000fe400078e0016 */
[----:B------:R-:W-:Y:S02]  /*81a0*/  IMAD.MOV.U32 R50, RZ, RZ, R21 ;  /* 0x000000ffff327224 */ /* 0x000fe400078e0015 */
[----:B------:R-:W-:Y:S01]  /*81b0*/  IMAD.MOV.U32 R51, RZ, RZ, R20 ;  /* 0x000000ffff337224 */ /* 0x000fe200078e0014 */
[-C--:B-1----:R-:W-:Y:S08]  /*81c0*/  HMMA.16816.F32 R32, R8, R12.reuse, R56 ;  /* 0x0000000c0820723c */ /* 0x082ff00000001838 */
[C---:B------:R-:W-:Y:S08]  /*81d0*/  HMMA.16816.F32 R20, R4.reuse, R12, R60 ;  /* 0x0000000c0414723c */ /* 0x040ff0000000183c */
[-C--:B------:R-:W-:Y:S07]  /*81e0*/  HMMA.16816.F32 R36, R4, R14.reuse, R64 ;  /* 0x0000000e0424723c */ /* 0x080fee0000001840 */
[----:B------:R-:W-:Y:S01]  /*81f0*/  IMAD.MOV.U32 R64, RZ, RZ, R48 ;  /* 0x000000ffff407224 */ /* 0x000fe200078e0030 */
[----:B------:R-:W-:Y:S01]  /*8200*/  HMMA.16816.F32 R40, R8, R14, R40 ;  /* 0x0000000e0828723c */ /* 0x000fe20000001828 */
[----:B------:R-:W1:Y:S01]  /*8210*/  LDSM.16.M88.4 R12, [R217+0x1800] ;  /* 0x00180000d90c783b */ /* 0x000e620000000200 */
[----:B------:R-:W-:-:S02]  /*8220*/  IMAD.MOV.U32 R65, RZ, RZ, R49 ;  /* 0x000000ffff417224 */ /* 0x000fc400078e0031 */
[----:B------:R-:W-:Y:S02]  /*8230*/  IMAD.MOV.U32 R66, RZ, RZ, R50 ;  /* 0x000000ffff427224 */ /* 0x000fe400078e0032 */
[----:B------:R-:W-:Y:S02]  /*8240*/  IMAD.MOV.U32 R67, RZ, RZ, R51 ;  /* 0x000000ffff437224 */ /* 0x000fe400078e0033 */
[-C--:B-1----:R-:W-:Y:S08]  /*8250*/  HMMA.16816.F32 R56, R4, R12.reuse, R52 ;  /* 0x0000000c0438723c */ /* 0x082ff00000001834 */
[----:B------:R-:W-:Y:S07]  /*8260*/  HMMA.16816.F32 R60, R8, R12, R204 ;  /* 0x0000000c083c723c */ /* 0x000fee00000018cc */
[----:B------:R-:W-:Y:S01]  /*8270*/  IMAD.MOV.U32 R204, RZ, RZ, R243 ;  /* 0x000000ffffcc7224 */ /* 0x000fe200078e00f3 */
[----:B------:R-:W-:Y:S01]  /*8280*/  HMMA.16816.F32 R52, R4, R14, R248 ;  /* 0x0000000e0434723c */ /* 0x000fe200000018f8 */
[----:B------:R-:W-:Y:S01]  /*8290*/  LDSM.16.M88.4 R4, [R219+0x6000] ;  /* 0x00600000db04783b */ /* 0x000fe20000000200 */
[----:B------:R-:W-:-:S02]  /*82a0*/  IMAD.MOV.U32 R205, RZ, RZ, R3 ;  /* 0x000000ffffcd7224 */ /* 0x000fc400078e0003 */
[----:B------:R-:W-:Y:S02]  /*82b0*/  IMAD.MOV.U32 R206, RZ, RZ, R2 ;  /* 0x000000ffffce7224 */ /* 0x000fe400078e0002 */
[----:B------:R-:W-:Y:S02]  /*82c0*/  IMAD.MOV.U32 R207, RZ, RZ, R0 ;  /* 0x000000ffffcf7224 */ /* 0x000fe400078e0000 */
[----:B------:R-:W-:Y:S01]  /*82d0*/  HMMA.16816.F32 R48, R8, R14, R136 ;  /* 0x0000000e0830723c */ /* 0x000fe20000001888 */
[----:B------:R-:W1:Y:S04]  /*82e0*/  LDSM.16.M88.4 R12, [R212+0xa000] ;  /* 0x00a00000d40c783b */ /* 0x000e680000000200 */
[----:B------:R-:W2:Y:S03]  /*82f0*/  LDSM.16.M88.4 R8, [R219+0x4000] ;  /* 0x00400000db08783b */ /* 0x000ea60000000200 */
[-C--:B-1----:R-:W-:Y:S08]  /*8300*/  HMMA.16816.F32 R204, R4, R12.reuse, R204 ;  /* 0x0000000c04cc723c */ /* 0x082ff000000018cc */
[----:B--2---:R-:W-:Y:S08]  /*8310*/  HMMA.16816.F32 R208, R8, R12, R208 ;  /* 0x0000000c08d0723c */ /* 0x004ff000000018d0 */
[----:B------:R-:W-:Y:S08]  /*8320*/  HMMA.16816.F32 R244, R4, R14, R244 ;  /* 0x0000000e04f4723c */ /* 0x000ff000000018f4 */
[----:B------:R-:W-:-:S02]  /*8330*/  IMAD.MOV.U32 R251, RZ, RZ, R204 ;  /* 0x000000fffffb7224 */ /* 0x000fc400078e00cc */
[----:B------:R-:W-:Y:S02]  /*8340*/  IMAD.MOV.U32 R250, RZ, RZ, R205 ;  /* 0x000000fffffa7224 */ /* 0x000fe400078e00cd */
[----:B------:R-:W-:Y:S02]  /*8350*/  IMAD.MOV.U32 R249, RZ, RZ, R206 ;  /* 0x000000fffff97224 */ /* 0x000fe400078e00ce */
[----:B------:R-:W-:Y:S02]  /*8360*/  IMAD.MOV.U32 R248, RZ, RZ, R207 ;  /* 0x000000fffff87224 */ /* 0x000fe400078e00cf */
[C---:B------:R-:W-:Y:S01]  /*8370*/  HMMA.16816.F32 R204, R8.reuse, R14, R44 ;  /* 0x0000000e08cc723c */ /* 0x040fe2000000182c */
[----:B------:R-:W1:Y:S07]  /*8380*/  LDSM.16.M88.4 R12, [R212+0xa800] ;  /* 0x00a80000d40c783b */ /* 0x000e6e0000000200 */
[-C--:B-1----:R-:W-:Y:S08]  /*8390*/  HMMA.16816.F32 R64, R8, R12.reuse, R64 ;  /* 0x0000000c0840723c */ /* 0x082ff00000001840 */
[----:B------:R-:W-:Y:S08]  /*83a0*/  HMMA.16816.F32 R136, R4, R12, R28 ;  /* 0x0000000c0488723c */ /* 0x000ff0000000181c */
        /* <DEDUP_REMOVED lines=9> */
[-C--:B------:R-:W-:Y:S08]  /*8440*/  HMMA.16816.F32 R24, R4, R14.reuse, R36 ;  /* 0x0000000e0418723c */ /* 0x080ff00000001824 */
[----:B------:R-:W-:Y:S01]  /*8450*/  HMMA.16816.F32 R20, R8, R14, R40 ;  /* 0x0000000e0814723c */ /* 0x000fe20000001828 */
[----:B------:R-:W1:Y:S06]  /*8460*/  LDSM.16.M88.4 R12, [R212+0xb800] ;  /* 0x00b80000d40c783b */ /* 0x000e6c0000000200 */
[----:B------:R-:W-:-:S02]  /*8470*/  IMAD.MOV.U32 R40, RZ, RZ, R251 ;  /* 0x000000ffff287224 */ /* 0x000fc400078e00fb */
[----:B------:R-:W-:Y:S02]  /*8480*/  IMAD.MOV.U32 R19, RZ, RZ, R32 ;  /* 0x000000ffff137224 */ /* 0x000fe400078e0020 */
[----:B------:R-:W-:Y:S02]  /*8490*/  IMAD.MOV.U32 R18, RZ, RZ, R33 ;  /* 0x000000ffff127224 */ /* 0x000fe400078e0021 */
[----:B------:R-:W-:Y:S02]  /*84a0*/  IMAD.MOV.U32 R17, RZ, RZ, R34 ;  /* 0x000000ffff117224 */ /* 0x000fe400078e0022 */
[----:B------:R-:W-:Y:S02]  /*84b0*/  IMAD.MOV.U32 R16, RZ, RZ, R35 ;  /* 0x000000ffff107224 */ /* 0x000fe400078e0023 */
[----:B------:R-:W-:Y:S02]  /*84c0*/  IMAD.MOV.U32 R41, RZ, RZ, R250 ;  /* 0x000000ffff297224 */ /* 0x000fe400078e00fa */
[----:B------:R-:W-:-:S02]  /*84d0*/  IMAD.MOV.U32 R42, RZ, RZ, R249 ;  /* 0x000000ffff2a7224 */ /* 0x000fc400078e00f9 */
[----:B------:R-:W-:Y:S02]  /*84e0*/  IMAD.MOV.U32 R43, RZ, RZ, R248 ;  /* 0x000000ffff2b7224 */ /* 0x000fe400078e00f8 */
[-C--:B-1----:R-:W-:Y:S07]  /*84f0*/  HMMA.16816.F32 R248, R8, R12.reuse, R60 ;  /* 0x0000000c08f8723c */ /* 0x082fee000000183c */
[----:B------:R-:W-:Y:S01]  /*8500*/  IMAD.MOV.U32 R60, RZ, RZ, R19 ;  /* 0x000000ffff3c7224 */ /* 0x000fe200078e0013 */
[----:B------:R-:W-:Y:S01]  /*8510*/  HMMA.16816.F32 R36, R4, R12, R56 ;  /* 0x0000000c0424723c */ /* 0x000fe20000001838 */
[----:B------:R-:W-:-:S02]  /*8520*/  IMAD.MOV.U32 R61, RZ, RZ, R18 ;  /* 0x000000ffff3d7224 */ /* 0x000fc400078e0012 */
[----:B------:R-:W-:Y:S02]  /*8530*/  IMAD.MOV.U32 R62, RZ, RZ, R17 ;  /* 0x000000ffff3e7224 */ /* 0x000fe400078e0011 */
[----:B------:R-:W-:Y:S02]  /*8540*/  IMAD.MOV.U32 R63, RZ, RZ, R16 ;  /* 0x000000ffff3f7224 */ /* 0x000fe400078e0010 */
[----:B------:R-:W-:Y:S01]  /*8550*/  IMAD.MOV.U32 R57, RZ, RZ, R3 ;  /* 0x000000ffff397224 */ /* 0x000fe200078e0003 */
[----:B------:R-:W-:Y:S01]  /*8560*/  HMMA.16816.F32 R32, R4, R14, R52 ;  /* 0x0000000e0420723c */ /* 0x000fe20000001834 */
[----:B------:R-:W-:Y:S01]  /*8570*/  LDSM.16.M88.4 R4, [R220+0x6000] ;  /* 0x00600000dc04783b */ /* 0x000fe20000000200 */
[----:B------:R-:W-:Y:S02]  /*8580*/  IMAD.MOV.U32 R58, RZ, RZ, R2 ;  /* 0x000000ffff3a7224 */ /* 0x000fe400078e0002 */
[----:B------:R-:W-:Y:S02]  /*8590*/  IMAD.MOV.U32 R59, RZ, RZ, R0 ;  /* 0x000000ffff3b7224 */ /* 0x000fe400078e0000 */
[----:B------:R-:W-:-:S02]  /*85a0*/  IMAD.MOV.U32 R56, RZ, RZ, R243 ;  /* 0x000000ffff387224 */ /* 0x000fc400078e00f3 */
[----:B------:R-:W-:Y:S01]  /*85b0*/  HMMA.16816.F32 R16, R8, R14, R48 ;  /* 0x0000000e0810723c */ /* 0x000fe20000001830 */
[----:B------:R-:W1:Y:S04]  /*85c0*/  LDSM.16.M88.4 R12, [R227] ;  /* 0x00000000e30c783b */ /* 0x000e680000000200 */
[----:B------:R-:W2:Y:S03]  /*85d0*/  LDSM.16.M88.4 R8, [R220+0x4000] ;  /* 0x00400000dc08783b */ /* 0x000ea60000000200 */
[C---:B-1----:R-:W-:Y:S08]  /*85e0*/  HMMA.16816.F32 R40, R4.reuse, R12, R40 ;  /* 0x0000000c0428723c */ /* 0x042ff00000001828 */
[-C--:B------:R-:W-:Y:S08]  /*85f0*/  HMMA.16816.F32 R244, R4, R14.reuse, R244 ;  /* 0x0000000e04f4723c */ /* 0x080ff000000018f4 */
[----:B--2---:R-:W-:Y:S08]  /*8600*/  HMMA.16816.F32 R204, R8, R14, R204 ;  /* 0x0000000e08cc723c */ /* 0x004ff000000018cc */
[----:B------:R-:W-:-:S02]  /*8610*/  IMAD.MOV.U32 R48, RZ, RZ, R40 ;  /* 0x000000ffff307224 */ /* 0x000fc400078e0028 */
[----:B------:R-:W-:Y:S02]  /*8620*/  IMAD.MOV.U32 R3, RZ, RZ, R41 ;  /* 0x000000ffff037224 */ /* 0x000fe400078e0029 */
[----:B------:R-:W-:Y:S02]  /*8630*/  IMAD.MOV.U32 R2, RZ, RZ, R42 ;  /* 0x000000ffff027224 */ /* 0x000fe400078e002a */
[----:B------:R-:W-:Y:S02]  /*8640*/  IMAD.MOV.U32 R0, RZ, RZ, R43 ;  /* 0x000000ffff007224 */ /* 0x000fe400078e002b */
[----:B------:R-:W-:Y:S01]  /*8650*/  HMMA.16816.F32 R40, R8, R12, R208 ;  /* 0x0000000c0828723c */ /* 0x000fe200000018d0 */
[----:B------:R-:W1:Y:S06]  /*8660*/  LDSM.16.M88.4 R12, [R226] ;  /* 0x00000000e20c783b */ /* 0x000e6c0000000200 */
[----:B------:R-:W-:-:S02]  /*8670*/  IMAD.MOV.U32 R208, RZ, RZ, R48 ;  /* 0x000000ffffd07224 */ /* 0x000fc400078e0030 */
[----:B------:R-:W-:Y:S02]  /*8680*/  IMAD.MOV.U32 R209, RZ, RZ, R3 ;  /* 0x000000ffffd17224 */ /* 0x000fe400078e0003 */
[----:B------:R-:W-:Y:S02]  /*8690*/  IMAD.MOV.U32 R210, RZ, RZ, R2 ;  /* 0x000000ffffd27224 */ /* 0x000fe400078e0002 */
[----:B------:R-:W-:Y:S01]  /*86a0*/  IMAD.MOV.U32 R211, RZ, RZ, R0 ;  /* 0x000000ffffd37224 */ /* 0x000fe200078e0000 */
[-C--:B-1----:R-:W-:Y:S08]  /*86b0*/  HMMA.16816.F32 R48, R8, R12.reuse, R56 ;  /* 0x0000000c0830723c */ /* 0x082ff00000001838 */
[C---:B------:R-:W-:Y:S08]  /*86c0*/  HMMA.16816.F32 R136, R4.reuse, R12, R136 ;  /* 0x0000000c0488723c */ /* 0x040ff00000001888 */
[-C--:B------:R-:W-:Y:S08]  /*86d0*/  HMMA.16816.F32 R64, R4, R14.reuse, R64 ;  /* 0x0000000e0440723c */ /* 0x080ff00000001840 */
[----:B------:R-:W-:Y:S01]  /*86e0*/  HMMA.16816.F32 R56, R8, R14, R44 ;  /* 0x0000000e0838723c */ /* 0x000fe2000000182c */
[----:B------:R-:W1:Y:S01]  /*86f0*/  LDSM.16.M88.4 R12, [R225] ;  /* 0x00000000e10c783b */ /* 0x000e620000000200 */
[----:B------:R-:W-:-:S02]  /*8700*/  IMAD.MOV.U32 R243, RZ, RZ, R48 ;  /* 0x000000fffff37224 */ /* 0x000fc400078e0030 */
[----:B------:R-:W-:Y:S02]  /*8710*/  IMAD.MOV.U32 R3, RZ, RZ, R49 ;  /* 0x000000ffff037224 */ /* 0x000fe400078e0031 */
[----:B------:R-:W-:Y:S02]  /*8720*/  IMAD.MOV.U32 R2, RZ, RZ, R50 ;  /* 0x000000ffff027224 */ /* 0x000fe400078e0032 */
[----:B------:R-:W-:Y:S02]  /*8730*/  IMAD.MOV.U32 R0, RZ, RZ, R51 ;  /* 0x000000ffff007224 */ /* 0x000fe400078e0033 */
[----:B-1----:R-:W-:Y:S08]  /*8740*/  HMMA.16816.F32 R48, R4, R14, R24 ;  /* 0x0000000e0430723c */ /* 0x002ff00000001818 */
[-C--:B------:R-:W-:Y:S08]  /*8750*/  HMMA.16816.F32 R60, R8, R12.reuse, R60 ;  /* 0x0000000c083c723c */ /* 0x080ff0000000183c */
[----:B------:R-:W-:Y:S08]  /*8760*/  HMMA.16816.F32 R52, R4, R12, R28 ;  /* 0x0000000c0434723c */ /* 0x000ff0000000181c */
[C---:B------:R-:W-:Y:S01]  /*8770*/  HMMA.16816.F32 R24, R8.reuse, R14, R20 ;  /* 0x0000000e0818723c */ /* 0x040fe20000001814 */
[----:B------:R-:W1:Y:S07]  /*8780*/  LDSM.16.M88.4 R12, [R224] ;  /* 0x00000000e00c783b */ /* 0x000e6e0000000200 */
[-C--:B-1----:R-:W-:Y:S07]  /*8790*/  HMMA.16816.F32 R44, R8, R12.reuse, R248 ;  /* 0x0000000c082c723c */ /* 0x082fee00000018f8 */
[----:B------:R-:W-:Y:S01]  /*87a0*/  IMAD.MOV.U32 R248, RZ, RZ, R243 ;  /* 0x000000fffff87224 */ /* 0x000fe200078e00f3 */
[----:B------:R-:W-:Y:S01]  /*87b0*/  HMMA.16816.F32 R28, R4, R12, R36 ;  /* 0x0000000c041c723c */ /* 0x000fe20000001824 */
[----:B------:R-:W-:-:S02]  /*87c0*/  IMAD.MOV.U32 R249, RZ, RZ, R3 ;  /* 0x000000fffff97224 */ /* 0x000fc400078e0003 */
[----:B------:R-:W-:Y:S02]  /*87d0*/  IMAD.MOV.U32 R250, RZ, RZ, R2 ;  /* 0x000000fffffa7224 */ /* 0x000fe400078e0002 */
[----:B------:R-:W-:-:S03]  /*87e0*/  IMAD.MOV.U32 R251, RZ, RZ, R0 ;  /* 0x000000fffffb7224 */ /* 0x000fc600078e0000 */
[-C--:B------:R-:W-:Y:S01]  /*87f0*/  HMMA.16816.F32 R20, R4, R14.reuse, R32 ;  /* 0x0000000e0414723c */ /* 0x080fe20000001820 */
[----:B------:R-:W-:Y:S07]  /*8800*/  LDSM.16.M88.4 R4, [R222+0x6000] ;  /* 0x00600000de04783b */ /* 0x000fee0000000200 */
        /* <DEDUP_REMOVED lines=10> */
[----:B------:R-:W-:Y:S01]  /*88b0*/  HMMA.16816.F32 R208, R8, R14, R204 ;  /* 0x0000000e08d0723c */ /* 0x000fe200000018cc */
        /* <DEDUP_REMOVED lines=12> */
[----:B------:R-:W-:Y:S01]  /*8980*/  HMMA.16816.F32 R248, R4, R14, R64 ;  /* 0x0000000e04f8723c */ /* 0x000fe20000001840 */
[----:B------:R-:W1:Y:S01]  /*8990*/  LDSM.16.M88.4 R12, [R218+0xb000] ;  /* 0x00b00000da0c783b */ /* 0x000e620000000200 */
[----:B------:R-:W-:Y:S02]  /*89a0*/  IMAD.MOV.U32 R34, RZ, RZ, R136 ;  /* 0x000000ffff227224 */ /* 0x000fe400078e0088 */
[----:B------:R-:W-:Y:S02]  /*89b0*/  IMAD.MOV.U32 R33, RZ, RZ, R137 ;  /* 0x000000ffff217224 */ /* 0x000fe400078e0089 */
[----:B------:R-:W-:Y:S02]  /*89c0*/  IMAD.MOV.U32 R56, RZ, RZ, R34 ;  /* 0x000000ffff387224 */ /* 0x000fe400078e0022 */
[----:B------:R-:W-:-:S02]  /*89d0*/  IMAD.MOV.U32 R64, RZ, RZ, R38 ;  /* 0x000000ffff407224 */ /* 0x000fc400078e0026 */
[----:B------:R-:W-:Y:S02]  /*89e0*/  IMAD.MOV.U32 R65, RZ, RZ, R37 ;  /* 0x000000ffff417224 */ /* 0x000fe400078e0025 */
[----:B------:R-:W-:Y:S02]  /*89f0*/  IMAD.MOV.U32 R66, RZ, RZ, R36 ;  /* 0x000000ffff427224 */ /* 0x000fe400078e0024 */
[----:B------:R-:W-:Y:S02]  /*8a00*/  IMAD.MOV.U32 R67, RZ, RZ, R35 ;  /* 0x000000ffff437224 */ /* 0x000fe400078e0023 */
[----:B------:R-:W-:Y:S01]  /*8a10*/  IMAD.MOV.U32 R57, RZ, RZ, R33 ;  /* 0x000000ffff397224 */ /* 0x000fe200078e0021 */
[-C--:B-1----:R-:W-:Y:S08]  /*8a20*/  HMMA.16816.F32 R136, R8, R12.reuse, R60 ;  /* 0x0000000c0888723c */ /* 0x082ff0000000183c */
[C---:B------:R-:W-:Y:S07]  /*8a30*/  HMMA.16816.F32 R60, R4.reuse, R12, R52 ;  /* 0x0000000c043c723c */ /* 0x040fee0000001834 */
[----:B------:R-:W-:Y:S01]  /*8a40*/  IMAD.MOV.U32 R52, RZ, RZ, R32 ;  /* 0x000000ffff347224 */ /* 0x000fe200078e0020 */
[----:B------:R-:W-:Y:S01]  /*8a50*/  HMMA.16816.F32 R48, R4, R14, R48 ;  /* 0x0000000e0430723c */ /* 0x000fe20000001830 */
[----:B------:R-:W-:-:S02]  /*8a60*/  IMAD.MOV.U32 R53, RZ, RZ, R3 ;  /* 0x000000ffff357224 */ /* 0x000fc400078e0003 */
[----:B------:R-:W-:Y:S02]  /*8a70*/  IMAD.MOV.U32 R54, RZ, RZ, R2 ;  /* 0x000000ffff367224 */ /* 0x000fe400078e0002 */
[----:B------:R-:W-:-:S03]  /*8a80*/  IMAD.MOV.U32 R55, RZ, RZ, R0 ;  /* 0x000000ffff377224 */ /* 0x000fc600078e0000 */
[C---:B------:R-:W-:Y:S01]  /*8a90*/  HMMA.16816.F32 R36, R8.reuse, R14, R24 ;  /* 0x0000000e0824723c */ /* 0x040fe20000001818 */
[----:B------:R-:W1:Y:S07]  /*8aa0*/  LDSM.16.M88.4 R12, [R218+0xb800] ;  /* 0x00b80000da0c783b */ /* 0x000e6e0000000200 */
[-C--:B-1----:R-:W-:Y:S08]  /*8ab0*/  HMMA.16816.F32 R44, R8, R12.reuse, R44 ;  /* 0x0000000c082c723c */ /* 0x082ff0000000182c */
[C---:B------:R-:W-:Y:S08]  /*8ac0*/  HMMA.16816.F32 R32, R4.reuse, R12, R28 ;  /* 0x0000000c0420723c */ /* 0x040ff0000000181c */
[-C--:B------:R-:W-:Y:S01]  /*8ad0*/  HMMA.16816.F32 R24, R4, R14.reuse, R20 ;  /* 0x0000000e0418723c */ /* 0x080fe20000001814 */
[----:B------:R-:W-:Y:S07]  /*8ae0*/  LDSM.16.M88.4 R4, [R221+0x6000] ;  /* 0x00600000dd04783b */ /* 0x000fee0000000200 */
[----:B------:R-:W-:Y:S01]  /*8af0*/  HMMA.16816.F32 R16, R8, R14, R16 ;  /* 0x0000000e0810723c */ /* 0x000fe20000001810 */
[----:B------:R-:W1:Y:S04]  /*8b00*/  LDSM.16.M88.4 R12, [R217+0x2000] ;  /* 0x00200000d90c783b */ /* 0x000e680000000200 */
[----:B------:R-:W2:Y:S03]  /*8b10*/  LDSM.16.M88.4 R8, [R221+0x4000] ;  /* 0x00400000dd08783b */ /* 0x000ea60000000200 */
[-C--:B-1----:R-:W-:Y:S08]  /*8b20*/  HMMA.16816.F32 R20, R4, R12.reuse, R64 ;  /* 0x0000000c0414723c */ /* 0x082ff00000001840 */
[----:B--2---:R-:W-:Y:S08]  /*8b30*/  HMMA.16816.F32 R40, R8, R12, R40 ;  /* 0x0000000c0828723c */ /* 0x004ff00000001828 */
[-C--:B------:R-:W-:Y:S08]  /*8b40*/  HMMA.16816.F32 R64, R4, R14.reuse, R244 ;  /* 0x0000000e0440723c */ /* 0x080ff000000018f4 */
[C---:B------:R-:W-:Y:S01]  /*8b50*/  HMMA.16816.F32 R28, R8.reuse, R14, R208 ;  /* 0x0000000e081c723c */ /* 0x040fe200000018d0 */
[----:B------:R-:W1:Y:S07]  /*8b60*/  LDSM.16.M88.4 R12, [R217+0x2800] ;  /* 0x00280000d90c783b */ /* 0x000e6e0000000200 */
[-C--:B-1----:R-:W-:Y:S08]  /*8b70*/  HMMA.16816.F32 R52, R8, R12.reuse, R52 ;  /* 0x0000000c0834723c */ /* 0x082ff00000001834 */
[C---:B------:R-:W-:Y:S08]  /*8b80*/  HMMA.16816.F32 R56, R4.reuse, R12, R56 ;  /* 0x0000000c0438723c */ /* 0x040ff00000001838 */
[-C--:B------:R-:W-:Y:S08]  /*8b90*/  HMMA.16816.F32 R244, R4, R14.reuse, R248 ;  /* 0x0000000e04f4723c */ /* 0x080ff000000018f8 */
[----:B------:R-:W-:Y:S01]  /*8ba0*/  HMMA.16816.F32 R204, R8, R14, R204 ;  /* 0x0000000e08cc723c */ /* 0x000fe200000018cc */
[----:B------:R-:W1:Y:S11]  /*8bb0*/  LDSM.16.M88.4 R12, [R217+0x3000] ;  /* 0x00300000d90c783b */ /* 0x000e760000000200 */
[----:B------:R-:W-:Y:S04]  /*8bc0*/  @!UPT UIADD3 URZ, URZ, URZ, URZ ;  /* 0x0000003f3f3ff290 */ /* 0x000fe8000fffe03f */
[----:B------:R-:W-:Y:S02]  /*8bd0*/  IMAD.MOV.U32 R208, RZ, RZ, R247 ;  /* 0x000000ffffd07224 */ /* 0x000fe400078e00f7 */
[----:B------:R-:W-:Y:S02]  /*8be0*/  IMAD.MOV.U32 R3, RZ, RZ, R246 ;  /* 0x000000ffff037224 */ /* 0x000fe400078e00f6 */
[----:B------:R-:W-:Y:S02]  /*8bf0*/  IMAD.MOV.U32 R0, RZ, RZ, R245 ;  /* 0x000000ffff007224 */ /* 0x000fe400078e00f5 */
[----:B------:R-:W-:Y:S01]  /*8c00*/  IMAD.MOV.U32 R2, RZ, RZ, R244 ;  /* 0x000000ffff027224 */ /* 0x000fe200078e00f4 */
[C---:B-1----:R-:W-:Y:S08]  /*8c10*/  HMMA.16816.F32 R60, R4.reuse, R12, R60 ;  /* 0x0000000c043c723c */ /* 0x042ff0000000183c */
[----:B------:R-:W-:Y:S08]  /*8c20*/  HMMA.16816.F32 R48, R4, R14, R48 ;  /* 0x0000000e0430723c */ /* 0x000ff00000001830 */
[C---:B------:R-:W-:Y:S07]  /*8c30*/  HMMA.16816.F32 R244, R8.reuse, R12, R136 ;  /* 0x0000000c08f4723c */ /* 0x040fee0000001888 */
[----:B------:R-:W-:Y:S01]  /*8c40*/  IMAD.MOV.U32 R136, RZ, RZ, R208 ;  /* 0x000000ffff887224 */ /* 0x000fe200078e00d0 */
[----:B------:R-:W-:Y:S01]  /*8c50*/  HMMA.16816.F32 R248, R8, R14, R36 ;  /* 0x0000000e08f8723c */ /* 0x000fe20000001824 */
[----:B------:R-:W-:-:S02]  /*8c60*/  IMAD.MOV.U32 R12, RZ, RZ, R63 ;  /* 0x000000ffff0c7224 */ /* 0x000fc400078e003f */
[----:B------:R-:W-:Y:S02]  /*8c70*/  IMAD.MOV.U32 R63, RZ, RZ, R0 ;  /* 0x000000ffff3f7224 */ /* 0x000fe400078e0000 */
[----:B------:R-:W-:Y:S02]  /*8c80*/  IMAD.MOV.U32 R138, RZ, RZ, R61 ;  /* 0x000000ffff8a7224 */ /* 0x000fe400078e003d */
[----:B------:R-:W-:Y:S02]  /*8c90*/  IMAD.MOV.U32 R38, RZ, RZ, R12 ;  /* 0x000000ffff267224 */ /* 0x000fe400078e000c */
[----:B------:R-:W-:Y:S02]  /*8ca0*/  IMAD.MOV.U32 R13, RZ, RZ, R50 ;  /* 0x000000ffff0d7224 */ /* 0x000fe400078e0032 */
[----:B------:R-:W-:Y:S02]  /*8cb0*/  IMAD.MOV.U32 R0, RZ, RZ, R48 ;  /* 0x000000ffff007224 */ /* 0x000fe400078e0030 */
[----:B------:R-:W-:-:S02]  /*8cc0*/  IMAD.MOV.U32 R37, RZ, RZ, R13 ;  /* 0x000000ffff257224 */ /* 0x000fc400078e000d */
[----:B------:R-:W1:Y:S01]  /*8cd0*/  LDSM.16.M88.4 R12, [R217+0x3800] ;  /* 0x00380000d90c783b */ /* 0x000e620000000200 */
[----:B------:R-:W-:Y:S01]  /*8ce0*/  IMAD.MOV.U32 R137, RZ, RZ, R244 ;  /* 0x000000ffff897224 */ /* 0x000fe200078e00f4 */
[----:B------:R-:W-:-:S04]  /*8cf0*/  DEPBAR.LE SB0, 0x0 ;  /* 0x000080000000791a */ /* 0x000fc80000000000 */
        /* <DEDUP_REMOVED lines=20> */
[----:B------:R-:W-:-:S02]  /*8e40*/  IMAD.MOV.U32 R36, RZ, RZ, R44 ;  /* 0x000000ffff247224 */ /* 0x000fc400078e002c */
[----:B------:R-:W1:Y:S01]  /*8e50*/  S2R R44, SR_TID.X ;  /* 0x00000000002c7919 */ /* 0x000e620000002100 */
[----:B------:R-:W-:Y:S02]  /*8e60*/  IMAD.MOV.U32 R137, RZ, RZ, R47 ;  /* 0x000000ffff897224 */ /* 0x000fe400078e002f */
[----:B------:R-:W-:Y:S02]  /*8e70*/  IMAD.MOV.U32 R47, RZ, RZ, R0 ;  /* 0x000000ffff2f7224 */ /* 0x000fe400078e0000 */
[----:B------:R-:W-:Y:S02]  /*8e80*/  IMAD.U32 R0, RZ, RZ, UR22 ;  /* 0x00000016ff007e24 */ /* 0x000fe4000f8e00ff */
        /* <DEDUP_REMOVED lines=9> */
[----:B-1----:R-:W-:Y:S02]  /*8f20*/  IMAD.SHL.U32 R44, R44, 0x2, RZ ;  /* 0x000000022c2c7824 */ /* 0x002fe400078e00ff */
[----:B------:R-:W-:Y:S02]  /*8f30*/  IMAD.MOV.U32 R139, RZ, RZ, R32 ;  /* 0x000000ffff8b7224 */ /* 0x000fe400078e0020 */
[----:B------:R-:W-:Y:S01]  /*8f40*/  IMAD.MOV.U32 R32, RZ, RZ, R47 ;  /* 0x000000ffff207224 */ /* 0x000fe200078e002f */
[----:B------:R-:W-:Y:S01]  /*8f50*/  LOP3.LUT R44, R44, 0x6, RZ, 0xc0, !PT ;  /* 0x000000062c2c7812 */ /* 0x000fe200078ec0ff */
[----:B------:R-:W-:Y:S02]  /*8f60*/  IMAD.MOV.U32 R14, RZ, RZ, R48 ;  /* 0x000000ffff0e7224 */ /* 0x000fe400078e0030 */
[----:B------:R-:W-:Y:S02]  /*8f70*/  IMAD.MOV.U32 R15, RZ, RZ, R49 ;  /* 0x000000ffff0f7224 */ /* 0x000fe400078e0031 */
[----:B------:R-:W-:-:S02]  /*8f80*/  IMAD R0, R0, 0x40, R44 ;  /* 0x0000004000007824 */ /* 0x000fc400078e022c */
[----:B------:R-:W-:Y:S02]  /*8f90*/  IMAD.MOV.U32 R243, RZ, RZ, R46 ;  /* 0x000000fffff37224 */ /* 0x000fe400078e002e */
[----:B------:R-:W-:Y:S01]  /*8fa0*/  IMAD.MOV.U32 R46, RZ, RZ, R3 ;  /* 0x000000ffff2e7224 */ /* 0x000fe200078e0003 */
[C---:B------:R-:W-:Y:S01]  /*8fb0*/  ISETP.GE.AND P3, PT, R0.reuse, R240, PT ;  /* 0x000000f00000720c */ /* 0x040fe20003f66270 */
[----:B------:R-:W-:Y:S01]  /*8fc0*/  IMAD.MOV.U32 R13, RZ, RZ, R34 ;  /* 0x000000ffff0d7224 */ /* 0x000fe200078e0022 */
[C---:B------:R-:W-:Y:S01]  /*8fd0*/  IADD3 R2, R0.reuse, 0x1, RZ ;  /* 0x0000000100027810 */ /* 0x040fe20007ffe0ff */
[----:B------:R-:W-:Y:S01]  /*8fe0*/  IMAD.MOV.U32 R12, RZ, RZ, R33 ;  /* 0x000000ffff0c7224 */ /* 0x000fe200078e0021 */
[C---:B------:R-:W-:Y:S01]  /*8ff0*/  ISETP.LT.OR P3, PT, R0.reuse, R236, P3 ;  /* 0x000000ec0000720c */ /* 0x040fe20001f61670 */
[----:B------:R-:W-:Y:S01]  /*9000*/  IMAD.MOV.U32 R24, RZ, RZ, R46 ;  /* 0x000000ffff187224 */ /* 0x000fe200078e002e */
[-C--:B------:R-:W-:Y:S01]  /*9010*/  ISETP.GE.AND P2, PT, R0, R239.reuse, PT ;  /* 0x000000ef0000720c */ /* 0x080fe20003f46270 */
[----:B------:R-:W-:Y:S01]  /*9020*/  IMAD.MOV.U32 R6, RZ, RZ, R45 ;  /* 0x000000ffff067224 */ /* 0x000fe200078e002d */
[----:B------:R-:W-:Y:S01]  /*9030*/  FSEL R27, R40, -INF , !P3 ;  /* 0xff800000281b7808 */ /* 0x000fe20005800000 */
[----:B------:R-:W-:Y:S01]  /*9040*/  IMAD.MOV.U32 R7, RZ, RZ, R36 ;  /* 0x000000ffff077224 */ /* 0x000fe200078e0024 */
[C---:B------:R-:W-:Y:S01]  /*9050*/  ISETP.GE.AND P6, PT, R2.reuse, R240, PT ;  /* 0x000000f00200720c */ /* 0x040fe20003fc6270 */
[----:B------:R-:W-:Y:S01]  /*9060*/  IMAD.MOV.U32 R11, RZ, RZ, R39 ;  /* 0x000000ffff0b7224 */ /* 0x000fe200078e0027 */
[C---:B------:R-:W-:Y:S01]  /*9070*/  ISETP.GE.AND P5, PT, R2.reuse, R239, PT ;  /* 0x000000ef0200720c */ /* 0x040fe20003fa6270 */
[----:B------:R-:W-:Y:S01]  /*9080*/  IMAD.MOV.U32 R36, RZ, RZ, R63 ;  /* 0x000000ffff247224 */ /* 0x000fe200078e003f */
[CC--:B------:R-:W-:Y:S01]  /*9090*/  ISETP.GE.AND P1, PT, R2.reuse, R238.reuse, PT ;  /* 0x000000ee0200720c */ /* 0x0c0fe20003f26270 */
[----:B------:R-:W-:Y:S01]  /*90a0*/  IMAD.MOV.U32 R3, RZ, RZ, R35 ;  /* 0x000000ffff037224 */ /* 0x000fe200078e0023 */
[-C--:B------:R-:W-:Y:S01]  /*90b0*/  ISETP.GE.AND P0, PT, R2, R237.reuse, PT ;  /* 0x000000ed0200720c */ /* 0x080fe20003f06270 */
[----:B------:R-:W-:Y:S01]  /*90c0*/  IMAD.MOV.U32 R18, RZ, RZ, R19 ;  /* 0x000000ffff127224 */ /* 0x000fe200078e0013 */
[C---:B------:R-:W-:Y:S01]  /*90d0*/  ISETP.GE.AND P4, PT, R0.reuse, R238, PT ;  /* 0x000000ee0000720c */ /* 0x040fe20003f86270 */
[----:B------:R-:W-:Y:S01]  /*90e0*/  IMAD.MOV.U32 R19, RZ, RZ, R4 ;  /* 0x000000ffff137224 */ /* 0x000fe200078e0004 */
[C---:B------:R-:W-:Y:S01]  /*90f0*/  ISETP.GE.AND P3, PT, R0.reuse, R237, PT ;  /* 0x000000ed0000720c */ /* 0x040fe20003f66270 */
[----:B------:R-:W-:Y:S01]  /*9100*/  IMAD.MOV.U32 R4, RZ, RZ, R5 ;  /* 0x000000ffff047224 */ /* 0x000fe200078e0005 */
[-C--:B------:R-:W-:Y:S01]  /*9110*/  ISETP.LT.OR P2, PT, R0, R235.reuse, P2 ;  /* 0x000000eb0000720c */ /* 0x080fe20001741670 */
[----:B------:R-:W-:Y:S01]  /*9120*/  IMAD.MOV.U32 R5, RZ, RZ, R6 ;  /* 0x000000ffff057224 */ /* 0x000fe200078e0006 */
[C---:B------:R-:W-:Y:S01]  /*9130*/  ISETP.LT.OR P6, PT, R2.reuse, R236, P6 ;  /* 0x000000ec0200720c */ /* 0x040fe200037c1670 */
[----:B------:R-:W-:Y:S01]  /*9140*/  IMAD.MOV.U32 R6, RZ, RZ, R24 ;  /* 0x000000ffff067224 */ /* 0x000fe200078e0018 */
[C---:B------:R-:W-:Y:S01]  /*9150*/  ISETP.LT.OR P5, PT, R2.reuse, R235, P5 ;  /* 0x000000eb0200720c */ /* 0x040fe20002fa1670 */
[----:B------:R-:W-:Y:S01]  /*9160*/  IMAD.MOV.U32 R24, RZ, RZ, R32 ;  /* 0x000000ffff187224 */ /* 0x000fe200078e0020 */
[----:B------:R-:W-:Y:S01]  /*9170*/  BAR.SYNC.DEFER_BLOCKING 0x0 ;  /* 0x0000000000007b1d */ /* 0x000fe20000010000 */
[----:B------:R-:W-:-:S02]  /*9180*/  ISETP.LT.OR P1, PT, R2, R234, P1 ;  /* 0x000000ea0200720c */ /* 0x000fc40000f21670 */
[----:B------:R-:W-:Y:S02]  /*9190*/  ISETP.LT.OR P0, PT, R2, R232, P0 ;  /* 0x000000e80200720c */ /* 0x000fe40000701670 */
[C---:B------:R-:W-:Y:S02]  /*91a0*/  ISETP.LT.OR P4, PT, R0.reuse, R234, P4 ;  /* 0x000000ea0000720c */ /* 0x040fe40002781670 */
[C---:B------:R-:W-:Y:S02]  /*91b0*/  ISETP.LT.OR P3, PT, R0.reuse, R232, P3 ;  /* 0x000000e80000720c */ /* 0x040fe40001f61670 */
        /* <DEDUP_REMOVED lines=15> */
[----:B------:R-:W-:Y:S02]  /*92b0*/  FSEL R41, R41, -INF , !P6 ;  /* 0xff80000029297808 */ /* 0x000fe40007000000 */
[----:B------:R-:W-:Y:S02]  /*92c0*/  FSEL R50, R43, -INF , !P5 ;  /* 0xff8000002b327808 */ /* 0x000fe40006800000 */
[----:B------:R-:W-:Y:S02]  /*92d0*/  FSEL R40, R28, -INF , !P2 ;  /* 0xff8000001c287808 */ /* 0x000fe40005000000 */
[C---:B------:R-:W-:Y:S02]  /*92e0*/  ISETP.GE.AND P6, PT, R2.reuse, R240, PT ;  /* 0x000000f00200720c */ /* 0x040fe40003fc6270 */
[C---:B------:R-:W-:Y:S02]  /*92f0*/  ISETP.GE.AND P5, PT, R2.reuse, R239, PT ;  /* 0x000000ef0200720c */ /* 0x040fe40003fa6270 */
[----:B------:R-:W-:-:S02]  /*9300*/  ISETP.GE.AND P0, PT, R2, R238, PT ;  /* 0x000000ee0200720c */ /* 0x000fc40003f06270 */
[C---:B------:R-:W-:Y:S02]  /*9310*/  ISETP.GE.AND P2, PT, R2.reuse, R237, PT ;  /* 0x000000ed0200720c */ /* 0x040fe40003f46270 */
[C---:B------:R-:W-:Y:S02]  /*9320*/  ISETP.LT.OR P6, PT, R2.reuse, R236, P6 ;  /* 0x000000ec0200720c */ /* 0x040fe400037c1670 */
[C---:B------:R-:W-:Y:S02]  /*9330*/  ISETP.LT.OR P5, PT, R2.reuse, R235, P5 ;  /* 0x000000eb0200720c */ /* 0x040fe40002fa1670 */
[C---:B------:R-:W-:Y:S02]  /*9340*/  ISETP.LT.OR P0, PT, R2.reuse, R234, P0 ;  /* 0x000000ea0200720c */ /* 0x040fe40000701670 */
[----:B------:R-:W-:Y:S02]  /*9350*/  ISETP.LT.OR P2, PT, R2, R232, P2 ;  /* 0x000000e80200720c */ /* 0x000fe40001741670 */
[----:B------:R-:W-:-:S02]  /*9360*/  IADD3 R2, R0, 0x10, RZ ;  /* 0x0000001000027810 */ /* 0x000fc40007ffe0ff */
[----:B------:R-:W-:Y:S02]  /*9370*/  FSEL R47, R30, -INF , !P4 ;  /* 0xff8000001e2f7808 */ /* 0x000fe40006000000 */
[----:B------:R-:W-:Y:S02]  /*9380*/  FSEL R49, R64, -INF , !P3 ;  /* 0xff80000040317808 */ /* 0x000fe40005800000 */
[----:B------:R-:W-:Y:S02]  /*9390*/  FSEL R66, R66, -INF , !P1 ;  /* 0xff80000042427808 */ /* 0x000fe40004800000 */
[----:B------:R-:W-:Y:S02]  /*93a0*/  FSEL R48, R65, -INF , !P0 ;  /* 0xff80000041307808 */ /* 0x000fe40004000000 */
[C---:B------:R-:W-:Y:S02]  /*93b0*/  ISETP.GE.AND P4, PT, R2.reuse, R240, PT ;  /* 0x000000f00200720c */ /* 0x040fe40003f86270 */
[----:B------:R-:W-:-:S02]  /*93c0*/  ISETP.GE.AND P3, PT, R2, R239, PT ;  /* 0x000000ef0200720c */ /* 0x000fc40003f66270 */
[C---:B------:R-:W-:Y:S02]  /*93d0*/  ISETP.GE.AND P1, PT, R2.reuse, R238, PT ;  /* 0x000000ee0200720c */ /* 0x040fe40003f26270 */
[C---:B------:R-:W-:Y:S02]  /*93e0*/  ISETP.GE.AND P0, PT, R2.reuse, R237, PT ;  /* 0x000000ed0200720c */ /* 0x040fe40003f06270 */
[C---:B------:R-:W-:Y:S02]  /*93f0*/  ISETP.LT.OR P4, PT, R2.reuse, R236, P4 ;  /* 0x000000ec0200720c */ /* 0x040fe40002781670 */
[C---:B------:R-:W-:Y:S02]  /*9400*/  ISETP.LT.OR P3, PT, R2.reuse, R235, P3 ;  /* 0x000000eb0200720c */ /* 0x040fe40001f61670 */
[C---:B------:R-:W-:Y:S02]  /*9410*/  ISETP.LT.OR P1, PT, R2.reuse, R234, P1 ;  /* 0x000000ea0200720c */ /* 0x040fe40000f21670 */
[----:B------:R-:W-:-:S02]  /*9420*/  ISETP.LT.OR P0, PT, R2, R232, P0 ;  /* 0x000000e80200720c */ /* 0x000fc40000701670 */
[----:B------:R-:W-:Y:S02]  /*9430*/  IADD3 R2, R0, 0x11, RZ ;  /* 0x0000001100027810 */ /* 0x000fe40007ffe0ff */
[----:B------:R-:W-:Y:S02]  /*9440*/  FSEL R65, R67, -INF , !P2 ;  /* 0xff80000043417808 */ /* 0x000fe40005000000 */
[----:B------:R-:W-:Y:S02]  /*9450*/  FSEL R34, R29, -INF , !P6 ;  /* 0xff8000001d227808 */ /* 0x000fe40007000000 */
[----:B------:R-:W-:Y:S02]  /*9460*/  FSEL R46, R31, -INF , !P5 ;  /* 0xff8000001f2e7808 */ /* 0x000fe40006800000 */
[----:B------:R-:W-:Y:S02]  /*9470*/  FSEL R33, R52, -INF , !P4 ;  /* 0xff80000034217808 */ /* 0x000fe40006000000 */
[----:B------:R-:W-:-:S02]  /*9480*/  ISETP.GE.AND P2, PT, R2, R240, PT ;  /* 0x000000f00200720c */ /* 0x000fc40003f46270 */
[C---:B------:R-:W-:Y:S02]  /*9490*/  ISETP.GE.AND P6, PT, R2.reuse, R239, PT ;  /* 0x000000ef0200720c */ /* 0x040fe40003fc6270 */
[C---:B------:R-:W-:Y:S02]  /*94a0*/  ISETP.GE.AND P5, PT, R2.reuse, R238, PT ;  /* 0x000000ee0200720c */ /* 0x040fe40003fa6270 */
[C---:B------:R-:W-:Y:S02]  /*94b0*/  ISETP.GE.AND P4, PT, R2.reuse, R237, PT ;  /* 0x000000ed0200720c */ /* 0x040fe40003f86270 */
[C---:B------:R-:W-:Y:S02]  /*94c0*/  ISETP.LT.OR P2, PT, R2.reuse, R236, P2 ;  /* 0x000000ec0200720c */ /* 0x040fe40001741670 */
[C---:B------:R-:W-:Y:S02]  /*94d0*/  ISETP.LT.OR P6, PT, R2.reuse, R235, P6 ;  /* 0x000000eb0200720c */ /* 0x040fe400037c1670 */
[----:B------:R-:W-:-:S02]  /*94e0*/  ISETP.LT.OR P5, PT, R2, R234, P5 ;  /* 0x000000ea0200720c */ /* 0x000fc40002fa1670 */
[----:B------:R-:W-:Y:S02]  /*94f0*/  ISETP.LT.OR P4, PT, R2, R232, P4 ;  /* 0x000000e80200720c */ /* 0x000fe40002781670 */
[----:B------:R-:W-:Y:S02]  /*9500*/  IADD3 R2, R0, 0x18, RZ ;  /* 0x0000001800027810 */ /* 0x000fe40007ffe0ff */
[----:B------:R-:W-:Y:S02]  /*9510*/  FSEL R44, R54, -INF , !P3 ;  /* 0xff800000362c7808 */ /* 0x000fe40005800000 */
[----:B------:R-:W-:Y:S02]  /*9520*/  FSEL R45, R56, -INF , !P1 ;  /* 0xff800000382d7808 */ /* 0x000fe40004800000 */
[----:B------:R-:W-:Y:S02]  /*9530*/  FSEL R64, R58, -INF , !P0 ;  /* 0xff8000003a407808 */ /* 0x000fe40004000000 */
[----:B------:R-:W-:-:S02]  /*9540*/  FSEL R30, R53, -INF , !P2 ;  /* 0xff800000351e7808 */ /* 0x000fc40005000000 */
[C---:B------:R-:W-:Y:S02]  /*9550*/  ISETP.GE.AND P3, PT, R2.reuse, R240, PT ;  /* 0x000000f00200720c */ /* 0x040fe40003f66270 */
[C---:B------:R-:W-:Y:S02]  /*9560*/  ISETP.GE.AND P1, PT, R2.reuse, R239, PT ;  /* 0x000000ef0200720c */ /* 0x040fe40003f26270 */
[C---:B------:R-:W-:Y:S02]  /*9570*/  ISETP.GE.AND P0, PT, R2.reuse, R238, PT ;  /* 0x000000ee0200720c */ /* 0x040fe40003f06270 */
[C---:B------:R-:W-:Y:S02]  /*9580*/  ISETP.GE.AND P2, PT, R2.reuse, R237, PT ;  /* 0x000000ed0200720c */ /* 0x040fe40003f46270 */
[C---:B------:R-:W-:Y:S02]  /*9590*/  ISETP.LT.OR P3, PT, R2.reuse, R236, P3 ;  /* 0x000000ec0200720c */ /* 0x040fe40001f61670 */
[----:B------:R-:W-:-:S02]  /*95a0*/  ISETP.LT.OR P1, PT, R2, R235, P1 ;  /* 0x000000eb0200720c */ /* 0x000fc40000f21670 */
[C---:B------:R-:W-:Y:S02]  /*95b0*/  ISETP.LT.OR P0, PT, R2.reuse, R234, P0 ;  /* 0x000000ea0200720c */ /* 0x040fe40000701670 */
[----:B------:R-:W-:Y:S02]  /*95c0*/  ISETP.LT.OR P2, PT, R2, R232, P2 ;  /* 0x000000e80200720c */ /* 0x000fe40001741670 */
[----:B------:R-:W-:Y:S02]  /*95d0*/  IADD3 R2, R0, 0x19, RZ ;  /* 0x0000001900027810 */ /* 0x000fe40007ffe0ff */
[----:B------:R-:W-:Y:S02]  /*95e0*/  FSEL R39, R55, -INF , !P6 ;  /* 0xff80000037277808 */ /* 0x000fe40007000000 */
[----:B------:R-:W-:Y:S02]  /*95f0*/  FSEL R43, R57, -INF , !P5 ;  /* 0xff800000392b7808 */ /* 0x000fe40006800000 */
[----:B------:R-:W-:-:S02]  /*9600*/  FSEL R63, R59, -INF , !P4 ;  /* 0xff8000003b3f7808 */ /* 0x000fc40006000000 */
[----:B------:R-:W-:Y:S02]  /*9610*/  FSEL R26, R204, -INF , !P3 ;  /* 0xff800000cc1a7808 */ /* 0x000fe40005800000 */
[C---:B------:R-:W-:Y:S02]  /*9620*/  ISETP.GE.AND P5, PT, R2.reuse, R240, PT ;  /* 0x000000f00200720c */ /* 0x040fe40003fa6270 */
[C---:B------:R-:W-:Y:S02]  /*9630*/  ISETP.GE.AND P4, PT, R2.reuse, R239, PT ;  /* 0x000000ef0200720c */ /* 0x040fe40003f86270 */
[C---:B------:R-:W-:Y:S02]  /*9640*/  ISETP.GE.AND P6, PT, R2.reuse, R238, PT ;  /* 0x000000ee0200720c */ /* 0x040fe40003fc6270 */
[C---:B------:R-:W-:Y:S02]  /*9650*/  ISETP.GE.AND P3, PT, R2.reuse, R237, PT ;  /* 0x000000ed0200720c */ /* 0x040fe40003f66270 */
        /* <DEDUP_REMOVED lines=84> */
[----:B------:R-:W-:-:S02]  /*9ba0*/  ISETP.GE.AND P0, PT, R2, R237, PT ;  /* 0x000000ed0200720c */ /* 0x000fc40003f06270 */
[----:B------:R-:W-:Y:S02]  /*9bb0*/  FSEL R55, R13, -INF , !P1 ;  /* 0xff8000000d377808 */ /* 0x000fe40004800000 */
[C---:B------:R-:W-:Y:S02]  /*9bc0*/  ISETP.LT.OR P0, PT, R2.reuse, R232, P0 ;  /* 0x000000e80200720c */ /* 0x040fe40000701670 */
[----:B------:R-:W-:Y:S02]  /*9bd0*/  ISETP.GE.AND P1, PT, R2, R238, PT ;  /* 0x000000ee0200720c */ /* 0x000fe40003f26270 */
[----:B------:R-:W-:Y:S02]  /*9be0*/  FSEL R53, R246, -INF , !P0 ;  /* 0xff800000f6357808 */ /* 0x000fe40004000000 */
[----:B------:R-:W-:Y:S02]  /*9bf0*/  PLOP3.LUT P0, PT, PT, PT, UP0, 0x80, 0x0 ;  /* 0x000000000000781c */ /* 0x000fe40003f0f008 */
[----:B------:R-:W-:-:S02]  /*9c00*/  ISETP.LT.OR P1, PT, R2, R234, P1 ;  /* 0x000000ea0200720c */ /* 0x000fc40000f21670 */
[----:B------:R-:W-:Y:S02]  /*9c10*/  IADD3 R0, R0, 0x39, RZ ;  /* 0x0000003900007810 */ /* 0x000fe40007ffe0ff */
[----:B------:R-:W-:Y:S02]  /*9c20*/  FSEL R15, R12, -INF , !P3 ;  /* 0xff8000000c0f7808 */ /* 0x000fe40005800000 */
[----:B------:R-:W-:Y:S02]  /*9c30*/  FSEL R16, R243, -INF , !P6 ;  /* 0xff800000f3107808 */ /* 0x000fe40007000000 */
[----:B------:R-:W-:Y:S02]  /*9c40*/  FSEL R18, R139, -INF , !P4 ;  /* 0xff8000008b127808 */ /* 0x000fe40006000000 */
[----:B------:R-:W-:Y:S02]  /*9c50*/  FSEL R13, R137, -INF , !P5 ;  /* 0xff800000890d7808 */ /* 0x000fe40006800000 */
[----:B------:R-:W-:-:S02]  /*9c60*/  FSEL R54, R3, -INF , !P2 ;  /* 0xff80000003367808 */ /* 0x000fc40005000000 */
[----:B------:R-:W-:Y:S02]  /*9c70*/  FSEL R12, R244, -INF , !P1 ;  /* 0xff800000f40c7808 */ /* 0x000fe40004800000 */
[CC--:B------:R-:W-:Y:S02]  /*9c80*/  ISETP.GE.AND P6, PT, R2.reuse, R240.reuse, PT ;  /* 0x000000f00200720c */ /* 0x0c0fe40003fc6270 */
[-C--:B------:R-:W-:Y:S02]  /*9c90*/  ISETP.GE.AND P4, PT, R2, R239.reuse, PT ;  /* 0x000000ef0200720c */ /* 0x080fe40003f86270 */
[C---:B------:R-:W-:Y:S02]  /*9ca0*/  ISETP.GE.AND P5, PT, R0.reuse, R240, PT ;  /* 0x000000f00000720c */ /* 0x040fe40003fa6270 */
[C---:B------:R-:W-:Y:S02]  /*9cb0*/  ISETP.GE.AND P3, PT, R0.reuse, R239, PT ;  /* 0x000000ef0000720c */ /* 0x040fe40003f66270 */
[----:B------:R-:W-:-:S02]  /*9cc0*/  ISETP.GE.AND P2, PT, R0, R238, PT ;  /* 0x000000ee0000720c */ /* 0x000fc40003f46270 */
[----:B------:R-:W-:Y:S02]  /*9cd0*/  ISETP.GE.AND P1, PT, R0, R237, PT ;  /* 0x000000ed0000720c */ /* 0x000fe40003f26270 */
[CC--:B------:R-:W-:Y:S02]  /*9ce0*/  ISETP.LT.OR P6, PT, R2.reuse, R236.reuse, P6 ;  /* 0x000000ec0200720c */ /* 0x0c0fe400037c1670 */
[-C--:B------:R-:W-:Y:S02]  /*9cf0*/  ISETP.LT.OR P4, PT, R2, R235.reuse, P4 ;  /* 0x000000eb0200720c */ /* 0x080fe40002781670 */
[C---:B------:R-:W-:Y:S02]  /*9d00*/  ISETP.LT.OR P5, PT, R0.reuse, R236, P5 ;  /* 0x000000ec0000720c */ /* 0x040fe40002fa1670 */
[C---:B------:R-:W-:Y:S02]  /*9d10*/  ISETP.LT.OR P3, PT, R0.reuse, R235, P3 ;  /* 0x000000eb0000720c */ /* 0x040fe40001f61670 */
[----:B------:R-:W-:-:S02]  /*9d20*/  ISETP.LT.OR P2, PT, R0, R234, P2 ;  /* 0x000000ea0000720c */ /* 0x000fc40001741670 */
[----:B------:R-:W-:Y:S02]  /*9d30*/  ISETP.LT.OR P1, PT, R0, R232, P1 ;  /* 0x000000e80000720c */ /* 0x000fe40000f21670 */
[----:B------:R-:W-:Y:S02]  /*9d40*/  FSEL R11, R245, -INF , !P2 ;  /* 0xff800000f50b7808 */ /* 0x000fe40005000000 */
[----:B------:R-:W-:Y:S02]  /*9d50*/  FSEL R52, R247, -INF , !P1 ;  /* 0xff800000f7347808 */ /* 0x000fe40004800000 */
[----:B------:R-:W-:Y:S02]  /*9d60*/  FSEL R5, R208, -INF , !P6 ;  /* 0xff800000d0057808 */ /* 0x000fe40007000000 */
[----:B------:R-:W-:Y:S02]  /*9d70*/  FSEL R8, R210, -INF , !P4 ;  /* 0xff800000d2087808 */ /* 0x000fe40006000000 */
[----:B------:R-:W-:-:S02]  /*9d80*/  FSEL R4, R209, -INF , !P5 ;  /* 0xff800000d1047808 */ /* 0x000fc40006800000 */
[----:B------:R-:W-:Y:S01]  /*9d90*/  FSEL R7, R211, -INF , !P3 ;  /* 0xff800000d3077808 */ /* 0x000fe20005800000 */
[----:B------:R-:W-:Y:S05]  /*9da0*/  @!P0 BRA `(.L_x_433) ;  /* 0x0000024000008947 */ /* 0x000fea0003800000 */
[----:B------:R-:W2:Y:S04]  /*9db0*/  LDL.64 R204, [R1+0x60] ;  /* 0x0000600001cc7983 */ /* 0x000ea80000100a00 */
[----:B------:R-:W3:Y:S01]  /*9dc0*/  LDL.64 R138, [R1+0x58] ;  /* 0x00005800018a7983 */ /* 0x000ee20000100a00 */
[----:B------:R-:W-:Y:S02]  /*9dd0*/  UIADD3 UR14, UR8, -0x3, URZ ;  /* 0xfffffffd080e7890 */ /* 0x000fe4000fffe03f */
[----:B------:R-:W-:Y:S02]  /*9de0*/  ULDC.64 UR4, c[0x0][0x198] ;  /* 0x0000660000047ab9 */ /* 0x000fe40000000a00 */
[----:B------:R-:W-:-:S02]  /*9df0*/  USHF.R.S32.HI UR13, URZ, 0x1f, UR14 ;  /* 0x0000001f3f0d7899 */ /* 0x000fc4000801140e */
[----:B------:R-:W-:Y:S02]  /*9e00*/  UIMAD.WIDE.U32 UR16, UR14, UR4, URZ ;  /* 0x000000040e1072a5 */ /* 0x000fe4000f8e003f */
[----:B------:R-:W-:Y:S02]  /*9e10*/  UIMAD UR13, UR13, UR4, URZ ;  /* 0x000000040d0d72a4 */ /* 0x000fe4000f8e023f */
[----:B------:R-:W-:Y:S02]  /*9e20*/  USHF.L.U32 UR4, UR6, 0x5, URZ ;  /* 0x0000000506047899 */ /* 0x000fe4000800063f */
[----:B------:R-:W-:Y:S01]  /*9e30*/  UIMAD UR5, UR14, UR5, UR13 ;  /* 0x000000050e0572a4 */ /* 0x000fe2000f8e020d */
[----:B------:R-:W-:Y:S02]  /*9e40*/  IMAD.U32 R0, RZ, RZ, UR16 ;  /* 0x00000010ff007e24 */ /* 0x000fe4000f8e00ff */
[----:B------:R-:W-:Y:S01]  /*9e50*/  IMAD.U32 R3, RZ, RZ, UR16 ;  /* 0x00000010ff037e24 */ /* 0x000fe2000f8e00ff */
[----:B------:R-:W-:-:S06]  /*9e60*/  UIADD3 UR5, UR17, UR5, URZ ;  /* 0x0000000511057290 */ /* 0x000fcc000fffe03f */
[----:B------:R-:W-:Y:S01]  /*9e70*/  IMAD.U32 R2, RZ, RZ, UR5 ;  /* 0x00000005ff027e24 */ /* 0x000fe2000f8e00ff */
[----:B------:R-:W-:Y:S01]  /*9e80*/  USHF.L.U64.HI UR5, UR6, 0x5, UR7 ;  /* 0x0000000506057899 */ /* 0x000fe20008010207 */
[----:B--2---:R-:W-:-:S04]  /*9e90*/  LEA R0, P1, R0, R204, 0x6 ;  /* 0x000000cc00007211 */ /* 0x004fc800078230ff */
[----:B---3--:R-:W-:Y:S02]  /*9ea0*/  LEA.HI.X R3, R3, R139, R2, 0x6, P1 ;  /* 0x0000008b03037211 */ /* 0x008fe400008f3402 */
[----:B------:R-:W-:-:S04]  /*9eb0*/  LEA R2, P1, R0, c[0x0][0x168], 0x1 ;  /* 0x00005a0000027a11 */ /* 0x000fc800078208ff */
[----:B------:R-:W-:-:S05]  /*9ec0*/  LEA.HI.X R3, R0, c[0x0][0x16c], R3, 0x1, P1 ;  /* 0x00005b0000037a11 */ /* 0x000fca00008f0c03 */
[----:B------:R-:W-:Y:S01]  /*9ed0*/  @!PT LDS RZ, [RZ] ;  /* 0x00000000fffff984 */ /* 0x000fe20000000800 */
[----:B------:R-:W-:Y:S01]  /*9ee0*/  @!PT LDS RZ, [RZ] ;  /* 0x00000000fffff984 */ /* 0x000fe20000000800 */
[----:B------:R-:W-:Y:S01]  /*9ef0*/  @!PT LDS RZ, [RZ] ;  /* 0x00000000fffff984 */ /* 0x000fe20000000800 */
[----:B------:R1:W-:Y:S04]  /*9f00*/  LDGSTS.E.BYPASS.LTC128B.128 [R233+0x8000], [R2.64] ;  /* 0x0800000002e97fae */ /* 0x0003e8000b901d52 */
[----:B------:R1:W-:Y:S02]  /*9f10*/  LDGSTS.E.BYPASS.LTC128B.128 [R233+0xa000], [R2.64+0x80] ;  /* 0x0a00008002e97fae */ /* 0x0003e4000b901d52 */
[----:B-1----:R-:W-:-:S04]  /*9f20*/  IADD3 R2, P1, R2, UR4, RZ ;  /* 0x0000000402027c10 */ /* 0x002fc8000ff3e0ff */
[----:B------:R-:W-:-:S05]  /*9f30*/  IADD3.X R3, R3, UR5, RZ, P1, !PT ;  /* 0x0000000503037c10 */ /* 0x000fca0008ffe4ff */
        /* <DEDUP_REMOVED lines=9> */
[----:B------:R1:W-:Y:S04]  /*9fd0*/  LDGSTS.E.BYPASS.LTC128B.128 [R233+0xb800], [R2.64+0x80] ;  /* 0x0b80008002e97fae */ /* 0x0003e8000b901d52 */
[----:B------:R-:W0:Y:S02]  /*9fe0*/  LDGDEPBAR ;  /* 0x00000000000079af */ /* 0x000e240000000000 */
.L_x_433:
        /* <DEDUP_REMOVED lines=20> */
[----:B------:R-:W-:-:S02]  /*a130*/  MOV R210, R242 ;  /* 0x000000f200d27202 */ /* 0x000fc40000000f00 */
[----:B------:R-:W-:Y:S01]  /*a140*/  FMNMX.FTZ R0, R21, R0, !PT ;  /* 0x0000000015007209 */ /* 0x000fe20007810000 */
[----:B------:R-:W-:Y:S01]  /*a150*/  STL [R1+0xa4], R218 ;  /* 0x0000a4da01007387 */ /* 0x000fe20000100800 */
[----:B------:R-:W-:Y:S02]  /*a160*/  MOV R211, R241 ;  /* 0x000000f100d37202 */ /* 0x000fe40000000f00 */
[----:B------:R-:W-:Y:S01]  /*a170*/  FMNMX.FTZ R0, R20, R0, !PT ;  /* 0x0000000014007209 */ /* 0x000fe20007810000 */
[----:B------:R-:W-:Y:S01]  /*a180*/  STL [R1+0xa0], R217 ;  /* 0x0000a0d901007387 */ /* 0x000fe20000100800 */
[----:B------:R-:W-:Y:S02]  /*a190*/  MOV R207, R231 ;  /* 0x000000e700cf7202 */ /* 0x000fe40000000f00 */
[----:B------:R-:W-:Y:S01]  /*a1a0*/  FMNMX.FTZ R0, R17, R0, !PT ;  /* 0x0000000011007209 */ /* 0x000fe20007810000 */
[----:B------:R-:W-:Y:S03]  /*a1b0*/  STL [R1+0x9c], R212 ;  /* 0x00009cd401007387 */ /* 0x000fe60000100800 */
[----:B------:R-:W-:-:S04]  /*a1c0*/  FMNMX.FTZ R0, R14, R0, !PT ;  /* 0x000000000e007209 */ /* 0x000fc80007810000 */
[----:B------:R-:W-:-:S04]  /*a1d0*/  FMNMX.FTZ R0, R10, R0, !PT ;  /* 0x000000000a007209 */ /* 0x000fc80007810000 */
[----:B------:R-:W-:-:S04]  /*a1e0*/  FMNMX.FTZ R0, R9, R0, !PT ;  /* 0x0000000009007209 */ /* 0x000fc80007810000 */
[----:B------:R-:W-:-:S04]  /*a1f0*/  FMNMX.FTZ R0, R6, R0, !PT ;  /* 0x0000000006007209 */ /* 0x000fc80007810000 */
[----:B------:R-:W-:-:S04]  /*a200*/  FMNMX.FTZ R0, R5, R0, !PT ;  /* 0x0000000005007209 */ /* 0x000fc80007810000 */
        /* <DEDUP_REMOVED lines=17> */
[----:B-1----:R-:W-:Y:S02]  /*a320*/  FMNMX.FTZ R218, R0, R67, !PT ;  /* 0x0000004300da7209 */ /* 0x002fe40007810000 */
[----:B------:R-:W-:Y:S02]  /*a330*/  FMNMX.FTZ R0, R38, R2, !PT ;  /* 0x0000000226007209 */ /* 0x000fe40007810000 */
[----:B------:R-:W-:-:S02]  /*a340*/  FMNMX.FTZ R3, R13, R3, !PT ;  /* 0x000000030d037209 */ /* 0x000fc40007810000 */
[----:B------:R-:W-:Y:S01]  /*a350*/  FMNMX.FTZ R2, R36, R0, !PT ;  /* 0x0000000024027209 */ /* 0x000fe20007810000 */
[C---:B------:R-:W-:Y:S01]  /*a360*/  FMUL.FTZ R0, R218.reuse, c[0x0][0x23c] ;  /* 0x00008f00da007a20 */ /* 0x040fe20000410000 */
[----:B------:R-:W-:Y:S02]  /*a370*/  FSETP.NEU.FTZ.AND P3, PT, R218, -INF , PT ;  /* 0xff800000da00780b */ /* 0x000fe40003f7d000 */
[----:B------:R-:W-:Y:S02]  /*a380*/  FMNMX.FTZ R2, R31, R2, !PT ;  /* 0x000000021f027209 */ /* 0x000fe40007810000 */
[----:B------:R-:W-:Y:S02]  /*a390*/  FMNMX.FTZ R3, R8, R3, !PT ;  /* 0x0000000308037209 */ /* 0x000fe40007810000 */
[----:B------:R-:W-:Y:S02]  /*a3a0*/  FSEL R0, R0, RZ, P3 ;  /* 0x000000ff00007208 */ /* 0x000fe40001800000 */
[----:B------:R-:W-:-:S02]  /*a3b0*/  FMNMX.FTZ R2, R28, R2, !PT ;  /* 0x000000021c027209 */ /* 0x000fc40007810000 */
[----:B------:R-:W-:Y:S01]  /*a3c0*/  FMNMX.FTZ R3, R7, R3, !PT ;  /* 0x0000000307037209 */ /* 0x000fe20007810000 */
[--C-:B------:R-:W-:Y:S01]  /*a3d0*/  FFMA.FTZ R250, R30, c[0x0][0x23c], -R0.reuse ;  /* 0x00008f001efa7a23 */ /* 0x100fe20000010800 */
[----:B------:R-:W-:Y:S01]  /*a3e0*/  MOV R67, R211 ;  /* 0x000000d300437202 */ /* 0x000fe20000000f00 */
[--C-:B------:R-:W-:Y:S02]  /*a3f0*/  FFMA.FTZ R30, R20, c[0x0][0x23c], -R0.reuse ;  /* 0x00008f00141e7a23 */ /* 0x100fe40000010800 */
[--C-:B------:R-:W-:Y:S02]  /*a400*/  FFMA.FTZ R224, R14, c[0x0][0x23c], -R0.reuse ;  /* 0x00008f000ee07a23 */ /* 0x100fe40000010800 */
[--C-:B------:R-:W-:Y:S02]  /*a410*/  FFMA.FTZ R27, R27, c[0x0][0x23c], -R0.reuse ;  /* 0x00008f001b1b7a23 */ /* 0x100fe40000010800 */
[--C-:B------:R-:W-:Y:S02]  /*a420*/  FFMA.FTZ R41, R41, c[0x0][0x23c], -R0.reuse ;  /* 0x00008f0029297a23 */ /* 0x100fe40000010800 */
[----:B------:R-:W-:-:S02]  /*a430*/  FFMA.FTZ R40, R40, c[0x0][0x23c], -R0 ;  /* 0x00008f0028287a23 */ /* 0x000fc40000010800 */
[--C-:B------:R-:W-:Y:S01]  /*a440*/  FFMA.FTZ R206, R34, c[0x0][0x23c], -R0.reuse ;  /* 0x00008f0022ce7a23 */ /* 0x100fe20000010800 */
[----:B------:R-:W-:Y:S01]  /*a450*/  MOV R34, R207 ;  /* 0x000000cf00227202 */ /* 0x000fe20000000f00 */
[--C-:B------:R-:W-:Y:S01]  /*a460*/  FFMA.FTZ R251, R33, c[0x0][0x23c], -R0.reuse ;  /* 0x00008f0021fb7a23 */ /* 0x100fe20000010800 */
[----:B------:R-:W-:Y:S01]  /*a470*/  MUFU.EX2 R41, R41 ;  /* 0x0000002900297308 */ /* 0x000fe20000000800 */
[--C-:B------:R-:W-:Y:S02]  /*a480*/  FFMA.FTZ R249, R26, c[0x0][0x23c], -R0.reuse ;  /* 0x00008f001af97a23 */ /* 0x100fe40000010800 */
[--C-:B------:R-:W-:Y:S02]  /*a490*/  FFMA.FTZ R248, R21, c[0x0][0x23c], -R0.reuse ;  /* 0x00008f0015f87a23 */ /* 0x100fe40000010800 */
[--C-:B------:R-:W-:Y:S02]  /*a4a0*/  FFMA.FTZ R225, R17, c[0x0][0x23c], -R0.reuse ;  /* 0x00008f0011e17a23 */ /* 0x100fe40000010800 */
[--C-:B------:R-:W-:Y:S01]  /*a4b0*/  FFMA.FTZ R223, R10, c[0x0][0x23c], -R0.reuse ;  /* 0x00008f000adf7a23 */ /* 0x100fe20000010800 */
[----:B------:R-:W-:Y:S01]  /*a4c0*/  MUFU.EX2 R40, R40 ;  /* 0x0000002800287308 */ /* 0x000fe20000000800 */
[----:B------:R-:W-:-:S02]  /*a4d0*/  FFMA.FTZ R209, R9, c[0x0][0x23c], -R0 ;  /* 0x00008f0009d17a23 */ /* 0x000fc40000010800 */
[--C-:B------:R-:W-:Y:S02]  /*a4e0*/  FFMA.FTZ R14, R6, c[0x0][0x23c], -R0.reuse ;  /* 0x00008f00060e7a23 */ /* 0x100fe40000010800 */
[--C-:B------:R-:W-:Y:S02]  /*a4f0*/  FFMA.FTZ R208, R5, c[0x0][0x23c], -R0.reuse ;  /* 0x00008f0005d07a23 */ /* 0x100fe40000010800 */
[----:B------:R-:W-:Y:S01]  /*a500*/  FFMA.FTZ R20, R4, c[0x0][0x23c], -R0 ;  /* 0x00008f0004147a23 */ /* 0x000fe20000010800 */
[----:B------:R-:W-:Y:S01]  /*a510*/  FMNMX.FTZ R0, R24, R2, !PT ;  /* 0x0000000218007209 */ /* 0x000fe20007810000 */
[----:B------:R-:W-:Y:S01]  /*a520*/  IMAD.MOV.U32 R21, RZ, RZ, R210 ;  /* 0x000000ffff157224 */ /* 0x000fe200078e00d2 */
[----:B------:R-:W1:Y:S01]  /*a530*/  SHFL.BFLY PT, R2, R3, 0x2, 0x1f ;  /* 0x0c401f0003027f89 */ /* 0x000e6200000e0000 */
[----:B------:R-:W-:Y:S01]  /*a540*/  IMAD.MOV.U32 R207, RZ, RZ, R252 ;  /* 0x000000ffffcf7224 */ /* 0x000fe200078e00fc */
[----:B------:R-:W-:Y:S01]  /*a550*/  FMNMX.FTZ R0, R23, R0, !PT ;  /* 0x0000000017007209 */ /* 0x000fe20007810000 */
[----:B------:R-:W-:Y:S03]  /*a560*/  MUFU.EX2 R206, R206 ;  /* 0x000000ce00ce7308 */ /* 0x000fe60000000800 */
[----:B------:R-:W-:-:S04]  /*a570*/  FMNMX.FTZ R0, R18, R0, !PT ;  /* 0x0000000012007209 */ /* 0x000fc80007810000 */
[----:B------:R-:W-:-:S04]  /*a580*/  FMNMX.FTZ R0, R15, R0, !PT ;  /* 0x000000000f007209 */ /* 0x000fc80007810000 */
[----:B------:R-:W-:-:S04]  /*a590*/  FMNMX.FTZ R0, R12, R0, !PT ;  /* 0x000000000c007209 */ /* 0x000fc80007810000 */
[----:B------:R-:W-:Y:S02]  /*a5a0*/  FMNMX.FTZ R0, R11, R0, !PT ;  /* 0x000000000b007209 */ /* 0x000fe40007810000 */
[----:B-1----:R-:W-:-:S03]  /*a5b0*/  FMNMX.FTZ R3, R3, R2, !PT ;  /* 0x0000000203037209 */ /* 0x002fc60007810000 */
[----:B------:R-:W1:Y:S04]  /*a5c0*/  SHFL.BFLY PT, R2, R0, 0x2, 0x1f ;  /* 0x0c401f0000027f89 */ /* 0x000e6800000e0000 */
[----:B------:R-:W2:Y:S01]  /*a5d0*/  SHFL.BFLY PT, R4, R3, 0x1, 0x1f ;  /* 0x0c201f0003047f89 */ /* 0x000ea200000e0000 */
[----:B-1----:R-:W-:Y:S02]  /*a5e0*/  FMNMX.FTZ R2, R0, R2, !PT ;  /* 0x0000000200027209 */ /* 0x002fe40007810000 */
[----:B--2---:R-:W-:-:S03]  /*a5f0*/  FMNMX.FTZ R138, R3, R4, !PT ;  /* 0x00000004038a7209 */ /* 0x004fc60007810000 */
[----:B------:R-:W1:Y:S01]  /*a600*/  SHFL.BFLY PT, R3, R2, 0x1, 0x1f ;  /* 0x0c201f0002037f89 */ /* 0x000e6200000e0000 */
[C---:B------:R-:W-:Y:S01]  /*a610*/  FSETP.NEU.FTZ.AND P2, PT, R138.reuse, -INF , PT ;  /* 0xff8000008a00780b */ /* 0x040fe20003f5d000 */
[----:B------:R-:W-:Y:S02]  /*a620*/  FMUL.FTZ R0, R138, c[0x0][0x23c] ;  /* 0x00008f008a007a20 */ /* 0x000fe40000410000 */
[----:B------:R2:W-:Y:S03]  /*a630*/  STL [R1+0x34], R138 ;  /* 0x0000348a01007387 */ /* 0x0005e60000100800 */
[----:B------:R-:W-:-:S05]  /*a640*/  FSEL R0, R0, RZ, P2 ;  /* 0x000000ff00007208 */ /* 0x000fca0001000000 */
[--C-:B------:R-:W-:Y:S02]  /*a650*/  FFMA.FTZ R204, R47, c[0x0][0x23c], -R0.reuse ;  /* 0x00008f002fcc7a23 */ /* 0x100fe40000010800 */
[--C-:B------:R-:W-:Y:S02]  /*a660*/  FFMA.FTZ R247, R44, c[0x0][0x23c], -R0.reuse ;  /* 0x00008f002cf77a23 */ /* 0x100fe40000010800 */
[--C-:B------:R-:W-:Y:S02]  /*a670*/  FFMA.FTZ R246, R39, c[0x0][0x23c], -R0.reuse ;  /* 0x00008f0027f67a23 */ /* 0x100fe40000010800 */
[--C-:B------:R-:W-:Y:S01]  /*a680*/  FFMA.FTZ R244, R32, c[0x0][0x23c], -R0.reuse ;  /* 0x00008f0020f47a23 */ /* 0x100fe20000010800 */
[----:B------:R-:W-:Y:S01]  /*a690*/  MUFU.EX2 R204, R204 ;  /* 0x000000cc00cc7308 */ /* 0x000fe20000000800 */
[--C-:B------:R-:W-:Y:S02]  /*a6a0*/  FFMA.FTZ R222, R29, c[0x0][0x23c], -R0.reuse ;  /* 0x00008f001dde7a23 */ /* 0x100fe40000010800 */
[--C-:B------:R-:W-:Y:S01]  /*a6b0*/  FFMA.FTZ R221, R25, c[0x0][0x23c], -R0.reuse ;  /* 0x00008f0019dd7a23 */ /* 0x100fe20000010800 */
[----:B-1----:R-:W-:Y:S01]  /*a6c0*/  FMNMX.FTZ R137, R2, R3, !PT ;  /* 0x0000000302897209 */ /* 0x002fe20007810000 */
[--C-:B------:R-:W-:Y:S01]  /*a6d0*/  FFMA.FTZ R6, R37, c[0x0][0x23c], -R0.reuse ;  /* 0x00008f0025067a23 */ /* 0x100fe20000010800 */
[----:B------:R-:W-:Y:S01]  /*a6e0*/  MOV R37, R138 ;  /* 0x0000008a00257202 */ /* 0x000fe20000000f00 */
[----:B------:R-:W-:Y:S01]  /*a6f0*/  FFMA.FTZ R205, R50, c[0x0][0x23c], -R0 ;  /* 0x00008f0032cd7a23 */ /* 0x000fe20000010800 */
[----:B------:R-:W-:Y:S01]  /*a700*/  MOV R50, R209 ;  /* 0x000000d100327202 */ /* 0x000fe20000000f00 */
[----:B------:R-:W-:-:S02]  /*a710*/  IMAD.MOV.U32 R47, RZ, RZ, R137 ;  /* 0x000000ffff2f7224 */ /* 0x000fc400078e0089 */
[--C-:B------:R-:W-:Y:S01]  /*a720*/  FFMA.FTZ R139, R46, c[0x0][0x23c], -R0.reuse ;  /* 0x00008f002e8b7a23 */ /* 0x100fe20000010800 */
[----:B------:R-:W-:Y:S01]  /*a730*/  MOV R46, R208 ;  /* 0x000000d0002e7202 */ /* 0x000fe20000000f00 */
[--C-:B------:R-:W-:Y:S01]  /*a740*/  FFMA.FTZ R245, R35, c[0x0][0x23c], -R0.reuse ;  /* 0x00008f0023f57a23 */ /* 0x100fe20000010800 */
[----:B------:R-:W-:Y:S01]  /*a750*/  FSETP.NEU.FTZ.AND P1, PT, R47, -INF , PT ;  /* 0xff8000002f00780b */ /* 0x000fe20003f3d000 */
[--C-:B------:R-:W-:Y:S01]  /*a760*/  FFMA.FTZ R220, R22, c[0x0][0x23c], -R0.reuse ;  /* 0x00008f0016dc7a23 */ /* 0x100fe20000010800 */
[----:B------:R-:W-:Y:S01]  /*a770*/  MUFU.EX2 R205, R205 ;  /* 0x000000cd00cd7308 */ /* 0x000fe20000000800 */
[--C-:B------:R-:W-:Y:S02]  /*a780*/  FFMA.FTZ R25, R19, c[0x0][0x23c], -R0.reuse ;  /* 0x00008f0013197a23 */ /* 0x100fe40000010800 */
[--C-:B------:R-:W-:Y:S02]  /*a790*/  FFMA.FTZ R44, R16, c[0x0][0x23c], -R0.reuse ;  /* 0x00008f00102c7a23 */ /* 0x100fe40000010800 */
[----:B------:R-:W-:-:S02]  /*a7a0*/  FFMA.FTZ R39, R13, c[0x0][0x23c], -R0 ;  /* 0x00008f000d277a23 */ /* 0x000fc40000010800 */
[--C-:B------:R-:W-:Y:S01]  /*a7b0*/  FFMA.FTZ R29, R8, c[0x0][0x23c], -R0.reuse ;  /* 0x00008f00081d7a23 */ /* 0x100fe20000010800 */
[----:B------:R-:W-:Y:S01]  /*a7c0*/  MUFU.EX2 R245, R245 ;  /* 0x000000f500f57308 */ /* 0x000fe20000000800 */
[----:B------:R-:W-:Y:S02]  /*a7d0*/  FFMA.FTZ R32, R7, c[0x0][0x23c], -R0 ;  /* 0x00008f0007207a23 */ /* 0x000fe40000010800 */
[----:B------:R-:W-:-:S05]  /*a7e0*/  FMUL.FTZ R0, R47, c[0x0][0x23c] ;  /* 0x00008f002f007a20 */ /* 0x000fca0000410000 */
[----:B------:R-:W-:-:S05]  /*a7f0*/  FSEL R0, R0, RZ, P1 ;  /* 0x000000ff00007208 */ /* 0x000fca0000800000 */
[--C-:B------:R-:W-:Y:S01]  /*a800*/  FFMA.FTZ R219, R31, c[0x0][0x23c], -R0.reuse ;  /* 0x00008f001fdb7a23 */ /* 0x100fe20000010800 */
[----:B------:R-:W-:Y:S01]  /*a810*/  MOV R31, R218 ;  /* 0x000000da001f7202 */ /* 0x000fe20000000f00 */
[--C-:B------:R-:W-:Y:S02]  /*a820*/  FFMA.FTZ R218, R24, c[0x0][0x23c], -R0.reuse ;  /* 0x00008f0018da7a23 */ /* 0x100fe40000010800 */
[--C-:B------:R-:W-:Y:S01]  /*a830*/  FFMA.FTZ R5, R42, c[0x0][0x23c], -R0.reuse ;  /* 0x00008f002a057a23 */ /* 0x100fe20000010800 */
[----:B------:R-:W-:Y:S01]  /*a840*/  MOV R42, R50 ;  /* 0x00000032002a7202 */ /* 0x000fe20000000f00 */
[--C-:B--2---:R-:W-:Y:S02]  /*a850*/  FFMA.FTZ R138, R51, c[0x0][0x23c], -R0.reuse ;  /* 0x00008f00338a7a23 */ /* 0x104fe40000010800 */
[--C-:B------:R-:W-:Y:S02]  /*a860*/  FFMA.FTZ R137, R49, c[0x0][0x23c], -R0.reuse ;  /* 0x00008f0031897a23 */ /* 0x100fe40000010800 */
[----:B------:R-:W-:-:S02]  /*a870*/  FFMA.FTZ R10, R48, c[0x0][0x23c], -R0 ;  /* 0x00008f00300a7a23 */ /* 0x000fc40000010800 */
[--C-:B------:R-:W-:Y:S01]  /*a880*/  FFMA.FTZ R243, R45, c[0x0][0x23c], -R0.reuse ;  /* 0x00008f002df37a23 */ /* 0x100fe20000010800 */
[----:B------:R-:W-:Y:S01]  /*a890*/  MOV R45, R20 ;  /* 0x00000014002d7202 */ /* 0x000fe20000000f00 */
[--C-:B------:R-:W-:Y:S02]  /*a8a0*/  FFMA.FTZ R242, R43, c[0x0][0x23c], -R0.reuse ;  /* 0x00008f002bf27a23 */ /* 0x100fe40000010800 */
[--C-:B------:R-:W-:Y:S02]  /*a8b0*/  FFMA.FTZ R241, R38, c[0x0][0x23c], -R0.reuse ;  /* 0x00008f0026f17a23 */ /* 0x100fe40000010800 */
[--C-:B------:R-:W-:Y:S01]  /*a8c0*/  FFMA.FTZ R231, R36, c[0x0][0x23c], -R0.reuse ;  /* 0x00008f0024e77a23 */ /* 0x100fe20000010800 */
[----:B------:R-:W-:Y:S01]  /*a8d0*/  MUFU.EX2 R243, R243 ;  /* 0x000000f300f37308 */ /* 0x000fe20000000800 */
[--C-:B------:R-:W-:Y:S02]  /*a8e0*/  FFMA.FTZ R28, R28, c[0x0][0x23c], -R0.reuse ;  /* 0x00008f001c1c7a23 */ /* 0x100fe40000010800 */
[----:B------:R-:W-:-:S02]  /*a8f0*/  FFMA.FTZ R217, R23, c[0x0][0x23c], -R0 ;  /* 0x00008f0017d97a23 */ /* 0x000fc40000010800 */
[--C-:B------:R-:W-:Y:S02]  /*a900*/  FFMA.FTZ R24, R18, c[0x0][0x23c], -R0.reuse ;  /* 0x00008f0012187a23 */ /* 0x100fe40000010800 */
[--C-:B------:R-:W-:Y:S02]  /*a910*/  FFMA.FTZ R15, R15, c[0x0][0x23c], -R0.reuse ;  /* 0x00008f000f0f7a23 */ /* 0x100fe40000010800 */
[--C-:B------:R-:W-:Y:S02]  /*a920*/  FFMA.FTZ R212, R12, c[0x0][0x23c], -R0.reuse ;  /* 0x00008f000cd47a23 */ /* 0x100fe40000010800 */
[----:B------:R-:W-:Y:S01]  /*a930*/  FFMA.FTZ R26, R11, c[0x0][0x23c], -R0 ;  /* 0x00008f000b1a7a23 */ /* 0x000fe20000010800 */
[----:B------:R-:W-:Y:S01]  /*a940*/  FSEL R0, R31, RZ, P3 ;  /* 0x000000ff1f007208 */ /* 0x000fe20001800000 */
[----:B------:R-:W-:Y:S01]  /*a950*/  IMAD.MOV.U32 R12, RZ, RZ, R21 ;  /* 0x000000ffff0c7224 */ /* 0x000fe200078e0015 */
[----:B------:R-:W-:Y:S03]  /*a960*/  MUFU.EX2 R11, R6 ;  /* 0x00000006000b7308 */ /* 0x000fe60000000800 */
[----:B------:R-:W-:Y:S01]  /*a970*/  FADD.FTZ R4, R135, -R0 ;  /* 0x8000000087047221 */ /* 0x000fe20000010000 */
[----:B------:R-:W-:-:S04]  /*a980*/  FSEL R0, R37, RZ, P2 ;  /* 0x000000ff25007208 */ /* 0x000fc80001000000 */
[----:B------:R-:W-:Y:S01]  /*a990*/  MUFU.EX2 R6, R5 ;  /* 0x0000000500067308 */ /* 0x000fe20000000800 */
[----:B------:R-:W-:Y:S01]  /*a9a0*/  FADD.FTZ R3, R134, -R0 ;  /* 0x8000000086037221 */ /* 0x000fe20000010000 */
[----:B------:R-:W-:-:S03]  /*a9b0*/  FMNMX.FTZ R0, R132, R60, !PT ;  /* 0x0000003c84007209 */ /* 0x000fc60007810000 */
[----:B------:R-:W-:Y:S01]  /*a9c0*/  FMUL.FTZ R3, R3, c[0x0][0x23c] ;  /* 0x00008f0003037a20 */ /* 0x000fe20000410000 */
[----:B------:R-:W-:Y:S02]  /*a9d0*/  FMNMX.FTZ R0, R136, R0, !PT ;  /* 0x0000000088007209 */ /* 0x000fe40007810000 */
[----:B------:R1:W-:Y:S02]  /*a9e0*/  MUFU.EX2 R134, R27 ;  /* 0x0000001b00867308 */ /* 0x0003e40000000800 */
[----:B------:R-:W-:-:S04]  /*a9f0*/  FMNMX.FTZ R0, R66, R0, !PT ;  /* 0x0000000042007209 */ /* 0x000fc80007810000 */
[----:B------:R-:W-:-:S04]  /*aa00*/  FMNMX.FTZ R0, R65, R0, !PT ;  /* 0x0000000041007209 */ /* 0x000fc80007810000 */
[----:B------:R-:W-:-:S04]  /*aa10*/  FMNMX.FTZ R0, R64, R0, !PT ;  /* 0x0000000040007209 */ /* 0x000fc80007810000 */
[----:B------:R-:W-:Y:S02]  /*aa20*/  FMNMX.FTZ R0, R63, R0, !PT ;  /* 0x000000003f007209 */ /* 0x000fe40007810000 */
[----:B-1----:R-:W-:Y:S02]  /*aa30*/  MOV R27, R67 ;  /* 0x00000043001b7202 */ /* 0x002fe40000000f00 */
[----:B------:R-:W-:-:S04]  /*aa40*/  FMNMX.FTZ R0, R62, R0, !PT ;  /* 0x000000003e007209 */ /* 0x000fc80007810000 */
        /* <DEDUP_REMOVED lines=8> */
[----:B------:R-:W-:-:S05]  /*aad0*/  FMNMX.FTZ R0, R52, R0, !PT ;  /* 0x0000000034007209 */ /* 0x000fca0007810000 */
[----:B------:R-:W1:Y:S02]  /*aae0*/  SHFL.BFLY PT, R2, R0, 0x2, 0x1f ;  /* 0x0c401f0000027f89 */ /* 0x000e6400000e0000 */
[----:B-1----:R-:W-:-:S05]  /*aaf0*/  FMNMX.FTZ R0, R0, R2, !PT ;  /* 0x0000000200007209 */ /* 0x002fca0007810000 */
[----:B------:R-:W1:Y:S02]  /*ab00*/  SHFL.BFLY PT, R2, R0, 0x1, 0x1f ;  /* 0x0c201f0000027f89 */ /* 0x000e6400000e0000 */
[----:B-1----:R-:W-:Y:S01]  /*ab10*/  FMNMX.FTZ R19, R0, R2, !PT ;  /* 0x0000000200137209 */ /* 0x002fe20007810000 */
[----:B------:R-:W-:-:S03]  /*ab20*/  FMUL.FTZ R2, R4, c[0x0][0x23c] ;  /* 0x00008f0004027a20 */ /* 0x000fc60000410000 */
[C---:B------:R-:W-:Y:S01]  /*ab30*/  FSETP.NEU.FTZ.AND P2, PT, R19.reuse, -INF , PT ;  /* 0xff8000001300780b */ /* 0x040fe20003f5d000 */
[----:B------:R-:W-:Y:S01]  /*ab40*/  FMUL.FTZ R0, R19, c[0x0][0x23c] ;  /* 0x00008f0013007a20 */ /* 0x000fe20000410000 */
[----:B------:R1:W-:Y:S01]  /*ab50*/  STL [R1+0x30], R19 ;  /* 0x0000301301007387 */ /* 0x0003e20000100800 */
[----:B------:R-:W2:Y:S03]  /*ab60*/  MUFU.EX2 R2, R2 ;  /* 0x0000000200027308 */ /* 0x000ea60000000800 */
[----:B------:R-:W-:-:S05]  /*ab70*/  FSEL R0, R0, RZ, P2 ;  /* 0x000000ff00007208 */ /* 0x000fca0001000000 */
[--C-:B------:R-:W-:Y:S02]  /*ab80*/  FFMA.FTZ R7, R65, c[0x0][0x23c], -R0.reuse ;  /* 0x00008f0041077a23 */ /* 0x100fe40000010800 */
[--C-:B------:R-:W-:Y:S02]  /*ab90*/  FFMA.FTZ R210, R64, c[0x0][0x23c], -R0.reuse ;  /* 0x00008f0040d27a23 */ /* 0x100fe40000010800 */
[--C-:B------:R-:W-:Y:S02]  /*aba0*/  FFMA.FTZ R43, R53, c[0x0][0x23c], -R0.reuse ;  /* 0x00008f00352b7a23 */ /* 0x100fe40000010800 */
[----:B------:R-:W-:Y:S02]  /*abb0*/  FFMA.FTZ R33, R52, c[0x0][0x23c], -R0 ;  /* 0x00008f0034217a23 */ /* 0x000fe40000010800 */
[-C--:B--2---:R-:W-:Y:S01]  /*abc0*/  FMUL.FTZ R64, R148, R2.reuse ;  /* 0x0000000294407220 */ /* 0x084fe20000410000 */
[----:B------:R-:W-:Y:S01]  /*abd0*/  MUFU.EX2 R210, R210 ;  /* 0x000000d200d27308 */ /* 0x000fe20000000800 */
[----:B------:R-:W-:-:S02]  /*abe0*/  FMUL.FTZ R65, R149, R2 ;  /* 0x0000000295417220 */ /* 0x000fc40000410000 */
[-C--:B------:R-:W-:Y:S02]  /*abf0*/  FMUL.FTZ R52, R140, R2.reuse ;  /* 0x000000028c347220 */ /* 0x080fe40000410000 */
[-C--:B------:R-:W-:Y:S02]  /*ac00*/  FMUL.FTZ R53, R141, R2.reuse ;  /* 0x000000028d357220 */ /* 0x080fe40000410000 */
[-C--:B------:R-:W-:Y:S02]  /*ac10*/  FFMA.FTZ R207, R207, R2.reuse, R134 ;  /* 0x00000002cfcf7223 */ /* 0x080fe40000010086 */
[-C--:B------:R-:W-:Y:S02]  /*ac20*/  FMUL.FTZ R168, R168, R2.reuse ;  /* 0x00000002a8a87220 */ /* 0x080fe40000410000 */
[-C--:B------:R-:W-:Y:S02]  /*ac30*/  FMUL.FTZ R169, R169, R2.reuse ;  /* 0x00000002a9a97220 */ /* 0x080fe40000410000 */
[-C--:B------:R-:W-:Y:S01]  /*ac40*/  FMUL.FTZ R16, R164, R2.reuse ;  /* 0x00000002a4107220 */ /* 0x080fe20000410000 */
[----:B------:R-:W-:Y:S01]  /*ac50*/  MOV R164, R31 ;  /* 0x0000001f00a47202 */ /* 0x000fe20000000f00 */
[----:B------:R-:W-:-:S02]  /*ac60*/  FMUL.FTZ R17, R165, R2 ;  /* 0x00000002a5117220 */ /* 0x000fc40000410000 */
[-C--:B------:R-:W-:Y:S02]  /*ac70*/  FMUL.FTZ R160, R160, R2.reuse ;  /* 0x00000002a0a07220 */ /* 0x080fe40000410000 */
[-C--:B------:R-:W-:Y:S02]  /*ac80*/  FMUL.FTZ R161, R161, R2.reuse ;  /* 0x00000002a1a17220 */ /* 0x080fe40000410000 */
[-C--:B------:R-:W-:Y:S02]  /*ac90*/  FMUL.FTZ R156, R156, R2.reuse ;  /* 0x000000029c9c7220 */ /* 0x080fe40000410000 */
[-C--:B------:R-:W-:Y:S02]  /*aca0*/  FMUL.FTZ R157, R157, R2.reuse ;  /* 0x000000029d9d7220 */ /* 0x080fe40000410000 */
[-C--:B------:R-:W-:Y:S02]  /*acb0*/  FMUL.FTZ R152, R152, R2.reuse ;  /* 0x0000000298987220 */ /* 0x080fe40000410000 */
[----:B------:R-:W-:-:S02]  /*acc0*/  FMUL.FTZ R153, R153, R2 ;  /* 0x0000000299997220 */ /* 0x000fc40000410000 */
[-C--:B------:R-:W-:Y:S02]  /*acd0*/  FMUL.FTZ R144, R144, R2.reuse ;  /* 0x0000000290907220 */ /* 0x080fe40000410000 */
[-C--:B------:R-:W-:Y:S02]  /*ace0*/  FMUL.FTZ R145, R145, R2.reuse ;  /* 0x0000000291917220 */ /* 0x080fe40000410000 */
[-C--:B------:R-:W-:Y:S02]  /*acf0*/  FMUL.FTZ R48, R68, R2.reuse ;  /* 0x0000000244307220 */ /* 0x080fe40000410000 */
[-C--:B------:R-:W-:Y:S01]  /*ad00*/  FMUL.FTZ R49, R69, R2.reuse ;  /* 0x0000000245317220 */ /* 0x080fe20000410000 */
[----:B------:R-:W-:Y:S01]  /*ad10*/  MOV R69, R19 ;  /* 0x0000001300457202 */ /* 0x000fe20000000f00 */
        /* <DEDUP_REMOVED lines=11> */
[----:B------:R-:W-:Y:S01]  /*add0*/  FMUL.FTZ R140, R116, R2 ;  /* 0x00000002748c7220 */ /* 0x000fe20000410000 */
[----:B------:R-:W-:Y:S01]  /*ade0*/  MOV R116, R40 ;  /* 0x0000002800747202 */ /* 0x000fe20000000f00 */
[-C--:B------:R-:W-:Y:S01]  /*adf0*/  FMUL.FTZ R141, R117, R2.reuse ;  /* 0x00000002758d7220 */ /* 0x080fe20000410000 */
[----:B------:R-:W-:Y:S01]  /*ae00*/  MOV R117, R41 ;  /* 0x0000002900757202 */ /* 0x000fe20000000f00 */
[-C--:B------:R-:W-:Y:S02]  /*ae10*/  FMUL.FTZ R148, R128, R2.reuse ;  /* 0x0000000280947220 */ /* 0x080fe40000410000 */
[----:B------:R-:W-:Y:S01]  /*ae20*/  FMUL.FTZ R149, R129, R2 ;  /* 0x0000000281957220 */ /* 0x000fe20000410000 */
[----:B------:R-:W-:Y:S01]  /*ae30*/  FSEL R2, R47, RZ, P1 ;  /* 0x000000ff2f027208 */ /* 0x000fe20000800000 */
[----:B------:R-:W-:-:S02]  /*ae40*/  FFMA.FTZ R4, R60, c[0x0][0x23c], -R0 ;  /* 0x00008f003c047a23 */ /* 0x000fc40000010800 */
[--C-:B------:R-:W-:Y:S01]  /*ae50*/  FFMA.FTZ R9, R136, c[0x0][0x23c], -R0.reuse ;  /* 0x00008f0088097a23 */ /* 0x100fe20000010800 */
[----:B------:R-:W-:Y:S01]  /*ae60*/  MOV R136, R25 ;  /* 0x0000001900887202 */ /* 0x000fe20000000f00 */
[--C-:B------:R-:W-:Y:S02]  /*ae70*/  FFMA.FTZ R8, R66, c[0x0][0x23c], -R0.reuse ;  /* 0x00008f0042087a23 */ /* 0x100fe40000010800 */
[--C-:B------:R-:W-:Y:S02]  /*ae80*/  FFMA.FTZ R209, R63, c[0x0][0x23c], -R0.reuse ;  /* 0x00008f003fd17a23 */ /* 0x100fe40000010800 */
[--C-:B------:R-:W-:Y:S02]  /*ae90*/  FFMA.FTZ R208, R62, c[0x0][0x23c], -R0.reuse ;  /* 0x00008f003ed07a23 */ /* 0x100fe40000010800 */
[--C-:B------:R-:W-:Y:S02]  /*aea0*/  FFMA.FTZ R211, R61, c[0x0][0x23c], -R0.reuse ;  /* 0x00008f003dd37a23 */ /* 0x100fe40000010800 */
[----:B------:R-:W-:-:S02]  /*aeb0*/  FFMA.FTZ R252, R59, c[0x0][0x23c], -R0 ;  /* 0x00008f003bfc7a23 */ /* 0x000fc40000010800 */
[--C-:B------:R-:W-:Y:S02]  /*aec0*/  FFMA.FTZ R13, R58, c[0x0][0x23c], -R0.reuse ;  /* 0x00008f003a0d7a23 */ /* 0x100fe40000010800 */
[--C-:B------:R-:W-:Y:S02]  /*aed0*/  FFMA.FTZ R36, R57, c[0x0][0x23c], -R0.reuse ;  /* 0x00008f0039247a23 */ /* 0x100fe40000010800 */
[--C-:B------:R-:W-:Y:S02]  /*aee0*/  FFMA.FTZ R38, R56, c[0x0][0x23c], -R0.reuse ;  /* 0x00008f0038267a23 */ /* 0x100fe40000010800 */
[--C-:B------:R-:W-:Y:S01]  /*aef0*/  FFMA.FTZ R135, R55, c[0x0][0x23c], -R0.reuse ;  /* 0x00008f0037877a23 */ /* 0x100fe20000010800 */
[----:B------:R-:W-:Y:S01]  /*af00*/  MOV R165, R36 ;  /* 0x0000002400a57202 */ /* 0x000fe20000000f00 */
[----:B------:R-:W-:Y:S01]  /*af10*/  FFMA.FTZ R35, R54, c[0x0][0x23c], -R0 ;  /* 0x00008f0036237a23 */ /* 0x000fe20000010800 */
[----:B------:R-:W-:Y:S01]  /*af20*/  MOV R68, R38 ;  /* 0x0000002600447202 */ /* 0x000fe20000000f00 */
[----:B------:R2:W3:Y:S01]  /*af30*/  MUFU.EX2 R0, R3 ;  /* 0x0000000300007308 */ /* 0x0004e20000000800 */
[----:B------:R-:W-:-:S02]  /*af40*/  IMAD.MOV.U32 R80, RZ, RZ, R43 ;  /* 0x000000ffff507224 */ /* 0x000fc400078e002b */
[----:B--2---:R-:W-:Y:S01]  /*af50*/  FADD.FTZ R3, R133, -R2 ;  /* 0x8000000285037221 */ /* 0x004fe20000010000 */
[----:B------:R-:W-:Y:S01]  /*af60*/  FSEL R2, R69, RZ, P2 ;  /* 0x000000ff45027208 */ /* 0x000fe20001000000 */
[----:B---3--:R-:W-:Y:S01]  /*af70*/  FMUL.FTZ R66, R150, R0 ;  /* 0x0000000096427220 */ /* 0x008fe20000410000 */
[----:B------:R-:W-:Y:S01]  /*af80*/  MOV R133, R32 ;  /* 0x0000002000857202 */ /* 0x000fe20000000f00 */
[----:B------:R-:W-:Y:S02]  /*af90*/  FMUL.FTZ R3, R3, c[0x0][0x23c] ;  /* 0x00008f0003037a20 */ /* 0x000fe40000410000 */
[----:B------:R-:W-:Y:S02]  /*afa0*/  FADD.FTZ R2, R132, -R2 ;  /* 0x8000000284027221 */ /* 0x000fe40000010000 */
[----:B------:R-:W-:Y:S02]  /*afb0*/  FMUL.FTZ R54, R142, R0 ;  /* 0x000000008e367220 */ /* 0x000fe40000410000 */
[----:B------:R-:W-:-:S02]  /*afc0*/  FMUL.FTZ R5, R2, c[0x0][0x23c] ;  /* 0x00008f0002057a20 */ /* 0x000fc40000410000 */
[----:B------:R-:W2:Y:S01]  /*afd0*/  MUFU.EX2 R2, R3 ;  /* 0x0000000300027308 */ /* 0x000ea20000000800 */
        /* <DEDUP_REMOVED lines=8> */
[----:B------:R-:W-:Y:S02]  /*b060*/  IMAD.MOV.U32 R132, RZ, RZ, R29 ;  /* 0x000000ffff847224 */ /* 0x000fe400078e001d */
[----:B------:R-:W-:Y:S02]  /*b070*/  IMAD.MOV.U32 R82, RZ, RZ, R44 ;  /* 0x000000ffff527224 */ /* 0x000fe400078e002c */
[----:B--2---:R-:W-:Y:S02]  /*b080*/  FFMA.FTZ R128, R12, R2, R6 ;  /* 0x000000020c807223 */ /* 0x004fe40000010006 */
[----:B------:R-:W-:Y:S02]  /*b090*/  IMAD.MOV.U32 R12, RZ, RZ, R24 ;  /* 0x000000ffff0c7224 */ /* 0x000fe400078e0018 */
[----:B------:R-:W-:Y:S02]  /*b0a0*/  IMAD.MOV.U32 R119, RZ, RZ, R28 ;  /* 0x000000ffff777224 */ /* 0x000fe400078e001c */
[----:B------:R-:W-:-:S02]  /*b0b0*/  FMUL.FTZ R170, R170, R0 ;  /* 0x00000000aaaa7220 */ /* 0x000fc40000410000 */
[-C--:B------:R-:W-:Y:S02]  /*b0c0*/  FMUL.FTZ R171, R171, R0.reuse ;  /* 0x00000000abab7220 */ /* 0x080fe40000410000 */
[----:B------:R-:W-:Y:S01]  /*b0d0*/  FMUL.FTZ R18, R166, R0 ;  /* 0x00000000a6127220 */ /* 0x000fe20000410000 */
[----:B------:R-:W-:Y:S01]  /*b0e0*/  MOV R166, R42 ;  /* 0x0000002a00a67202 */ /* 0x000fe20000000f00 */
[-C--:B-1----:R-:W-:Y:S01]  /*b0f0*/  FMUL.FTZ R19, R167, R0.reuse ;  /* 0x00000000a7137220 */ /* 0x082fe20000410000 */
[----:B------:R-:W-:Y:S01]  /*b100*/  MOV R167, R47 ;  /* 0x0000002f00a77202 */ /* 0x000fe20000000f00 */
[-C--:B------:R-:W-:Y:S02]  /*b110*/  FMUL.FTZ R162, R162, R0.reuse ;  /* 0x00000000a2a27220 */ /* 0x080fe40000410000 */
[-C--:B------:R-:W-:Y:S02]  /*b120*/  FMUL.FTZ R163, R163, R0.reuse ;  /* 0x00000000a3a37220 */ /* 0x080fe40000410000 */
[----:B------:R-:W-:-:S02]  /*b130*/  FMUL.FTZ R158, R158, R0 ;  /* 0x000000009e9e7220 */ /* 0x000fc40000410000 */
[-C--:B------:R-:W-:Y:S02]  /*b140*/  FMUL.FTZ R159, R159, R0.reuse ;  /* 0x000000009f9f7220 */ /* 0x080fe40000410000 */
[-C--:B------:R-:W-:Y:S02]  /*b150*/  FMUL.FTZ R154, R154, R0.reuse ;  /* 0x000000009a9a7220 */ /* 0x080fe40000410000 */
[-C--:B------:R-:W-:Y:S02]  /*b160*/  FMUL.FTZ R155, R155, R0.reuse ;  /* 0x000000009b9b7220 */ /* 0x080fe40000410000 */
[-C--:B------:R-:W-:Y:S02]  /*b170*/  FMUL.FTZ R146, R146, R0.reuse ;  /* 0x0000000092927220 */ /* 0x080fe40000410000 */
[-C--:B------:R-:W-:Y:S02]  /*b180*/  FMUL.FTZ R147, R147, R0.reuse ;  /* 0x0000000093937220 */ /* 0x080fe40000410000 */
[-C--:B------:R-:W-:Y:S01]  /*b190*/  FMUL.FTZ R50, R70, R0.reuse ;  /* 0x0000000046327220 */ /* 0x080fe20000410000 */
[----:B------:R-:W-:Y:S01]  /*b1a0*/  MOV R70, R35 ;  /* 0x0000002300467202 */ /* 0x000fe20000000f00 */
[-C--:B------:R-:W-:Y:S01]  /*b1b0*/  FMUL.FTZ R51, R71, R0.reuse ;  /* 0x0000000047337220 */ /* 0x080fe20000410000 */
[----:B------:R-:W-:Y:S01]  /*b1c0*/  MOV R71, R39 ;  /* 0x0000002700477202 */ /* 0x000fe20000000f00 */
[----:B------:R-:W-:Y:S01]  /*b1d0*/  FMUL.FTZ R23, R83, R0 ;  /* 0x0000000053177220 */ /* 0x000fe20000410000 */
        /* <DEDUP_REMOVED lines=11> */
[----:B------:R-:W-:Y:S02]  /*b290*/  FFMA.FTZ R129, R27, R0, R11 ;  /* 0x000000001b817223 */ /* 0x000fe4000001000b */
[-C--:B------:R-:W-:Y:S01]  /*b2a0*/  FMUL.FTZ R172, R172, R2.reuse ;  /* 0x00000002acac7220 */ /* 0x080fe20000410000 */
[----:B------:R1:W2:Y:S01]  /*b2b0*/  MUFU.EX2 R0, R5 ;  /* 0x0000000500007308 */ /* 0x0002a20000000800 */
[-C--:B------:R-:W-:Y:S02]  /*b2c0*/  FMUL.FTZ R173, R173, R2.reuse ;  /* 0x00000002adad7220 */ /* 0x080fe40000410000 */
[----:B------:R-:W-:-:S02]  /*b2d0*/  FMUL.FTZ R180, R180, R2 ;  /* 0x00000002b4b47220 */ /* 0x000fc40000410000 */
[-C--:B------:R-:W-:Y:S02]  /*b2e0*/  FMUL.FTZ R181, R181, R2.reuse ;  /* 0x00000002b5b57220 */ /* 0x080fe40000410000 */
[-C--:B------:R-:W-:Y:S02]  /*b2f0*/  FMUL.FTZ R176, R176, R2.reuse ;  /* 0x00000002b0b07220 */ /* 0x080fe40000410000 */
[-C--:B------:R-:W-:Y:S02]  /*b300*/  FMUL.FTZ R177, R177, R2.reuse ;  /* 0x00000002b1b17220 */ /* 0x080fe40000410000 */
[-C--:B------:R-:W-:Y:S02]  /*b310*/  FMUL.FTZ R188, R188, R2.reuse ;  /* 0x00000002bcbc7220 */ /* 0x080fe40000410000 */
[-C--:B------:R-:W-:Y:S02]  /*b320*/  FMUL.FTZ R189, R189, R2.reuse ;  /* 0x00000002bdbd7220 */ /* 0x080fe40000410000 */
[----:B------:R-:W-:Y:S01]  /*b330*/  FMUL.FTZ R184, R184, R2 ;  /* 0x00000002b8b87220 */ /* 0x000fe20000410000 */
[----:B-1----:R-:W-:Y:S01]  /*b340*/  MOV R5, R26 ;  /* 0x0000001a00057202 */ /* 0x002fe20000000f00 */
[----:B------:R-:W-:-:S02]  /*b350*/  FMUL.FTZ R185, R185, R2 ;  /* 0x00000002b9b97220 */ /* 0x000fc40000410000 */
[-C--:B------:R-:W-:Y:S02]  /*b360*/  FMUL.FTZ R196, R196, R2.reuse ;  /* 0x00000002c4c47220 */ /* 0x080fe40000410000 */
[-C--:B------:R-:W-:Y:S02]  /*b370*/  FMUL.FTZ R197, R197, R2.reuse ;  /* 0x00000002c5c57220 */ /* 0x080fe40000410000 */
[-C--:B------:R-:W-:Y:S02]  /*b380*/  FMUL.FTZ R192, R192, R2.reuse ;  /* 0x00000002c0c07220 */ /* 0x080fe40000410000 */
[-C--:B------:R-:W-:Y:S02]  /*b390*/  FMUL.FTZ R193, R193, R2.reuse ;  /* 0x00000002c1c17220 */ /* 0x080fe40000410000 */
[-C--:B------:R-:W-:Y:S02]  /*b3a0*/  FMUL.FTZ R200, R200, R2.reuse ;  /* 0x00000002c8c87220 */ /* 0x080fe40000410000 */
[----:B------:R-:W-:-:S02]  /*b3b0*/  FMUL.FTZ R201, R201, R2 ;  /* 0x00000002c9c97220 */ /* 0x000fc40000410000 */
[----:B------:R-:W-:Y:S01]  /*b3c0*/  FMUL.FTZ R40, R72, R2 ;  /* 0x0000000248287220 */ /* 0x000fe20000410000 */
[----:B------:R-:W-:Y:S01]  /*b3d0*/  MOV R72, R12 ;  /* 0x0000000c00487202 */ /* 0x000fe20000000f00 */
[-C--:B------:R-:W-:Y:S02]  /*b3e0*/  FMUL.FTZ R41, R73, R2.reuse ;  /* 0x0000000249297220 */ /* 0x080fe40000410000 */
[-C--:B------:R-:W-:Y:S02]  /*b3f0*/  FMUL.FTZ R36, R76, R2.reuse ;  /* 0x000000024c247220 */ /* 0x080fe40000410000 */
[-C--:B------:R-:W-:Y:S02]  /*b400*/  FMUL.FTZ R37, R77, R2.reuse ;  /* 0x000000024d257220 */ /* 0x080fe40000410000 */
[-C--:B------:R-:W-:Y:S02]  /*b410*/  FMUL.FTZ R60, R88, R2.reuse ;  /* 0x00000002583c7220 */ /* 0x080fe40000410000 */
[-C--:B------:R-:W-:Y:S01]  /*b420*/  FMUL.FTZ R61, R89, R2.reuse ;  /* 0x00000002593d7220 */ /* 0x080fe20000410000 */
[----:B------:R1:W-:Y:S01]  /*b430*/  MUFU.EX2 R88, R9 ;  /* 0x0000000900587308 */ /* 0x0003e20000000800 */
[----:B------:R-:W-:Y:S01]  /*b440*/  FMUL.FTZ R56, R92, R2 ;  /* 0x000000025c387220 */ /* 0x000fe20000410000 */
[----:B------:R-:W-:Y:S01]  /*b450*/  MOV R92, R82 ;  /* 0x00000052005c7202 */ /* 0x000fe20000000f00 */
[-C--:B------:R-:W-:Y:S01]  /*b460*/  FMUL.FTZ R57, R93, R2.reuse ;  /* 0x000000025d397220 */ /* 0x080fe20000410000 */
[----:B------:R-:W-:Y:S01]  /*b470*/  MOV R93, R71 ;  /* 0x00000047005d7202 */ /* 0x000fe20000000f00 */
[----:B------:R-:W-:Y:S01]  /*b480*/  FMUL.FTZ R32, R104, R2 ;  /* 0x0000000268207220 */ /* 0x000fe20000410000 */
[----:B------:R-:W-:Y:S01]  /*b490*/  MOV R104, R80 ;  /* 0x0000005000687202 */ /* 0x000fe20000000f00 */
[-C--:B------:R-:W-:Y:S01]  /*b4a0*/  FMUL.FTZ R33, R105, R2.reuse ;  /* 0x0000000269217220 */ /* 0x080fe20000410000 */
[----:B------:R-:W-:Y:S01]  /*b4b0*/  MOV R105, R13 ;  /* 0x0000000d00697202 */ /* 0x000fe20000000f00 */
[-C--:B------:R-:W-:Y:S01]  /*b4c0*/  FMUL.FTZ R28, R108, R2.reuse ;  /* 0x000000026c1c7220 */ /* 0x080fe20000410000 */
[----:B------:R-:W-:Y:S01]  /*b4d0*/  MOV R108, R15 ;  /* 0x0000000f006c7202 */ /* 0x000fe20000000f00 */
[-C--:B------:R-:W-:Y:S01]  /*b4e0*/  FMUL.FTZ R29, R109, R2.reuse ;  /* 0x000000026d1d7220 */ /* 0x080fe20000410000 */
[----:B------:R-:W3:Y:S01]  /*b4f0*/  MUFU.EX2 R89, R138 ;  /* 0x0000008a00597308 */ /* 0x000ee20000000800 */
[----:B------:R-:W-:-:S02]  /*b500*/  FMUL.FTZ R44, R120, R2 ;  /* 0x00000002782c7220 */ /* 0x000fc40000410000 */
[-C--:B------:R-:W-:Y:S01]  /*b510*/  FMUL.FTZ R45, R121, R2.reuse ;  /* 0x00000002792d7220 */ /* 0x080fe20000410000 */
[----:B-1----:R-:W-:Y:S01]  /*b520*/  F2FP.PACK_AB R9, R205, R11 ;  /* 0x0000000bcd09723e */ /* 0x002fe200000000ff */
[-C--:B------:R-:W-:Y:S01]  /*b530*/  FMUL.FTZ R24, R124, R2.reuse ;  /* 0x000000027c187220 */ /* 0x080fe20000410000 */
[----:B------:R-:W-:Y:S01]  /*b540*/  MOV R124, R5 ;  /* 0x00000005007c7202 */ /* 0x000fe20000000f00 */
[----:B------:R-:W-:Y:S01]  /*b550*/  FMUL.FTZ R25, R125, R2 ;  /* 0x000000027d197220 */ /* 0x000fe20000410000 */
[----:B------:R-:W-:Y:S01]  /*b560*/  MOV R125, R119 ;  /* 0x00000077007d7202 */ /* 0x000fe20000000f00 */
[----:B------:R3:W1:Y:S01]  /*b570*/  MUFU.EX2 R2, R4 ;  /* 0x0000000400027308 */ /* 0x0006620000000800 */
[----:B------:R-:W-:Y:S01]  /*b580*/  IMAD.MOV.U32 R73, RZ, RZ, R14 ;  /* 0x000000ffff497224 */ /* 0x000fe200078e000e */
[----:B------:R-:W-:Y:S01]  /*b590*/  MOV R119, R81 ;  /* 0x0000005100777202 */ /* 0x000fe20000000f00 */
[----:B------:R-:W4:Y:S01]  /*b5a0*/  LDSM.16.MT88.4 R12, [R213+0xc000] ;  /* 0x00c00000d50c783b */ /* 0x000f220000004200 */
[----:B------:R-:W-:-:S02]  /*b5b0*/  IMAD.MOV.U32 R3, RZ, RZ, R34 ;  /* 0x000000ffff037224 */ /* 0x000fc400078e0022 */
[-C--:B--2---:R-:W-:Y:S02]  /*b5c0*/  FMUL.FTZ R174, R174, R0.reuse ;  /* 0x00000000aeae7220 */ /* 0x084fe40000410000 */
[-C--:B------:R-:W-:Y:S02]  /*b5d0*/  FMUL.FTZ R175, R175, R0.reuse ;  /* 0x00000000afaf7220 */ /* 0x080fe40000410000 */
[-C--:B------:R-:W-:Y:S02]  /*b5e0*/  FMUL.FTZ R182, R182, R0.reuse ;  /* 0x00000000b6b67220 */ /* 0x080fe40000410000 */
[-C--:B------:R-:W-:Y:S02]  /*b5f0*/  FMUL.FTZ R183, R183, R0.reuse ;  /* 0x00000000b7b77220 */ /* 0x080fe40000410000 */
[-C--:B------:R-:W-:Y:S02]  /*b600*/  FMUL.FTZ R178, R178, R0.reuse ;  /* 0x00000000b2b27220 */ /* 0x080fe40000410000 */
[----:B------:R-:W-:Y:S01]  /*b610*/  FMUL.FTZ R179, R179, R0 ;  /* 0x00000000b3b37220 */ /* 0x000fe20000410000 */
[----:B---3--:R-:W-:Y:S01]  /*b620*/  F2FP.PACK_AB R4, R89, R6 ;  /* 0x000000065904723e */ /* 0x008fe200000000ff */
[----:B------:R-:W-:Y:S01]  /*b630*/  FMUL.FTZ R190, R190, R0 ;  /* 0x00000000bebe7220 */ /* 0x000fe20000410000 */
[----:B-1----:R-:W-:Y:S01]  /*b640*/  F2FP.PACK_AB R5, R88, R2 ;  /* 0x000000025805723e */ /* 0x002fe200000000ff */
        /* <DEDUP_REMOVED lines=14> */
[-C--:B------:R-:W-:Y:S01]  /*b730*/  FMUL.FTZ R63, R91, R0.reuse ;  /* 0x000000005b3f7220 */ /* 0x080fe20000410000 */
[----:B------:R1:W2:Y:S01]  /*b740*/  MUFU.EX2 R90, R8 ;  /* 0x00000008005a7308 */ /* 0x0002a20000000800 */
[-C--:B------:R-:W-:Y:S02]  /*b750*/  FMUL.FTZ R58, R94, R0.reuse ;  /* 0x000000005e3a7220 */ /* 0x080fe40000410000 */
[-C--:B------:R-:W-:Y:S02]  /*b760*/  FMUL.FTZ R59, R95, R0.reuse ;  /* 0x000000005f3b7220 */ /* 0x080fe40000410000 */
[-C--:B------:R-:W-:Y:S02]  /*b770*/  FMUL.FTZ R34, R106, R0.reuse ;  /* 0x000000006a227220 */ /* 0x080fe40000410000 */
[-C--:B------:R-:W-:Y:S01]  /*b780*/  FMUL.FTZ R35, R107, R0.reuse ;  /* 0x000000006b237220 */ /* 0x080fe20000410000 */
[----:B------:R-:W-:Y:S01]  /*b790*/  MUFU.EX2 R91, R137 ;  /* 0x00000089005b7308 */ /* 0x000fe20000000800 */
[----:B------:R-:W-:-:S02]  /*b7a0*/  FMUL.FTZ R30, R110, R0 ;  /* 0x000000006e1e7220 */ /* 0x000fc40000410000 */
[-C--:B------:R-:W-:Y:S02]  /*b7b0*/  FMUL.FTZ R31, R111, R0.reuse ;  /* 0x000000006f1f7220 */ /* 0x080fe40000410000 */
[-C--:B------:R-:W-:Y:S02]  /*b7c0*/  FMUL.FTZ R46, R122, R0.reuse ;  /* 0x000000007a2e7220 */ /* 0x080fe40000410000 */
[----:B------:R-:W-:Y:S01]  /*b7d0*/  FMUL.FTZ R47, R123, R0 ;  /* 0x000000007b2f7220 */ /* 0x000fe20000410000 */
[----:B-1----:R-:W-:Y:S01]  /*b7e0*/  F2FP.PACK_AB R8, R117, R134 ;  /* 0x000000867508723e */ /* 0x002fe200000000ff */
[----:B------:R-:W-:Y:S01]  /*b7f0*/  FMUL.FTZ R26, R126, R0 ;  /* 0x000000007e1a7220 */ /* 0x000fe20000410000 */
[----:B------:R-:W-:Y:S01]  /*b800*/  MOV R126, R118 ;  /* 0x00000076007e7202 */ /* 0x000fe20000000f00 */
[-C--:B------:R-:W-:Y:S01]  /*b810*/  FMUL.FTZ R27, R127, R0.reuse ;  /* 0x000000007f1b7220 */ /* 0x080fe20000410000 */
[----:B------:R-:W-:Y:S01]  /*b820*/  MUFU.EX2 R95, R241 ;  /* 0x000000f1005f7308 */ /* 0x000fe20000000800 */
[----:B------:R-:W-:Y:S01]  /*b830*/  FFMA.FTZ R3, R3, R0, R2 ;  /* 0x0000000003037223 */ /* 0x000fe20000010002 */
[----:B------:R-:W-:Y:S01]  /*b840*/  MOV R0, R70 ;  /* 0x0000004600007202 */ /* 0x000fe20000000f00 */
[----:B------:R-:W-:Y:S01]  /*b850*/  IMAD.MOV.U32 R118, RZ, RZ, R166 ;  /* 0x000000ffff767224 */ /* 0x000fe200078e00a6 */
[----:B------:R-:W-:Y:S01]  /*b860*/  MOV R70, R165 ;  /* 0x000000a500467202 */ /* 0x000fe20000000f00 */
[----:B------:R-:W-:Y:S01]  /*b870*/  IMAD.MOV.U32 R71, RZ, RZ, R164 ;  /* 0x000000ffff477224 */ /* 0x000fe200078e00a4 */
[----:B------:R-:W-:Y:S01]  /*b880*/  MOV R2, R117 ;  /* 0x0000007500027202 */ /* 0x000fe20000000f00 */
[----:B------:R-:W-:Y:S01]  /*b890*/  IMAD.MOV.U32 R127, RZ, RZ, R83 ;  /* 0x000000ffff7f7224 */ /* 0x000fe200078e0053 */
[----:B------:R-:W1:Y:S01]  /*b8a0*/  MUFU.EX2 R166, R139 ;  /* 0x0000008b00a67308 */ /* 0x000e620000000800 */
[----:B------:R-:W-:Y:S01]  /*b8b0*/  FADD.FTZ R3, R88, R3 ;  /* 0x0000000358037221 */ /* 0x000fe20000010000 */
[----:B------:R-:W-:Y:S01]  /*b8c0*/  MOV R88, R245 ;  /* 0x000000f500587202 */ /* 0x000fe20000000f00 */
[----:B------:R-:W-:Y:S01]  /*b8d0*/  FADD.FTZ R2, R2, R207 ;  /* 0x000000cf02027221 */ /* 0x000fe20000010000 */
[----:B------:R-:W-:Y:S01]  /*b8e0*/  MOV R245, R125 ;  /* 0x0000007d00f57202 */ /* 0x000fe20000000f00 */
[----:B--2---:R-:W-:-:S03]  /*b8f0*/  FADD.FTZ R3, R90, R3 ;  /* 0x000000035a037221 */ /* 0x004fc60000010000 */
[----:B------:R2:W3:Y:S08]  /*b900*/  MUFU.EX2 R165, R10 ;  /* 0x0000000a00a57308 */ /* 0x0004f00000000800 */
[----:B------:R-:W4:Y:S01]  /*b910*/  MUFU.EX2 R164, R7 ;  /* 0x0000000700a47308 */ /* 0x000f220000000800 */
[----:B-1----:R-:W-:Y:S02]  /*b920*/  F2FP.PACK_AB R11, R166, R204 ;  /* 0x000000cca60b723e */ /* 0x002fe400000000ff */
[----:B--2---:R-:W-:-:S05]  /*b930*/  F2FP.PACK_AB R10, R206, R116 ;  /* 0x00000074ce0a723e */ /* 0x004fca00000000ff */
[----:B------:R-:W1:Y:S01]  /*b940*/  MUFU.EX2 R94, R248 ;  /* 0x000000f8005e7308 */ /* 0x000e620000000800 */
[----:B---3--:R-:W-:Y:S01]  /*b950*/  F2FP.PACK_AB R6, R165, R91 ;  /* 0x0000005ba506723e */ /* 0x008fe200000000ff */
[----:B----4-:R-:W-:Y:S01]  /*b960*/  HMMA.16816.F32 R168, R8, R12, R168 ;  /* 0x0000000c08a8723c */ /* 0x010fe200000018a8 */
[----:B------:R-:W-:-:S07]  /*b970*/  F2FP.PACK_AB R7, R164, R90 ;  /* 0x0000005aa407723e */ /* 0x000fce00000000ff */
[----:B------:R-:W-:Y:S01]  /*b980*/  HMMA.16816.F32 R172, R4, R12, R172 ;  /* 0x0000000c04ac723c */ /* 0x000fe200000018ac */
[----:B-1----:R-:W-:-:S07]  /*b990*/  IMAD.MOV.U32 R90, RZ, RZ, R94 ;  /* 0x000000ffff5a7224 */ /* 0x002fce00078e005e */
[-C--:B------:R-:W-:Y:S08]  /*b9a0*/  HMMA.16816.F32 R180, R4, R14.reuse, R180 ;  /* 0x0000000e04b4723c */ /* 0x080ff000000018b4 */
[C---:B------:R-:W-:Y:S01]  /*b9b0*/  HMMA.16816.F32 R16, R8.reuse, R14, R16 ;  /* 0x0000000e0810723c */ /* 0x040fe20000001810 */
[----:B------:R-:W1:Y:S07]  /*b9c0*/  LDSM.16.MT88.4 R12, [R214+0xc000] ;  /* 0x00c00000d60c783b */ /* 0x000e6e0000004200 */
[-C--:B-1----:R-:W-:Y:S01]  /*b9d0*/  HMMA.16816.F32 R80, R8, R12.reuse, R160 ;  /* 0x0000000c0850723c */ /* 0x082fe200000018a0 */
[----:B------:R-:W-:Y:S06]  /*b9e0*/  MUFU.EX2 R163, R244 ;  /* 0x000000f400a37308 */ /* 0x000fec0000000800 */
[----:B------:R-:W-:Y:S01]  /*b9f0*/  MOV R161, R73 ;  /* 0x0000004900a17202 */ /* 0x000fe20000000f00 */
[C---:B------:R-:W-:Y:S01]  /*ba00*/  HMMA.16816.F32 R176, R4.reuse, R12, R176 ;  /* 0x0000000c04b0723c */ /* 0x040fe200000018b0 */
[----:B------:R-:W-:Y:S01]  /*ba10*/  IMAD.MOV.U32 R160, RZ, RZ, R72 ;  /* 0x000000ffffa07224 */ /* 0x000fe200078e0048 */
[----:B------:R-:W-:Y:S06]  /*ba20*/  MUFU.EX2 R244, R242 ;  /* 0x000000f200f47308 */ /* 0x000fec0000000800 */
[-C--:B------:R-:W-:Y:S02]  /*ba30*/  HMMA.16816.F32 R188, R4, R14.reuse, R188 ;  /* 0x0000000e04bc723c */ /* 0x080fe400000018bc */
[----:B------:R-:W-:Y:S06]  /*ba40*/  MUFU.EX2 R162, R231 ;  /* 0x000000e700a27308 */ /* 0x000fec0000000800 */
[----:B------:R-:W-:Y:S01]  /*ba50*/  HMMA.16816.F32 R76, R8, R14, R156 ;  /* 0x0000000e084c723c */ /* 0x000fe2000000189c */
[----:B------:R-:W1:Y:S01]  /*ba60*/  LDSM.16.MT88.4 R12, [R216+0xc000] ;  /* 0x00c00000d80c783b */ /* 0x000e620000004200 */
[----:B------:R-:W-:Y:S05]  /*ba70*/  MUFU.EX2 R158, R247 ;  /* 0x000000f7009e7308 */ /* 0x000fea0000000800 */
[----:B------:R-:W-:-:S02]  /*ba80*/  MOV R159, R108 ;  /* 0x0000006c009f7202 */ /* 0x000fc40000000f00 */
[----:B------:R-:W-:Y:S01]  /*ba90*/  MOV R156, R105 ;  /* 0x00000069009c7202 */ /* 0x000fe20000000f00 */
[----:B------:R-:W-:Y:S08]  /*baa0*/  MUFU.EX2 R157, R251 ;  /* 0x000000fb009d7308 */ /* 0x000ff00000000800 */
[----:B------:R-:W-:Y:S01]  /*bab0*/  MUFU.EX2 R247, R246 ;  /* 0x000000f600f77308 */ /* 0x000fe20000000800 */
[-C--:B-1----:R-:W-:Y:S07]  /*bac0*/  HMMA.16816.F32 R72, R8, R12.reuse, R152 ;  /* 0x0000000c0848723c */ /* 0x082fee0000001898 */
[----:B------:R-:W-:Y:S01]  /*bad0*/  MOV R155, R71 ;  /* 0x00000047009b7202 */ /* 0x000fe20000000f00 */
[----:B------:R-:W-:Y:S01]  /*bae0*/  HMMA.16816.F32 R184, R4, R12, R184 ;  /* 0x0000000c04b8723c */ /* 0x000fe200000018b8 */
[----:B------:R-:W-:Y:S01]  /*baf0*/  MOV R154, R70 ;  /* 0x00000046009a7202 */ /* 0x000fe20000000f00 */
[----:B------:R-:W-:Y:S01]  /*bb00*/  IMAD.MOV.U32 R152, RZ, RZ, R68 ;  /* 0x000000ffff987224 */ /* 0x000fe200078e0044 */
[----:B------:R-:W-:-:S05]  /*bb10*/  MOV R153, R69 ;  /* 0x0000004500997202 */ /* 0x000fca0000000f00 */
[-C--:B------:R-:W-:Y:S08]  /*bb20*/  HMMA.16816.F32 R196, R4, R14.reuse, R196 ;  /* 0x0000000e04c4723c */ /* 0x080ff000000018c4 */
[C---:B------:R-:W-:Y:S01]  /*bb30*/  HMMA.16816.F32 R64, R8.reuse, R14, R64 ;  /* 0x0000000e0840723c */ /* 0x040fe20000001840 */
[----:B------:R-:W1:Y:S07]  /*bb40*/  LDSM.16.MT88.4 R12, [R215+0xc000] ;  /* 0x00c00000d70c783b */ /* 0x000e6e0000004200 */
[-C--:B-1----:R-:W-:Y:S07]  /*bb50*/  HMMA.16816.F32 R68, R8, R12.reuse, R144 ;  /* 0x0000000c0844723c */ /* 0x082fee0000001890 */
[----:B------:R-:W-:Y:S01]  /*bb60*/  IMAD.MOV.U32 R144, RZ, RZ, R136 ;  /* 0x000000ffff907224 */ /* 0x000fe200078e0088 */
[----:B------:R-:W-:Y:S01]  /*bb70*/  HMMA.16816.F32 R192, R4, R12, R192 ;  /* 0x0000000c04c0723c */ /* 0x000fe200000018c0 */
[----:B------:R-:W-:-:S02]  /*bb80*/  MOV R146, R119 ;  /* 0x0000007700927202 */ /* 0x000fc40000000f00 */
[----:B------:R-:W-:Y:S02]  /*bb90*/  MOV R145, R118 ;  /* 0x0000007600917202 */ /* 0x000fe40000000f00 */
[----:B------:R-:W-:-:S03]  /*bba0*/  MOV R147, R104 ;  /* 0x0000006800937202 */ /* 0x000fc60000000f00 */
        /* <DEDUP_REMOVED lines=8> */
[-C--:B-1----:R-:W-:Y:S01]  /*bc30*/  HMMA.16816.F32 R136, R8, R12.reuse, R84 ;  /* 0x0000000c0888723c */ /* 0x082fe20000001854 */
[----:B------:R1:W-:Y:S06]  /*bc40*/  MUFU.EX2 R86, R249 ;  /* 0x000000f900567308 */ /* 0x0003ec0000000800 */
[----:B------:R-:W-:Y:S01]  /*bc50*/  MOV R87, R132 ;  /* 0x0000008400577202 */ /* 0x000fe20000000f00 */
[C---:B------:R-:W-:Y:S01]  /*bc60*/  HMMA.16816.F32 R60, R4.reuse, R12, R60 ;  /* 0x0000000c043c723c */ /* 0x040fe2000000183c */
[----:B------:R-:W-:Y:S01]  /*bc70*/  MOV R84, R133 ;  /* 0x0000008500547202 */ /* 0x000fe20000000f00 */
[----:B------:R-:W-:Y:S06]  /*bc80*/  MUFU.EX2 R85, R209 ;  /* 0x000000d100557308 */ /* 0x000fec0000000800 */
[----:B------:R-:W-:Y:S01]  /*bc90*/  HMMA.16816.F32 R56, R4, R14, R56 ;  /* 0x0000000e0438723c */ /* 0x000fe20000001838 */
[----:B-1----:R-:W-:-:S06]  /*bca0*/  IMAD.MOV.U32 R249, RZ, RZ, R131 ;  /* 0x000000fffff97224 */ /* 0x002fcc00078e0083 */
[----:B------:R-:W-:Y:S01]  /*bcb0*/  MUFU.EX2 R249, R249 ;  /* 0x000000f900f97308 */ /* 0x000fe20000000800 */
[----:B------:R-:W-:Y:S01]  /*bcc0*/  HMMA.16816.F32 R120, R8, R14, R96 ;  /* 0x0000000e0878723c */ /* 0x000fe20000001860 */
[----:B------:R-:W1:Y:S06]  /*bcd0*/  LDSM.16.MT88.4 R12, [R216+0xe000] ;  /* 0x00e00000d80c783b */ /* 0x000e6c0000004200 */
[----:B------:R-:W-:Y:S01]  /*bce0*/  IMAD.MOV.U32 R98, RZ, RZ, R116 ;  /* 0x000000ffff627224 */ /* 0x000fe200078e0074 */
[----:B------:R-:W-:Y:S01]  /*bcf0*/  MOV R99, R135 ;  /* 0x0000008700637202 */ /* 0x000fe20000000f00 */
[----:B------:R-:W2:Y:S03]  /*bd00*/  MUFU.EX2 R96, R250 ;  /* 0x000000fa00607308 */ /* 0x000ea60000000800 */
[----:B------:R-:W-:Y:S01]  /*bd10*/  MOV R97, R98 ;  /* 0x0000006200617202 */ /* 0x000fe20000000f00 */
[----:B------:R-:W-:Y:S01]  /*bd20*/  IMAD.MOV.U32 R98, RZ, RZ, R99 ;  /* 0x000000ffff627224 */ /* 0x000fe200078e0063 */
[----:B------:R-:W-:-:S02]  /*bd30*/  MOV R99, R84 ;  /* 0x0000005400637202 */ /* 0x000fc40000000f00 */
[----:B------:R-:W-:Y:S01]  /*bd40*/  MOV R84, R87 ;  /* 0x0000005700547202 */ /* 0x000fe20000000f00 */
[----:B------:R-:W-:Y:S01]  /*bd50*/  FADD.FTZ R2, R97, R2 ;  /* 0x0000000261027221 */ /* 0x000fe20000010000 */
[----:B------:R-:W-:Y:S01]  /*bd60*/  MOV R87, R144 ;  /* 0x0000009000577202 */ /* 0x000fe20000000f00 */
[----:B------:R-:W-:Y:S01]  /*bd70*/  IMAD.MOV.U32 R144, RZ, RZ, R145 ;  /* 0x000000ffff907224 */ /* 0x000fe200078e0091 */
[----:B------:R-:W-:Y:S01]  /*bd80*/  MOV R145, R146 ;  /* 0x0000009200917202 */ /* 0x000fe20000000f00 */
[----:B------:R-:W-:Y:S01]  /*bd90*/  IMAD.MOV.U32 R248, RZ, RZ, R99 ;  /* 0x000000fffff87224 */ /* 0x000fe200078e0063 */
[----:B------:R-:W-:Y:S02]  /*bda0*/  MOV R146, R147 ;  /* 0x0000009300927202 */ /* 0x000fe40000000f00 */
[----:B------:R-:W-:Y:S01]  /*bdb0*/  MOV R147, R152 ;  /* 0x0000009800937202 */ /* 0x000fe20000000f00 */
[----:B------:R-:W-:Y:S01]  /*bdc0*/  IMAD.MOV.U32 R152, RZ, RZ, R153 ;  /* 0x000000ffff987224 */ /* 0x000fe200078e0099 */
[----:B------:R-:W-:-:S02]  /*bdd0*/  MOV R153, R154 ;  /* 0x0000009a00997202 */ /* 0x000fc40000000f00 */
[----:B------:R-:W-:Y:S02]  /*bde0*/  MOV R154, R155 ;  /* 0x0000009b009a7202 */ /* 0x000fe40000000f00 */
[----:B------:R-:W-:Y:S01]  /*bdf0*/  MOV R155, R156 ;  /* 0x0000009c009b7202 */ /* 0x000fe20000000f00 */
[----:B------:R-:W-:Y:S01]  /*be00*/  IMAD.MOV.U32 R156, RZ, RZ, R159 ;  /* 0x000000ffff9c7224 */ /* 0x000fe200078e009f */
[----:B------:R-:W-:Y:S01]  /*be10*/  MOV R159, R0 ;  /* 0x00000000009f7202 */ /* 0x000fe20000000f00 */
[----:B------:R-:W-:Y:S01]  /*be20*/  FADD.FTZ R0, R205, R129 ;  /* 0x00000081cd007221 */ /* 0x000fe20000010000 */
[----:B--2---:R-:W-:Y:S01]  /*be30*/  MOV R207, R96 ;  /* 0x0000006000cf7202 */ /* 0x004fe20000000f00 */
[----:B------:R-:W-:Y:S01]  /*be40*/  IMAD.MOV.U32 R205, RZ, RZ, R127 ;  /* 0x000000ffffcd7224 */ /* 0x000fe200078e007f */
[----:B------:R-:W-:Y:S01]  /*be50*/  MOV R209, R156 ;  /* 0x0000009c00d17202 */ /* 0x000fe20000000f00 */
[----:B------:R-:W-:Y:S01]  /*be60*/  FADD.FTZ R0, R204, R0 ;  /* 0x00000000cc007221 */ /* 0x000fe20000010000 */
[----:B------:R-:W-:Y:S01]  /*be70*/  MOV R204, R95 ;  /* 0x0000005f00cc7202 */ /* 0x000fe20000000f00 */
[----:B------:R-:W-:Y:S01]  /*be80*/  IMAD.MOV.U32 R231, RZ, RZ, R154 ;  /* 0x000000ffffe77224 */ /* 0x000fe200078e009a */
[----:B------:R-:W-:Y:S01]  /*be90*/  MOV R250, R124 ;  /* 0x0000007c00fa7202 */ /* 0x000fe20000000f00 */
[----:B-1----:R-:W-:Y:S01]  /*bea0*/  HMMA.16816.F32 R132, R8, R12, R100 ;  /* 0x0000000c0884723c */ /* 0x002fe20000001864 */
[----:B------:R-:W-:-:S02]  /*beb0*/  MOV R251, R98 ;  /* 0x0000006200fb7202 */ /* 0x000fc40000000f00 */
[----:B------:R-:W-:Y:S02]  /*bec0*/  MOV R242, R153 ;  /* 0x0000009900f27202 */ /* 0x000fe40000000f00 */
[----:B------:R-:W-:Y:S02]  /*bed0*/  MOV R241, R155 ;  /* 0x0000009b00f17202 */ /* 0x000fe40000000f00 */
[----:B------:R-:W-:Y:S01]  /*bee0*/  MOV R246, R84 ;  /* 0x0000005400f67202 */ /* 0x000fe20000000f00 */
[----:B------:R-:W-:Y:S01]  /*bef0*/  HMMA.16816.F32 R32, R4, R12, R32 ;  /* 0x0000000c0420723c */ /* 0x000fe20000001820 */
[----:B------:R-:W-:-:S07]  /*bf00*/  MOV R84, R144 ;  /* 0x0000009000547202 */ /* 0x000fce0000000f00 */
[-C--:B------:R-:W-:Y:S08]  /*bf10*/  HMMA.16816.F32 R28, R4, R14.reuse, R28 ;  /* 0x0000000e041c723c */ /* 0x080ff0000000181c */
[----:B------:R-:W-:Y:S01]  /*bf20*/  HMMA.16816.F32 R116, R8, R14, R112 ;  /* 0x0000000e0874723c */ /* 0x000fe20000001870 */
[----:B------:R-:W1:Y:S07]  /*bf30*/  LDSM.16.MT88.4 R12, [R215+0xe000] ;  /* 0x00e00000d70c783b */ /* 0x000e6e0000004200 */
[C---:B-1----:R-:W-:Y:S08]  /*bf40*/  HMMA.16816.F32 R44, R4.reuse, R12, R44 ;  /* 0x0000000c042c723c */ /* 0x042ff0000000182c */
[----:B------:R-:W-:Y:S01]  /*bf50*/  HMMA.16816.F32 R24, R4, R14, R24 ;  /* 0x0000000e0418723c */ /* 0x000fe20000001818 */
[----:B------:R1:W2:Y:S06]  /*bf60*/  MUFU.EX2 R5, R208 ;  /* 0x000000d000057308 */ /* 0x0002ac0000000800 */
[----:B------:R-:W-:Y:S01]  /*bf70*/  FADD.FTZ R4, R89, R128 ;  /* 0x0000008059047221 */ /* 0x000fe20000010000 */
[----:B------:R-:W-:Y:S01]  /*bf80*/  HMMA.16816.F32 R108, R8, R12, R140 ;  /* 0x0000000c086c723c */ /* 0x000fe2000000188c */
[----:B------:R-:W-:-:S02]  /*bf90*/  F2FP.PACK_AB R6, R162, R204 ;  /* 0x000000cca206723e */ /* 0x000fc400000000ff */
[----:B------:R-:W-:Y:S01]  /*bfa0*/  FADD.FTZ R156, R91, R4 ;  /* 0x000000045b9c7221 */ /* 0x000fe20000010000 */
[----:B------:R-:W-:Y:S02]  /*bfb0*/  F2FP.PACK_AB R4, R244, R243 ;  /* 0x000000f3f404723e */ /* 0x000fe400000000ff */
[----:B------:R-:W-:Y:S01]  /*bfc0*/  MOV R89, R126 ;  /* 0x0000007e00597202 */ /* 0x000fe20000000f00 */
[----:B------:R-:W-:Y:S01]  /*bfd0*/  IMAD.MOV.U32 R142, RZ, RZ, R146 ;  /* 0x000000ffff8e7224 */ /* 0x000fe200078e0092 */
[----:B------:R-:W-:Y:S01]  /*bfe0*/  HMMA.16816.F32 R104, R8, R14, R148 ;  /* 0x0000000e0868723c */ /* 0x000fe20000001894 */
[----:B------:R-:W3:Y:S01]  /*bff0*/  LDSM.16.MT88.4 R12, [R213+0xc800] ;  /* 0x00c80000d50c783b */ /* 0x000ee20000004200 */
[----:B-1----:R-:W-:Y:S02]  /*c000*/  MOV R208, R159 ;  /* 0x0000009f00d07202 */ /* 0x002fe40000000f00 */
[----:B------:R-:W1:Y:S01]  /*c010*/  MUFU.EX2 R159, R211 ;  /* 0x000000d3009f7308 */ /* 0x000e620000000800 */
[----:B--2---:R-:W-:-:S02]  /*c020*/  MOV R91, R5 ;  /* 0x00000005005b7202 */ /* 0x004fc40000000f00 */
[----:B------:R-:W-:Y:S02]  /*c030*/  F2FP.PACK_AB R8, R207, R157 ;  /* 0x0000009dcf08723e */ /* 0x000fe400000000ff */
[----:B------:R-:W-:Y:S02]  /*c040*/  F2FP.PACK_AB R9, R247, R158 ;  /* 0x0000009ef709723e */ /* 0x000fe400000000ff */
[----:B------:R-:W-:Y:S02]  /*c050*/  F2FP.PACK_AB R10, R94, R86 ;  /* 0x000000565e0a723e */ /* 0x000fe400000000ff */
[----:B------:R-:W-:Y:S02]  /*c060*/  F2FP.PACK_AB R11, R163, R88 ;  /* 0x00000058a30b723e */ /* 0x000fe400000000ff */
[----:B------:R-:W-:Y:S02]  /*c070*/  F2FP.PACK_AB R5, R85, R210 ;  /* 0x000000d25505723e */ /* 0x000fe400000000ff */
[----:B------:R-:W-:-:S02]  /*c080*/  MOV R140, R152 ;  /* 0x00000098008c7202 */ /* 0x000fc40000000f00 */
[----:B------:R-:W-:Y:S02]  /*c090*/  MOV R143, R145 ;  /* 0x00000091008f7202 */ /* 0x000fe40000000f00 */
[----:B-1----:R-:W-:Y:S02]  /*c0a0*/  F2FP.PACK_AB R7, R159, R91 ;  /* 0x0000005b9f07723e */ /* 0x002fe400000000ff */
[----:B------:R-:W-:Y:S02]  /*c0b0*/  MOV R211, R130 ;  /* 0x0000008200d37202 */ /* 0x000fe40000000f00 */
[----:B------:R-:W-:Y:S01]  /*c0c0*/  MOV R141, R147 ;  /* 0x00000093008d7202 */ /* 0x000fe20000000f00 */
[C---:B---3--:R-:W-:Y:S01]  /*c0d0*/  HMMA.16816.F32 R128, R8.reuse, R14, R16 ;  /* 0x0000000e0880723c */ /* 0x048fe20000001810 */
[----:B------:R-:W1:Y:S07]  /*c0e0*/  LDSM.16.MT88.4 R16, [R214+0xc800] ;  /* 0x00c80000d610783b */ /* 0x000e6e0000004200 */
[-C--:B------:R-:W-:Y:S08]  /*c0f0*/  HMMA.16816.F32 R168, R8, R12.reuse, R168 ;  /* 0x0000000c08a8723c */ /* 0x080ff000000018a8 */
[C---:B------:R-:W-:Y:S08]  /*c100*/  HMMA.16816.F32 R172, R4.reuse, R12, R172 ;  /* 0x0000000c04ac723c */ /* 0x040ff000000018ac */
[----:B------:R-:W-:Y:S01]  /*c110*/  HMMA.16816.F32 R180, R4, R14, R180 ;  /* 0x0000000e04b4723c */ /* 0x000fe200000018b4 */
[----:B------:R-:W2:Y:S07]  /*c120*/  LDSM.16.MT88.4 R12, [R216+0xc800] ;  /* 0x00c80000d80c783b */ /* 0x000eae0000004200 */
[-C--:B-1----:R-:W-:Y:S07]  /*c130*/  HMMA.16816.F32 R124, R8, R16.reuse, R80 ;  /* 0x00000010087c723c */ /* 0x082fee0000001850 */
[----:B------:R-:W-:Y:S01]  /*c140*/  MOV R82, R93 ;  /* 0x0000005d00527202 */ /* 0x000fe20000000f00 */
[----:B------:R-:W-:Y:S01]  /*c150*/  HMMA.16816.F32 R176, R4, R16, R176 ;  /* 0x0000001004b0723c */ /* 0x000fe200000018b0 */
[----:B------:R-:W-:-:S07]  /*c160*/  MOV R83, R92 ;  /* 0x0000005c00537202 */ /* 0x000fce0000000f00 */
[-C--:B------:R-:W-:Y:S08]  /*c170*/  HMMA.16816.F32 R188, R4, R18.reuse, R188 ;  /* 0x0000001204bc723c */ /* 0x080ff000000018bc */
[C---:B------:R-:W-:Y:S01]  /*c180*/  HMMA.16816.F32 R112, R8.reuse, R18, R76 ;  /* 0x000000120870723c */ /* 0x040fe2000000184c */
[----:B------:R-:W1:Y:S06]  /*c190*/  LDSM.16.MT88.4 R16, [R215+0xc800] ;  /* 0x00c80000d710783b */ /* 0x000e6c0000004200 */
[----:B------:R-:W-:Y:S01]  /*c1a0*/  IMAD.MOV.U32 R77, RZ, RZ, R208 ;  /* 0x000000ffff4d7224 */ /* 0x000fe200078e00d0 */
[----:B--2---:R-:W-:Y:S01]  /*c1b0*/  HMMA.16816.F32 R100, R8, R12, R72 ;  /* 0x0000000c0864723c */ /* 0x004fe20000001848 */
[----:B------:R-:W-:Y:S01]  /*c1c0*/  MOV R208, R231 ;  /* 0x000000e700d07202 */ /* 0x000fe20000000f00 */
[----:B------:R-:W-:Y:S01]  /*c1d0*/  IMAD.MOV.U32 R79, RZ, RZ, R140 ;  /* 0x000000ffff4f7224 */ /* 0x000fe200078e008c */
[----:B------:R-:W-:-:S02]  /*c1e0*/  MOV R76, R209 ;  /* 0x000000d1004c7202 */ /* 0x000fc40000000f00 */
[----:B------:R-:W-:Y:S02]  /*c1f0*/  MOV R231, R242 ;  /* 0x000000f200e77202 */ /* 0x000fe40000000f00 */
[----:B------:R-:W-:Y:S01]  /*c200*/  MOV R242, R141 ;  /* 0x0000008d00f27202 */ /* 0x000fe20000000f00 */
[----:B------:R-:W-:Y:S01]  /*c210*/  HMMA.16816.F32 R184, R4, R12, R184 ;  /* 0x0000000c04b8723c */ /* 0x000fe200000018b8 */
[----:B------:R-:W-:Y:S02]  /*c220*/  MOV R209, R143 ;  /* 0x0000008f00d17202 */ /* 0x000fe40000000f00 */
[----:B------:R-:W-:-:S05]  /*c230*/  MOV R78, R89 ;  /* 0x00000059004e7202 */ /* 0x000fca0000000f00 */
[-C--:B------:R-:W-:Y:S08]  /*c240*/  HMMA.16816.F32 R196, R4, R14.reuse, R196 ;  /* 0x0000000e04c4723c */ /* 0x080ff000000018c4 */
[C---:B------:R-:W-:Y:S01]  /*c250*/  HMMA.16816.F32 R96, R8.reuse, R14, R64 ;  /* 0x0000000e0860723c */ /* 0x040fe20000001840 */
[----:B------:R-:W2:Y:S06]  /*c260*/  LDSM.16.MT88.4 R12, [R213+0xe800] ;  /* 0x00e80000d50c783b */ /* 0x000eac0000004200 */
[----:B------:R-:W-:Y:S01]  /*c270*/  MOV R65, R88 ;  /* 0x0000005800417202 */ /* 0x000fe20000000f00 */
[----:B------:R-:W-:Y:S01]  /*c280*/  IMAD.MOV.U32 R64, RZ, RZ, R204 ;  /* 0x000000ffff407224 */ /* 0x000fe200078e00cc */
[----:B-1----:R-:W-:Y:S01]  /*c290*/  HMMA.16816.F32 R152, R8, R18, R52 ;  /* 0x000000120898723c */ /* 0x002fe20000001834 */
[----:B------:R-:W-:Y:S01]  /*c2a0*/  IMAD.MOV.U32 R204, RZ, RZ, R84 ;  /* 0x000000ffffcc7224 */ /* 0x000fe200078e0054 */
[----:B------:R-:W-:-:S02]  /*c2b0*/  MOV R66, R85 ;  /* 0x0000005500427202 */ /* 0x000fc40000000f00 */
[----:B------:R-:W-:-:S03]  /*c2c0*/  MOV R67, R86 ;  /* 0x0000005600437202 */ /* 0x000fc60000000f00 */
[----:B------:R-:W-:Y:S01]  /*c2d0*/  MOV R55, R211 ;  /* 0x000000d300377202 */ /* 0x000fe20000000f00 */
[----:B------:R-:W-:Y:S01]  /*c2e0*/  HMMA.16816.F32 R144, R8, R16, R68 ;  /* 0x000000100890723c */ /* 0x000fe20000001844 */
[----:B------:R-:W-:Y:S02]  /*c2f0*/  MOV R211, R205 ;  /* 0x000000cd00d37202 */ /* 0x000fe40000000f00 */
[----:B------:R-:W-:Y:S02]  /*c300*/  MOV R205, R142 ;  /* 0x0000008e00cd7202 */ /* 0x000fe40000000f00 */
[----:B------:R-:W-:-:S03]  /*c310*/  MOV R54, R87 ;  /* 0x0000005700367202 */ /* 0x000fc60000000f00 */
[C---:B------:R-:W-:Y:S08]  /*c320*/  HMMA.16816.F32 R192, R4.reuse, R16, R192 ;  /* 0x0000001004c0723c */ /* 0x040ff000000018c0 */
[C---:B------:R-:W-:Y:S01]  /*c330*/  HMMA.16816.F32 R200, R4.reuse, R18, R200 ;  /* 0x0000001204c8723c */ /* 0x040fe200000018c8 */
[----:B------:R-:W1:Y:S07]  /*c340*/  LDSM.16.MT88.4 R16, [R216+0xe800] ;  /* 0x00e80000d810783b */ /* 0x000e6e0000004200 */
[----:B--2---:R-:W-:Y:S07]  /*c350*/  HMMA.16816.F32 R92, R4, R12, R40 ;  /* 0x0000000c045c723c */ /* 0x004fee0000001828 */
[----:B------:R-:W-:Y:S01]  /*c360*/  MOV R41, R90 ;  /* 0x0000005a00297202 */ /* 0x000fe20000000f00 */
[----:B------:R-:W-:Y:S01]  /*c370*/  HMMA.16816.F32 R140, R8, R14, R20 ;  /* 0x0000000e088c723c */ /* 0x000fe20000001814 */
[----:B------:R-:W-:Y:S01]  /*c380*/  MOV R40, R91 ;  /* 0x0000005b00287202 */ /* 0x000fe20000000f00 */
[----:B------:R-:W2:Y:S01]  /*c390*/  LDSM.16.MT88.4 R20, [R214+0xe800] ;  /* 0x00e80000d614783b */ /* 0x000ea20000004200 */
[----:B------:R-:W-:Y:S01]  /*c3a0*/  IMAD.MOV.U32 R42, RZ, RZ, R83 ;  /* 0x000000ffff2a7224 */ /* 0x000fe200078e0053 */
[----:B------:R-:W-:-:S04]  /*c3b0*/  MOV R43, R82 ;  /* 0x00000052002b7202 */ /* 0x000fc80000000f00 */
[----:B------:R-:W-:Y:S08]  /*c3c0*/  HMMA.16816.F32 R148, R8, R12, R48 ;  /* 0x0000000c0894723c */ /* 0x000ff00000001830 */
[C---:B------:R-:W-:Y:S01]  /*c3d0*/  HMMA.16816.F32 R88, R4.reuse, R14, R36 ;  /* 0x0000000e0458723c */ /* 0x040fe20000001824 */
[----:B------:R-:W3:Y:S07]  /*c3e0*/  LDSM.16.MT88.4 R12, [R215+0xe800] ;  /* 0x00e80000d70c783b */ /* 0x000eee0000004200 */
[C---:B-1----:R-:W-:Y:S07]  /*c3f0*/  HMMA.16816.F32 R68, R4.reuse, R18, R28 ;  /* 0x000000120444723c */ /* 0x042fee000000181c */
[----:B------:R-:W-:Y:S01]  /*c400*/  MOV R30, R65 ;  /* 0x00000041001e7202 */ /* 0x000fe20000000f00 */
[----:B------:R-:W-:Y:S01]  /*c410*/  IMAD.MOV.U32 R31, RZ, RZ, R64 ;  /* 0x000000ffff1f7224 */ /* 0x000fe200078e0040 */
[----:B------:R-:W-:Y:S01]  /*c420*/  MOV R29, R66 ;  /* 0x00000042001d7202 */ /* 0x000fe20000000f00 */
[----:B------:R-:W-:Y:S01]  /*c430*/  HMMA.16816.F32 R72, R4, R16, R32 ;  /* 0x000000100448723c */ /* 0x000fe20000001820 */
[----:B------:R-:W-:-:S07]  /*c440*/  MOV R28, R67 ;  /* 0x00000043001c7202 */ /* 0x000fce0000000f00 */
[C---:B--2---:R-:W-:Y:S08]  /*c450*/  HMMA.16816.F32 R84, R4.reuse, R20, R60 ;  /* 0x000000140454723c */ /* 0x044ff0000000183c */
[C---:B------:R-:W-:Y:S08]  /*c460*/  HMMA.16816.F32 R80, R4.reuse, R22, R56 ;  /* 0x000000160450723c */ /* 0x040ff00000001838 */
[C---:B---3--:R-:W-:Y:S07]  /*c470*/  HMMA.16816.F32 R60, R4.reuse, R14, R24 ;  /* 0x0000000e043c723c */ /* 0x048fee0000001818 */
[----:B------:R-:W-:Y:S01]  /*c480*/  IMAD.MOV.U32 R26, RZ, RZ, R54 ;  /* 0x000000ffff1a7224 */ /* 0x000fe200078e0036 */
[----:B------:R-:W-:Y:S01]  /*c490*/  HMMA.16816.F32 R64, R4, R12, R44 ;  /* 0x0000000c0440723c */ /* 0x000fe2000000182c */
[----:B------:R-:W-:-:S03]  /*c4a0*/  MOV R27, R55 ;  /* 0x00000037001b7202 */ /* 0x000fc60000000f00 */
[----:B------:R-:W-:Y:S02]  /*c4b0*/  MOV R25, R26 ;  /* 0x0000001a00197202 */ /* 0x000fe40000000f00 */
[----:B------:R-:W-:Y:S01]  /*c4c0*/  MOV R26, R30 ;  /* 0x0000001e001a7202 */ /* 0x000fe20000000f00 */
[----:B------:R-:W-:Y:S01]  /*c4d0*/  IMAD.MOV.U32 R30, RZ, RZ, R31 ;  /* 0x000000ffff1e7224 */ /* 0x000fe200078e001f */
[----:B------:R-:W-:Y:S01]  /*c4e0*/  MOV R31, R40 ;  /* 0x00000028001f7202 */ /* 0x000fe20000000f00 */
[----:B------:R-:W-:Y:S01]  /*c4f0*/  HMMA.16816.F32 R48, R8, R16, R132 ;  /* 0x000000100830723c */ /* 0x000fe20000001884 */
[----:B------:R-:W-:Y:S02]  /*c500*/  MOV R40, R41 ;  /* 0x0000002900287202 */ /* 0x000fe40000000f00 */
[----:B------:R-:W-:Y:S01]  /*c510*/  MOV R41, R42 ;  /* 0x0000002a00297202 */ /* 0x000fe20000000f00 */
[----:B------:R-:W-:Y:S01]  /*c520*/  IMAD.MOV.U32 R42, RZ, RZ, R43 ;  /* 0x000000ffff2a7224 */ /* 0x000fe200078e002b */
[----:B------:R-:W-:-:S02]  /*c530*/  MOV R24, R25 ;  /* 0x0000001900187202 */ /* 0x000fc40000000f00 */
[----:B------:R-:W-:Y:S01]  /*c540*/  MOV R25, R30 ;  /* 0x0000001e00197202 */ /* 0x000fe20000000f00 */
[----:B------:R-:W-:Y:S01]  /*c550*/  IMAD.MOV.U32 R30, RZ, RZ, R31 ;  /* 0x000000ffff1e7224 */ /* 0x000fe200078e001f */
[----:B------:R-:W-:Y:S01]  /*c560*/  MOV R31, R40 ;  /* 0x00000028001f7202 */ /* 0x000fe20000000f00 */
[C---:B------:R-:W-:Y:S01]  /*c570*/  HMMA.16816.F32 R36, R8.reuse, R18, R116 ;  /* 0x000000120824723c */ /* 0x040fe20000001874 */
[----:B------:R-:W-:Y:S01]  /*c580*/  MOV R40, R41 ;  /* 0x0000002900287202 */ /* 0x000fe20000000f00 */
[----:B------:R-:W1:Y:S01]  /*c590*/  LDSM.16.MT88.4 R16, [R214+0xd000] ;  /* 0x00d00000d610783b */ /* 0x000e620000004200 */
[----:B------:R-:W-:Y:S01]  /*c5a0*/  MOV R41, R42 ;  /* 0x0000002a00297202 */ /* 0x000fe20000000f00 */
[----:B------:R-:W-:Y:S01]  /*c5b0*/  IMAD.MOV.U32 R42, RZ, RZ, R248 ;  /* 0x000000ffff2a7224 */ /* 0x000fe200078e00f8 */
[----:B------:R-:W-:Y:S02]  /*c5c0*/  MOV R7, R24 ;  /* 0x0000001800077202 */ /* 0x000fe40000000f00 */
[----:B------:R-:W-:Y:S01]  /*c5d0*/  MOV R24, R30 ;  /* 0x0000001e00187202 */ /* 0x000fe20000000f00 */
[----:B------:R-:W-:Y:S01]  /*c5e0*/  HMMA.16816.F32 R44, R8, R12, R108 ;  /* 0x0000000c082c723c */ /* 0x000fe2000000186c */
[----:B------:R-:W-:Y:S01]  /*c5f0*/  MOV R30, R31 ;  /* 0x0000001f001e7202 */ /* 0x000fe20000000f00 */
[----:B------:R-:W-:Y:S01]  /*c600*/  IMAD.MOV.U32 R31, RZ, RZ, R40 ;  /* 0x000000ffff1f7224 */ /* 0x000fe200078e0028 */
[----:B------:R-:W-:Y:S01]  /*c610*/  MOV R40, R41 ;  /* 0x0000002900287202 */ /* 0x000fe20000000f00 */
[----:B------:R2:W-:Y:S01]  /*c620*/  MUFU.EX2 R111, R7 ;  /* 0x00000007006f7308 */ /* 0x0005e20000000800 */
[----:B------:R-:W-:-:S02]  /*c630*/  MOV R41, R42 ;  /* 0x0000002a00297202 */ /* 0x000fc40000000f00 */
[----:B------:R-:W-:Y:S01]  /*c640*/  MOV R42, R251 ;  /* 0x000000fb002a7202 */ /* 0x000fe20000000f00 */
[----:B------:R-:W-:Y:S01]  /*c650*/  HMMA.16816.F32 R56, R8, R20, R136 ;  /* 0x000000140838723c */ /* 0x000fe20000001888 */
[----:B------:R-:W-:-:S03]  /*c660*/  MOV R43, R246 ;  /* 0x000000f6002b7202 */ /* 0x000fc60000000f00 */
[----:B------:R3:W4:Y:S04]  /*c670*/  MUFU.EX2 R108, R225 ;  /* 0x000000e1006c7308 */ /* 0x0007280000000800 */
[----:B------:R-:W-:Y:S01]  /*c680*/  HMMA.16816.F32 R52, R8, R22, R120 ;  /* 0x000000160834723c */ /* 0x000fe20000001878 */
[----:B------:R-:W1:Y:S01]  /*c690*/  LDSM.16.MT88.4 R20, [R213+0xd000] ;  /* 0x00d00000d514783b */ /* 0x000e620000004200 */
[----:B--2---:R-:W-:Y:S01]  /*c6a0*/  IMAD.MOV.U32 R7, RZ, RZ, R30 ;  /* 0x000000ffff077224 */ /* 0x004fe200078e001e */
[----:B------:R-:W-:Y:S02]  /*c6b0*/  MOV R30, R31 ;  /* 0x0000001f001e7202 */ /* 0x000fe40000000f00 */
[----:B------:R-:W-:-:S03]  /*c6c0*/  MOV R31, R40 ;  /* 0x00000028001f7202 */ /* 0x000fc60000000f00 */
[----:B------:R-:W-:Y:S01]  /*c6d0*/  HMMA.16816.F32 R32, R8, R14, R104 ;  /* 0x0000000e0820723c */ /* 0x000fe20000001868 */
[----:B------:R-:W-:Y:S01]  /*c6e0*/  MOV R40, R41 ;  /* 0x0000002900287202 */ /* 0x000fe20000000f00 */
[----:B------:R-:W-:Y:S01]  /*c6f0*/  IMAD.MOV.U32 R41, RZ, RZ, R42 ;  /* 0x000000ffff297224 */ /* 0x000fe200078e002a */
[----:B------:R-:W-:Y:S01]  /*c700*/  MOV R6, R7 ;  /* 0x0000000700067202 */ /* 0x000fe20000000f00 */
[----:B------:R2:W-:Y:S01]  /*c710*/  MUFU.EX2 R109, R224 ;  /* 0x000000e0006d7308 */ /* 0x0005e20000000800 */
[----:B------:R-:W-:Y:S01]  /*c720*/  MOV R42, R244 ;  /* 0x000000f4002a7202 */ /* 0x000fe20000000f00 */
[----:B------:R-:W1:Y:S01]  /*c730*/  LDSM.16.MT88.4 R12, [R216+0xd000] ;  /* 0x00d00000d80c783b */ /* 0x000e620000004200 */
[----:B------:R-:W-:Y:S01]  /*c740*/  MOV R7, R30 ;  /* 0x0000001e00077202 */ /* 0x000fe20000000f00 */
[----:B------:R-:W-:Y:S01]  /*c750*/  IMAD.MOV.U32 R30, RZ, RZ, R31 ;  /* 0x000000ffff1e7224 */ /* 0x000fe200078e001f */
[----:B------:R-:W-:-:S03]  /*c760*/  MOV R31, R40 ;  /* 0x00000028001f7202 */ /* 0x000fc60000000f00 */
[----:B------:R-:W-:Y:S01]  /*c770*/  MUFU.EX2 R245, R245 ;  /* 0x000000f500f57308 */ /* 0x000fe20000000800 */
[----:B------:R-:W-:-:S07]  /*c780*/  MOV R40, R41 ;  /* 0x0000002900287202 */ /* 0x000fce0000000f00 */
[----:B------:R-:W-:Y:S01]  /*c790*/  MUFU.EX2 R252, R252 ;  /* 0x000000fc00fc7308 */ /* 0x000fe20000000800 */
[----:B------:R-:W-:Y:S01]  /*c7a0*/  MOV R41, R42 ;  /* 0x0000002a00297202 */ /* 0x000fe20000000f00 */
[----:B------:R-:W-:Y:S01]  /*c7b0*/  IMAD.MOV.U32 R42, RZ, RZ, R247 ;  /* 0x000000ffff2a7224 */ /* 0x000fe200078e00f7 */
[----:B------:R-:W-:-:S05]  /*c7c0*/  MOV R5, R6 ;  /* 0x0000000600057202 */ /* 0x000fca0000000f00 */
[----:B------:R-:W-:Y:S01]  /*c7d0*/  MUFU.EX2 R241, R241 ;  /* 0x000000f100f17308 */ /* 0x000fe20000000800 */
[----:B------:R-:W-:-:S07]  /*c7e0*/  MOV R6, R7 ;  /* 0x0000000700067202 */ /* 0x000fce0000000f00 */
[----:B------:R-:W-:Y:S01]  /*c7f0*/  MUFU.EX2 R231, R231 ;  /* 0x000000e700e77308 */ /* 0x000fe20000000800 */
[----:B------:R-:W-:Y:S01]  /*c800*/  MOV R7, R30 ;  /* 0x0000001e00077202 */ /* 0x000fe20000000f00 */
[----:B------:R-:W-:Y:S01]  /*c810*/  IMAD.MOV.U32 R30, RZ, RZ, R31 ;  /* 0x000000ffff1e7224 */ /* 0x000fe200078e001f */
[----:B------:R-:W-:-:S05]  /*c820*/  MOV R31, R40 ;  /* 0x00000028001f7202 */ /* 0x000fca0000000f00 */
[----:B------:R-:W-:Y:S01]  /*c830*/  MUFU.EX2 R242, R242 ;  /* 0x000000f200f27308 */ /* 0x000fe20000000800 */
[----:B------:R-:W-:Y:S01]  /*c840*/  MOV R139, R5 ;  /* 0x00000005008b7202 */ /* 0x000fe20000000f00 */
[----:B------:R-:W-:Y:S01]  /*c850*/  IMAD.MOV.U32 R133, RZ, RZ, R77 ;  /* 0x000000ffff857224 */ /* 0x000fe200078e004d */
[----:B------:R-:W-:Y:S01]  /*c860*/  MOV R40, R41 ;  /* 0x0000002900287202 */ /* 0x000fe20000000f00 */
[----:B------:R-:W-:-:S04]  /*c870*/  FADD.FTZ R4, R165, R156 ;  /* 0x0000009ca5047221 */ /* 0x000fc80000010000 */
[----:B------:R-:W-:Y:S01]  /*c880*/  MUFU.EX2 R110, R223 ;  /* 0x000000df006e7308 */ /* 0x000fe20000000800 */
[----:B------:R-:W-:Y:S01]  /*c890*/  MOV R5, R6 ;  /* 0x0000000600057202 */ /* 0x000fe20000000f00 */
[----:B------:R-:W-:Y:S01]  /*c8a0*/  FADD.FTZ R2, R206, R2 ;  /* 0x00000002ce027221 */ /* 0x000fe20000010000 */
[----:B------:R-:W-:-:S05]  /*c8b0*/  MOV R41, R42 ;  /* 0x0000002a00297202 */ /* 0x000fca0000000f00 */
[----:B------:R-:W-:Y:S01]  /*c8c0*/  MUFU.EX2 R246, R222 ;  /* 0x000000de00f67308 */ /* 0x000fe20000000800 */
[----:B------:R-:W-:Y:S01]  /*c8d0*/  MOV R6, R7 ;  /* 0x0000000700067202 */ /* 0x000fe20000000f00 */
[----:B------:R-:W-:Y:S01]  /*c8e0*/  IMAD.MOV.U32 R42, RZ, RZ, R250 ;  /* 0x000000ffff2a7224 */ /* 0x000fe200078e00fa */
[----:B------:R-:W-:-:S05]  /*c8f0*/  MOV R132, R76 ;  /* 0x0000004c00847202 */ /* 0x000fca0000000f00 */
[----:B------:R-:W1:Y:S01]  /*c900*/  MUFU.EX2 R248, R221 ;  /* 0x000000dd00f87308 */ /* 0x000e620000000800 */
[----:B------:R-:W-:-:S07]  /*c910*/  IMAD.MOV.U32 R7, RZ, RZ, R30 ;  /* 0x000000ffff077224 */ /* 0x000fce00078e001e */
[----:B------:R-:W1:Y:S01]  /*c920*/  MUFU.EX2 R251, R220 ;  /* 0x000000dc00fb7308 */ /* 0x000e620000000800 */
[----:B------:R-:W-:Y:S01]  /*c930*/  MOV R30, R31 ;  /* 0x0000001f001e7202 */ /* 0x000fe20000000f00 */
[----:B------:R-:W-:Y:S01]  /*c940*/  FADD.FTZ R0, R166, R0 ;  /* 0x00000000a6007221 */ /* 0x000fe20000010000 */
[----:B------:R-:W-:Y:S01]  /*c950*/  MOV R31, R40 ;  /* 0x00000028001f7202 */ /* 0x000fe20000000f00 */
[----:B------:R-:W-:Y:S01]  /*c960*/  FADD.FTZ R3, R164, R3 ;  /* 0x00000003a4037221 */ /* 0x000fe20000010000 */
[----:B------:R-:W-:Y:S01]  /*c970*/  MOV R40, R41 ;  /* 0x0000002900287202 */ /* 0x000fe20000000f00 */
[----:B------:R-:W-:Y:S01]  /*c980*/  IMAD.MOV.U32 R41, RZ, RZ, R42 ;  /* 0x000000ffff297224 */ /* 0x000fe200078e002a */
[----:B------:R-:W-:Y:S01]  /*c990*/  MOV R42, R212 ;  /* 0x000000d4002a7202 */ /* 0x000fe20000000f00 */
[----:B------:R-:W-:Y:S01]  /*c9a0*/  MUFU.EX2 R244, R219 ;  /* 0x000000db00f47308 */ /* 0x000fe20000000800 */
[----:B------:R-:W-:Y:S01]  /*c9b0*/  MOV R137, R6 ;  /* 0x0000000600897202 */ /* 0x000fe20000000f00 */
[----:B---3--:R3:W5:Y:S01]  /*c9c0*/  LDL.LU R225, [R1+0xc0] ;  /* 0x0000c00001e17983 */ /* 0x0087620000300800 */
[----:B------:R-:W-:-:S02]  /*c9d0*/  MOV R6, R30 ;  /* 0x0000001e00067202 */ /* 0x000fc40000000f00 */
[----:B------:R-:W-:-:S03]  /*c9e0*/  MOV R138, R5 ;  /* 0x00000005008a7202 */ /* 0x000fc60000000f00 */
[----:B------:R-:W-:Y:S01]  /*c9f0*/  MUFU.EX2 R247, R218 ;  /* 0x000000da00f77308 */ /* 0x000fe20000000800 */
[----:B------:R-:W-:Y:S01]  /*ca00*/  MOV R30, R40 ;  /* 0x00000028001e7202 */ /* 0x000fe20000000f00 */
[----:B------:R-:W-:Y:S01]  /*ca10*/  IMAD.MOV.U32 R5, RZ, RZ, R7 ;  /* 0x000000ffff057224 */ /* 0x000fe200078e0007 */
[----:B------:R-:W-:Y:S01]  /*ca20*/  MOV R40, R42 ;  /* 0x0000002a00287202 */ /* 0x000fe20000000f00 */
[----:B--2---:R3:W5:Y:S04]  /*ca30*/  LDL.LU R224, [R1+0xbc] ;  /* 0x0000bc0001e07983 */ /* 0x0047680000300800 */
[----:B------:R-:W2:Y:S01]  /*ca40*/  MUFU.EX2 R250, R217 ;  /* 0x000000d900fa7308 */ /* 0x000ea20000000800 */
[----:B------:R-:W-:Y:S02]  /*ca50*/  MOV R7, R41 ;  /* 0x0000002900077202 */ /* 0x000fe40000000f00 */
[----:B----4-:R-:W-:-:S02]  /*ca60*/  F2FP.PACK_AB R8, R108, R249 ;  /* 0x000000f96c08723e */ /* 0x010fc400000000ff */
[----:B-1----:R-:W-:Y:S02]  /*ca70*/  F2FP.PACK_AB R9, R248, R246 ;  /* 0x000000f6f809723e */ /* 0x002fe400000000ff */
[----:B------:R-:W-:Y:S02]  /*ca80*/  F2FP.PACK_AB R10, R110, R109 ;  /* 0x0000006d6e0a723e */ /* 0x000fe400000000ff */
[----:B------:R-:W-:Y:S02]  /*ca90*/  F2FP.PACK_AB R11, R111, R251 ;  /* 0x000000fb6f0b723e */ /* 0x000fe400000000ff */
[----:B------:R-:W-:Y:S01]  /*caa0*/  MOV R117, R6 ;  /* 0x0000000600757202 */ /* 0x000fe20000000f00 */
[----:B------:R-:W-:Y:S01]  /*cab0*/  IMAD.MOV.U32 R136, RZ, RZ, R5 ;  /* 0x000000ffff887224 */ /* 0x000fe200078e0005 */
[----:B------:R-:W-:Y:S02]  /*cac0*/  MOV R119, R40 ;  /* 0x0000002800777202 */ /* 0x000fe40000000f00 */
[----:B------:R-:W-:-:S02]  /*cad0*/  MOV R123, R208 ;  /* 0x000000d0007b7202 */ /* 0x000fc40000000f00 */
[----:B------:R-:W-:Y:S02]  /*cae0*/  MOV R134, R162 ;  /* 0x000000a200867202 */ /* 0x000fe40000000f00 */
[----:B------:R-:W-:Y:S02]  /*caf0*/  MOV R120, R160 ;  /* 0x000000a000787202 */ /* 0x000fe40000000f00 */
[----:B------:R-:W-:Y:S02]  /*cb00*/  MOV R135, R163 ;  /* 0x000000a300877202 */ /* 0x000fe40000000f00 */
[----:B------:R-:W-:Y:S02]  /*cb10*/  MOV R122, R78 ;  /* 0x0000004e007a7202 */ /* 0x000fe40000000f00 */
[----:B------:R-:W-:Y:S01]  /*cb20*/  MOV R121, R79 ;  /* 0x0000004f00797202 */ /* 0x000fe20000000f00 */
[----:B------:R-:W-:Y:S01]  /*cb30*/  FADD.FTZ R42, R157, R2 ;  /* 0x000000029d2a7221 */ /* 0x000fe20000010000 */
[----:B------:R-:W-:Y:S01]  /*cb40*/  MOV R118, R7 ;  /* 0x0000000700767202 */ /* 0x000fe20000000f00 */
[----:B------:R-:W-:Y:S01]  /*cb50*/  IMAD.MOV.U32 R208, RZ, RZ, R161 ;  /* 0x000000ffffd07224 */ /* 0x000fe200078e00a1 */
[----:B------:R-:W-:Y:S01]  /*cb60*/  MUFU.EX2 R211, R211 ;  /* 0x000000d300d37308 */ /* 0x000fe20000000800 */
[----:B------:R-:W-:Y:S01]  /*cb70*/  HMMA.16816.F32 R160, R8, R16, R124 ;  /* 0x0000001008a0723c */ /* 0x000fe2000000187c */
[----:B------:R-:W-:Y:S01]  /*cb80*/  MOV R107, R118 ;  /* 0x00000076006b7202 */ /* 0x000fe20000000f00 */
[----:B------:R-:W-:Y:S01]  /*cb90*/  IMAD.MOV.U32 R116, RZ, RZ, R119 ;  /* 0x000000ffff747224 */ /* 0x000fe200078e0077 */
[----:B------:R-:W-:Y:S01]  /*cba0*/  MOV R118, R133 ;  /* 0x0000008500767202 */ /* 0x000fe20000000f00 */
[----:B------:R-:W-:Y:S01]  /*cbb0*/  IMAD.MOV.U32 R133, RZ, RZ, R136 ;  /* 0x000000ffff857224 */ /* 0x000fe200078e0088 */
[----:B------:R-:W-:Y:S01]  /*cbc0*/  MOV R119, R134 ;  /* 0x0000008600777202 */ /* 0x000fe20000000f00 */
[----:B------:R3:W5:Y:S01]  /*cbd0*/  LDL.LU R223, [R1+0xb8] ;  /* 0x0000b80001df7983 */ /* 0x0007620000300800 */
[----:B------:R-:W-:-:S02]  /*cbe0*/  MOV R125, R117 ;  /* 0x00000075007d7202 */ /* 0x000fc40000000f00 */
[----:B------:R-:W-:Y:S01]  /*cbf0*/  MOV R117, R132 ;  /* 0x0000008400757202 */ /* 0x000fe20000000f00 */
[----:B------:R-:W-:Y:S01]  /*cc00*/  FADD.FTZ R40, R243, R4 ;  /* 0x00000004f3287221 */ /* 0x000fe20000010000 */
[----:B------:R-:W-:Y:S02]  /*cc10*/  MOV R132, R135 ;  /* 0x0000008700847202 */ /* 0x000fe40000000f00 */
[----:B------:R-:W-:Y:S02]  /*cc20*/  F2FP.PACK_AB R5, R241, R252 ;  /* 0x000000fcf105723e */ /* 0x000fe400000000ff */
[----:B--2---:R-:W-:Y:S02]  /*cc30*/  F2FP.PACK_AB R6, R250, R247 ;  /* 0x000000f7fa06723e */ /* 0x004fe400000000ff */
[----:B------:R-:W-:Y:S01]  /*cc40*/  F2FP.PACK_AB R7, R242, R231 ;  /* 0x000000e7f207723e */ /* 0x000fe200000000ff */
[----:B------:R-:W-:Y:S01]  /*cc50*/  HMMA.16816.F32 R76, R8, R22, R128 ;  /* 0x00000016084c723c */ /* 0x000fe20000001880 */
[----:B------:R-:W-:-:S07]  /*cc60*/  MOV R134, R137 ;  /* 0x0000008900867202 */ /* 0x000fce0000000f00 */
[----:B------:R-:W-:Y:S01]  /*cc70*/  HMMA.16816.F32 R168, R8, R20, R168 ;  /* 0x0000001408a8723c */ /* 0x000fe200000018a8 */
[----:B------:R-:W-:Y:S01]  /*cc80*/  MOV R135, R138 ;  /* 0x0000008a00877202 */ /* 0x000fe20000000f00 */
[----:B------:R-:W-:Y:S01]  /*cc90*/  IMAD.MOV.U32 R138, RZ, RZ, R25 ;  /* 0x000000ffff8a7224 */ /* 0x000fe200078e0019 */
[----:B------:R-:W-:Y:S01]  /*cca0*/  MOV R136, R139 ;  /* 0x0000008b00887202 */ /* 0x000fe20000000f00 */
[----:B------:R-:W-:Y:S01]  /*ccb0*/  FADD.FTZ R41, R158, R0 ;  /* 0x000000009e297221 */ /* 0x000fe20000010000 */
[----:B------:R-:W-:Y:S01]  /*ccc0*/  MOV R137, R24 ;  /* 0x0000001800897202 */ /* 0x000fe20000000f00 */
[----:B------:R-:W-:Y:S01]  /*ccd0*/  FADD.FTZ R2, R210, R3 ;  /* 0x00000003d2027221 */ /* 0x000fe20000010000 */
[----:B------:R-:W-:Y:S01]  /*cce0*/  F2FP.PACK_AB R4, R245, R244 ;  /* 0x000000f4f504723e */ /* 0x000fe200000000ff */
[----:B------:R-:W-:Y:S01]  /*ccf0*/  MUFU.EX2 R208, R208 ;  /* 0x000000d000d07308 */ /* 0x000fe20000000800 */
[----:B------:R-:W-:Y:S01]  /*cd00*/  MOV R139, R26 ;  /* 0x0000001a008b7202 */ /* 0x000fe20000000f00 */
[----:B------:R3:W5:Y:S01]  /*cd10*/  LDL.LU R222, [R1+0xb4] ;  /* 0x0000b40001de7983 */ /* 0x0007620000300800 */
[----:B------:R-:W-:Y:S01]  /*cd20*/  MOV R24, R27 ;  /* 0x0000001b00187202 */ /* 0x000fe20000000f00 */
[----:B------:R-:W-:Y:S01]  /*cd30*/  IMAD.MOV.U32 R27, RZ, RZ, R204 ;  /* 0x000000ffff1b7224 */ /* 0x000fe200078e00cc */
[----:B------:R-:W-:-:S02]  /*cd40*/  MOV R25, R28 ;  /* 0x0000001c00197202 */ /* 0x000fc40000000f00 */
[----:B------:R-:W-:Y:S01]  /*cd50*/  MOV R26, R29 ;  /* 0x0000001d001a7202 */ /* 0x000fe20000000f00 */
[----:B------:R-:W-:Y:S01]  /*cd60*/  HMMA.16816.F32 R172, R4, R20, R172 ;  /* 0x0000001404ac723c */ /* 0x000fe200000018ac */
[----:B------:R-:W-:-:S07]  /*cd70*/  MOV R28, R205 ;  /* 0x000000cd001c7202 */ /* 0x000fce0000000f00 */
[----:B------:R-:W-:Y:S01]  /*cd80*/  HMMA.16816.F32 R180, R4, R22, R180 ;  /* 0x0000001604b4723c */ /* 0x000fe200000018b4 */
[----:B------:R-:W-:Y:S01]  /*cd90*/  MOV R29, R207 ;  /* 0x000000cf001d7202 */ /* 0x000fe20000000f00 */
[----:B------:R-:W1:Y:S01]  /*cda0*/  LDSM.16.MT88.4 R20, [R214+0xf000] ;  /* 0x00f00000d614783b */ /* 0x000e620000004200 */
[----:B------:R-:W-:Y:S02]  /*cdb0*/  MOV R130, R24 ;  /* 0x0000001800827202 */ /* 0x000fe40000000f00 */
[----:B------:R-:W-:Y:S01]  /*cdc0*/  MOV R129, R25 ;  /* 0x0000001900817202 */ /* 0x000fe20000000f00 */
[----:B------:R-:W-:Y:S01]  /*cdd0*/  IMAD.MOV.U32 R164, RZ, RZ, R134 ;  /* 0x000000ffffa47224 */ /* 0x000fe200078e0086 */
[----:B------:R-:W-:Y:S01]  /*cde0*/  MOV R128, R26 ;  /* 0x0000001a00807202 */ /* 0x000fe20000000f00 */
[----:B------:R-:W-:Y:S01]  /*cdf0*/  HMMA.16816.F32 R204, R8, R18, R112 ;  /* 0x0000001208cc723c */ /* 0x000fe20000001870 */
[----:B------:R-:W-:Y:S01]  /*ce00*/  MOV R156, R132 ;  /* 0x00000084009c7202 */ /* 0x000fe20000000f00 */
[----:B------:R-:W-:Y:S01]  /*ce10*/  IMAD.MOV.U32 R131, RZ, RZ, R139 ;  /* 0x000000ffff837224 */ /* 0x000fe200078e008b */
[----:B------:R-:W-:Y:S01]  /*ce20*/  MOV R165, R133 ;  /* 0x0000008500a57202 */ /* 0x000fe20000000f00 */
[----:B------:R-:W-:Y:S01]  /*ce30*/  MUFU.EX2 R209, R209 ;  /* 0x000000d100d17308 */ /* 0x000fe20000000800 */
[----:B------:R-:W-:Y:S01]  /*ce40*/  MOV R157, R135 ;  /* 0x00000087009d7202 */ /* 0x000fe20000000f00 */
[----:B------:R3:W5:Y:S01]  /*ce50*/  LDL.LU R221, [R1+0xb0] ;  /* 0x0000b00001dd7983 */ /* 0x0007620000300800 */
[----:B------:R-:W-:-:S03]  /*ce60*/  MOV R112, R27 ;  /* 0x0000001b00707202 */ /* 0x000fc60000000f00 */
[----:B------:R-:W2:Y:S01]  /*ce70*/  LDSM.16.MT88.4 R24, [R213+0xf000] ;  /* 0x00f00000d518783b */ /* 0x000ea20000004200 */
[----:B------:R-:W-:Y:S01]  /*ce80*/  MOV R158, R136 ;  /* 0x00000088009e7202 */ /* 0x000fe20000000f00 */
[C---:B------:R-:W-:Y:S01]  /*ce90*/  HMMA.16816.F32 R176, R4.reuse, R16, R176 ;  /* 0x0000001004b0723c */ /* 0x040fe200000018b0 */
[----:B------:R-:W-:Y:S01]  /*cea0*/  MOV R243, R137 ;  /* 0x0000008900f37202 */ /* 0x000fe20000000f00 */
[----:B------:R-:W-:Y:S01]  /*ceb0*/  IMAD.MOV.U32 R126, RZ, RZ, R28 ;  /* 0x000000ffff7e7224 */ /* 0x000fe200078e001c */
[----:B------:R-:W-:Y:S02]  /*cec0*/  MOV R210, R138 ;  /* 0x0000008a00d27202 */ /* 0x000fe40000000f00 */
[----:B------:R-:W-:Y:S02]  /*ced0*/  MOV R0, R29 ;  /* 0x0000001d00007202 */ /* 0x000fe40000000f00 */
[----:B------:R-:W-:Y:S01]  /*cee0*/  MOV R127, R30 ;  /* 0x0000001e007f7202 */ /* 0x000fe20000000f00 */
[----:B------:R-:W-:Y:S01]  /*cef0*/  HMMA.16816.F32 R188, R4, R18, R188 ;  /* 0x0000001204bc723c */ /* 0x000fe200000018bc */
[----:B------:R-:W-:Y:S01]  /*cf00*/  MOV R3, R31 ;  /* 0x0000001f00037202 */ /* 0x000fe20000000f00 */
[----:B------:R-:W-:Y:S04]  /*cf10*/  LDSM.16.MT88.4 R16, [R216+0xf000] ;  /* 0x00f00000d810783b */ /* 0x000fe80000004200 */
[----:B------:R-:W4:Y:S02]  /*cf20*/  LDSM.16.MT88.4 R28, [R215+0xd000] ;  /* 0x00d00000d71c783b */ /* 0x000f240000004200 */
[-C--:B------:R-:W-:Y:S08]  /*cf30*/  HMMA.16816.F32 R136, R8, R12.reuse, R100 ;  /* 0x0000000c0888723c */ /* 0x080ff00000001864 */
[C---:B------:R-:W-:Y:S08]  /*cf40*/  HMMA.16816.F32 R184, R4.reuse, R12, R184 ;  /* 0x0000000c04b8723c */ /* 0x040ff000000018b8 */
[-C--:B------:R-:W-:Y:S01]  /*cf50*/  HMMA.16816.F32 R196, R4, R14.reuse, R196 ;  /* 0x0000000e04c4723c */ /* 0x080fe200000018c4 */
[----:B------:R-:W-:Y:S01]  /*cf60*/  IMAD.MOV.U32 R113, RZ, RZ, R117 ;  /* 0x000000ffff717224 */ /* 0x000fe200078e0075 */
[----:B------:R-:W-:Y:S01]  /*cf70*/  MOV R114, R116 ;  /* 0x0000007400727202 */ /* 0x000fe20000000f00 */
[----:B------:R-:W-:Y:S01]  /*cf80*/  MUFU.EX2 R43, R43 ;  /* 0x0000002b002b7308 */ /* 0x000fe20000000800 */
[----:B------:R-:W-:Y:S01]  /*cf90*/  MOV R115, R107 ;  /* 0x0000006b00737202 */ /* 0x000fe20000000f00 */
[----:B------:R3:W5:Y:S03]  /*cfa0*/  LDL.LU R220, [R1+0xac] ;  /* 0x0000ac0001dc7983 */ /* 0x0007660000300800 */
[C---:B------:R-:W-:Y:S01]  /*cfb0*/  HMMA.16816.F32 R132, R8.reuse, R14, R96 ;  /* 0x0000000e0884723c */ /* 0x040fe20000001860 */
[----:B------:R-:W3:Y:S07]  /*cfc0*/  LDSM.16.MT88.4 R12, [R215+0xf000] ;  /* 0x00f00000d70c783b */ /* 0x000eee0000004200 */
[----:B-1----:R-:W-:Y:S01]  /*cfd0*/  HMMA.16816.F32 R52, R8, R22, R52 ;  /* 0x000000160834723c */ /* 0x002fe20000001834 */
[----:B------:R-:W-:-:S07]  /*cfe0*/  MOV R124, R118 ;  /* 0x00000076007c7202 */ /* 0x000fce0000000f00 */
[----:B--2---:R-:W-:Y:S01]  /*cff0*/  HMMA.16816.F32 R88, R4, R26, R88 ;  /* 0x0000001a0458723c */ /* 0x004fe20000001858 */
[----:B------:R-:W-:-:S07]  /*d000*/  MOV R166, R119 ;  /* 0x0000007700a67202 */ /* 0x000fce0000000f00 */
[-C--:B------:R-:W-:Y:S08]  /*d010*/  HMMA.16816.F32 R84, R4, R20.reuse, R84 ;  /* 0x000000140454723c */ /* 0x080ff00000001854 */
[----:B------:R-:W-:Y:S08]  /*d020*/  HMMA.16816.F32 R56, R8, R20, R56 ;  /* 0x000000140838723c */ /* 0x000ff00000001838 */
[----:B------:R-:W-:Y:S01]  /*d030*/  HMMA.16816.F32 R100, R4, R24, R92 ;  /* 0x000000180464723c */ /* 0x000fe2000000185c */
[----:B------:R-:W-:Y:S01]  /*d040*/  FADD.FTZ R0, R0, R42 ;  /* 0x0000002a00007221 */ /* 0x000fe20000010000 */
[----:B------:R-:W-:Y:S01]  /*d050*/  LDSM.16.MT88.4 R96, [R214+0xf800] ;  /* 0x00f80000d660783b */ /* 0x000fe20000004200 */
[----:B------:R-:W-:-:S03]  /*d060*/  FADD.FTZ R3, R3, R40 ;  /* 0x0000002803037221 */ /* 0x000fc60000010000 */
[----:B------:R1:W5:Y:S02]  /*d070*/  LDL.LU R219, [R1+0xa8] ;  /* 0x0000a80001db7983 */ /* 0x0003640000300800 */
[C---:B------:R-:W-:Y:S01]  /*d080*/  HMMA.16816.F32 R92, R4.reuse, R22, R80 ;  /* 0x00000016045c723c */ /* 0x040fe20000001850 */
[----:B------:R2:W-:Y:S01]  /*d090*/  MUFU.EX2 R23, R112 ;  /* 0x0000007000177308 */ /* 0x0005e20000000800 */
[----:B------:R-:W-:Y:S06]  /*d0a0*/  LDSM.16.MT88.4 R80, [R213+0xf800] ;  /* 0x00f80000d550783b */ /* 0x000fec0000004200 */
[C---:B----4-:R-:W-:Y:S01]  /*d0b0*/  HMMA.16816.F32 R192, R4.reuse, R28, R192 ;  /* 0x0000001c04c0723c */ /* 0x050fe200000018c0 */
[----:B------:R4:W-:Y:S07]  /*d0c0*/  MUFU.EX2 R20, R157 ;  /* 0x0000009d00147308 */ /* 0x0009ee0000000800 */
[----:B------:R-:W-:Y:S01]  /*d0d0*/  HMMA.16816.F32 R200, R4, R30, R200 ;  /* 0x0000001e04c8723c */ /* 0x000fe200000018c8 */
[----:B--2---:R-:W-:Y:S01]  /*d0e0*/  MOV R112, R113 ;  /* 0x0000007100707202 */ /* 0x004fe20000000f00 */
[----:B------:R-:W-:Y:S01]  /*d0f0*/  IMAD.MOV.U32 R113, RZ, RZ, R114 ;  /* 0x000000ffff717224 */ /* 0x000fe200078e0072 */
[----:B------:R-:W-:-:S05]  /*d100*/  MOV R114, R115 ;  /* 0x0000007300727202 */ /* 0x000fca0000000f00 */
[----:B------:R-:W-:Y:S01]  /*d110*/  HMMA.16816.F32 R104, R4, R16, R72 ;  /* 0x000000100468723c */ /* 0x000fe20000001848 */
[----:B------:R-:W-:-:S07]  /*d120*/  MOV R115, R125 ;  /* 0x0000007d00737202 */ /* 0x000fce0000000f00 */
[----:B------:R-:W-:Y:S01]  /*d130*/  HMMA.16816.F32 R68, R4, R18, R68 ;  /* 0x000000120444723c */ /* 0x000fe20000001844 */
[----:B------:R-:W-:-:S07]  /*d140*/  MOV R125, R126 ;  /* 0x0000007e007d7202 */ /* 0x000fce0000000f00 */
[----:B---3--:R-:W-:Y:S01]  /*d150*/  HMMA.16816.F32 R64, R4, R12, R64 ;  /* 0x0000000c0440723c */ /* 0x008fe20000001840 */
[----:B------:R-:W-:Y:S01]  /*d160*/  MOV R126, R127 ;  /* 0x0000007f007e7202 */ /* 0x000fe20000000f00 */
[----:B------:R-:W-:Y:S01]  /*d170*/  IMAD.MOV.U32 R127, RZ, RZ, R128 ;  /* 0x000000ffff7f7224 */ /* 0x000fe200078e0080 */
[----:B------:R-:W-:-:S05]  /*d180*/  MOV R128, R129 ;  /* 0x0000008100807202 */ /* 0x000fca0000000f00 */
[----:B------:R-:W-:Y:S01]  /*d190*/  HMMA.16816.F32 R60, R4, R14, R60 ;  /* 0x0000000e043c723c */ /* 0x000fe2000000183c */
[----:B------:R-:W-:-:S07]  /*d1a0*/  MOV R129, R130 ;  /* 0x0000008200817202 */ /* 0x000fce0000000f00 */
[----:B------:R-:W-:Y:S01]  /*d1b0*/  HMMA.16816.F32 R144, R8, R28, R144 ;  /* 0x0000001c0890723c */ /* 0x000fe20000001890 */
[----:B------:R-:W-:Y:S01]  /*d1c0*/  MOV R130, R131 ;  /* 0x0000008300827202 */ /* 0x000fe20000000f00 */
[----:B------:R-:W-:-:S06]  /*d1d0*/  FADD.FTZ R4, R126, R41 ;  /* 0x000000297e047221 */ /* 0x000fcc0000010000 */
[----:B------:R-:W-:Y:S01]  /*d1e0*/  HMMA.16816.F32 R116, R8, R24, R148 ;  /* 0x000000180874723c */ /* 0x000fe20000001894 */
[----:B------:R-:W-:-:S07]  /*d1f0*/  FADD.FTZ R4, R130, R4 ;  /* 0x0000000482047221 */ /* 0x000fce0000010000 */
[C---:B------:R-:W-:Y:S01]  /*d200*/  HMMA.16816.F32 R48, R8.reuse, R16, R48 ;  /* 0x000000100830723c */ /* 0x040fe20000001830 */
[----:B----4-:R-:W-:Y:S01]  /*d210*/  IMAD.MOV.U32 R157, RZ, RZ, R156 ;  /* 0x000000ffff9d7224 */ /* 0x010fe200078e009c */
[----:B------:R-:W-:Y:S06]  /*d220*/  MUFU.EX2 R16, R112 ;  /* 0x0000007000107308 */ /* 0x000fec0000000800 */
[C---:B------:R-:W-:Y:S08]  /*d230*/  HMMA.16816.F32 R36, R8.reuse, R18, R36 ;  /* 0x000000120824723c */ /* 0x040ff00000001824 */
[C---:B------:R-:W-:Y:S01]  /*d240*/  HMMA.16816.F32 R44, R8.reuse, R12, R44 ;  /* 0x0000000c082c723c */ /* 0x040fe2000000182c */
[----:B------:R-:W-:Y:S07]  /*d250*/  MUFU.EX2 R19, R113 ;  /* 0x0000007100137308 */ /* 0x000fee0000000800 */
[C---:B------:R-:W-:Y:S01]  /*d260*/  HMMA.16816.F32 R32, R8.reuse, R14, R32 ;  /* 0x0000000e0820723c */ /* 0x040fe20000001820 */
[----:B------:R-:W2:Y:S01]  /*d270*/  MUFU.EX2 R21, R114 ;  /* 0x0000007200157308 */ /* 0x000ea20000000800 */
[----:B------:R-:W-:Y:S01]  /*d280*/  IMAD.MOV.U32 R42, RZ, RZ, R111 ;  /* 0x000000ffff2a7224 */ /* 0x000fe200078e006f */
[----:B------:R-:W-:Y:S01]  /*d290*/  MOV R40, R109 ;  /* 0x0000006d00287202 */ /* 0x000fe20000000f00 */
[----:B------:R1:W5:Y:S04]  /*d2a0*/  LDL.LU R218, [R1+0xa4] ;  /* 0x0000a40001da7983 */ /* 0x0003680000300800 */
[----:B------:R-:W-:Y:S01]  /*d2b0*/  HMMA.16816.F32 R28, R8, R30, R152 ;  /* 0x0000001e081c723c */ /* 0x000fe20000001898 */
[----:B------:R3:W-:Y:S01]  /*d2c0*/  MUFU.EX2 R13, R115 ;  /* 0x00000073000d7308 */ /* 0x0007e20000000800 */
[----:B------:R-:W-:-:S07]  /*d2d0*/  MOV R131, R210 ;  /* 0x000000d200837202 */ /* 0x000fce0000000f00 */
[----:B------:R-:W-:Y:S01]  /*d2e0*/  MUFU.EX2 R22, R164 ;  /* 0x000000a400167308 */ /* 0x000fe20000000800 */
[----:B------:R-:W-:Y:S01]  /*d2f0*/  HMMA.16816.F32 R24, R8, R26, R140 ;  /* 0x0000001a0818723c */ /* 0x000fe2000000188c */
[----:B------:R-:W-:Y:S02]  /*d300*/  FADD.FTZ R2, R127, R2 ;  /* 0x000000027f027221 */ /* 0x000fe40000010000 */
[----:B------:R-:W-:Y:S01]  /*d310*/  FADD.FTZ R0, R128, R0 ;  /* 0x0000000080007221 */ /* 0x000fe20000010000 */
[----:B------:R-:W-:Y:S01]  /*d320*/  MOV R41, R110 ;  /* 0x0000006e00297202 */ /* 0x000fe20000000f00 */
[----:B------:R-:W-:Y:S02]  /*d330*/  LDSM.16.MT88.4 R148, [R216+0xd800] ;  /* 0x00d80000d894783b */ /* 0x000fe40000004200 */
[----:B------:R-:W-:Y:S02]  /*d340*/  FADD.FTZ R9, R157, R4 ;  /* 0x000000049d097221 */ /* 0x000fe40000010000 */
[----:B------:R-:W-:Y:S04]  /*d350*/  LDSM.16.MT88.4 R4, [R215+0xf800] ;  /* 0x00f80000d704783b */ /* 0x000fe80000004200 */
[----:B---3--:R-:W3:Y:S01]  /*d360*/  LDSM.16.MT88.4 R112, [R216+0xf800] ;  /* 0x00f80000d870783b */ /* 0x008ee20000004200 */
[----:B------:R4:W1:Y:S08]  /*d370*/  MUFU.EX2 R18, R120 ;  /* 0x0000007800127308 */ /* 0x0008700000000800 */
[----:B------:R1:W1:Y:S08]  /*d380*/  MUFU.EX2 R17, R124 ;  /* 0x0000007c00117308 */ /* 0x0002700000000800 */
[----:B------:R1:W-:Y:S01]  /*d390*/  MUFU.EX2 R12, R125 ;  /* 0x0000007d000c7308 */ /* 0x0003e20000000800 */
[----:B--2---:R-:W-:Y:S01]  /*d3a0*/  F2FP.PACK_AB R126, R21, R19 ;  /* 0x00000013157e723e */ /* 0x004fe200000000ff */
[----:B------:R2:W5:Y:S06]  /*d3b0*/  LDL.LU R217, [R1+0xa0] ;  /* 0x0000a00001d97983 */ /* 0x00056c0000300800 */
[----:B------:R-:W2:Y:S08]  /*d3c0*/  MUFU.EX2 R11, R129 ;  /* 0x00000081000b7308 */ /* 0x000eb00000000800 */
[----:B------:R-:W3:Y:S01]  /*d3d0*/  MUFU.EX2 R210, R165 ;  /* 0x000000a500d27308 */ /* 0x000ee20000000800 */
[----:B----4-:R-:W-:Y:S01]  /*d3e0*/  MOV R120, R121 ;  /* 0x0000007900787202 */ /* 0x010fe20000000f00 */
[----:B------:R-:W-:Y:S01]  /*d3f0*/  FADD.FTZ R3, R131, R3 ;  /* 0x0000000383037221 */ /* 0x000fe20000010000 */
[----:B------:R-:W-:-:S02]  /*d400*/  MOV R121, R122 ;  /* 0x0000007a00797202 */ /* 0x000fc40000000f00 */
[----:B------:R-:W-:Y:S01]  /*d410*/  MOV R156, R166 ;  /* 0x000000a6009c7202 */ /* 0x000fe20000000f00 */
[----:B------:R-:W-:Y:S01]  /*d420*/  FADD.FTZ R2, R243, R2 ;  /* 0x00000002f3027221 */ /* 0x000fe20000010000 */
[----:B-1----:R-:W-:Y:S01]  /*d430*/  F2FP.PACK_AB R124, R16, R18 ;  /* 0x00000012107c723e */ /* 0x002fe200000000ff */
[----:B------:R-:W-:Y:S01]  /*d440*/  LDSM.16.MT88.4 R140, [R215+0xd800] ;  /* 0x00d80000d78c783b */ /* 0x000fe20000004200 */
[----:B------:R-:W-:Y:S02]  /*d450*/  F2FP.PACK_AB R125, R17, R13 ;  /* 0x0000000d117d723e */ /* 0x000fe400000000ff */
[----:B--2---:R-:W-:Y:S02]  /*d460*/  F2FP.PACK_AB R127, R11, R12 ;  /* 0x0000000c0b7f723e */ /* 0x004fe400000000ff */
[----:B------:R-:W-:Y:S02]  /*d470*/  F2FP.PACK_AB R128, R208, R23 ;  /* 0x00000017d080723e */ /* 0x000fe400000000ff */
[----:B------:R-:W-:Y:S01]  /*d480*/  F2FP.PACK_AB R130, R209, R211 ;  /* 0x000000d3d182723e */ /* 0x000fe200000000ff */
[----:B------:R-:W-:Y:S01]  /*d490*/  FADD.FTZ R10, R158, R0 ;  /* 0x000000009e0a7221 */ /* 0x000fe20000010000 */
[----:B------:R-:W-:Y:S01]  /*d4a0*/  MOV R122, R167 ;  /* 0x000000a7007a7202 */ /* 0x000fe20000000f00 */
[----:B------:R1:W5:Y:S01]  /*d4b0*/  LDL.LU R212, [R1+0x9c] ;  /* 0x00009c0001d47983 */ /* 0x0003620000300800 */
[----:B------:R-:W-:Y:S01]  /*d4c0*/  F2FP.PACK_AB R129, R22, R20 ;  /* 0x000000141681723e */ /* 0x000fe200000000ff */
[----:B------:R-:W-:Y:S01]  /*d4d0*/  FADD.FTZ R0, R156, R3 ;  /* 0x000000039c007221 */ /* 0x000fe20000010000 */
[----:B---3--:R-:W-:Y:S01]  /*d4e0*/  F2FP.PACK_AB R131, R210, R43 ;  /* 0x0000002bd283723e */ /* 0x008fe200000000ff */
        /* <DEDUP_REMOVED lines=8> */
[----:B------:R-:W-:Y:S01]  /*d570*/  FADD.FTZ R2, R246, R9 ;  /* 0x00000009f6027221 */ /* 0x000fe20000010000 */
[----:B------:R-:W2:Y:S01]  /*d580*/  LDSM.16.MT88.4 R164, [R213+0xd800] ;  /* 0x00d80000d5a4783b */ /* 0x000ea20000004200 */
[----:B------:R-:W-:-:S02]  /*d590*/  FADD.FTZ R0, R244, R0 ;  /* 0x00000000f4007221 */ /* 0x000fc40000010000 */
[----:B------:R-:W-:Y:S01]  /*d5a0*/  HMMA.16816.F32 R120, R124, R4, R64 ;  /* 0x000000047c78723c */ /* 0x000fe20000001840 */
[----:B------:R-:W3:Y:S06]  /*d5b0*/  LDSM.16.MT88.4 R156, [R214+0xd800] ;  /* 0x00d80000d69c783b */ /* 0x000eec0000004200 */
[----:B------:R-:W-:Y:S01]  /*d5c0*/  MOV R66, R154 ;  /* 0x0000009a00427202 */ /* 0x000fe20000000f00 */
[----:B------:R-:W-:Y:S01]  /*d5d0*/  HMMA.16816.F32 R68, R128, R80, R116 ;  /* 0x000000508044723c */ /* 0x000fe20000001874 */
[----:B------:R-:W-:-:S07]  /*d5e0*/  MOV R67, R155 ;  /* 0x0000009b00437202 */ /* 0x000fce0000000f00 */
[----:B------:R-:W-:Y:S07]  /*d5f0*/  HMMA.16816.F32 R116, R128, R4, R44 ;  /* 0x000000048074723c */ /* 0x000fee000000182c */
[----:B------:R-:W-:Y:S01]  /*d600*/  FADD.FTZ R4, R252, R8 ;  /* 0x00000008fc047221 */ /* 0x000fe20000010000 */
[----:B------:R-:W-:Y:S01]  /*d610*/  HMMA.16816.F32 R72, R124, R80, R100 ;  /* 0x000000507c48723c */ /* 0x000fe20000001864 */
[----:B------:R-:W-:Y:S02]  /*d620*/  FADD.FTZ R5, R66, R3 ;  /* 0x0000000342057221 */ /* 0x000fe40000010000 */
[----:B------:R-:W-:-:S02]  /*d630*/  FADD.FTZ R3, R248, R2 ;  /* 0x00000002f8037221 */ /* 0x000fc40000010000 */
[----:B------:R-:W-:Y:S02]  /*d640*/  FADD.FTZ R2, R245, R0 ;  /* 0x00000000f5027221 */ /* 0x000fe40000010000 */
[----:B------:R-:W-:Y:S01]  /*d650*/  FADD.FTZ R0, R241, R4 ;  /* 0x00000004f1007221 */ /* 0x000fe20000010000 */
[----:B------:R-:W-:Y:S01]  /*d660*/  HMMA.16816.F32 R184, R124, R148, R184 ;  /* 0x000000947cb8723c */ /* 0x000fe200000018b8 */
[----:B------:R-:W-:Y:S02]  /*d670*/  FADD.FTZ R4, R40, R5 ;  /* 0x0000000528047221 */ /* 0x000fe40000010000 */
[----:B------:R-:W-:Y:S02]  /*d680*/  FADD.FTZ R3, R251, R3 ;  /* 0x00000003fb037221 */ /* 0x000fe40000010000 */
[----:B------:R-:W-:Y:S02]  /*d690*/  FADD.FTZ R2, R247, R2 ;  /* 0x00000002f7027221 */ /* 0x000fe40000010000 */
[----:B------:R-:W-:Y:S01]  /*d6a0*/  FADD.FTZ R0, R231, R0 ;  /* 0x00000000e7007221 */ /* 0x000fe20000010000 */
[----:B--2---:R-:W-:Y:S01]  /*d6b0*/  HMMA.16816.F32 R168, R128, R164, R168 ;  /* 0x000000a480a8723c */ /* 0x004fe200000018a8 */
[----:B------:R-:W-:-:S02]  /*d6c0*/  FADD.FTZ R4, R41, R4 ;  /* 0x0000000429047221 */ /* 0x000fc40000010000 */
[----:B------:R-:W-:Y:S02]  /*d6d0*/  FADD.FTZ R3, R42, R3 ;  /* 0x000000032a037221 */ /* 0x000fe40000010000 */
[----:B------:R-:W-:Y:S02]  /*d6e0*/  FADD.FTZ R2, R250, R2 ;  /* 0x00000002fa027221 */ /* 0x000fe40000010000 */
[----:B------:R-:W-:Y:S01]  /*d6f0*/  FADD.FTZ R0, R242, R0 ;  /* 0x00000000f2007221 */ /* 0x000fe20000010000 */
[----:B------:R-:W-:Y:S01]  /*d700*/  HMMA.16816.F32 R172, R124, R164, R172 ;  /* 0x000000a47cac723c */ /* 0x000fe200000018ac */
[----:B------:R-:W-:Y:S02]  /*d710*/  FADD.FTZ R4, R23, R4 ;  /* 0x0000000417047221 */ /* 0x000fe40000010000 */
[----:B------:R-:W-:Y:S02]  /*d720*/  FADD.FTZ R3, R20, R3 ;  /* 0x0000000314037221 */ /* 0x000fe40000010000 */
[----:B------:R-:W-:-:S02]  /*d730*/  FADD.FTZ R2, R18, R2 ;  /* 0x0000000212027221 */ /* 0x000fc40000010000 */
[----:B------:R-:W-:Y:S01]  /*d740*/  FADD.FTZ R0, R13, R0 ;  /* 0x000000000d007221 */ /* 0x000fe20000010000 */
[-C--:B------:R-:W-:Y:S01]  /*d750*/  HMMA.16816.F32 R180, R124, R166.reuse, R180 ;  /* 0x000000a67cb4723c */ /* 0x080fe200000018b4 */
[----:B------:R-:W-:Y:S02]  /*d760*/  FADD.FTZ R4, R208, R4 ;  /* 0x00000004d0047221 */ /* 0x000fe40000010000 */
[----:B------:R-:W-:Y:S02]  /*d770*/  FADD.FTZ R3, R22, R3 ;  /* 0x0000000316037221 */ /* 0x000fe40000010000 */
[----:B------:R-:W-:Y:S02]  /*d780*/  FADD.FTZ R2, R16, R2 ;  /* 0x0000000210027221 */ /* 0x000fe40000010000 */
[----:B------:R-:W-:Y:S01]  /*d790*/  FADD.FTZ R0, R17, R0 ;  /* 0x0000000011007221 */ /* 0x000fe20000010000 */
[----:B------:R-:W-:Y:S01]  /*d7a0*/  HMMA.16816.F32 R164, R128, R166, R76 ;  /* 0x000000a680a4723c */ /* 0x000fe2000000184c */
        /* <DEDUP_REMOVED lines=9> */
[----:B------:R1:W-:Y:S01]  /*d840*/  STL [R1+0x3c], R4 ;  /* 0x00003c0401007387 */ /* 0x0003e20000100800 */
[C---:B------:R-:W-:Y:S01]  /*d850*/  HMMA.16816.F32 R88, R124.reuse, R96, R84 ;  /* 0x000000607c58723c */ /* 0x040fe20000001854 */
[----:B------:R-:W-:Y:S02]  /*d860*/  IMAD.MOV.U32 R241, RZ, RZ, R67 ;  /* 0x000000fffff17224 */ /* 0x000fe400078e0043 */
[----:B------:R1:W-:Y:S04]  /*d870*/  STL [R1+0x38], R231 ;  /* 0x000038e701007387 */ /* 0x0003e80000100800 */
[----:B------:R1:W-:Y:S01]  /*d880*/  STL [R1+0x40], R2 ;  /* 0x0000400201007387 */ /* 0x0003e20000100800 */
[C---:B---3--:R-:W-:Y:S03]  /*d890*/  HMMA.16816.F32 R176, R124.reuse, R156, R176 ;  /* 0x0000009c7cb0723c */ /* 0x048fe600000018b0 */
[----:B------:R1:W-:Y:S05]  /*d8a0*/  STL [R1+0x44], R242 ;  /* 0x000044f201007387 */ /* 0x0003ea0000100800 */
        /* <DEDUP_REMOVED lines=12> */
[C---:B------:R-:W-:Y:S07]  /*d970*/  HMMA.16816.F32 R148, R128.reuse, R150, R132 ;  /* 0x000000968094723c */ /* 0x040fee0000001884 */
[----:B------:R-:W-:Y:S01]  /*d980*/  MOV R134, R14 ;  /* 0x0000000e00867202 */ /* 0x000fe20000000f00 */
[----:B------:R-:W-:Y:S01]  /*d990*/  HMMA.16816.F32 R140, R128, R142, R28 ;  /* 0x0000008e808c723c */ /* 0x000fe2000000181c */
[----:B------:R-:W-:-:S02]  /*d9a0*/  MOV R135, R241 ;  /* 0x000000f100877202 */ /* 0x000fc40000000f00 */
[----:B------:R-:W-:Y:S02]  /*d9b0*/  MOV R132, R15 ;  /* 0x0000000f00847202 */ /* 0x000fe40000000f00 */
[----:B------:R-:W-:-:S03]  /*d9c0*/  MOV R133, R243 ;  /* 0x000000f300857202 */ /* 0x000fc60000000f00 */
[C---:B------:R-:W-:Y:S08]  /*d9d0*/  HMMA.16816.F32 R80, R128.reuse, R82, R24 ;  /* 0x000000528050723c */ /* 0x040ff00000001818 */
[C---:B------:R-:W-:Y:S08]  /*d9e0*/  HMMA.16816.F32 R96, R128.reuse, R98, R52 ;  /* 0x000000628060723c */ /* 0x040ff00000001834 */
[----:B------:R-:W-:Y:S08]  /*d9f0*/  HMMA.16816.F32 R112, R128, R114, R36 ;  /* 0x000000728070723c */ /* 0x000ff00000001824 */
[-C--:B------:R-:W-:Y:S08]  /*da00*/  HMMA.16816.F32 R124, R124, R6.reuse, R60 ;  /* 0x000000067c7c723c */ /* 0x080ff0000000183c */
[----:B------:R-:W-:Y:S01]  /*da10*/  HMMA.16816.F32 R128, R128, R6, R32 ;  /* 0x000000068080723c */ /* 0x000fe20000001820 */
[----:B------:R-:W-:Y:S07]  /*da20*/  @!P0 BRA `(.L_x_432) ;  /* 0x0000548000008947 */ /* 0x000fee0003800000 */
[----:B-1----:R-:W2:Y:S04]  /*da30*/  LDL.64 R40, [R1+0x80] ;  /* 0x0000800001287983 */ /* 0x002ea80000100a00 */
[----:B------:R-:W3:Y:S01]  /*da40*/  LDL.64 R14, [R1+0x78] ;  /* 0x00007800010e7983 */ /* 0x000ee20000100a00 */
[----:B------:R-:W-:Y:S01]  /*da50*/  UIADD3 UR22, UR8, -0x3, URZ ;  /* 0xfffffffd08167890 */ /* 0x000fe2000fffe03f */
[----:B------:R-:W-:-:S04]  /*da60*/  DEPBAR.LE SB0, 0x0 ;  /* 0x000080000000791a */ /* 0x000fc80000000000 */
[----:B------:R-:W-:Y:S02]  /*da70*/  USHF.R.S32.HI UR13, URZ, 0x1f, UR22 ;  /* 0x0000001f3f0d7899 */ /* 0x000fe40008011416 */
[----:B------:R-:W-:Y:S02]  /*da80*/  ULDC.64 UR4, c[0x0][0x1a0] ;  /* 0x0000680000047ab9 */ /* 0x000fe40000000a00 */
[----:B------:R-:W-:Y:S02]  /*da90*/  UIMAD UR13, UR13, UR4, URZ ;  /* 0x000000040d0d72a4 */ /* 0x000fe4000f8e023f */
[----:B------:R-:W-:Y:S02]  /*daa0*/  UIMAD.WIDE.U32 UR16, UR22, UR4, URZ ;  /* 0x00000004161072a5 */ /* 0x000fe4000f8e003f */
[----:B------:R-:W-:Y:S02]  /*dab0*/  UIMAD UR13, UR22, UR5, UR13 ;  /* 0x00000005160d72a4 */ /* 0x000fe4000f8e020d */
[----:B------:R-:W-:-:S02]  /*dac0*/  UISETP.GT.AND UP0, UPT, UR22, UR9, UPT ;  /* 0x000000091600728c */ /* 0x000fc4000bf04270 */
[----:B------:R-:W-:Y:S01]  /*dad0*/  UIADD3 UR13, UR17, UR13, URZ ;  /* 0x0000000d110d7290 */ /* 0x000fe2000fffe03f */
[----:B------:R-:W-:Y:S02]  /*dae0*/  IMAD.U32 R4, RZ, RZ, UR16 ;  /* 0x00000010ff047e24 */ /* 0x000fe4000f8e00ff */
[----:B------:R-:W-:-:S03]  /*daf0*/  IMAD.U32 R5, RZ, RZ, UR17 ;  /* 0x00000011ff057e24 */ /* 0x000fc6000f8e00ff */
[----:B------:R-:W-:Y:S01]  /*db00*/  MOV R2, UR13 ;  /* 0x0000000d00027c02 */ /* 0x000fe20008000f00 */
[----:B------:R-:W-:Y:S02]  /*db10*/  USHF.L.U32 UR13, UR4, 0x5, URZ ;  /* 0x00000005040d7899 */ /* 0x000fe4000800063f */
[----:B------:R-:W-:Y:S01]  /*db20*/  USHF.L.U64.HI UR4, UR4, 0x5, UR5 ;  /* 0x0000000504047899 */ /* 0x000fe20008010205 */
[----:B------:R-:W-:Y:S01]  /*db30*/  BAR.SYNC.DEFER_BLOCKING 0x0 ;  /* 0x0000000000007b1d */ /* 0x000fe20000010000 */
[----:B--2---:R-:W-:-:S04]  /*db40*/  LEA R0, P0, R4, R40, 0x6 ;  /* 0x0000002804007211 */ /* 0x004fc800078030ff */
        /* <DEDUP_REMOVED lines=14> */
[----:B------:R1:W-:Y:S01]  /*dc30*/  LDGSTS.E.BYPASS.LTC128B.128 [R233+0xc800], [R4.64] ;  /* 0x0c80000004e97fae */ /* 0x0003e2000b901d52 */
[----:B------:R-:W-:-:S03]  /*dc40*/  PLOP3.LUT P0, PT, PT, PT, UP0, 0x80, 0x0 ;  /* 0x000000000000781c */ /* 0x000fc60003f0f008 */
[----:B------:R1:W-:Y:S04]  /*dc50*/  LDGSTS.E.BYPASS.LTC128B.128 [R233+0xe800], [R4.64+0x80] ;  /* 0x0e80008004e97fae */ /* 0x0003e8000b901d52 */
[----:B------:R2:W-:Y:S04]  /*dc60*/  LDGSTS.E.BYPASS.LTC128B.128 [R233+0xd000], [R2.64] ;  /* 0x0d00000002e97fae */ /* 0x0005e8000b901d52 */
[----:B------:R2:W-:Y:S04]  /*dc70*/  LDGSTS.E.BYPASS.LTC128B.128 [R233+0xf000], [R2.64+0x80] ;  /* 0x0f00008002e97fae */ /* 0x0005e8000b901d52 */
[----:B------:R3:W-:Y:S04]  /*dc80*/  LDGSTS.E.BYPASS.LTC128B.128 [R233+0xd800], [R8.64] ;  /* 0x0d80000008e97fae */ /* 0x0007e8000b901d52 */
[----:B------:R3:W-:Y:S04]  /*dc90*/  LDGSTS.E.BYPASS.LTC128B.128 [R233+0xf800], [R8.64+0x80] ;  /* 0x0f80008008e97fae */ /* 0x0007e8000b901d52 */
[----:B-----5:R-:W-:Y:S04]  /*dca0*/  LDSM.16.M88.4 R12, [R219+0x2000] ;  /* 0x00200000db0c783b */ /* 0x020fe80000000200 */
[----:B------:R-:W4:Y:S04]  /*dcb0*/  LDSM.16.M88.4 R40, [R212+0x9000] ;  /* 0x00900000d428783b */ /* 0x000f280000000200 */
[----:B------:R-:W2:Y:S04]  /*dcc0*/  LDSM.16.M88.4 R36, [R212+0x9800] ;  /* 0x00980000d424783b */ /* 0x000ea80000000200 */
[----:B------:R-:W-:Y:S04]  /*dcd0*/  LDSM.16.M88.4 R16, [R219] ;  /* 0x00000000db10783b */ /* 0x000fe80000000200 */
[----:B------:R-:W2:Y:S04]  /*dce0*/  LDSM.16.M88.4 R48, [R212+0x8000] ;  /* 0x00800000d430783b */ /* 0x000ea80000000200 */
[----:B------:R-:W2:Y:S04]  /*dcf0*/  LDSM.16.M88.4 R44, [R212+0x8800] ;  /* 0x00880000d42c783b */ /* 0x000ea80000000200 */
[----:B-1----:R-:W-:Y:S04]  /*dd00*/  LDSM.16.M88.4 R4, [R220+0x2000] ;  /* 0x00200000dc04783b */ /* 0x002fe80000000200 */
[----:B------:R-:W1:Y:S04]  /*dd10*/  LDSM.16.M88.4 R24, [R229] ;  /* 0x00000000e518783b */ /* 0x000e680000000200 */
[----:B------:R-:W1:Y:S04]  /*dd20*/  LDSM.16.M88.4 R20, [R228] ;  /* 0x00000000e414783b */ /* 0x000e680000000200 */
[----:B---3--:R-:W-:Y:S04]  /*dd30*/  LDSM.16.M88.4 R8, [R220] ;  /* 0x00000000dc08783b */ /* 0x008fe80000000200 */
[----:B------:R-:W3:Y:S01]  /*dd40*/  LDSM.16.M88.4 R32, [R223] ;  /* 0x00000000df20783b */ /* 0x000ee20000000200 */
[C---:B----4-:R-:W-:Y:S03]  /*dd50*/  HMMA.16816.F32 R60, R12.reuse, R40, RZ ;  /* 0x000000280c3c723c */ /* 0x050fe600000018ff */
[----:B------:R-:W4:Y:S04]  /*dd60*/  LDSM.16.M88.4 R28, [R230] ;  /* 0x00000000e61c783b */ /* 0x000f280000000200 */
[----:B------:R-:W0:Y:S01]  /*dd70*/  LDGDEPBAR ;  /* 0x00000000000079af */ /* 0x000e220000000000 */
[----:B--2---:R-:W-:Y:S08]  /*dd80*/  HMMA.16816.F32 R52, R12, R36, RZ ;  /* 0x000000240c34723c */ /* 0x004ff000000018ff */
[-C--:B------:R-:W-:Y:S08]  /*dd90*/  HMMA.16816.F32 R208, R16, R48.reuse, RZ ;  /* 0x0000003010d0723c */ /* 0x080ff000000018ff */
[----:B------:R-:W-:Y:S08]  /*dda0*/  HMMA.16816.F32 R204, R12, R48, RZ ;  /* 0x000000300ccc723c */ /* 0x000ff000000018ff */
[-C--:B------:R-:W-:Y:S08]  /*ddb0*/  HMMA.16816.F32 R136, R16, R44.reuse, RZ ;  /* 0x0000002c1088723c */ /* 0x080ff000000018ff */
[----:B------:R-:W-:Y:S08]  /*ddc0*/  HMMA.16816.F32 R132, R12, R44, RZ ;  /* 0x0000002c0c84723c */ /* 0x000ff000000018ff */
[----:B------:R-:W-:Y:S08]  /*ddd0*/  HMMA.16816.F32 R64, R16, R40, RZ ;  /* 0x000000281040723c */ /* 0x000ff000000018ff */
[----:B-1----:R-:W-:Y:S08]  /*dde0*/  HMMA.16816.F32 R60, R4, R24, R60 ;  /* 0x00000018043c723c */ /* 0x002ff0000000183c */
[----:B------:R-:W-:Y:S08]  /*ddf0*/  HMMA.16816.F32 R56, R16, R36, RZ ;  /* 0x000000241038723c */ /* 0x000ff000000018ff */
[----:B------:R-:W-:Y:S08]  /*de00*/  HMMA.16816.F32 R52, R4, R20, R52 ;  /* 0x000000140434723c */ /* 0x000ff00000001834 */
[-C--:B---3--:R-:W-:Y:S08]  /*de10*/  HMMA.16816.F32 R208, R8, R32.reuse, R208 ;  /* 0x0000002008d0723c */ /* 0x088ff000000018d0 */
[----:B------:R-:W-:Y:S07]  /*de20*/  HMMA.16816.F32 R204, R4, R32, R204 ;  /* 0x0000002004cc723c */ /* 0x000fee00000018cc */
[----:B------:R-:W-:Y:S01]  /*de30*/  IMAD.MOV.U32 R32, RZ, RZ, R60 ;  /* 0x000000ffff207224 */ /* 0x000fe200078e003c */
[----:B----4-:R-:W-:Y:S01]  /*de40*/  HMMA.16816.F32 R244, R8, R28, R136 ;  /* 0x0000001c08f4723c */ /* 0x010fe20000001888 */
[----:B------:R-:W-:-:S02]  /*de50*/  IMAD.MOV.U32 R40, RZ, RZ, R53 ;  /* 0x000000ffff287224 */ /* 0x000fc400078e0035 */
[----:B------:R-:W-:-:S05]  /*de60*/  IMAD.MOV.U32 R41, RZ, RZ, R52 ;  /* 0x000000ffff297224 */ /* 0x000fca00078e0034 */
[----:B------:R-:W-:Y:S07]  /*de70*/  HMMA.16816.F32 R132, R4, R28, R132 ;  /* 0x0000001c0484723c */ /* 0x000fee0000001884 */
[----:B------:R-:W-:Y:S01]  /*de80*/  MOV R29, R61 ;  /* 0x0000003d001d7202 */ /* 0x000fe20000000f00 */
[C---:B------:R-:W-:Y:S07]  /*de90*/  HMMA.16816.F32 R248, R8.reuse, R24, R64 ;  /* 0x0000001808f8723c */ /* 0x040fee0000001840 */
[----:B------:R-:W-:Y:S01]  /*dea0*/  IMAD.MOV.U32 R25, RZ, RZ, R62 ;  /* 0x000000ffff197224 */ /* 0x000fe200078e003e */
[----:B------:R-:W-:Y:S01]  /*deb0*/  HMMA.16816.F32 R56, R8, R20, R56 ;  /* 0x000000140838723c */ /* 0x000fe20000001838 */
[----:B------:R-:W-:-:S06]  /*dec0*/  IMAD.MOV.U32 R24, RZ, RZ, R63 ;  /* 0x000000ffff187224 */ /* 0x000fcc00078e003f */
[----:B------:R-:W-:Y:S01]  /*ded0*/  MOV R21, R54 ;  /* 0x0000003600157202 */ /* 0x000fe20000000f00 */
[----:B------:R-:W-:Y:S01]  /*dee0*/  HMMA.16816.F32 R60, R12, R50, RZ ;  /* 0x000000320c3c723c */ /* 0x000fe200000018ff */
[----:B------:R-:W-:-:S07]  /*def0*/  IMAD.MOV.U32 R20, RZ, RZ, R55 ;  /* 0x000000ffff147224 */ /* 0x000fce00078e0037 */
[----:B------:R-:W-:Y:S01]  /*df00*/  HMMA.16816.F32 R48, R16, R50, RZ ;  /* 0x000000321030723c */ /* 0x000fe200000018ff */
[----:B------:R-:W-:Y:S01]  /*df10*/  IMAD.MOV.U32 R28, RZ, RZ, R248 ;  /* 0x000000ffff1c7224 */ /* 0x000fe200078e00f8 */
[----:B------:R-:W-:Y:S01]  /*df20*/  MOV R2, R250 ;  /* 0x000000fa00027202 */ /* 0x000fe20000000f00 */
[----:B------:R-:W-:Y:S02]  /*df30*/  IMAD.MOV.U32 R3, RZ, RZ, R249 ;  /* 0x000000ffff037224 */ /* 0x000fe400078e00f9 */
[----:B------:R-:W-:-:S03]  /*df40*/  IMAD.MOV.U32 R0, RZ, RZ, R251 ;  /* 0x000000ffff007224 */ /* 0x000fc600078e00fb */
[----:B------:R-:W-:Y:S01]  /*df50*/  MOV R252, R56 ;  /* 0x0000003800fc7202 */ /* 0x000fe20000000f00 */
[----:B------:R-:W-:Y:S01]  /*df60*/  IMAD.MOV.U32 R37, RZ, RZ, R57 ;  /* 0x000000ffff257224 */ /* 0x000fe200078e0039 */
[----:B------:R-:W-:Y:S01]  /*df70*/  MOV R33, R59 ;  /* 0x0000003b00217202 */ /* 0x000fe20000000f00 */
[----:B------:R-:W-:Y:S01]  /*df80*/  IMAD.MOV.U32 R36, RZ, RZ, R58 ;  /* 0x000000ffff247224 */ /* 0x000fe200078e003a */
[----:B------:R-:W-:Y:S08]  /*df90*/  HMMA.16816.F32 R52, R12, R42, RZ ;  /* 0x0000002a0c34723c */ /* 0x000ff000000018ff */
[-C--:B------:R-:W-:Y:S08]  /*dfa0*/  HMMA.16816.F32 R60, R4, R34.reuse, R60 ;  /* 0x00000022043c723c */ /* 0x080ff0000000183c */
[----:B------:R-:W-:Y:S07]  /*dfb0*/  HMMA.16816.F32 R48, R8, R34, R48 ;  /* 0x000000220830723c */ /* 0x000fee0000001830 */
[----:B------:R-:W-:Y:S01]  /*dfc0*/  IMAD.MOV.U32 R34, RZ, RZ, R41 ;  /* 0x000000ffff227224 */ /* 0x000fe200078e0029 */
[----:B------:R-:W-:Y:S01]  /*dfd0*/  HMMA.16816.F32 R56, R12, R46, RZ ;  /* 0x0000002e0c38723c */ /* 0x000fe200000018ff */
[----:B------:R-:W-:-:S07]  /*dfe0*/  MOV R35, R40 ;  /* 0x0000002800237202 */ /* 0x000fce0000000f00 */
[C---:B------:R-:W-:Y:S08]  /*dff0*/  HMMA.16816.F32 R44, R16.reuse, R46, RZ ;  /* 0x0000002e102c723c */ /* 0x040ff000000018ff */
[----:B------:R-:W-:Y:S08]  /*e000*/  HMMA.16816.F32 R40, R16, R42, RZ ;  /* 0x0000002a1028723c */ /* 0x000ff000000018ff */
[-C--:B------:R-:W-:Y:S08]  /*e010*/  HMMA.16816.F32 R12, R12, R38.reuse, RZ ;  /* 0x000000260c0c723c */ /* 0x080ff000000018ff */
[----:B------:R-:W-:Y:S08]  /*e020*/  HMMA.16816.F32 R16, R16, R38, RZ ;  /* 0x000000261010723c */ /* 0x000ff000000018ff */
[C---:B------:R-:W-:Y:S08]  /*e030*/  HMMA.16816.F32 R64, R4.reuse, R30, R56 ;  /* 0x0000001e0440723c */ /* 0x040ff00000001838 */
[C---:B------:R-:W-:Y:S08]  /*e040*/  HMMA.16816.F32 R136, R4.reuse, R26, R52 ;  /* 0x0000001a0488723c */ /* 0x040ff00000001834 */
[----:B------:R-:W-:Y:S01]  /*e050*/  HMMA.16816.F32 R248, R4, R22, R12 ;  /* 0x0000001604f8723c */ /* 0x000fe2000000180c */
[----:B------:R-:W-:Y:S04]  /*e060*/  LDSM.16.M88.4 R4, [R222+0x2000] ;  /* 0x00200000de04783b */ /* 0x000fe80000000200 */
[----:B------:R-:W1:Y:S03]  /*e070*/  LDSM.16.M88.4 R12, [R218+0x8000] ;  /* 0x00800000da0c783b */ /* 0x000e660000000200 */
[C---:B------:R-:W-:Y:S08]  /*e080*/  HMMA.16816.F32 R56, R8.reuse, R30, R44 ;  /* 0x0000001e0838723c */ /* 0x040ff0000000182c */
[C---:B------:R-:W-:Y:S08]  /*e090*/  HMMA.16816.F32 R40, R8.reuse, R26, R40 ;  /* 0x0000001a0828723c */ /* 0x040ff00000001828 */
[----:B------:R-:W-:Y:S01]  /*e0a0*/  HMMA.16816.F32 R16, R8, R22, R16 ;  /* 0x000000160810723c */ /* 0x000fe20000001810 */
[----:B------:R-:W2:Y:S07]  /*e0b0*/  LDSM.16.M88.4 R8, [R222] ;  /* 0x00000000de08783b */ /* 0x000eae0000000200 */
[----:B-1----:R-:W-:Y:S07]  /*e0c0*/  HMMA.16816.F32 R52, R4, R12, R204 ;  /* 0x0000000c0434723c */ /* 0x002fee00000018cc */
[----:B------:R-:W-:Y:S01]  /*e0d0*/  MOV R206, R21 ;  /* 0x0000001500ce7202 */ /* 0x000fe20000000f00 */
[----:B------:R-:W-:-:S02]  /*e0e0*/  IMAD.MOV.U32 R207, RZ, RZ, R20 ;  /* 0x000000ffffcf7224 */ /* 0x000fc400078e0014 */
[----:B------:R-:W-:Y:S02]  /*e0f0*/  IMAD.MOV.U32 R204, RZ, RZ, R34 ;  /* 0x000000ffffcc7224 */ /* 0x000fe400078e0022 */
[----:B------:R-:W-:Y:S01]  /*e100*/  IMAD.MOV.U32 R205, RZ, RZ, R35 ;  /* 0x000000ffffcd7224 */ /* 0x000fe200078e0023 */
[C---:B--2---:R-:W-:Y:S07]  /*e110*/  HMMA.16816.F32 R44, R8.reuse, R12, R208 ;  /* 0x0000000c082c723c */ /* 0x044fee00000018d0 */
[----:B------:R-:W-:Y:S01]  /*e120*/  MOV R209, R37 ;  /* 0x0000002500d17202 */ /* 0x000fe20000000f00 */
[----:B------:R-:W-:Y:S01]  /*e130*/  IMAD.MOV.U32 R210, RZ, RZ, R36 ;  /* 0x000000ffffd27224 */ /* 0x000fe200078e0024 */
[----:B------:R-:W-:Y:S01]  /*e140*/  HMMA.16816.F32 R20, R8, R14, R48 ;  /* 0x0000000e0814723c */ /* 0x000fe20000001830 */
[----:B------:R-:W-:Y:S01]  /*e150*/  MOV R211, R33 ;  /* 0x0000002100d37202 */ /* 0x000fe20000000f00 */
[----:B------:R-:W-:-:S06]  /*e160*/  IMAD.MOV.U32 R208, RZ, RZ, R252 ;  /* 0x000000ffffd07224 */ /* 0x000fcc00078e00fc */
[----:B------:R-:W-:Y:S01]  /*e170*/  HMMA.16816.F32 R36, R4, R14, R60 ;  /* 0x0000000e0424723c */ /* 0x000fe2000000183c */
[----:B------:R-:W1:Y:S06]  /*e180*/  LDSM.16.M88.4 R12, [R218+0x8800] ;  /* 0x00880000da0c783b */ /* 0x000e6c0000000200 */
[----:B------:R-:W-:Y:S01]  /*e190*/  IMAD.MOV.U32 R60, RZ, RZ, R32 ;  /* 0x000000ffff3c7224 */ /* 0x000fe200078e0020 */
[----:B------:R-:W-:Y:S01]  /*e1a0*/  MOV R61, R29 ;  /* 0x0000001d003d7202 */ /* 0x000fe20000000f00 */
[----:B------:R-:W-:Y:S01]  /*e1b0*/  IMAD.MOV.U32 R62, RZ, RZ, R25 ;  /* 0x000000ffff3e7224 */ /* 0x000fe200078e0019 */
[----:B------:R-:W-:Y:S01]  /*e1c0*/  MOV R63, R24 ;  /* 0x00000018003f7202 */ /* 0x000fe20000000f00 */
[----:B-1----:R-:W-:Y:S07]  /*e1d0*/  HMMA.16816.F32 R32, R8, R12, R244 ;  /* 0x0000000c0820723c */ /* 0x002fee00000018f4 */
[----:B------:R-:W-:Y:S01]  /*e1e0*/  IMAD.MOV.U32 R244, RZ, RZ, R28 ;  /* 0x000000fffff47224 */ /* 0x000fe200078e001c */
[----:B------:R-:W-:Y:S01]  /*e1f0*/  HMMA.16816.F32 R24, R4, R14, R64 ;  /* 0x0000000e0418723c */ /* 0x000fe20000001840 */
[----:B------:R-:W-:Y:S01]  /*e200*/  MOV R245, R3 ;  /* 0x0000000300f57202 */ /* 0x000fe20000000f00 */
[----:B------:R-:W-:Y:S01]  /*e210*/  IMAD.MOV.U32 R246, RZ, RZ, R2 ;  /* 0x000000fffff67224 */ /* 0x000fe200078e0002 */
[----:B------:R-:W-:-:S05]  /*e220*/  MOV R247, R0 ;  /* 0x0000000000f77202 */ /* 0x000fca0000000f00 */
[----:B------:R-:W-:Y:S08]  /*e230*/  HMMA.16816.F32 R28, R4, R12, R132 ;  /* 0x0000000c041c723c */ /* 0x000ff00000001884 */
[C---:B------:R-:W-:Y:S01]  /*e240*/  HMMA.16816.F32 R48, R8.reuse, R14, R56 ;  /* 0x0000000e0830723c */ /* 0x040fe20000001838 */
[----:B------:R-:W1:Y:S07]  /*e250*/  LDSM.16.M88.4 R12, [R218+0x9000] ;  /* 0x00900000da0c783b */ /* 0x000e6e0000000200 */
[-C--:B-1----:R-:W-:Y:S08]  /*e260*/  HMMA.16816.F32 R56, R8, R12.reuse, R244 ;  /* 0x0000000c0838723c */ /* 0x082ff000000018f4 */
[C---:B------:R-:W-:Y:S08]  /*e270*/  HMMA.16816.F32 R60, R4.reuse, R12, R60 ;  /* 0x0000000c043c723c */ /* 0x040ff0000000183c */
[-C--:B------:R-:W-:Y:S08]  /*e280*/  HMMA.16816.F32 R136, R4, R14.reuse, R136 ;  /* 0x0000000e0488723c */ /* 0x080ff00000001888 */
[----:B------:R-:W-:Y:S01]  /*e290*/  HMMA.16816.F32 R132, R8, R14, R40 ;  /* 0x0000000e0884723c */ /* 0x000fe20000001828 */
[----:B------:R-:W1:Y:S07]  /*e2a0*/  LDSM.16.M88.4 R12, [R218+0x9800] ;  /* 0x00980000da0c783b */ /* 0x000e6e0000000200 */
[C---:B-1----:R-:W-:Y:S08]  /*e2b0*/  HMMA.16816.F32 R64, R4.reuse, R12, R204 ;  /* 0x0000000c0440723c */ /* 0x042ff000000018cc */
[----:B------:R-:W-:Y:S08]  /*e2c0*/  HMMA.16816.F32 R4, R4, R14, R248 ;  /* 0x0000000e0404723c */ /* 0x000ff000000018f8 */
[C---:B------:R-:W-:Y:S08]  /*e2d0*/  HMMA.16816.F32 R244, R8.reuse, R12, R208 ;  /* 0x0000000c08f4723c */ /* 0x040ff000000018d0 */
[----:B------:R-:W-:Y:S01]  /*e2e0*/  IMAD.MOV.U32 R40, RZ, RZ, R64 ;  /* 0x000000ffff287224 */ /* 0x000fe200078e0040 */
[----:B------:R-:W-:Y:S01]  /*e2f0*/  HMMA.16816.F32 R204, R8, R14, R16 ;  /* 0x0000000e08cc723c */ /* 0x000fe20000001810 */
[----:B------:R-:W-:Y:S01]  /*e300*/  LDSM.16.M88.4 R12, [R217] ;  /* 0x00000000d90c783b */ /* 0x000fe20000000200 */
[----:B------:R-:W-:Y:S01]  /*e310*/  MOV R3, R65 ;  /* 0x0000004100037202 */ /* 0x000fe20000000f00 */
[----:B------:R-:W-:Y:S01]  /*e320*/  IMAD.MOV.U32 R2, RZ, RZ, R66 ;  /* 0x000000ffff027224 */ /* 0x000fe200078e0042 */
[----:B------:R-:W-:Y:S01]  /*e330*/  MOV R0, R67 ;  /* 0x0000004300007202 */ /* 0x000fe20000000f00 */
[----:B------:R-:W1:Y:S02]  /*e340*/  LDSM.16.M88.4 R8, [R221] ;  /* 0x00000000dd08783b */ /* 0x000e640000000200 */
[----:B------:R-:W-:Y:S01]  /*e350*/  IMAD.MOV.U32 R64, RZ, RZ, R4 ;  /* 0x000000ffff407224 */ /* 0x000fe200078e0004 */
[----:B------:R-:W-:Y:S01]  /*e360*/  MOV R43, R5 ;  /* 0x00000005002b7202 */ /* 0x000fe20000000f00 */
[----:B------:R-:W-:Y:S01]  /*e370*/  IMAD.MOV.U32 R42, RZ, RZ, R6 ;  /* 0x000000ffff2a7224 */ /* 0x000fe200078e0006 */
[----:B------:R-:W-:-:S02]  /*e380*/  MOV R41, R7 ;  /* 0x0000000700297202 */ /* 0x000fc40000000f00 */
[----:B------:R-:W2:Y:S01]  /*e390*/  LDSM.16.M88.4 R4, [R221+0x2000] ;  /* 0x00200000dd04783b */ /* 0x000ea20000000200 */
[-C--:B-1----:R-:W-:Y:S07]  /*e3a0*/  HMMA.16816.F32 R248, R8, R12.reuse, R44 ;  /* 0x0000000c08f8723c */ /* 0x082fee000000182c */
[----:B------:R-:W-:Y:S01]  /*e3b0*/  MOV R45, R3 ;  /* 0x00000003002d7202 */ /* 0x000fe20000000f00 */
[----:B--2---:R-:W-:Y:S01]  /*e3c0*/  HMMA.16816.F32 R52, R4, R12, R52 ;  /* 0x0000000c0434723c */ /* 0x004fe20000001834 */
[----:B------:R-:W-:Y:S01]  /*e3d0*/  IMAD.MOV.U32 R46, RZ, RZ, R2 ;  /* 0x000000ffff2e7224 */ /* 0x000fe200078e0002 */
[----:B------:R-:W-:Y:S01]  /*e3e0*/  MOV R47, R0 ;  /* 0x00000000002f7202 */ /* 0x000fe20000000f00 */
[----:B------:R-:W-:-:S05]  /*e3f0*/  IMAD.MOV.U32 R44, RZ, RZ, R40 ;  /* 0x000000ffff2c7224 */ /* 0x000fca00078e0028 */
[-C--:B------:R-:W-:Y:S11]  /*e400*/  HMMA.16816.F32 R208, R4, R14.reuse, R36 ;  /* 0x0000000e04d0723c */ /* 0x080ff60000001824 */
[----:B------:R-:W-:Y:S05]  /*e410*/  @!UPT UIADD3 URZ, URZ, URZ, URZ ;  /* 0x0000003f3f3ff290 */ /* 0x000fea000fffe03f */
[----:B------:R-:W-:Y:S01]  /*e420*/  IMAD.MOV.U32 R19, RZ, RZ, R52 ;  /* 0x000000ffff137224 */ /* 0x000fe200078e0034 */
[----:B------:R-:W-:Y:S01]  /*e430*/  MOV R18, R53 ;  /* 0x0000003500127202 */ /* 0x000fe20000000f00 */
[----:B------:R-:W-:Y:S01]  /*e440*/  IMAD.MOV.U32 R52, RZ, RZ, R64 ;  /* 0x000000ffff347224 */ /* 0x000fe200078e0040 */
[----:B------:R-:W-:Y:S01]  /*e450*/  MOV R16, R55 ;  /* 0x0000003700107202 */ /* 0x000fe20000000f00 */
[----:B------:R-:W-:Y:S01]  /*e460*/  HMMA.16816.F32 R64, R8, R14, R20 ;  /* 0x0000000e0840723c */ /* 0x000fe20000001814 */
[----:B------:R-:W1:Y:S01]  /*e470*/  LDSM.16.M88.4 R12, [R217+0x800] ;  /* 0x00080000d90c783b */ /* 0x000e620000000200 */
[----:B------:R-:W-:Y:S01]  /*e480*/  IMAD.MOV.U32 R17, RZ, RZ, R54 ;  /* 0x000000ffff117224 */ /* 0x000fe200078e0036 */
[----:B------:R-:W-:Y:S01]  /*e490*/  MOV R53, R43 ;  /* 0x0000002b00357202 */ /* 0x000fe20000000f00 */
[----:B------:R-:W-:Y:S01]  /*e4a0*/  IMAD.MOV.U32 R54, RZ, RZ, R42 ;  /* 0x000000ffff367224 */ /* 0x000fe200078e002a */
[----:B------:R-:W-:-:S03]  /*e4b0*/  MOV R55, R41 ;  /* 0x0000002900377202 */ /* 0x000fc60000000f00 */
[-C--:B-1----:R-:W-:Y:S08]  /*e4c0*/  HMMA.16816.F32 R32, R8, R12.reuse, R32 ;  /* 0x0000000c0820723c */ /* 0x082ff00000001820 */
[----:B------:R-:W-:Y:S08]  /*e4d0*/  HMMA.16816.F32 R40, R4, R12, R28 ;  /* 0x0000000c0428723c */ /* 0x000ff0000000181c */
[----:B------:R-:W-:Y:S08]  /*e4e0*/  HMMA.16816.F32 R20, R8, R14, R48 ;  /* 0x0000000e0814723c */ /* 0x000ff00000001830 */
[----:B------:R-:W-:Y:S01]  /*e4f0*/  IMAD.MOV.U32 R252, RZ, RZ, R32 ;  /* 0x000000fffffc7224 */ /* 0x000fe200078e0020 */
[----:B------:R-:W-:Y:S01]  /*e500*/  MOV R3, R33 ;  /* 0x0000002100037202 */ /* 0x000fe20000000f00 */
[----:B------:R-:W-:Y:S01]  /*e510*/  IMAD.MOV.U32 R2, RZ, RZ, R34 ;  /* 0x000000ffff027224 */ /* 0x000fe200078e0022 */
[----:B------:R-:W-:-:S02]  /*e520*/  MOV R0, R35 ;  /* 0x0000002300007202 */ /* 0x000fc40000000f00 */
[C---:B------:R-:W-:Y:S01]  /*e530*/  HMMA.16816.F32 R32, R4.reuse, R14, R24 ;  /* 0x0000000e0420723c */ /* 0x040fe20000001818 */
[----:B------:R-:W1:Y:S07]  /*e540*/  LDSM.16.M88.4 R12, [R217+0x1000] ;  /* 0x00100000d90c783b */ /* 0x000e6e0000000200 */
[-C--:B-1----:R-:W-:Y:S07]  /*e550*/  HMMA.16816.F32 R28, R4, R12.reuse, R60 ;  /* 0x0000000c041c723c */ /* 0x082fee000000183c */
[----:B------:R-:W-:Y:S01]  /*e560*/  IMAD.MOV.U32 R60, RZ, RZ, R19 ;  /* 0x000000ffff3c7224 */ /* 0x000fe200078e0013 */
[----:B------:R-:W-:Y:S01]  /*e570*/  MOV R61, R18 ;  /* 0x00000012003d7202 */ /* 0x000fe20000000f00 */
[----:B------:R-:W-:Y:S01]  /*e580*/  IMAD.MOV.U32 R62, RZ, RZ, R17 ;  /* 0x000000ffff3e7224 */ /* 0x000fe200078e0011 */
[----:B------:R-:W-:Y:S01]  /*e590*/  MOV R63, R16 ;  /* 0x00000010003f7202 */ /* 0x000fe20000000f00 */
[----:B------:R-:W-:Y:S08]  /*e5a0*/  HMMA.16816.F32 R36, R8, R12, R56 ;  /* 0x0000000c0824723c */ /* 0x000ff00000001838 */
[-C--:B------:R-:W-:Y:S08]  /*e5b0*/  HMMA.16816.F32 R24, R4, R14.reuse, R136 ;  /* 0x0000000e0418723c */ /* 0x080ff00000001888 */
[----:B------:R-:W-:Y:S01]  /*e5c0*/  HMMA.16816.F32 R16, R8, R14, R132 ;  /* 0x0000000e0810723c */ /* 0x000fe20000001884 */
[----:B------:R-:W1:Y:S06]  /*e5d0*/  LDSM.16.M88.4 R12, [R217+0x1800] ;  /* 0x00180000d90c783b */ /* 0x000e6c0000000200 */
[----:B------:R-:W-:Y:S01]  /*e5e0*/  IMAD.MOV.U32 R132, RZ, RZ, R252 ;  /* 0x000000ffff847224 */ /* 0x000fe200078e00fc */
[----:B------:R-:W-:Y:S01]  /*e5f0*/  MOV R133, R3 ;  /* 0x0000000300857202 */ /* 0x000fe20000000f00 */
[----:B------:R-:W-:Y:S01]  /*e600*/  IMAD.MOV.U32 R134, RZ, RZ, R2 ;  /* 0x000000ffff867224 */ /* 0x000fe200078e0002 */
[----:B------:R-:W-:Y:S01]  /*e610*/  MOV R135, R0 ;  /* 0x0000000000877202 */ /* 0x000fe20000000f00 */
[-C--:B-1----:R-:W-:Y:S08]  /*e620*/  HMMA.16816.F32 R56, R4, R12.reuse, R44 ;  /* 0x0000000c0438723c */ /* 0x082ff0000000182c */
[----:B------:R-:W-:Y:S08]  /*e630*/  HMMA.16816.F32 R48, R8, R12, R244 ;  /* 0x0000000c0830723c */ /* 0x000ff000000018f4 */
        /* <DEDUP_REMOVED lines=8> */
[----:B------:R-:W-:Y:S01]  /*e6c0*/  IMAD.MOV.U32 R63, RZ, RZ, R136 ;  /* 0x000000ffff3f7224 */ /* 0x000fe200078e0088 */
[----:B------:R-:W-:Y:S01]  /*e6d0*/  MOV R62, R137 ;  /* 0x00000089003e7202 */ /* 0x000fe20000000f00 */
[----:B------:R-:W-:Y:S01]  /*e6e0*/  IMAD.MOV.U32 R61, RZ, RZ, R138 ;  /* 0x000000ffff3d7224 */ /* 0x000fe200078e008a */
[----:B------:R-:W-:-:S02]  /*e6f0*/  MOV R60, R139 ;  /* 0x0000008b003c7202 */ /* 0x000fc40000000f00 */
[C---:B------:R-:W-:Y:S01]  /*e700*/  HMMA.16816.F32 R136, R8.reuse, R14, R64 ;  /* 0x0000000e0888723c */ /* 0x040fe20000001840 */
[----:B------:R-:W1:Y:S07]  /*e710*/  LDSM.16.M88.4 R12, [R212+0xa800] ;  /* 0x00a80000d40c783b */ /* 0x000e6e0000000200 */
[-C--:B-1----:R-:W-:Y:S08]  /*e720*/  HMMA.16816.F32 R132, R8, R12.reuse, R132 ;  /* 0x0000000c0884723c */ /* 0x082ff00000001884 */
[----:B------:R-:W-:Y:S07]  /*e730*/  HMMA.16816.F32 R204, R4, R12, R40 ;  /* 0x0000000c04cc723c */ /* 0x000fee0000001828 */
[----:B------:R-:W-:Y:S01]  /*e740*/  IMAD.MOV.U32 R40, RZ, RZ, R63 ;  /* 0x000000ffff287224 */ /* 0x000fe200078e003f */
[----:B------:R-:W-:Y:S01]  /*e750*/  HMMA.16816.F32 R64, R8, R14, R20 ;  /* 0x0000000e0840723c */ /* 0x000fe20000001814 */
[----:B------:R-:W-:Y:S01]  /*e760*/  MOV R41, R62 ;  /* 0x0000003e00297202 */ /* 0x000fe20000000f00 */
[----:B------:R-:W-:Y:S01]  /*e770*/  IMAD.MOV.U32 R42, RZ, RZ, R61 ;  /* 0x000000ffff2a7224 */ /* 0x000fe200078e003d */
[----:B------:R-:W-:-:S05]  /*e780*/  MOV R43, R60 ;  /* 0x0000003c002b7202 */ /* 0x000fca0000000f00 */
[----:B------:R-:W-:Y:S01]  /*e790*/  IMAD.MOV.U32 R252, RZ, RZ, R132 ;  /* 0x000000fffffc7224 */ /* 0x000fe200078e0084 */
[----:B------:R-:W-:Y:S01]  /*e7a0*/  MOV R3, R133 ;  /* 0x0000008500037202 */ /* 0x000fe20000000f00 */
[----:B------:R-:W-:Y:S01]  /*e7b0*/  IMAD.MOV.U32 R2, RZ, RZ, R134 ;  /* 0x000000ffff027224 */ /* 0x000fe200078e0086 */
[----:B------:R-:W-:Y:S02]  /*e7c0*/  MOV R0, R135 ;  /* 0x0000008700007202 */ /* 0x000fe40000000f00 */
[----:B------:R-:W-:Y:S01]  /*e7d0*/  HMMA.16816.F32 R132, R4, R14, R32 ;  /* 0x0000000e0484723c */ /* 0x000fe20000001820 */
[----:B------:R-:W1:Y:S07]  /*e7e0*/  LDSM.16.M88.4 R12, [R212+0xb000] ;  /* 0x00b00000d40c783b */ /* 0x000e6e0000000200 */
[----:B-1----:R-:W-:Y:S08]  /*e7f0*/  HMMA.16816.F32 R248, R8, R12, R36 ;  /* 0x0000000c08f8723c */ /* 0x002ff00000001824 */
[C---:B------:R-:W-:Y:S08]  /*e800*/  HMMA.16816.F32 R36, R4.reuse, R14, R24 ;  /* 0x0000000e0424723c */ /* 0x040ff00000001818 */
[----:B------:R-:W-:Y:S08]  /*e810*/  HMMA.16816.F32 R60, R4, R12, R28 ;  /* 0x0000000c043c723c */ /* 0x000ff0000000181c */
[C---:B------:R-:W-:Y:S01]  /*e820*/  HMMA.16816.F32 R24, R8.reuse, R14, R16 ;  /* 0x0000000e0818723c */ /* 0x040fe20000001810 */
[----:B------:R-:W1:Y:S07]  /*e830*/  LDSM.16.M88.4 R12, [R212+0xb800] ;  /* 0x00b80000d40c783b */ /* 0x000e6e0000000200 */
[-C--:B-1----:R-:W-:Y:S08]  /*e840*/  HMMA.16816.F32 R32, R8, R12.reuse, R48 ;  /* 0x0000000c0820723c */ /* 0x082ff00000001830 */
[C---:B------:R-:W-:Y:S08]  /*e850*/  HMMA.16816.F32 R28, R4.reuse, R12, R56 ;  /* 0x0000000c041c723c */ /* 0x040ff00000001838 */
[-C--:B------:R-:W-:Y:S01]  /*e860*/  HMMA.16816.F32 R20, R4, R14.reuse, R52 ;  /* 0x0000000e0414723c */ /* 0x080fe20000001834 */
[----:B------:R-:W-:Y:S06]  /*e870*/  LDSM.16.M88.4 R4, [R220+0x6000] ;  /* 0x00600000dc04783b */ /* 0x000fec0000000200 */
[----:B------:R-:W-:Y:S01]  /*e880*/  MOV R53, R3 ;  /* 0x0000000300357202 */ /* 0x000fe20000000f00 */
[----:B------:R-:W-:Y:S01]  /*e890*/  HMMA.16816.F32 R16, R8, R14, R44 ;  /* 0x0000000e0810723c */ /* 0x000fe2000000182c */
[----:B------:R-:W1:Y:S01]  /*e8a0*/  LDSM.16.M88.4 R12, [R227] ;  /* 0x00000000e30c783b */ /* 0x000e620000000200 */
[----:B------:R-:W-:Y:S01]  /*e8b0*/  IMAD.MOV.U32 R54, RZ, RZ, R2 ;  /* 0x000000ffff367224 */ /* 0x000fe200078e0002 */
[----:B------:R-:W-:Y:S01]  /*e8c0*/  MOV R55, R0 ;  /* 0x0000000000377202 */ /* 0x000fe20000000f00 */
[----:B------:R-:W-:Y:S01]  /*e8d0*/  IMAD.MOV.U32 R52, RZ, RZ, R252 ;  /* 0x000000ffff347224 */ /* 0x000fe200078e00fc */
[----:B------:R-:W2:Y:S03]  /*e8e0*/  LDSM.16.M88.4 R8, [R220+0x4000] ;  /* 0x00400000dc08783b */ /* 0x000ea60000000200 */
[C---:B-1----:R-:W-:Y:S08]  /*e8f0*/  HMMA.16816.F32 R40, R4.reuse, R12, R40 ;  /* 0x0000000c0428723c */ /* 0x042ff00000001828 */
[-C--:B------:R-:W-:Y:S08]  /*e900*/  HMMA.16816.F32 R44, R4, R14.reuse, R208 ;  /* 0x0000000e042c723c */ /* 0x080ff000000018d0 */
[----:B--2---:R-:W-:Y:S08]  /*e910*/  HMMA.16816.F32 R48, R8, R14, R136 ;  /* 0x0000000e0830723c */ /* 0x004ff00000001888 */
[----:B------:R-:W-:Y:S01]  /*e920*/  IMAD.MOV.U32 R56, RZ, RZ, R40 ;  /* 0x000000ffff387224 */ /* 0x000fe200078e0028 */
[----:B------:R-:W-:Y:S01]  /*e930*/  MOV R3, R41 ;  /* 0x0000002900037202 */ /* 0x000fe20000000f00 */
[----:B------:R-:W-:Y:S01]  /*e940*/  IMAD.MOV.U32 R2, RZ, RZ, R42 ;  /* 0x000000ffff027224 */ /* 0x000fe200078e002a */
[----:B------:R-:W-:-:S02]  /*e950*/  MOV R0, R43 ;  /* 0x0000002b00007202 */ /* 0x000fc40000000f00 */
        /* <DEDUP_REMOVED lines=9> */
[-C--:B------:R-:W-:Y:S07]  /*e9f0*/  HMMA.16816.F32 R132, R4, R14.reuse, R36 ;  /* 0x0000000e0484723c */ /* 0x080fee0000001824 */
[----:B------:R-:W-:Y:S01]  /*ea00*/  IMAD.MOV.U32 R36, RZ, RZ, R56 ;  /* 0x000000ffff247224 */ /* 0x000fe200078e0038 */
[----:B------:R-:W-:Y:S01]  /*ea10*/  HMMA.16816.F32 R64, R8, R14, R24 ;  /* 0x0000000e0840723c */ /* 0x000fe20000001818 */
[----:B------:R-:W1:Y:S01]  /*ea20*/  LDSM.16.M88.4 R12, [R224] ;  /* 0x00000000e00c783b */ /* 0x000e620000000200 */
[----:B------:R-:W-:Y:S01]  /*ea30*/  MOV R37, R3 ;  /* 0x0000000300257202 */ /* 0x000fe20000000f00 */
[----:B------:R-:W-:Y:S01]  /*ea40*/  IMAD.MOV.U32 R38, RZ, RZ, R2 ;  /* 0x000000ffff267224 */ /* 0x000fe200078e0002 */
[----:B------:R-:W-:-:S04]  /*ea50*/  MOV R39, R0 ;  /* 0x0000000000277202 */ /* 0x000fc80000000f00 */
[-C--:B-1----:R-:W-:Y:S08]  /*ea60*/  HMMA.16816.F32 R60, R8, R12.reuse, R32 ;  /* 0x0000000c083c723c */ /* 0x082ff00000001820 */
[C---:B------:R-:W-:Y:S08]  /*ea70*/  HMMA.16816.F32 R56, R4.reuse, R12, R28 ;  /* 0x0000000c0438723c */ /* 0x040ff0000000181c */
[-C--:B------:R-:W-:Y:S01]  /*ea80*/  HMMA.16816.F32 R20, R4, R14.reuse, R20 ;  /* 0x0000000e0414723c */ /* 0x080fe20000001814 */
[----:B------:R-:W-:Y:S07]  /*ea90*/  LDSM.16.M88.4 R4, [R222+0x6000] ;  /* 0x00600000de04783b */ /* 0x000fee0000000200 */
[----:B------:R-:W-:Y:S01]  /*eaa0*/  HMMA.16816.F32 R16, R8, R14, R16 ;  /* 0x0000000e0810723c */ /* 0x000fe20000001810 */
[----:B------:R-:W1:Y:S04]  /*eab0*/  LDSM.16.M88.4 R12, [R218+0xa000] ;  /* 0x00a00000da0c783b */ /* 0x000e680000000200 */
[----:B------:R-:W2:Y:S03]  /*eac0*/  LDSM.16.M88.4 R8, [R222+0x4000] ;  /* 0x00400000de08783b */ /* 0x000ea60000000200 */
[C---:B-1----:R-:W-:Y:S08]  /*ead0*/  HMMA.16816.F32 R36, R4.reuse, R12, R36 ;  /* 0x0000000c0424723c */ /* 0x042ff00000001824 */
[----:B------:R-:W-:Y:S08]  /*eae0*/  HMMA.16816.F32 R28, R4, R14, R44 ;  /* 0x0000000e041c723c */ /* 0x000ff0000000182c */
[C---:B--2---:R-:W-:Y:S08]  /*eaf0*/  HMMA.16816.F32 R32, R8.reuse, R12, R40 ;  /* 0x0000000c0820723c */ /* 0x044ff00000001828 */
[----:B------:R-:W-:Y:S01]  /*eb00*/  IMAD.MOV.U32 R24, RZ, RZ, R36 ;  /* 0x000000ffff187224 */ /* 0x000fe200078e0024 */
[----:B------:R-:W-:Y:S01]  /*eb10*/  MOV R3, R37 ;  /* 0x0000002500037202 */ /* 0x000fe20000000f00 */
[----:B------:R-:W-:Y:S01]  /*eb20*/  IMAD.MOV.U32 R2, RZ, RZ, R38 ;  /* 0x000000ffff027224 */ /* 0x000fe200078e0026 */
[----:B------:R-:W-:Y:S01]  /*eb30*/  MOV R0, R39 ;  /* 0x0000002700007202 */ /* 0x000fe20000000f00 */
[----:B------:R-:W-:Y:S01]  /*eb40*/  IMAD.MOV.U32 R44, RZ, RZ, R24 ;  /* 0x000000ffff2c7224 */ /* 0x000fe200078e0018 */
[----:B------:R-:W-:Y:S01]  /*eb50*/  MOV R45, R3 ;  /* 0x00000003002d7202 */ /* 0x000fe20000000f00 */
[----:B------:R-:W-:Y:S01]  /*eb60*/  HMMA.16816.F32 R24, R8, R14, R48 ;  /* 0x0000000e0818723c */ /* 0x000fe20000001830 */
[----:B------:R-:W1:Y:S01]  /*eb70*/  LDSM.16.M88.4 R12, [R218+0xa800] ;  /* 0x00a80000da0c783b */ /* 0x000e620000000200 */
[----:B------:R-:W-:Y:S01]  /*eb80*/  IMAD.MOV.U32 R46, RZ, RZ, R2 ;  /* 0x000000ffff2e7224 */ /* 0x000fe200078e0002 */
[----:B------:R-:W-:-:S05]  /*eb90*/  MOV R47, R0 ;  /* 0x00000000002f7202 */ /* 0x000fca0000000f00 */
[-C--:B-1----:R-:W-:Y:S08]  /*eba0*/  HMMA.16816.F32 R52, R8, R12.reuse, R52 ;  /* 0x0000000c0834723c */ /* 0x082ff00000001834 */
[C---:B------:R-:W-:Y:S08]  /*ebb0*/  HMMA.16816.F32 R48, R4.reuse, R12, R244 ;  /* 0x0000000c0430723c */ /* 0x040ff000000018f4 */
[-C--:B------:R-:W-:Y:S08]  /*ebc0*/  HMMA.16816.F32 R40, R4, R14.reuse, R208 ;  /* 0x0000000e0428723c */ /* 0x080ff000000018d0 */
[C---:B------:R-:W-:Y:S01]  /*ebd0*/  HMMA.16816.F32 R36, R8.reuse, R14, R136 ;  /* 0x0000000e0824723c */ /* 0x040fe20000001888 */
[----:B------:R-:W1:Y:S07]  /*ebe0*/  LDSM.16.M88.4 R12, [R218+0xb000] ;  /* 0x00b00000da0c783b */ /* 0x000e6e0000000200 */
[----:B-1----:R-:W-:Y:S08]  /*ebf0*/  HMMA.16816.F32 R248, R8, R12, R248 ;  /* 0x0000000c08f8723c */ /* 0x002ff000000018f8 */
[-C--:B------:R-:W-:Y:S08]  /*ec00*/  HMMA.16816.F32 R244, R4, R14.reuse, R132 ;  /* 0x0000000e04f4723c */ /* 0x080ff00000001884 */
[----:B------:R-:W-:Y:S08]  /*ec10*/  HMMA.16816.F32 R132, R8, R14, R64 ;  /* 0x0000000e0884723c */ /* 0x000ff00000001840 */
[----:B------:R-:W-:Y:S01]  /*ec20*/  IMAD.MOV.U32 R136, RZ, RZ, R248 ;  /* 0x000000ffff887224 */ /* 0x000fe200078e00f8 */
[----:B------:R-:W-:Y:S01]  /*ec30*/  MOV R3, R249 ;  /* 0x000000f900037202 */ /* 0x000fe20000000f00 */
[----:B------:R-:W-:Y:S01]  /*ec40*/  IMAD.MOV.U32 R2, RZ, RZ, R250 ;  /* 0x000000ffff027224 */ /* 0x000fe200078e00fa */
[----:B------:R-:W-:-:S02]  /*ec50*/  MOV R0, R251 ;  /* 0x000000fb00007202 */ /* 0x000fc40000000f00 */
[----:B------:R-:W-:Y:S01]  /*ec60*/  HMMA.16816.F32 R248, R4, R12, R204 ;  /* 0x0000000c04f8723c */ /* 0x000fe200000018cc */
[----:B------:R-:W1:Y:S07]  /*ec70*/  LDSM.16.M88.4 R12, [R218+0xb800] ;  /* 0x00b80000da0c783b */ /* 0x000e6e0000000200 */
[-C--:B-1----:R-:W-:Y:S08]  /*ec80*/  HMMA.16816.F32 R208, R8, R12.reuse, R60 ;  /* 0x0000000c08d0723c */ /* 0x082ff0000000183c */
[C---:B------:R-:W-:Y:S07]  /*ec90*/  HMMA.16816.F32 R64, R4.reuse, R12, R56 ;  /* 0x0000000c0440723c */ /* 0x040fee0000001838 */
[----:B------:R-:W-:Y:S01]  /*eca0*/  IMAD.MOV.U32 R56, RZ, RZ, R136 ;  /* 0x000000ffff387224 */ /* 0x000fe200078e0088 */
[----:B------:R-:W-:Y:S01]  /*ecb0*/  HMMA.16816.F32 R20, R4, R14, R20 ;  /* 0x0000000e0414723c */ /* 0x000fe20000001814 */
[----:B------:R-:W-:Y:S01]  /*ecc0*/  LDSM.16.M88.4 R4, [R221+0x6000] ;  /* 0x00600000dd04783b */ /* 0x000fe20000000200 */
[----:B------:R-:W-:Y:S01]  /*ecd0*/  MOV R57, R3 ;  /* 0x0000000300397202 */ /* 0x000fe20000000f00 */
[----:B------:R-:W-:Y:S01]  /*ece0*/  IMAD.MOV.U32 R58, RZ, RZ, R2 ;  /* 0x000000ffff3a7224 */ /* 0x000fe200078e0002 */
[----:B------:R-:W-:-:S04]  /*ecf0*/  MOV R59, R0 ;  /* 0x00000000003b7202 */ /* 0x000fc80000000f00 */
[----:B------:R-:W-:Y:S01]  /*ed00*/  HMMA.16816.F32 R16, R8, R14, R16 ;  /* 0x0000000e0810723c */ /* 0x000fe20000001810 */
[----:B------:R-:W1:Y:S04]  /*ed10*/  LDSM.16.M88.4 R12, [R217+0x2000] ;  /* 0x00200000d90c783b */ /* 0x000e680000000200 */
[----:B------:R-:W2:Y:S03]  /*ed20*/  LDSM.16.M88.4 R8, [R221+0x4000] ;  /* 0x00400000dd08783b */ /* 0x000ea60000000200 */
[-C--:B-1----:R-:W-:Y:S08]  /*ed30*/  HMMA.16816.F32 R44, R4, R12.reuse, R44 ;  /* 0x0000000c042c723c */ /* 0x082ff0000000182c */
[----:B--2---:R-:W-:Y:S08]  /*ed40*/  HMMA.16816.F32 R32, R8, R12, R32 ;  /* 0x0000000c0820723c */ /* 0x004ff00000001820 */
[-C--:B------:R-:W-:Y:S07]  /*ed50*/  HMMA.16816.F32 R28, R4, R14.reuse, R28 ;  /* 0x0000000e041c723c */ /* 0x080fee000000181c */
[----:B------:R-:W-:Y:S04]  /*ed60*/  STL.64 [R1+0x20], R44 ;  /* 0x0000202c01007387 */ /* 0x000fe80000100a00 */
[----:B------:R1:W-:Y:S11]  /*ed70*/  STL.64 [R1+0x28], R46 ;  /* 0x0000282e01007387 */ /* 0x0003f60000100a00 */
[----:B------:R-:W-:Y:S01]  /*ed80*/  @!UPT UIADD3 URZ, URZ, URZ, URZ ;  /* 0x0000003f3f3ff290 */ /* 0x000fe2000fffe03f */
[----:B------:R-:W-:Y:S04]  /*ed90*/  STL.64 [R1+0x10], R28 ;  /* 0x0000101c01007387 */ /* 0x000fe80000100a00 */
[----:B------:R-:W-:Y:S01]  /*eda0*/  STL.64 [R1+0x18], R30 ;  /* 0x0000181e01007387 */ /* 0x000fe20000100a00 */
[----:B-1----:R-:W-:Y:S03]  /*edb0*/  HMMA.16816.F32 R44, R8, R14, R24 ;  /* 0x0000000e082c723c */ /* 0x002fe60000001818 */
[----:B------:R-:W1:Y:S05]  /*edc0*/  LDSM.16.M88.4 R12, [R217+0x2800] ;  /* 0x00280000d90c783b */ /* 0x000e6a0000000200 */
[-C--:B-1----:R-:W-:Y:S08]  /*edd0*/  HMMA.16816.F32 R60, R4, R12.reuse, R48 ;  /* 0x0000000c043c723c */ /* 0x082ff00000001830 */
[----:B------:R-:W-:Y:S08]  /*ede0*/  HMMA.16816.F32 R204, R8, R12, R52 ;  /* 0x0000000c08cc723c */ /* 0x000ff00000001834 */
[-C--:B------:R-:W-:Y:S08]  /*edf0*/  HMMA.16816.F32 R136, R4, R14.reuse, R40 ;  /* 0x0000000e0488723c */ /* 0x080ff00000001828 */
[C---:B------:R-:W-:Y:S01]  /*ee00*/  HMMA.16816.F32 R48, R8.reuse, R14, R36 ;  /* 0x0000000e0830723c */ /* 0x040fe20000001824 */
[----:B------:R-:W1:Y:S07]  /*ee10*/  LDSM.16.M88.4 R12, [R217+0x3000] ;  /* 0x00300000d90c783b */ /* 0x000e6e0000000200 */
[-C--:B-1----:R-:W-:Y:S08]  /*ee20*/  HMMA.16816.F32 R52, R8, R12.reuse, R56 ;  /* 0x0000000c0834723c */ /* 0x082ff00000001838 */
[C---:B------:R-:W-:Y:S08]  /*ee30*/  HMMA.16816.F32 R56, R4.reuse, R12, R248 ;  /* 0x0000000c0438723c */ /* 0x040ff000000018f8 */
[-C--:B------:R-:W-:Y:S08]  /*ee40*/  HMMA.16816.F32 R24, R4, R14.reuse, R244 ;  /* 0x0000000e0418723c */ /* 0x080ff000000018f4 */
[----:B------:R-:W-:Y:S01]  /*ee50*/  HMMA.16816.F32 R132, R8, R14, R132 ;  /* 0x0000000e0884723c */ /* 0x000fe20000001884 */
[----:B------:R-:W1:Y:S01]  /*ee60*/  LDSM.16.M88.4 R12, [R217+0x3800] ;  /* 0x00380000d90c783b */ /* 0x000e620000000200 */
[----:B------:R-:W-:Y:S11]  /*ee70*/  DEPBAR.LE SB0, 0x0 ;  /* 0x000080000000791a */ /* 0x000ff60000000000 */
[----:B------:R-:W-:Y:S02]  /*ee80*/  @!UPT UIADD3 URZ, URZ, URZ, URZ ;  /* 0x0000003f3f3ff290 */ /* 0x000fe4000fffe03f */
[----:B------:R2:W-:Y:S04]  /*ee90*/  STL.64 [R1], R24 ;  /* 0x0000001801007387 */ /* 0x0005e80000100a00 */
[----:B------:R2:W-:Y:S01]  /*eea0*/  STL.64 [R1+0x8], R26 ;  /* 0x0000081a01007387 */ /* 0x0005e20000100a00 */
[-C--:B-1----:R-:W-:Y:S08]  /*eeb0*/  HMMA.16816.F32 R244, R4, R12.reuse, R64 ;  /* 0x0000000c04f4723c */ /* 0x082ff00000001840 */
[----:B------:R-:W-:Y:S08]  /*eec0*/  HMMA.16816.F32 R208, R8, R12, R208 ;  /* 0x0000000c08d0723c */ /* 0x000ff000000018d0 */
[-C--:B------:R-:W-:Y:S08]  /*eed0*/  HMMA.16816.F32 R248, R4, R14.reuse, R20 ;  /* 0x0000000e04f8723c */ /* 0x080ff00000001814 */
[----:B------:R-:W-:Y:S01]  /*eee0*/  HMMA.16816.F32 R64, R8, R14, R16 ;  /* 0x0000000e0840723c */ /* 0x000fe20000001810 */
[----:B------:R-:W-:Y:S06]  /*eef0*/  BAR.SYNC.DEFER_BLOCKING 0x0 ;  /* 0x0000000000007b1d */ /* 0x000fec0000010000 */
[----:B------:R-:W-:Y:S05]  /*ef00*/  @!P0 BRA `(.L_x_434) ;  /* 0x0000024000008947 */ /* 0x000fea0003800000 */
[----:B--2---:R-:W2:Y:S04]  /*ef10*/  LDL.64 R2, [R1+0x60] ;  /* 0x0000600001027983 */ /* 0x004ea80000100a00 */
[----:B------:R-:W3:Y:S01]  /*ef20*/  LDL.64 R30, [R1+0x58] ;  /* 0x00005800011e7983 */ /* 0x000ee20000100a00 */
[----:B------:R-:W-:-:S02]  /*ef30*/  UIADD3 UR13, UR8, -0x4, URZ ;  /* 0xfffffffc080d7890 */ /* 0x000fc4000fffe03f */
[----:B------:R-:W-:Y:S02]  /*ef40*/  ULDC.64 UR4, c[0x0][0x198] ;  /* 0x0000660000047ab9 */ /* 0x000fe40000000a00 */
[----:B------:R-:W-:Y:S02]  /*ef50*/  USHF.R.S32.HI UR8, URZ, 0x1f, UR13 ;  /* 0x0000001f3f087899 */ /* 0x000fe4000801140d */
[----:B------:R-:W-:Y:S02]  /*ef60*/  UIMAD.WIDE.U32 UR16, UR13, UR4, URZ ;  /* 0x000000040d1072a5 */ /* 0x000fe4000f8e003f */
[----:B------:R-:W-:Y:S02]  /*ef70*/  UIMAD UR8, UR8, UR4, URZ ;  /* 0x00000004080872a4 */ /* 0x000fe4000f8e023f */
[----:B------:R-:W-:Y:S02]  /*ef80*/  USHF.L.U32 UR4, UR6, 0x5, URZ ;  /* 0x0000000506047899 */ /* 0x000fe4000800063f */
[----:B------:R-:W-:Y:S01]  /*ef90*/  UIMAD UR5, UR13, UR5, UR8 ;  /* 0x000000050d0572a4 */ /* 0x000fe2000f8e0208 */
[----:B------:R-:W-:-:S03]  /*efa0*/  IMAD.U32 R0, RZ, RZ, UR16 ;  /* 0x00000010ff007e24 */ /* 0x000fc6000f8e00ff */
[----:B------:R-:W-:Y:S02]  /*efb0*/  UIADD3 UR5, UR17, UR5, URZ ;  /* 0x0000000511057290 */ /* 0x000fe4000fffe03f */
[----:B--2---:R-:W-:Y:S01]  /*efc0*/  LEA R0, P0, R0, R2, 0x6 ;  /* 0x0000000200007211 */ /* 0x004fe200078030ff */
[----:B------:R-:W-:-:S03]  /*efd0*/  IMAD.U32 R3, RZ, RZ, UR16 ;  /* 0x00000010ff037e24 */ /* 0x000fc6000f8e00ff */
[----:B------:R-:W-:Y:S01]  /*efe0*/  IMAD.U32 R2, RZ, RZ, UR5 ;  /* 0x00000005ff027e24 */ /* 0x000fe2000f8e00ff */
[----:B------:R-:W-:-:S04]  /*eff0*/  USHF.L.U64.HI UR5, UR6, 0x5, UR7 ;  /* 0x0000000506057899 */ /* 0x000fc80008010207 */
        /* <DEDUP_REMOVED lines=21> */
.L_x_434:
[----:B-12---:R-:W2:Y:S04]  /*f150*/  LDL.LU R2, [R1+0x24] ;  /* 0x0000240001027983 */ /* 0x006ea80000300800 */
[----:B------:R-:W3:Y:S04]  /*f160*/  LDL.LU R0, [R1+0x2c] ;  /* 0x00002c0001007983 */ /* 0x000ee80000300800 */
[----:B------:R-:W4:Y:S04]  /*f170*/  LDL.LU R13, [R1+0x20] ;  /* 0x00002000010d7983 */ /* 0x000f280000300800 */
[----:B------:R-:W5:Y:S04]  /*f180*/  LDL.LU R12, [R1+0x28] ;  /* 0x00002800010c7983 */ /* 0x000f680000300800 */
[----:B------:R-:W5:Y:S04]  /*f190*/  LDL.LU R9, [R1+0x18] ;  /* 0x0000180001097983 */ /* 0x000f680000300800 */
[----:B------:R-:W5:Y:S04]  /*f1a0*/  LDL.LU R8, [R1+0x14] ;  /* 0x0000140001087983 */ /* 0x000f680000300800 */
[----:B------:R-:W5:Y:S04]  /*f1b0*/  LDL.LU R7, [R1+0x1c] ;  /* 0x00001c0001077983 */ /* 0x000f680000300800 */
[----:B------:R-:W5:Y:S04]  /*f1c0*/  LDL.LU R10, [R1+0x10] ;  /* 0x00001000010a7983 */ /* 0x000f680000300800 */
[----:B------:R-:W5:Y:S04]  /*f1d0*/  LDL.LU R3, [R1+0x8] ;  /* 0x0000080001037983 */ /* 0x000f680000300800 */
[----:B------:R-:W5:Y:S04]  /*f1e0*/  LDL.LU R6, [R1] ;  /* 0x0000000001067983 */ /* 0x000f680000300800 */
[----:B------:R-:W5:Y:S04]  /*f1f0*/  LDL.LU R4, [R1+0xc] ;  /* 0x00000c0001047983 */ /* 0x000f680000300800 */
[----:B------:R-:W1:Y:S04]  /*f200*/  S2R R14, SR_TID.X ;  /* 0x00000000000e7919 */ /* 0x000e680000002100 */
[----:B------:R-:W5:Y:S01]  /*f210*/  LDL.LU R5, [R1+0x4] ;  /* 0x0000040001057983 */ /* 0x000f620000300800 */
[----:B-1----:R-:W-:-:S05]  /*f220*/  IMAD.SHL.U32 R14, R14, 0x2, RZ ;  /* 0x000000020e0e7824 */ /* 0x002fca00078e00ff */
[----:B------:R-:W-:Y:S01]  /*f230*/  LOP3.LUT R14, R14, 0x6, RZ, 0xc0, !PT ;  /* 0x000000060e0e7812 */ /* 0x000fe200078ec0ff */
[----:B--2---:R-:W-:Y:S02]  /*f240*/  IMAD.MOV.U32 R11, RZ, RZ, R2 ;  /* 0x000000ffff0b7224 */ /* 0x004fe400078e0002 */
[----:B---3--:R-:W-:Y:S01]  /*f250*/  IMAD.MOV.U32 R2, RZ, RZ, R0 ;  /* 0x000000ffff027224 */ /* 0x008fe200078e0000 */
[----:B------:R-:W-:-:S05]  /*f260*/  MOV R0, UR22 ;  /* 0x0000001600007c02 */ /* 0x000fca0008000f00 */
[----:B------:R-:W-:Y:S02]  /*f270*/  IMAD R0, R0, 0x40, R14 ;  /* 0x0000004000007824 */ /* 0x000fe400078e020e */
[----:B----4-:R-:W-:Y:S02]  /*f280*/  IMAD.MOV.U32 R14, RZ, RZ, R13 ;  /* 0x000000ffff0e7224 */ /* 0x010fe400078e000d */
[----:B-----5:R-:W-:Y:S01]  /*f290*/  IMAD.MOV.U32 R13, RZ, RZ, R12 ;  /* 0x000000ffff0d7224 */ /* 0x020fe200078e000c */
[C---:B------:R-:W-:Y:S02]  /*f2a0*/  ISETP.GE.AND P3, PT, R0.reuse, R240, PT ;  /* 0x000000f00000720c */ /* 0x040fe40003f66270 */
[----:B------:R-:W-:Y:S01]  /*f2b0*/  MOV R12, R11 ;  /* 0x0000000b000c7202 */ /* 0x000fe20000000f00 */
[----:B------:R-:W-:Y:S01]  /*f2c0*/  IMAD.MOV.U32 R11, RZ, RZ, R2 ;  /* 0x000000ffff0b7224 */ /* 0x000fe200078e0002 */
[C---:B------:R-:W-:Y:S02]  /*f2d0*/  ISETP.LT.OR P3, PT, R0.reuse, R236, P3 ;  /* 0x000000ec0000720c */ /* 0x040fe40001f61670 */
[----:B------:R-:W-:-:S02]  /*f2e0*/  IADD3 R2, R0, 0x1, RZ ;  /* 0x0000000100027810 */ /* 0x000fc40007ffe0ff */
[----:B------:R-:W-:Y:S02]  /*f2f0*/  FSEL R22, R32, -INF , !P3 ;  /* 0xff80000020167808 */ /* 0x000fe40005800000 */
[C---:B------:R-:W-:Y:S02]  /*f300*/  ISETP.GE.AND P1, PT, R2.reuse, R240, PT ;  /* 0x000000f00200720c */ /* 0x040fe40003f26270 */
[C---:B------:R-:W-:Y:S02]  /*f310*/  ISETP.GE.AND P6, PT, R2.reuse, R239, PT ;  /* 0x000000ef0200720c */ /* 0x040fe40003fc6270 */
[C---:B------:R-:W-:Y:S02]  /*f320*/  ISETP.GE.AND P5, PT, R2.reuse, R238, PT ;  /* 0x000000ee0200720c */ /* 0x040fe40003fa6270 */
[----:B------:R-:W-:Y:S02]  /*f330*/  ISETP.GE.AND P4, PT, R2, R237, PT ;  /* 0x000000ed0200720c */ /* 0x000fe40003f86270 */
[----:B------:R-:W-:-:S02]  /*f340*/  ISETP.GE.AND P2, PT, R0, R239, PT ;  /* 0x000000ef0000720c */ /* 0x000fc40003f46270 */
[C---:B------:R-:W-:Y:S02]  /*f350*/  ISETP.GE.AND P0, PT, R0.reuse, R238, PT ;  /* 0x000000ee0000720c */ /* 0x040fe40003f06270 */
[----:B------:R-:W-:Y:S02]  /*f360*/  ISETP.GE.AND P3, PT, R0, R237, PT ;  /* 0x000000ed0000720c */ /* 0x000fe40003f66270 */
[C---:B------:R-:W-:Y:S02]  /*f370*/  ISETP.LT.OR P1, PT, R2.reuse, R236, P1 ;  /* 0x000000ec0200720c */ /* 0x040fe40000f21670 */
[C---:B------:R-:W-:Y:S02]  /*f380*/  ISETP.LT.OR P6, PT, R2.reuse, R235, P6 ;  /* 0x000000eb0200720c */ /* 0x040fe400037c1670 */
[C---:B------:R-:W-:Y:S02]  /*f390*/  ISETP.LT.OR P5, PT, R2.reuse, R234, P5 ;  /* 0x000000ea0200720c */ /* 0x040fe40002fa1670 */
[----:B------:R-:W-:-:S02]  /*f3a0*/  ISETP.LT.OR P4, PT, R2, R232, P4 ;  /* 0x000000e80200720c */ /* 0x000fc40002781670 */
[C---:B------:R-:W-:Y:S02]  /*f3b0*/  ISETP.LT.OR P2, PT, R0.reuse, R235, P2 ;  /* 0x000000eb0000720c */ /* 0x040fe40001741670 */
        /* <DEDUP_REMOVED lines=29> */
[----:B------:R-:W-:Y:S01]  /*f590*/  FSEL R34, R46, -INF , !P0 ;  /* 0xff8000002e227808 */ /* 0x000fe20004000000 */
[----:B------:R-:W-:Y:S01]  /*f5a0*/  IMAD.MOV.U32 R46, RZ, RZ, R243 ;  /* 0x000000ffff2e7224 */ /* 0x000fe200078e00f3 */
        /* <DEDUP_REMOVED lines=14> */
[----:B------:R-:W-:Y:S01]  /*f690*/  FSEL R43, R7, -INF , !P2 ;  /* 0xff800000072b7808 */ /* 0x000fe20005000000 */
[----:B------:R-:W-:Y:S01]  /*f6a0*/  IMAD.MOV.U32 R7, RZ, RZ, R6 ;  /* 0x000000ffff077224 */ /* 0x000fe200078e0006 */
        /* <DEDUP_REMOVED lines=23> */
[----:B------:R-:W-:Y:S01]  /*f820*/  MOV R8, R4 ;  /* 0x0000000400087202 */ /* 0x000fe20000000f00 */
[----:B------:R-:W-:Y:S01]  /*f830*/  IMAD.MOV.U32 R4, RZ, RZ, R242 ;  /* 0x000000ffff047224 */ /* 0x000fe200078e00f2 */
[----:B------:R-:W-:Y:S02]  /*f840*/  FSEL R28, R207, -INF , !P6 ;  /* 0xff800000cf1c7808 */ /* 0x000fe40007000000 */
[----:B------:R-:W-:-:S02]  /*f850*/  FSEL R242, R61, -INF , !P4 ;  /* 0xff8000003df27808 */ /* 0x000fc40006000000 */
[----:B------:R-:W-:Y:S02]  /*f860*/  FSEL R6, R63, -INF , !P0 ;  /* 0xff8000003f067808 */ /* 0x000fe40004000000 */
[----:B------:R-:W-:Y:S02]  /*f870*/  FSEL R21, R48, -INF , !P3 ;  /* 0xff80000030157808 */ /* 0x000fe40005800000 */
[C---:B------:R-:W-:Y:S01]  /*f880*/  ISETP.GE.AND P0, PT, R2.reuse, R240, PT ;  /* 0x000000f00200720c */ /* 0x040fe20003f06270 */
[----:B------:R-:W-:Y:S01]  /*f890*/  IMAD.MOV.U32 R48, RZ, RZ, R6 ;  /* 0x000000ffff307224 */ /* 0x000fe200078e0006 */
[C---:B------:R-:W-:Y:S01]  /*f8a0*/  ISETP.GE.AND P6, PT, R2.reuse, R239, PT ;  /* 0x000000ef0200720c */ /* 0x040fe20003fc6270 */
[----:B------:R-:W-:Y:S01]  /*f8b0*/  IMAD.MOV.U32 R6, RZ, RZ, R241 ;  /* 0x000000ffff067224 */ /* 0x000fe200078e00f1 */
        /* <DEDUP_REMOVED lines=21> */
[C---:B------:R-:W-:Y:S02]  /*fa10*/  ISETP.GE.AND P1, PT, R2.reuse, R237, PT ;  /* 0x000000ed0200720c */ /* 0x040fe40003f26270 */
[----:B------:R-:W-:Y:S02]  /*fa20*/  FSEL R63, R139, -INF , !P3 ;  /* 0xff8000008b3f7808 */ /* 0x000fe40005800000 */
[C---:B------:R-:W-:Y:S02]  /*fa30*/  ISETP.LT.OR P1, PT, R2.reuse, R232, P1 ;  /* 0x000000e80200720c */ /* 0x040fe40000f21670 */
[----:B------:R-:W-:Y:S02]  /*fa40*/  ISETP.GE.AND P3, PT, R2, R238, PT ;  /* 0x000000ee0200720c */ /* 0x000fe40003f66270 */
[----:B------:R-:W-:-:S02]  /*fa50*/  FSEL R136, R59, -INF , !P1 ;  /* 0xff8000003b887808 */ /* 0x000fc40004800000 */
[----:B------:R-:W2:Y:S01]  /*fa60*/  LDL.LU R59, [R1+0x34] ;  /* 0x00003400013b7983 */ /* 0x000ea20000300800 */
[----:B------:R-:W-:Y:S02]  /*fa70*/  ISETP.LT.OR P3, PT, R2, R234, P3 ;  /* 0x000000ea0200720c */ /* 0x000fe40001f61670 */
[----:B------:R-:W-:Y:S02]  /*fa80*/  MOV R10, R231 ;  /* 0x000000e7000a7202 */ /* 0x000fe40000000f00 */
[----:B------:R-:W-:Y:S02]  /*fa90*/  FSEL R207, R57, -INF , !P3 ;  /* 0xff80000039cf7808 */ /* 0x000fe40005800000 */
[----:B------:R-:W-:Y:S01]  /*faa0*/  MOV R57, R6 ;  /* 0x0000000600397202 */ /* 0x000fe20000000f00 */
[----:B------:R-:W-:Y:S01]  /*fab0*/  IMAD.MOV.U32 R6, RZ, RZ, R5 ;  /* 0x000000ffff067224 */ /* 0x000fe200078e0005 */
[----:B------:R-:W-:Y:S01]  /*fac0*/  FSEL R23, R51, -INF , !P6 ;  /* 0xff80000033177808 */ /* 0x000fe20007000000 */
[----:B------:R-:W-:Y:S01]  /*fad0*/  IMAD.MOV.U32 R5, RZ, RZ, R3 ;  /* 0x000000ffff057224 */ /* 0x000fe200078e0003 */
[----:B------:R-:W-:-:S02]  /*fae0*/  FMNMX.FTZ R3, R57, R22, !PT ;  /* 0x0000001639037209 */ /* 0x000fc40007810000 */
[----:B------:R-:W-:Y:S02]  /*faf0*/  FSEL R231, R137, -INF , !P4 ;  /* 0xff80000089e77808 */ /* 0x000fe40006000000 */
[C---:B------:R-:W-:Y:S02]  /*fb00*/  ISETP.GE.AND P6, PT, R2.reuse, R240, PT ;  /* 0x000000f00200720c */ /* 0x040fe40003fc6270 */
[C---:B------:R-:W-:Y:S02]  /*fb10*/  ISETP.GE.AND P4, PT, R2.reuse, R239, PT ;  /* 0x000000ef0200720c */ /* 0x040fe40003f86270 */
[----:B------:R-:W-:Y:S02]  /*fb20*/  FMNMX.FTZ R3, R33, R3, !PT ;  /* 0x0000000321037209 */ /* 0x000fe40007810000 */
[C---:B------:R-:W-:Y:S02]  /*fb30*/  ISETP.LT.OR P6, PT, R2.reuse, R236, P6 ;  /* 0x000000ec0200720c */ /* 0x040fe400037c1670 */
[----:B------:R-:W-:-:S02]  /*fb40*/  ISETP.LT.OR P4, PT, R2, R235, P4 ;  /* 0x000000eb0200720c */ /* 0x000fc40002781670 */
[----:B------:R-:W-:Y:S02]  /*fb50*/  IADD3 R2, R0, 0x28, RZ ;  /* 0x0000002800027810 */ /* 0x000fe40007ffe0ff */
[----:B------:R-:W-:Y:S02]  /*fb60*/  FMNMX.FTZ R3, R31, R3, !PT ;  /* 0x000000031f037209 */ /* 0x000fe40007810000 */
[----:B------:R-:W-:Y:S02]  /*fb70*/  FSEL R20, R54, -INF , !P5 ;  /* 0xff80000036147808 */ /* 0x000fe40006800000 */
[----:B------:R-:W-:Y:S02]  /*fb80*/  FSEL R241, R56, -INF , !P2 ;  /* 0xff80000038f17808 */ /* 0x000fe40005000000 */
[----:B------:R-:W-:Y:S01]  /*fb90*/  FSEL R52, R58, -INF , !P0 ;  /* 0xff8000003a347808 */ /* 0x000fe20004000000 */
[----:B------:R-:W-:Y:S01]  /*fba0*/  IMAD.MOV.U32 R137, RZ, RZ, R5 ;  /* 0x000000ffff897224 */ /* 0x000fe200078e0005 */
[----:B------:R-:W-:Y:S01]  /*fbb0*/  FSEL R14, R53, -INF , !P6 ;  /* 0xff800000350e7808 */ /* 0x000fe20007000000 */
[----:B------:R-:W-:Y:S01]  /*fbc0*/  IMAD.MOV.U32 R53, RZ, RZ, R10 ;  /* 0x000000ffff357224 */ /* 0x000fe200078e000a */
[C---:B------:R-:W-:Y:S01]  /*fbd0*/  ISETP.GE.AND P5, PT, R2.reuse, R240, PT ;  /* 0x000000f00200720c */ /* 0x040fe20003fa6270 */
[----:B------:R-:W-:Y:S01]  /*fbe0*/  IMAD.MOV.U32 R56, RZ, RZ, R8 ;  /* 0x000000ffff387224 */ /* 0x000fe200078e0008 */
[----:B------:R-:W-:-:S02]  /*fbf0*/  ISETP.GE.AND P2, PT, R2, R239, PT ;  /* 0x000000ef0200720c */ /* 0x000fc40003f46270 */
[C---:B------:R-:W-:Y:S02]  /*fc00*/  ISETP.GE.AND P0, PT, R2.reuse, R238, PT ;  /* 0x000000ee0200720c */ /* 0x040fe40003f06270 */
[C---:B------:R-:W-:Y:S02]  /*fc10*/  ISETP.GE.AND P6, PT, R2.reuse, R237, PT ;  /* 0x000000ed0200720c */ /* 0x040fe40003fc6270 */
[----:B------:R-:W-:Y:S02]  /*fc20*/  FMNMX.FTZ R3, R29, R3, !PT ;  /* 0x000000031d037209 */ /* 0x000fe40007810000 */
[C---:B------:R-:W-:Y:S02]  /*fc30*/  ISETP.LT.OR P5, PT, R2.reuse, R236, P5 ;  /* 0x000000ec0200720c */ /* 0x040fe40002fa1670 */
[C---:B------:R-:W-:Y:S02]  /*fc40*/  ISETP.LT.OR P2, PT, R2.reuse, R235, P2 ;  /* 0x000000eb0200720c */ /* 0x040fe40001741670 */
[----:B------:R-:W-:-:S02]  /*fc50*/  ISETP.LT.OR P0, PT, R2, R234, P0 ;  /* 0x000000ea0200720c */ /* 0x000fc40000701670 */
[----:B------:R-:W-:Y:S02]  /*fc60*/  ISETP.LT.OR P6, PT, R2, R232, P6 ;  /* 0x000000e80200720c */ /* 0x000fe400037c1670 */
[----:B------:R-:W-:Y:S02]  /*fc70*/  FMNMX.FTZ R3, R26, R3, !PT ;  /* 0x000000031a037209 */ /* 0x000fe40007810000 */
[----:B------:R-:W-:Y:S02]  /*fc80*/  IADD3 R2, R0, 0x29, RZ ;  /* 0x0000002900027810 */ /* 0x000fe40007ffe0ff */
[----:B------:R-:W-:Y:S01]  /*fc90*/  FSEL R18, R55, -INF , !P4 ;  /* 0xff80000037127808 */ /* 0x000fe20006000000 */
[----:B------:R-:W-:Y:S01]  /*fca0*/  IMAD.MOV.U32 R55, RZ, RZ, R9 ;  /* 0x000000ffff377224 */ /* 0x000fe200078e0009 */
[----:B------:R-:W-:Y:S02]  /*fcb0*/  FSEL R13, R132, -INF , !P5 ;  /* 0xff800000840d7808 */ /* 0x000fe40006800000 */
[----:B------:R-:W-:-:S02]  /*fcc0*/  FMNMX.FTZ R3, R24, R3, !PT ;  /* 0x0000000318037209 */ /* 0x000fc40007810000 */
[C---:B------:R-:W-:Y:S02]  /*fcd0*/  ISETP.GE.AND P4, PT, R2.reuse, R240, PT ;  /* 0x000000f00200720c */ /* 0x040fe40003f86270 */
[C---:B------:R-:W-:Y:S02]  /*fce0*/  ISETP.GE.AND P1, PT, R2.reuse, R239, PT ;  /* 0x000000ef0200720c */ /* 0x040fe40003f26270 */
[C---:B------:R-:W-:Y:S02]  /*fcf0*/  ISETP.GE.AND P3, PT, R2.reuse, R238, PT ;  /* 0x000000ee0200720c */ /* 0x040fe40003f66270 */
[C---:B------:R-:W-:Y:S02]  /*fd00*/  ISETP.GE.AND P5, PT, R2.reuse, R237, PT ;  /* 0x000000ed0200720c */ /* 0x040fe40003fa6270 */
[----:B------:R-:W-:Y:S02]  /*fd10*/  FMNMX.FTZ R3, R21, R3, !PT ;  /* 0x0000000315037209 */ /* 0x000fe40007810000 */
[----:B------:R-:W-:-:S02]  /*fd20*/  ISETP.LT.OR P4, PT, R2, R236, P4 ;  /* 0x000000ec0200720c */ /* 0x000fc40002781670 */
[C---:B------:R-:W-:Y:S02]  /*fd30*/  ISETP.LT.OR P1, PT, R2.reuse, R235, P1 ;  /* 0x000000eb0200720c */ /* 0x040fe40000f21670 */
[C---:B------:R-:W-:Y:S02]  /*fd40*/  ISETP.LT.OR P3, PT, R2.reuse, R234, P3 ;  /* 0x000000ea0200720c */ /* 0x040fe40001f61670 */
[----:B------:R-:W-:Y:S02]  /*fd50*/  ISETP.LT.OR P5, PT, R2, R232, P5 ;  /* 0x000000e80200720c */ /* 0x000fe40002fa1670 */
[----:B------:R-:W-:Y:S02]  /*fd60*/  IADD3 R2, R0, 0x30, RZ ;  /* 0x0000003000027810 */ /* 0x000fe40007ffe0ff */
[----:B------:R-:W-:Y:S02]  /*fd70*/  FMNMX.FTZ R3, R19, R3, !PT ;  /* 0x0000000313037209 */ /* 0x000fe40007810000 */
        /* <DEDUP_REMOVED lines=8> */
[----:B------:R-:W-:Y:S02]  /*fe00*/  FMNMX.FTZ R3, R17, R3, !PT ;  /* 0x0000000311037209 */ /* 0x000fe40007810000 */
[C---:B------:R-:W-:Y:S02]  /*fe10*/  ISETP.LT.OR P1, PT, R2.reuse, R236, P1 ;  /* 0x000000ec0200720c */ /* 0x040fe40000f21670 */
[C---:B------:R-:W-:Y:S02]  /*fe20*/  ISETP.LT.OR P2, PT, R2.reuse, R235, P2 ;  /* 0x000000eb0200720c */ /* 0x040fe40001741670 */
[C---:B------:R-:W-:Y:S02]  /*fe30*/  ISETP.LT.OR P0, PT, R2.reuse, R234, P0 ;  /* 0x000000ea0200720c */ /* 0x040fe40000701670 */
[----:B------:R-:W-:-:S02]  /*fe40*/  ISETP.LT.OR P4, PT, R2, R232, P4 ;  /* 0x000000e80200720c */ /* 0x000fc40002781670 */
[----:B------:R-:W-:Y:S02]  /*fe50*/  IADD3 R2, R0, 0x31, RZ ;  /* 0x0000003100027810 */ /* 0x000fe40007ffe0ff */
[----:B------:R-:W-:Y:S02]  /*fe60*/  FMNMX.FTZ R5, R14, R3, !PT ;  /* 0x000000030e057209 */ /* 0x000fe40007810000 */
[----:B------:R-:W-:Y:S02]  /*fe70*/  FSEL R205, R6, -INF , !P3 ;  /* 0xff80000006cd7808 */ /* 0x000fe40005800000 */
[----:B------:R-:W-:Y:S02]  /*fe80*/  MOV R45, R4 ;  /* 0x00000004002d7202 */ /* 0x000fe40000000f00 */
[----:B------:R-:W-:Y:S02]  /*fe90*/  ISETP.GE.AND P3, PT, R2, R240, PT ;  /* 0x000000f00200720c */ /* 0x000fe40003f66270 */
[----:B------:R-:W-:-:S02]  /*fea0*/  IADD3 R4, R0, 0x38, RZ ;  /* 0x0000003800047810 */ /* 0x000fc40007ffe0ff */
[----:B------:R-:W-:Y:S02]  /*feb0*/  IADD3 R3, R0, 0x39, RZ ;  /* 0x0000003900037810 */ /* 0x000fe40007ffe0ff */
[----:B------:R-:W-:Y:S02]  /*fec0*/  FMNMX.FTZ R0, R13, R5, !PT ;  /* 0x000000050d007209 */ /* 0x000fe40007810000 */
[----:B------:R-:W-:Y:S02]  /*fed0*/  ISETP.LT.OR P3, PT, R2, R236, P3 ;  /* 0x000000ec0200720c */ /* 0x000fe40001f61670 */
[----:B------:R-:W-:Y:S02]  /*fee0*/  FSEL R10, R208, -INF , !P1 ;  /* 0xff800000d00a7808 */ /* 0x000fe40004800000 */
[----:B------:R-:W-:Y:S02]  /*fef0*/  ISETP.GE.AND P1, PT, R4, R240, PT ;  /* 0x000000f00400720c */ /* 0x000fe40003f26270 */
[----:B------:R-:W-:-:S02]  /*ff00*/  FMNMX.FTZ R0, R11, R0, !PT ;  /* 0x000000000b007209 */ /* 0x000fc40007810000 */
[----:B------:R-:W-:Y:S02]  /*ff10*/  FSEL R9, R209, -INF , !P3 ;  /* 0xff800000d1097808 */ /* 0x000fe40005800000 */
[C---:B------:R-:W-:Y:S02]  /*ff20*/  ISETP.GE.AND P3, PT, R3.reuse, R240, PT ;  /* 0x000000f00300720c */ /* 0x040fe40003f66270 */
[----:B------:R-:W-:Y:S02]  /*ff30*/  ISETP.LT.OR P1, PT, R4, R236, P1 ;  /* 0x000000ec0400720c */ /* 0x000fe40000f21670 */
[----:B------:R-:W-:Y:S02]  /*ff40*/  FMNMX.FTZ R0, R10, R0, !PT ;  /* 0x000000000a007209 */ /* 0x000fe40007810000 */
[----:B------:R-:W-:Y:S02]  /*ff50*/  ISETP.LT.OR P3, PT, R3, R236, P3 ;  /* 0x000000ec0300720c */ /* 0x000fe40001f61670 */
[----:B------:R-:W-:-:S02]  /*ff60*/  FSEL R8, R64, -INF , !P1 ;  /* 0xff80000040087808 */ /* 0x000fc40004800000 */
[----:B------:R-:W-:Y:S02]  /*ff70*/  FMNMX.FTZ R0, R9, R0, !PT ;  /* 0x0000000009007209 */ /* 0x000fe40007810000 */
[----:B------:R-:W-:Y:S02]  /*ff80*/  FSEL R7, R65, -INF , !P3 ;  /* 0xff80000041077808 */ /* 0x000fe40005800000 */
[----:B------:R-:W-:Y:S02]  /*ff90*/  FMNMX.FTZ R0, R8, R0, !PT ;  /* 0x0000000008007209 */ /* 0x000fe40007810000 */
[----:B------:R-:W-:Y:S02]  /*ffa0*/  FSEL R204, R244, -INF , !P0 ;  /* 0xff800000f4cc7808 */ /* 0x000fe40004000000 */
[----:B------:R-:W-:Y:S02]  /*ffb0*/  ISETP.GE.AND P0, PT, R4, R239, PT ;  /* 0x000000ef0400720c */ /* 0x000fe40003f06270 */
[----:B------:R-:W-:-:S02]  /*ffc0*/  FSEL R12, R210, -INF , !P2 ;  /* 0xff800000d20c7808 */ /* 0x000fc40005000000 */
[C---:B------:R-:W-:Y:S02]  /*ffd0*/  ISETP.GE.AND P1, PT, R2.reuse, R239, PT ;  /* 0x000000ef0200720c */ /* 0x040fe40003f26270 */
[C---:B------:R-:W-:Y:S02]  /*ffe0*/  ISETP.GE.AND P2, PT, R2.reuse, R238, PT ;  /* 0x000000ee0200720c */ /* 0x040fe40003f46270 */
[----:B------:R-:W-:Y:S02]  /*fff0*/  ISETP.GE.AND P3, PT, R2, R237, PT ;  /* 0x000000ed0200720c */ /* 0x000fe40003f66270 */
[----:B------:R-:W-:Y:S02]  /*10000*/  FMNMX.FTZ R0, R7, R0, !PT ;  /* 0x0000000007007209 */ /* 0x000fe40007810000 */
[-C--:B------:R-:W-:Y:S02]  /*10010*/  ISETP.LT.OR P0, PT, R4, R235.reuse, P0 ;  /* 0x000000eb0400720c */ /* 0x080fe40000701670 */
[----:B------:R-:W-:-:S02]  /*10020*/  ISETP.LT.OR P1, PT, R2, R235, P1 ;  /* 0x000000eb0200720c */ /* 0x000fc40000f21670 */
[C---:B------:R-:W-:Y:S02]  /*10030*/  ISETP.LT.OR P2, PT, R2.reuse, R234, P2 ;  /* 0x000000ea0200720c */ /* 0x040fe40001741670 */
[----:B------:R-:W-:Y:S02]  /*10040*/  ISETP.LT.OR P3, PT, R2, R232, P3 ;  /* 0x000000e80200720c */ /* 0x000fe40001f61670 */
[----:B------:R-:W1:Y:S01]  /*10050*/  SHFL.BFLY PT, R2, R0, 0x2, 0x1f ;  /* 0x0c401f0000027f89 */ /* 0x000e6200000e0000 */
[----:B------:R-:W-:Y:S02]  /*10060*/  FSEL R5, R66, -INF , !P0 ;  /* 0xff80000042057808 */ /* 0x000fe40004000000 */
[----:B------:R-:W-:Y:S02]  /*10070*/  ISETP.GE.AND P0, PT, R3, R239, PT ;  /* 0x000000ef0300720c */ /* 0x000fe40003f06270 */
[----:B------:R-:W-:Y:S02]  /*10080*/  FSEL R6, R211, -INF , !P1 ;  /* 0xff800000d3067808 */ /* 0x000fe40004800000 */
[----:B------:R-:W-:-:S02]  /*10090*/  FSEL R139, R245, -INF , !P2 ;  /* 0xff800000f58b7808 */ /* 0x000fc40005000000 */
[C---:B------:R-:W-:Y:S02]  /*100a0*/  ISETP.GE.AND P1, PT, R4.reuse, R238, PT ;  /* 0x000000ee0400720c */ /* 0x040fe40003f26270 */
[C---:B------:R-:W-:Y:S02]  /*100b0*/  ISETP.GE.AND P2, PT, R4.reuse, R237, PT ;  /* 0x000000ed0400720c */ /* 0x040fe40003f46270 */
[----:B------:R-:W-:Y:S02]  /*100c0*/  ISETP.LT.OR P0, PT, R3, R235, P0 ;  /* 0x000000eb0300720c */ /* 0x000fe40000701670 */
[C---:B------:R-:W-:Y:S02]  /*100d0*/  ISETP.LT.OR P1, PT, R4.reuse, R234, P1 ;  /* 0x000000ea0400720c */ /* 0x040fe40000f21670 */
[----:B------:R-:W-:Y:S02]  /*100e0*/  ISETP.LT.OR P2, PT, R4, R232, P2 ;  /* 0x000000e80400720c */ /* 0x000fe40001741670 */
[----:B------:R-:W-:-:S02]  /*100f0*/  FSEL R4, R67, -INF , !P0 ;  /* 0xff80000043047808 */ /* 0x000fc40004000000 */
[----:B------:R-:W-:Y:S01]  /*10100*/  ISETP.GE.AND P0, PT, R3, R238, PT ;  /* 0x000000ee0300720c */ /* 0x000fe20003f06270 */
[----:B------:R-:W-:-:S03]  /*10110*/  IMAD.MOV.U32 R133, RZ, RZ, R52 ;  /* 0x000000ffff857224 */ /* 0x000fc600078e0034 */
[----:B------:R-:W-:Y:S01]  /*10120*/  ISETP.LT.OR P0, PT, R3, R234, P0 ;  /* 0x000000ea0300720c */ /* 0x000fe20000701670 */
[----:B------:R-:W-:Y:S02]  /*10130*/  IMAD.MOV.U32 R208, RZ, RZ, R53 ;  /* 0x000000ffffd07224 */ /* 0x000fe400078e0035 */
[----:B------:R-:W-:Y:S01]  /*10140*/  IMAD.MOV.U32 R53, RZ, RZ, R63 ;  /* 0x000000ffff357224 */ /* 0x000fe200078e003f */
[----:B------:R-:W-:Y:S01]  /*10150*/  FSEL R63, R249, -INF , !P0 ;  /* 0xff800000f93f7808 */ /* 0x000fe20004000000 */
[----:B------:R-:W-:Y:S02]  /*10160*/  IMAD.MOV.U32 R249, RZ, RZ, R133 ;  /* 0x000000fffff97224 */ /* 0x000fe400078e0085 */
[----:B------:R-:W-:Y:S02]  /*10170*/  IMAD.MOV.U32 R133, RZ, RZ, R137 ;  /* 0x000000ffff857224 */ /* 0x000fe400078e0089 */
[----:B------:R-:W3:Y:S01]  /*10180*/  LDL.LU R137, [R1+0x30] ;  /* 0x0000300001897983 */ /* 0x000ee20000300800 */
[----:B-1----:R-:W-:-:S05]  /*10190*/  FMNMX.FTZ R0, R0, R2, !PT ;  /* 0x0000000200007209 */ /* 0x002fca0007810000 */
[----:B------:R-:W1:Y:S01]  /*101a0*/  SHFL.BFLY PT, R2, R0, 0x1, 0x1f ;  /* 0x0c201f0000027f89 */ /* 0x000e6200000e0000 */
[----:B--2---:R-:W-:-:S04]  /*101b0*/  FMNMX.FTZ R134, R59, R27, !PT ;  /* 0x0000001b3b867209 */ /* 0x004fc80007810000 */
        /* <DEDUP_REMOVED lines=14> */
[----:B------:R-:W-:Y:S02]  /*102a0*/  FMNMX.FTZ R134, R4, R134, !PT ;  /* 0x0000008604867209 */ /* 0x000fe40007810000 */
[----:B-1----:R-:W-:-:S03]  /*102b0*/  FMNMX.FTZ R135, R0, R2, !PT ;  /* 0x0000000200877209 */ /* 0x002fc60007810000 */
[----:B------:R-:W1:Y:S01]  /*102c0*/  SHFL.BFLY PT, R2, R134, 0x2, 0x1f ;  /* 0x0c401f0086027f89 */ /* 0x000e6200000e0000 */
[----:B------:R-:W-:Y:S01]  /*102d0*/  FSEL R138, R248, -INF , !P1 ;  /* 0xff800000f88a7808 */ /* 0x000fe20004800000 */
[C---:B------:R-:W-:Y:S01]  /*102e0*/  FMUL.FTZ R0, R135.reuse, c[0x0][0x23c] ;  /* 0x00008f0087007a20 */ /* 0x040fe20000410000 */
[----:B------:R-:W-:-:S04]  /*102f0*/  FSETP.NEU.FTZ.AND P1, PT, R135, -INF , PT ;  /* 0xff8000008700780b */ /* 0x000fc80003f3d000 */
[----:B------:R-:W-:-:S05]  /*10300*/  FSEL R0, R0, RZ, P1 ;  /* 0x000000ff00007208 */ /* 0x000fca0000800000 */
[--C-:B------:R-:W-:Y:S02]  /*10310*/  FFMA.FTZ R22, R22, c[0x0][0x23c], -R0.reuse ;  /* 0x00008f0016167a23 */ /* 0x100fe40000010800 */
[--C-:B------:R-:W-:Y:S02]  /*10320*/  FFMA.FTZ R33, R33, c[0x0][0x23c], -R0.reuse ;  /* 0x00008f0021217a23 */ /* 0x100fe40000010800 */
[--C-:B------:R-:W-:Y:S02]  /*10330*/  FFMA.FTZ R31, R31, c[0x0][0x23c], -R0.reuse ;  /* 0x00008f001f1f7a23 */ /* 0x100fe40000010800 */
[--C-:B------:R-:W-:Y:S02]  /*10340*/  FFMA.FTZ R29, R29, c[0x0][0x23c], -R0.reuse ;  /* 0x00008f001d1d7a23 */ /* 0x100fe40000010800 */
[--C-:B------:R-:W-:Y:S01]  /*10350*/  FFMA.FTZ R26, R26, c[0x0][0x23c], -R0.reuse ;  /* 0x00008f001a1a7a23 */ /* 0x100fe20000010800 */
[----:B-1----:R-:W-:Y:S01]  /*10360*/  FMNMX.FTZ R134, R134, R2, !PT ;  /* 0x0000000286867209 */ /* 0x002fe20007810000 */
[----:B------:R-:W-:-:S02]  /*10370*/  FFMA.FTZ R24, R24, c[0x0][0x23c], -R0 ;  /* 0x00008f0018187a23 */ /* 0x000fc40000010800 */
[--C-:B------:R-:W-:Y:S02]  /*10380*/  FFMA.FTZ R51, R21, c[0x0][0x23c], -R0.reuse ;  /* 0x00008f0015337a23 */ /* 0x100fe40000010800 */
        /* <DEDUP_REMOVED lines=8> */
[----:B------:R-:W-:Y:S02]  /*10410*/  FFMA.FTZ R47, R7, c[0x0][0x23c], -R0 ;  /* 0x00008f00072f7a23 */ /* 0x000fe40000010800 */
[----:B------:R-:W1:Y:S01]  /*10420*/  SHFL.BFLY PT, R0, R134, 0x1, 0x1f ;  /* 0x0c201f0086007f89 */ /* 0x000e6200000e0000 */
[----:B------:R-:W-:Y:S02]  /*10430*/  FSEL R44, R135, RZ, P1 ;  /* 0x000000ff872c7208 */ /* 0x000fe40000800000 */
[----:B------:R-:W-:-:S04]  /*10440*/  ISETP.GE.AND P1, PT, R3, R237, PT ;  /* 0x000000ed0300720c */ /* 0x000fc80003f26270 */
[----:B------:R-:W-:Y:S02]  /*10450*/  ISETP.LT.OR P1, PT, R3, R232, P1 ;  /* 0x000000e80300720c */ /* 0x000fe40000f21670 */
[----:B-1----:R-:W-:Y:S02]  /*10460*/  FMNMX.FTZ R134, R134, R0, !PT ;  /* 0x0000000086867209 */ /* 0x002fe40007810000 */
[----:B------:R-:W-:-:S04]  /*10470*/  FMNMX.FTZ R0, R46, R36, !PT ;  /* 0x000000242e007209 */ /* 0x000fc80007810000 */
[----:B------:R-:W-:-:S04]  /*10480*/  FMNMX.FTZ R0, R37, R0, !PT ;  /* 0x0000000025007209 */ /* 0x000fc80007810000 */
[----:B------:R-:W-:Y:S01]  /*10490*/  FMNMX.FTZ R0, R39, R0, !PT ;  /* 0x0000000027007209 */ /* 0x000fe20007810000 */
[C---:B------:R-:W-:Y:S01]  /*104a0*/  FMUL.FTZ R2, R134.reuse, c[0x0][0x23c] ;  /* 0x00008f0086027a20 */ /* 0x040fe20000410000 */
[----:B------:R-:W-:Y:S02]  /*104b0*/  FSETP.NEU.FTZ.AND P0, PT, R134, -INF , PT ;  /* 0xff8000008600780b */ /* 0x000fe40003f1d000 */
[----:B------:R-:W-:-:S04]  /*104c0*/  FMNMX.FTZ R0, R40, R0, !PT ;  /* 0x0000000028007209 */ /* 0x000fc80007810000 */
[----:B------:R-:W-:Y:S02]  /*104d0*/  FMNMX.FTZ R3, R243, R0, !PT ;  /* 0x00000000f3037209 */ /* 0x000fe40007810000 */
[----:B------:R-:W-:-:S05]  /*104e0*/  FSEL R0, R2, RZ, P0 ;  /* 0x000000ff02007208 */ /* 0x000fca0000000000 */
[----:B------:R-:W-:Y:S02]  /*104f0*/  FFMA.FTZ R9, R34, c[0x0][0x23c], -R0 ;  /* 0x00008f0022097a23 */ /* 0x000fe40000010800 */
[----:B------:R-:W-:Y:S02]  /*10500*/  IMAD.MOV.U32 R34, RZ, RZ, R60 ;  /* 0x000000ffff227224 */ /* 0x000fe400078e003c */
[----:B------:R-:W2:Y:S01]  /*10510*/  LDL.LU R60, [R1+0x3c] ;  /* 0x00003c00013c7983 */ /* 0x000ea20000300800 */
[--C-:B------:R-:W-:Y:S02]  /*10520*/  FFMA.FTZ R21, R30, c[0x0][0x23c], -R0.reuse ;  /* 0x00008f001e157a23 */ /* 0x100fe40000010800 */
[----:B------:R-:W-:Y:S02]  /*10530*/  FFMA.FTZ R30, R6, c[0x0][0x23c], -R0 ;  /* 0x00008f00061e7a23 */ /* 0x000fe40000010800 */
[----:B------:R-:W-:Y:S02]  /*10540*/  IMAD.MOV.U32 R6, RZ, RZ, R61 ;  /* 0x000000ffff067224 */ /* 0x000fe400078e003d */
[----:B------:R1:W-:Y:S02]  /*10550*/  MUFU.EX2 R61, R33 ;  /* 0x00000021003d7308 */ /* 0x0003e40000000800 */
[----:B-1----:R-:W4:Y:S01]  /*10560*/  LDL.LU R33, [R1+0x40] ;  /* 0x0000400001217983 */ /* 0x002f220000300800 */
[----:B------:R-:W-:Y:S01]  /*10570*/  FADD.FTZ R7, R57, -R44 ;  /* 0x8000002c39077221 */ /* 0x000fe20000010000 */
[----:B------:R-:W-:Y:S01]  /*10580*/  FMNMX.FTZ R3, R242, R3, !PT ;  /* 0x00000003f2037209 */ /* 0x000fe20007810000 */
[----:B------:R-:W-:Y:S01]  /*10590*/  IMAD.MOV.U32 R57, RZ, RZ, R55 ;  /* 0x000000ffff397224 */ /* 0x000fe200078e0037 */
[----:B------:R-:W-:Y:S01]  /*105a0*/  MOV R132, R48 ;  /* 0x0000003000847202 */ /* 0x000fe20000000f00 */
[----:B------:R-:W-:Y:S01]  /*105b0*/  FMUL.FTZ R2, R7, c[0x0][0x23c] ;  /* 0x00008f0007027a20 */ /* 0x000fe20000410000 */
[----:B------:R-:W-:Y:S01]  /*105c0*/  FMNMX.FTZ R3, R50, R3, !PT ;  /* 0x0000000332037209 */ /* 0x000fe20007810000 */
        /* <DEDUP_REMOVED lines=10> */
[--C-:B------:R-:W-:Y:S02]  /*10670*/  FFMA.FTZ R12, R12, c[0x0][0x23c], -R0.reuse ;  /* 0x00008f000c0c7a23 */ /* 0x100fe40000010800 */
[--C-:B------:R-:W-:Y:S02]  /*10680*/  FFMA.FTZ R14, R5, c[0x0][0x23c], -R0.reuse ;  /* 0x00008f00050e7a23 */ /* 0x100fe40000010800 */
[----:B------:R-:W-:Y:S01]  /*10690*/  FFMA.FTZ R13, R4, c[0x0][0x23c], -R0 ;  /* 0x00008f00040d7a23 */ /* 0x000fe20000010800 */
[----:B---3--:R-:W-:-:S02]  /*106a0*/  FMNMX.FTZ R0, R137, R38, !PT ;  /* 0x0000002689007209 */ /* 0x008fc40007810000 */
[----:B------:R-:W-:Y:S02]  /*106b0*/  FMNMX.FTZ R3, R231, R3, !PT ;  /* 0x00000003e7037209 */ /* 0x000fe40007810000 */
[----:B------:R-:W-:Y:S02]  /*106c0*/  FMNMX.FTZ R0, R42, R0, !PT ;  /* 0x000000002a007209 */ /* 0x000fe40007810000 */
[----:B------:R-:W-:Y:S02]  /*106d0*/  FMNMX.FTZ R3, R241, R3, !PT ;  /* 0x00000003f1037209 */ /* 0x000fe40007810000 */
[----:B------:R-:W-:Y:S02]  /*106e0*/  FMNMX.FTZ R0, R41, R0, !PT ;  /* 0x0000000029007209 */ /* 0x000fe40007810000 */
[----:B------:R-:W-:Y:S01]  /*106f0*/  FMNMX.FTZ R3, R207, R3, !PT ;  /* 0x00000003cf037209 */ /* 0x000fe20007810000 */
[----:B------:R-:W1:Y:S01]  /*10700*/  MUFU.EX2 R2, R2 ;  /* 0x0000000200027308 */ /* 0x000e620000000800 */
[----:B------:R-:W-:Y:S01]  /*10710*/  FMNMX.FTZ R0, R43, R0, !PT ;  /* 0x000000002b007209 */ /* 0x000fe20007810000 */
[----:B------:R-:W-:Y:S01]  /*10720*/  IMAD.MOV.U32 R23, RZ, RZ, R132 ;  /* 0x000000ffff177224 */ /* 0x000fe200078e0084 */
[----:B------:R-:W-:-:S02]  /*10730*/  FMNMX.FTZ R3, R206, R3, !PT ;  /* 0x00000003ce037209 */ /* 0x000fc40007810000 */
[----:B------:R-:W-:-:S03]  /*10740*/  FMNMX.FTZ R0, R252, R0, !PT ;  /* 0x00000000fc007209 */ /* 0x000fc60007810000 */
[----:B------:R3:W5:Y:S01]  /*10750*/  MUFU.EX2 R8, R22 ;  /* 0x0000001600087308 */ /* 0x0007620000000800 */
[----:B------:R-:W-:Y:S02]  /*10760*/  FMNMX.FTZ R3, R205, R3, !PT ;  /* 0x00000003cd037209 */ /* 0x000fe40007810000 */
[----:B------:R-:W-:Y:S02]  /*10770*/  FMNMX.FTZ R0, R23, R0, !PT ;  /* 0x0000000017007209 */ /* 0x000fe40007810000 */
[----:B------:R-:W-:Y:S01]  /*10780*/  FMNMX.FTZ R3, R204, R3, !PT ;  /* 0x00000003cc037209 */ /* 0x000fe20007810000 */
[----:B------:R-:W-:-:S03]  /*10790*/  IMAD.MOV.U32 R244, RZ, RZ, R136 ;  /* 0x000000fffff47224 */ /* 0x000fc600078e0088 */
[----:B------:R-:W-:Y:S02]  /*107a0*/  FMNMX.FTZ R3, R139, R3, !PT ;  /* 0x000000038b037209 */ /* 0x000fe40007810000 */
[----:B---3--:R-:W-:-:S04]  /*107b0*/  MOV R22, R57 ;  /* 0x0000003900167202 */ /* 0x008fc80000000f00 */
[----:B------:R-:W-:Y:S01]  /*107c0*/  FMNMX.FTZ R0, R22, R0, !PT ;  /* 0x0000000016007209 */ /* 0x000fe20007810000 */
[----:B-1----:R-:W-:Y:S01]  /*107d0*/  FMUL.FTZ R17, R97, R2 ;  /* 0x0000000261117220 */ /* 0x002fe20000410000 */
[----:B------:R-:W-:Y:S02]  /*107e0*/  MOV R136, R45 ;  /* 0x0000002d00887202 */ /* 0x000fe40000000f00 */
[----:B------:R-:W-:Y:S01]  /*107f0*/  FMNMX.FTZ R0, R53, R0, !PT ;  /* 0x0000000035007209 */ /* 0x000fe20007810000 */
[----:B------:R-:W-:Y:S01]  /*10800*/  IMAD.MOV.U32 R132, RZ, RZ, R56 ;  /* 0x000000ffff847224 */ /* 0x000fe200078e0038 */
[----:B------:R-:W-:Y:S01]  /*10810*/  FMNMX.FTZ R3, R138, R3, !PT ;  /* 0x000000038a037209 */ /* 0x000fe20007810000 */
[-C--:B------:R-:W-:Y:S02]  /*10820*/  FMUL.FTZ R16, R96, R2.reuse ;  /* 0x0000000260107220 */ /* 0x080fe40000410000 */
[-C--:B------:R-:W-:Y:S02]  /*10830*/  FMUL.FTZ R97, R113, R2.reuse ;  /* 0x0000000271617220 */ /* 0x080fe40000410000 */
[----:B-----5:R-:W-:-:S02]  /*10840*/  FFMA.FTZ R208, R208, R2, R8 ;  /* 0x00000002d0d07223 */ /* 0x020fc40000010008 */
        /* <DEDUP_REMOVED lines=25> */
[----:B------:R-:W-:Y:S02]  /*109e0*/  IMAD.MOV.U32 R113, RZ, RZ, R244 ;  /* 0x000000ffff717224 */ /* 0x000fe400078e00f4 */
[-C--:B------:R-:W-:Y:S02]  /*109f0*/  FMUL.FTZ R116, R116, R2.reuse ;  /* 0x0000000274747220 */ /* 0x080fe40000410000 */
[-C--:B------:R-:W-:Y:S02]  /*10a00*/  FMUL.FTZ R117, R117, R2.reuse ;  /* 0x0000000275757220 */ /* 0x080fe40000410000 */
[-C--:B------:R-:W-:Y:S02]  /*10a10*/  FMUL.FTZ R128, R128, R2.reuse ;  /* 0x0000000280807220 */ /* 0x080fe40000410000 */
[----:B------:R-:W-:Y:S01]  /*10a20*/  FMUL.FTZ R129, R129, R2 ;  /* 0x0000000281817220 */ /* 0x000fe20000410000 */
[----:B------:R-:W-:-:S02]  /*10a30*/  FMNMX.FTZ R2, R249, R0, !PT ;  /* 0x00000000f9027209 */ /* 0x000fc40007810000 */
[----:B------:R-:W-:Y:S02]  /*10a40*/  FMNMX.FTZ R0, R63, R3, !PT ;  /* 0x000000033f007209 */ /* 0x000fe40007810000 */
[----:B------:R-:W-:Y:S02]  /*10a50*/  FSEL R245, R133, -INF , !P6 ;  /* 0xff80000085f57808 */ /* 0x000fe40007000000 */
[----:B------:R-:W-:Y:S01]  /*10a60*/  FMNMX.FTZ R2, R113, R2, !PT ;  /* 0x0000000271027209 */ /* 0x000fe20007810000 */
[----:B------:R-:W1:Y:S01]  /*10a70*/  SHFL.BFLY PT, R4, R0, 0x2, 0x1f ;  /* 0x0c401f0000047f89 */ /* 0x000e6200000e0000 */
[----:B------:R-:W-:Y:S02]  /*10a80*/  FSEL R84, R132, -INF , !P5 ;  /* 0xff80000084547808 */ /* 0x000fe40006800000 */
[----:B------:R-:W-:Y:S02]  /*10a90*/  FMNMX.FTZ R2, R245, R2, !PT ;  /* 0x00000002f5027209 */ /* 0x000fe40007810000 */
[----:B------:R-:W-:-:S02]  /*10aa0*/  FSEL R246, R246, -INF , !P4 ;  /* 0xff800000f6f67808 */ /* 0x000fc40006000000 */
[----:B------:R-:W-:Y:S02]  /*10ab0*/  FMNMX.FTZ R2, R84, R2, !PT ;  /* 0x0000000254027209 */ /* 0x000fe40007810000 */
[----:B------:R-:W-:Y:S02]  /*10ac0*/  FSEL R3, R250, -INF , !P2 ;  /* 0xff800000fa037808 */ /* 0x000fe40005000000 */
[----:B------:R-:W-:Y:S02]  /*10ad0*/  FSEL R247, R247, -INF , !P3 ;  /* 0xff800000f7f77808 */ /* 0x000fe40005800000 */
[----:B------:R-:W-:Y:S02]  /*10ae0*/  FMNMX.FTZ R2, R246, R2, !PT ;  /* 0x00000002f6027209 */ /* 0x000fe40007810000 */
[----:B------:R-:W-:Y:S01]  /*10af0*/  FSEL R28, R251, -INF , !P1 ;  /* 0xff800000fb1c7808 */ /* 0x000fe20004800000 */
[----:B------:R-:W-:Y:S01]  /*10b00*/  IMAD.MOV.U32 R251, RZ, RZ, R3 ;  /* 0x000000fffffb7224 */ /* 0x000fe200078e0003 */
[----:B------:R-:W-:-:S04]  /*10b10*/  FMNMX.FTZ R2, R247, R2, !PT ;  /* 0x00000002f7027209 */ /* 0x000fc80007810000 */
[----:B------:R-:W-:-:S04]  /*10b20*/  FMNMX.FTZ R3, R251, R2, !PT ;  /* 0x00000002fb037209 */ /* 0x000fc80007810000 */
[----:B------:R-:W-:Y:S02]  /*10b30*/  FMNMX.FTZ R3, R28, R3, !PT ;  /* 0x000000031c037209 */ /* 0x000fe40007810000 */
[----:B-1----:R-:W-:-:S03]  /*10b40*/  FMNMX.FTZ R2, R0, R4, !PT ;  /* 0x0000000400027209 */ /* 0x002fc60007810000 */
[----:B------:R-:W1:Y:S04]  /*10b50*/  SHFL.BFLY PT, R4, R3, 0x2, 0x1f ;  /* 0x0c401f0003047f89 */ /* 0x000e6800000e0000 */
[----:B------:R-:W3:Y:S01]  /*10b60*/  SHFL.BFLY PT, R5, R2, 0x1, 0x1f ;  /* 0x0c201f0002057f89 */ /* 0x000ee200000e0000 */
[----:B------:R-:W-:-:S05]  /*10b70*/  FSEL R0, R134, RZ, P0 ;  /* 0x000000ff86007208 */ /* 0x000fca0000000000 */
[----:B------:R-:W-:-:S04]  /*10b80*/  FADD.FTZ R0, R59, -R0 ;  /* 0x800000003b007221 */ /* 0x000fc80000010000 */
[----:B------:R-:W-:Y:S01]  /*10b90*/  FMUL.FTZ R0, R0, c[0x0][0x23c] ;  /* 0x00008f0000007a20 */ /* 0x000fe20000410000 */
[----:B------:R-:W-:Y:S01]  /*10ba0*/  MUFU.EX2 R7, R7 ;  /* 0x0000000700077308 */ /* 0x000fe20000000800 */
[----:B-1----:R-:W-:-:S07]  /*10bb0*/  FMNMX.FTZ R3, R3, R4, !PT ;  /* 0x0000000403037209 */ /* 0x002fce0007810000 */
[----:B------:R-:W1:Y:S01]  /*10bc0*/  MUFU.EX2 R0, R0 ;  /* 0x0000000000007308 */ /* 0x000e620000000800 */
[----:B---3--:R-:W-:Y:S02]  /*10bd0*/  FMNMX.FTZ R133, R2, R5, !PT ;  /* 0x0000000502857209 */ /* 0x008fe40007810000 */
[----:B------:R-:W3:Y:S01]  /*10be0*/  SHFL.BFLY PT, R2, R3, 0x1, 0x1f ;  /* 0x0c201f0003027f89 */ /* 0x000ee200000e0000 */
[----:B------:R-:W-:Y:S01]  /*10bf0*/  IMAD.MOV.U32 R32, RZ, RZ, R58 ;  /* 0x000000ffff207224 */ /* 0x000fe200078e003a */
[----:B------:R-:W-:Y:S01]  /*10c00*/  MOV R35, R47 ;  /* 0x0000002f00237202 */ /* 0x000fe20000000f00 */
[----:B------:R-:W-:Y:S01]  /*10c10*/  IMAD.MOV.U32 R140, RZ, RZ, R46 ;  /* 0x000000ffff8c7224 */ /* 0x000fe200078e002e */
[----:B------:R-:W-:Y:S01]  /*10c20*/  FSETP.NEU.FTZ.AND P0, PT, R133, -INF , PT ;  /* 0xff8000008500780b */ /* 0x000fe20003f1d000 */
[-C--:B-1----:R-:W-:Y:S02]  /*10c30*/  FMUL.FTZ R18, R98, R0.reuse ;  /* 0x0000000062127220 */ /* 0x082fe40000410000 */
        /* <DEDUP_REMOVED lines=31> */
[----:B--2---:R-:W-:Y:S02]  /*10e30*/  FFMA.FTZ R112, R60, R0, R7 ;  /* 0x000000003c707223 */ /* 0x004fe40000010007 */
[----:B------:R-:W-:Y:S01]  /*10e40*/  FMUL.FTZ R0, R133, c[0x0][0x23c] ;  /* 0x00008f0085007a20 */ /* 0x000fe20000410000 */
[----:B---3--:R-:W-:-:S04]  /*10e50*/  FMNMX.FTZ R132, R3, R2, !PT ;  /* 0x0000000203847209 */ /* 0x008fc80007810000 */
[----:B------:R-:W-:Y:S02]  /*10e60*/  FSEL R0, R0, RZ, P0 ;  /* 0x000000ff00007208 */ /* 0x000fe40000000000 */
[----:B------:R-:W-:Y:S02]  /*10e70*/  FSEL R3, R133, RZ, P0 ;  /* 0x000000ff85037208 */ /* 0x000fe40000000000 */
[----:B------:R-:W-:Y:S01]  /*10e80*/  FSETP.NEU.FTZ.AND P0, PT, R132, -INF , PT ;  /* 0xff8000008400780b */ /* 0x000fe20003f1d000 */
[----:B------:R-:W-:Y:S02]  /*10e90*/  FFMA.FTZ R2, R36, c[0x0][0x23c], -R0 ;  /* 0x00008f0024027a23 */ /* 0x000fe40000010800 */
[----:B------:R-:W-:Y:S01]  /*10ea0*/  FADD.FTZ R5, R140, -R3 ;  /* 0x800000038c057221 */ /* 0x000fe20000010000 */
[----:B------:R-:W-:Y:S01]  /*10eb0*/  FSEL R3, R132, RZ, P0 ;  /* 0x000000ff84037208 */ /* 0x000fe20000000000 */
[----:B------:R1:W-:Y:S01]  /*10ec0*/  MUFU.EX2 R4, R2 ;  /* 0x0000000200047308 */ /* 0x0003e20000000800 */
[----:B------:R-:W-:Y:S01]  /*10ed0*/  IMAD.MOV.U32 R250, RZ, RZ, R6 ;  /* 0x000000fffffa7224 */ /* 0x000fe200078e0006 */
[----:B------:R-:W-:-:S02]  /*10ee0*/  MOV R81, R27 ;  /* 0x0000001b00517202 */ /* 0x000fc40000000f00 */
[----:B------:R-:W-:Y:S02]  /*10ef0*/  FADD.FTZ R6, R137, -R3 ;  /* 0x8000000389067221 */ /* 0x000fe40000010000 */
[--C-:B------:R-:W-:Y:S02]  /*10f00*/  FFMA.FTZ R3, R39, c[0x0][0x23c], -R0.reuse ;  /* 0x00008f0027037a23 */ /* 0x100fe40000010800 */
[----:B-1----:R-:W-:-:S04]  /*10f10*/  FFMA.FTZ R2, R37, c[0x0][0x23c], -R0 ;  /* 0x00008f0025027a23 */ /* 0x002fc80000010800 */
[----:B------:R1:W-:Y:S01]  /*10f20*/  MUFU.EX2 R27, R2 ;  /* 0x00000002001b7308 */ /* 0x0003e20000000800 */
[----:B------:R-:W-:-:S07]  /*10f30*/  MOV R15, R49 ;  /* 0x00000031000f7202 */ /* 0x000fce0000000f00 */
[----:B------:R2:W-:Y:S01]  /*10f40*/  MUFU.EX2 R141, R3 ;  /* 0x00000003008d7308 */ /* 0x0005e20000000800 */
[----:B-1----:R-:W-:-:S05]  /*10f50*/  FMUL.FTZ R2, R132, c[0x0][0x23c] ;  /* 0x00008f0084027a20 */ /* 0x002fca0000410000 */
[----:B------:R-:W-:Y:S01]  /*10f60*/  FSEL R2, R2, RZ, P0 ;  /* 0x000000ff02027208 */ /* 0x000fe20000000000 */
[----:B--2---:R-:W-:Y:S02]  /*10f70*/  FFMA.FTZ R3, R40, c[0x0][0x23c], -R0 ;  /* 0x00008f0028037a23 */ /* 0x004fe40000010800 */
[----:B------:R-:W-:Y:S02]  /*10f80*/  IMAD.MOV.U32 R85, RZ, RZ, R15 ;  /* 0x000000ffff557224 */ /* 0x000fe400078e000f */
[----:B------:R1:W-:Y:S01]  /*10f90*/  MUFU.EX2 R142, R3 ;  /* 0x00000003008e7308 */ /* 0x0003e20000000800 */
[----:B------:R-:W-:Y:S01]  /*10fa0*/  IMAD.MOV.U32 R15, RZ, RZ, R248 ;  /* 0x000000ffff0f7224 */ /* 0x000fe200078e00f8 */
[----:B------:R-:W-:Y:S01]  /*10fb0*/  MOV R248, R136 ;  /* 0x0000008800f87202 */ /* 0x000fe20000000f00 */
[----:B-1----:R-:W-:-:S05]  /*10fc0*/  FFMA.FTZ R3, R38, c[0x0][0x23c], -R2 ;  /* 0x00008f0026037a23 */ /* 0x002fca0000010802 */
[----:B------:R1:W-:Y:S01]  /*10fd0*/  MUFU.EX2 R136, R3 ;  /* 0x0000000300887308 */ /* 0x0003e20000000800 */
[----:B------:R-:W-:Y:S02]  /*10fe0*/  IMAD.MOV.U32 R25, RZ, RZ, R62 ;  /* 0x000000ffff197224 */ /* 0x000fe400078e003e */
[----:B------:R-:W-:Y:S02]  /*10ff0*/  IMAD.MOV.U32 R114, RZ, RZ, R15 ;  /* 0x000000ffff727224 */ /* 0x000fe400078e000f */
[----:B-1----:R-:W-:Y:S02]  /*11000*/  FMUL.FTZ R3, R5, c[0x0][0x23c] ;  /* 0x00008f0005037a20 */ /* 0x002fe40000410000 */
[----:B------:R-:W-:-:S04]  /*11010*/  FFMA.FTZ R5, R42, c[0x0][0x23c], -R2 ;  /* 0x00008f002a057a23 */ /* 0x000fc80000010802 */
[----:B------:R1:W-:Y:S08]  /*11020*/  MUFU.EX2 R137, R5 ;  /* 0x0000000500897308 */ /* 0x0003f00000000800 */
[----:B------:R2:W-:Y:S01]  /*11030*/  MUFU.EX2 R62, R31 ;  /* 0x0000001f003e7308 */ /* 0x0005e20000000800 */
[----:B-1----:R-:W-:-:S07]  /*11040*/  FFMA.FTZ R5, R41, c[0x0][0x23c], -R2 ;  /* 0x00008f0029057a23 */ /* 0x002fce0000010802 */
[----:B------:R1:W-:Y:S08]  /*11050*/  MUFU.EX2 R244, R29 ;  /* 0x0000001d00f47308 */ /* 0x0003f00000000800 */
[----:B------:R3:W-:Y:S01]  /*11060*/  MUFU.EX2 R140, R5 ;  /* 0x00000005008c7308 */ /* 0x0007e20000000800 */
[----:B--2---:R-:W-:Y:S01]  /*11070*/  MOV R31, R14 ;  /* 0x0000000e001f7202 */ /* 0x004fe20000000f00 */
[----:B-1----:R-:W-:-:S06]  /*11080*/  IMAD.MOV.U32 R29, RZ, RZ, R13 ;  /* 0x000000ffff1d7224 */ /* 0x002fcc00078e000d */
[----:B------:R-:W4:Y:S01]  /*11090*/  MUFU.EX2 R3, R3 ;  /* 0x0000000300037308 */ /* 0x000f220000000800 */
[----:B---3--:R-:W-:Y:S02]  /*110a0*/  FFMA.FTZ R5, R43, c[0x0][0x23c], -R2 ;  /* 0x00008f002b057a23 */ /* 0x008fe40000010802 */
[----:B------:R-:W-:Y:S02]  /*110b0*/  IMAD.MOV.U32 R43, RZ, RZ, R12 ;  /* 0x000000ffff2b7224 */ /* 0x000fe400078e000c */
[----:B------:R-:W1:Y:S01]  /*110c0*/  LDSM.16.MT88.4 R12, [R213+0xc000] ;  /* 0x00c00000d50c783b */ /* 0x000e620000004200 */
[----:B------:R-:W-:Y:S02]  /*110d0*/  FMUL.FTZ R6, R6, c[0x0][0x23c] ;  /* 0x00008f0006067a20 */ /* 0x000fe40000410000 */
[----:B------:R-:W2:Y:S01]  /*110e0*/  MUFU.EX2 R49, R10 ;  /* 0x0000000a00317308 */ /* 0x000ea20000000800 */
[----:B------:R-:W-:Y:S02]  /*110f0*/  IMAD.MOV.U32 R80, RZ, RZ, R20 ;  /* 0x000000ffff507224 */ /* 0x000fe400078e0014 */
[----:B----4-:R-:W-:-:S02]  /*11100*/  FFMA.FTZ R36, R33, R3, R4 ;  /* 0x0000000321247223 */ /* 0x010fc40000010004 */
[-C--:B------:R-:W-:Y:S02]  /*11110*/  FMUL.FTZ R172, R172, R3.reuse ;  /* 0x00000003acac7220 */ /* 0x080fe40000410000 */
[-C--:B------:R-:W-:Y:S01]  /*11120*/  FMUL.FTZ R173, R173, R3.reuse ;  /* 0x00000003adad7220 */ /* 0x080fe20000410000 */
[----:B------:R2:W-:Y:S01]  /*11130*/  MUFU.EX2 R60, R9 ;  /* 0x00000009003c7308 */ /* 0x0005e20000000800 */
        /* <DEDUP_REMOVED lines=8> */
[-C--:B------:R-:W-:Y:S01]  /*111c0*/  FMUL.FTZ R185, R185, R3.reuse ;  /* 0x00000003b9b97220 */ /* 0x080fe20000410000 */
[----:B------:R-:W3:Y:S01]  /*111d0*/  MUFU.EX2 R20, R6 ;  /* 0x0000000600147308 */ /* 0x000ee20000000800 */
        /* <DEDUP_REMOVED lines=21> */
[----:B------:R-:W-:Y:S02]  /*11330*/  FMUL.FTZ R125, R125, R3 ;  /* 0x000000037d7d7220 */ /* 0x000fe40000410000 */
[----:B------:R4:W5:Y:S01]  /*11340*/  MUFU.EX2 R3, R5 ;  /* 0x0000000500037308 */ /* 0x0009620000000800 */
[----:B--2---:R-:W-:Y:S01]  /*11350*/  F2FP.PACK_AB R9, R49, R7 ;  /* 0x000000073109723e */ /* 0x004fe200000000ff */
[----:B---3--:R-:W-:Y:S01]  /*11360*/  FMUL.FTZ R174, R174, R20 ;  /* 0x00000014aeae7220 */ /* 0x008fe20000410000 */
[----:B------:R-:W-:Y:S01]  /*11370*/  F2FP.PACK_AB R8, R61, R8 ;  /* 0x000000083d08723e */ /* 0x000fe200000000ff */
[----:B------:R-:W-:Y:S01]  /*11380*/  FMUL.FTZ R175, R175, R20 ;  /* 0x00000014afaf7220 */ /* 0x000fe20000410000 */
[----:B------:R-:W-:Y:S01]  /*11390*/  F2FP.PACK_AB R4, R27, R4 ;  /* 0x000000041b04723e */ /* 0x000fe200000000ff */
[----:B------:R-:W-:Y:S01]  /*113a0*/  FMUL.FTZ R182, R182, R20 ;  /* 0x00000014b6b67220 */ /* 0x000fe20000410000 */
[----:B------:R-:W-:Y:S01]  /*113b0*/  F2FP.PACK_AB R10, R244, R62 ;  /* 0x0000003ef40a723e */ /* 0x000fe200000000ff */
[----:B------:R-:W-:Y:S01]  /*113c0*/  FMUL.FTZ R183, R183, R20 ;  /* 0x00000014b7b77220 */ /* 0x000fe20000410000 */
[----:B------:R-:W-:-:S02]  /*113d0*/  F2FP.PACK_AB R11, R143, R60 ;  /* 0x0000003c8f0b723e */ /* 0x000fc400000000ff */
[----:B------:R-:W-:Y:S02]  /*113e0*/  F2FP.PACK_AB R6, R142, R141 ;  /* 0x0000008d8e06723e */ /* 0x000fe400000000ff */
[----:B----4-:R-:W-:Y:S02]  /*113f0*/  F2FP.PACK_AB R5, R137, R136 ;  /* 0x000000888905723e */ /* 0x010fe400000000ff */
[----:B-----5:R-:W-:Y:S01]  /*11400*/  F2FP.PACK_AB R7, R3, R140 ;  /* 0x0000008c0307723e */ /* 0x020fe200000000ff */
[-C--:B-1----:R-:W-:Y:S08]  /*11410*/  HMMA.16816.F32 R168, R8, R12.reuse, R168 ;  /* 0x0000000c08a8723c */ /* 0x082ff000000018a8 */
[C---:B------:R-:W-:Y:S08]  /*11420*/  HMMA.16816.F32 R172, R4.reuse, R12, R172 ;  /* 0x0000000c04ac723c */ /* 0x040ff000000018ac */
[-C--:B------:R-:W-:Y:S08]  /*11430*/  HMMA.16816.F32 R180, R4, R14.reuse, R180 ;  /* 0x0000000e04b4723c */ /* 0x080ff000000018b4 */
[----:B------:R-:W-:Y:S01]  /*11440*/  HMMA.16816.F32 R164, R8, R14, R164 ;  /* 0x0000000e08a4723c */ /* 0x000fe200000018a4 */
[----:B------:R-:W1:Y:S01]  /*11450*/  LDSM.16.MT88.4 R12, [R214+0xc000] ;  /* 0x00c00000d60c783b */ /* 0x000e620000004200 */
[----:B------:R-:W-:-:S02]  /*11460*/  FMUL.FTZ R178, R178, R20 ;  /* 0x00000014b2b27220 */ /* 0x000fc40000410000 */
[-C--:B------:R-:W-:Y:S02]  /*11470*/  FMUL.FTZ R179, R179, R20.reuse ;  /* 0x00000014b3b37220 */ /* 0x080fe40000410000 */
[-C--:B------:R-:W-:Y:S02]  /*11480*/  FMUL.FTZ R190, R190, R20.reuse ;  /* 0x00000014bebe7220 */ /* 0x080fe40000410000 */
[-C--:B------:R-:W-:Y:S01]  /*11490*/  FMUL.FTZ R191, R191, R20.reuse ;  /* 0x00000014bfbf7220 */ /* 0x080fe20000410000 */
        /* <DEDUP_REMOVED lines=8> */
[----:B------:R-:W-:Y:S01]  /*11520*/  FMUL.FTZ R199, R199, R20 ;  /* 0x00000014c7c77220 */ /* 0x000fe20000410000 */
[----:B------:R-:W-:Y:S01]  /*11530*/  MOV R115, R80 ;  /* 0x0000005000737202 */ /* 0x000fe20000000f00 */
[----:B------:R-:W-:Y:S01]  /*11540*/  IMAD.MOV.U32 R42, RZ, RZ, R81 ;  /* 0x000000ffff2a7224 */ /* 0x000fe200078e0051 */
        /* <DEDUP_REMOVED lines=9> */
[----:B------:R-:W-:Y:S01]  /*115e0*/  MOV R40, R85 ;  /* 0x0000005500287202 */ /* 0x000fe20000000f00 */
[----:B------:R-:W-:Y:S02]  /*115f0*/  IMAD.MOV.U32 R38, RZ, RZ, R84 ;  /* 0x000000ffff267224 */ /* 0x000fe400078e0054 */
        /* <DEDUP_REMOVED lines=26> */
[----:B------:R-:W-:Y:S02]  /*117a0*/  FMUL.FTZ R111, R111, R20 ;  /* 0x000000146f6f7220 */ /* 0x000fe40000410000 */
[----:B------:R-:W-:Y:S02]  /*117b0*/  IMAD.MOV.U32 R37, RZ, RZ, R251 ;  /* 0x000000ffff257224 */ /* 0x000fe400078e00fb */
[----:B------:R-:W-:Y:S01]  /*117c0*/  IMAD.MOV.U32 R39, RZ, RZ, R250 ;  /* 0x000000ffff277224 */ /* 0x000fe200078e00fa */
[----:B------:R-:W-:Y:S01]  /*117d0*/  MOV R250, R34 ;  /* 0x0000002200fa7202 */ /* 0x000fe20000000f00 */
[----:B------:R-:W-:-:S02]  /*117e0*/  IMAD.MOV.U32 R251, RZ, RZ, R32 ;  /* 0x000000fffffb7224 */ /* 0x000fc400078e0020 */
[----:B------:R-:W-:Y:S02]  /*117f0*/  IMAD.MOV.U32 R41, RZ, RZ, R35 ;  /* 0x000000ffff297224 */ /* 0x000fe400078e0023 */
[-C--:B-1----:R-:W-:Y:S08]  /*11800*/  HMMA.16816.F32 R32, R8, R12.reuse, R100 ;  /* 0x0000000c0820723c */ /* 0x082ff00000001864 */
[C---:B------:R-:W-:Y:S08]  /*11810*/  HMMA.16816.F32 R104, R4.reuse, R12, R104 ;  /* 0x0000000c0468723c */ /* 0x040ff00000001868 */
[-C--:B------:R-:W-:Y:S08]  /*11820*/  HMMA.16816.F32 R108, R4, R14.reuse, R108 ;  /* 0x0000000e046c723c */ /* 0x080ff0000000186c */
[----:B------:R-:W-:Y:S01]  /*11830*/  HMMA.16816.F32 R96, R8, R14, R96 ;  /* 0x0000000e0860723c */ /* 0x000fe20000001860 */
[----:B------:R-:W1:Y:S01]  /*11840*/  LDSM.16.MT88.4 R12, [R215+0xe000] ;  /* 0x00e00000d70c783b */ /* 0x000e620000004200 */
[----:B------:R-:W-:-:S02]  /*11850*/  IMAD.MOV.U32 R145, RZ, RZ, R40 ;  /* 0x000000ffff917224 */ /* 0x000fc400078e0028 */
[-C--:B------:R-:W-:Y:S02]  /*11860*/  FMUL.FTZ R122, R122, R20.reuse ;  /* 0x000000147a7a7220 */ /* 0x080fe40000410000 */
[-C--:B------:R-:W-:Y:S02]  /*11870*/  FMUL.FTZ R123, R123, R20.reuse ;  /* 0x000000147b7b7220 */ /* 0x080fe40000410000 */
[-C--:B------:R-:W-:Y:S02]  /*11880*/  FMUL.FTZ R126, R126, R20.reuse ;  /* 0x000000147e7e7220 */ /* 0x080fe40000410000 */
[----:B------:R-:W-:Y:S02]  /*11890*/  FMUL.FTZ R127, R127, R20 ;  /* 0x000000147f7f7220 */ /* 0x000fe40000410000 */
[----:B------:R-:W-:Y:S02]  /*118a0*/  IMAD.MOV.U32 R144, RZ, RZ, R41 ;  /* 0x000000ffff907224 */ /* 0x000fe400078e0029 */
[----:B------:R-:W-:Y:S01]  /*118b0*/  IMAD.MOV.U32 R41, RZ, RZ, R22 ;  /* 0x000000ffff297224 */ /* 0x000fe200078e0016 */
[----:B-1----:R-:W-:Y:S07]  /*118c0*/  HMMA.16816.F32 R100, R8, R12, R116 ;  /* 0x0000000c0864723c */ /* 0x002fee0000001874 */
[----:B------:R-:W-:-:S02]  /*118d0*/  IMAD.MOV.U32 R117, RZ, RZ, R3 ;  /* 0x000000ffff757224 */ /* 0x000fc400078e0003 */
[----:B------:R-:W-:-:S04]  /*118e0*/  FFMA.FTZ R3, R243, c[0x0][0x23c], -R0 ;  /* 0x00008f00f3037a23 */ /* 0x000fc80000010800 */
[----:B------:R1:W-:Y:S01]  /*118f0*/  MUFU.EX2 R40, R3 ;  /* 0x0000000300287308 */ /* 0x0003e20000000800 */
[----:B------:R-:W-:Y:S01]  /*11900*/  MOV R119, R42 ;  /* 0x0000002a00777202 */ /* 0x000fe20000000f00 */
[----:B------:R-:W-:Y:S01]  /*11910*/  HMMA.16816.F32 R120, R4, R12, R120 ;  /* 0x0000000c0478723c */ /* 0x000fe20000001878 */
[----:B------:R-:W-:Y:S01]  /*11920*/  MOV R116, R29 ;  /* 0x0000001d00747202 */ /* 0x000fe20000000f00 */
[----:B-1----:R-:W-:-:S04]  /*11930*/  FFMA.FTZ R3, R242, c[0x0][0x23c], -R0 ;  /* 0x00008f00f2037a23 */ /* 0x002fc80000010800 */
[----:B------:R1:W-:Y:S02]  /*11940*/  MUFU.EX2 R42, R3 ;  /* 0x00000003002a7308 */ /* 0x0003e40000000800 */
[----:B------:R-:W-:Y:S07]  /*11950*/  HMMA.16816.F32 R124, R4, R14, R124 ;  /* 0x0000000e047c723c */ /* 0x000fee000000187c */
[----:B------:R-:W-:Y:S01]  /*11960*/  IMAD.MOV.U32 R7, RZ, RZ, R31 ;  /* 0x000000ffff077224 */ /* 0x000fe200078e001f */
[----:B------:R-:W-:Y:S01]  /*11970*/  MOV R5, R30 ;  /* 0x0000001e00057202 */ /* 0x000fe20000000f00 */
[----:B------:R-:W-:-:S02]  /*11980*/  IMAD.MOV.U32 R6, RZ, RZ, R28 ;  /* 0x000000ffff067224 */ /* 0x000fc400078e001c */
[----:B-1----:R-:W-:Y:S01]  /*11990*/  FFMA.FTZ R3, R50, c[0x0][0x23c], -R0 ;  /* 0x00008f0032037a23 */ /* 0x002fe20000010800 */
[----:B------:R-:W-:Y:S01]  /*119a0*/  HMMA.16816.F32 R28, R8, R14, R128 ;  /* 0x0000000e081c723c */ /* 0x000fe20000001880 */
[----:B------:R-:W1:Y:S02]  /*119b0*/  LDSM.16.MT88.4 R12, [R213+0xc800] ;  /* 0x00c80000d50c783b */ /* 0x000e640000004200 */
[----:B------:R2:W-:Y:S04]  /*119c0*/  MUFU.EX2 R50, R3 ;  /* 0x0000000300327308 */ /* 0x0005e80000000800 */
[----:B------:R-:W-:Y:S01]  /*119d0*/  MOV R130, R53 ;  /* 0x0000003500827202 */ /* 0x000fe20000000f00 */
[----:B------:R-:W-:Y:S02]  /*119e0*/  IMAD.MOV.U32 R118, RZ, RZ, R38 ;  /* 0x000000ffff767224 */ /* 0x000fe400078e0026 */
[----:B------:R-:W-:-:S02]  /*119f0*/  IMAD.MOV.U32 R131, RZ, RZ, R43 ;  /* 0x000000ffff837224 */ /* 0x000fc400078e002b */
[----:B--2---:R-:W-:-:S04]  /*11a00*/  FFMA.FTZ R3, R231, c[0x0][0x23c], -R0 ;  /* 0x00008f00e7037a23 */ /* 0x004fc80000010800 */
[----:B------:R2:W-:Y:S01]  /*11a10*/  MUFU.EX2 R53, R3 ;  /* 0x0000000300357308 */ /* 0x0005e20000000800 */
[----:B------:R-:W-:Y:S02]  /*11a20*/  IMAD.MOV.U32 R147, RZ, RZ, R25 ;  /* 0x000000ffff937224 */ /* 0x000fe400078e0019 */
[--C-:B------:R-:W-:Y:S02]  /*11a30*/  FFMA.FTZ R25, R241, c[0x0][0x23c], -R0.reuse ;  /* 0x00008f00f1197a23 */ /* 0x100fe40000010800 */
[--C-:B------:R-:W-:Y:S02]  /*11a40*/  FFMA.FTZ R150, R204, c[0x0][0x23c], -R0.reuse ;  /* 0x00008f00cc967a23 */ /* 0x100fe40000010800 */
[--C-:B------:R-:W-:Y:S01]  /*11a50*/  FFMA.FTZ R149, R139, c[0x0][0x23c], -R0.reuse ;  /* 0x00008f008b957a23 */ /* 0x100fe20000010800 */
[----:B------:R3:W-:Y:S01]  /*11a60*/  MUFU.EX2 R22, R26 ;  /* 0x0000001a00167308 */ /* 0x0007e20000000800 */
[----:B------:R-:W-:Y:S02]  /*11a70*/  FFMA.FTZ R148, R138, c[0x0][0x23c], -R0 ;  /* 0x00008f008a947a23 */ /* 0x000fe40000010800 */
[----:B--2---:R-:W-:-:S05]  /*11a80*/  FFMA.FTZ R3, R252, c[0x0][0x23c], -R2 ;  /* 0x00008f00fc037a23 */ /* 0x004fca0000010802 */
[----:B------:R2:W4:Y:S01]  /*11a90*/  MUFU.EX2 R43, R24 ;  /* 0x00000018002b7308 */ /* 0x0005220000000800 */
[----:B------:R-:W-:-:S07]  /*11aa0*/  FFMA.FTZ R151, R63, c[0x0][0x23c], -R0 ;  /* 0x00008f003f977a23 */ /* 0x000fce0000010800 */
[----:B------:R5:W-:Y:S01]  /*11ab0*/  MUFU.EX2 R38, R3 ;  /* 0x0000000300267308 */ /* 0x000be20000000800 */
[--C-:B---3--:R-:W-:Y:S02]  /*11ac0*/  FFMA.FTZ R26, R205, c[0x0][0x23c], -R0.reuse ;  /* 0x00008f00cd1a7a23 */ /* 0x108fe40000010800 */
[----:B--2---:R-:W-:Y:S02]  /*11ad0*/  FFMA.FTZ R24, R207, c[0x0][0x23c], -R0 ;  /* 0x00008f00cf187a23 */ /* 0x004fe40000010800 */
[----:B-----5:R-:W-:Y:S02]  /*11ae0*/  FFMA.FTZ R3, R23, c[0x0][0x23c], -R2 ;  /* 0x00008f0017037a23 */ /* 0x020fe40000010802 */
[----:B------:R-:W-:Y:S02]  /*11af0*/  FFMA.FTZ R23, R206, c[0x0][0x23c], -R0 ;  /* 0x00008f00ce177a23 */ /* 0x000fe40000010800 */
[----:B------:R-:W-:Y:S01]  /*11b00*/  FFMA.FTZ R0, R41, c[0x0][0x23c], -R2 ;  /* 0x00008f0029007a23 */ /* 0x000fe20000010802 */
[----:B------:R-:W-:-:S03]  /*11b10*/  MOV R146, R39 ;  /* 0x0000002700927202 */ /* 0x000fc60000000f00 */
[----:B------:R2:W-:Y:S08]  /*11b20*/  MUFU.EX2 R41, R0 ;  /* 0x0000000000297308 */ /* 0x0005f00000000800 */
[----:B------:R3:W-:Y:S01]  /*11b30*/  MUFU.EX2 R39, R3 ;  /* 0x0000000300277308 */ /* 0x0007e20000000800 */
[----:B--2---:R-:W-:-:S07]  /*11b40*/  FFMA.FTZ R0, R130, c[0x0][0x23c], -R2 ;  /* 0x00008f0082007a23 */ /* 0x004fce0000010802 */
[----:B------:R-:W-:Y:S01]  /*11b50*/  MUFU.EX2 R51, R51 ;  /* 0x0000003300337308 */ /* 0x000fe20000000800 */
[----:B---3--:R-:W-:-:S07]  /*11b60*/  FADD.FTZ R3, R49, R112 ;  /* 0x0000007031037221 */ /* 0x008fce0000010000 */
[----:B------:R-:W-:Y:S08]  /*11b70*/  MUFU.EX2 R54, R54 ;  /* 0x0000003600367308 */ /* 0x000ff00000000800 */
[----:B------:R-:W-:Y:S08]  /*11b80*/  MUFU.EX2 R21, R21 ;  /* 0x0000001500157308 */ /* 0x000ff00000000800 */
[----:B------:R-:W2:Y:S08]  /*11b90*/  MUFU.EX2 R48, R48 ;  /* 0x0000003000307308 */ /* 0x000eb00000000800 */
[----:B------:R-:W-:Y:S08]  /*11ba0*/  MUFU.EX2 R52, R52 ;  /* 0x0000003400347308 */ /* 0x000ff00000000800 */
[----:B------:R-:W3:Y:S08]  /*11bb0*/  MUFU.EX2 R55, R55 ;  /* 0x0000003700377308 */ /* 0x000ef00000000800 */
[----:B------:R-:W5:Y:S01]  /*11bc0*/  MUFU.EX2 R49, R0 ;  /* 0x0000000000317308 */ /* 0x000f620000000800 */
[----:B------:R-:W-:Y:S01]  /*11bd0*/  FADD.FTZ R4, R61, R208 ;  /* 0x000000d03d047221 */ /* 0x000fe20000010000 */
[----:B------:R-:W-:Y:S01]  /*11be0*/  MOV R243, R6 ;  /* 0x0000000600f37202 */ /* 0x000fe20000000f00 */
[----:B------:R-:W-:Y:S01]  /*11bf0*/  IMAD.MOV.U32 R252, RZ, RZ, R37 ;  /* 0x000000fffffc7224 */ /* 0x000fe200078e0025 */
[----:B----4-:R-:W-:Y:S01]  /*11c00*/  F2FP.PACK_AB R8, R43, R22 ;  /* 0x000000162b08723e */ /* 0x010fe200000000ff */
[----:B------:R-:W-:Y:S01]  /*11c10*/  IMAD.MOV.U32 R205, RZ, RZ, R5 ;  /* 0x000000ffffcd7224 */ /* 0x000fe200078e0005 */
[----:B--2---:R-:W-:Y:S01]  /*11c20*/  F2FP.PACK_AB R9, R48, R21 ;  /* 0x000000153009723e */ /* 0x004fe200000000ff */
[----:B------:R-:W-:Y:S01]  /*11c30*/  IMAD.MOV.U32 R139, RZ, RZ, R7 ;  /* 0x000000ffff8b7224 */ /* 0x000fe200078e0007 */
[----:B------:R-:W-:Y:S01]  /*11c40*/  F2FP.PACK_AB R10, R54, R51 ;  /* 0x00000033360a723e */ /* 0x000fe200000000ff */
[----:B------:R-:W-:Y:S01]  /*11c50*/  FADD.FTZ R37, R62, R4 ;  /* 0x000000043e257221 */ /* 0x000fe20000010000 */
[----:B---3--:R-:W-:-:S02]  /*11c60*/  F2FP.PACK_AB R11, R55, R52 ;  /* 0x00000034370b723e */ /* 0x008fc400000000ff */
[----:B------:R-:W-:Y:S02]  /*11c70*/  F2FP.PACK_AB R4, R42, R40 ;  /* 0x000000282a04723e */ /* 0x000fe400000000ff */
[----:B------:R-:W-:Y:S02]  /*11c80*/  F2FP.PACK_AB R6, R53, R50 ;  /* 0x000000323506723e */ /* 0x000fe400000000ff */
[----:B------:R-:W-:Y:S02]  /*11c90*/  F2FP.PACK_AB R5, R39, R38 ;  /* 0x000000262705723e */ /* 0x000fe400000000ff */
[----:B-----5:R-:W-:Y:S01]  /*11ca0*/  F2FP.PACK_AB R7, R49, R41 ;  /* 0x000000293107723e */ /* 0x020fe200000000ff */
[----:B------:R-:W-:Y:S01]  /*11cb0*/  FADD.FTZ R27, R27, R36 ;  /* 0x000000241b1b7221 */ /* 0x000fe20000010000 */
[----:B-1----:R-:W-:Y:S01]  /*11cc0*/  HMMA.16816.F32 R168, R8, R12, R168 ;  /* 0x0000000c08a8723c */ /* 0x002fe200000018a8 */
[----:B------:R-:W-:-:S07]  /*11cd0*/  FADD.FTZ R36, R60, R3 ;  /* 0x000000033c247221 */ /* 0x000fce0000010000 */
[C---:B------:R-:W-:Y:S08]  /*11ce0*/  HMMA.16816.F32 R172, R4.reuse, R12, R172 ;  /* 0x0000000c04ac723c */ /* 0x040ff000000018ac */
[-C--:B------:R-:W-:Y:S08]  /*11cf0*/  HMMA.16816.F32 R180, R4, R14.reuse, R180 ;  /* 0x0000000e04b4723c */ /* 0x080ff000000018b4 */
[C---:B------:R-:W-:Y:S01]  /*11d00*/  HMMA.16816.F32 R60, R8.reuse, R14, R164 ;  /* 0x0000000e083c723c */ /* 0x040fe200000018a4 */
[----:B------:R-:W1:Y:S07]  /*11d10*/  LDSM.16.MT88.4 R12, [R214+0xc800] ;  /* 0x00c80000d60c783b */ /* 0x000e6e0000004200 */
[-C--:B-1----:R-:W-:Y:S08]  /*11d20*/  HMMA.16816.F32 R160, R8, R12.reuse, R160 ;  /* 0x0000000c08a0723c */ /* 0x082ff000000018a0 */
[C---:B------:R-:W-:Y:S08]  /*11d30*/  HMMA.16816.F32 R176, R4.reuse, R12, R176 ;  /* 0x0000000c04b0723c */ /* 0x040ff000000018b0 */
[-C--:B------:R-:W-:Y:S08]  /*11d40*/  HMMA.16816.F32 R188, R4, R14.reuse, R188 ;  /* 0x0000000e04bc723c */ /* 0x080ff000000018bc */
[----:B------:R-:W-:Y:S01]  /*11d50*/  HMMA.16816.F32 R156, R8, R14, R156 ;  /* 0x0000000e089c723c */ /* 0x000fe2000000189c */
[----:B------:R-:W1:Y:S01]  /*11d60*/  LDSM.16.MT88.4 R12, [R216+0xc800] ;  /* 0x00c80000d80c783b */ /* 0x000e620000004200 */
[----:B------:R-:W-:-:S02]  /*11d70*/  IMAD.MOV.U32 R204, RZ, RZ, R115 ;  /* 0x000000ffffcc7224 */ /* 0x000fc400078e0073 */
[----:B------:R-:W-:Y:S02]  /*11d80*/  IMAD.MOV.U32 R231, RZ, RZ, R114 ;  /* 0x000000ffffe77224 */ /* 0x000fe400078e0072 */
[----:B------:R-:W-:Y:S02]  /*11d90*/  IMAD.MOV.U32 R166, RZ, RZ, R113 ;  /* 0x000000ffffa67224 */ /* 0x000fe400078e0071 */
[-C--:B-1----:R-:W-:Y:S08]  /*11da0*/  HMMA.16816.F32 R152, R8, R12.reuse, R152 ;  /* 0x0000000c0898723c */ /* 0x082ff00000001898 */
        /* <DEDUP_REMOVED lines=22> */
[----:B------:R-:W-:-:S03]  /*11f10*/  MOV R207, R119 ;  /* 0x0000007700cf7202 */ /* 0x000fc60000000f00 */
[C---:B-1----:R-:W-:Y:S01]  /*11f20*/  HMMA.16816.F32 R68, R8.reuse, R14, R16 ;  /* 0x0000000e0844723c */ /* 0x042fe20000001810 */
[----:B------:R-:W1:Y:S07]  /*11f30*/  LDSM.16.MT88.4 R16, [R216+0xe800] ;  /* 0x00e80000d810783b */ /* 0x000e6e0000004200 */
[-C--:B------:R-:W-:Y:S08]  /*11f40*/  HMMA.16816.F32 R116, R8, R12.reuse, R56 ;  /* 0x0000000c0874723c */ /* 0x080ff00000001838 */
[C---:B------:R-:W-:Y:S08]  /*11f50*/  HMMA.16816.F32 R88, R4.reuse, R12, R88 ;  /* 0x0000000c0458723c */ /* 0x040ff00000001858 */
[----:B------:R-:W-:Y:S01]  /*11f60*/  HMMA.16816.F32 R92, R4, R14, R92 ;  /* 0x0000000e045c723c */ /* 0x000fe2000000185c */
[----:B------:R-:W2:Y:S01]  /*11f70*/  LDSM.16.MT88.4 R12, [R215+0xe800] ;  /* 0x00e80000d70c783b */ /* 0x000ea20000004200 */
[----:B------:R-:W-:-:S04]  /*11f80*/  FFMA.FTZ R0, R0, R20, R136 ;  /* 0x0000001400007223 */ /* 0x000fc80000010088 */
[----:B------:R-:W-:Y:S02]  /*11f90*/  FADD.FTZ R0, R137, R0 ;  /* 0x0000000089007221 */ /* 0x000fe40000010000 */
[----:B------:R-:W-:Y:S01]  /*11fa0*/  FFMA.FTZ R3, R3, c[0x0][0x23c], -R2 ;  /* 0x00008f0003037a23 */ /* 0x000fe20000010802 */
[-C--:B-1----:R-:W-:Y:S03]  /*11fb0*/  HMMA.16816.F32 R64, R8, R16.reuse, R32 ;  /* 0x000000100840723c */ /* 0x082fe60000001820 */
[----:B------:R1:W-:Y:S05]  /*11fc0*/  MUFU.EX2 R136, R3 ;  /* 0x0000000300887308 */ /* 0x0003ea0000000800 */
[C---:B------:R-:W-:Y:S07]  /*11fd0*/  HMMA.16816.F32 R104, R4.reuse, R16, R104 ;  /* 0x000000100468723c */ /* 0x040fee0000001868 */
[----:B------:R-:W-:Y:S01]  /*11fe0*/  IMAD.MOV.U32 R16, RZ, RZ, R166 ;  /* 0x000000ffff107224 */ /* 0x000fe200078e00a6 */
[C---:B--2---:R-:W-:Y:S08]  /*11ff0*/  HMMA.16816.F32 R120, R4.reuse, R12, R120 ;  /* 0x0000000c0478723c */ /* 0x044ff00000001878 */
[----:B------:R-:W-:Y:S08]  /*12000*/  HMMA.16816.F32 R124, R4, R14, R124 ;  /* 0x0000000e047c723c */ /* 0x000ff0000000187c */
[C---:B------:R-:W-:Y:S08]  /*12010*/  HMMA.16816.F32 R44, R8.reuse, R12, R100 ;  /* 0x0000000c082c723c */ /* 0x040ff00000001864 */
[----:B------:R-:W-:Y:S01]  /*12020*/  HMMA.16816.F32 R32, R8, R14, R28 ;  /* 0x0000000e0820723c */ /* 0x000fe2000000181c */
[----:B------:R-:W2:Y:S01]  /*12030*/  LDSM.16.MT88.4 R12, [R213+0xd000] ;  /* 0x00d00000d50c783b */ /* 0x000ea20000004200 */
[----:B------:R-:W-:Y:S01]  /*12040*/  MOV R17, R167 ;  /* 0x000000a700117202 */ /* 0x000fe20000000f00 */
[----:B-1----:R-:W-:-:S04]  /*12050*/  FFMA.FTZ R3, R16, c[0x0][0x23c], -R2 ;  /* 0x00008f0010037a23 */ /* 0x002fc80000010802 */
[----:B------:R-:W-:Y:S02]  /*12060*/  FADD.FTZ R30, R140, R0 ;  /* 0x000000008c1e7221 */ /* 0x000fe40000010000 */
[----:B------:R-:W-:Y:S01]  /*12070*/  FFMA.FTZ R0, R245, c[0x0][0x23c], -R2 ;  /* 0x00008f00f5007a23 */ /* 0x000fe20000010802 */
[----:B------:R-:W-:Y:S01]  /*12080*/  HMMA.16816.F32 R108, R4, R18, R108 ;  /* 0x00000012046c723c */ /* 0x000fe2000000186c */
[----:B------:R-:W-:Y:S01]  /*12090*/  IMAD.MOV.U32 R164, RZ, RZ, R241 ;  /* 0x000000ffffa47224 */ /* 0x000fe200078e00f1 */
[----:B------:R1:W3:Y:S05]  /*120a0*/  MUFU.EX2 R137, R3 ;  /* 0x0000000300897308 */ /* 0x0002ea0000000800 */
[----:B------:R-:W-:-:S03]  /*120b0*/  FADD.FTZ R5, R244, R37 ;  /* 0x00000025f4057221 */ /* 0x000fc60000010000 */
[----:B------:R4:W-:Y:S01]  /*120c0*/  MUFU.EX2 R37, R0 ;  /* 0x0000000000257308 */ /* 0x0009e20000000800 */
[----:B------:R-:W-:Y:S01]  /*120d0*/  IMAD.MOV.U32 R167, RZ, RZ, R208 ;  /* 0x000000ffffa77224 */ /* 0x000fe200078e00d0 */
[----:B------:R-:W-:Y:S01]  /*120e0*/  MOV R165, R205 ;  /* 0x000000cd00a57202 */ /* 0x000fe20000000f00 */
[----:B------:R-:W-:-:S05]  /*120f0*/  IMAD.MOV.U32 R166, RZ, RZ, R139 ;  /* 0x000000ffffa67224 */ /* 0x000fca00078e008b */
[----:B------:R-:W-:Y:S01]  /*12100*/  MUFU.EX2 R241, R209 ;  /* 0x000000d100f17308 */ /* 0x000fe20000000800 */
[----:B-1----:R-:W-:Y:S02]  /*12110*/  FADD.FTZ R3, R143, R36 ;  /* 0x000000248f037221 */ /* 0x002fe40000010000 */
[----:B----4-:R-:W-:-:S05]  /*12120*/  FFMA.FTZ R0, R17, c[0x0][0x23c], -R2 ;  /* 0x00008f0011007a23 */ /* 0x010fca0000010802 */
[----:B------:R-:W-:Y:S08]  /*12130*/  MUFU.EX2 R138, R138 ;  /* 0x0000008a008a7308 */ /* 0x000ff00000000800 */
[----:B------:R-:W-:Y:S08]  /*12140*/  MUFU.EX2 R206, R206 ;  /* 0x000000ce00ce7308 */ /* 0x000ff00000000800 */
[----:B------:R-:W-:Y:S08]  /*12150*/  MUFU.EX2 R210, R210 ;  /* 0x000000d200d27308 */ /* 0x000ff00000000800 */
[----:B------:R-:W-:Y:S08]  /*12160*/  MUFU.EX2 R231, R231 ;  /* 0x000000e700e77308 */ /* 0x000ff00000000800 */
[----:B------:R-:W-:Y:S08]  /*12170*/  MUFU.EX2 R204, R204 ;  /* 0x000000cc00cc7308 */ /* 0x000ff00000000800 */
[----:B------:R-:W-:Y:S08]  /*12180*/  MUFU.EX2 R207, R207 ;  /* 0x000000cf00cf7308 */ /* 0x000ff00000000800 */
[----:B------:R-:W-:Y:S08]  /*12190*/  MUFU.EX2 R211, R211 ;  /* 0x000000d300d37308 */ /* 0x000ff00000000800 */
[----:B------:R-:W-:Y:S08]  /*121a0*/  MUFU.EX2 R139, R25 ;  /* 0x00000019008b7308 */ /* 0x000ff00000000800 */
[----:B------:R-:W1:Y:S08]  /*121b0*/  MUFU.EX2 R205, R24 ;  /* 0x0000001800cd7308 */ /* 0x000e700000000800 */
[----:B------:R-:W-:Y:S08]  /*121c0*/  MUFU.EX2 R208, R23 ;  /* 0x0000001700d07308 */ /* 0x000ff00000000800 */
[----:B------:R-:W4:Y:S08]  /*121d0*/  MUFU.EX2 R209, R26 ;  /* 0x0000001a00d17308 */ /* 0x000f300000000800 */
[----:B------:R-:W5:Y:S01]  /*121e0*/  MUFU.EX2 R36, R0 ;  /* 0x0000000000247308 */ /* 0x000f620000000800 */
[----:B------:R-:W-:Y:S01]  /*121f0*/  FADD.FTZ R4, R141, R27 ;  /* 0x0000001b8d047221 */ /* 0x000fe20000010000 */
[----:B------:R-:W-:Y:S01]  /*12200*/  HMMA.16816.F32 R56, R8, R18, R96 ;  /* 0x000000120838723c */ /* 0x000fe20000001860 */
[----:B------:R-:W-:Y:S01]  /*12210*/  FADD.FTZ R29, R22, R5 ;  /* 0x00000005161d7221 */ /* 0x000fe20000010000 */
[----:B---3--:R-:W-:Y:S01]  /*12220*/  F2FP.PACK_AB R5, R137, R136 ;  /* 0x000000888905723e */ /* 0x008fe200000000ff */
[----:B------:R-:W-:Y:S01]  /*12230*/  FADD.FTZ R31, R142, R4 ;  /* 0x000000048e1f7221 */ /* 0x000fe20000010000 */
[----:B-1----:R-:W-:Y:S01]  /*12240*/  F2FP.PACK_AB R4, R205, R139 ;  /* 0x0000008bcd04723e */ /* 0x002fe200000000ff */
[----:B------:R-:W-:Y:S01]  /*12250*/  FADD.FTZ R28, R21, R3 ;  /* 0x00000003151c7221 */ /* 0x000fe20000010000 */
[----:B----4-:R-:W-:Y:S01]  /*12260*/  F2FP.PACK_AB R6, R209, R208 ;  /* 0x000000d0d106723e */ /* 0x010fe200000000ff */
[----:B------:R-:W1:Y:S01]  /*12270*/  LDSM.16.MT88.4 R20, [R214+0xd000] ;  /* 0x00d00000d614783b */ /* 0x000e620000004200 */
[----:B------:R-:W-:-:S02]  /*12280*/  F2FP.PACK_AB R8, R206, R138 ;  /* 0x0000008ace08723e */ /* 0x000fc400000000ff */
[----:B------:R-:W-:Y:S01]  /*12290*/  F2FP.PACK_AB R9, R207, R204 ;  /* 0x000000cccf09723e */ /* 0x000fe200000000ff */
[----:B------:R-:W3:Y:S01]  /*122a0*/  LDSM.16.MT88.4 R16, [R216+0xd000] ;  /* 0x00d00000d810783b */ /* 0x000ee20000004200 */
[----:B------:R-:W-:Y:S02]  /*122b0*/  F2FP.PACK_AB R10, R231, R210 ;  /* 0x000000d2e70a723e */ /* 0x000fe400000000ff */
[----:B------:R-:W-:Y:S02]  /*122c0*/  F2FP.PACK_AB R11, R241, R211 ;  /* 0x000000d3f10b723e */ /* 0x000fe400000000ff */
[----:B-----5:R-:W-:-:S05]  /*122d0*/  F2FP.PACK_AB R7, R36, R37 ;  /* 0x000000252407723e */ /* 0x020fca00000000ff */
        /* <DEDUP_REMOVED lines=8> */
[----:B------:R-:W-:Y:S01]  /*12360*/  HMMA.16816.F32 R24, R8, R22, R156 ;  /* 0x000000160818723c */ /* 0x000fe2000000189c */
[----:B------:R-:W-:Y:S01]  /*12370*/  IMAD.MOV.U32 R103, RZ, RZ, R144 ;  /* 0x000000ffff677224 */ /* 0x000fe200078e0090 */
[----:B------:R-:W-:Y:S01]  /*12380*/  MOV R102, R145 ;  /* 0x0000009100667202 */ /* 0x000fe20000000f00 */
[----:B------:R-:W-:-:S02]  /*12390*/  IMAD.MOV.U32 R101, RZ, RZ, R146 ;  /* 0x000000ffff657224 */ /* 0x000fc400078e0092 */
[----:B------:R-:W-:Y:S01]  /*123a0*/  IMAD.MOV.U32 R140, RZ, RZ, R246 ;  /* 0x000000ffff8c7224 */ /* 0x000fe200078e00f6 */
[----:B------:R-:W-:Y:S01]  /*123b0*/  MOV R141, R247 ;  /* 0x000000f7008d7202 */ /* 0x000fe20000000f00 */
[----:B------:R-:W-:Y:S01]  /*123c0*/  IMAD.MOV.U32 R3, RZ, RZ, R147 ;  /* 0x000000ffff037224 */ /* 0x000fe200078e0093 */
[C---:B---3--:R-:W-:Y:S01]  /*123d0*/  HMMA.16816.F32 R20, R8.reuse, R18, R112 ;  /* 0x000000120814723c */ /* 0x048fe20000001870 */
[----:B------:R-:W-:Y:S07]  /*123e0*/  LDSM.16.MT88.4 R156, [R214+0xd800] ;  /* 0x00d80000d69c783b */ /* 0x000fee0000004200 */
[-C--:B------:R-:W-:Y:S08]  /*123f0*/  HMMA.16816.F32 R152, R8, R16.reuse, R152 ;  /* 0x000000100898723c */ /* 0x080ff00000001898 */
[C---:B------:R-:W-:Y:S08]  /*12400*/  HMMA.16816.F32 R184, R4.reuse, R16, R184 ;  /* 0x0000001004b8723c */ /* 0x040ff000000018b8 */
[----:B------:R-:W-:Y:S08]  /*12410*/  HMMA.16816.F32 R196, R4, R18, R196 ;  /* 0x0000001204c4723c */ /* 0x000ff000000018c4 */
[----:B--2---:R-:W-:Y:S01]  /*12420*/  HMMA.16816.F32 R16, R8, R14, R80 ;  /* 0x0000000e0810723c */ /* 0x004fe20000001850 */
[----:B------:R-:W-:Y:S01]  /*12430*/  MOV R115, R20 ;  /* 0x0000001400737202 */ /* 0x000fe20000000f00 */
[----:B------:R-:W-:Y:S01]  /*12440*/  IMAD.MOV.U32 R114, RZ, RZ, R21 ;  /* 0x000000ffff727224 */ /* 0x000fe200078e0015 */
[----:B------:R-:W-:Y:S01]  /*12450*/  MOV R112, R23 ;  /* 0x0000001700707202 */ /* 0x000fe20000000f00 */
[----:B------:R-:W-:-:S02]  /*12460*/  IMAD.MOV.U32 R113, RZ, RZ, R22 ;  /* 0x000000ffff717224 */ /* 0x000fc400078e0016 */
[----:B------:R-:W1:Y:S01]  /*12470*/  LDSM.16.MT88.4 R20, [R214+0xf000] ;  /* 0x00f00000d614783b */ /* 0x000e620000004200 */
[----:B------:R-:W-:Y:S01]  /*12480*/  IMAD.MOV.U32 R99, RZ, RZ, R24 ;  /* 0x000000ffff637224 */ /* 0x000fe200078e0018 */
[----:B------:R-:W-:Y:S01]  /*12490*/  MOV R98, R25 ;  /* 0x0000001900627202 */ /* 0x000fe20000000f00 */
[----:B------:R-:W-:Y:S01]  /*124a0*/  IMAD.MOV.U32 R97, RZ, RZ, R26 ;  /* 0x000000ffff617224 */ /* 0x000fe200078e001a */
[-C--:B------:R-:W-:Y:S01]  /*124b0*/  HMMA.16816.F32 R144, R8, R12.reuse, R84 ;  /* 0x0000000c0890723c */ /* 0x080fe20000001854 */
[----:B------:R-:W-:Y:S02]  /*124c0*/  IMAD.MOV.U32 R96, RZ, RZ, R27 ;  /* 0x000000ffff607224 */ /* 0x000fe400078e001b */
[----:B------:R-:W2:Y:S05]  /*124d0*/  LDSM.16.MT88.4 R24, [R213+0xf000] ;  /* 0x00f00000d518783b */ /* 0x000eaa0000004200 */
[C---:B------:R-:W-:Y:S06]  /*124e0*/  HMMA.16816.F32 R192, R4.reuse, R12, R192 ;  /* 0x0000000c04c0723c */ /* 0x040fec00000018c0 */
[----:B------:R-:W-:Y:S01]  /*124f0*/  IMAD.MOV.U32 R83, RZ, RZ, R16 ;  /* 0x000000ffff537224 */ /* 0x000fe200078e0010 */
[----:B------:R-:W-:Y:S01]  /*12500*/  MOV R82, R17 ;  /* 0x0000001100527202 */ /* 0x000fe20000000f00 */
[----:B------:R-:W-:Y:S01]  /*12510*/  HMMA.16816.F32 R200, R4, R14, R200 ;  /* 0x0000000e04c8723c */ /* 0x000fe200000018c8 */
[----:B------:R-:W-:Y:S01]  /*12520*/  IMAD.MOV.U32 R81, RZ, RZ, R18 ;  /* 0x000000ffff517224 */ /* 0x000fe200078e0012 */
[----:B------:R-:W-:Y:S01]  /*12530*/  LDSM.16.MT88.4 R12, [R215+0xf000] ;  /* 0x00f00000d70c783b */ /* 0x000fe20000004200 */
[----:B------:R-:W-:-:S03]  /*12540*/  IMAD.MOV.U32 R80, RZ, RZ, R19 ;  /* 0x000000ffff507224 */ /* 0x000fc600078e0013 */
[----:B------:R-:W3:Y:S01]  /*12550*/  LDSM.16.MT88.4 R16, [R216+0xf000] ;  /* 0x00f00000d810783b */ /* 0x000ee20000004200 */
[----:B------:R-:W-:Y:S01]  /*12560*/  MOV R0, R101 ;  /* 0x0000006500007202 */ /* 0x000fe20000000f00 */
[----:B------:R-:W-:Y:S02]  /*12570*/  IMAD.MOV.U32 R142, RZ, RZ, R102 ;  /* 0x000000ffff8e7224 */ /* 0x000fe400078e0066 */
[----:B------:R-:W-:Y:S01]  /*12580*/  IMAD.MOV.U32 R143, RZ, RZ, R103 ;  /* 0x000000ffff8f7224 */ /* 0x000fe200078e0067 */
[-C--:B-1----:R-:W-:Y:S08]  /*12590*/  HMMA.16816.F32 R88, R4, R20.reuse, R88 ;  /* 0x000000140458723c */ /* 0x082ff00000001858 */
[C---:B------:R-:W-:Y:S01]  /*125a0*/  HMMA.16816.F32 R116, R8.reuse, R20, R116 ;  /* 0x000000140874723c */ /* 0x040fe20000001874 */
[----:B------:R1:W-:Y:S07]  /*125b0*/  MUFU.EX2 R20, R0 ;  /* 0x0000000000147308 */ /* 0x0003ee0000000800 */
[----:B--2---:R-:W-:Y:S01]  /*125c0*/  HMMA.16816.F32 R248, R8, R24, R248 ;  /* 0x0000001808f8723c */ /* 0x004fe200000018f8 */
[----:B-1----:R-:W-:-:S07]  /*125d0*/  FFMA.FTZ R0, R140, c[0x0][0x23c], -R2 ;  /* 0x00008f008c007a23 */ /* 0x002fce0000010802 */
[C---:B------:R-:W-:Y:S08]  /*125e0*/  HMMA.16816.F32 R244, R8.reuse, R26, R128 ;  /* 0x0000001a08f4723c */ /* 0x040ff00000001880 */
[C---:B------:R-:W-:Y:S08]  /*125f0*/  HMMA.16816.F32 R100, R8.reuse, R22, R68 ;  /* 0x000000160864723c */ /* 0x040ff00000001844 */
[C---:B---3--:R-:W-:Y:S08]  /*12600*/  HMMA.16816.F32 R64, R8.reuse, R16, R64 ;  /* 0x000000100840723c */ /* 0x048ff00000001840 */
[C---:B------:R-:W-:Y:S08]  /*12610*/  HMMA.16816.F32 R56, R8.reuse, R18, R56 ;  /* 0x000000120838723c */ /* 0x040ff00000001838 */
[C---:B------:R-:W-:Y:S08]  /*12620*/  HMMA.16816.F32 R44, R8.reuse, R12, R44 ;  /* 0x0000000c082c723c */ /* 0x040ff0000000182c */
[----:B------:R-:W-:Y:S01]  /*12630*/  HMMA.16816.F32 R32, R8, R14, R32 ;  /* 0x0000000e0820723c */ /* 0x000fe20000001820 */
[----:B------:R1:W-:Y:S07]  /*12640*/  MUFU.EX2 R9, R0 ;  /* 0x0000000000097308 */ /* 0x0003ee0000000800 */
[----:B------:R-:W-:Y:S01]  /*12650*/  HMMA.16816.F32 R92, R4, R22, R92 ;  /* 0x00000016045c723c */ /* 0x000fe2000000185c */
[----:B------:R2:W-:Y:S01]  /*12660*/  MUFU.EX2 R22, R3 ;  /* 0x0000000300167308 */ /* 0x0005e20000000800 */
[----:B-1----:R-:W-:-:S06]  /*12670*/  FFMA.FTZ R0, R141, c[0x0][0x23c], -R2 ;  /* 0x00008f008d007a23 */ /* 0x002fcc0000010802 */
[----:B------:R-:W-:Y:S01]  /*12680*/  HMMA.16816.F32 R72, R4, R24, R72 ;  /* 0x000000180448723c */ /* 0x000fe20000001848 */
[----:B------:R1:W-:Y:S01]  /*12690*/  MUFU.EX2 R10, R0 ;  /* 0x00000000000a7308 */ /* 0x0003e20000000800 */
[----:B--2---:R-:W-:-:S06]  /*126a0*/  FADD.FTZ R3, R242, R30 ;  /* 0x0000001ef2037221 */ /* 0x004fcc0000010000 */
[C---:B------:R-:W-:Y:S08]  /*126b0*/  HMMA.16816.F32 R76, R4.reuse, R26, R76 ;  /* 0x0000001a044c723c */ /* 0x040ff0000000184c */
[----:B------:R-:W-:Y:S01]  /*126c0*/  HMMA.16816.F32 R104, R4, R16, R104 ;  /* 0x000000100468723c */ /* 0x000fe20000001868 */
[----:B-1----:R-:W-:-:S07]  /*126d0*/  FFMA.FTZ R0, R252, c[0x0][0x23c], -R2 ;  /* 0x00008f00fc007a23 */ /* 0x002fce0000010802 */
[C---:B------:R-:W-:Y:S01]  /*126e0*/  HMMA.16816.F32 R108, R4.reuse, R18, R108 ;  /* 0x00000012046c723c */ /* 0x040fe2000000186c */
[----:B------:R1:W-:Y:S07]  /*126f0*/  MUFU.EX2 R11, R0 ;  /* 0x00000000000b7308 */ /* 0x0003ee0000000800 */
[C---:B------:R-:W-:Y:S08]  /*12700*/  HMMA.16816.F32 R120, R4.reuse, R12, R120 ;  /* 0x0000000c0478723c */ /* 0x040ff00000001878 */
[----:B------:R-:W-:Y:S01]  /*12710*/  HMMA.16816.F32 R84, R4, R14, R124 ;  /* 0x0000000e0454723c */ /* 0x000fe2000000187c */
[----:B-1----:R-:W-:-:S06]  /*12720*/  FADD.FTZ R0, R38, R3 ;  /* 0x0000000326007221 */ /* 0x002fcc0000010000 */
[----:B------:R-:W-:Y:S02]  /*12730*/  FFMA.FTZ R6, R243, c[0x0][0x23c], -R2 ;  /* 0x00008f00f3067a23 */ /* 0x000fe40000010802 */
[----:B------:R-:W-:Y:S02]  /*12740*/  FADD.FTZ R2, R40, R31 ;  /* 0x0000001f28027221 */ /* 0x000fe40000010000 */
[----:B------:R-:W-:Y:S02]  /*12750*/  FADD.FTZ R4, R43, R29 ;  /* 0x0000001d2b047221 */ /* 0x000fe40000010000 */
[----:B------:R-:W-:Y:S02]  /*12760*/  FADD.FTZ R5, R48, R28 ;  /* 0x0000001c30057221 */ /* 0x000fe40000010000 */
[----:B------:R-:W-:Y:S02]  /*12770*/  FADD.FTZ R3, R42, R2 ;  /* 0x000000022a037221 */ /* 0x000fe40000010000 */
[----:B------:R-:W-:-:S02]  /*12780*/  FADD.FTZ R0, R39, R0 ;  /* 0x0000000027007221 */ /* 0x000fc40000010000 */
[----:B------:R-:W-:Y:S02]  /*12790*/  FADD.FTZ R2, R51, R4 ;  /* 0x0000000433027221 */ /* 0x000fe40000010000 */
[----:B------:R-:W-:Y:S01]  /*127a0*/  FADD.FTZ R5, R52, R5 ;  /* 0x0000000534057221 */ /* 0x000fe20000010000 */
[----:B------:R-:W-:Y:S01]  /*127b0*/  MUFU.EX2 R24, R142 ;  /* 0x0000008e00187308 */ /* 0x000fe20000000800 */
[----:B------:R-:W-:Y:S01]  /*127c0*/  FADD.FTZ R0, R41, R0 ;  /* 0x0000000029007221 */ /* 0x000fe20000010000 */
[----:B------:R-:W-:Y:S01]  /*127d0*/  MOV R69, R82 ;  /* 0x0000005200457202 */ /* 0x000fe20000000f00 */
[----:B------:R-:W-:Y:S01]  /*127e0*/  FADD.FTZ R26, R54, R2 ;  /* 0x00000002361a7221 */ /* 0x000fe20000010000 */
[----:B------:R-:W-:Y:S01]  /*127f0*/  MOV R28, R115 ;  /* 0x00000073001c7202 */ /* 0x000fe20000000f00 */
[----:B------:R-:W-:Y:S01]  /*12800*/  IMAD.MOV.U32 R68, RZ, RZ, R83 ;  /* 0x000000ffff447224 */ /* 0x000fe200078e0053 */
[----:B------:R-:W-:Y:S01]  /*12810*/  MOV R31, R112 ;  /* 0x00000070001f7202 */ /* 0x000fe20000000f00 */
[----:B------:R-:W-:Y:S01]  /*12820*/  IMAD.MOV.U32 R70, RZ, RZ, R81 ;  /* 0x000000ffff467224 */ /* 0x000fe200078e0051 */
[----:B------:R1:W-:Y:S01]  /*12830*/  MUFU.EX2 R25, R143 ;  /* 0x0000008f00197308 */ /* 0x0003e20000000800 */
[----:B------:R-:W-:Y:S01]  /*12840*/  IMAD.MOV.U32 R71, RZ, RZ, R80 ;  /* 0x000000ffff477224 */ /* 0x000fe200078e0050 */
[----:B------:R-:W-:Y:S01]  /*12850*/  MOV R42, R97 ;  /* 0x00000061002a7202 */ /* 0x000fe20000000f00 */
[----:B------:R-:W-:Y:S01]  /*12860*/  IMAD.MOV.U32 R29, RZ, RZ, R114 ;  /* 0x000000ffff1d7224 */ /* 0x000fe200078e0072 */
[----:B------:R-:W-:Y:S01]  /*12870*/  LDSM.16.MT88.4 R80, [R213+0xf800] ;  /* 0x00f80000d550783b */ /* 0x000fe20000004200 */
[----:B------:R-:W-:-:S02]  /*12880*/  IMAD.MOV.U32 R30, RZ, RZ, R113 ;  /* 0x000000ffff1e7224 */ /* 0x000fc400078e0071 */
[----:B------:R-:W-:Y:S01]  /*12890*/  IMAD.MOV.U32 R40, RZ, RZ, R99 ;  /* 0x000000ffff287224 */ /* 0x000fe200078e0063 */
[----:B------:R-:W-:Y:S01]  /*128a0*/  MUFU.EX2 R17, R164 ;  /* 0x000000a400117308 */ /* 0x000fe20000000800 */
[----:B------:R-:W-:Y:S01]  /*128b0*/  IMAD.MOV.U32 R41, RZ, RZ, R98 ;  /* 0x000000ffff297224 */ /* 0x000fe200078e0062 */
[----:B------:R-:W-:Y:S01]  /*128c0*/  LDSM.16.MT88.4 R112, [R216+0xf800] ;  /* 0x00f80000d870783b */ /* 0x000fe20000004200 */
[----:B------:R-:W-:Y:S02]  /*128d0*/  IMAD.MOV.U32 R43, RZ, RZ, R96 ;  /* 0x000000ffff2b7224 */ /* 0x000fe400078e0060 */
[----:B------:R-:W-:Y:S01]  /*128e0*/  FADD.FTZ R2, R55, R5 ;  /* 0x0000000537027221 */ /* 0x000fe20000010000 */
[----:B------:R-:W-:Y:S02]  /*128f0*/  LDSM.16.MT88.4 R96, [R214+0xf800] ;  /* 0x00f80000d660783b */ /* 0x000fe40000004200 */
[----:B------:R-:W-:Y:S02]  /*12900*/  MUFU.EX2 R21, R165 ;  /* 0x000000a500157308 */ /* 0x000fe40000000800 */
[----:B-1----:R-:W-:Y:S06]  /*12910*/  LDSM.16.MT88.4 R140, [R215+0xd800] ;  /* 0x00d80000d78c783b */ /* 0x002fec0000004200 */
[----:B------:R-:W-:Y:S08]  /*12920*/  MUFU.EX2 R18, R166 ;  /* 0x000000a600127308 */ /* 0x000ff00000000800 */
[----:B------:R1:W-:Y:S08]  /*12930*/  MUFU.EX2 R23, R167 ;  /* 0x000000a700177308 */ /* 0x0003f00000000800 */
[----:B------:R-:W-:Y:S08]  /*12940*/  MUFU.EX2 R12, R150 ;  /* 0x00000096000c7308 */ /* 0x000ff00000000800 */
[----:B------:R-:W2:Y:S01]  /*12950*/  MUFU.EX2 R16, R149 ;  /* 0x0000009500107308 */ /* 0x000ea20000000800 */
[----:B-1----:R-:W1:Y:S07]  /*12960*/  LDSM.16.MT88.4 R164, [R213+0xd800] ;  /* 0x00d80000d5a4783b */ /* 0x002e6e0000004200 */
[----:B------:R-:W-:Y:S08]  /*12970*/  MUFU.EX2 R19, R148 ;  /* 0x0000009400137308 */ /* 0x000ff00000000800 */
[----:B------:R3:W4:Y:S08]  /*12980*/  MUFU.EX2 R13, R151 ;  /* 0x00000097000d7308 */ /* 0x0007300000000800 */
[----:B------:R5:W1:Y:S01]  /*12990*/  MUFU.EX2 R8, R6 ;  /* 0x0000000600087308 */ /* 0x000a620000000800 */
[----:B---3--:R-:W3:Y:S04]  /*129a0*/  LDSM.16.MT88.4 R148, [R216+0xd800] ;  /* 0x00d80000d894783b */ /* 0x008ee80000004200 */
[----:B-----5:R-:W5:Y:S01]  /*129b0*/  LDSM.16.MT88.4 R4, [R215+0xf800] ;  /* 0x00f80000d704783b */ /* 0x020f620000004200 */
[----:B--2---:R-:W-:-:S02]  /*129c0*/  F2FP.PACK_AB R124, R16, R12 ;  /* 0x0000000c107c723e */ /* 0x004fc400000000ff */
[----:B----4-:R-:W-:Y:S02]  /*129d0*/  F2FP.PACK_AB R126, R13, R19 ;  /* 0x000000130d7e723e */ /* 0x010fe400000000ff */
[----:B------:R-:W-:Y:S02]  /*129e0*/  F2FP.PACK_AB R125, R10, R9 ;  /* 0x000000090a7d723e */ /* 0x000fe400000000ff */
[----:B-1----:R-:W-:Y:S01]  /*129f0*/  F2FP.PACK_AB R127, R8, R11 ;  /* 0x0000000b087f723e */ /* 0x002fe200000000ff */
[----:B------:R-:W-:Y:S01]  /*12a00*/  FADD.FTZ R3, R50, R3 ;  /* 0x0000000332037221 */ /* 0x000fe20000010000 */
[----:B------:R-:W-:Y:S02]  /*12a10*/  F2FP.PACK_AB R128, R20, R22 ;  /* 0x000000161480723e */ /* 0x000fe400000000ff */
[----:B------:R-:W-:Y:S02]  /*12a20*/  F2FP.PACK_AB R129, R21, R17 ;  /* 0x000000111581723e */ /* 0x000fe400000000ff */
[----:B------:R-:W-:-:S02]  /*12a30*/  F2FP.PACK_AB R130, R25, R24 ;  /* 0x000000181982723e */ /* 0x000fc400000000ff */
[----:B------:R-:W-:Y:S01]  /*12a40*/  F2FP.PACK_AB R131, R23, R18 ;  /* 0x000000121783723e */ /* 0x000fe200000000ff */
[----:B------:R-:W-:Y:S01]  /*12a50*/  FADD.FTZ R15, R53, R3 ;  /* 0x00000003350f7221 */ /* 0x000fe20000010000 */
[----:B------:R-:W-:Y:S01]  /*12a60*/  HMMA.16816.F32 R172, R124, R164, R172 ;  /* 0x000000a47cac723c */ /* 0x000fe200000018ac */
[----:B------:R-:W-:Y:S02]  /*12a70*/  FADD.FTZ R14, R49, R0 ;  /* 0x00000000310e7221 */ /* 0x000fe40000010000 */
[----:B------:R-:W-:Y:S02]  /*12a80*/  FADD.FTZ R3, R138, R26 ;  /* 0x0000001a8a037221 */ /* 0x000fe40000010000 */
[----:B------:R-:W-:-:S03]  /*12a90*/  FADD.FTZ R2, R204, R2 ;  /* 0x00000002cc027221 */ /* 0x000fc60000010000 */
[----:B------:R-:W-:Y:S01]  /*12aa0*/  HMMA.16816.F32 R180, R124, R166, R180 ;  /* 0x000000a67cb4723c */ /* 0x000fe200000018b4 */
[----:B------:R-:W-:-:S07]  /*12ab0*/  FADD.FTZ R0, R139, R15 ;  /* 0x0000000f8b007221 */ /* 0x000fce0000010000 */
[C---:B------:R-:W-:Y:S08]  /*12ac0*/  HMMA.16816.F32 R176, R124.reuse, R156, R176 ;  /* 0x0000009c7cb0723c */ /* 0x040ff000000018b0 */
[C---:B------:R-:W-:Y:S08]  /*12ad0*/  HMMA.16816.F32 R188, R124.reuse, R158, R188 ;  /* 0x0000009e7cbc723c */ /* 0x040ff000000018bc */
[C---:B---3--:R-:W-:Y:S08]  /*12ae0*/  HMMA.16816.F32 R184, R124.reuse, R148, R184 ;  /* 0x000000947cb8723c */ /* 0x048ff000000018b8 */
        /* <DEDUP_REMOVED lines=9> */
[C---:B-----5:R-:W-:Y:S08]  /*12b80*/  HMMA.16816.F32 R120, R124.reuse, R4, R120 ;  /* 0x000000047c78723c */ /* 0x060ff00000001878 */
[----:B------:R-:W-:Y:S08]  /*12b90*/  HMMA.16816.F32 R124, R124, R6, R84 ;  /* 0x000000067c7c723c */ /* 0x000ff00000001854 */
        /* <DEDUP_REMOVED lines=32> */
[C---:B------:R-:W-:Y:S03]  /*12da0*/  HMMA.16816.F32 R144, R128.reuse, R140, R144 ;  /* 0x0000008c8090723c */ /* 0x040fe60000001890 */
[----:B------:R1:W-:Y:S04]  /*12db0*/  STL [R1+0x3c], R3 ;  /* 0x00003c0301007387 */ /* 0x0003e80000100800 */
[----:B------:R1:W-:Y:S01]  /*12dc0*/  STL [R1+0x44], R0 ;  /* 0x0000440001007387 */ /* 0x0003e20000100800 */
[C---:B------:R-:W-:Y:S03]  /*12dd0*/  HMMA.16816.F32 R140, R128.reuse, R142, R68 ;  /* 0x0000008e808c723c */ /* 0x040fe60000001844 */
[----:B------:R1:W-:Y:S05]  /*12de0*/  STL [R1+0x40], R2 ;  /* 0x0000400201007387 */ /* 0x0003ea0000100800 */
        /* <DEDUP_REMOVED lines=12> */
.L_x_432:
[----:B-1----:R-:W-:-:S06]  /*12eb0*/  UISETP.GT.AND UP0, UPT, UR22, UR9, UPT ;  /* 0x000000091600728c */ /* 0x002fcc000bf04270 */
[----:B------:R-:W-:-:S13]  /*12ec0*/  PLOP3.LUT P0, PT, PT, PT, UP0, 0x80, 0x0 ;  /* 0x000000000000781c */ /* 0x000fda0003f0f008 */
[----:B------:R-:W-:Y:S05]  /*12ed0*/  @!P0 BRA `(.L_x_435) ;  /* 0x000050f000008947 */ /* 0x000fea0003800000 */
[----:B------:R-:W2:Y:S01]  /*12ee0*/  LDL.LU.64 R6, [R1+0x78] ;  /* 0x0000780001067983 */ /* 0x000ea20000300a00 */
[----:B------:R-:W-:Y:S01]  /*12ef0*/  MOV R136, R134 ;  /* 0x0000008600887202 */ /* 0x000fe20000000f00 */
[----:B------:R-:W-:Y:S01]  /*12f00*/  IMAD.MOV.U32 R138, RZ, RZ, R132 ;  /* 0x000000ffff8a7224 */ /* 0x000fe200078e0084 */
[----:B------:R-:W-:Y:S01]  /*12f10*/  MOV R2, R135 ;  /* 0x0000008700027202 */ /* 0x000fe20000000f00 */
[----:B------:R-:W2:Y:S01]  /*12f20*/  LDL.LU.64 R4, [R1+0x80] ;  /* 0x0000800001047983 */ /* 0x000ea20000300a00 */
[----:B------:R-:W-:Y:S01]  /*12f30*/  MOV R137, R133 ;  /* 0x0000008500897202 */ /* 0x000fe20000000f00 */
[----:B------:R-:W-:Y:S02]  /*12f40*/  ULDC.64 UR4, c[0x0][0x1a0] ;  /* 0x0000680000047ab9 */ /* 0x000fe40000000a00 */
[----:B------:R-:W-:Y:S02]  /*12f50*/  USHF.L.U64.HI UR7, UR6, 0x5, UR7 ;  /* 0x0000000506077899 */ /* 0x000fe40008010207 */
[----:B------:R-:W-:-:S02]  /*12f60*/  USHF.L.U32 UR6, UR6, 0x5, URZ ;  /* 0x0000000506067899 */ /* 0x000fc4000800063f */
[----:B------:R-:W-:Y:S02]  /*12f70*/  USHF.L.U64.HI UR8, UR4, 0x5, UR5 ;  /* 0x0000000504087899 */ /* 0x000fe40008010205 */
[----:B------:R-:W-:Y:S01]  /*12f80*/  USHF.L.U32 UR13, UR4, 0x5, URZ ;  /* 0x00000005040d7899 */ /* 0x000fe2000800063f */
[----:B--2---:R-:W-:-:S05]  /*12f90*/  IMAD.MOV.U32 R5, RZ, RZ, R7 ;  /* 0x000000ffff057224 */ /* 0x004fca00078e0007 */
[----:B------:R1:W-:Y:S01]  /*12fa0*/  STL.64 [R1+0x48], R4 ;  /* 0x0000480401007387 */ /* 0x0003e20000100a00 */
[----:B------:R-:W-:Y:S05]  /*12fb0*/  BRA `(.L_x_436) ;  /* 0x0000023000007947 */ /* 0x000fea0003800000 */
.L_x_438:
        /* <DEDUP_REMOVED lines=22> */
[----:B------:R1:W-:Y:S03]  /*13120*/  LDGSTS.E.BYPASS.LTC128B.128 [R233+0x8000], [R204.64] ;  /* 0x08000000cce97fae */ /* 0x0003e6000b901d52 */
[----:B------:R-:W-:Y:S01]  /*13130*/  IADD3.X R133, R135, UR7, RZ, P1, !PT ;  /* 0x0000000787857c10 */ /* 0x000fe20008ffe4ff */
[----:B------:R1:W-:Y:S04]  /*13140*/  LDGSTS.E.BYPASS.LTC128B.128 [R233+0xa000], [R204.64+0x80] ;  /* 0x0a000080cce97fae */ /* 0x0003e8000b901d52 */
[----:B------:R2:W-:Y:S04]  /*13150*/  LDGSTS.E.BYPASS.LTC128B.128 [R233+0x8800], [R134.64] ;  /* 0x0880000086e97fae */ /* 0x0005e8000b901d52 */
[----:B------:R2:W-:Y:S04]  /*13160*/  LDGSTS.E.BYPASS.LTC128B.128 [R233+0xa800], [R134.64+0x80] ;  /* 0x0a80008086e97fae */ /* 0x0005e8000b901d52 */
[----:B------:R2:W-:Y:S04]  /*13170*/  LDGSTS.E.BYPASS.LTC128B.128 [R233+0x9000], [R132.64] ;  /* 0x0900000084e97fae */ /* 0x0005e8000b901d52 */
[----:B------:R2:W-:Y:S01]  /*13180*/  LDGSTS.E.BYPASS.LTC128B.128 [R233+0xb000], [R132.64+0x80] ;  /* 0x0b00008084e97fae */ /* 0x0005e2000b901d52 */
[----:B-1----:R-:W-:Y:S04]  /*13190*/  IADD3 R204, P0, R132, UR6, RZ ;  /* 0x0000000684cc7c10 */ /* 0x002fe8000ff1e0ff */
[----:B------:R-:W-:Y:S05]  /*131a0*/  IADD3.X R205, R133, UR7, RZ, P0, !PT ;  /* 0x0000000785cd7c10 */ /* 0x000fea00087fe4ff */
[----:B------:R2:W-:Y:S04]  /*131b0*/  LDGSTS.E.BYPASS.LTC128B.128 [R233+0x9800], [R204.64] ;  /* 0x09800000cce97fae */ /* 0x0005e8000b901d52 */
[----:B------:R2:W-:Y:S04]  /*131c0*/  LDGSTS.E.BYPASS.LTC128B.128 [R233+0xb800], [R204.64+0x80] ;  /* 0x0b800080cce97fae */ /* 0x0005e8000b901d52 */
[----:B------:R-:W0:Y:S01]  /*131d0*/  LDGDEPBAR ;  /* 0x00000000000079af */ /* 0x000e220000000000 */
[----:B------:R-:W-:-:S05]  /*131e0*/  BRA `(.L_x_437) ;  /* 0x00000d3000007947 */ /* 0x000fca0003800000 */
.L_x_436:
[----:B------:R-:W2:Y:S01]  /*131f0*/  LDL.64 R6, [R1+0x48] ;  /* 0x0000480001067983 */ /* 0x000ea20000100a00 */
[----:B------:R-:W-:Y:S04]  /*13200*/  DEPBAR.LE SB0, 0x0 ;  /* 0x000080000000791a */ /* 0x000fe80000000000 */
[----:B------:R-:W-:Y:S01]  /*13210*/  UIADD3 UR14, UR22, -0x1, URZ ;  /* 0xffffffff160e7890 */ /* 0x000fe2000fffe03f */
[----:B------:R-:W-:Y:S03]  /*13220*/  BAR.SYNC.DEFER_BLOCKING 0x0 ;  /* 0x0000000000007b1d */ /* 0x000fe60000010000 */
[----:B------:R-:W-:Y:S02]  /*13230*/  USHF.R.S32.HI UR5, URZ, 0x1f, UR14 ;  /* 0x0000001f3f057899 */ /* 0x000fe4000801140e */
[----:B------:R-:W-:Y:S01]  /*13240*/  UIMAD UR4, UR12, UR14, URZ ;  /* 0x0000000e0c0472a4 */ /* 0x000fe2000f8e023f */
[----:B-1----:R-:W-:Y:S01]  /*13250*/  IMAD.U32 R4, RZ, RZ, UR14 ;  /* 0x0000000eff047e24 */ /* 0x002fe2000f8e00ff */
[----:B------:R-:W-:Y:S02]  /*13260*/  UISETP.GT.AND UP0, UPT, UR14, UR9, UPT ;  /* 0x000000090e00728c */ /* 0x000fe4000bf04270 */
[----:B------:R-:W-:Y:S01]  /*13270*/  UIMAD UR4, UR5, UR15, UR4 ;  /* 0x0000000f050472a4 */ /* 0x000fe2000f8e0204 */
[----:B--2---:R-:W-:Y:S05]  /*13280*/  IMAD.WIDE.U32 R4, R4, UR15, R6 ;  /* 0x0000000f04047c25 */ /* 0x004fea000f8e0006 */
[C---:B------:R-:W-:Y:S02]  /*13290*/  LEA R8, P0, R4.reuse, c[0x0][0x170], 0x1 ;  /* 0x00005c0004087a11 */ /* 0x040fe400078008ff */
[----:B------:R-:W-:Y:S04]  /*132a0*/  IADD3 R0, R5, UR4, RZ ;  /* 0x0000000405007c10 */ /* 0x000fe8000fffe0ff */
[----:B------:R-:W-:Y:S02]  /*132b0*/  LEA.HI.X R9, R4, c[0x0][0x174], R0, 0x1, P0 ;  /* 0x00005d0004097a11 */ /* 0x000fe400000f0c00 */
[----:B------:R-:W-:Y:S03]  /*132c0*/  IADD3 R6, P0, R8, UR13, RZ ;  /* 0x0000000d08067c10 */ /* 0x000fe6000ff1e0ff */
[----:B------:R-:W-:Y:S01]  /*132d0*/  @!PT LDS RZ, [RZ] ;  /* 0x00000000fffff984 */ /* 0x000fe20000000800 */
[----:B------:R-:W-:Y:S01]  /*132e0*/  @!PT LDS RZ, [RZ] ;  /* 0x00000000fffff984 */ /* 0x000fe20000000800 */
[----:B------:R-:W-:Y:S01]  /*132f0*/  @!PT LDS RZ, [RZ] ;  /* 0x00000000fffff984 */ /* 0x000fe20000000800 */
[----:B------:R1:W-:Y:S01]  /*13300*/  LDGSTS.E.BYPASS.LTC128B.128 [R233+0xc000], [R8.64] ;  /* 0x0c00000008e97fae */ /* 0x0003e2000b901d52 */
[----:B------:R-:W-:Y:S02]  /*13310*/  IADD3.X R7, R9, UR8, RZ, P0, !PT ;  /* 0x0000000809077c10 */ /* 0x000fe400087fe4ff */
[----:B------:R-:W-:Y:S03]  /*13320*/  IADD3 R4, P0, R6, UR13, RZ ;  /* 0x0000000d06047c10 */ /* 0x000fe6000ff1e0ff */
[----:B------:R1:W-:Y:S01]  /*13330*/  LDGSTS.E.BYPASS.LTC128B.128 [R233+0xe000], [R8.64+0x80] ;  /* 0x0e00008008e97fae */ /* 0x0003e2000b901d52 */
[----:B------:R-:W-:Y:S02]  /*13340*/  IADD3.X R5, R7, UR8, RZ, P0, !PT ;  /* 0x0000000807057c10 */ /* 0x000fe400087fe4ff */
[----:B------:R-:W-:Y:S03]  /*13350*/  IADD3 R10, P0, R4, UR13, RZ ;  /* 0x0000000d040a7c10 */ /* 0x000fe6000ff1e0ff */
[----:B------:R2:W-:Y:S01]  /*13360*/  LDGSTS.E.BYPASS.LTC128B.128 [R233+0xc800], [R6.64] ;  /* 0x0c80000006e97fae */ /* 0x0005e2000b901d52 */
[----:B------:R-:W-:Y:S02]  /*13370*/  IADD3.X R11, R5, UR8, RZ, P0, !PT ;  /* 0x00000008050b7c10 */ /* 0x000fe400087fe4ff */
[----:B------:R-:W-:Y:S03]  /*13380*/  PLOP3.LUT P0, PT, PT, PT, UP0, 0x80, 0x0 ;  /* 0x000000000000781c */ /* 0x000fe60003f0f008 */
[----:B------:R2:W-:Y:S06]  /*13390*/  LDGSTS.E.BYPASS.LTC128B.128 [R233+0xe800], [R6.64+0x80] ;  /* 0x0e80008006e97fae */ /* 0x0005ec000b901d52 */
[----:B------:R2:W-:Y:S06]  /*133a0*/  LDGSTS.E.BYPASS.LTC128B.128 [R233+0xd000], [R4.64] ;  /* 0x0d00000004e97fae */ /* 0x0005ec000b901d52 */
[----:B------:R2:W-:Y:S06]  /*133b0*/  LDGSTS.E.BYPASS.LTC128B.128 [R233+0xf000], [R4.64+0x80] ;  /* 0x0f00008004e97fae */ /* 0x0005ec000b901d52 */
[----:B------:R1:W-:Y:S06]  /*133c0*/  LDGSTS.E.BYPASS.LTC128B.128 [R233+0xd800], [R10.64] ;  /* 0x0d8000000ae97fae */ /* 0x0003ec000b901d52 */
[----:B------:R1:W-:Y:S06]  /*133d0*/  LDGSTS.E.BYPASS.LTC128B.128 [R233+0xf800], [R10.64+0x80] ;  /* 0x0f8000800ae97fae */ /* 0x0003ec000b901d52 */
[----:B-----5:R-:W-:Y:S06]  /*133e0*/  LDSM.16.M88.4 R64, [R219] ;  /* 0x00000000db40783b */ /* 0x020fec0000000200 */
[----:B------:R-:W2:Y:S06]  /*133f0*/  LDSM.16.M88.4 R16, [R212+0x8000] ;  /* 0x00800000d410783b */ /* 0x000eac0000000200 */
[----:B------:R-:W1:Y:S06]  /*13400*/  LDSM.16.M88.4 R60, [R219+0x2000] ;  /* 0x00200000db3c783b */ /* 0x000e6c0000000200 */
[----:B------:R-:W3:Y:S06]  /*13410*/  LDSM.16.M88.4 R32, [R212+0x8800] ;  /* 0x00880000d420783b */ /* 0x000eec0000000200 */
[----:B------:R-:W0:Y:S06]  /*13420*/  LDGDEPBAR ;  /* 0x00000000000079af */ /* 0x000e2c0000000000 */
[----:B------:R-:W4:Y:S06]  /*13430*/  LDSM.16.M88.4 R48, [R212+0x9000] ;  /* 0x00900000d430783b */ /* 0x000f2c0000000200 */
[----:B------:R-:W3:Y:S06]  /*13440*/  LDSM.16.M88.4 R132, [R212+0x9800] ;  /* 0x00980000d484783b */ /* 0x000eec0000000200 */
[----:B------:R-:W-:Y:S01]  /*13450*/  LDSM.16.M88.4 R204, [R220] ;  /* 0x00000000dccc783b */ /* 0x000fe20000000200 */
[-C--:B--2---:R-:W-:Y:S05]  /*13460*/  HMMA.16816.F32 R4, R64, R16.reuse, RZ ;  /* 0x000000104004723c */ /* 0x084fea00000018ff */
[----:B------:R-:W-:Y:S03]  /*13470*/  LDSM.16.M88.4 R208, [R220+0x2000] ;  /* 0x00200000dcd0783b */ /* 0x000fe60000000200 */
[C---:B-1----:R-:W-:Y:S08]  /*13480*/  HMMA.16816.F32 R8, R60.reuse, R16, RZ ;  /* 0x000000103c08723c */ /* 0x042ff000000018ff */
[-C--:B------:R-:W-:Y:S08]  /*13490*/  HMMA.16816.F32 R12, R60, R18.reuse, RZ ;  /* 0x000000123c0c723c */ /* 0x080ff000000018ff */
[C---:B------:R-:W-:Y:S08]  /*134a0*/  HMMA.16816.F32 R16, R64.reuse, R18, RZ ;  /* 0x000000124010723c */ /* 0x040ff000000018ff */
[-C--:B---3--:R-:W-:Y:S08]  /*134b0*/  HMMA.16816.F32 R20, R64, R32.reuse, RZ ;  /* 0x000000204014723c */ /* 0x088ff000000018ff */
[C---:B------:R-:W-:Y:S08]  /*134c0*/  HMMA.16816.F32 R24, R60.reuse, R32, RZ ;  /* 0x000000203c18723c */ /* 0x040ff000000018ff */
[-C--:B------:R-:W-:Y:S08]  /*134d0*/  HMMA.16816.F32 R28, R60, R34.reuse, RZ ;  /* 0x000000223c1c723c */ /* 0x080ff000000018ff */
[C---:B------:R-:W-:Y:S08]  /*134e0*/  HMMA.16816.F32 R32, R64.reuse, R34, RZ ;  /* 0x000000224020723c */ /* 0x040ff000000018ff */
[-C--:B----4-:R-:W-:Y:S08]  /*134f0*/  HMMA.16816.F32 R36, R64, R48.reuse, RZ ;  /* 0x000000304024723c */ /* 0x090ff000000018ff */
[C---:B------:R-:W-:Y:S08]  /*13500*/  HMMA.16816.F32 R40, R60.reuse, R48, RZ ;  /* 0x000000303c28723c */ /* 0x040ff000000018ff */
[-C--:B------:R-:W-:Y:S08]  /*13510*/  HMMA.16816.F32 R44, R60, R50.reuse, RZ ;  /* 0x000000323c2c723c */ /* 0x080ff000000018ff */
[C---:B------:R-:W-:Y:S08]  /*13520*/  HMMA.16816.F32 R48, R64.reuse, R50, RZ ;  /* 0x000000324030723c */ /* 0x040ff000000018ff */
[-C--:B------:R-:W-:Y:S08]  /*13530*/  HMMA.16816.F32 R52, R64, R132.reuse, RZ ;  /* 0x000000844034723c */ /* 0x080ff000000018ff */
[C---:B------:R-:W-:Y:S08]  /*13540*/  HMMA.16816.F32 R56, R60.reuse, R132, RZ ;  /* 0x000000843c38723c */ /* 0x040ff000000018ff */
[-C--:B------:R-:W-:Y:S08]  /*13550*/  HMMA.16816.F32 R60, R60, R134.reuse, RZ ;  /* 0x000000863c3c723c */ /* 0x080ff000000018ff */
[----:B------:R-:W-:Y:S01]  /*13560*/  HMMA.16816.F32 R64, R64, R134, RZ ;  /* 0x000000864040723c */ /* 0x000fe200000018ff */
        /* <DEDUP_REMOVED lines=21> */
[----:B------:R-:W-:Y:S06]  /*136c0*/  LDSM.16.M88.4 R132, [R222] ;  /* 0x00000000de84783b */ /* 0x000fec0000000200 */
[----:B------:R-:W1:Y:S02]  /*136d0*/  LDSM.16.M88.4 R204, [R218+0x8000] ;  /* 0x00800000dacc783b */ /* 0x000e640000000200 */
        /* <DEDUP_REMOVED lines=20> */
[----:B------:R-:W-:Y:S06]  /*13820*/  LDSM.16.M88.4 R132, [R221] ;  /* 0x00000000dd84783b */ /* 0x000fec0000000200 */
[----:B------:R-:W1:Y:S02]  /*13830*/  LDSM.16.M88.4 R204, [R217] ;  /* 0x00000000d9cc783b */ /* 0x000e640000000200 */
        /* <DEDUP_REMOVED lines=20> */
[----:B------:R-:W-:Y:S06]  /*13980*/  LDSM.16.M88.4 R132, [R219+0x4000] ;  /* 0x00400000db84783b */ /* 0x000fec0000000200 */
        /* <DEDUP_REMOVED lines=22> */
[----:B------:R-:W1:Y:S02]  /*13af0*/  LDSM.16.M88.4 R204, [R227] ;  /* 0x00000000e3cc783b */ /* 0x000e640000000200 */
        /* <DEDUP_REMOVED lines=66> */
.L_x_437:
[----:B------:R-:W1:Y:S01]  /*13f20*/  S2R R3, SR_TID.X ;  /* 0x0000000000037919 */ /* 0x000e620000002100 */
[----:B------:R-:W-:Y:S01]  /*13f30*/  IMAD.U32 R0, RZ, RZ, UR14 ;  /* 0x0000000eff007e24 */ /* 0x000fe2000f8e00ff */
[----:B------:R-:W-:Y:S01]  /*13f40*/  LOP3.LUT R231, R231, 0xffffbfff, RZ, 0xc0, !PT ;  /* 0xffffbfffe7e77812 */ /* 0x000fe200078ec0ff */
[----:B------:R-:W-:Y:S02]  /*13f50*/  UISETP.GT.AND UP0, UPT, UR14, UR9, UPT ;  /* 0x000000090e00728c */ /* 0x000fe4000bf04270 */
[----:B------:R-:W-:Y:S03]  /*13f60*/  UMOV UR22, UR14 ;  /* 0x0000000e00167c82 */ /* 0x000fe60008000000 */
[----:B------:R-:W-:Y:S04]  /*13f70*/  STL [R1+0xb4], R222 ;  /* 0x0000b4de01007387 */ /* 0x000fe80000100800 */
[----:B------:R-:W-:Y:S04]  /*13f80*/  STL [R1+0xb0], R221 ;  /* 0x0000b0dd01007387 */ /* 0x000fe80000100800 */
[----:B------:R-:W-:Y:S04]  /*13f90*/  STL [R1+0xac], R220 ;  /* 0x0000acdc01007387 */ /* 0x000fe80000100800 */
[----:B------:R-:W-:Y:S01]  /*13fa0*/  STL [R1+0xa8], R219 ;  /* 0x0000a8db01007387 */ /* 0x000fe20000100800 */
[----:B-1----:R-:W-:Y:S03]  /*13fb0*/  IMAD.SHL.U32 R3, R3, 0x2, RZ ;  /* 0x0000000203037824 */ /* 0x002fe600078e00ff */
[----:B------:R-:W-:Y:S02]  /*13fc0*/  STL [R1+0xa4], R218 ;  /* 0x0000a4da01007387 */ /* 0x000fe40000100800 */
[----:B------:R-:W-:Y:S02]  /*13fd0*/  LOP3.LUT R3, R3, 0x6, RZ, 0xc0, !PT ;  /* 0x0000000603037812 */ /* 0x000fe400078ec0ff */
[----:B------:R-:W-:Y:S03]  /*13fe0*/  STL [R1+0xa0], R217 ;  /* 0x0000a0d901007387 */ /* 0x000fe60000100800 */
[----:B------:R-:W-:Y:S01]  /*13ff0*/  IMAD R0, R0, 0x40, R3 ;  /* 0x0000004000007824 */ /* 0x000fe200078e0203 */
[----:B------:R-:W-:Y:S04]  /*14000*/  STL [R1+0x9c], R212 ;  /* 0x00009cd401007387 */ /* 0x000fe80000100800 */
[C---:B------:R-:W-:Y:S02]  /*14010*/  IADD3 R3, R0.reuse, 0x1, RZ ;  /* 0x0000000100037810 */ /* 0x040fe40007ffe0ff */
[C---:B------:R-:W-:Y:S02]  /*14020*/  ISETP.GE.AND P0, PT, R0.reuse, R235, PT ;  /* 0x000000eb0000720c */ /* 0x040fe40003f06270 */
[C---:B------:R-:W-:Y:S02]  /*14030*/  ISETP.GE.AND P5, PT, R3.reuse, R234, PT ;  /* 0x000000ea0300720c */ /* 0x040fe40003fa6270 */
[C---:B------:R-:W-:Y:S02]  /*14040*/  ISETP.GE.AND P4, PT, R3.reuse, R232, PT ;  /* 0x000000e80300720c */ /* 0x040fe40003f86270 */
[C---:B------:R-:W-:Y:S02]  /*14050*/  ISETP.GE.OR P5, PT, R3.reuse, R238, !P5 ;  /* 0x000000ee0300720c */ /* 0x040fe40006fa6670 */
[C---:B------:R-:W-:Y:S02]  /*14060*/  ISETP.GE.OR P4, PT, R3.reuse, R237, !P4 ;  /* 0x000000ed0300720c */ /* 0x040fe40006786670 */
[C---:B------:R-:W-:Y:S02]  /*14070*/  ISETP.GE.AND P3, PT, R3.reuse, R236, PT ;  /* 0x000000ec0300720c */ /* 0x040fe40003f66270 */
[C---:B------:R-:W-:Y:S02]  /*14080*/  ISETP.GE.AND P2, PT, R3.reuse, R235, PT ;  /* 0x000000eb0300720c */ /* 0x040fe40003f46270 */
[----:B------:R-:W-:Y:S02]  /*14090*/  ISETP.GE.OR P3, PT, R3, R240, !P3 ;  /* 0x000000f00300720c */ /* 0x000fe40005f66670 */
[CC--:B------:R-:W-:Y:S02]  /*140a0*/  ISETP.GE.OR P0, PT, R0.reuse, R239.reuse, !P0 ;  /* 0x000000ef0000720c */ /* 0x0c0fe40004706670 */
[C---:B--2---:R-:W-:Y:S02]  /*140b0*/  IADD3 R132, R0.reuse, 0x9, RZ ;  /* 0x0000000900847810 */ /* 0x044fe40007ffe0ff */
[----:B------:R-:W-:Y:S02]  /*140c0*/  @P5 LOP3.LUT R231, R231, 0x4000, RZ, 0xfc, !PT ;  /* 0x00004000e7e75812 */ /* 0x000fe400078efcff */
[----:B------:R-:W-:Y:S02]  /*140d0*/  FSEL R208, R5, -INF , !P3 ;  /* 0xff80000005d07808 */ /* 0x000fe40005800000 */
[C---:B------:R-:W-:Y:S02]  /*140e0*/  ISETP.GE.AND P1, PT, R0.reuse, R236, PT ;  /* 0x000000ec0000720c */ /* 0x040fe40003f26270 */
[----:B------:R-:W-:Y:S02]  /*140f0*/  ISETP.GE.OR P2, PT, R3, R239, !P2 ;  /* 0x000000ef0300720c */ /* 0x000fe40005746670 */
[C---:B------:R-:W-:Y:S02]  /*14100*/  IADD3 R3, R0.reuse, 0x8, RZ ;  /* 0x0000000800037810 */ /* 0x040fe40007ffe0ff */
[----:B------:R-:W-:Y:S02]  /*14110*/  IADD3 R5, R0, 0x10, RZ ;  /* 0x0000001000057810 */ /* 0x000fe40007ffe0ff */
[----:B------:R-:W-:Y:S02]  /*14120*/  LOP3.LUT R231, R231, 0xfffffff7, RZ, 0xc0, !PT ;  /* 0xfffffff7e7e77812 */ /* 0x000fe400078ec0ff */
[----:B------:R-:W-:Y:S02]  /*14130*/  FSEL R207, R6, -INF , !P0 ;  /* 0xff80000006cf7808 */ /* 0x000fe40004000000 */
[----:B------:R-:W-:Y:S02]  /*14140*/  ISETP.GE.OR P1, PT, R0, R240, !P1 ;  /* 0x000000f00000720c */ /* 0x000fe40004f26670 */
[-C--:B------:R-:W-:Y:S02]  /*14150*/  ISETP.GE.AND P3, PT, R132, R236.reuse, PT ;  /* 0x000000ec8400720c */ /* 0x080fe40003f66270 */
[-C--:B------:R-:W-:Y:S02]  /*14160*/  ISETP.GE.AND P0, PT, R5, R236.reuse, PT ;  /* 0x000000ec0500720c */ /* 0x080fe40003f06270 */
[----:B------:R-:W-:Y:S02]  /*14170*/  @P4 LOP3.LUT R231, R231, 0x8, RZ, 0xfc, !PT ;  /* 0x00000008e7e74812 */ /* 0x000fe400078efcff */
[C---:B------:R-:W-:Y:S02]  /*14180*/  ISETP.GE.AND P4, PT, R3.reuse, R236, PT ;  /* 0x000000ec0300720c */ /* 0x040fe40003f86270 */
[----:B------:R-:W-:Y:S02]  /*14190*/  FSEL R139, R4, -INF , !P1 ;  /* 0xff800000048b7808 */ /* 0x000fe40004800000 */
[-C--:B------:R-:W-:Y:S02]  /*141a0*/  ISETP.GE.OR P4, PT, R3, R240.reuse, !P4 ;  /* 0x000000f00300720c */ /* 0x080fe40006786670 */
[-C--:B------:R-:W-:Y:S02]  /*141b0*/  ISETP.GE.OR P3, PT, R132, R240.reuse, !P3 ;  /* 0x000000f08400720c */ /* 0x080fe40005f66670 */
[----:B------:R-:W-:Y:S02]  /*141c0*/  ISETP.GE.OR P0, PT, R5, R240, !P0 ;  /* 0x000000f00500720c */ /* 0x000fe40004706670 */
[----:B------:R-:W-:Y:S02]  /*141d0*/  IADD3 R4, R0, 0x11, RZ ;  /* 0x0000001100047810 */ /* 0x000fe40007ffe0ff */
[----:B------:R-:W-:Y:S02]  /*141e0*/  FSEL R206, R16, -INF , !P4 ;  /* 0xff80000010ce7808 */ /* 0x000fe40006000000 */
[----:B------:R-:W-:Y:S02]  /*141f0*/  FSEL R205, R17, -INF , !P3 ;  /* 0xff80000011cd7808 */ /* 0x000fe40005800000 */
[----:B------:R-:W-:Y:S02]  /*14200*/  FSEL R204, R20, -INF , !P0 ;  /* 0xff80000014cc7808 */ /* 0x000fe40004000000 */
[----:B------:R-:W-:Y:S02]  /*14210*/  FSEL R211, R7, -INF , !P2 ;  /* 0xff80000007d37808 */ /* 0x000fe40005000000 */
[CC--:B------:R-:W-:Y:S02]  /*14220*/  ISETP.GE.AND P2, PT, R3.reuse, R235.reuse, PT ;  /* 0x000000eb0300720c */ /* 0x0c0fe40003f46270 */
[C---:B------:R-:W-:Y:S02]  /*14230*/  ISETP.GE.AND P4, PT, R3.reuse, R234, PT ;  /* 0x000000ea0300720c */ /* 0x040fe40003f86270 */
[C---:B------:R-:W-:Y:S02]  /*14240*/  ISETP.GE.AND P3, PT, R3.reuse, R232, PT ;  /* 0x000000e80300720c */ /* 0x040fe40003f66270 */
[C---:B------:R-:W-:Y:S02]  /*14250*/  ISETP.GE.AND P0, PT, R4.reuse, R235, PT ;  /* 0x000000eb0400720c */ /* 0x040fe40003f06270 */
[CC--:B------:R-:W-:Y:S02]  /*14260*/  ISETP.GE.OR P2, PT, R3.reuse, R239.reuse, !P2 ;  /* 0x000000ef0300720c */ /* 0x0c0fe40005746670 */
[----:B------:R-:W-:Y:S02]  /*14270*/  ISETP.GE.OR P0, PT, R4, R239, !P0 ;  /* 0x000000ef0400720c */ /* 0x000fe40004706670 */
[C---:B------:R-:W-:Y:S02]  /*14280*/  ISETP.GE.OR P4, PT, R3.reuse, R238, !P4 ;  /* 0x000000ee0300720c */ /* 0x040fe40006786670 */
[----:B------:R-:W-:Y:S02]  /*14290*/  ISETP.GE.OR P3, PT, R3, R237, !P3 ;  /* 0x000000ed0300720c */ /* 0x000fe40005f66670 */
[C---:B------:R-:W-:Y:S02]  /*142a0*/  IADD3 R3, R0.reuse, 0x18, RZ ;  /* 0x0000001800037810 */ /* 0x040fe40007ffe0ff */
[----:B------:R-:W-:Y:S02]  /*142b0*/  FSEL R23, R23, -INF , !P0 ;  /* 0xff80000017177808 */ /* 0x000fe40004000000 */
[C---:B------:R-:W-:Y:S02]  /*142c0*/  ISETP.GE.AND P0, PT, R3.reuse, R236, PT ;  /* 0x000000ec0300720c */ /* 0x040fe40003f06270 */
[----:B------:R-:W-:Y:S02]  /*142d0*/  IADD3 R6, R0, 0x19, RZ ;  /* 0x0000001900067810 */ /* 0x000fe40007ffe0ff */
[----:B------:R-:W-:Y:S02]  /*142e0*/  ISETP.GE.OR P0, PT, R3, R240, !P0 ;  /* 0x000000f00300720c */ /* 0x000fe40004706670 */
[----:B------:R-:W-:Y:S02]  /*142f0*/  FSEL R210, R18, -INF , !P2 ;  /* 0xff80000012d27808 */ /* 0x000fe40005000000 */
[----:B------:R-:W-:Y:S02]  /*14300*/  ISETP.GE.AND P1, PT, R132, R235, PT ;  /* 0x000000eb8400720c */ /* 0x000fe40003f26270 */
[-C--:B------:R-:W-:Y:S02]  /*14310*/  ISETP.GE.AND P2, PT, R4, R236.reuse, PT ;  /* 0x000000ec0400720c */ /* 0x080fe40003f46270 */
[----:B------:R-:W-:Y:S02]  /*14320*/  FSEL R32, R32, -INF , !P0 ;  /* 0xff80000020207808 */ /* 0x000fe40004000000 */
[----:B------:R-:W-:Y:S02]  /*14330*/  ISETP.GE.AND P0, PT, R6, R236, PT ;  /* 0x000000ec0600720c */ /* 0x000fe40003f06270 */
[----:B------:R-:W-:Y:S02]  /*14340*/  ISETP.GE.OR P1, PT, R132, R239, !P1 ;  /* 0x000000ef8400720c */ /* 0x000fe40004f26670 */
[-C--:B------:R-:W-:Y:S02]  /*14350*/  ISETP.GE.OR P2, PT, R4, R240.reuse, !P2 ;  /* 0x000000f00400720c */ /* 0x080fe40005746670 */
[----:B------:R-:W-:Y:S02]  /*14360*/  ISETP.GE.OR P0, PT, R6, R240, !P0 ;  /* 0x000000f00600720c */ /* 0x000fe40004706670 */
[----:B------:R-:W-:Y:S02]  /*14370*/  LOP3.LUT R231, R231, 0xffffdfff, RZ, 0xc0, !PT ;  /* 0xffffdfffe7e77812 */ /* 0x000fe400078ec0ff */
[----:B------:R-:W-:Y:S02]  /*14380*/  FSEL R21, R21, -INF , !P2 ;  /* 0xff80000015157808 */ /* 0x000fe40005000000 */
[----:B------:R-:W-:Y:S02]  /*14390*/  FSEL R209, R19, -INF , !P1 ;  /* 0xff80000013d17808 */ /* 0x000fe40004800000 */
[C---:B------:R-:W-:Y:S02]  /*143a0*/  ISETP.GE.AND P2, PT, R132.reuse, R234, PT ;  /* 0x000000ea8400720c */ /* 0x040fe40003f46270 */
[-C--:B------:R-:W-:Y:S02]  /*143b0*/  ISETP.GE.AND P1, PT, R5, R235.reuse, PT ;  /* 0x000000eb0500720c */ /* 0x080fe40003f26270 */
[----:B------:R-:W-:Y:S02]  /*143c0*/  FSEL R33, R33, -INF , !P0 ;  /* 0xff80000021217808 */ /* 0x000fe40004000000 */
[----:B------:R-:W-:Y:S02]  /*143d0*/  ISETP.GE.AND P0, PT, R3, R235, PT ;  /* 0x000000eb0300720c */ /* 0x000fe40003f06270 */
[----:B------:R-:W-:Y:S02]  /*143e0*/  @P4 LOP3.LUT R231, R231, 0x2000, RZ, 0xfc, !PT ;  /* 0x00002000e7e74812 */ /* 0x000fe400078efcff */
[-C--:B------:R-:W-:Y:S02]  /*143f0*/  ISETP.GE.OR P1, PT, R5, R239.reuse, !P1 ;  /* 0x000000ef0500720c */ /* 0x080fe40004f26670 */
[----:B------:R-:W-:Y:S02]  /*14400*/  ISETP.GE.OR P2, PT, R132, R238, !P2 ;  /* 0x000000ee8400720c */ /* 0x000fe40005746670 */
[----:B------:R-:W-:Y:S02]  /*14410*/  ISETP.GE.OR P0, PT, R3, R239, !P0 ;  /* 0x000000ef0300720c */ /* 0x000fe40004706670 */
[----:B------:R-:W-:Y:S02]  /*14420*/  LOP3.LUT R231, R231, 0xfffffffb, RZ, 0xc0, !PT ;  /* 0xfffffffbe7e77812 */ /* 0x000fe400078ec0ff */
[----:B------:R-:W-:Y:S02]  /*14430*/  FSEL R22, R22, -INF , !P1 ;  /* 0xff80000016167808 */ /* 0x000fe40004800000 */
[----:B------:R-:W-:Y:S02]  /*14440*/  ISETP.GE.AND P1, PT, R132, R232, PT ;  /* 0x000000e88400720c */ /* 0x000fe40003f26270 */
[----:B------:R-:W-:Y:S02]  /*14450*/  FSEL R34, R34, -INF , !P0 ;  /* 0xff80000022227808 */ /* 0x000fe40004000000 */
[----:B------:R-:W-:Y:S02]  /*14460*/  ISETP.GE.AND P0, PT, R6, R235, PT ;  /* 0x000000eb0600720c */ /* 0x000fe40003f06270 */
[----:B------:R-:W-:Y:S02]  /*14470*/  @P3 LOP3.LUT R231, R231, 0x4, RZ, 0xfc, !PT ;  /* 0x00000004e7e73812 */ /* 0x000fe400078efcff */
[----:B------:R-:W-:Y:S02]  /*14480*/  ISETP.GE.OR P1, PT, R132, R237, !P1 ;  /* 0x000000ed8400720c */ /* 0x000fe40004f26670 */
[----:B------:R-:W-:Y:S02]  /*14490*/  ISETP.GE.OR P0, PT, R6, R239, !P0 ;  /* 0x000000ef0600720c */ /* 0x000fe40004706670 */
[----:B------:R-:W-:Y:S02]  /*144a0*/  LOP3.LUT R231, R231, 0xffffefff, RZ, 0xc0, !PT ;  /* 0xffffefffe7e77812 */ /* 0x000fe400078ec0ff */
[----:B------:R-:W-:Y:S02]  /*144b0*/  FSEL R35, R35, -INF , !P0 ;  /* 0xff80000023237808 */ /* 0x000fe40004000000 */
[----:B------:R-:W-:Y:S02]  /*144c0*/  @P2 LOP3.LUT R231, R231, 0x1000, RZ, 0xfc, !PT ;  /* 0x00001000e7e72812 */ /* 0x000fe400078efcff */
[----:B------:R-:W-:Y:S02]  /*144d0*/  ISETP.GE.AND P0, PT, R5, R234, PT ;  /* 0x000000ea0500720c */ /* 0x000fe40003f06270 */
[----:B------:R-:W-:Y:S02]  /*144e0*/  LOP3.LUT R231, R231, 0xfffffffd, RZ, 0xc0, !PT ;  /* 0xfffffffde7e77812 */ /* 0x000fe400078ec0ff */
[C---:B------:R-:W-:Y:S02]  /*144f0*/  ISETP.GE.OR P2, PT, R5.reuse, R238, !P0 ;  /* 0x000000ee0500720c */ /* 0x040fe40004746670 */
[----:B------:R-:W-:Y:S02]  /*14500*/  ISETP.GE.AND P0, PT, R5, R232, PT ;  /* 0x000000e80500720c */ /* 0x000fe40003f06270 */
[----:B------:R-:W-:Y:S02]  /*14510*/  @P1 LOP3.LUT R231, R231, 0x2, RZ, 0xfc, !PT ;  /* 0x00000002e7e71812 */ /* 0x000fe400078efcff */
[-C--:B------:R-:W-:Y:S02]  /*14520*/  ISETP.GE.OR P1, PT, R5, R237.reuse, !P0 ;  /* 0x000000ed0500720c */ /* 0x080fe40004726670 */
[----:B------:R-:W-:Y:S02]  /*14530*/  IADD3 R5, R0, 0x20, RZ ;  /* 0x0000002000057810 */ /* 0x000fe40007ffe0ff */
[----:B------:R-:W-:Y:S02]  /*14540*/  LOP3.LUT R231, R231, 0xfffff7ff, RZ, 0xc0, !PT ;  /* 0xfffff7ffe7e77812 */ /* 0x000fe400078ec0ff */
[----:B------:R-:W-:Y:S02]  /*14550*/  ISETP.GE.AND P0, PT, R5, R236, PT ;  /* 0x000000ec0500720c */ /* 0x000fe40003f06270 */
[----:B------:R-:W-:Y:S02]  /*14560*/  @P2 LOP3.LUT R231, R231, 0x800, RZ, 0xfc, !PT ;  /* 0x00000800e7e72812 */ /* 0x000fe400078efcff */
[----:B------:R-:W-:Y:S02]  /*14570*/  ISETP.GE.OR P0, PT, R5, R240, !P0 ;  /* 0x000000f00500720c */ /* 0x000fe40004706670 */
[----:B------:R-:W-:Y:S02]  /*14580*/  LOP3.LUT R231, R231, 0xfffffffe, RZ, 0xc0, !PT ;  /* 0xfffffffee7e77812 */ /* 0x000fe400078ec0ff */
[----:B------:R-:W-:Y:S02]  /*14590*/  FSEL R36, R36, -INF , !P0 ;  /* 0xff80000024247808 */ /* 0x000fe40004000000 */
[C---:B------:R-:W-:Y:S02]  /*145a0*/  ISETP.GE.AND P0, PT, R4.reuse, R234, PT ;  /* 0x000000ea0400720c */ /* 0x040fe40003f06270 */
[----:B------:R-:W-:Y:S02]  /*145b0*/  @P1 LOP3.LUT R231, R231, 0x1, RZ, 0xfc, !PT ;  /* 0x00000001e7e71812 */ /* 0x000fe400078efcff */
[C---:B------:R-:W-:Y:S02]  /*145c0*/  ISETP.GE.OR P0, PT, R4.reuse, R238, !P0 ;  /* 0x000000ee0400720c */ /* 0x040fe40004706670 */
[CC--:B------:R-:W-:Y:S02]  /*145d0*/  ISETP.GE.AND P6, PT, R4.reuse, R232.reuse, PT ;  /* 0x000000e80400720c */ /* 0x0c0fe40003fc6270 */
[----:B------:R-:W-:Y:S02]  /*145e0*/  LOP3.LUT R231, R231, 0xfffffbff, RZ, 0xc0, !PT ;  /* 0xfffffbffe7e77812 */ /* 0x000fe400078ec0ff */
[----:B------:R-:W-:Y:S02]  /*145f0*/  ISETP.GE.OR P6, PT, R4, R237, !P6 ;  /* 0x000000ed0400720c */ /* 0x000fe400077c6670 */
[----:B------:R-:W-:Y:S02]  /*14600*/  IADD3 R4, R0, 0x21, RZ ;  /* 0x0000002100047810 */ /* 0x000fe40007ffe0ff */
[-C--:B------:R-:W-:Y:S02]  /*14610*/  ISETP.GE.AND P5, PT, R3, R232.reuse, PT ;  /* 0x000000e80300720c */ /* 0x080fe40003fa6270 */
[----:B------:R-:W-:Y:S02]  /*14620*/  ISETP.GE.AND P4, PT, R6, R232, PT ;  /* 0x000000e80600720c */ /* 0x000fe40003f86270 */
[----:B------:R-:W-:Y:S02]  /*14630*/  @P0 LOP3.LUT R231, R231, 0x400, RZ, 0xfc, !PT ;  /* 0x00000400e7e70812 */ /* 0x000fe400078efcff */
[C---:B------:R-:W-:Y:S02]  /*14640*/  ISETP.GE.AND P0, PT, R4.reuse, R236, PT ;  /* 0x000000ec0400720c */ /* 0x040fe40003f06270 */
[----:B------:R-:W-:Y:S02]  /*14650*/  LOP3.LUT R231, R231, 0xfffbffff, RZ, 0xc0, !PT ;  /* 0xfffbffffe7e77812 */ /* 0x000fe400078ec0ff */
[----:B------:R-:W-:Y:S02]  /*14660*/  ISETP.GE.OR P0, PT, R4, R240, !P0 ;  /* 0x000000f00400720c */ /* 0x000fe40004706670 */
[----:B------:R-:W-:Y:S02]  /*14670*/  @P6 LOP3.LUT R231, R231, 0x40000, RZ, 0xfc, !PT ;  /* 0x00040000e7e76812 */ /* 0x000fe400078efcff */
[----:B------:R-:W-:Y:S02]  /*14680*/  FSEL R37, R37, -INF , !P0 ;  /* 0xff80000025257808 */ /* 0x000fe40004000000 */
[----:B------:R-:W-:Y:S02]  /*14690*/  ISETP.GE.AND P0, PT, R5, R235, PT ;  /* 0x000000eb0500720c */ /* 0x000fe40003f06270 */
[----:B------:R-:W-:Y:S02]  /*146a0*/  ISETP.GE.OR P5, PT, R3, R237, !P5 ;  /* 0x000000ed0300720c */ /* 0x000fe40006fa6670 */
[----:B------:R-:W-:Y:S02]  /*146b0*/  ISETP.GE.OR P0, PT, R5, R239, !P0 ;  /* 0x000000ef0500720c */ /* 0x000fe40004706670 */
[----:B------:R-:W-:Y:S02]  /*146c0*/  LOP3.LUT R231, R231, 0xfffffdff, RZ, 0xc0, !PT ;  /* 0xfffffdffe7e77812 */ /* 0x000fe400078ec0ff */
[----:B------:R-:W-:Y:S02]  /*146d0*/  FSEL R38, R38, -INF , !P0 ;  /* 0xff80000026267808 */ /* 0x000fe40004000000 */
[----:B------:R-:W-:Y:S02]  /*146e0*/  ISETP.GE.AND P0, PT, R4, R235, PT ;  /* 0x000000eb0400720c */ /* 0x000fe40003f06270 */
[----:B------:R-:W-:Y:S02]  /*146f0*/  ISETP.GE.OR P4, PT, R6, R237, !P4 ;  /* 0x000000ed0600720c */ /* 0x000fe40006786670 */
[----:B------:R-:W-:Y:S02]  /*14700*/  ISETP.GE.OR P0, PT, R4, R239, !P0 ;  /* 0x000000ef0400720c */ /* 0x000fe40004706670 */
[----:B------:R-:W-:Y:S02]  /*14710*/  ISETP.GE.AND P3, PT, R5, R232, PT ;  /* 0x000000e80500720c */ /* 0x000fe40003f66270 */
[----:B------:R-:W-:Y:S02]  /*14720*/  FSEL R39, R39, -INF , !P0 ;  /* 0xff80000027277808 */ /* 0x000fe40004000000 */
[----:B------:R-:W-:Y:S02]  /*14730*/  ISETP.GE.AND P0, PT, R3, R234, PT ;  /* 0x000000ea0300720c */ /* 0x000fe40003f06270 */
[-C--:B------:R-:W-:Y:S02]  /*14740*/  ISETP.GE.OR P3, PT, R5, R237.reuse, !P3 ;  /* 0x000000ed0500720c */ /* 0x080fe40005f66670 */
[----:B------:R-:W-:Y:S02]  /*14750*/  ISETP.GE.OR P0, PT, R3, R238, !P0 ;  /* 0x000000ee0300720c */ /* 0x000fe40004706670 */
[----:B------:R-:W-:Y:S02]  /*14760*/  IADD3 R3, R0, 0x28, RZ ;  /* 0x0000002800037810 */ /* 0x000fe40007ffe0ff */
[C---:B------:R-:W-:Y:S04]  /*14770*/  ISETP.GE.AND P2, PT, R4.reuse, R232, PT ;  /* 0x000000e80400720c */ /* 0x040fe80003f46270 */
[----:B------:R-:W-:Y:S04]  /*14780*/  ISETP.GE.OR P2, PT, R4, R237, !P2 ;  /* 0x000000ed0400720c */ /* 0x000fe80005746670 */
[----:B------:R-:W-:Y:S02]  /*14790*/  FSEL R248, R43, -INF , !P2 ;  /* 0xff8000002bf87808 */ /* 0x000fe40005000000 */
[----:B------:R-:W-:Y:S02]  /*147a0*/  @P0 LOP3.LUT R231, R231, 0x200, RZ, 0xfc, !PT ;  /* 0x00000200e7e70812 */ /* 0x000fe400078efcff */
[----:B------:R-:W-:Y:S02]  /*147b0*/  ISETP.GE.AND P0, PT, R3, R236, PT ;  /* 0x000000ec0300720c */ /* 0x000fe40003f06270 */
[----:B------:R-:W-:Y:S02]  /*147c0*/  LOP3.LUT R231, R231, 0xfffdffff, RZ, 0xc0, !PT ;  /* 0xfffdffffe7e77812 */ /* 0x000fe400078ec0ff */
[----:B------:R-:W-:Y:S02]  /*147d0*/  ISETP.GE.OR P0, PT, R3, R240, !P0 ;  /* 0x000000f00300720c */ /* 0x000fe40004706670 */
[----:B------:R-:W-:Y:S02]  /*147e0*/  @P5 LOP3.LUT R231, R231, 0x20000, RZ, 0xfc, !PT ;  /* 0x00020000e7e75812 */ /* 0x000fe400078efcff */
[----:B------:R-:W-:Y:S02]  /*147f0*/  FSEL R48, R48, -INF , !P0 ;  /* 0xff80000030307808 */ /* 0x000fe40004000000 */
[C---:B------:R-:W-:Y:S02]  /*14800*/  ISETP.GE.AND P0, PT, R6.reuse, R234, PT ;  /* 0x000000ea0600720c */ /* 0x040fe40003f06270 */
[----:B------:R-:W-:Y:S02]  /*14810*/  LOP3.LUT R231, R231, 0xfffffeff, RZ, 0xc0, !PT ;  /* 0xfffffeffe7e77812 */ /* 0x000fe400078ec0ff */
[----:B------:R-:W-:Y:S02]  /*14820*/  ISETP.GE.OR P0, PT, R6, R238, !P0 ;  /* 0x000000ee0600720c */ /* 0x000fe40004706670 */
[----:B------:R-:W-:Y:S11]  /*14830*/  IADD3 R6, R0, 0x29, RZ ;  /* 0x0000002900067810 */ /* 0x000ff60007ffe0ff */
[----:B------:R-:W-:Y:S02]  /*14840*/  @P0 LOP3.LUT R231, R231, 0x100, RZ, 0xfc, !PT ;  /* 0x00000100e7e70812 */ /* 0x000fe400078efcff */
[C---:B------:R-:W-:Y:S02]  /*14850*/  ISETP.GE.AND P0, PT, R6.reuse, R236, PT ;  /* 0x000000ec0600720c */ /* 0x040fe40003f06270 */
[----:B------:R-:W-:Y:S02]  /*14860*/  LOP3.LUT R231, R231, 0xfff7ffff, RZ, 0xc0, !PT ;  /* 0xfff7ffffe7e77812 */ /* 0x000fe400078ec0ff */
[----:B------:R-:W-:Y:S02]  /*14870*/  ISETP.GE.OR P0, PT, R6, R240, !P0 ;  /* 0x000000f00600720c */ /* 0x000fe40004706670 */
[----:B------:R-:W-:Y:S02]  /*14880*/  @P4 LOP3.LUT R231, R231, 0x80000, RZ, 0xfc, !PT ;  /* 0x00080000e7e74812 */ /* 0x000fe400078efcff */
[----:B------:R-:W-:Y:S02]  /*14890*/  FSEL R49, R49, -INF , !P0 ;  /* 0xff80000031317808 */ /* 0x000fe40004000000 */
[----:B------:R-:W-:Y:S02]  /*148a0*/  ISETP.GE.AND P0, PT, R3, R235, PT ;  /* 0x000000eb0300720c */ /* 0x000fe40003f06270 */
[----:B------:R-:W-:Y:S02]  /*148b0*/  LOP3.LUT R231, R231, 0xffffff7f, RZ, 0xc0, !PT ;  /* 0xffffff7fe7e77812 */ /* 0x000fe400078ec0ff */
[----:B------:R-:W-:Y:S04]  /*148c0*/  ISETP.GE.OR P0, PT, R3, R239, !P0 ;  /* 0x000000ef0300720c */ /* 0x000fe80004706670 */
[----:B------:R-:W-:Y:S02]  /*148d0*/  FSEL R50, R50, -INF , !P0 ;  /* 0xff80000032327808 */ /* 0x000fe40004000000 */
[C---:B------:R-:W-:Y:S04]  /*148e0*/  ISETP.GE.AND P0, PT, R6.reuse, R235, PT ;  /* 0x000000eb0600720c */ /* 0x040fe80003f06270 */
[----:B------:R-:W-:Y:S04]  /*148f0*/  ISETP.GE.OR P0, PT, R6, R239, !P0 ;  /* 0x000000ef0600720c */ /* 0x000fe80004706670 */
[----:B------:R-:W-:Y:S02]  /*14900*/  FSEL R51, R51, -INF , !P0 ;  /* 0xff80000033337808 */ /* 0x000fe40004000000 */
[C---:B------:R-:W-:Y:S04]  /*14910*/  ISETP.GE.AND P0, PT, R5.reuse, R234, PT ;  /* 0x000000ea0500720c */ /* 0x040fe80003f06270 */
[----:B------:R-:W-:Y:S02]  /*14920*/  ISETP.GE.OR P0, PT, R5, R238, !P0 ;  /* 0x000000ee0500720c */ /* 0x000fe40004706670 */
[----:B------:R-:W-:Y:S11]  /*14930*/  IADD3 R5, R0, 0x30, RZ ;  /* 0x0000003000057810 */ /* 0x000ff60007ffe0ff */
[----:B------:R-:W-:Y:S02]  /*14940*/  @P0 LOP3.LUT R231, R231, 0x80, RZ, 0xfc, !PT ;  /* 0x00000080e7e70812 */ /* 0x000fe400078efcff */
[----:B------:R-:W-:Y:S02]  /*14950*/  ISETP.GE.AND P0, PT, R5, R236, PT ;  /* 0x000000ec0500720c */ /* 0x000fe40003f06270 */
[----:B------:R-:W-:Y:S02]  /*14960*/  LOP3.LUT R231, R231, 0xfffeffff, RZ, 0xc0, !PT ;  /* 0xfffeffffe7e77812 */ /* 0x000fe400078ec0ff */
[----:B------:R-:W-:Y:S02]  /*14970*/  ISETP.GE.OR P0, PT, R5, R240, !P0 ;  /* 0x000000f00500720c */ /* 0x000fe40004706670 */
[----:B------:R-:W-:Y:S02]  /*14980*/  @P3 LOP3.LUT R231, R231, 0x10000, RZ, 0xfc, !PT ;  /* 0x00010000e7e73812 */ /* 0x000fe400078efcff */
[----:B------:R-:W-:Y:S02]  /*14990*/  FSEL R52, R52, -INF , !P0 ;  /* 0xff80000034347808 */ /* 0x000fe40004000000 */
[C---:B------:R-:W-:Y:S02]  /*149a0*/  ISETP.GE.AND P0, PT, R4.reuse, R234, PT ;  /* 0x000000ea0400720c */ /* 0x040fe40003f06270 */
[C---:B------:R-:W-:Y:S02]  /*149b0*/  LOP3.LUT P4, RZ, R231.reuse, 0x400, RZ, 0xc0, !PT ;  /* 0x00000400e7ff7812 */ /* 0x040fe4000788c0ff */
[----:B------:R-:W-:Y:S02]  /*149c0*/  ISETP.GE.OR P0, PT, R4, R238, !P0 ;  /* 0x000000ee0400720c */ /* 0x000fe40004706670 */
[----:B------:R-:W-:Y:S02]  /*149d0*/  LOP3.LUT R231, R231, 0xffefffff, RZ, 0xc0, !PT ;  /* 0xffefffffe7e77812 */ /* 0x000fe400078ec0ff */
[----:B------:R-:W-:Y:S02]  /*149e0*/  IADD3 R4, R0, 0x31, RZ ;  /* 0x0000003100047810 */ /* 0x000fe40007ffe0ff */
[----:B------:R-:W-:Y:S07]  /*149f0*/  LOP3.LUT R231, R231, 0xffffffbf, RZ, 0xc0, !PT ;  /* 0xffffffbfe7e77812 */ /* 0x000fee00078ec0ff */
[----:B------:R-:W-:Y:S02]  /*14a00*/  @P0 LOP3.LUT R231, R231, 0x40, RZ, 0xfc, !PT ;  /* 0x00000040e7e70812 */ /* 0x000fe400078efcff */
[C---:B------:R-:W-:Y:S02]  /*14a10*/  ISETP.GE.AND P0, PT, R4.reuse, R236, PT ;  /* 0x000000ec0400720c */ /* 0x040fe40003f06270 */
[----:B------:R-:W-:Y:S02]  /*14a20*/  @P4 LOP3.LUT R231, R231, 0x100000, RZ, 0xfc, !PT ;  /* 0x00100000e7e74812 */ /* 0x000fe400078efcff */
[----:B------:R-:W-:Y:S02]  /*14a30*/  ISETP.GE.OR P0, PT, R4, R240, !P0 ;  /* 0x000000f00400720c */ /* 0x000fe40004706670 */
[C---:B------:R-:W-:Y:S02]  /*14a40*/  LOP3.LUT P4, RZ, R231.reuse, 0x800, RZ, 0xc0, !PT ;  /* 0x00000800e7ff7812 */ /* 0x040fe4000788c0ff */
[----:B------:R-:W-:Y:S02]  /*14a50*/  LOP3.LUT R231, R231, 0xffdfffff, RZ, 0xc0, !PT ;  /* 0xffdfffffe7e77812 */ /* 0x000fe400078ec0ff */
[----:B------:R-:W-:Y:S02]  /*14a60*/  FSEL R53, R53, -INF , !P0 ;  /* 0xff80000035357808 */ /* 0x000fe40004000000 */
[C---:B------:R-:W-:Y:S04]  /*14a70*/  ISETP.GE.AND P0, PT, R5.reuse, R235, PT ;  /* 0x000000eb0500720c */ /* 0x040fe80003f06270 */
[----:B------:R-:W-:Y:S03]  /*14a80*/  ISETP.GE.OR P0, PT, R5, R239, !P0 ;  /* 0x000000ef0500720c */ /* 0x000fe60004706670 */
[----:B------:R-:W-:Y:S02]  /*14a90*/  @P4 LOP3.LUT R231, R231, 0x200000, RZ, 0xfc, !PT ;  /* 0x00200000e7e74812 */ /* 0x000fe400078efcff */
[----:B------:R-:W-:Y:S02]  /*14aa0*/  FSEL R54, R54, -INF , !P0 ;  /* 0xff80000036367808 */ /* 0x000fe40004000000 */
[C---:B------:R-:W-:Y:S02]  /*14ab0*/  LOP3.LUT P4, RZ, R231.reuse, 0x2, RZ, 0xc0, !PT ;  /* 0x00000002e7ff7812 */ /* 0x040fe4000788c0ff */
[----:B------:R-:W-:Y:S02]  /*14ac0*/  LOP3.LUT R231, R231, 0xffbfffff, RZ, 0xc0, !PT ;  /* 0xffbfffffe7e77812 */ /* 0x000fe400078ec0ff */
[C---:B------:R-:W-:Y:S04]  /*14ad0*/  ISETP.GE.AND P0, PT, R4.reuse, R235, PT ;  /* 0x000000eb0400720c */ /* 0x040fe80003f06270 */
[----:B------:R-:W-:Y:S04]  /*14ae0*/  ISETP.GE.OR P0, PT, R4, R239, !P0 ;  /* 0x000000ef0400720c */ /* 0x000fe80004706670 */
[----:B------:R-:W-:Y:S02]  /*14af0*/  FSEL R55, R55, -INF , !P0 ;  /* 0xff80000037377808 */ /* 0x000fe40004000000 */
[----:B------:R-:W-:Y:S02]  /*14b00*/  @P4 LOP3.LUT R231, R231, 0x400000, RZ, 0xfc, !PT ;  /* 0x00400000e7e74812 */ /* 0x000fe400078efcff */
[----:B------:R-:W-:Y:S02]  /*14b10*/  ISETP.GE.AND P0, PT, R3, R234, PT ;  /* 0x000000ea0300720c */ /* 0x000fe40003f06270 */
[C---:B------:R-:W-:Y:S02]  /*14b20*/  LOP3.LUT P4, RZ, R231.reuse, 0x4, RZ, 0xc0, !PT ;  /* 0x00000004e7ff7812 */ /* 0x040fe4000788c0ff */
[----:B------:R-:W-:Y:S02]  /*14b30*/  LOP3.LUT R231, R231, 0xff7fffff, RZ, 0xc0, !PT ;  /* 0xff7fffffe7e77812 */ /* 0x000fe400078ec0ff */
[C---:B------:R-:W-:Y:S02]  /*14b40*/  ISETP.GE.OR P3, PT, R3.reuse, R238, !P0 ;  /* 0x000000ee0300720c */ /* 0x040fe40004766670 */
[C---:B------:R-:W-:Y:S02]  /*14b50*/  ISETP.GE.AND P0, PT, R3.reuse, R232, PT ;  /* 0x000000e80300720c */ /* 0x040fe40003f06270 */
[----:B------:R-:W-:Y:S02]  /*14b60*/  FSEL R44, R44, -INF , !P3 ;  /* 0xff8000002c2c7808 */ /* 0x000fe40005800000 */
[-C--:B------:R-:W-:Y:S02]  /*14b70*/  ISETP.GE.OR P0, PT, R3, R237.reuse, !P0 ;  /* 0x000000ed0300720c */ /* 0x080fe40004706670 */
[----:B------:R-:W-:Y:S02]  /*14b80*/  IADD3 R3, R0, 0x38, RZ ;  /* 0x0000003800037810 */ /* 0x000fe40007ffe0ff */
[----:B------:R-:W-:Y:S02]  /*14b90*/  @P4 LOP3.LUT R231, R231, 0x800000, RZ, 0xfc, !PT ;  /* 0x00800000e7e74812 */ /* 0x000fe400078efcff */
[----:B------:R-:W-:Y:S02]  /*14ba0*/  ISETP.GE.AND P1, PT, R3, R236, PT ;  /* 0x000000ec0300720c */ /* 0x000fe40003f26270 */
[C---:B------:R-:W-:Y:S02]  /*14bb0*/  LOP3.LUT P4, RZ, R231.reuse, 0x1000, RZ, 0xc0, !PT ;  /* 0x00001000e7ff7812 */ /* 0x040fe4000788c0ff */
[----:B------:R-:W-:Y:S02]  /*14bc0*/  LOP3.LUT R231, R231, 0xfeffffff, RZ, 0xc0, !PT ;  /* 0xfeffffffe7e77812 */ /* 0x000fe400078ec0ff */
[----:B------:R-:W-:Y:S02]  /*14bd0*/  ISETP.GE.OR P1, PT, R3, R240, !P1 ;  /* 0x000000f00300720c */ /* 0x000fe40004f26670 */
[----:B------:R-:W-:Y:S02]  /*14be0*/  FSEL R247, R46, -INF , !P0 ;  /* 0xff8000002ef77808 */ /* 0x000fe40004000000 */
[----:B------:R-:W-:Y:S02]  /*14bf0*/  FSEL R64, R64, -INF , !P1 ;  /* 0xff80000040407808 */ /* 0x000fe40004800000 */
[C---:B------:R-:W-:Y:S03]  /*14c00*/  ISETP.GE.AND P1, PT, R0.reuse, R234, PT ;  /* 0x000000ea0000720c */ /* 0x040fe60003f26270 */
[----:B------:R-:W-:Y:S04]  /*14c10*/  @P4 LOP3.LUT R231, R231, 0x1000000, RZ, 0xfc, !PT ;  /* 0x01000000e7e74812 */ /* 0x000fe800078efcff */
[C---:B------:R-:W-:Y:S02]  /*14c20*/  LOP3.LUT P4, RZ, R231.reuse, 0x2000, RZ, 0xc0, !PT ;  /* 0x00002000e7ff7812 */ /* 0x040fe4000788c0ff */
[----:B------:R-:W-:Y:S11]  /*14c30*/  LOP3.LUT R231, R231, 0xfdffffff, RZ, 0xc0, !PT ;  /* 0xfdffffffe7e77812 */ /* 0x000ff600078ec0ff */
        /* <DEDUP_REMOVED lines=9> */
[----:B------:R-:W-:Y:S02]  /*14cd0*/  @P6 LOP3.LUT R231, R231, 0x10000000, RZ, 0xfc, !PT ;  /* 0x10000000e7e76812 */ /* 0x000fe400078efcff */
[C---:B------:R-:W-:Y:S02]  /*14ce0*/  ISETP.GE.OR P6, PT, R0.reuse, R238, !P1 ;  /* 0x000000ee0000720c */ /* 0x040fe40004fc6670 */
[----:B------:R-:W-:Y:S02]  /*14cf0*/  ISETP.GE.AND P1, PT, R0, R232, PT ;  /* 0x000000e80000720c */ /* 0x000fe40003f26270 */
[----:B------:R-:W-:Y:S02]  /*14d00*/  FSEL R16, R8, -INF , !P6 ;  /* 0xff80000008107808 */ /* 0x000fe40007000000 */
[C---:B------:R-:W-:Y:S02]  /*14d10*/  ISETP.GE.OR P4, PT, R0.reuse, R237, !P1 ;  /* 0x000000ed0000720c */ /* 0x040fe40004f86670 */
[----:B------:R-:W-:Y:S02]  /*14d20*/  IADD3 R0, R0, 0x39, RZ ;  /* 0x0000003900007810 */ /* 0x000fe40007ffe0ff */
[----:B------:R-:W-:Y:S02]  /*14d30*/  FSEL R19, R10, -INF , !P4 ;  /* 0xff8000000a137808 */ /* 0x000fe40006000000 */
[----:B------:R-:W-:Y:S02]  /*14d40*/  LOP3.LUT P4, RZ, R231, 0x8000000, RZ, 0xc0, !PT ;  /* 0x08000000e7ff7812 */ /* 0x000fe4000788c0ff */
[C---:B------:R-:W-:Y:S02]  /*14d50*/  ISETP.GE.AND P1, PT, R0.reuse, R236, PT ;  /* 0x000000ec0000720c */ /* 0x040fe40003f26270 */
[----:B------:R-:W-:Y:S02]  /*14d60*/  FSEL R18, R9, -INF , !P4 ;  /* 0xff80000009127808 */ /* 0x000fe40006000000 */
[----:B------:R-:W-:Y:S02]  /*14d70*/  LOP3.LUT P4, RZ, R231, 0x4000000, RZ, 0xc0, !PT ;  /* 0x04000000e7ff7812 */ /* 0x000fe4000788c0ff */
[----:B------:R-:W-:Y:S02]  /*14d80*/  ISETP.GE.OR P1, PT, R0, R240, !P1 ;  /* 0x000000f00000720c */ /* 0x000fe40004f26670 */
[----:B------:R-:W-:Y:S02]  /*14d90*/  FSEL R20, R11, -INF , !P4 ;  /* 0xff8000000b147808 */ /* 0x000fe40006000000 */
[----:B------:R-:W-:Y:S02]  /*14da0*/  LOP3.LUT P4, RZ, R231, 0x2000000, RZ, 0xc0, !PT ;  /* 0x02000000e7ff7812 */ /* 0x000fe4000788c0ff */
[----:B------:R-:W-:Y:S02]  /*14db0*/  FSEL R65, R65, -INF , !P1 ;  /* 0xff80000041417808 */ /* 0x000fe40004800000 */
[----:B------:R-:W-:Y:S02]  /*14dc0*/  FSEL R17, R12, -INF , !P4 ;  /* 0xff8000000c117808 */ /* 0x000fe40006000000 */
[----:B------:R-:W-:Y:S02]  /*14dd0*/  LOP3.LUT P4, RZ, R231, 0x1000000, RZ, 0xc0, !PT ;  /* 0x01000000e7ff7812 */ /* 0x000fe4000788c0ff */
[----:B------:R-:W-:Y:S02]  /*14de0*/  ISETP.GE.AND P1, PT, R3, R235, PT ;  /* 0x000000eb0300720c */ /* 0x000fe40003f26270 */
[----:B------:R-:W-:Y:S02]  /*14df0*/  FSEL R13, R13, -INF , !P4 ;  /* 0xff8000000d0d7808 */ /* 0x000fe40006000000 */
[----:B------:R-:W-:Y:S02]  /*14e00*/  LOP3.LUT P4, RZ, R231, 0x800000, RZ, 0xc0, !PT ;  /* 0x00800000e7ff7812 */ /* 0x000fe4000788c0ff */
[----:B------:R-:W-:Y:S02]  /*14e10*/  ISETP.GE.OR P1, PT, R3, R239, !P1 ;  /* 0x000000ef0300720c */ /* 0x000fe40004f26670 */
[----:B------:R-:W-:Y:S02]  /*14e20*/  FSEL R14, R14, -INF , !P4 ;  /* 0xff8000000e0e7808 */ /* 0x000fe40006000000 */
[----:B------:R-:W-:Y:S02]  /*14e30*/  LOP3.LUT P4, RZ, R231, 0x400000, RZ, 0xc0, !PT ;  /* 0x00400000e7ff7812 */ /* 0x000fe4000788c0ff */
[----:B------:R-:W-:Y:S02]  /*14e40*/  FSEL R66, R66, -INF , !P1 ;  /* 0xff80000042427808 */ /* 0x000fe40004800000 */
[----:B------:R-:W-:Y:S02]  /*14e50*/  FSEL R15, R15, -INF , !P4 ;  /* 0xff8000000f0f7808 */ /* 0x000fe40006000000 */
[C---:B------:R-:W-:Y:S02]  /*14e60*/  LOP3.LUT P4, RZ, R231.reuse, 0x200000, RZ, 0xc0, !PT ;  /* 0x00200000e7ff7812 */ /* 0x040fe4000788c0ff */
[----:B------:R-:W-:Y:S02]  /*14e70*/  ISETP.GE.AND P1, PT, R0, R235, PT ;  /* 0x000000eb0000720c */ /* 0x000fe40003f26270 */
[C---:B------:R-:W-:Y:S02]  /*14e80*/  LOP3.LUT P6, RZ, R231.reuse, 0x10000000, RZ, 0xc0, !PT ;  /* 0x10000000e7ff7812 */ /* 0x040fe400078cc0ff */
[C---:B------:R-:W-:Y:S02]  /*14e90*/  LOP3.LUT P5, RZ, R231.reuse, 0x200, RZ, 0xc0, !PT ;  /* 0x00000200e7ff7812 */ /* 0x040fe400078ac0ff */
[----:B------:R-:W-:Y:S02]  /*14ea0*/  FSEL R24, R24, -INF , !P4 ;  /* 0xff80000018187808 */ /* 0x000fe40006000000 */
[C---:B------:R-:W-:Y:S02]  /*14eb0*/  LOP3.LUT P4, RZ, R231.reuse, 0x100000, RZ, 0xc0, !PT ;  /* 0x00100000e7ff7812 */ /* 0x040fe4000788c0ff */
[----:B------:R-:W-:Y:S02]  /*14ec0*/  ISETP.GE.OR P1, PT, R0, R239, !P1 ;  /* 0x000000ef0000720c */ /* 0x000fe40004f26670 */
[----:B------:R-:W-:Y:S02]  /*14ed0*/  FSEL R241, R26, -INF , !P6 ;  /* 0xff8000001af17808 */ /* 0x000fe40007000000 */
[C---:B------:R-:W-:Y:S02]  /*14ee0*/  LOP3.LUT P6, RZ, R231.reuse, 0x40000, RZ, 0xc0, !PT ;  /* 0x00040000e7ff7812 */ /* 0x040fe400078cc0ff */
[----:B------:R-:W-:Y:S02]  /*14ef0*/  FSEL R28, R28, -INF , !P5 ;  /* 0xff8000001c1c7808 */ /* 0x000fe40006800000 */
[----:B------:R-:W-:Y:S02]  /*14f00*/  LOP3.LUT P5, RZ, R231, 0x20000, RZ, 0xc0, !PT ;  /* 0x00020000e7ff7812 */ /* 0x000fe400078ac0ff */
[----:B------:R-:W-:Y:S02]  /*14f10*/  FSEL R25, R25, -INF , !P4 ;  /* 0xff80000019197808 */ /* 0x000fe40006000000 */
[----:B------:R-:W-:Y:S02]  /*14f20*/  LOP3.LUT P4, RZ, R231, 0x80000, RZ, 0xc0, !PT ;  /* 0x00080000e7ff7812 */ /* 0x000fe4000788c0ff */
[----:B------:R-:W-:Y:S02]  /*14f30*/  FSEL R67, R67, -INF , !P1 ;  /* 0xff80000043437808 */ /* 0x000fe40004800000 */
[----:B------:R-:W-:Y:S02]  /*14f40*/  LOP3.LUT P1, RZ, R231, 0x100, RZ, 0xc0, !PT ;  /* 0x00000100e7ff7812 */ /* 0x000fe4000782c0ff */
[----:B------:R-:W-:Y:S02]  /*14f50*/  FSEL R244, R27, -INF , !P6 ;  /* 0xff8000001bf47808 */ /* 0x000fe40007000000 */
[----:B------:R-:W-:Y:S02]  /*14f60*/  FSEL R242, R30, -INF , !P5 ;  /* 0xff8000001ef27808 */ /* 0x000fe40006800000 */
[C---:B------:R-:W-:Y:S02]  /*14f70*/  LOP3.LUT P6, RZ, R231.reuse, 0x40, RZ, 0xc0, !PT ;  /* 0x00000040e7ff7812 */ /* 0x040fe400078cc0ff */
[----:B------:R-:W-:Y:S02]  /*14f80*/  LOP3.LUT P5, RZ, R231, 0x80, RZ, 0xc0, !PT ;  /* 0x00000080e7ff7812 */ /* 0x000fe400078ac0ff */
[----:B------:R-:W-:Y:S02]  /*14f90*/  FSEL R243, R31, -INF , !P4 ;  /* 0xff8000001ff37808 */ /* 0x000fe40006000000 */
[----:B------:R-:W-:Y:S02]  /*14fa0*/  FSEL R29, R29, -INF , !P1 ;  /* 0xff8000001d1d7808 */ /* 0x000fe40004800000 */
[C---:B------:R-:W-:Y:S02]  /*14fb0*/  ISETP.GE.AND P1, PT, R6.reuse, R234, PT ;  /* 0x000000ea0600720c */ /* 0x040fe40003f26270 */
[----:B------:R-:W-:Y:S02]  /*14fc0*/  ISETP.GE.AND P4, PT, R6, R232, PT ;  /* 0x000000e80600720c */ /* 0x000fe40003f86270 */
[----:B------:R-:W-:Y:S02]  /*14fd0*/  FSEL R40, R40, -INF , !P5 ;  /* 0xff80000028287808 */ /* 0x000fe40006800000 */
[----:B------:R-:W-:Y:S02]  /*14fe0*/  FSEL R41, R41, -INF , !P6 ;  /* 0xff80000029297808 */ /* 0x000fe40007000000 */
[C---:B------:R-:W-:Y:S02]  /*14ff0*/  ISETP.GE.AND P5, PT, R5.reuse, R234, PT ;  /* 0x000000ea0500720c */ /* 0x040fe40003fa6270 */
[----:B------:R-:W-:Y:S02]  /*15000*/  ISETP.GE.AND P6, PT, R5, R232, PT ;  /* 0x000000e80500720c */ /* 0x000fe40003fc6270 */
[CC--:B------:R-:W-:Y:S02]  /*15010*/  ISETP.GE.OR P4, PT, R6.reuse, R237.reuse, !P4 ;  /* 0x000000ed0600720c */ /* 0x0c0fe40006786670 */
[----:B------:R-:W-:Y:S02]  /*15020*/  ISETP.GE.OR P1, PT, R6, R238, !P1 ;  /* 0x000000ee0600720c */ /* 0x000fe40004f26670 */
[----:B------:R-:W-:Y:S02]  /*15030*/  FMNMX.FTZ R6, R139, R2, !PT ;  /* 0x000000028b067209 */ /* 0x000fe40007810000 */
[C---:B------:R-:W-:Y:S02]  /*15040*/  ISETP.GE.OR P5, PT, R5.reuse, R238, !P5 ;  /* 0x000000ee0500720c */ /* 0x040fe40006fa6670 */
[----:B------:R-:W-:Y:S02]  /*15050*/  ISETP.GE.OR P6, PT, R5, R237, !P6 ;  /* 0x000000ed0500720c */ /* 0x000fe400077c6670 */
[----:B------:R-:W-:Y:S02]  /*15060*/  FMNMX.FTZ R5, R207, R136, !PT ;  /* 0x00000088cf057209 */ /* 0x000fe40007810000 */
[----:B------:R-:W-:Y:S02]  /*15070*/  FMNMX.FTZ R6, R208, R6, !PT ;  /* 0x00000006d0067209 */ /* 0x000fe40007810000 */
[----:B------:R-:W-:Y:S02]  /*15080*/  FMNMX.FTZ R5, R211, R5, !PT ;  /* 0x00000005d3057209 */ /* 0x000fe40007810000 */
[----:B------:R-:W-:Y:S02]  /*15090*/  FMNMX.FTZ R6, R206, R6, !PT ;  /* 0x00000006ce067209 */ /* 0x000fe40007810000 */
[----:B------:R-:W-:Y:S02]  /*150a0*/  P2R R7, PR, RZ, 0x40 ;  /* 0x00000040ff077803 */ /* 0x000fe40000000000 */
[----:B------:R-:W-:Y:S02]  /*150b0*/  ISETP.GE.AND P6, PT, R4, R234, PT ;  /* 0x000000ea0400720c */ /* 0x000fe40003fc6270 */
[----:B------:R-:W-:Y:S02]  /*150c0*/  FMNMX.FTZ R5, R210, R5, !PT ;  /* 0x00000005d2057209 */ /* 0x000fe40007810000 */
[----:B------:R-:W-:Y:S02]  /*150d0*/  FMNMX.FTZ R6, R205, R6, !PT ;  /* 0x00000006cd067209 */ /* 0x000fe40007810000 */
[----:B------:R-:W-:Y:S02]  /*150e0*/  ISETP.GE.OR P6, PT, R4, R238, !P6 ;  /* 0x000000ee0400720c */ /* 0x000fe400077c6670 */
[----:B------:R-:W-:Y:S02]  /*150f0*/  FMNMX.FTZ R5, R209, R5, !PT ;  /* 0x00000005d1057209 */ /* 0x000fe40007810000 */
[----:B------:R-:W-:Y:S02]  /*15100*/  FMNMX.FTZ R6, R204, R6, !PT ;  /* 0x00000006cc067209 */ /* 0x000fe40007810000 */
[----:B------:R-:W-:Y:S02]  /*15110*/  FSEL R57, R57, -INF , !P6 ;  /* 0xff80000039397808 */ /* 0x000fe40007000000 */
[----:B------:R-:W-:Y:S02]  /*15120*/  ISETP.GE.AND P6, PT, R4, R232, PT ;  /* 0x000000e80400720c */ /* 0x000fe40003fc6270 */
[----:B------:R-:W-:Y:S02]  /*15130*/  FMNMX.FTZ R5, R22, R5, !PT ;  /* 0x0000000516057209 */ /* 0x000fe40007810000 */
[----:B------:R-:W-:Y:S02]  /*15140*/  FMNMX.FTZ R6, R21, R6, !PT ;  /* 0x0000000615067209 */ /* 0x000fe40007810000 */
[----:B------:R-:W-:Y:S02]  /*15150*/  ISETP.GE.OR P6, PT, R4, R237, !P6 ;  /* 0x000000ed0400720c */ /* 0x000fe400077c6670 */
        /* <DEDUP_REMOVED lines=9> */
[----:B------:R-:W-:Y:S02]  /*151f0*/  FSEL R56, R56, -INF , !P5 ;  /* 0xff80000038387808 */ /* 0x000fe40006800000 */
[----:B------:R-:W-:Y:S02]  /*15200*/  FSEL R45, R45, -INF , !P1 ;  /* 0xff8000002d2d7808 */ /* 0x000fe40004800000 */
[C---:B------:R-:W-:Y:S02]  /*15210*/  ISETP.GE.AND P5, PT, R3.reuse, R232, PT ;  /* 0x000000e80300720c */ /* 0x040fe40003fa6270 */
[----:B------:R-:W-:Y:S02]  /*15220*/  FMNMX.FTZ R134, R38, R5, !PT ;  /* 0x0000000526867209 */ /* 0x000fe40007810000 */
[----:B------:R-:W-:Y:S02]  /*15230*/  ISETP.GE.AND P1, PT, R3, R234, PT ;  /* 0x000000ea0300720c */ /* 0x000fe40003f26270 */
[----:B------:R-:W-:Y:S02]  /*15240*/  FMNMX.FTZ R5, R13, R4, !PT ;  /* 0x000000040d057209 */ /* 0x000fe40007810000 */
[----:B------:R-:W-:Y:S02]  /*15250*/  FMNMX.FTZ R6, R37, R6, !PT ;  /* 0x0000000625067209 */ /* 0x000fe40007810000 */
[C---:B------:R-:W-:Y:S02]  /*15260*/  ISETP.GE.OR P5, PT, R3.reuse, R237, !P5 ;  /* 0x000000ed0300720c */ /* 0x040fe40006fa6670 */
        /* <DEDUP_REMOVED lines=18> */
[----:B------:R-:W-:Y:S02]  /*15390*/  FSEL R60, R60, -INF , !P1 ;  /* 0xff8000003c3c7808 */ /* 0x000fe40004800000 */
[----:B------:R-:W-:Y:S02]  /*153a0*/  FMNMX.FTZ R3, R56, R3, !PT ;  /* 0x0000000338037209 */ /* 0x000fe40007810000 */
[C---:B------:R-:W-:Y:S02]  /*153b0*/  ISETP.GE.AND P1, PT, R0.reuse, R234, PT ;  /* 0x000000ea0000720c */ /* 0x040fe40003f26270 */
[----:B------:R-:W-:Y:S02]  /*153c0*/  FMNMX.FTZ R134, R51, R134, !PT ;  /* 0x0000008633867209 */ /* 0x000fe40007810000 */
[----:B------:R-:W-:Y:S02]  /*153d0*/  FMNMX.FTZ R3, R57, R3, !PT ;  /* 0x0000000339037209 */ /* 0x000fe40007810000 */
[----:B------:R-:W-:Y:S02]  /*153e0*/  ISETP.GE.OR P1, PT, R0, R238, !P1 ;  /* 0x000000ee0000720c */ /* 0x000fe40004f26670 */
[----:B------:R-:W-:Y:S02]  /*153f0*/  FMNMX.FTZ R134, R54, R134, !PT ;  /* 0x0000008636867209 */ /* 0x000fe40007810000 */
[----:B------:R-:W-:Y:S02]  /*15400*/  LOP3.LUT P3, RZ, R231, 0x10000, RZ, 0xc0, !PT ;  /* 0x00010000e7ff7812 */ /* 0x000fe4000786c0ff */
[----:B------:R-:W-:Y:S02]  /*15410*/  FSEL R61, R61, -INF , !P1 ;  /* 0xff8000003d3d7808 */ /* 0x000fe40004800000 */
[----:B------:R-:W-:Y:S02]  /*15420*/  FMNMX.FTZ R3, R60, R3, !PT ;  /* 0x000000033c037209 */ /* 0x000fe40007810000 */
[----:B------:R-:W-:Y:S02]  /*15430*/  FMNMX.FTZ R134, R55, R134, !PT ;  /* 0x0000008637867209 */ /* 0x000fe40007810000 */
[----:B------:R-:W-:Y:S02]  /*15440*/  FSEL R249, R42, -INF , !P3 ;  /* 0xff8000002af97808 */ /* 0x000fe40005800000 */
[----:B------:R-:W-:Y:S02]  /*15450*/  ISETP.GE.AND P3, PT, R0, R232, PT ;  /* 0x000000e80000720c */ /* 0x000fe40003f66270 */
[----:B------:R-:W-:Y:S02]  /*15460*/  FMNMX.FTZ R3, R61, R3, !PT ;  /* 0x000000033d037209 */ /* 0x000fe40007810000 */
[----:B------:R-:W-:Y:S02]  /*15470*/  FMNMX.FTZ R134, R66, R134, !PT ;  /* 0x0000008642867209 */ /* 0x000fe40007810000 */
[----:B------:R-:W-:Y:S02]  /*15480*/  ISETP.GE.OR P3, PT, R0, R237, !P3 ;  /* 0x000000ed0000720c */ /* 0x000fe40005f66670 */
[----:B------:R-:W-:Y:S01]  /*15490*/  FMNMX.FTZ R134, R67, R134, !PT ;  /* 0x0000008643867209 */ /* 0x000fe20007810000 */
[----:B------:R-:W2:Y:S01]  /*154a0*/  SHFL.BFLY PT, R0, R3, 0x2, 0x1f ;  /* 0x0c401f0003007f89 */ /* 0x000ea200000e0000 */
[----:B-1----:R-:W-:Y:S02]  /*154b0*/  FMNMX.FTZ R4, R4, R5, !PT ;  /* 0x0000000504047209 */ /* 0x002fe40007810000 */
[----:B------:R-:W-:Y:S02]  /*154c0*/  FSEL R246, R47, -INF , !P4 ;  /* 0xff8000002ff67808 */ /* 0x000fe40006000000 */
[----:B------:R-:W-:Y:S02]  /*154d0*/  ISETP.NE.AND P4, PT, R7, RZ, PT ;  /* 0x000000ff0700720c */ /* 0x000fe40003f85270 */
[----:B------:R-:W-:Y:S01]  /*154e0*/  FSEL R218, R59, -INF , !P6 ;  /* 0xff8000003bda7808 */ /* 0x000fe20007000000 */
[----:B------:R-:W1:Y:S01]  /*154f0*/  SHFL.BFLY PT, R5, R134, 0x2, 0x1f ;  /* 0x0c401f0086057f89 */ /* 0x000e6200000e0000 */
[----:B------:R-:W-:Y:S02]  /*15500*/  FSEL R219, R58, -INF , !P4 ;  /* 0xff8000003adb7808 */ /* 0x000fe40006000000 */
[----:B------:R-:W-:Y:S05]  /*15510*/  FSEL R217, R62, -INF , !P5 ;  /* 0xff8000003ed97808 */ /* 0x000fea0006800000 */
[----:B------:R-:W3:Y:S01]  /*15520*/  SHFL.BFLY PT, R135, R4, 0x1, 0x1f ;  /* 0x0c201f0004877f89 */ /* 0x000ee200000e0000 */
[----:B--2---:R-:W-:Y:S02]  /*15530*/  FMNMX.FTZ R3, R3, R0, !PT ;  /* 0x0000000003037209 */ /* 0x004fe40007810000 */
[----:B------:R-:W-:Y:S05]  /*15540*/  FMNMX.FTZ R0, R19, R138, !PT ;  /* 0x0000008a13007209 */ /* 0x000fea0007810000 */
[----:B------:R-:W2:Y:S01]  /*15550*/  SHFL.BFLY PT, R133, R3, 0x1, 0x1f ;  /* 0x0c201f0003857f89 */ /* 0x000ea200000e0000 */
[----:B------:R-:W-:Y:S02]  /*15560*/  FMNMX.FTZ R0, R20, R0, !PT ;  /* 0x0000000014007209 */ /* 0x000fe40007810000 */
[----:B-1----:R-:W-:Y:S02]  /*15570*/  FMNMX.FTZ R134, R134, R5, !PT ;  /* 0x0000000586867209 */ /* 0x002fe40007810000 */
[----:B------:R-:W-:Y:S03]  /*15580*/  FMNMX.FTZ R0, R14, R0, !PT ;  /* 0x000000000e007209 */ /* 0x000fe60007810000 */
[----:B------:R-:W1:Y:S01]  /*15590*/  SHFL.BFLY PT, R5, R134, 0x1, 0x1f ;  /* 0x0c201f0086057f89 */ /* 0x000e6200000e0000 */
[----:B------:R-:W-:Y:S02]  /*155a0*/  FMNMX.FTZ R0, R15, R0, !PT ;  /* 0x000000000f007209 */ /* 0x000fe40007810000 */
[----:B---3--:R-:W-:Y:S02]  /*155b0*/  FMNMX.FTZ R135, R4, R135, !PT ;  /* 0x0000008704877209 */ /* 0x008fe40007810000 */
[----:B------:R-:W-:Y:S02]  /*155c0*/  FMNMX.FTZ R0, R241, R0, !PT ;  /* 0x00000000f1007209 */ /* 0x000fe40007810000 */
[----:B------:R-:W-:Y:S02]  /*155d0*/  FSETP.NEU.FTZ.AND P2, PT, R135, -INF , PT ;  /* 0xff8000008700780b */ /* 0x000fe40003f5d000 */
[----:B------:R-:W-:Y:S04]  /*155e0*/  FMNMX.FTZ R0, R244, R0, !PT ;  /* 0x00000000f4007209 */ /* 0x000fe80007810000 */
[----:B------:R-:W-:Y:S02]  /*155f0*/  FMNMX.FTZ R0, R242, R0, !PT ;  /* 0x00000000f2007209 */ /* 0x000fe40007810000 */
[----:B--2---:R-:W-:Y:S02]  /*15600*/  FMNMX.FTZ R133, R3, R133, !PT ;  /* 0x0000008503857209 */ /* 0x004fe40007810000 */
[----:B------:R-:W-:Y:S02]  /*15610*/  FMNMX.FTZ R4, R243, R0, !PT ;  /* 0x00000000f3047209 */ /* 0x000fe40007810000 */
[----:B------:R-:W-:Y:S02]  /*15620*/  FSEL R0, R135, RZ, P2 ;  /* 0x000000ff87007208 */ /* 0x000fe40001000000 */
[----:B------:R-:W-:Y:S02]  /*15630*/  FMNMX.FTZ R4, R249, R4, !PT ;  /* 0x00000004f9047209 */ /* 0x000fe40007810000 */
[----:B-1----:R-:W-:Y:S01]  /*15640*/  FMNMX.FTZ R134, R134, R5, !PT ;  /* 0x0000000586867209 */ /* 0x002fe20007810000 */
[----:B------:R-:W-:Y:S01]  /*15650*/  FADD.FTZ R3, -R0, R2 ;  /* 0x0000000200037221 */ /* 0x000fe20000010100 */
[----:B------:R-:W-:Y:S02]  /*15660*/  FMNMX.FTZ R2, R248, R4, !PT ;  /* 0x00000004f8027209 */ /* 0x000fe40007810000 */
[C---:B------:R-:W-:Y:S01]  /*15670*/  FSETP.NEU.FTZ.AND P1, PT, R134.reuse, -INF , PT ;  /* 0xff8000008600780b */ /* 0x040fe20003f3d000 */
[C---:B------:R-:W-:Y:S01]  /*15680*/  FMUL.FTZ R6, R134.reuse, c[0x0][0x23c] ;  /* 0x00008f0086067a20 */ /* 0x040fe20000410000 */
[----:B------:R-:W-:Y:S02]  /*15690*/  FMNMX.FTZ R2, R247, R2, !PT ;  /* 0x00000002f7027209 */ /* 0x000fe40007810000 */
[----:B------:R-:W-:Y:S02]  /*156a0*/  FSEL R0, R134, RZ, P1 ;  /* 0x000000ff86007208 */ /* 0x000fe40000800000 */
[C---:B------:R-:W-:Y:S02]  /*156b0*/  FSETP.NEU.FTZ.AND P0, PT, R133.reuse, -INF , PT ;  /* 0xff8000008500780b */ /* 0x040fe40003f1d000 */
[----:B------:R-:W-:Y:S01]  /*156c0*/  FMNMX.FTZ R2, R246, R2, !PT ;  /* 0x00000002f6027209 */ /* 0x000fe20007810000 */
[----:B------:R-:W-:Y:S01]  /*156d0*/  FADD.FTZ R5, -R0, R136 ;  /* 0x0000008800057221 */ /* 0x000fe20000010100 */
[----:B------:R-:W-:Y:S02]  /*156e0*/  FSEL R0, R133, RZ, P0 ;  /* 0x000000ff85007208 */ /* 0x000fe40000000000 */
[----:B------:R-:W-:Y:S02]  /*156f0*/  FMNMX.FTZ R2, R219, R2, !PT ;  /* 0x00000002db027209 */ /* 0x000fe40007810000 */
[----:B------:R-:W-:Y:S01]  /*15700*/  FSEL R6, R6, RZ, P1 ;  /* 0x000000ff06067208 */ /* 0x000fe20000800000 */
[----:B------:R-:W-:Y:S01]  /*15710*/  FADD.FTZ R4, -R0, R137 ;  /* 0x0000008900047221 */ /* 0x000fe20000010100 */
[----:B------:R-:W-:Y:S01]  /*15720*/  FMNMX.FTZ R0, R218, R2, !PT ;  /* 0x00000002da007209 */ /* 0x000fe20007810000 */
[----:B------:R-:W-:Y:S01]  /*15730*/  FMUL.FTZ R2, R135, c[0x0][0x23c] ;  /* 0x00008f0087027a20 */ /* 0x000fe20000410000 */
[----:B------:R-:W-:Y:S01]  /*15740*/  FSEL R136, R63, -INF , !P3 ;  /* 0xff8000003f887808 */ /* 0x000fe20005800000 */
[--C-:B------:R-:W-:Y:S01]  /*15750*/  FFMA.FTZ R42, R39, c[0x0][0x23c], -R6.reuse ;  /* 0x00008f00272a7a23 */ /* 0x100fe20000010806 */
[----:B------:R-:W-:Y:S01]  /*15760*/  FMNMX.FTZ R0, R217, R0, !PT ;  /* 0x00000000d9007209 */ /* 0x000fe20007810000 */
[--C-:B------:R-:W-:Y:S01]  /*15770*/  FFMA.FTZ R26, R51, c[0x0][0x23c], -R6.reuse ;  /* 0x00008f00331a7a23 */ /* 0x100fe20000010806 */
[----:B------:R-:W-:Y:S01]  /*15780*/  FSEL R2, R2, RZ, P2 ;  /* 0x000000ff02027208 */ /* 0x000fe20001000000 */
[--C-:B------:R-:W-:Y:S01]  /*15790*/  FFMA.FTZ R27, R55, c[0x0][0x23c], -R6.reuse ;  /* 0x00008f00371b7a23 */ /* 0x100fe20000010806 */
[----:B------:R-:W-:Y:S01]  /*157a0*/  FMNMX.FTZ R0, R136, R0, !PT ;  /* 0x0000000088007209 */ /* 0x000fe20007810000 */
[----:B------:R-:W-:Y:S02]  /*157b0*/  FFMA.FTZ R251, R22, c[0x0][0x23c], -R6 ;  /* 0x00008f0016fb7a23 */ /* 0x000fe40000010806 */
[--C-:B------:R-:W-:Y:S02]  /*157c0*/  FFMA.FTZ R7, R139, c[0x0][0x23c], -R2.reuse ;  /* 0x00008f008b077a23 */ /* 0x100fe40000010802 */
[--C-:B------:R-:W-:Y:S02]  /*157d0*/  FFMA.FTZ R58, R32, c[0x0][0x23c], -R2.reuse ;  /* 0x00008f00203a7a23 */ /* 0x100fe40000010802 */
[----:B------:R1:W-:Y:S01]  /*157e0*/  MUFU.EX2 R12, R7 ;  /* 0x00000007000c7308 */ /* 0x0003e20000000800 */
[--C-:B------:R-:W-:Y:S02]  /*157f0*/  FFMA.FTZ R59, R33, c[0x0][0x23c], -R2.reuse ;  /* 0x00008f00213b7a23 */ /* 0x100fe40000010802 */
[--C-:B------:R-:W-:Y:S02]  /*15800*/  FFMA.FTZ R43, R48, c[0x0][0x23c], -R2.reuse ;  /* 0x00008f00302b7a23 */ /* 0x100fe40000010802 */
[--C-:B------:R-:W-:Y:S02]  /*15810*/  FFMA.FTZ R220, R49, c[0x0][0x23c], -R2.reuse ;  /* 0x00008f0031dc7a23 */ /* 0x100fe40000010802 */
        /* <DEDUP_REMOVED lines=8> */
[--C-:B------:R-:W-:Y:S02]  /*158a0*/  FFMA.FTZ R30, R37, c[0x0][0x23c], -R2.reuse ;  /* 0x00008f00251e7a23 */ /* 0x100fe40000010802 */
[----:B------:R-:W-:Y:S02]  /*158b0*/  FFMA.FTZ R53, R53, c[0x0][0x23c], -R2 ;  /* 0x00008f0035357a23 */ /* 0x000fe40000010802 */
[----:B-1----:R-:W-:Y:S01]  /*158c0*/  FFMA.FTZ R7, R207, c[0x0][0x23c], -R6 ;  /* 0x00008f00cf077a23 */ /* 0x002fe20000010806 */
[----:B------:R1:W-:Y:S01]  /*158d0*/  MUFU.EX2 R204, R10 ;  /* 0x0000000a00cc7308 */ /* 0x0003e20000000800 */
[--C-:B------:R-:W-:Y:S02]  /*158e0*/  FFMA.FTZ R132, R64, c[0x0][0x23c], -R2.reuse ;  /* 0x00008f0040847a23 */ /* 0x100fe40000010802 */
[----:B------:R-:W-:Y:S02]  /*158f0*/  FFMA.FTZ R245, R65, c[0x0][0x23c], -R2 ;  /* 0x00008f0041f57a23 */ /* 0x000fe40000010802 */
[----:B------:R-:W3:Y:S01]  /*15900*/  SHFL.BFLY PT, R2, R0, 0x2, 0x1f ;  /* 0x0c401f0000027f89 */ /* 0x000ee200000e0000 */
[--C-:B------:R-:W-:Y:S02]  /*15910*/  FFMA.FTZ R250, R23, c[0x0][0x23c], -R6.reuse ;  /* 0x00008f0017fa7a23 */ /* 0x100fe40000010806 */
[--C-:B------:R-:W-:Y:S02]  /*15920*/  FFMA.FTZ R252, R35, c[0x0][0x23c], -R6.reuse ;  /* 0x00008f0023fc7a23 */ /* 0x100fe40000010806 */
        /* <DEDUP_REMOVED lines=8> */
[----:B--2---:R-:W-:Y:S02]  /*159b0*/  FFMA.FTZ R8, R209, c[0x0][0x23c], -R6 ;  /* 0x00008f00d1087a23 */ /* 0x004fe40000010806 */
[----:B------:R-:W-:Y:S02]  /*159c0*/  IMAD.MOV.U32 R51, RZ, RZ, R132 ;  /* 0x000000ffff337224 */ /* 0x000fe400078e0084 */
[----:B------:R-:W-:Y:S01]  /*159d0*/  IMAD.MOV.U32 R54, RZ, RZ, R245 ;  /* 0x000000ffff367224 */ /* 0x000fe200078e00f5 */
[----:B---3--:R-:W-:Y:S02]  /*159e0*/  FMNMX.FTZ R0, R0, R2, !PT ;  /* 0x0000000200007209 */ /* 0x008fe40007810000 */
[----:B------:R-:W-:Y:S01]  /*159f0*/  MUFU.EX2 R208, R8 ;  /* 0x0000000800d07308 */ /* 0x000fe20000000800 */
[----:B-1----:R-:W-:Y:S02]  /*15a00*/  IMAD.MOV.U32 R10, RZ, RZ, R220 ;  /* 0x000000ffff0a7224 */ /* 0x002fe400078e00dc */
[--C-:B----4-:R-:W-:Y:S01]  /*15a10*/  FFMA.FTZ R7, R211, c[0x0][0x23c], -R6.reuse ;  /* 0x00008f00d3077a23 */ /* 0x110fe20000010806 */
[----:B------:R-:W1:Y:S06]  /*15a20*/  SHFL.BFLY PT, R2, R0, 0x1, 0x1f ;  /* 0x0c201f0000027f89 */ /* 0x000e6c00000e0000 */
[----:B------:R2:W-:Y:S01]  /*15a30*/  MUFU.EX2 R139, R7 ;  /* 0x00000007008b7308 */ /* 0x0005e20000000800 */
[----:B------:R-:W-:Y:S01]  /*15a40*/  IMAD.MOV.U32 R9, RZ, RZ, R221 ;  /* 0x000000ffff097224 */ /* 0x000fe200078e00dd */
[----:B-1----:R-:W-:Y:S01]  /*15a50*/  FMNMX.FTZ R132, R0, R2, !PT ;  /* 0x0000000200847209 */ /* 0x002fe20007810000 */
[----:B--2---:R-:W-:Y:S02]  /*15a60*/  FFMA.FTZ R7, R210, c[0x0][0x23c], -R6 ;  /* 0x00008f00d2077a23 */ /* 0x004fe40000010806 */
[----:B------:R-:W-:Y:S02]  /*15a70*/  FMUL.FTZ R6, R133, c[0x0][0x23c] ;  /* 0x00008f0085067a20 */ /* 0x000fe40000410000 */
[----:B------:R-:W-:Y:S03]  /*15a80*/  FMUL.FTZ R137, R132, c[0x0][0x23c] ;  /* 0x00008f0084897a20 */ /* 0x000fe60000410000 */
[----:B------:R1:W-:Y:S01]  /*15a90*/  MUFU.EX2 R206, R7 ;  /* 0x0000000700ce7308 */ /* 0x0003e20000000800 */
[----:B------:R-:W-:Y:S02]  /*15aa0*/  FSEL R6, R6, RZ, P0 ;  /* 0x000000ff06067208 */ /* 0x000fe40000000000 */
[----:B------:R-:W-:Y:S03]  /*15ab0*/  FSETP.NEU.FTZ.AND P0, PT, R132, -INF , PT ;  /* 0xff8000008400780b */ /* 0x000fe60003f1d000 */
[--C-:B------:R-:W-:Y:S01]  /*15ac0*/  FFMA.FTZ R0, R18, c[0x0][0x23c], -R6.reuse ;  /* 0x00008f0012007a23 */ /* 0x100fe20000010806 */
[----:B------:R-:W-:Y:S01]  /*15ad0*/  FSEL R137, R137, RZ, P0 ;  /* 0x000000ff89897208 */ /* 0x000fe20000000000 */
[----:B------:R-:W2:Y:S01]  /*15ae0*/  LDL.LU R18, [R1+0x38] ;  /* 0x0000380001127983 */ /* 0x000ea20000300800 */
[--C-:B------:R-:W-:Y:S01]  /*15af0*/  FFMA.FTZ R2, R17, c[0x0][0x23c], -R6.reuse ;  /* 0x00008f0011027a23 */ /* 0x100fe20000010806 */
[----:B------:R3:W-:Y:S01]  /*15b00*/  MUFU.EX2 R50, R0 ;  /* 0x0000000000327308 */ /* 0x0007e20000000800 */
[--C-:B------:R-:W-:Y:S02]  /*15b10*/  FFMA.FTZ R211, R25, c[0x0][0x23c], -R6.reuse ;  /* 0x00008f0019d37a23 */ /* 0x100fe40000010806 */
[----:B------:R-:W-:Y:S02]  /*15b20*/  IMAD.MOV.U32 R25, RZ, RZ, R53 ;  /* 0x000000ffff197224 */ /* 0x000fe400078e0035 */
[--C-:B------:R-:W-:Y:S02]  /*15b30*/  FFMA.FTZ R209, R29, c[0x0][0x23c], -R6.reuse ;  /* 0x00008f001dd17a23 */ /* 0x100fe40000010806 */
[--C-:B------:R-:W-:Y:S02]  /*15b40*/  FFMA.FTZ R245, R24, c[0x0][0x23c], -R6.reuse ;  /* 0x00008f0018f57a23 */ /* 0x100fe40000010806 */
[--C-:B------:R-:W-:Y:S01]  /*15b50*/  FFMA.FTZ R24, R56, c[0x0][0x23c], -R6.reuse ;  /* 0x00008f0038187a23 */ /* 0x100fe20000010806 */
[----:B------:R-:W-:Y:S01]  /*15b60*/  MUFU.EX2 R22, R2 ;  /* 0x0000000200167308 */ /* 0x000fe20000000800 */
[--C-:B------:R-:W-:Y:S02]  /*15b70*/  FFMA.FTZ R221, R60, c[0x0][0x23c], -R6.reuse ;  /* 0x00008f003cdd7a23 */ /* 0x100fe40000010806 */
[----:B-1----:R-:W-:Y:S02]  /*15b80*/  FFMA.FTZ R7, R16, c[0x0][0x23c], -R6 ;  /* 0x00008f0010077a23 */ /* 0x002fe40000010806 */
[----:B------:R-:W-:Y:S02]  /*15b90*/  IMAD.MOV.U32 R60, RZ, RZ, R24 ;  /* 0x000000ffff3c7224 */ /* 0x000fe400078e0018 */
[----:B------:R-:W-:Y:S02]  /*15ba0*/  IMAD.MOV.U32 R24, RZ, RZ, R51 ;  /* 0x000000ffff187224 */ /* 0x000fe400078e0033 */
[--C-:B------:R-:W-:Y:S01]  /*15bb0*/  FFMA.FTZ R45, R45, c[0x0][0x23c], -R6.reuse ;  /* 0x00008f002d2d7a23 */ /* 0x100fe20000010806 */
[----:B------:R1:W4:Y:S01]  /*15bc0*/  MUFU.EX2 R55, R7 ;  /* 0x0000000700377308 */ /* 0x0003220000000800 */
[----:B------:R-:W-:Y:S02]  /*15bd0*/  FFMA.FTZ R44, R44, c[0x0][0x23c], -R6 ;  /* 0x00008f002c2c7a23 */ /* 0x000fe40000010806 */
[----:B------:R-:W-:Y:S01]  /*15be0*/  IMAD.MOV.U32 R56, RZ, RZ, R45 ;  /* 0x000000ffff387224 */ /* 0x000fe200078e002d */
[----:B---3--:R-:W-:Y:S01]  /*15bf0*/  FSEL R0, R132, RZ, P0 ;  /* 0x000000ff84007208 */ /* 0x008fe20000000000 */
[----:B------:R-:W-:Y:S01]  /*15c00*/  IMAD.MOV.U32 R45, RZ, RZ, R44 ;  /* 0x000000ffff2d7224 */ /* 0x000fe200078e002c */
[----:B------:R-:W-:Y:S01]  /*15c10*/  PLOP3.LUT P0, PT, PT, PT, UP0, 0x80, 0x0 ;  /* 0x000000000000781c */ /* 0x000fe20003f0f008 */
[----:B------:R-:W-:Y:S02]  /*15c20*/  IMAD.MOV.U32 R44, RZ, RZ, R67 ;  /* 0x000000ffff2c7224 */ /* 0x000fe400078e0043 */
[----:B------:R-:W-:Y:S02]  /*15c30*/  FADD.FTZ R8, -R0, R138 ;  /* 0x0000008a00087221 */ /* 0x000fe40000010100 */
[----:B------:R-:W-:Y:S02]  /*15c40*/  FMUL.FTZ R0, R3, c[0x0][0x23c] ;  /* 0x00008f0003007a20 */ /* 0x000fe40000410000 */
[----:B------:R-:W-:Y:S02]  /*15c50*/  IMAD.MOV.U32 R138, RZ, RZ, R212 ;  /* 0x000000ffff8a7224 */ /* 0x000fe400078e00d4 */
[----:B------:R3:W3:Y:S01]  /*15c60*/  MUFU.EX2 R2, R0 ;  /* 0x0000000000027308 */ /* 0x0006e20000000800 */
[--C-:B------:R-:W-:Y:S02]  /*15c70*/  FFMA.FTZ R212, R40, c[0x0][0x23c], -R6.reuse ;  /* 0x00008f0028d47a23 */ /* 0x100fe40000010806 */
[----:B------:R-:W-:Y:S02]  /*15c80*/  FMUL.FTZ R3, R4, c[0x0][0x23c] ;  /* 0x00008f0004037a20 */ /* 0x000fe40000410000 */
[--C-:B------:R-:W-:Y:S02]  /*15c90*/  FFMA.FTZ R220, R61, c[0x0][0x23c], -R6.reuse ;  /* 0x00008f003ddc7a23 */ /* 0x100fe40000010806 */
[--C-:B------:R-:W-:Y:S02]  /*15ca0*/  FFMA.FTZ R210, R28, c[0x0][0x23c], -R6.reuse ;  /* 0x00008f001cd27a23 */ /* 0x100fe40000010806 */
[--C-:B-1----:R-:W-:Y:S02]  /*15cb0*/  FFMA.FTZ R7, R13, c[0x0][0x23c], -R6.reuse ;  /* 0x00008f000d077a23 */ /* 0x102fe40000010806 */
[----:B------:R-:W-:Y:S02]  /*15cc0*/  FFMA.FTZ R13, R41, c[0x0][0x23c], -R6 ;  /* 0x00008f00290d7a23 */ /* 0x000fe40000010806 */
[----:B------:R-:W-:Y:S01]  /*15cd0*/  MUFU.EX2 R29, R7 ;  /* 0x00000007001d7308 */ /* 0x000fe20000000800 */
[----:B----4-:R-:W-:Y:S02]  /*15ce0*/  IMAD.MOV.U32 R41, RZ, RZ, R55 ;  /* 0x000000ffff297224 */ /* 0x010fe400078e0037 */
[----:B------:R-:W-:Y:S02]  /*15cf0*/  IMAD.MOV.U32 R28, RZ, RZ, R222 ;  /* 0x000000ffff1c7224 */ /* 0x000fe400078e00de */
[----:B------:R-:W-:Y:S02]  /*15d00*/  FFMA.FTZ R222, R57, c[0x0][0x23c], -R6 ;  /* 0x00008f0039de7a23 */ /* 0x000fe40000010806 */
[----:B------:R-:W-:Y:S02]  /*15d10*/  IMAD.MOV.U32 R57, RZ, RZ, R50 ;  /* 0x000000ffff397224 */ /* 0x000fe400078e0032 */
[--C-:B---3--:R-:W-:Y:S02]  /*15d20*/  FFMA.FTZ R0, R19, c[0x0][0x23c], -R137.reuse ;  /* 0x00008f0013007a23 */ /* 0x108fe40000010889 */
[C---:B------:R-:W-:Y:S02]  /*15d30*/  FMUL.FTZ R48, R2.reuse, R148 ;  /* 0x0000009402307220 */ /* 0x040fe40000410000 */
[----:B------:R1:W-:Y:S01]  /*15d40*/  MUFU.EX2 R40, R0 ;  /* 0x0000000000287308 */ /* 0x0003e20000000800 */
        /* <DEDUP_REMOVED lines=11> */
[----:B------:R-:W-:Y:S01]  /*15e00*/  FMUL.FTZ R64, R2, R140 ;  /* 0x0000008c02407220 */ /* 0x000fe20000410000 */
[----:B------:R-:W-:Y:S01]  /*15e10*/  F2FP.PACK_AB R140, R205, R12 ;  /* 0x0000000ccd8c723e */ /* 0x000fe200000000ff */
[----:B-1----:R-:W-:Y:S02]  /*15e20*/  FFMA.FTZ R0, R20, c[0x0][0x23c], -R137 ;  /* 0x00008f0014007a23 */ /* 0x002fe40000010889 */
[C---:B------:R-:W-:Y:S02]  /*15e30*/  FMUL.FTZ R20, R2.reuse, R160 ;  /* 0x000000a002147220 */ /* 0x040fe40000410000 */
[----:B------:R1:W-:Y:S01]  /*15e40*/  MUFU.EX2 R39, R0 ;  /* 0x0000000000277308 */ /* 0x0003e20000000800 */
[C---:B------:R-:W-:Y:S01]  /*15e50*/  FMUL.FTZ R65, R2.reuse, R141 ;  /* 0x0000008d02417220 */ /* 0x040fe20000410000 */
[----:B------:R-:W-:Y:S01]  /*15e60*/  F2FP.PACK_AB R141, R139, R11 ;  /* 0x0000000b8b8d723e */ /* 0x000fe200000000ff */
        /* <DEDUP_REMOVED lines=16> */
[----:B-1----:R-:W-:Y:S02]  /*15f70*/  FMUL.FTZ R0, R5, c[0x0][0x23c] ;  /* 0x00008f0005007a20 */ /* 0x002fe40000410000 */
[----:B------:R-:W-:Y:S02]  /*15f80*/  FMUL.FTZ R5, R2, R169 ;  /* 0x000000a902057220 */ /* 0x000fe40000410000 */
[----:B------:R-:W-:Y:S02]  /*15f90*/  IMAD.MOV.U32 R160, RZ, RZ, R22 ;  /* 0x000000ffffa07224 */ /* 0x000fe400078e0016 */
[----:B------:R-:W1:Y:S01]  /*15fa0*/  MUFU.EX2 R0, R0 ;  /* 0x0000000000007308 */ /* 0x000e620000000800 */
[----:B------:R-:W-:Y:S02]  /*15fb0*/  IMAD.MOV.U32 R165, RZ, RZ, R44 ;  /* 0x000000ffffa57224 */ /* 0x000fe400078e002c */
[----:B------:R-:W-:Y:S02]  /*15fc0*/  IMAD.MOV.U32 R44, RZ, RZ, R41 ;  /* 0x000000ffff2c7224 */ /* 0x000fe400078e0029 */
[----:B------:R-:W-:Y:S02]  /*15fd0*/  IMAD.MOV.U32 R41, RZ, RZ, R212 ;  /* 0x000000ffff297224 */ /* 0x000fe400078e00d4 */
[----:B------:R-:W-:Y:S02]  /*15fe0*/  IMAD.MOV.U32 R156, RZ, RZ, R9 ;  /* 0x000000ffff9c7224 */ /* 0x000fe400078e0009 */
[----:B------:R-:W-:Y:S02]  /*15ff0*/  IMAD.MOV.U32 R168, RZ, RZ, R46 ;  /* 0x000000ffffa87224 */ /* 0x000fe400078e002e */
[----:B------:R-:W-:Y:S02]  /*16000*/  IMAD.MOV.U32 R169, RZ, RZ, R47 ;  /* 0x000000ffffa97224 */ /* 0x000fe400078e002f */
[----:B------:R-:W-:Y:S04]  /*16010*/  IMAD.MOV.U32 R164, RZ, RZ, R60 ;  /* 0x000000ffffa47224 */ /* 0x000fe800078e003c */
[----:B------:R-:W-:Y:S01]  /*16020*/  MUFU.EX2 R169, R169 ;  /* 0x000000a900a97308 */ /* 0x000fe20000000800 */
[C---:B-1----:R-:W-:Y:S02]  /*16030*/  FMUL.FTZ R38, R0.reuse, R154 ;  /* 0x0000009a00267220 */ /* 0x042fe40000410000 */
[----:B------:R-:W-:Y:S02]  /*16040*/  IMAD.MOV.U32 R154, RZ, RZ, R39 ;  /* 0x000000ffff9a7224 */ /* 0x000fe400078e0027 */
[C---:B------:R-:W-:Y:S02]  /*16050*/  FMUL.FTZ R39, R0.reuse, R155 ;  /* 0x0000009b00277220 */ /* 0x040fe40000410000 */
[----:B------:R-:W-:Y:S02]  /*16060*/  IMAD.MOV.U32 R155, RZ, RZ, R40 ;  /* 0x000000ffff9b7224 */ /* 0x000fe400078e0028 */
[----:B------:R-:W-:Y:S02]  /*16070*/  IMAD.MOV.U32 R40, RZ, RZ, R66 ;  /* 0x000000ffff287224 */ /* 0x000fe400078e0042 */
[----:B------:R-:W-:Y:S01]  /*16080*/  FMUL.FTZ R22, R0, R162 ;  /* 0x000000a200167220 */ /* 0x000fe20000410000 */
[----:B------:R-:W-:Y:S01]  /*16090*/  F2FP.PACK_AB R145, R154, R155 ;  /* 0x0000009b9a91723e */ /* 0x000fe200000000ff */
[----:B------:R-:W-:Y:S02]  /*160a0*/  IMAD.MOV.U32 R162, RZ, RZ, R29 ;  /* 0x000000ffffa27224 */ /* 0x000fe400078e001d */
[----:B------:R-:W-:Y:S02]  /*160b0*/  IMAD.MOV.U32 R29, RZ, RZ, R25 ;  /* 0x000000ffff1d7224 */ /* 0x000fe400078e0019 */
[----:B------:R-:W-:Y:S02]  /*160c0*/  IMAD.MOV.U32 R25, RZ, RZ, R54 ;  /* 0x000000ffff197224 */ /* 0x000fe400078e0036 */
[C---:B------:R-:W-:Y:S02]  /*160d0*/  FMUL.FTZ R19, R0.reuse, R167 ;  /* 0x000000a700137220 */ /* 0x040fe40000410000 */
[----:B------:R-:W-:Y:S02]  /*160e0*/  IMAD.MOV.U32 R167, RZ, RZ, R25 ;  /* 0x000000ffffa77224 */ /* 0x000fe400078e0019 */
[C---:B------:R-:W-:Y:S02]  /*160f0*/  FMUL.FTZ R34, R0.reuse, R158 ;  /* 0x0000009e00227220 */ /* 0x040fe40000410000 */
[----:B------:R-:W-:Y:S02]  /*16100*/  IMAD.MOV.U32 R158, RZ, RZ, R24 ;  /* 0x000000ffff9e7224 */ /* 0x000fe400078e0018 */
[C---:B------:R-:W-:Y:S02]  /*16110*/  FMUL.FTZ R35, R0.reuse, R159 ;  /* 0x0000009f00237220 */ /* 0x040fe40000410000 */
[----:B------:R-:W-:Y:S02]  /*16120*/  IMAD.MOV.U32 R159, RZ, RZ, R27 ;  /* 0x000000ffff9f7224 */ /* 0x000fe400078e001b */
[C---:B------:R-:W-:Y:S02]  /*16130*/  FMUL.FTZ R50, R0.reuse, R150 ;  /* 0x0000009600327220 */ /* 0x040fe40000410000 */
[C---:B------:R-:W-:Y:S02]  /*16140*/  FMUL.FTZ R51, R0.reuse, R151 ;  /* 0x0000009700337220 */ /* 0x040fe40000410000 */
[C---:B------:R-:W-:Y:S01]  /*16150*/  FMUL.FTZ R7, R0.reuse, R171 ;  /* 0x000000ab00077220 */ /* 0x040fe20000410000 */
[----:B------:R-:W-:Y:S01]  /*16160*/  LDSM.16.MT88.4 R148, [R215+0xc000] ;  /* 0x00c00000d794783b */ /* 0x000fe20000004200 */
[----:B------:R-:W-:Y:S01]  /*16170*/  FMUL.FTZ R54, R0, R146 ;  /* 0x0000009200367220 */ /* 0x000fe20000410000 */
[----:B------:R-:W-:Y:S01]  /*16180*/  F2FP.PACK_AB R146, R162, R160 ;  /* 0x000000a0a292723e */ /* 0x000fe200000000ff */
[C---:B------:R-:W-:Y:S02]  /*16190*/  FMUL.FTZ R55, R0.reuse, R147 ;  /* 0x0000009300377220 */ /* 0x040fe40000410000 */
[C---:B------:R-:W-:Y:S01]  /*161a0*/  FMUL.FTZ R66, R0.reuse, R142 ;  /* 0x0000008e00427220 */ /* 0x040fe20000410000 */
[----:B------:R-:W-:Y:S01]  /*161b0*/  F2FP.PACK_AB R142, R207, R204 ;  /* 0x000000cccf8e723e */ /* 0x000fe200000000ff */
[----:B------:R-:W-:Y:S01]  /*161c0*/  FMUL.FTZ R67, R0, R143 ;  /* 0x0000008f00437220 */ /* 0x000fe20000410000 */
        /* <DEDUP_REMOVED lines=20> */
[----:B------:R-:W-:Y:S02]  /*16310*/  IMAD.MOV.U32 R157, RZ, RZ, R29 ;  /* 0x000000ffff9d7224 */ /* 0x000fe400078e001d */
[----:B------:R-:W-:Y:S02]  /*16320*/  IMAD.MOV.U32 R29, RZ, RZ, R28 ;  /* 0x000000ffff1d7224 */ /* 0x000fe400078e001c */
[----:B------:R-:W-:Y:S01]  /*16330*/  IMAD.MOV.U32 R28, RZ, RZ, R10 ;  /* 0x000000ffff1c7224 */ /* 0x000fe200078e000a */
[----:B------:R-:W-:Y:S01]  /*16340*/  MUFU.EX2 R163, R251 ;  /* 0x000000fb00a37308 */ /* 0x000fe20000000800 */
[----:B------:R-:W-:Y:S09]  /*16350*/  IMAD.MOV.U32 R171, RZ, RZ, R58 ;  /* 0x000000ffffab7224 */ /* 0x000ff200078e003a */
[----:B------:R-:W-:Y:S10]  /*16360*/  MUFU.EX2 R171, R171 ;  /* 0x000000ab00ab7308 */ /* 0x000ff40000000800 */
[----:B------:R-:W-:Y:S01]  /*16370*/  MUFU.EX2 R251, R165 ;  /* 0x000000a500fb7308 */ /* 0x000fe20000000800 */
[----:B--2---:R-:W-:Y:S09]  /*16380*/  FFMA.FTZ R153, R2, R18, R12 ;  /* 0x0000001202997223 */ /* 0x004ff2000001000c */
[----:B------:R1:W2:Y:S01]  /*16390*/  MUFU.EX2 R2, R3 ;  /* 0x0000000300027308 */ /* 0x0002a20000000800 */
[----:B------:R-:W-:Y:S02]  /*163a0*/  FMUL.FTZ R18, R0, R166 ;  /* 0x000000a600127220 */ /* 0x000fe40000410000 */
[----:B------:R-:W-:Y:S02]  /*163b0*/  IMAD.MOV.U32 R166, RZ, RZ, R40 ;  /* 0x000000ffffa67224 */ /* 0x000fe400078e0028 */
[----:B------:R-:W-:Y:S02]  /*163c0*/  IMAD.MOV.U32 R40, RZ, RZ, R26 ;  /* 0x000000ffff287224 */ /* 0x000fe400078e001a */
[----:B------:R-:W3:Y:S03]  /*163d0*/  LDSM.16.MT88.4 R24, [R213+0xc000] ;  /* 0x00c00000d518783b */ /* 0x000ee60000004200 */
[----:B------:R-:W-:Y:S05]  /*163e0*/  MUFU.EX2 R250, R166 ;  /* 0x000000a600fa7308 */ /* 0x000fea0000000800 */
[----:B-1----:R-:W4:Y:S01]  /*163f0*/  LDL.LU R3, [R1+0x3c] ;  /* 0x00003c0001037983 */ /* 0x002f220000300800 */
[C---:B--2---:R-:W-:Y:S02]  /*16400*/  FMUL.FTZ R9, R2.reuse, R173 ;  /* 0x000000ad02097220 */ /* 0x044fe40000410000 */
[----:B------:R-:W-:Y:S02]  /*16410*/  IMAD.MOV.U32 R173, RZ, RZ, R59 ;  /* 0x000000ffffad7224 */ /* 0x000fe400078e003b */
        /* <DEDUP_REMOVED lines=9> */
[C---:B------:R-:W-:Y:S01]  /*164b0*/  FMUL.FTZ R89, R2.reuse, R89 ;  /* 0x0000005902597220 */ /* 0x040fe20000410000 */
[-C--:B---3--:R-:W-:Y:S01]  /*164c0*/  HMMA.16816.F32 R4, R140, R24.reuse, R4 ;  /* 0x000000188c04723c */ /* 0x088fe20000001804 */
[----:B------:R-:W-:Y:S02]  /*164d0*/  IMAD.MOV.U32 R180, RZ, RZ, R13 ;  /* 0x000000ffffb47224 */ /* 0x000fe400078e000d */
[C---:B------:R-:W-:Y:S02]  /*164e0*/  FMUL.FTZ R13, R2.reuse, R181 ;  /* 0x000000b5020d7220 */ /* 0x040fe40000410000 */
[----:B------:R-:W-:Y:S02]  /*164f0*/  IMAD.MOV.U32 R181, RZ, RZ, R44 ;  /* 0x000000ffffb57224 */ /* 0x000fe400078e002c */
[C---:B------:R-:W-:Y:S02]  /*16500*/  FMUL.FTZ R92, R2.reuse, R92 ;  /* 0x0000005c025c7220 */ /* 0x040fe40000410000 */
[C---:B------:R-:W-:Y:S03]  /*16510*/  FMUL.FTZ R93, R2.reuse, R93 ;  /* 0x0000005d025d7220 */ /* 0x040fe60000410000 */
        /* <DEDUP_REMOVED lines=8> */
[----:B----4-:R-:W-:Y:S02]  /*165a0*/  FFMA.FTZ R152, R0, R3, R11 ;  /* 0x0000000300987223 */ /* 0x010fe4000001000b */
[--C-:B------:R-:W-:Y:S02]  /*165b0*/  FFMA.FTZ R3, R14, c[0x0][0x23c], -R137.reuse ;  /* 0x00008f000e037a23 */ /* 0x100fe40000010889 */
[----:B------:R-:W-:Y:S02]  /*165c0*/  FMUL.FTZ R0, R8, c[0x0][0x23c] ;  /* 0x00008f0008007a20 */ /* 0x000fe40000410000 */
[----:B------:R1:W-:Y:S01]  /*165d0*/  MUFU.EX2 R161, R3 ;  /* 0x0000000300a17308 */ /* 0x0003e20000000800 */
[----:B------:R-:W-:Y:S02]  /*165e0*/  FMUL.FTZ R8, R2, R172 ;  /* 0x000000ac02087220 */ /* 0x000fe40000410000 */
[----:B------:R-:W-:Y:S02]  /*165f0*/  IMAD.MOV.U32 R172, RZ, RZ, R62 ;  /* 0x000000ffffac7224 */ /* 0x000fe400078e003e */
[----:B------:R-:W-:Y:S05]  /*16600*/  FADD.FTZ R152, R139, R152 ;  /* 0x000000988b987221 */ /* 0x000fea0000010000 */
[----:B------:R-:W2:Y:S10]  /*16610*/  MUFU.EX2 R0, R0 ;  /* 0x0000000000007308 */ /* 0x000eb40000000800 */
[----:B------:R-:W-:Y:S01]  /*16620*/  MUFU.EX2 R172, R172 ;  /* 0x000000ac00ac7308 */ /* 0x000fe20000000800 */
[----:B-1----:R-:W-:Y:S09]  /*16630*/  FFMA.FTZ R3, R15, c[0x0][0x23c], -R137 ;  /* 0x00008f000f037a23 */ /* 0x002ff20000010889 */
[----:B------:R1:W3:Y:S01]  /*16640*/  MUFU.EX2 R212, R3 ;  /* 0x0000000300d47308 */ /* 0x0002e20000000800 */
[C---:B--2---:R-:W-:Y:S02]  /*16650*/  FMUL.FTZ R10, R0.reuse, R174 ;  /* 0x000000ae000a7220 */ /* 0x044fe40000410000 */
[C---:B------:R-:W-:Y:S02]  /*16660*/  FMUL.FTZ R11, R0.reuse, R175 ;  /* 0x000000af000b7220 */ /* 0x040fe40000410000 */
[C---:B------:R-:W-:Y:S02]  /*16670*/  FMUL.FTZ R14, R0.reuse, R182 ;  /* 0x000000b6000e7220 */ /* 0x040fe40000410000 */
[C---:B------:R-:W-:Y:S02]  /*16680*/  FMUL.FTZ R15, R0.reuse, R183 ;  /* 0x000000b7000f7220 */ /* 0x040fe40000410000 */
[----:B------:R-:W-:Y:S02]  /*16690*/  IMAD.MOV.U32 R182, RZ, RZ, R41 ;  /* 0x000000ffffb67224 */ /* 0x000fe400078e0029 */
[----:B------:R-:W-:Y:S02]  /*166a0*/  IMAD.MOV.U32 R183, RZ, RZ, R40 ;  /* 0x000000ffffb77224 */ /* 0x000fe400078e0028 */
[----:B------:R-:W-:Y:S02]  /*166b0*/  IMAD.MOV.U32 R174, RZ, RZ, R56 ;  /* 0x000000ffffae7224 */ /* 0x000fe400078e0038 */
[C---:B------:R-:W-:Y:S02]  /*166c0*/  FMUL.FTZ R46, R0.reuse, R198 ;  /* 0x000000c6002e7220 */ /* 0x040fe40000410000 */
[----:B------:R-:W-:Y:S02]  /*166d0*/  FMUL.FTZ R47, R0, R199 ;  /* 0x000000c7002f7220 */ /* 0x000fe40000410000 */
[----:B------:R-:W-:Y:S02]  /*166e0*/  IMAD.MOV.U32 R175, RZ, RZ, R45 ;  /* 0x000000ffffaf7224 */ /* 0x000fe400078e002d */
[----:B-1----:R-:W-:Y:S01]  /*166f0*/  IMAD.MOV.U32 R3, RZ, RZ, R57 ;  /* 0x000000ffff037224 */ /* 0x002fe200078e0039 */
[----:B---3--:R-:W-:Y:S01]  /*16700*/  F2FP.PACK_AB R147, R212, R161 ;  /* 0x000000a1d493723e */ /* 0x008fe200000000ff */
[----:B------:R-:W-:Y:S01]  /*16710*/  LDSM.16.MT88.4 R56, [R216+0xc000] ;  /* 0x00c00000d838783b */ /* 0x000fe20000004200 */
[C---:B------:R-:W-:Y:S02]  /*16720*/  FMUL.FTZ R45, R2.reuse, R197 ;  /* 0x000000c5022d7220 */ /* 0x040fe40000410000 */
[----:B------:R-:W-:Y:S01]  /*16730*/  F2FP.PACK_AB R144, R3, R44 ;  /* 0x0000002c0390723e */ /* 0x000fe200000000ff */
[----:B------:R-:W-:Y:S02]  /*16740*/  FMUL.FTZ R44, R2, R196 ;  /* 0x000000c4022c7220 */ /* 0x000fe40000410000 */
[C---:B------:R-:W-:Y:S02]  /*16750*/  FMUL.FTZ R62, R0.reuse, R202 ;  /* 0x000000ca003e7220 */ /* 0x040fe40000410000 */
[C---:B------:R-:W-:Y:S02]  /*16760*/  FMUL.FTZ R74, R0.reuse, R74 ;  /* 0x0000004a004a7220 */ /* 0x040fe40000410000 */
[C---:B------:R-:W-:Y:S01]  /*16770*/  HMMA.16816.F32 R8, R144.reuse, R24, R8 ;  /* 0x000000189008723c */ /* 0x040fe20000001808 */
[C---:B------:R-:W-:Y:S02]  /*16780*/  FMUL.FTZ R75, R0.reuse, R75 ;  /* 0x0000004b004b7220 */ /* 0x040fe40000410000 */
[C---:B------:R-:W-:Y:S02]  /*16790*/  FMUL.FTZ R78, R0.reuse, R78 ;  /* 0x0000004e004e7220 */ /* 0x040fe40000410000 */
[----:B------:R-:W-:Y:S02]  /*167a0*/  FMUL.FTZ R79, R0, R79 ;  /* 0x0000004f004f7220 */ /* 0x000fe40000410000 */
[C---:B------:R-:W-:Y:S01]  /*167b0*/  FMUL.FTZ R24, R2.reuse, R176 ;  /* 0x000000b002187220 */ /* 0x040fe20000410000 */
[-C--:B------:R-:W-:Y:S01]  /*167c0*/  HMMA.16816.F32 R12, R144, R26.reuse, R12 ;  /* 0x0000001a900c723c */ /* 0x080fe2000000180c */
[----:B------:R-:W-:Y:S03]  /*167d0*/  FMUL.FTZ R25, R2, R177 ;  /* 0x000000b102197220 */ /* 0x000fe60000410000 */
[C---:B------:R-:W-:Y:S02]  /*167e0*/  FMUL.FTZ R90, R0.reuse, R90 ;  /* 0x0000005a005a7220 */ /* 0x040fe40000410000 */
[----:B------:R-:W-:Y:S02]  /*167f0*/  FMUL.FTZ R91, R0, R91 ;  /* 0x0000005b005b7220 */ /* 0x000fe40000410000 */
[C---:B------:R-:W-:Y:S01]  /*16800*/  HMMA.16816.F32 R16, R140.reuse, R26, R16 ;  /* 0x0000001a8c10723c */ /* 0x040fe20000001810 */
[----:B------:R-:W-:Y:S03]  /*16810*/  IMAD.MOV.U32 R176, RZ, RZ, R29 ;  /* 0x000000ffffb07224 */ /* 0x000fe600078e001d */
[----:B------:R-:W-:Y:S02]  /*16820*/  FMUL.FTZ R29, R2, R189 ;  /* 0x000000bd021d7220 */ /* 0x000fe40000410000 */
[----:B------:R-:W-:Y:S02]  /*16830*/  IMAD.MOV.U32 R177, RZ, RZ, R28 ;  /* 0x000000ffffb17224 */ /* 0x000fe400078e001c */
[C---:B------:R-:W-:Y:S04]  /*16840*/  FMUL.FTZ R26, R0.reuse, R178 ;  /* 0x000000b2001a7220 */ /* 0x040fe80000410000 */
[----:B------:R-:W-:Y:S02]  /*16850*/  IMAD.MOV.U32 R178, RZ, RZ, R43 ;  /* 0x000000ffffb27224 */ /* 0x000fe400078e002b */
[----:B------:R-:W-:Y:S02]  /*16860*/  FMUL.FTZ R27, R0, R179 ;  /* 0x000000b3001b7220 */ /* 0x000fe40000410000 */
[----:B------:R-:W-:Y:S02]  /*16870*/  IMAD.MOV.U32 R179, RZ, RZ, R42 ;  /* 0x000000ffffb37224 */ /* 0x000fe400078e002a */
[----:B------:R-:W1:Y:S01]  /*16880*/  LDSM.16.MT88.4 R40, [R214+0xc000] ;  /* 0x00c00000d628783b */ /* 0x000e620000004200 */
        /* <DEDUP_REMOVED lines=11> */
[----:B------:R-:W-:Y:S02]  /*16940*/  IMAD.MOV.U32 R189, RZ, RZ, R30 ;  /* 0x000000ffffbd7224 */ /* 0x000fe400078e001e */
[C---:B------:R-:W-:Y:S02]  /*16950*/  FMUL.FTZ R30, R0.reuse, R190 ;  /* 0x000000be001e7220 */ /* 0x040fe40000410000 */
[----:B------:R-:W-:Y:S02]  /*16960*/  IMAD.MOV.U32 R190, RZ, RZ, R63 ;  /* 0x000000ffffbe7224 */ /* 0x000fe400078e003f */
[C---:B------:R-:W-:Y:S02]  /*16970*/  FMUL.FTZ R63, R0.reuse, R203 ;  /* 0x000000cb003f7220 */ /* 0x040fe40000410000 */
[----:B------:R-:W-:Y:S02]  /*16980*/  IMAD.MOV.U32 R199, RZ, RZ, R3 ;  /* 0x000000ffffc77224 */ /* 0x000fe400078e0003 */
[----:B------:R-:W-:Y:S02]  /*16990*/  FFMA.FTZ R3, R241, c[0x0][0x23c], -R137 ;  /* 0x00008f00f1037a23 */ /* 0x000fe40000010889 */
[----:B------:R-:W-:Y:S01]  /*169a0*/  MUFU.EX2 R241, R220 ;  /* 0x000000dc00f17308 */ /* 0x000fe20000000800 */
[----:B------:R-:W-:Y:S02]  /*169b0*/  IMAD.MOV.U32 R197, RZ, RZ, R189 ;  /* 0x000000ffffc57224 */ /* 0x000fe400078e00bd */
[----:B------:R-:W-:Y:S01]  /*169c0*/  IMAD.MOV.U32 R189, RZ, RZ, R176 ;  /* 0x000000ffffbd7224 */ /* 0x000fe200078e00b0 */
[-C--:B-1----:R-:W-:Y:S01]  /*169d0*/  HMMA.16816.F32 R20, R140, R40.reuse, R20 ;  /* 0x000000288c14723c */ /* 0x082fe20000001814 */
[----:B------:R-:W-:Y:S02]  /*169e0*/  IMAD.MOV.U32 R196, RZ, RZ, R179 ;  /* 0x000000ffffc47224 */ /* 0x000fe400078e00b3 */
[----:B------:R-:W-:Y:S03]  /*169f0*/  IMAD.MOV.U32 R188, RZ, RZ, R138 ;  /* 0x000000ffffbc7224 */ /* 0x000fe600078e008a */
[----:B------:R1:W-:Y:S01]  /*16a00*/  MUFU.EX2 R176, R3 ;  /* 0x0000000300b07308 */ /* 0x0003e20000000800 */
[----:B------:R-:W-:Y:S01]  /*16a10*/  IMAD.MOV.U32 R138, RZ, RZ, R31 ;  /* 0x000000ffff8a7224 */ /* 0x000fe200078e001f */
[C---:B------:R-:W-:Y:S01]  /*16a20*/  HMMA.16816.F32 R24, R144.reuse, R40, R24 ;  /* 0x000000289018723c */ /* 0x040fe20000001818 */
[----:B------:R-:W-:Y:S03]  /*16a30*/  FMUL.FTZ R31, R0, R191 ;  /* 0x000000bf001f7220 */ /* 0x000fe60000410000 */
[----:B------:R-:W-:Y:S02]  /*16a40*/  IMAD.MOV.U32 R191, RZ, RZ, R182 ;  /* 0x000000ffffbf7224 */ /* 0x000fe400078e00b6 */
[----:B------:R-:W-:Y:S02]  /*16a50*/  IMAD.MOV.U32 R182, RZ, RZ, R174 ;  /* 0x000000ffffb67224 */ /* 0x000fe400078e00ae */
[----:B------:R-:W-:Y:S01]  /*16a60*/  MUFU.EX2 R179, R210 ;  /* 0x000000d200b37308 */ /* 0x000fe20000000800 */
[-C--:B------:R-:W-:Y:S03]  /*16a70*/  HMMA.16816.F32 R28, R144, R42.reuse, R28 ;  /* 0x0000002a901c723c */ /* 0x080fe6000000181c */
[C---:B------:R-:W-:Y:S02]  /*16a80*/  FMUL.FTZ R40, R2.reuse, R184 ;  /* 0x000000b802287220 */ /* 0x040fe40000410000 */
[----:B------:R-:W-:Y:S02]  /*16a90*/  FMUL.FTZ R41, R2, R185 ;  /* 0x000000b902297220 */ /* 0x000fe40000410000 */
[----:B------:R-:W-:Y:S01]  /*16aa0*/  IMAD.MOV.U32 R184, RZ, RZ, R190 ;  /* 0x000000ffffb87224 */ /* 0x000fe200078e00be */
[C---:B------:R-:W-:Y:S01]  /*16ab0*/  HMMA.16816.F32 R32, R140.reuse, R42, R32 ;  /* 0x0000002a8c20723c */ /* 0x040fe20000001820 */
[----:B------:R-:W-:Y:S03]  /*16ac0*/  MUFU.EX2 R174, R252 ;  /* 0x000000fc00ae7308 */ /* 0x000fe60000000800 */
[----:B------:R-:W-:Y:S02]  /*16ad0*/  IMAD.MOV.U32 R190, RZ, RZ, R180 ;  /* 0x000000ffffbe7224 */ /* 0x000fe400078e00b4 */
[----:B------:R-:W-:Y:S02]  /*16ae0*/  IMAD.MOV.U32 R180, RZ, RZ, R158 ;  /* 0x000000ffffb47224 */ /* 0x000fe400078e009e */
[-C--:B------:R-:W-:Y:S01]  /*16af0*/  HMMA.16816.F32 R36, R140, R56.reuse, R36 ;  /* 0x000000388c24723c */ /* 0x080fe20000001824 */
[C---:B------:R-:W-:Y:S02]  /*16b00*/  FMUL.FTZ R42, R0.reuse, R186 ;  /* 0x000000ba002a7220 */ /* 0x040fe40000410000 */
[----:B------:R-:W-:Y:S01]  /*16b10*/  MUFU.EX2 R138, R138 ;  /* 0x0000008a008a7308 */ /* 0x000fe20000000800 */
[----:B------:R-:W-:Y:S02]  /*16b20*/  FMUL.FTZ R43, R0, R187 ;  /* 0x000000bb002b7220 */ /* 0x000fe40000410000 */
[----:B------:R-:W-:Y:S02]  /*16b30*/  IMAD.MOV.U32 R158, RZ, RZ, R168 ;  /* 0x000000ffff9e7224 */ /* 0x000fe400078e00a8 */
[----:B-1----:R-:W-:Y:S03]  /*16b40*/  FFMA.FTZ R3, R244, c[0x0][0x23c], -R137 ;  /* 0x00008f00f4037a23 */ /* 0x002fe60000010889 */
[C---:B------:R-:W-:Y:S01]  /*16b50*/  HMMA.16816.F32 R40, R144.reuse, R56, R40 ;  /* 0x000000389028723c */ /* 0x040fe20000001828 */
[----:B------:R-:W-:Y:S01]  /*16b60*/  IMAD.MOV.U32 R198, RZ, RZ, R188 ;  /* 0x000000ffffc67224 */ /* 0x000fe200078e00bc */
[----:B------:R-:W-:Y:S01]  /*16b70*/  MUFU.EX2 R252, R167 ;  /* 0x000000a700fc7308 */ /* 0x000fe20000000800 */
[----:B------:R-:W-:Y:S02]  /*16b80*/  IMAD.MOV.U32 R188, RZ, RZ, R178 ;  /* 0x000000ffffbc7224 */ /* 0x000fe400078e00b2 */
[----:B------:R-:W-:Y:S02]  /*16b90*/  IMAD.MOV.U32 R187, RZ, RZ, R177 ;  /* 0x000000ffffbb7224 */ /* 0x000fe400078e00b1 */
[C---:B------:R-:W-:Y:S01]  /*16ba0*/  FMUL.FTZ R56, R2.reuse, R192 ;  /* 0x000000c002387220 */ /* 0x040fe20000410000 */
[-C--:B------:R-:W-:Y:S01]  /*16bb0*/  HMMA.16816.F32 R44, R144, R58.reuse, R44 ;  /* 0x0000003a902c723c */ /* 0x080fe2000000182c */
[----:B------:R-:W-:Y:S03]  /*16bc0*/  FMUL.FTZ R57, R2, R193 ;  /* 0x000000c102397220 */ /* 0x000fe60000410000 */
[----:B------:R-:W-:Y:S01]  /*16bd0*/  IMAD.MOV.U32 R193, RZ, RZ, R156 ;  /* 0x000000ffffc17224 */ /* 0x000fe200078e009c */
[----:B------:R-:W-:Y:S01]  /*16be0*/  MUFU.EX2 R177, R245 ;  /* 0x000000f500b17308 */ /* 0x000fe20000000800 */
[----:B------:R-:W-:Y:S02]  /*16bf0*/  IMAD.MOV.U32 R192, RZ, RZ, R181 ;  /* 0x000000ffffc07224 */ /* 0x000fe400078e00b5 */
[C---:B------:R-:W-:Y:S01]  /*16c00*/  HMMA.16816.F32 R48, R140.reuse, R58, R48 ;  /* 0x0000003a8c30723c */ /* 0x040fe20000001830 */
[----:B------:R-:W-:Y:S03]  /*16c10*/  IMAD.MOV.U32 R181, RZ, RZ, R162 ;  /* 0x000000ffffb57224 */ /* 0x000fe600078e00a2 */
[----:B------:R-:W-:Y:S02]  /*16c20*/  IMAD.MOV.U32 R186, RZ, RZ, R183 ;  /* 0x000000ffffba7224 */ /* 0x000fe400078e00b7 */
[----:B------:R-:W-:Y:S01]  /*16c30*/  IMAD.MOV.U32 R183, RZ, RZ, R175 ;  /* 0x000000ffffb77224 */ /* 0x000fe200078e00af */
[----:B------:R1:W2:Y:S01]  /*16c40*/  MUFU.EX2 R162, R3 ;  /* 0x0000000300a27308 */ /* 0x0002a20000000800 */
[-C--:B------:R-:W-:Y:S01]  /*16c50*/  HMMA.16816.F32 R52, R140, R148.reuse, R52 ;  /* 0x000000948c34723c */ /* 0x080fe20000001834 */
[C---:B------:R-:W-:Y:S03]  /*16c60*/  FMUL.FTZ R58, R0.reuse, R194 ;  /* 0x000000c2003a7220 */ /* 0x040fe60000410000 */
[----:B------:R-:W-:Y:S05]  /*16c70*/  FMUL.FTZ R59, R0, R195 ;  /* 0x000000c3003b7220 */ /* 0x000fea0000410000 */
[----:B------:R-:W-:Y:S02]  /*16c80*/  MUFU.EX2 R178, R211 ;  /* 0x000000d300b27308 */ /* 0x000fe40000000800 */
[C---:B------:R-:W-:Y:S08]  /*16c90*/  HMMA.16816.F32 R56, R144.reuse, R148, R56 ;  /* 0x000000949038723c */ /* 0x040ff00000001838 */
[-C--:B------:R-:W-:Y:S01]  /*16ca0*/  HMMA.16816.F32 R60, R144, R150.reuse, R60 ;  /* 0x00000096903c723c */ /* 0x080fe2000000183c */
[----:B------:R-:W3:Y:S03]  /*16cb0*/  MUFU.EX2 R175, R209 ;  /* 0x000000d100af7308 */ /* 0x000ee60000000800 */
[--C-:B-1----:R-:W-:Y:S04]  /*16cc0*/  FFMA.FTZ R3, R242, c[0x0][0x23c], -R137.reuse ;  /* 0x00008f00f2037a23 */ /* 0x102fe80000010889 */
[C---:B------:R-:W-:Y:S01]  /*16cd0*/  HMMA.16816.F32 R64, R140.reuse, R150, R64 ;  /* 0x000000968c40723c */ /* 0x040fe20000001840 */
[----:B------:R-:W1:Y:S02]  /*16ce0*/  LDSM.16.MT88.4 R148, [R213+0xe000] ;  /* 0x00e00000d594783b */ /* 0x000e640000004200 */
[----:B------:R-:W-:Y:S10]  /*16cf0*/  MUFU.EX2 R242, R221 ;  /* 0x000000dd00f27308 */ /* 0x000ff40000000800 */
[----:B------:R4:W-:Y:S10]  /*16d00*/  MUFU.EX2 R168, R3 ;  /* 0x0000000300a87308 */ /* 0x0009f40000000800 */
[----:B------:R-:W-:Y:S10]  /*16d10*/  MUFU.EX2 R184, R184 ;  /* 0x000000b800b87308 */ /* 0x000ff40000000800 */
[----:B------:R-:W-:Y:S01]  /*16d20*/  MUFU.EX2 R197, R197 ;  /* 0x000000c500c57308 */ /* 0x000fe20000000800 */
[----:B----4-:R-:W-:Y:S01]  /*16d30*/  FFMA.FTZ R3, R243, c[0x0][0x23c], -R137 ;  /* 0x00008f00f3037a23 */ /* 0x010fe20000010889 */
[-C--:B-1----:R-:W-:Y:S08]  /*16d40*/  HMMA.16816.F32 R68, R140, R148.reuse, R68 ;  /* 0x000000948c44723c */ /* 0x082ff00000001844 */
[----:B------:R-:W-:Y:S01]  /*16d50*/  MUFU.EX2 R243, R222 ;  /* 0x000000de00f37308 */ /* 0x000fe20000000800 */
[C---:B------:R-:W-:Y:S09]  /*16d60*/  HMMA.16816.F32 R72, R144.reuse, R148, R72 ;  /* 0x000000949048723c */ /* 0x040ff20000001848 */
[----:B------:R1:W4:Y:S01]  /*16d70*/  MUFU.EX2 R185, R3 ;  /* 0x0000000300b97308 */ /* 0x0003220000000800 */
[-C--:B------:R-:W-:Y:S09]  /*16d80*/  HMMA.16816.F32 R76, R144, R150.reuse, R76 ;  /* 0x00000096904c723c */ /* 0x080ff2000000184c */
[----:B------:R-:W-:Y:S01]  /*16d90*/  MUFU.EX2 R196, R196 ;  /* 0x000000c400c47308 */ /* 0x000fe20000000800 */
[C---:B------:R-:W-:Y:S01]  /*16da0*/  HMMA.16816.F32 R80, R140.reuse, R150, R80 ;  /* 0x000000968c50723c */ /* 0x040fe20000001850 */
[----:B------:R-:W2:Y:S08]  /*16db0*/  LDSM.16.MT88.4 R148, [R214+0xe000] ;  /* 0x00e00000d694783b */ /* 0x000eb00000004200 */
[----:B------:R-:W-:Y:S03]  /*16dc0*/  MUFU.EX2 R188, R188 ;  /* 0x000000bc00bc7308 */ /* 0x000fe60000000800 */
[----:B-1----:R-:W-:Y:S04]  /*16dd0*/  FADD.FTZ R3, R205, R153 ;  /* 0x00000099cd037221 */ /* 0x002fe80000010000 */
[----:B------:R-:W-:Y:S03]  /*16de0*/  FADD.FTZ R153, R204, R3 ;  /* 0x00000003cc997221 */ /* 0x000fe60000010000 */
[----:B------:R-:W-:Y:S10]  /*16df0*/  MUFU.EX2 R189, R189 ;  /* 0x000000bd00bd7308 */ /* 0x000ff40000000800 */
[----:B------:R1:W-:Y:S10]  /*16e00*/  MUFU.EX2 R200, R182 ;  /* 0x000000b600c87308 */ /* 0x0003f40000000800 */
[----:B------:R-:W-:Y:S01]  /*16e10*/  MUFU.EX2 R195, R190 ;  /* 0x000000be00c37308 */ /* 0x000fe20000000800 */
[-C--:B--2---:R-:W-:Y:S09]  /*16e20*/  HMMA.16816.F32 R84, R140, R148.reuse, R84 ;  /* 0x000000948c54723c */ /* 0x084ff20000001854 */
[----:B------:R2:W-:Y:S01]  /*16e30*/  MUFU.EX2 R190, R183 ;  /* 0x000000b700be7308 */ /* 0x0005e20000000800 */
[C---:B------:R-:W-:Y:S02]  /*16e40*/  HMMA.16816.F32 R88, R144.reuse, R148, R88 ;  /* 0x000000949058723c */ /* 0x040fe40000001858 */
[----:B-1----:R-:W-:Y:S06]  /*16e50*/  IMAD.MOV.U32 R182, RZ, RZ, R158 ;  /* 0x000000ffffb67224 */ /* 0x002fec00078e009e */
[-C--:B------:R-:W-:Y:S01]  /*16e60*/  HMMA.16816.F32 R92, R144, R150.reuse, R92 ;  /* 0x00000096905c723c */ /* 0x080fe2000000185c */
[----:B------:R-:W-:Y:S07]  /*16e70*/  MUFU.EX2 R245, R182 ;  /* 0x000000b600f57308 */ /* 0x000fee0000000800 */
[C---:B------:R-:W-:Y:S01]  /*16e80*/  HMMA.16816.F32 R96, R140.reuse, R150, R96 ;  /* 0x000000968c60723c */ /* 0x040fe20000001860 */
[----:B------:R-:W1:Y:S02]  /*16e90*/  LDSM.16.MT88.4 R148, [R216+0xe000] ;  /* 0x00e00000d894783b */ /* 0x000e640000004200 */
[----:B------:R-:W-:Y:S01]  /*16ea0*/  MUFU.EX2 R244, R193 ;  /* 0x000000c100f47308 */ /* 0x000fe20000000800 */
[----:B--2---:R-:W-:Y:S04]  /*16eb0*/  IMAD.MOV.U32 R183, RZ, RZ, R157 ;  /* 0x000000ffffb77224 */ /* 0x004fe800078e009d */
[-C--:B-1----:R-:W-:Y:S08]  /*16ec0*/  HMMA.16816.F32 R100, R140, R148.reuse, R100 ;  /* 0x000000948c64723c */ /* 0x082ff00000001864 */
[C---:B------:R-:W-:Y:S08]  /*16ed0*/  HMMA.16816.F32 R104, R144.reuse, R148, R104 ;  /* 0x000000949068723c */ /* 0x040ff00000001868 */
[-C--:B------:R-:W-:Y:S08]  /*16ee0*/  HMMA.16816.F32 R108, R144, R150.reuse, R108 ;  /* 0x00000096906c723c */ /* 0x080ff0000000186c */
[C---:B------:R-:W-:Y:S01]  /*16ef0*/  HMMA.16816.F32 R112, R140.reuse, R150, R112 ;  /* 0x000000968c70723c */ /* 0x040fe20000001870 */
[----:B------:R-:W1:Y:S07]  /*16f00*/  LDSM.16.MT88.4 R148, [R215+0xe000] ;  /* 0x00e00000d794783b */ /* 0x000e6e0000004200 */
[-C--:B-1----:R-:W-:Y:S08]  /*16f10*/  HMMA.16816.F32 R116, R140, R148.reuse, R116 ;  /* 0x000000948c74723c */ /* 0x082ff00000001874 */
[C---:B------:R-:W-:Y:S01]  /*16f20*/  HMMA.16816.F32 R120, R144.reuse, R148, R120 ;  /* 0x000000949078723c */ /* 0x040fe20000001878 */
[----:B------:R-:W2:Y:S04]  /*16f30*/  LDL.LU R148, [R1+0x40] ;  /* 0x0000400001947983 */ /* 0x000ea80000300800 */
[----:B------:R-:W2:Y:S02]  /*16f40*/  LDL.LU R3, [R1+0x44] ;  /* 0x0000440001037983 */ /* 0x000ea40000300800 */
[----:B------:R-:W-:Y:S01]  /*16f50*/  F2FP.PACK_AB R149, R162, R176 ;  /* 0x000000b0a295723e */ /* 0x000fe200000000ff */
[-C--:B------:R-:W-:Y:S01]  /*16f60*/  HMMA.16816.F32 R124, R144, R150.reuse, R124 ;  /* 0x00000096907c723c */ /* 0x080fe2000000187c */
[----:B------:R-:W1:Y:S07]  /*16f70*/  LDSM.16.MT88.4 R144, [R213+0xc800] ;  /* 0x00c80000d590783b */ /* 0x000e6e0000004200 */
[----:B------:R-:W-:Y:S01]  /*16f80*/  HMMA.16816.F32 R128, R140, R150, R128 ;  /* 0x000000968c80723c */ /* 0x000fe20000001880 */
[----:B------:R1:W5:Y:S04]  /*16f90*/  LDL.LU R222, [R1+0xb4] ;  /* 0x0000b40001de7983 */ /* 0x0003680000300800 */
[----:B------:R1:W5:Y:S02]  /*16fa0*/  LDL.LU R221, [R1+0xb0] ;  /* 0x0000b00001dd7983 */ /* 0x0003640000300800 */
[----:B------:R-:W-:Y:S02]  /*16fb0*/  F2FP.PACK_AB R140, R169, R138 ;  /* 0x0000008aa98c723e */ /* 0x000fe400000000ff */
[----:B------:R-:W-:Y:S01]  /*16fc0*/  F2FP.PACK_AB R141, R170, R163 ;  /* 0x000000a3aa8d723e */ /* 0x000fe200000000ff */
[----:B------:R1:W5:Y:S02]  /*16fd0*/  LDL.LU R220, [R1+0xac] ;  /* 0x0000ac0001dc7983 */ /* 0x0003640000300800 */
[----:B------:R-:W-:Y:S02]  /*16fe0*/  F2FP.PACK_AB R142, R173, R171 ;  /* 0x000000abad8e723e */ /* 0x000fe400000000ff */
[----:B------:R-:W-:Y:S02]  /*16ff0*/  F2FP.PACK_AB R143, R174, R172 ;  /* 0x000000acae8f723e */ /* 0x000fe400000000ff */
[----:B---3--:R-:W-:Y:S02]  /*17000*/  F2FP.PACK_AB R150, R175, R179 ;  /* 0x000000b3af96723e */ /* 0x008fe400000000ff */
[----:B----4-:R-:W-:Y:S03]  /*17010*/  F2FP.PACK_AB R151, R185, R168 ;  /* 0x000000a8b997723e */ /* 0x010fe600000000ff */
[-C--:B-1----:R-:W-:Y:S01]  /*17020*/  HMMA.16816.F32 R4, R140, R144.reuse, R4 ;  /* 0x000000908c04723c */ /* 0x082fe20000001804 */
[----:B--2---:R-:W-:Y:S01]  /*17030*/  FFMA.FTZ R2, R2, R148, R192 ;  /* 0x0000009402027223 */ /* 0x004fe200000100c0 */
[----:B------:R-:W-:Y:S01]  /*17040*/  F2FP.PACK_AB R148, R178, R177 ;  /* 0x000000b1b294723e */ /* 0x000fe200000000ff */
[----:B------:R-:W-:Y:S01]  /*17050*/  MUFU.EX2 R192, R198 ;  /* 0x000000c600c07308 */ /* 0x000fe20000000800 */
[----:B------:R-:W-:Y:S02]  /*17060*/  FFMA.FTZ R0, R0, R3, R155 ;  /* 0x0000000300007223 */ /* 0x000fe4000001009b */
[----:B------:R-:W-:Y:S01]  /*17070*/  FADD.FTZ R3, R206, R152 ;  /* 0x00000098ce037221 */ /* 0x000fe20000010000 */
[----:B------:R-:W-:Y:S02]  /*17080*/  F2FP.PACK_AB R206, R241, R242 ;  /* 0x000000f2f1ce723e */ /* 0x000fe400000000ff */
[C---:B------:R-:W-:Y:S03]  /*17090*/  HMMA.16816.F32 R8, R148.reuse, R144, R8 ;  /* 0x000000909408723c */ /* 0x040fe60000001808 */
[----:B------:R-:W-:Y:S02]  /*170a0*/  FADD.FTZ R0, R154, R0 ;  /* 0x000000009a007221 */ /* 0x000fe40000010000 */
[----:B------:R-:W-:Y:S01]  /*170b0*/  FADD.FTZ R139, R199, R2 ;  /* 0x00000002c78b7221 */ /* 0x000fe20000010000 */
[----:B------:R-:W-:Y:S01]  /*170c0*/  MUFU.EX2 R198, R187 ;  /* 0x000000bb00c67308 */ /* 0x000fe20000000800 */
[----:B------:R-:W-:Y:S02]  /*170d0*/  FADD.FTZ R161, R161, R0 ;  /* 0x00000000a1a17221 */ /* 0x000fe40000010000 */
[----:B------:R-:W-:Y:S01]  /*170e0*/  FADD.FTZ R0, R207, R153 ;  /* 0x00000099cf007221 */ /* 0x000fe20000010000 */
[-C--:B------:R-:W-:Y:S01]  /*170f0*/  HMMA.16816.F32 R12, R148, R146.reuse, R12 ;  /* 0x00000092940c723c */ /* 0x080fe2000000180c */
[----:B------:R-:W-:Y:S02]  /*17100*/  LDSM.16.MT88.4 R152, [R214+0xd000] ;  /* 0x00d00000d698783b */ /* 0x000fe40000004200 */
[----:B------:R-:W-:Y:S02]  /*17110*/  FADD.FTZ R138, R138, R0 ;  /* 0x000000008a8a7221 */ /* 0x000fe40000010000 */
[--C-:B------:R-:W-:Y:S01]  /*17120*/  FFMA.FTZ R0, R219, c[0x0][0x23c], -R137.reuse ;  /* 0x00008f00db007a23 */ /* 0x100fe20000010889 */
[----:B------:R-:W-:Y:S02]  /*17130*/  MUFU.EX2 R199, R186 ;  /* 0x000000ba00c77308 */ /* 0x000fe40000000800 */
[C---:B------:R-:W-:Y:S01]  /*17140*/  HMMA.16816.F32 R16, R140.reuse, R146, R16 ;  /* 0x000000928c10723c */ /* 0x040fe20000001810 */
[----:B------:R-:W1:Y:S03]  /*17150*/  LDSM.16.MT88.4 R144, [R214+0xc800] ;  /* 0x00c80000d690783b */ /* 0x000e660000004200 */
[--C-:B------:R-:W-:Y:S05]  /*17160*/  FFMA.FTZ R2, R249, c[0x0][0x23c], -R137.reuse ;  /* 0x00008f00f9027a23 */ /* 0x100fea0000010889 */
[----:B------:R2:W5:Y:S01]  /*17170*/  LDL.LU R219, [R1+0xa8] ;  /* 0x0000a80001db7983 */ /* 0x0005620000300800 */
[----:B------:R3:W-:Y:S10]  /*17180*/  MUFU.EX2 R210, R0 ;  /* 0x0000000000d27308 */ /* 0x0007f40000000800 */
[----:B------:R-:W-:Y:S10]  /*17190*/  MUFU.EX2 R249, R180 ;  /* 0x000000b400f97308 */ /* 0x000ff40000000800 */
[----:B------:R4:W-:Y:S01]  /*171a0*/  MUFU.EX2 R186, R2 ;  /* 0x0000000200ba7308 */ /* 0x0009e20000000800 */
[--C-:B---3--:R-:W-:Y:S02]  /*171b0*/  FFMA.FTZ R0, R218, c[0x0][0x23c], -R137.reuse ;  /* 0x00008f00da007a23 */ /* 0x108fe40000010889 */
[----:B------:R2:W5:Y:S07]  /*171c0*/  LDL.LU R218, [R1+0xa4] ;  /* 0x0000a40001da7983 */ /* 0x00056e0000300800 */
[----:B------:R3:W2:Y:S01]  /*171d0*/  MUFU.EX2 R211, R0 ;  /* 0x0000000000d37308 */ /* 0x0006a20000000800 */
[-C--:B-1----:R-:W-:Y:S08]  /*171e0*/  HMMA.16816.F32 R20, R140, R144.reuse, R20 ;  /* 0x000000908c14723c */ /* 0x082ff00000001814 */
[C---:B------:R-:W-:Y:S01]  /*171f0*/  HMMA.16816.F32 R24, R148.reuse, R144, R24 ;  /* 0x000000909418723c */ /* 0x040fe20000001818 */
[----:B------:R-:W-:Y:S03]  /*17200*/  MUFU.EX2 R187, R191 ;  /* 0x000000bf00bb7308 */ /* 0x000fe60000000800 */
[--C-:B----4-:R-:W-:Y:S04]  /*17210*/  FFMA.FTZ R2, R248, c[0x0][0x23c], -R137.reuse ;  /* 0x00008f00f8027a23 */ /* 0x110fe80000010889 */
[-C--:B------:R-:W-:Y:S03]  /*17220*/  HMMA.16816.F32 R28, R148, R146.reuse, R28 ;  /* 0x00000092941c723c */ /* 0x080fe6000000181c */
[----:B------:R1:W-:Y:S01]  /*17230*/  MUFU.EX2 R194, R2 ;  /* 0x0000000200c27308 */ /* 0x0003e20000000800 */
[--C-:B---3--:R-:W-:Y:S04]  /*17240*/  FFMA.FTZ R0, R217, c[0x0][0x23c], -R137.reuse ;  /* 0x00008f00d9007a23 */ /* 0x108fe80000010889 */
[C---:B------:R-:W-:Y:S01]  /*17250*/  HMMA.16816.F32 R32, R140.reuse, R146, R32 ;  /* 0x000000928c20723c */ /* 0x040fe20000001820 */
[----:B------:R-:W3:Y:S03]  /*17260*/  LDSM.16.MT88.4 R144, [R216+0xc800] ;  /* 0x00c80000d890783b */ /* 0x000ee60000004200 */
[----:B--2---:R-:W-:Y:S01]  /*17270*/  F2FP.PACK_AB R205, R211, R210 ;  /* 0x000000d2d3cd723e */ /* 0x004fe200000000ff */
[----:B------:R-:W-:Y:S04]  /*17280*/  MUFU.EX2 R209, R0 ;  /* 0x0000000000d17308 */ /* 0x000fe80000000800 */
[----:B------:R2:W5:Y:S03]  /*17290*/  LDL.LU R217, [R1+0xa0] ;  /* 0x0000a00001d97983 */ /* 0x0005660000300800 */
[--C-:B-1----:R-:W-:Y:S03]  /*172a0*/  FFMA.FTZ R2, R247, c[0x0][0x23c], -R137.reuse ;  /* 0x00008f00f7027a23 */ /* 0x102fe60000010889 */
[----:B------:R-:W-:Y:S10]  /*172b0*/  MUFU.EX2 R247, R183 ;  /* 0x000000b700f77308 */ /* 0x000ff40000000800 */
[----:B------:R1:W-:Y:S01]  /*172c0*/  MUFU.EX2 R191, R2 ;  /* 0x0000000200bf7308 */ /* 0x0003e20000000800 */
[-C--:B---3--:R-:W-:Y:S08]  /*172d0*/  HMMA.16816.F32 R36, R140, R144.reuse, R36 ;  /* 0x000000908c24723c */ /* 0x088ff00000001824 */
[C---:B------:R-:W-:Y:S01]  /*172e0*/  HMMA.16816.F32 R40, R148.reuse, R144, R40 ;  /* 0x000000909428723c */ /* 0x040fe20000001828 */
[--C-:B-1----:R-:W-:Y:S07]  /*172f0*/  FFMA.FTZ R2, R246, c[0x0][0x23c], -R137.reuse ;  /* 0x00008f00f6027a23 */ /* 0x102fee0000010889 */
[-C--:B------:R-:W-:Y:S01]  /*17300*/  HMMA.16816.F32 R44, R148, R146.reuse, R44 ;  /* 0x00000092942c723c */ /* 0x080fe2000000182c */
[----:B------:R1:W3:Y:S03]  /*17310*/  MUFU.EX2 R246, R164 ;  /* 0x000000a400f67308 */ /* 0x0002e60000000800 */
[----:B------:R-:W-:Y:S04]  /*17320*/  FFMA.FTZ R137, R136, c[0x0][0x23c], -R137 ;  /* 0x00008f0088897a23 */ /* 0x000fe80000010889 */
[C---:B------:R-:W-:Y:S01]  /*17330*/  HMMA.16816.F32 R48, R140.reuse, R146, R48 ;  /* 0x000000928c30723c */ /* 0x040fe20000001830 */
[----:B------:R-:W4:Y:S02]  /*17340*/  LDSM.16.MT88.4 R144, [R215+0xc800] ;  /* 0x00c80000d790783b */ /* 0x000f240000004200 */
[----:B------:R2:W-:Y:S06]  /*17350*/  MUFU.EX2 R201, R2 ;  /* 0x0000000200c97308 */ /* 0x0005ec0000000800 */
[----:B-1----:R-:W-:Y:S03]  /*17360*/  LDSM.16.MT88.4 R164, [R213+0xd800] ;  /* 0x00d80000d5a4783b */ /* 0x002fe60000004200 */
[----:B---3--:R-:W-:Y:S01]  /*17370*/  F2FP.PACK_AB R204, R243, R246 ;  /* 0x000000f6f3cc723e */ /* 0x008fe200000000ff */
[----:B--2---:R-:W-:Y:S02]  /*17380*/  FADD.FTZ R2, R160, R139 ;  /* 0x0000008ba0027221 */ /* 0x004fe40000010000 */
[----:B------:R-:W-:Y:S02]  /*17390*/  FADD.FTZ R160, R208, R3 ;  /* 0x00000003d0a07221 */ /* 0x000fe40000010000 */
[----:B------:R-:W-:Y:S01]  /*173a0*/  FADD.FTZ R3, R212, R161 ;  /* 0x000000a1d4037221 */ /* 0x000fe20000010000 */
[----:B------:R-:W1:Y:S01]  /*173b0*/  MUFU.EX2 R208, R137 ;  /* 0x0000008900d07308 */ /* 0x000e620000000800 */
[----:B------:R2:W5:Y:S01]  /*173c0*/  LDL.LU R212, [R1+0x9c] ;  /* 0x00009c0001d47983 */ /* 0x0005620000300800 */
[----:B------:R-:W-:Y:S02]  /*173d0*/  FADD.FTZ R139, R181, R2 ;  /* 0x00000002b58b7221 */ /* 0x000fe40000010000 */
[----:B------:R-:W-:Y:S02]  /*173e0*/  IMAD.MOV.U32 R181, RZ, RZ, R159 ;  /* 0x000000ffffb57224 */ /* 0x000fe400078e009f */
[----:B------:R-:W-:Y:S01]  /*173f0*/  LDSM.16.MT88.4 R156, [R216+0xd000] ;  /* 0x00d00000d89c783b */ /* 0x000fe20000004200 */
[----:B------:R-:W-:Y:S01]  /*17400*/  FADD.FTZ R0, R177, R139 ;  /* 0x0000008bb1007221 */ /* 0x000fe20000010000 */
[----:B------:R-:W-:Y:S01]  /*17410*/  F2FP.PACK_AB R139, R251, R250 ;  /* 0x000000fafb8b723e */ /* 0x000fe200000000ff */
[-C--:B----4-:R-:W-:Y:S01]  /*17420*/  HMMA.16816.F32 R52, R140, R144.reuse, R52 ;  /* 0x000000908c34723c */ /* 0x090fe20000001834 */
[----:B------:R-:W3:Y:S01]  /*17430*/  MUFU.EX2 R248, R181 ;  /* 0x000000b500f87308 */ /* 0x000ee20000000800 */
[----:B------:R-:W-:Y:S02]  /*17440*/  FADD.FTZ R3, R176, R3 ;  /* 0x00000003b0037221 */ /* 0x000fe40000010000 */
[----:B------:R-:W-:Y:S02]  /*17450*/  FADD.FTZ R136, R178, R0 ;  /* 0x00000000b2887221 */ /* 0x000fe40000010000 */
[----:B------:R-:W-:Y:S02]  /*17460*/  FADD.FTZ R0, R162, R3 ;  /* 0x00000003a2007221 */ /* 0x000fe40000010000 */
[C---:B------:R-:W-:Y:S01]  /*17470*/  HMMA.16816.F32 R56, R148.reuse, R144, R56 ;  /* 0x000000909438723c */ /* 0x040fe20000001838 */
[----:B------:R-:W-:Y:S03]  /*17480*/  FADD.FTZ R2, R163, R160 ;  /* 0x000000a0a3027221 */ /* 0x000fe60000010000 */
[----:B------:R-:W-:Y:S02]  /*17490*/  FADD.FTZ R0, R168, R0 ;  /* 0x00000000a8007221 */ /* 0x000fe40000010000 */
[----:B------:R-:W-:Y:S01]  /*174a0*/  FADD.FTZ R2, R170, R2 ;  /* 0x00000002aa027221 */ /* 0x000fe20000010000 */
[----:B-1----:R-:W-:Y:S01]  /*174b0*/  F2FP.PACK_AB R207, R208, R209 ;  /* 0x000000d1d0cf723e */ /* 0x002fe200000000ff */
[-C--:B------:R-:W-:Y:S01]  /*174c0*/  HMMA.16816.F32 R60, R148, R146.reuse, R60 ;  /* 0x00000092943c723c */ /* 0x080fe2000000183c */
[----:B------:R-:W-:Y:S03]  /*174d0*/  FADD.FTZ R137, R169, R138 ;  /* 0x0000008aa9897221 */ /* 0x000fe60000010000 */
[----:B------:R-:W-:Y:S01]  /*174e0*/  F2FP.PACK_AB R138, R252, R249 ;  /* 0x000000f9fc8a723e */ /* 0x000fe200000000ff */
[----:B------:R-:W-:Y:S02]  /*174f0*/  FADD.FTZ R3, R171, R137 ;  /* 0x00000089ab037221 */ /* 0x000fe40000010000 */
[----:B------:R-:W-:Y:S01]  /*17500*/  FADD.FTZ R2, R172, R2 ;  /* 0x00000002ac027221 */ /* 0x000fe20000010000 */
[C---:B------:R-:W-:Y:S01]  /*17510*/  HMMA.16816.F32 R64, R140.reuse, R146, R64 ;  /* 0x000000928c40723c */ /* 0x040fe20000001840 */
[----:B------:R-:W1:Y:S03]  /*17520*/  LDSM.16.MT88.4 R144, [R213+0xe800] ;  /* 0x00e80000d590783b */ /* 0x000e660000004200 */
[----:B---3--:R-:W-:Y:S01]  /*17530*/  F2FP.PACK_AB R137, R248, R245 ;  /* 0x000000f5f889723e */ /* 0x008fe200000000ff */
[----:B------:R-:W-:Y:S02]  /*17540*/  FADD.FTZ R3, R173, R3 ;  /* 0x00000003ad037221 */ /* 0x000fe40000010000 */
[----:B------:R-:W-:Y:S01]  /*17550*/  FADD.FTZ R193, R174, R2 ;  /* 0x00000002aec17221 */ /* 0x000fe20000010000 */
        /* <DEDUP_REMOVED lines=17> */
[----:B------:R-:W-:Y:S01]  /*17670*/  F2FP.PACK_AB R144, R195, R187 ;  /* 0x000000bbc390723e */ /* 0x000fe200000000ff */
[-C--:B------:R-:W-:Y:S01]  /*17680*/  HMMA.16816.F32 R124, R148, R146.reuse, R124 ;  /* 0x00000092947c723c */ /* 0x080fe2000000187c */
[----:B------:R-:W1:Y:S03]  /*17690*/  LDSM.16.MT88.4 R148, [R213+0xd000] ;  /* 0x00d00000d594783b */ /* 0x000e660000004200 */
[----:B------:R-:W-:Y:S04]  /*176a0*/  F2FP.PACK_AB R145, R194, R186 ;  /* 0x000000bac291723e */ /* 0x000fe800000000ff */
[----:B------:R-:W-:Y:S07]  /*176b0*/  HMMA.16816.F32 R128, R140, R146, R128 ;  /* 0x000000928c80723c */ /* 0x000fee0000001880 */
[----:B------:R-:W-:Y:S02]  /*176c0*/  F2FP.PACK_AB R140, R197, R184 ;  /* 0x000000b8c58c723e */ /* 0x000fe400000000ff */
[----:B------:R-:W-:Y:S03]  /*176d0*/  F2FP.PACK_AB R141, R196, R192 ;  /* 0x000000c0c48d723e */ /* 0x000fe600000000ff */
[----:B------:R-:W-:Y:S02]  /*176e0*/  F2FP.PACK_AB R142, R198, R188 ;  /* 0x000000bcc68e723e */ /* 0x000fe400000000ff */
[----:B------:R-:W-:Y:S02]  /*176f0*/  F2FP.PACK_AB R143, R199, R189 ;  /* 0x000000bdc78f723e */ /* 0x000fe400000000ff */
[----:B------:R-:W-:Y:S02]  /*17700*/  F2FP.PACK_AB R146, R200, R190 ;  /* 0x000000bec892723e */ /* 0x000fe400000000ff */
[----:B------:R-:W-:Y:S03]  /*17710*/  F2FP.PACK_AB R147, R201, R191 ;  /* 0x000000bfc993723e */ /* 0x000fe600000000ff */
        /* <DEDUP_REMOVED lines=37> */
[-C--:B------:R-:W-:Y:S07]  /*17970*/  HMMA.16816.F32 R124, R144, R154.reuse, R124 ;  /* 0x0000009a907c723c */ /* 0x080fee000000187c */
[----:B------:R-:W-:Y:S01]  /*17980*/  FADD.FTZ R144, R179, R136 ;  /* 0x00000088b3907221 */ /* 0x000fe20000010000 */
[----:B------:R-:W-:Y:S01]  /*17990*/  HMMA.16816.F32 R128, R140, R154, R128 ;  /* 0x0000009a8c80723c */ /* 0x000fe20000001880 */
[----:B------:R-:W-:Y:S01]  /*179a0*/  F2FP.PACK_AB R136, R247, R244 ;  /* 0x000000f4f788723e */ /* 0x000fe200000000ff */
[----:B------:R-:W3:Y:S02]  /*179b0*/  LDSM.16.MT88.4 R140, [R215+0xd800] ;  /* 0x00d80000d78c783b */ /* 0x000ee40000004200 */
[----:B------:R-:W-:Y:S04]  /*179c0*/  FADD.FTZ R2, R175, R144 ;  /* 0x00000090af027221 */ /* 0x000fe80000010000 */
[-C--:B------:R-:W-:Y:S02]  /*179d0*/  HMMA.16816.F32 R168, R136, R164.reuse, R4 ;  /* 0x000000a488a8723c */ /* 0x080fe40000001804 */
[----:B------:R-:W1:Y:S06]  /*179e0*/  LDSM.16.MT88.4 R4, [R213+0xf800] ;  /* 0x00f80000d504783b */ /* 0x000e6c0000004200 */
[C---:B------:R-:W-:Y:S02]  /*179f0*/  HMMA.16816.F32 R172, R204.reuse, R164, R8 ;  /* 0x000000a4ccac723c */ /* 0x040fe40000001808 */
[----:B------:R-:W1:Y:S06]  /*17a00*/  LDSM.16.MT88.4 R8, [R214+0xf800] ;  /* 0x00f80000d608783b */ /* 0x000e6c0000004200 */
[-C--:B------:R-:W-:Y:S02]  /*17a10*/  HMMA.16816.F32 R180, R204, R166.reuse, R12 ;  /* 0x000000a6ccb4723c */ /* 0x080fe4000000180c */
[----:B------:R-:W1:Y:S06]  /*17a20*/  LDSM.16.MT88.4 R12, [R216+0xf800] ;  /* 0x00f80000d80c783b */ /* 0x000e6c0000004200 */
[C---:B------:R-:W-:Y:S02]  /*17a30*/  HMMA.16816.F32 R164, R136.reuse, R166, R16 ;  /* 0x000000a688a4723c */ /* 0x040fe40000001810 */
[----:B------:R-:W1:Y:S06]  /*17a40*/  LDSM.16.MT88.4 R16, [R215+0xf800] ;  /* 0x00f80000d710783b */ /* 0x000e6c0000004200 */
[-C--:B----4-:R-:W-:Y:S07]  /*17a50*/  HMMA.16816.F32 R160, R136, R156.reuse, R20 ;  /* 0x0000009c88a0723c */ /* 0x090fee0000001814 */
[----:B------:R-:W-:Y:S01]  /*17a60*/  IMAD.MOV.U32 R23, RZ, RZ, R201 ;  /* 0x000000ffff177224 */ /* 0x000fe200078e00c9 */
[C---:B------:R-:W-:Y:S01]  /*17a70*/  HMMA.16816.F32 R176, R204.reuse, R156, R24 ;  /* 0x0000009cccb0723c */ /* 0x040fe20000001818 */
[----:B------:R-:W-:Y:S03]  /*17a80*/  IMAD.MOV.U32 R22, RZ, RZ, R200 ;  /* 0x000000ffff167224 */ /* 0x000fe600078e00c8 */
[----:B------:R-:W-:Y:S02]  /*17a90*/  IMAD.MOV.U32 R21, RZ, RZ, R199 ;  /* 0x000000ffff157224 */ /* 0x000fe400078e00c7 */
[----:B------:R-:W-:Y:S02]  /*17aa0*/  IMAD.MOV.U32 R20, RZ, RZ, R198 ;  /* 0x000000ffff147224 */ /* 0x000fe400078e00c6 */
[----:B------:R-:W-:Y:S04]  /*17ab0*/  IMAD.MOV.U32 R27, RZ, RZ, R191 ;  /* 0x000000ffff1b7224 */ /* 0x000fe800078e00bf */
[----:B------:R-:W-:Y:S02]  /*17ac0*/  IMAD.MOV.U32 R26, RZ, RZ, R190 ;  /* 0x000000ffff1a7224 */ /* 0x000fe400078e00be */
[----:B------:R-:W-:Y:S02]  /*17ad0*/  IMAD.MOV.U32 R25, RZ, RZ, R189 ;  /* 0x000000ffff197224 */ /* 0x000fe400078e00bd */
[----:B------:R-:W-:Y:S02]  /*17ae0*/  IMAD.MOV.U32 R24, RZ, RZ, R188 ;  /* 0x000000ffff187224 */ /* 0x000fe400078e00bc */
[-C--:B------:R-:W-:Y:S07]  /*17af0*/  HMMA.16816.F32 R188, R204, R158.reuse, R28 ;  /* 0x0000009eccbc723c */ /* 0x080fee000000181c */
[----:B------:R-:W-:Y:S01]  /*17b00*/  IMAD.MOV.U32 R30, RZ, RZ, R195 ;  /* 0x000000ffff1e7224 */ /* 0x000fe200078e00c3 */
[C---:B------:R-:W-:Y:S01]  /*17b10*/  HMMA.16816.F32 R156, R136.reuse, R158, R32 ;  /* 0x0000009e889c723c */ /* 0x040fe20000001820 */
[----:B------:R-:W-:Y:S03]  /*17b20*/  IMAD.MOV.U32 R31, RZ, RZ, R194 ;  /* 0x000000ffff1f7224 */ /* 0x000fe600078e00c2 */
[----:B------:R-:W-:Y:S02]  /*17b30*/  IMAD.MOV.U32 R28, RZ, RZ, R197 ;  /* 0x000000ffff1c7224 */ /* 0x000fe400078e00c5 */
[----:B------:R-:W-:Y:S02]  /*17b40*/  IMAD.MOV.U32 R29, RZ, RZ, R196 ;  /* 0x000000ffff1d7224 */ /* 0x000fe400078e00c4 */
[-C--:B-1----:R-:W-:Y:S01]  /*17b50*/  HMMA.16816.F32 R152, R136, R148.reuse, R36 ;  /* 0x000000948898723c */ /* 0x082fe20000001824 */
[----:B------:R-:W-:Y:S03]  /*17b60*/  IMAD.MOV.U32 R34, RZ, RZ, R187 ;  /* 0x000000ffff227224 */ /* 0x000fe600078e00bb */
[----:B------:R-:W-:Y:S02]  /*17b70*/  IMAD.MOV.U32 R35, RZ, RZ, R186 ;  /* 0x000000ffff237224 */ /* 0x000fe400078e00ba */
[----:B------:R-:W-:Y:S02]  /*17b80*/  FADD.FTZ R2, R34, R2 ;  /* 0x0000000222027221 */ /* 0x000fe40000010000 */
[----:B------:R-:W-:Y:S04]  /*17b90*/  IMAD.MOV.U32 R39, RZ, RZ, R184 ;  /* 0x000000ffff277224 */ /* 0x000fe800078e00b8 */
[----:B------:R-:W-:Y:S02]  /*17ba0*/  IMAD.MOV.U32 R38, RZ, RZ, R185 ;  /* 0x000000ffff267224 */ /* 0x000fe400078e00b9 */
[C---:B------:R-:W-:Y:S01]  /*17bb0*/  HMMA.16816.F32 R184, R204.reuse, R148, R40 ;  /* 0x00000094ccb8723c */ /* 0x040fe20000001828 */
[----:B------:R-:W-:Y:S02]  /*17bc0*/  IMAD.MOV.U32 R32, RZ, RZ, R193 ;  /* 0x000000ffff207224 */ /* 0x000fe400078e00c1 */
[----:B------:R-:W-:Y:S02]  /*17bd0*/  FADD.FTZ R0, R38, R0 ;  /* 0x0000000026007221 */ /* 0x000fe40000010000 */
[----:B------:R-:W-:Y:S02]  /*17be0*/  IMAD.MOV.U32 R33, RZ, RZ, R192 ;  /* 0x000000ffff217224 */ /* 0x000fe400078e00c0 */
[----:B------:R-:W-:Y:S01]  /*17bf0*/  FADD.FTZ R0, R35, R0 ;  /* 0x0000000023007221 */ /* 0x000fe20000010000 */
[-C--:B------:R-:W-:Y:S08]  /*17c00*/  HMMA.16816.F32 R196, R204, R150.reuse, R44 ;  /* 0x00000096ccc4723c */ /* 0x080ff0000000182c */
[C---:B------:R-:W-:Y:S08]  /*17c10*/  HMMA.16816.F32 R148, R136.reuse, R150, R48 ;  /* 0x000000968894723c */ /* 0x040ff00000001830 */
[-C--:B---3--:R-:W-:Y:S08]  /*17c20*/  HMMA.16816.F32 R144, R136, R140.reuse, R52 ;  /* 0x0000008c8890723c */ /* 0x088ff00000001834 */
[C---:B------:R-:W-:Y:S08]  /*17c30*/  HMMA.16816.F32 R192, R204.reuse, R140, R56 ;  /* 0x0000008cccc0723c */ /* 0x040ff00000001838 */
[-C--:B------:R-:W-:Y:S08]  /*17c40*/  HMMA.16816.F32 R200, R204, R142.reuse, R60 ;  /* 0x0000008eccc8723c */ /* 0x080ff0000000183c */
[C---:B------:R-:W-:Y:S08]  /*17c50*/  HMMA.16816.F32 R140, R136.reuse, R142, R64 ;  /* 0x0000008e888c723c */ /* 0x040ff00000001840 */
[-C--:B------:R-:W-:Y:S08]  /*17c60*/  HMMA.16816.F32 R68, R136, R4.reuse, R68 ;  /* 0x000000048844723c */ /* 0x080ff00000001844 */
[C---:B------:R-:W-:Y:S07]  /*17c70*/  HMMA.16816.F32 R72, R204.reuse, R4, R72 ;  /* 0x00000004cc48723c */ /* 0x040fee0000001848 */
[----:B------:R-:W-:Y:S01]  /*17c80*/  FADD.FTZ R5, R30, R2 ;  /* 0x000000021e057221 */ /* 0x000fe20000010000 */
[-C--:B------:R-:W-:Y:S01]  /*17c90*/  HMMA.16816.F32 R76, R204, R6.reuse, R76 ;  /* 0x00000006cc4c723c */ /* 0x080fe2000000184c */
[----:B------:R-:W-:Y:S03]  /*17ca0*/  FADD.FTZ R4, R39, R3 ;  /* 0x0000000327047221 */ /* 0x000fe60000010000 */
[----:B------:R-:W-:Y:S04]  /*17cb0*/  FADD.FTZ R3, R33, R32 ;  /* 0x0000002021037221 */ /* 0x000fe80000010000 */
        /* <DEDUP_REMOVED lines=24> */
[----:B------:R-:W-:Y:S04]  /*17e40*/  FADD.FTZ R2, R21, R2 ;  /* 0x0000000215027221 */ /* 0x000fe80000010000 */
[-C--:B------:R-:W-:Y:S01]  /*17e50*/  HMMA.16816.F32 R108, R204, R14.reuse, R108 ;  /* 0x0000000ecc6c723c */ /* 0x080fe2000000186c */
[----:B------:R-:W-:Y:S04]  /*17e60*/  FADD.FTZ R2, R245, R2 ;  /* 0x00000002f5027221 */ /* 0x000fe80000010000 */
[----:B------:R-:W-:Y:S02]  /*17e70*/  FADD.FTZ R3, R248, R2 ;  /* 0x00000002f8037221 */ /* 0x000fe40000010000 */
[----:B------:R-:W-:Y:S01]  /*17e80*/  FADD.FTZ R2, R243, R4 ;  /* 0x00000004f3027221 */ /* 0x000fe20000010000 */
[C---:B------:R-:W-:Y:S01]  /*17e90*/  HMMA.16816.F32 R112, R136.reuse, R14, R112 ;  /* 0x0000000e8870723c */ /* 0x040fe20000001870 */
[----:B------:R-:W-:Y:S03]  /*17ea0*/  FADD.FTZ R4, R249, R5 ;  /* 0x00000005f9047221 */ /* 0x000fe60000010000 */
[----:B------:R-:W-:Y:S02]  /*17eb0*/  FADD.FTZ R3, R250, R3 ;  /* 0x00000003fa037221 */ /* 0x000fe40000010000 */
[----:B------:R-:W-:Y:S02]  /*17ec0*/  FADD.FTZ R4, R252, R4 ;  /* 0x00000004fc047221 */ /* 0x000fe40000010000 */
[-C--:B------:R-:W-:Y:S01]  /*17ed0*/  HMMA.16816.F32 R116, R136, R16.reuse, R116 ;  /* 0x000000108874723c */ /* 0x080fe20000001874 */
[----:B------:R-:W-:Y:S02]  /*17ee0*/  FADD.FTZ R3, R251, R3 ;  /* 0x00000003fb037221 */ /* 0x000fe40000010000 */
[----:B------:R-:W-:Y:S01]  /*17ef0*/  STL [R1+0x38], R4 ;  /* 0x0000380401007387 */ /* 0x000fe20000100800 */
[----:B------:R-:W-:Y:S03]  /*17f00*/  FADD.FTZ R2, R242, R2 ;  /* 0x00000002f2027221 */ /* 0x000fe60000010000 */
[----:B------:R-:W-:Y:S01]  /*17f10*/  STL [R1+0x3c], R3 ;  /* 0x00003c0301007387 */ /* 0x000fe20000100800 */
[C---:B------:R-:W-:Y:S01]  /*17f20*/  HMMA.16816.F32 R120, R204.reuse, R16, R120 ;  /* 0x00000010cc78723c */ /* 0x040fe20000001878 */
[----:B------:R-:W-:Y:S05]  /*17f30*/  FADD.FTZ R2, R241, R2 ;  /* 0x00000002f1027221 */ /* 0x000fea0000010000 */
[----:B------:R1:W-:Y:S02]  /*17f40*/  STL [R1+0x40], R2 ;  /* 0x0000400201007387 */ /* 0x0003e40000100800 */
[-C--:B------:R-:W-:Y:S02]  /*17f50*/  HMMA.16816.F32 R124, R204, R18.reuse, R124 ;  /* 0x00000012cc7c723c */ /* 0x080fe4000000187c */
[----:B------:R2:W-:Y:S06]  /*17f60*/  STL [R1+0x44], R0 ;  /* 0x0000440001007387 */ /* 0x0005ec0000100800 */
[----:B------:R-:W-:Y:S07]  /*17f70*/  HMMA.16816.F32 R128, R136, R18, R128 ;  /* 0x000000128880723c */ /* 0x000fee0000001880 */
[----:B------:R-:W-:Y:S02]  /*17f80*/  IMAD.MOV.U32 R138, RZ, RZ, R132 ;  /* 0x000000ffff8a7224 */ /* 0x000fe400078e0084 */
[----:B------:R-:W-:Y:S03]  /*17f90*/  IMAD.MOV.U32 R136, RZ, RZ, R134 ;  /* 0x000000ffff887224 */ /* 0x000fe600078e0086 */
[----:B------:R-:W-:Y:S02]  /*17fa0*/  IMAD.MOV.U32 R137, RZ, RZ, R133 ;  /* 0x000000ffff897224 */ /* 0x000fe400078e0085 */
[----:B-1----:R-:W-:Y:S01]  /*17fb0*/  IMAD.MOV.U32 R2, RZ, RZ, R135 ;  /* 0x000000ffff027224 */ /* 0x002fe200078e0087 */
[----:B--2--5:R-:W-:-:S05]  /*17fc0*/  @P0 BRA `(.L_x_436) ;  /* 0xffffb22000000947 */ /* 0x024fca000383ffff */
.L_x_435:
[----:B------:R-:W2:Y:S01]  /*17fd0*/  LDL.LU R4, [R1+0x38] ;  /* 0x0000380001047983 */ /* 0x000ea20000300800 */
[----:B------:R-:W1:Y:S01]  /*17fe0*/  S2UR UR6, SR_CTAID.Y ;  /* 0x00000000000679c3 */ /* 0x000e620000002600 */
[----:B------:R-:W-:-:S02]  /*17ff0*/  UISETP.NE.AND UP4, UPT, UR10, -0x1, UPT ;  /* 0xffffffff0a00788c */ /* 0x000fc4000bf85270 */
[----:B------:R-:W3:Y:S01]  /*18000*/  LDL.LU R8, [R1+0x3c] ;  /* 0x00003c0001087983 */ /* 0x000ee20000300800 */
[----:B------:R-:W-:-:S03]  /*18010*/  ULDC.64 UR4, c[0x0][0x1e8] ;  /* 0x00007a0000047ab9 */ /* 0x000fc60000000a00 */
[----:B------:R-:W4:Y:S04]  /*18020*/  LDL.LU R7, [R1+0x40] ;  /* 0x0000400001077983 */ /* 0x000f280000300800 */
[----:B------:R-:W4:Y:S01]  /*18030*/  LDL.LU R6, [R1+0x44] ;  /* 0x0000440001067983 */ /* 0x000f220000300800 */
[----:B------:R-:W-:Y:S01]  /*18040*/  @UP4 UIMAD.WIDE.U32 UR14, UR10, UR4, URZ ;  /* 0x000000040a0e42a5 */ /* 0x000fe2000f8e003f */
[----:B------:R-:W1:Y:S01]  /*18050*/  S2UR UR12, SR_CTAID.Z ;  /* 0x00000000000c79c3 */ /* 0x000e620000002700 */
[----:B------:R-:W-:Y:S01]  /*18060*/  ULDC.U8 UR9, c[0x0][0x329] ;  /* 0x0000ca4000097ab9 */ /* 0x000fe20000000000 */
[----:B------:R-:W-:Y:S01]  /*18070*/  BSSY B0, `(.L_x_439) ;  /* 0x00001ae000007945 */ /* 0x000fe20003800000 */
[----:B------:R-:W-:Y:S02]  /*18080*/  @UP4 UIMAD UR7, UR10, UR5, UR15 ;  /* 0x000000050a0742a4 */ /* 0x000fe4000f8e020f */
[----:B------:R-:W-:-:S02]  /*18090*/  UISETP.NE.AND UP1, UPT, UR9, URZ, UPT ;  /* 0x0000003f0900728c */ /* 0x000fc4000bf25270 */
[----:B------:R-:W-:Y:S02]  /*180a0*/  ULDC.64 UR4, c[0x0][0x1e0] ;  /* 0x0000780000047ab9 */ /* 0x000fe40000000a00 */
[----:B------:R-:W-:Y:S02]  /*180b0*/  ULDC UR8, c[0x0][0x214] ;  /* 0x0000850000087ab9 */ /* 0x000fe40000000800 */
[----:B-1----:R-:W-:Y:S02]  /*180c0*/  @!UP4 USHF.R.S32.HI UR13, URZ, 0x1f, UR6 ;  /* 0x0000001f3f0dc899 */ /* 0x002fe40008011406 */
[----:B------:R-:W-:Y:S02]  /*180d0*/  @!UP4 UIMAD.WIDE.U32 UR20, UR6, UR4, URZ ;  /* 0x000000040614c2a5 */ /* 0x000fe4000f8e003f */
[----:B------:R-:W-:Y:S02]  /*180e0*/  @!UP4 UIMAD UR13, UR13, UR4, URZ ;  /* 0x000000040d0dc2a4 */ /* 0x000fe4000f8e023f */
[----:B------:R-:W-:-:S02]  /*180f0*/  @UP1 ULDC UR15, c[0x0][0x210] ;  /* 0x00008400000f1ab9 */ /* 0x000fc40000000800 */
[----:B------:R-:W-:Y:S02]  /*18100*/  ULDC.U8 UR4, c[0x0][0x328] ;  /* 0x0000ca0000047ab9 */ /* 0x000fe40000000000 */
[----:B------:R-:W-:Y:S02]  /*18110*/  UISETP.NE.AND UP3, UPT, UR4, URZ, UPT ;  /* 0x0000003f0400728c */ /* 0x000fe4000bf65270 */
[----:B------:R-:W-:Y:S02]  /*18120*/  @!UP4 UIMAD UR13, UR6, UR5, UR13 ;  /* 0x00000005060dc2a4 */ /* 0x000fe4000f8e020d */
[----:B------:R-:W-:Y:S01]  /*18130*/  UISETP.NE.OR UP2, UPT, UR9, URZ, !UP3 ;  /* 0x0000003f0900728c */ /* 0x000fe2000df45670 */
[----:B------:R-:W1:Y:S01]  /*18140*/  S2UR UR9, SR_CTAID.X ;  /* 0x00000000000979c3 */ /* 0x000e620000002500 */
[----:B------:R-:W-:Y:S02]  /*18150*/  ULDC UR5, c[0x0][0x234] ;  /* 0x00008d0000057ab9 */ /* 0x000fe40000000800 */
[----:B------:R-:W-:-:S02]  /*18160*/  @UP1 UIMAD UR15, UR15, UR8, URZ ;  /* 0x000000080f0f12a4 */ /* 0x000fc4000f8e023f */
[----:B------:R-:W-:Y:S02]  /*18170*/  UISETP.NE.OR UP0, UPT, UR10, -0x1, UP2 ;  /* 0xffffffff0a00788c */ /* 0x000fe40009705670 */
[----:B------:R-:W-:Y:S02]  /*18180*/  @!UP1 USEL UR15, UR8, UR5, !UP3 ;  /* 0x00000005080f9287 */ /* 0x000fe4000d800000 */
[----:B------:R-:W-:Y:S02]  /*18190*/  ULDC UR4, c[0x0][0x1c0] ;  /* 0x0000700000047ab9 */ /* 0x000fe40000000800 */
[----:B------:R-:W-:Y:S02]  /*181a0*/  @UP1 UMOV UR16, 0x1 ;  /* 0x0000000100101882 */ /* 0x000fe40000000000 */
[----:B------:R-:W-:Y:S02]  /*181b0*/  @!UP1 UIMAD UR16, UR15, UR4, URZ ;  /* 0x000000040f1092a4 */ /* 0x000fe4000f8e023f */
[----:B------:R-:W-:-:S02]  /*181c0*/  @UP1 ULDC UR17, c[0x0][0x210] ;  /* 0x0000840000111ab9 */ /* 0x000fc40000000800 */
[----:B------:R-:W-:Y:S02]  /*181d0*/  UIMAD UR4, UR6, UR16, URZ ;  /* 0x00000010060472a4 */ /* 0x000fe4000f8e023f */
[----:B------:R-:W-:Y:S02]  /*181e0*/  @!UP1 UMOV UR17, 0x1 ;  /* 0x0000000100119882 */ /* 0x000fe40000000000 */
[----:B------:R-:W-:Y:S02]  /*181f0*/  @!UP0 UIMAD UR10, UR6, UR8, URZ ;  /* 0x00000008060a82a4 */ /* 0x000fe4000f8e023f */
[----:B------:R-:W-:Y:S02]  /*18200*/  USEL UR4, UR4, URZ, UP2 ;  /* 0x0000003f04047287 */ /* 0x000fe40009000000 */
[----:B-1----:R-:W-:Y:S02]  /*18210*/  UIMAD UR9, UR9, UR17, URZ ;  /* 0x00000011090972a4 */ /* 0x002fe4000f8e023f */
[----:B------:R-:W-:-:S02]  /*18220*/  UIMAD UR15, UR12, UR15, UR4 ;  /* 0x0000000f0c0f72a4 */ /* 0x000fc4000f8e0204 */
[----:B------:R-:W-:Y:S02]  /*18230*/  USHF.L.U32 UR9, UR9, 0x7, URZ ;  /* 0x0000000709097899 */ /* 0x000fe4000800063f */
[----:B------:R-:W-:Y:S02]  /*18240*/  UMOV UR22, URZ ;  /* 0x0000003f00167c82 */ /* 0x000fe40008000000 */
[----:B------:R-:W-:Y:S02]  /*18250*/  @!UP2 UMOV UR22, UR10 ;  /* 0x0000000a0016ac82 */ /* 0x000fe40008000000 */
[----:B------:R-:W-:Y:S02]  /*18260*/  UMOV UR23, URZ ;  /* 0x0000003f00177c82 */ /* 0x000fe40008000000 */
[----:B------:R-:W-:Y:S02]  /*18270*/  USHF.R.S32.HI UR4, URZ, 0x1f, UR9 ;  /* 0x0000001f3f047899 */ /* 0x000fe40008011409 */
[----:B------:R-:W-:-:S02]  /*18280*/  @!UP2 USHF.R.S32.HI UR23, URZ, 0x1f, UR10 ;  /* 0x0000001f3f17a899 */ /* 0x000fc4000801140a */
[----:B------:R-:W-:Y:S02]  /*18290*/  USHF.R.S32.HI UR5, URZ, 0x1f, UR15 ;  /* 0x0000001f3f057899 */ /* 0x000fe4000801140f */
[----:B------:R-:W-:Y:S02]  /*182a0*/  UIADD3 UR9, UP1, UP0, UR9, UR22, UR15 ;  /* 0x0000001609097290 */ /* 0x000fe4000f83e00f */
[----:B------:R-:W-:Y:S02]  /*182b0*/  @!UP4 UIADD3 UR7, UR21, UR13, URZ ;  /* 0x0000000d1507c290 */ /* 0x000fe4000fffe03f */
[----:B------:R-:W-:Y:S02]  /*182c0*/  UIADD3.X UR4, UR4, UR23, UR5, UP1, UP0 ;  /* 0x0000001704047290 */ /* 0x000fe40008fe0405 */
[----:B------:R-:W-:Y:S01]  /*182d0*/  @!UP4 UMOV UR14, UR20 ;  /* 0x00000014000ecc82 */ /* 0x000fe20008000000 */
[----:B--2---:R-:W1:Y:S04]  /*182e0*/  SHFL.BFLY PT, R0, R4, 0x2, 0x1f ;  /* 0x0c401f0004007f89 */ /* 0x004e6800000e0000 */
[----:B---3--:R-:W2:Y:S04]  /*182f0*/  SHFL.BFLY PT, R3, R8, 0x2, 0x1f ;  /* 0x0c401f0008037f89 */ /* 0x008ea800000e0000 */
[----:B----4-:R-:W-:Y:S01]  /*18300*/  SHFL.BFLY PT, R5, R6, 0x2, 0x1f ;  /* 0x0c401f0006057f89 */ /* 0x010fe200000e0000 */
[----:B-1----:R-:W-:-:S03]  /*18310*/  FADD.FTZ R0, R0, R4 ;  /* 0x0000000400007221 */ /* 0x002fc60000010000 */
[----:B------:R-:W1:Y:S01]  /*18320*/  SHFL.BFLY PT, R4, R7, 0x2, 0x1f ;  /* 0x0c401f0007047f89 */ /* 0x000e6200000e0000 */
[----:B--2---:R-:W-:-:S03]  /*18330*/  FADD.FTZ R3, R3, R8 ;  /* 0x0000000803037221 */ /* 0x004fc60000010000 */
[----:B------:R-:W2:Y:S04]  /*18340*/  SHFL.BFLY PT, R2, R0, 0x1, 0x1f ;  /* 0x0c201f0000027f89 */ /* 0x000ea800000e0000 */
[----:B------:R-:W3:Y:S01]  /*18350*/  SHFL.BFLY PT, R136, R3, 0x1, 0x1f ;  /* 0x0c201f0003887f89 */ /* 0x000ee200000e0000 */
[----:B-1----:R-:W-:Y:S02]  /*18360*/  FADD.FTZ R4, R4, R7 ;  /* 0x0000000704047221 */ /* 0x002fe40000010000 */
[----:B--2---:R-:W-:Y:S01]  /*18370*/  FADD.FTZ R137, R0, R2 ;  /* 0x0000000200897221 */ /* 0x004fe20000010000 */
[----:B------:R-:W-:Y:S01]  /*18380*/  MOV R0, 0x3f800000 ;  /* 0x3f80000000007802 */ /* 0x000fe20000000f00 */
[----:B------:R-:W-:Y:S02]  /*18390*/  FADD.FTZ R2, R5, R6 ;  /* 0x0000000605027221 */ /* 0x000fe40000010000 */
[----:B------:R-:W1:Y:S01]  /*183a0*/  SHFL.BFLY PT, R6, R4, 0x1, 0x1f ;  /* 0x0c201f0004067f89 */ /* 0x000e6200000e0000 */
[----:B------:R-:W-:Y:S01]  /*183b0*/  FSETP.NE.FTZ.AND P5, PT, R137, RZ, PT ;  /* 0x000000ff8900720b */ /* 0x000fe20003fb5000 */
[----:B---3--:R-:W-:Y:S01]  /*183c0*/  FADD.FTZ R136, R3, R136 ;  /* 0x0000008803887221 */ /* 0x008fe20000010000 */
        /* <DEDUP_REMOVED lines=237> */
[----:B-1----:R-:W-:-:S03]  /*192a0*/  MOV R5, 0x40 ;  /* 0x0000004000057802 */ /* 0x002fc60000000f00 */
[----:B------:R1:W-:Y:S01]  /*192b0*/  STS [R2+0x2400], R13 ;  /* 0x0024000d02007388 */ /* 0x0003e20000000800 */
[----:B------:R-:W-:Y:S02]  /*192c0*/  SEL R5, R5, 0xffffffc0, !P2 ;  /* 0xffffffc005057807 */ /* 0x000fe40005000000 */
[C---:B--2---:R-:W-:Y:S02]  /*192d0*/  IADD3 R4, R0.reuse, R3, RZ ;  /* 0x0000000300047210 */ /* 0x044fe40007ffe0ff */
[-C--:B------:R-:W-:Y:S02]  /*192e0*/  IADD3 R3, R3, R2.reuse, RZ ;  /* 0x0000000203037210 */ /* 0x080fe40007ffe0ff */
[-C--:B---3--:R-:W-:Y:S01]  /*192f0*/  IADD3 R7, R0, R5.reuse, RZ ;  /* 0x0000000500077210 */ /* 0x088fe20007ffe0ff */
[----:B------:R2:W-:Y:S01]  /*19300*/  STS [R4], R12 ;  /* 0x0000000c04007388 */ /* 0x0005e20000000800 */
[----:B------:R-:W-:Y:S02]  /*19310*/  IADD3 R6, R4, R5, RZ ;  /* 0x0000000504067210 */ /* 0x000fe40007ffe0ff */
[----:B----4-:R-:W-:Y:S01]  /*19320*/  MOV R9, 0x7f800000 ;  /* 0x7f80000000097802 */ /* 0x010fe20000000f00 */
[----:B------:R-:W-:Y:S01]  /*19330*/  STS [R4+0x400], R11 ;  /* 0x0004000b04007388 */ /* 0x000fe20000000800 */
[----:B------:R-:W-:-:S03]  /*19340*/  IADD3 R8, R5, R2, RZ ;  /* 0x0000000205087210 */ /* 0x000fc60007ffe0ff */
[----:B------:R-:W-:Y:S01]  /*19350*/  STS [R3], R15 ;  /* 0x0000000f03007388 */ /* 0x000fe20000000800 */
[----:B------:R-:W-:-:S03]  /*19360*/  IADD3 R5, R3, R5, RZ ;  /* 0x0000000503057210 */ /* 0x000fc60007ffe0ff */
[----:B------:R3:W-:Y:S01]  /*19370*/  STS [R3+0x400], R14 ;  /* 0x0004000e03007388 */ /* 0x0007e20000000800 */
[----:B-1----:R-:W-:-:S03]  /*19380*/  MOV R13, 0x7f800000 ;  /* 0x7f800000000d7802 */ /* 0x002fc60000000f00 */
[----:B------:R-:W-:Y:S04]  /*19390*/  STS [R4+0x2000], R16 ;  /* 0x0020001004007388 */ /* 0x000fe80000000800 */
[----:B------:R-:W-:Y:S04]  /*193a0*/  STS [R4+0x2400], R17 ;  /* 0x0024001104007388 */ /* 0x000fe80000000800 */
[----:B------:R-:W-:Y:S01]  /*193b0*/  STS [R3+0x2000], R24 ;  /* 0x0020001803007388 */ /* 0x000fe20000000800 */
[----:B--2---:R-:W-:-:S03]  /*193c0*/  MOV R12, 0x7f800000 ;  /* 0x7f800000000c7802 */ /* 0x004fc60000000f00 */
[----:B------:R-:W-:Y:S04]  /*193d0*/  STS [R3+0x2400], R23 ;  /* 0x0024001703007388 */ /* 0x000fe80000000800 */
[----:B------:R-:W-:Y:S04]  /*193e0*/  STS [R7], R22 ;  /* 0x0000001607007388 */ /* 0x000fe80000000800 */
[----:B------:R-:W-:Y:S01]  /*193f0*/  STS [R7+0x400], R21 ;  /* 0x0004001507007388 */ /* 0x000fe20000000800 */
[----:B---3--:R-:W-:-:S03]  /*19400*/  MOV R14, 0x7f800000 ;  /* 0x7f800000000e7802 */ /* 0x008fc60000000f00 */
        /* <DEDUP_REMOVED lines=30> */
[----:B--2---:R-:W1:Y:S01]  /*195f0*/  @P5 MUFU.LG2 R2, R137 ;  /* 0x0000008900025308 */ /* 0x004e620000000c00 */
[----:B------:R-:W-:Y:S02]  /*19600*/  LOP3.LUT P1, RZ, R0, 0x3, RZ, 0xc0, !PT ;  /* 0x0000000300ff7812 */ /* 0x000fe4000782c0ff */
[----:B------:R-:W-:Y:S04]  /*19610*/  STS [R3+0x6000], R43 ;  /* 0x0060002b03007388 */ /* 0x000fe80000000800 */
[----:B------:R2:W-:Y:S01]  /*19620*/  STS [R3+0x6400], R42 ;  /* 0x0064002a03007388 */ /* 0x0005e20000000800 */
[----:B------:R-:W3:Y:S03]  /*19630*/  @P0 MUFU.LG2 R0, R138 ;  /* 0x0000008a00000308 */ /* 0x000ee60000000c00 */
[----:B------:R-:W-:Y:S04]  /*19640*/  STS [R7+0x4000], R41 ;  /* 0x0040002907007388 */ /* 0x000fe80000000800 */
[----:B------:R-:W-:Y:S04]  /*19650*/  STS [R7+0x4400], R40 ;  /* 0x0044002807007388 */ /* 0x000fe80000000800 */
[----:B------:R-:W-:Y:S04]  /*19660*/  STS [R8+0x4000], R37 ;  /* 0x0040002508007388 */ /* 0x000fe80000000800 */
[----:B------:R-:W-:Y:S01]  /*19670*/  STS [R8+0x4400], R36 ;  /* 0x0044002408007388 */ /* 0x000fe20000000800 */
[----:B-1----:R-:W-:-:S02]  /*19680*/  @P5 FMUL.FTZ R4, R2, 0.69314718246459960938 ;  /* 0x3f31721802045820 */ /* 0x002fc40000410000 */
[----:B---3--:R-:W-:Y:S01]  /*19690*/  @P0 FMUL.FTZ R0, R0, 0.69314718246459960938 ;  /* 0x3f31721800000820 */ /* 0x008fe20000410000 */
[----:B------:R-:W-:Y:S01]  /*196a0*/  STS [R7+0x6000], R39 ;  /* 0x0060002707007388 */ /* 0x000fe20000000800 */
[----:B------:R-:W-:Y:S02]  /*196b0*/  @P5 FFMA.FTZ R13, R135, c[0x0][0x238], R4 ;  /* 0x00008e00870d5a23 */ /* 0x000fe40000010004 */
[----:B------:R-:W-:Y:S01]  /*196c0*/  @P0 FFMA.FTZ R12, R132, c[0x0][0x238], R0 ;  /* 0x00008e00840c0a23 */ /* 0x000fe20000010000 */
[----:B------:R-:W-:Y:S01]  /*196d0*/  STS [R7+0x6400], R38 ;  /* 0x0064002607007388 */ /* 0x000fe20000000800 */
[----:B--2---:R-:W1:Y:S03]  /*196e0*/  @P4 MUFU.LG2 R3, R136 ;  /* 0x0000008800034308 */ /* 0x004e660000000c00 */
[----:B------:R-:W-:Y:S04]  /*196f0*/  STS [R8+0x6000], R35 ;  /* 0x0060002308007388 */ /* 0x000fe80000000800 */
[----:B------:R-:W-:Y:S04]  /*19700*/  STS [R8+0x6400], R34 ;  /* 0x0064002208007388 */ /* 0x000fe80000000800 */
[----:B------:R-:W-:Y:S04]  /*19710*/  STS [R6+0x4000], R33 ;  /* 0x0040002106007388 */ /* 0x000fe80000000800 */
[----:B------:R-:W-:Y:S01]  /*19720*/  STS [R6+0x4400], R32 ;  /* 0x0044002006007388 */ /* 0x000fe20000000800 */
[----:B-1----:R-:W-:-:S03]  /*19730*/  @P4 FMUL.FTZ R3, R3, 0.69314718246459960938 ;  /* 0x3f31721803034820 */ /* 0x002fc60000410000 */
[----:B------:R-:W-:Y:S01]  /*19740*/  STS [R5+0x4000], R29 ;  /* 0x0040001d05007388 */ /* 0x000fe20000000800 */
[----:B------:R-:W-:-:S03]  /*19750*/  @P4 FFMA.FTZ R14, R134, c[0x0][0x238], R3 ;  /* 0x00008e00860e4a23 */ /* 0x000fc60000010003 */
[----:B------:R-:W-:Y:S04]  /*19760*/  STS [R5+0x4400], R28 ;  /* 0x0044001c05007388 */ /* 0x000fe80000000800 */
[----:B------:R-:W-:Y:S04]  /*19770*/  STS [R6+0x6000], R31 ;  /* 0x0060001f06007388 */ /* 0x000fe80000000800 */
[----:B------:R-:W-:Y:S04]  /*19780*/  STS [R6+0x6400], R30 ;  /* 0x0064001e06007388 */ /* 0x000fe80000000800 */
[----:B------:R-:W-:Y:S04]  /*19790*/  STS [R5+0x6000], R27 ;  /* 0x0060001b05007388 */ /* 0x000fe80000000800 */
[----:B------:R1:W-:Y:S04]  /*197a0*/  STS [R5+0x6400], R68 ;  /* 0x0064004405007388 */ /* 0x0003e80000000800 */
[----:B------:R-:W-:Y:S06]  /*197b0*/  BAR.SYNC.DEFER_BLOCKING 0x0 ;  /* 0x0000000000007b1d */ /* 0x000fec0000010000 */
[----:B-1----:R-:W1:Y:S01]  /*197c0*/  @P3 MUFU.LG2 R5, R139 ;  /* 0x0000008b00053308 */ /* 0x002e620000000c00 */
[----:B------:R2:W3:Y:S04]  /*197d0*/  LDS.128 R20, [R233] ;  /* 0x00000000e9147984 */ /* 0x0004e80000000c00 */
[----:B------:R2:W4:Y:S04]  /*197e0*/  LDS.128 R32, [R233+0x800] ;  /* 0x00080000e9207984 */ /* 0x0005280000000c00 */
[----:B------:R2:W2:Y:S04]  /*197f0*/  LDS.128 R40, [R233+0x1000] ;  /* 0x00100000e9287984 */ /* 0x0004a80000000c00 */
[----:B------:R2:W2:Y:S01]  /*19800*/  LDS.128 R48, [R233+0x1800] ;  /* 0x00180000e9307984 */ /* 0x0004a20000000c00 */
[----:B-1----:R-:W-:-:S03]  /*19810*/  @P3 FMUL.FTZ R2, R5, 0.69314718246459960938 ;  /* 0x3f31721805023820 */ /* 0x002fc60000410000 */
[----:B------:R1:W1:Y:S01]  /*19820*/  LDS.128 R56, [R233+0x2000] ;  /* 0x00200000e9387984 */ /* 0x0002620000000c00 */
[----:B------:R-:W-:-:S03]  /*19830*/  @P3 FFMA.FTZ R9, R133, c[0x0][0x238], R2 ;  /* 0x00008e0085093a23 */ /* 0x000fc60000010002 */
        /* <DEDUP_REMOVED lines=49> */
.L_x_440:
[----:B--234-:R-:W-:Y:S05]  /*19b50*/  BSYNC B0 ;  /* 0x0000000000007941 */ /* 0x01cfea0003800000 */
.L_x_439:
[----:B------:R-:W2:Y:S04]  /*19b60*/  LDL.LU.64 R4, [R1+0x70] ;  /* 0x0000700001047983 */ /* 0x000ea80000300a00 */
[----:B------:R-:W3:Y:S04]  /*19b70*/  S2R R3, SR_TID.X ;  /* 0x0000000000037919 */ /* 0x000ee80000002100 */
[----:B------:R-:W4:Y:S01]  /*19b80*/  S2R R8, SR_CTAID.Z ;  /* 0x0000000000087919 */ /* 0x000f220000002700 */
[----:B------:R-:W-:-:S02]  /*19b90*/  USHF.R.S32.HI UR6, URZ, 0x1f, UR12 ;  /* 0x0000001f3f067899 */ /* 0x000fc4000801140c */
[----:B------:R-:W-:Y:S01]  /*19ba0*/  ULDC.64 UR4, c[0x0][0x1f0] ;  /* 0x00007c0000047ab9 */ /* 0x000fe20000000a00 */
[----:B------:R1:W5:Y:S01]  /*19bb0*/  LDL.64 R12, [R1+0x50] ;  /* 0x00005000010c7983 */ /* 0x0003620000100a00 */
[----:B------:R-:W-:Y:S01]  /*19bc0*/  UIMAD UR4, UR6, UR4, URZ ;  /* 0x00000004060472a4 */ /* 0x000fe2000f8e023f */
[----:B------:R-:W-:Y:S03]  /*19bd0*/  BSSY B0, `(.L_x_441) ;  /* 0x0000014000007945 */ /* 0x000fe60003800000 */
[----:B------:R-:W-:Y:S01]  /*19be0*/  UIMAD UR4, UR12, UR5, UR4 ;  /* 0x000000050c0472a4 */ /* 0x000fe2000f8e0204 */
[----:B---3--:R-:W-:-:S04]  /*19bf0*/  SHF.R.S32.HI R0, RZ, 0x1f, R3 ;  /* 0x0000001fff007819 */ /* 0x008fc80000011403 */
[----:B------:R-:W-:-:S04]  /*19c00*/  LEA.HI R0, R0, R3, RZ, 0x3 ;  /* 0x0000000300007211 */ /* 0x000fc800078f18ff */
[----:B------:R-:W-:Y:S02]  /*19c10*/  SHF.R.S32.HI R10, RZ, 0x3, R0 ;  /* 0x00000003ff0a7819 */ /* 0x000fe40000011400 */
[----:B--2---:R-:W-:-:S04]  /*19c20*/  IADD3 R2, P0, R4, UR14, RZ ;  /* 0x0000000e04027c10 */ /* 0x004fc8000ff1e0ff */
[----:B------:R-:W-:Y:S02]  /*19c30*/  IADD3.X R3, R5, UR7, RZ, P0, !PT ;  /* 0x0000000705037c10 */ /* 0x000fe400087fe4ff */
[----:B------:R-:W-:-:S03]  /*19c40*/  ISETP.GE.AND P0, PT, R10, UR11, PT ;  /* 0x0000000b0a007c0c */ /* 0x000fc6000bf06270 */
[----:B----4-:R-:W-:-:S05]  /*19c50*/  IMAD.WIDE.U32 R8, R8, c[0x0][0x1f0], R2 ;  /* 0x00007c0008087a25 */ /* 0x010fca00078e0002 */
[----:B------:R-:W-:-:S05]  /*19c60*/  IADD3 R7, R9, UR4, RZ ;  /* 0x0000000409077c10 */ /* 0x000fca000fffe0ff */
[----:B------:R-:W-:Y:S05]  /*19c70*/  @P0 BRA `(.L_x_442) ;  /* 0x0000009000000947 */ /* 0x000fea0003800000 */
[----:B-1----:R-:W-:Y:S01]  /*19c80*/  MOV R6, R8 ;  /* 0x0000000800067202 */ /* 0x002fe20000000f00 */
[----:B-----5:R-:W-:-:S04]  /*19c90*/  IMAD R0, R13, c[0x0][0x1e8], RZ ;  /* 0x00007a000d007a24 */ /* 0x020fc800078e02ff */
[----:B------:R-:W-:-:S04]  /*19ca0*/  IMAD.WIDE.U32 R2, R12, c[0x0][0x1e8], R6 ;  /* 0x00007a000c027a25 */ /* 0x000fc800078e0006 */
[----:B------:R-:W-:Y:S01]  /*19cb0*/  IMAD R0, R12, c[0x0][0x1ec], R0 ;  /* 0x00007b000c007a24 */ /* 0x000fe200078e0200 */
[----:B------:R-:W-:-:S04]  /*19cc0*/  LEA R4, P0, R2, c[0x0][0x1d0], 0x1 ;  /* 0x0000740002047a11 */ /* 0x000fc800078008ff */
[----:B------:R-:W-:-:S04]  /*19cd0*/  IADD3 R0, R0, R3, RZ ;  /* 0x0000000300007210 */ /* 0x000fc80007ffe0ff */
[----:B------:R-:W-:-:S05]  /*19ce0*/  LEA.HI.X R5, R2, c[0x0][0x1d4], R0, 0x1, P0 ;  /* 0x0000750002057a11 */ /* 0x000fca00000f0c00 */
[----:B------:R1:W-:Y:S04]  /*19cf0*/  STG.E.128 [R4.64], R20 ;  /* 0x0000001404007986 */ /* 0x0003e8000c101d12 */
[----:B------:R1:W-:Y:S02]  /*19d00*/  STG.E.128 [R4.64+0x80], R16 ;  /* 0x0000801004007986 */ /* 0x0003e4000c101d12 */
.L_x_442:
[----:B-1----:R-:W-:Y:S05]  /*19d10*/  BSYNC B0 ;  /* 0x0000000000007941 */ /* 0x002fea0003800000 */
.L_x_441:
[----:B------:R-:W-:Y:S01]  /*19d20*/  IADD3 R0, R10, 0x10, RZ ;  /* 0x000000100a007810 */ /* 0x000fe20007ffe0ff */
[----:B------:R-:W-:Y:S03]  /*19d30*/  BSSY B0, `(.L_x_443) ;  /* 0x000000f000007945 */ /* 0x000fe60003800000 */
[----:B------:R-:W-:-:S13]  /*19d40*/  ISETP.GE.AND P0, PT, R0, UR11, PT ;  /* 0x0000000b00007c0c */ /* 0x000fda000bf06270 */
[----:B------:R-:W-:Y:S05]  /*19d50*/  @P0 BRA `(.L_x_444) ;  /* 0x000000c000000947 */ /* 0x000fea0003800000 */
[----:B-----5:R-:W-:Y:S01]  /*19d60*/  IADD3 R4, P0, R12, 0x10, RZ ;  /* 0x000000100c047810 */ /* 0x020fe20007f1e0ff */
        /* <DEDUP_REMOVED lines=11> */
.L_x_444:
[----:B------:R-:W-:Y:S05]  /*19e20*/  BSYNC B0 ;  /* 0x0000000000007941 */ /* 0x000fea0003800000 */
.L_x_443:
[----:B------:R-:W-:Y:S01]  /*19e30*/  IADD3 R0, R10, 0x20, RZ ;  /* 0x000000200a007810 */ /* 0x000fe20007ffe0ff */
[----:B------:R-:W-:Y:S03]  /*19e40*/  BSSY B0, `(.L_x_445) ;  /* 0x000000f000007945 */ /* 0x000fe60003800000 */
[----:B------:R-:W-:-:S13]  /*19e50*/  ISETP.GE.AND P0, PT, R0, UR11, PT ;  /* 0x0000000b00007c0c */ /* 0x000fda000bf06270 */
[----:B------:R-:W-:Y:S05]  /*19e60*/  @P0 BRA `(.L_x_446) ;  /* 0x000000c000000947 */ /* 0x000fea0003800000 */
[----:B-1---5:R-:W-:Y:S01]  /*19e70*/  IADD3 R4, P0, R12, 0x20, RZ ;  /* 0x000000200c047810 */ /* 0x022fe20007f1e0ff */
        /* <DEDUP_REMOVED lines=11> */
.L_x_446:
[----:B------:R-:W-:Y:S05]  /*19f30*/  BSYNC B0 ;  /* 0x0000000000007941 */ /* 0x000fea0003800000 */
.L_x_445:
[----:B------:R-:W2:Y:S01]  /*19f40*/  LDL.LU R0, [R1+0x68] ;  /* 0x0000680001007983 */ /* 0x000ea20000300800 */
[----:B------:R-:W-:Y:S01]  /*19f50*/  BSSY B0, `(.L_x_447) ;  /* 0x000000f000007945 */ /* 0x000fe20003800000 */
[----:B--2---:R-:W-:-:S13]  /*19f60*/  ISETP.GE.AND P0, PT, R0, UR11, PT ;  /* 0x0000000b00007c0c */ /* 0x004fda000bf06270 */
        /* <DEDUP_REMOVED lines=13> */
.L_x_448:
[----:B------:R-:W-:Y:S05]  /*1a040*/  BSYNC B0 ;  /* 0x0000000000007941 */ /* 0x000fea0003800000 */
.L_x_447:
        /* <DEDUP_REMOVED lines=16> */
.L_x_450:
[----:B------:R-:W-:Y:S05]  /*1a150*/  BSYNC B0 ;  /* 0x0000000000007941 */ /* 0x000fea0003800000 */
.L_x_449:
        /* <DEDUP_REMOVED lines=16> */
.L_x_452:
[----:B------:R-:W-:Y:S05]  /*1a260*/  BSYNC B0 ;  /* 0x0000000000007941 */ /* 0x000fea0003800000 */
.L_x_451:
        /* <DEDUP_REMOVED lines=16> */
.L_x_454:
[----:B------:R-:W-:Y:S05]  /*1a370*/  BSYNC B0 ;  /* 0x0000000000007941 */ /* 0x000fea0003800000 */
.L_x_453:
[----:B------:R-:W2:Y:S02]  /*1a380*/  LDL.LU R0, [R1+0x90] ;  /* 0x0000900001007983 */ /* 0x000ea40000300800 */
[----:B--2---:R-:W-:-:S13]  /*1a390*/  ISETP.GE.AND P0, PT, R0, UR11, PT ;  /* 0x0000000b00007c0c */ /* 0x004fda000bf06270 */
[----:B------:R-:W-:Y:S05]  /*1a3a0*/  @P0 EXIT ;  /* 0x000000000000094d */ /* 0x000fea0003800000 */
[----:B-----5:R-:W-:Y:S01]  /*1a3b0*/  IADD3 R6, P0, R12, 0x70, RZ ;  /* 0x000000700c067810 */ /* 0x020fe20007f1e0ff */
        /* <DEDUP_REMOVED lines=12> */
.L_x_455:
        /* <DEDUP_REMOVED lines=16> */
.L_x_2380:


//--------------------- .text._ZN5flash16flash_fwd_kernelI23Flash_fwd_kernel_traitsILi128ELi128ELi64ELi4ELb0ELb0EN7cutlass6half_tE19Flash_kernel_traitsILi128ELi128ELi64ELi4ES3_EELb0ELb0ELb1ELb0ELb0ELb1ELb1ELb0EEEvNS_16Flash_fwd_paramsE --------------------------
	.section	.text._ZN5flash16flash_fwd_kernelI23Flash_fwd_kernel_traitsILi128ELi128ELi64ELi4ELb0ELb0EN7cutlass6half_tE19Flash_kernel_traitsILi128ELi128ELi64ELi4ES3_EELb0ELb0ELb1ELb0ELb0ELb1ELb1ELb0EEEvNS_16Flash_fwd_paramsE,"ax",@progbits
	.sectioninfo	@"SHI_REGISTERS=255"
	.align	128
        .global         _ZN5flash16flash_fwd_kernelI23Flash_fwd_kernel_traitsILi128ELi128ELi64ELi4ELb0ELb0EN7cutlass6half_tE19Flash_kernel_traitsILi128ELi128ELi64ELi4ES3_EELb0ELb0ELb1ELb0ELb0ELb1ELb1ELb0EEEvNS_16Flash_fwd_paramsE
        .type           _ZN5flash16flash_fwd_kernelI23Flash_fwd_kernel_traitsILi128ELi128ELi64ELi4ELb0ELb0EN7cutlass6half_tE19Flash_kernel_traitsILi128ELi128ELi64ELi4ES3_EELb0ELb0ELb1ELb0ELb0ELb1ELb1ELb0EEEvNS_16Flash_fwd_paramsE,@function
        .size           _ZN5flash16flash_fwd_kernelI23Flash_fwd_kernel_traitsILi128ELi128ELi64ELi4ELb0ELb0EN7cutlass6half_tE19Flash_kernel_traitsILi128ELi128ELi64ELi4ES3_EELb0ELb0ELb1ELb0ELb0ELb1ELb1ELb0EEEvNS_16Flash_fwd_paramsE,(.L_x_2381 - _ZN5flash16flash_fwd_kernelI23Flash_fwd_kernel_traitsILi128ELi128ELi64ELi4ELb0ELb0EN7cutlass6half_tE19Flash_kernel_traitsILi128ELi128ELi64ELi4ES3_EELb0ELb0ELb1ELb0ELb0ELb1ELb1ELb0EEEvNS_16Flash_fwd_paramsE)
        .other          _ZN5flash16flash_fwd_kernelI23Flash_fwd_kernel_traitsILi128ELi128ELi64ELi4ELb0ELb0EN7cutlass6half_tE19Flash_kernel_traitsILi128ELi128ELi64ELi4ES3_EELb0ELb0ELb1ELb0ELb0ELb1ELb1ELb0EEEvNS_16Flash_fwd_paramsE,@"STO_CUDA_ENTRY STV_DEFAULT"
_ZN5flash16flash_fwd_kernelI23Flash_fwd_kernel_traitsILi128ELi128ELi64ELi4ELb0ELb0EN7cutlass6half_tE19Flash_kernel_traitsILi128ELi128ELi64ELi4ES3_EELb0ELb0ELb1ELb0ELb0ELb1ELb1ELb0EEEvNS_16Flash_fwd_paramsE:
.text._ZN5flash16flash_fwd_kernelI23Flash_fwd_kernel_traitsILi128ELi128ELi64ELi4ELb0ELb0EN7cutlass6half_tE19Flash_kernel_traitsILi128ELi128ELi64ELi4ES3_EELb0ELb0ELb1ELb0ELb0ELb1ELb1ELb0EEEvNS_16Flash_fwd_paramsE:
        /* <DEDUP_REMOVED lines=56> */
.L_x_456:
[----:B------:R-:W-:Y:S02]  /*0380*/  ULDC UR6, c[0x0][0x218] ;  /* 0x0000860000067ab9 */ /* 0x000fe40000000800 */
.L_x_457:
        /* <DEDUP_REMOVED lines=116> */
.L_x_460:
[----:B------:R-:W-:Y:S05]  /*0ad0*/  BSYNC B0 ;  /* 0x0000000000007941 */ /* 0x000fea0003800000 */
.L_x_459:
        /* <DEDUP_REMOVED lines=16> */
.L_x_462:
[----:B------:R-:W-:Y:S05]  /*0be0*/  BSYNC B0 ;  /* 0x0000000000007941 */ /* 0x000fea0003800000 */
.L_x_461:
        /* <DEDUP_REMOVED lines=16> */
.L_x_464:
[----:B------:R-:W-:Y:S05]  /*0cf0*/  BSYNC B0 ;  /* 0x0000000000007941 */ /* 0x000fea0003800000 */
.L_x_463:
        /* <DEDUP_REMOVED lines=16> */
.L_x_466:
[----:B------:R-:W-:Y:S05]  /*0e00*/  BSYNC B0 ;  /* 0x0000000000007941 */ /* 0x000fea0003800000 */
.L_x_465:
        /* <DEDUP_REMOVED lines=16> */
.L_x_468:
[----:B------:R-:W-:Y:S05]  /*0f10*/  BSYNC B0 ;  /* 0x0000000000007941 */ /* 0x000fea0003800000 */
.L_x_467:
        /* <DEDUP_REMOVED lines=16> */
.L_x_470:
[----:B------:R-:W-:Y:S05]  /*1020*/  BSYNC B0 ;  /* 0x0000000000007941 */ /* 0x000fea0003800000 */
.L_x_469:
        /* <DEDUP_REMOVED lines=16> */
.L_x_472:
[----:B------:R-:W-:Y:S05]  /*1130*/  BSYNC B0 ;  /* 0x0000000000007941 */ /* 0x000fea0003800000 */
.L_x_471:
        /* <DEDUP_REMOVED lines=16> */
.L_x_474:
[----:B------:R-:W-:Y:S05]  /*1240*/  BSYNC B0 ;  /* 0x0000000000007941 */ /* 0x000fea0003800000 */
.L_x_473:
        /* <DEDUP_REMOVED lines=67> */
.L_x_458:
        /* <DEDUP_REMOVED lines=32> */
.L_x_475:
        /* <DEDUP_REMOVED lines=46> */
.L_x_476:
        /* <DEDUP_REMOVED lines=8> */
[----:B------:R-:W-:Y:S01]  /*1be0*/  SHF.R.S32.HI R2, RZ, 0x3, R0 ;  /* 0x00000003ff027819 */ /* 0x000fe20000011400 */
[----:B------:R-:W-:Y:S01]  /*1bf0*/  UIADD3 UR15, UR8, -0x1, URZ ;  /* 0xffffffff080f7890 */ /* 0x000fe2000fffe03f */
        /* <DEDUP_REMOVED lines=8> */
[----:B------:R-:W-:Y:S01]  /*1c80*/  ISETP.GE.AND P0, PT, R2, UR11, PT ;  /* 0x0000000b02007c0c */ /* 0x000fe2000bf06270 */
[----:B------:R-:W-:Y:S01]  /*1c90*/  IMAD.SHL.U32 R28, R32, 0x8, RZ ;  /* 0x00000008201c7824 */ /* 0x000fe200078e00ff */
[----:B------:R-:W-:Y:S01]  /*1ca0*/  IADD3 R25, R2, 0x20, RZ ;  /* 0x0000002002197810 */ /* 0x000fe20007ffe0ff */
[----:B------:R-:W-:Y:S01]  /*1cb0*/  UMOV UR12, 0x6 ;  /* 0x00000006000c7882 */ /* 0x000fe20000000000 */
        /* <DEDUP_REMOVED lines=8> */
[----:B------:R-:W-:Y:S01]  /*1d40*/  USHF.R.S32.HI UR17, URZ, 0x1f, UR15 ;  /* 0x0000001f3f117899 */ /* 0x000fe2000801140f */
[----:B------:R-:W-:Y:S01]  /*1d50*/  SHF.R.U32.HI R6, RZ, 0x3, R0 ;  /* 0x00000003ff067819 */ /* 0x000fe20000011600 */
[----:B------:R-:W-:Y:S01]  /*1d60*/  STL.64 [R1+0x68], R28 ;  /* 0x0000681c01007387 */ /* 0x000fe20000100a00 */
[----:B------:R-:W-:Y:S01]  /*1d70*/  LOP3.LUT R0, R0, 0x38, R28, 0xf8, !PT ;  /* 0x0000003800007812 */ /* 0x000fe200078ef81c */
[----:B--2---:R-:W-:Y:S01]  /*1d80*/  IMAD.WIDE.U32 R4, R7, c[0x0][0x1a8], R4 ;  /* 0x00006a0007047a25 */ /* 0x004fe200078e0004 */
[----:B------:R-:W-:-:S02]  /*1d90*/  @!P6 IADD3 R9, P1, R30, 0x10, RZ ;  /* 0x000000101e09e810 */ /* 0x000fc40007f3e0ff */
        /* <DEDUP_REMOVED lines=13> */
[----:B------:R-:W-:Y:S01]  /*1e70*/  @!P6 IMAD R14, R9, c[0x0][0x194], R0 ;  /* 0x00006500090eea24 */ /* 0x000fe200078e0200 */
[----:B------:R-:W-:Y:S01]  /*1e80*/  ISETP.GE.AND P3, PT, R16, UR11, PT ;  /* 0x0000000b10007c0c */ /* 0x000fe2000bf66270 */
[----:B------:R-:W-:Y:S01]  /*1e90*/  @!P5 IMAD.X R13, RZ, RZ, R31, P1 ;  /* 0x000000ffff0dd224 */ /* 0x000fe200008e061f */
[----:B------:R-:W-:Y:S01]  /*1ea0*/  @!P0 LEA R10, P1, R6, c[0x0][0x160], 0x1 ;  /* 0x00005800060a8a11 */ /* 0x000fe200078208ff */
[----:B------:R-:W-:Y:S01]  /*1eb0*/  @!P0 IMAD.IADD R0, R7, 0x1, R8 ;  /* 0x0000000107008824 */ /* 0x000fe200078e0208 */
[C---:B------:R-:W-:Y:S01]  /*1ec0*/  IADD3 R15, R2.reuse, 0x50, RZ ;  /* 0x00000050020f7810 */ /* 0x040fe20007ffe0ff */
[----:B------:R-:W-:Y:S01]  /*1ed0*/  @!P6 IMAD.WIDE.U32 R8, R9, c[0x0][0x190], R4 ;  /* 0x000064000908ea25 */ /* 0x000fe200078e0004 */
[----:B------:R-:W-:Y:S01]  /*1ee0*/  STL [R1+0x84], R16 ;  /* 0x0000841001007387 */ /* 0x000fe20000100800 */
[----:B------:R-:W-:Y:S01]  /*1ef0*/  IADD3 R27, R2, 0x70, RZ ;  /* 0x00000070021b7810 */ /* 0x000fe20007ffe0ff */
[----:B------:R-:W-:Y:S01]  /*1f00*/  USHF.L.U64.HI UR20, UR4, UR12, UR5 ;  /* 0x0000000c04147299 */ /* 0x000fe20008010205 */
[----:B------:R-:W-:Y:S01]  /*1f10*/  @!P0 LEA.HI.X R11, R6, c[0x0][0x164], R0, 0x1, P1 ;  /* 0x00005900060b8a11 */ /* 0x000fe200008f0c00 */
[----:B------:R-:W-:Y:S01]  /*1f20*/  @!P5 IMAD R0, R13, c[0x0][0x190], RZ ;  /* 0x000064000d00da24 */ /* 0x000fe200078e02ff */
[----:B------:R-:W-:Y:S01]  /*1f30*/  ISETP.GE.AND P2, PT, R15, UR11, PT ;  /* 0x0000000b0f007c0c */ /* 0x000fe2000bf46270 */
[----:B------:R-:W-:Y:S01]  /*1f40*/  IMAD.SHL.U32 R233, R233, 0x2, RZ ;  /* 0x00000002e9e97824 */ /* 0x000fe200078e00ff */
[----:B------:R-:W-:Y:S01]  /*1f50*/  STL [R1+0x88], R15 ;  /* 0x0000880f01007387 */ /* 0x000fe20000100800 */
[C---:B------:R-:W-:Y:S01]  /*1f60*/  @!P5 IMAD R13, R12.reuse, c[0x0][0x194], R0 ;  /* 0x000065000c0dda24 */ /* 0x040fe200078e0200 */
[----:B------:R-:W-:Y:S01]  /*1f70*/  UIMAD.WIDE.U32 UR26, UR4, 0x20, URZ ;  /* 0x00000020041a78a5 */ /* 0x000fe2000f8e003f */
[----:B------:R-:W-:Y:S01]  /*1f80*/  @!P5 IMAD.WIDE.U32 R6, R12, c[0x0][0x190], R4 ;  /* 0x000064000c06da25 */ /* 0x000fe200078e0004 */
[----:B------:R-:W-:Y:S01]  /*1f90*/  @!P6 LEA R12, P1, R8, c[0x0][0x160], 0x1 ;  /* 0x00005800080cea11 */ /* 0x000fe200078208ff */
[----:B------:R-:W-:Y:S01]  /*1fa0*/  @!PT LDS RZ, [RZ] ;  /* 0x00000000fffff984 */ /* 0x000fe20000000800 */
[----:B------:R-:W-:Y:S01]  /*1fb0*/  @!PT LDS RZ, [RZ] ;  /* 0x00000000fffff984 */ /* 0x000fe20000000800 */
[----:B------:R-:W-:Y:S01]  /*1fc0*/  @!PT LDS RZ, [RZ] ;  /* 0x00000000fffff984 */ /* 0x000fe20000000800 */
[----:B------:R1:W-:Y:S01]  /*1fd0*/  @!P0 LDGSTS.E.BYPASS.LTC128B.128 [R233], [R10.64] ;  /* 0x000000000ae98fae */ /* 0x0003e2000b901d52 */
[----:B------:R-:W-:Y:S01]  /*1fe0*/  LEA.HI R143, R26, R144, RZ, 0x5 ;  /* 0x000000901a8f7211 */ /* 0x000fe200078f28ff */
[----:B------:R-:W-:-:S02]  /*1ff0*/  @!P6 IMAD.IADD R0, R9, 0x1, R14 ;  /* 0x000000010900e824 */ /* 0x000fc400078e020e */
[----:B------:R-:W-:Y:S01]  /*2000*/  @!P5 IMAD.IADD R9, R7, 0x1, R13 ;  /* 0x000000010709d824 */ /* 0x000fe200078e020d */
[----:B------:R1:W-:Y:S01]  /*2010*/  @!P0 LDGSTS.E.BYPASS.LTC128B.128 [R233+0x4000], [R10.64+0x80] ;  /* 0x040000800ae98fae */ /* 0x0003e2000b901d52 */
[----:B------:R-:W-:Y:S02]  /*2020*/  @!P5 LEA R18, P0, R6, c[0x0][0x160], 0x1 ;  /* 0x000058000612da11 */ /* 0x000fe400078008ff */
[----:B------:R-:W-:Y:S02]  /*2030*/  @!P6 LEA.HI.X R13, R8, c[0x0][0x164], R0, 0x1, P1 ;  /* 0x00005900080dea11 */ /* 0x000fe400008f0c00 */
[----:B------:R-:W-:Y:S02]  /*2040*/  @!P4 IADD3 R7, P1, R30, 0x30, RZ ;  /* 0x000000301e07c810 */ /* 0x000fe40007f3e0ff */
[----:B------:R-:W-:Y:S01]  /*2050*/  @!P5 LEA.HI.X R19, R6, c[0x0][0x164], R9, 0x1, P0 ;  /* 0x000059000613da11 */ /* 0x000fe200000f0c09 */
[----:B------:R2:W-:Y:S01]  /*2060*/  @!P6 LDGSTS.E.BYPASS.LTC128B.128 [R233+0x800], [R12.64] ;  /* 0x008000000ce9efae */ /* 0x0005e2000b901d52 */
[----:B------:R-:W-:Y:S01]  /*2070*/  SHF.R.S32.HI R142, RZ, 0x5, R143 ;  /* 0x00000005ff8e7819 */ /* 0x000fe2000001148f */
[----:B------:R-:W-:-:S02]  /*2080*/  @!P4 IMAD.X R6, RZ, RZ, R31, P1 ;  /* 0x000000ffff06c224 */ /* 0x000fc400008e061f */
[----:B------:R2:W-:Y:S01]  /*2090*/  @!P6 LDGSTS.E.BYPASS.LTC128B.128 [R233+0x4800], [R12.64+0x80] ;  /* 0x048000800ce9efae */ /* 0x0005e2000b901d52 */
[----:B------:R-:W-:Y:S01]  /*20a0*/  ISETP.GE.AND P6, PT, R27, UR11, PT ;  /* 0x0000000b1b007c0c */ /* 0x000fe2000bfc6270 */
[----:B------:R-:W-:Y:S02]  /*20b0*/  @!P4 IMAD R6, R6, c[0x0][0x190], RZ ;  /* 0x000064000606ca24 */ /* 0x000fe400078e02ff */
[----:B------:R3:W-:Y:S02]  /*20c0*/  @!P5 LDGSTS.E.BYPASS.LTC128B.128 [R233+0x1000], [R18.64] ;  /* 0x0100000012e9dfae */ /* 0x0007e4000b901d52 */
[C---:B------:R-:W-:Y:S02]  /*20d0*/  @!P4 IMAD R14, R7.reuse, c[0x0][0x194], R6 ;  /* 0x00006500070eca24 */ /* 0x040fe400078e0206 */
[----:B------:R-:W-:Y:S01]  /*20e0*/  @!P4 IMAD.WIDE.U32 R6, R7, c[0x0][0x190], R4 ;  /* 0x000064000706ca25 */ /* 0x000fe200078e0004 */
[----:B------:R3:W-:Y:S03]  /*20f0*/  @!P5 LDGSTS.E.BYPASS.LTC128B.128 [R233+0x5000], [R18.64+0x80] ;  /* 0x0500008012e9dfae */ /* 0x0007e6000b901d52 */
[----:B------:R-:W-:Y:S01]  /*2100*/  @!P4 IMAD.IADD R7, R7, 0x1, R14 ;  /* 0x000000010707c824 */ /* 0x000fe200078e020e */
[----:B-1----:R-:W-:-:S02]  /*2110*/  IADD3 R11, R2, 0x60, RZ ;  /* 0x00000060020b7810 */ /* 0x002fc40007ffe0ff */
[C---:B------:R-:W-:Y:S02]  /*2120*/  @!P3 IADD3 R10, P0, R30.reuse, 0x40, RZ ;  /* 0x000000401e0ab810 */ /* 0x040fe40007f1e0ff */
[----:B------:R-:W-:Y:S01]  /*2130*/  ISETP.GE.AND P1, PT, R11, UR11, PT ;  /* 0x0000000b0b007c0c */ /* 0x000fe2000bf26270 */
[----:B------:R1:W-:Y:S02]  /*2140*/  STL [R1+0x8c], R11 ;  /* 0x00008c0b01007387 */ /* 0x0003e40000100800 */
[--C-:B------:R-:W-:Y:S01]  /*2150*/  @!P3 IMAD.X R0, RZ, RZ, R31.reuse, P0 ;  /* 0x000000ffff00b224 */ /* 0x100fe200000e061f */
[----:B------:R-:W-:Y:S01]  /*2160*/  @!P2 IADD3 R8, P0, R30, 0x50, RZ ;  /* 0x000000501e08a810 */ /* 0x000fe20007f1e0ff */
[----:B------:R-:W-:Y:S04]  /*2170*/  STL [R1+0x80], R27 ;  /* 0x0000801b01007387 */ /* 0x000fe80000100800 */
[----:B------:R-:W-:-:S04]  /*2180*/  @!P2 IMAD.X R9, RZ, RZ, R31, P0 ;  /* 0x000000ffff09a224 */ /* 0x000fc800000e061f */
[----:B------:R-:W-:-:S04]  /*2190*/  @!P2 IMAD R9, R9, c[0x0][0x190], RZ ;  /* 0x000064000909aa24 */ /* 0x000fc800078e02ff */
[C---:B------:R-:W-:Y:S02]  /*21a0*/  @!P2 IMAD R22, R8.reuse, c[0x0][0x194], R9 ;  /* 0x000065000816aa24 */ /* 0x040fe400078e0209 */
[----:B------:R-:W-:-:S04]  /*21b0*/  @!P2 IMAD.WIDE.U32 R8, R8, c[0x0][0x190], R4 ;  /* 0x000064000808aa25 */ /* 0x000fc800078e0004 */
[----:B-1----:R-:W-:Y:S01]  /*21c0*/  @!P3 IMAD R11, R0, c[0x0][0x190], RZ ;  /* 0x00006400000bba24 */ /* 0x002fe200078e02ff */
[----:B------:R-:W-:-:S03]  /*21d0*/  @!P1 IADD3 R0, P0, R30, 0x60, RZ ;  /* 0x000000601e009810 */ /* 0x000fc60007f1e0ff */
[----:B------:R-:W-:Y:S02]  /*21e0*/  @!P3 IMAD R16, R10, c[0x0][0x194], R11 ;  /* 0x000065000a10ba24 */ /* 0x000fe400078e020b */
[----:B------:R-:W-:Y:S01]  /*21f0*/  @!P1 IMAD.X R15, RZ, RZ, R31, P0 ;  /* 0x000000ffff0f9224 */ /* 0x000fe200000e061f */
[----:B------:R-:W-:Y:S01]  /*2200*/  @!P4 LEA R14, P0, R6, c[0x0][0x160], 0x1 ;  /* 0x00005800060eca11 */ /* 0x000fe200078008ff */
[----:B------:R-:W-:-:S04]  /*2210*/  @!P3 IMAD.WIDE.U32 R10, R10, c[0x0][0x190], R4 ;  /* 0x000064000a0aba25 */ /* 0x000fc800078e0004 */
        /* <DEDUP_REMOVED lines=8> */
[C---:B--2---:R-:W-:Y:S01]  /*22a0*/  @!P2 LEA R12, P0, R8.reuse, c[0x0][0x160], 0x1 ;  /* 0x00005800080caa11 */ /* 0x044fe200078008ff */
[----:B------:R-:W-:Y:S01]  /*22b0*/  @!P2 IMAD.IADD R0, R9, 0x1, R22 ;  /* 0x000000010900a824 */ /* 0x000fe200078e0216 */
[----:B------:R-:W-:Y:S01]  /*22c0*/  SHF.R.S32.HI R22, RZ, 0x1f, R21 ;  /* 0x0000001fff167819 */ /* 0x000fe20000011415 */
[----:B------:R1:W-:Y:S03]  /*22d0*/  @!P4 LDGSTS.E.BYPASS.LTC128B.128 [R233+0x5800], [R14.64+0x80] ;  /* 0x058000800ee9cfae */ /* 0x0003e6000b901d52 */
[----:B------:R-:W-:Y:S01]  /*22e0*/  @!P2 LEA.HI.X R13, R8, c[0x0][0x164], R0, 0x1, P0 ;  /* 0x00005900080daa11 */ /* 0x000fe200000f0c00 */
[----:B------:R-:W-:Y:S01]  /*22f0*/  @!P1 IMAD.IADD R0, R7, 0x1, R20 ;  /* 0x0000000107009824 */ /* 0x000fe200078e0214 */
[C---:B------:R-:W-:Y:S01]  /*2300*/  @!P1 LEA R10, P0, R6.reuse, c[0x0][0x160], 0x1 ;  /* 0x00005800060a9a11 */ /* 0x040fe200078008ff */
[----:B------:R2:W-:Y:S03]  /*2310*/  @!P3 LDGSTS.E.BYPASS.LTC128B.128 [R233+0x2000], [R16.64] ;  /* 0x0200000010e9bfae */ /* 0x0005e6000b901d52 */
[----:B------:R-:W-:Y:S01]  /*2320*/  @!P1 LEA.HI.X R11, R6, c[0x0][0x164], R0, 0x1, P0 ;  /* 0x00005900060b9a11 */ /* 0x000fe200000f0c00 */
[----:B------:R-:W-:Y:S01]  /*2330*/  IMAD R0, R3, c[0x0][0x198], RZ ;  /* 0x0000660003007a24 */ /* 0x000fe200078e02ff */
[----:B------:R-:W-:Y:S01]  /*2340*/  @!P6 IADD3 R8, P0, R30, 0x70, RZ ;  /* 0x000000701e08e810 */ /* 0x000fe20007f1e0ff */
[----:B------:R-:W-:Y:S01]  /*2350*/  IMAD.WIDE.U32 R6, R2, c[0x0][0x198], R28 ;  /* 0x0000660002067a25 */ /* 0x000fe200078e001c */
[----:B------:R2:W-:Y:S01]  /*2360*/  @!P3 LDGSTS.E.BYPASS.LTC128B.128 [R233+0x6000], [R16.64+0x80] ;  /* 0x0600008010e9bfae */ /* 0x0005e2000b901d52 */
[----:B------:R-:W-:-:S02]  /*2370*/  ISETP.GE.AND P3, PT, R25, UR6, PT ;  /* 0x0000000619007c0c */ /* 0x000fc4000bf66270 */
[----:B------:R-:W-:Y:S01]  /*2380*/  IMAD R9, R2, c[0x0][0x19c], R0 ;  /* 0x0000670002097a24 */ /* 0x000fe200078e0200 */
[----:B------:R4:W-:Y:S01]  /*2390*/  @!P2 LDGSTS.E.BYPASS.LTC128B.128 [R233+0x2800], [R12.64] ;  /* 0x028000000ce9afae */ /* 0x0009e2000b901d52 */
[----:B------:R-:W-:Y:S01]  /*23a0*/  @!P6 IMAD.X R0, RZ, RZ, R31, P0 ;  /* 0x000000ffff00e224 */ /* 0x000fe200000e061f */
[----:B------:R-:W-:Y:S01]  /*23b0*/  IADD3 R6, P0, R6, UR22, RZ ;  /* 0x0000001606067c10 */ /* 0x000fe2000ff1e0ff */
[----:B------:R-:W-:Y:S01]  /*23c0*/  USHF.L.U32 UR22, UR4, 0x6, URZ ;  /* 0x0000000604167899 */ /* 0x000fe2000800063f */
[----:B------:R4:W-:Y:S01]  /*23d0*/  @!P2 LDGSTS.E.BYPASS.LTC128B.128 [R233+0x6800], [R12.64+0x80] ;  /* 0x068000800ce9afae */ /* 0x0009e2000b901d52 */
[----:B------:R-:W-:Y:S01]  /*23e0*/  @!P6 IMAD R20, R0, c[0x0][0x190], RZ ;  /* 0x000064000014ea24 */ /* 0x000fe200078e02ff */
[----:B------:R-:W-:Y:S01]  /*23f0*/  IADD3.X R7, R7, UR7, R9, P0, !PT ;  /* 0x0000000707077c10 */ /* 0x000fe200087fe409 */
[----:B------:R-:W-:Y:S01]  /*2400*/  IMAD R0, R22, c[0x0][0x1b0], RZ ;  /* 0x00006c0016007a24 */ /* 0x000fe200078e02ff */
[----:B------:R-:W-:Y:S01]  /*2410*/  ISETP.GE.AND P0, PT, R24, UR6, PT ;  /* 0x0000000618007c0c */ /* 0x000fe2000bf06270 */
[----:B------:R-:W-:Y:S01]  /*2420*/  UIMAD UR7, UR20, UR15, URZ ;  /* 0x0000000f140772a4 */ /* 0x000fe2000f8e023f */
[----:B------:R-:W-:Y:S01]  /*2430*/  IMAD.U32 R163, RZ, RZ, UR22 ;  /* 0x00000016ffa37e24 */ /* 0x000fe2000f8e00ff */
[----:B------:R-:W-:Y:S01]  /*2440*/  ISETP.GE.AND P2, PT, R2, UR6, PT ;  /* 0x0000000602007c0c */ /* 0x000fe2000bf46270 */
[C---:B------:R-:W-:Y:S01]  /*2450*/  IMAD R0, R21.reuse, c[0x0][0x1b4], R0 ;  /* 0x00006d0015007a24 */ /* 0x040fe200078e0200 */
[----:B------:R-:W-:Y:S01]  /*2460*/  UIMAD UR7, UR17, UR22, UR7 ;  /* 0x00000016110772a4 */ /* 0x000fe2000f8e0207 */
[----:B------:R-:W-:Y:S01]  /*2470*/  IMAD.WIDE.U32 R30, R21, c[0x0][0x1b0], R6 ;  /* 0x00006c00151e7a25 */ /* 0x000fe200078e0006 */
[----:B------:R5:W-:Y:S03]  /*2480*/  @!P1 LDGSTS.E.BYPASS.LTC128B.128 [R233+0x3000], [R10.64] ;  /* 0x030000000ae99fae */ /* 0x000be6000b901d52 */
[----:B------:R-:W-:Y:S01]  /*2490*/  IMAD.IADD R165, R31, 0x1, R0 ;  /* 0x000000011fa57824 */ /* 0x000fe200078e0200 */
[----:B------:R5:W-:Y:S01]  /*24a0*/  @!P1 LDGSTS.E.BYPASS.LTC128B.128 [R233+0x7000], [R10.64+0x80] ;  /* 0x070000800ae99fae */ /* 0x000be2000b901d52 */
[----:B------:R-:W-:Y:S01]  /*24b0*/  IMAD.MOV.U32 R164, RZ, RZ, R30 ;  /* 0x000000ffffa47224 */ /* 0x000fe200078e001e */
[----:B------:R-:W-:Y:S01]  /*24c0*/  ISETP.GE.AND P1, PT, R25, UR6, PT ;  /* 0x0000000619007c0c */ /* 0x000fe2000bf26270 */
[C---:B------:R-:W-:Y:S01]  /*24d0*/  @!P6 IMAD R20, R8.reuse, c[0x0][0x194], R20 ;  /* 0x000065000814ea24 */ /* 0x040fe200078e0214 */
[----:B------:R-:W-:Y:S01]  /*24e0*/  STL.64 [R1+0x60], R30 ;  /* 0x0000601e01007387 */ /* 0x000fe20000100a00 */
[----:B------:R-:W-:-:S03]  /*24f0*/  @!P6 IMAD.WIDE.U32 R8, R8, c[0x0][0x190], R4 ;  /* 0x000064000808ea25 */ /* 0x000fc600078e0004 */
[----:B------:R-:W-:Y:S01]  /*2500*/  STL.64 [R1+0x58], R164 ;  /* 0x000058a401007387 */ /* 0x000fe20000100a00 */
[----:B------:R-:W-:Y:S01]  /*2510*/  IMAD.U32 R0, RZ, RZ, UR4 ;  /* 0x00000004ff007e24 */ /* 0x000fe2000f8e00ff */
[----:B------:R-:W-:Y:S01]  /*2520*/  @!P6 LEA R6, P4, R8, c[0x0][0x160], 0x1 ;  /* 0x000058000806ea11 */ /* 0x000fe200078808ff */
[----:B------:R-:W-:-:S04]  /*2530*/  IMAD.WIDE.U32 R4, R163, UR15, R164 ;  /* 0x0000000fa3047c25 */ /* 0x000fc8000f8e00a4 */
[----:B-1----:R-:W-:Y:S01]  /*2540*/  IMAD.U32 R15, RZ, RZ, UR4 ;  /* 0x00000004ff0f7e24 */ /* 0x002fe2000f8e00ff */
[----:B------:R-:W-:Y:S01]  /*2550*/  @!P0 LEA R0, P5, R0, R4, 0x4 ;  /* 0x0000000400008211 */ /* 0x000fe200078a20ff */
[----:B------:R-:W-:Y:S01]  /*2560*/  IMAD.U32 R14, RZ, RZ, UR5 ;  /* 0x00000005ff0e7e24 */ /* 0x000fe2000f8e00ff */
[----:B------:R-:W-:Y:S01]  /*2570*/  IADD3 R5, R5, UR7, RZ ;  /* 0x0000000705057c10 */ /* 0x000fe2000fffe0ff */
[----:B------:R-:W-:Y:S01]  /*2580*/  @!P6 IMAD.IADD R7, R9, 0x1, R20 ;  /* 0x000000010907e824 */ /* 0x000fe200078e0214 */
[----:B------:R-:W-:Y:S02]  /*2590*/  USHF.L.U32 UR7, UR5, 0x5, URZ ;  /* 0x0000000505077899 */ /* 0x000fe4000800063f */
[----:B------:R-:W-:Y:S02]  /*25a0*/  @!P0 LEA.HI.X R9, R15, R5, R14, 0x4, P5 ;  /* 0x000000050f098211 */ /* 0x000fe400028f240e */
[----:B------:R-:W-:Y:S02]  /*25b0*/  @!P6 LEA.HI.X R7, R8, c[0x0][0x164], R7, 0x1, P4 ;  /* 0x000059000807ea11 */ /* 0x000fe400020f0c07 */
[----:B------:R-:W-:-:S02]  /*25c0*/  @!P0 LEA R8, P5, R0, c[0x0][0x168], 0x1 ;  /* 0x00005a0000088a11 */ /* 0x000fc400078a08ff */
[----:B-----5:R-:W-:Y:S01]  /*25d0*/  LEA.HI R11, R26, R144, RZ, 0x4 ;  /* 0x000000901a0b7211 */ /* 0x020fe200078f20ff */
[----:B------:R1:W-:Y:S01]  /*25e0*/  @!P6 LDGSTS.E.BYPASS.LTC128B.128 [R233+0x3800], [R6.64] ;  /* 0x0380000006e9efae */ /* 0x0003e2000b901d52 */
[----:B------:R-:W-:Y:S02]  /*25f0*/  @!P0 LEA.HI.X R9, R0, c[0x0][0x16c], R9, 0x1, P5 ;  /* 0x00005b0000098a11 */ /* 0x000fe400028f0c09 */
[C---:B------:R-:W-:Y:S01]  /*2600*/  LOP3.LUT R0, R11.reuse, 0xfffffff0, RZ, 0xc0, !PT ;  /* 0xfffffff00b007812 */ /* 0x040fe200078ec0ff */
[----:B------:R1:W-:Y:S01]  /*2610*/  @!P6 LDGSTS.E.BYPASS.LTC128B.128 [R233+0x7800], [R6.64+0x80] ;  /* 0x0780008006e9efae */ /* 0x0003e2000b901d52 */
[----:B------:R-:W-:Y:S02]  /*2620*/  SHF.R.S32.HI R10, RZ, 0x4, R11 ;  /* 0x00000004ff0a7819 */ /* 0x000fe4000001140b */
[----:B------:R-:W-:Y:S01]  /*2630*/  ISETP.GE.AND P4, PT, R24, UR6, PT ;  /* 0x0000000618007c0c */ /* 0x000fe2000bf86270 */
[----:B------:R-:W-:Y:S01]  /*2640*/  IMAD.IADD R0, R144, 0x1, -R0 ;  /* 0x0000000190007824 */ /* 0x000fe200078e0a00 */
[----:B------:R-:W-:-:S04]  /*2650*/  LEA.HI R11, R11, R10, RZ, 0x1 ;  /* 0x0000000a0b0b7211 */ /* 0x000fc800078f08ff */
[----:B----4-:R-:W-:-:S04]  /*2660*/  SHF.R.S32.HI R12, RZ, 0x1f, R0 ;  /* 0x0000001fff0c7819 */ /* 0x010fc80000011400 */
[----:B--2---:R-:W-:Y:S01]  /*2670*/  LEA.HI R16, R12, R0, RZ, 0x3 ;  /* 0x000000000c107211 */ /* 0x004fe200078f18ff */
[----:B------:R-:W-:Y:S01]  /*2680*/  IMAD.U32 R12, RZ, RZ, UR7 ;  /* 0x00000007ff0c7e24 */ /* 0x000fe2000f8e00ff */
[----:B-1----:R-:W-:-:S04]  /*2690*/  @!P2 LEA R6, P5, R4, c[0x0][0x168], 0x1 ;  /* 0x00005a000406aa11 */ /* 0x002fc800078a08ff */
[----:B------:R-:W-:Y:S02]  /*26a0*/  @!P2 LEA.HI.X R7, R4, c[0x0][0x16c], R5, 0x1, P5 ;  /* 0x00005b000407aa11 */ /* 0x000fe400028f0c05 */
[----:B------:R-:W-:-:S03]  /*26b0*/  ISETP.GE.AND P5, PT, R23, UR6, PT ;  /* 0x0000000617007c0c */ /* 0x000fc6000bfa6270 */
[----:B------:R1:W-:Y:S04]  /*26c0*/  @!P2 LDGSTS.E.BYPASS.LTC128B.128 [R233+0x8000], [R6.64] ;  /* 0x0800000006e9afae */ /* 0x0003e8000b901d52 */
[----:B------:R1:W-:Y:S01]  /*26d0*/  @!P2 LDGSTS.E.BYPASS.LTC128B.128 [R233+0xa000], [R6.64+0x80] ;  /* 0x0a00008006e9afae */ /* 0x0003e2000b901d52 */
[----:B------:R-:W-:-:S03]  /*26e0*/  ISETP.GE.AND P2, PT, R23, UR6, PT ;  /* 0x0000000617007c0c */ /* 0x000fc6000bf46270 */
[----:B------:R2:W-:Y:S02]  /*26f0*/  @!P0 LDGSTS.E.BYPASS.LTC128B.128 [R233+0x8800], [R8.64] ;  /* 0x0880000008e98fae */ /* 0x0005e4000b901d52 */
[----:B------:R-:W-:Y:S02]  /*2700*/  VOTEU.ALL UP0, P5 ;  /* 0x00000000003f7886 */ /* 0x000fe40002800000 */
[----:B------:R2:W-:Y:S01]  /*2710*/  @!P0 LDGSTS.E.BYPASS.LTC128B.128 [R233+0xa800], [R8.64+0x80] ;  /* 0x0a80008008e98fae */ /* 0x0005e2000b901d52 */
[----:B------:R-:W-:Y:S01]  /*2720*/  ISETP.GE.AND P0, PT, R2, UR6, PT ;  /* 0x0000000602007c0c */ /* 0x000fe2000bf06270 */
[----:B------:R-:W-:Y:S02]  /*2730*/  ULDC.64 UR6, c[0x0][0x1a0] ;  /* 0x0000680000067ab9 */ /* 0x000fe40000000a00 */
[----:B------:R-:W-:Y:S02]  /*2740*/  @!UP0 UIMAD UR23, UR5, 0x30, URZ ;  /* 0x00000030051788a4 */ /* 0x000fe4000f8e023f */
[----:B------:R-:W-:-:S02]  /*2750*/  USHF.L.U64.HI UR12, UR6, UR12, UR7 ;  /* 0x0000000c060c7299 */ /* 0x000fc40008010207 */
[----:B------:R-:W-:Y:S02]  /*2760*/  UISETP.GT.AND UP0, UPT, UR15, UR9, UPT ;  /* 0x000000090f00728c */ /* 0x000fe4000bf04270 */
[----:B------:R-:W-:Y:S01]  /*2770*/  UIMAD UR7, UR12, UR15, URZ ;  /* 0x0000000f0c0772a4 */ /* 0x000fe2000f8e023f */
[----:B-1----:R-:W-:Y:S02]  /*2780*/  LOP3.LUT R7, R16, 0xfffffff8, RZ, 0xc0, !PT ;  /* 0xfffffff810077812 */ /* 0x002fe400078ec0ff */
[----:B------:R-:W-:Y:S02]  /*2790*/  LOP3.LUT R6, R11, 0xfffffffe, RZ, 0xc0, !PT ;  /* 0xfffffffe0b067812 */ /* 0x000fe400078ec0ff */
[----:B------:R-:W-:Y:S01]  /*27a0*/  @!P3 IADD3 R11, P6, R4, UR26, RZ ;  /* 0x0000001a040bbc10 */ /* 0x000fe2000ffde0ff */
[----:B------:R-:W-:Y:S02]  /*27b0*/  IMAD.IADD R17, R0, 0x1, -R7 ;  /* 0x0000000100117824 */ /* 0x000fe400078e0a07 */
[----:B------:R-:W-:Y:S01]  /*27c0*/  IMAD R0, R3, c[0x0][0x1a0], RZ ;  /* 0x0000680003007a24 */ /* 0x000fe200078e02ff */
[----:B------:R-:W-:Y:S01]  /*27d0*/  @!P3 IADD3.X R12, R5, UR27, R12, P6, !PT ;  /* 0x0000001b050cbc10 */ /* 0x000fe2000b7fe40c */
[----:B--2---:R-:W-:Y:S01]  /*27e0*/  IMAD.SHL.U32 R9, R32, 0x40, RZ ;  /* 0x0000004020097824 */ /* 0x004fe200078e00ff */
[----:B------:R-:W-:Y:S01]  /*27f0*/  @!P3 LEA R8, P6, R11, c[0x0][0x168], 0x1 ;  /* 0x00005a000b08ba11 */ /* 0x000fe200078c08ff */
[----:B------:R-:W-:-:S02]  /*2800*/  IMAD.IADD R15, R10, 0x1, -R6 ;  /* 0x000000010a0f7824 */ /* 0x000fc400078e0a06 */
[----:B------:R-:W-:Y:S02]  /*2810*/  IMAD.U32 R3, RZ, RZ, UR4 ;  /* 0x00000004ff037e24 */ /* 0x000fe4000f8e00ff */
[C---:B------:R-:W-:Y:S01]  /*2820*/  IMAD R13, R2.reuse, c[0x0][0x1a4], R0 ;  /* 0x00006900020d7a24 */ /* 0x040fe200078e0200 */
[----:B------:R-:W-:Y:S01]  /*2830*/  LOP3.LUT R0, R9, 0x1c0, RZ, 0xc0, !PT ;  /* 0x000001c009007812 */ /* 0x000fe200078ec0ff */
[C---:B------:R-:W-:Y:S01]  /*2840*/  IMAD.SHL.U32 R10, R2.reuse, 0x8, RZ ;  /* 0x00000008020a7824 */ /* 0x040fe200078e00ff */
[----:B------:R-:W-:Y:S01]  /*2850*/  @!P3 LEA.HI.X R9, R11, c[0x0][0x16c], R12, 0x1, P6 ;  /* 0x00005b000b09ba11 */ /* 0x000fe200030f0c0c */
[----:B------:R-:W-:-:S03]  /*2860*/  IMAD.WIDE.U32 R6, R2, c[0x0][0x1a0], R28 ;  /* 0x0000680002067a25 */ /* 0x000fc600078e001c */
[----:B------:R-:W-:Y:S01]  /*2870*/  LOP3.LUT R10, R0, 0x8, R10, 0xf8, !PT ;  /* 0x00000008000a7812 */ /* 0x000fe200078ef80a */
[----:B------:R-:W-:Y:S01]  /*2880*/  @!P5 IMAD.WIDE.U32 R2, R3, 0x30, R4 ;  /* 0x000000300302d825 */ /* 0x000fe200078e0004 */
[----:B------:R-:W-:Y:S01]  /*2890*/  SHF.R.U32.HI R5, RZ, 0x3, R0 ;  /* 0x00000003ff057819 */ /* 0x000fe20000011600 */
[----:B------:R1:W-:Y:S01]  /*28a0*/  @!P3 LDGSTS.E.BYPASS.LTC128B.128 [R233+0x9000], [R8.64] ;  /* 0x0900000008e9bfae */ /* 0x0003e2000b901d52 */
[----:B------:R-:W-:Y:S01]  /*28b0*/  IADD3 R4, P6, R6, UR24, RZ ;  /* 0x0000001806047c10 */ /* 0x000fe2000ffde0ff */
[----:B------:R-:W-:Y:S01]  /*28c0*/  IMAD R0, R22, c[0x0][0x1b8], RZ ;  /* 0x00006e0016007a24 */ /* 0x000fe200078e02ff */
[----:B------:R-:W-:Y:S01]  /*28d0*/  LOP3.LUT R11, R10, R5, RZ, 0x3c, !PT ;  /* 0x000000050a0b7212 */ /* 0x000fe200078e3cff */
[----:B------:R1:W-:Y:S01]  /*28e0*/  @!P3 LDGSTS.E.BYPASS.LTC128B.128 [R233+0xb000], [R8.64+0x80] ;  /* 0x0b00008008e9bfae */ /* 0x0003e2000b901d52 */
[----:B------:R-:W-:Y:S01]  /*28f0*/  IADD3.X R5, R7, UR21, R13, P6, !PT ;  /* 0x0000001507057c10 */ /* 0x000fe2000b7fe40d */
[----:B------:R-:W-:Y:S01]  /*2900*/  IMAD R10, R21, c[0x0][0x1bc], R0 ;  /* 0x00006f00150a7a24 */ /* 0x000fe200078e0200 */
[----:B------:R-:W-:Y:S01]  /*2910*/  @!P5 IADD3 R0, R3, UR23, RZ ;  /* 0x000000170300dc10 */ /* 0x000fe2000fffe0ff */
[----:B------:R-:W-:Y:S01]  /*2920*/  USHF.L.U32 UR21, UR6, 0x6, URZ ;  /* 0x0000000606157899 */ /* 0x000fe2000800063f */
[----:B------:R-:W-:Y:S01]  /*2930*/  @!P5 LEA R6, P6, R2, c[0x0][0x168], 0x1 ;  /* 0x00005a000206da11 */ /* 0x000fe200078c08ff */
[----:B------:R-:W-:Y:S01]  /*2940*/  IMAD.WIDE.U32 R24, R21, c[0x0][0x1b8], R4 ;  /* 0x00006e0015187a25 */ /* 0x000fe200078e0004 */
[----:B------:R-:W-:-:S02]  /*2950*/  UIMAD.WIDE.U32 UR24, UR6, 0x20, URZ ;  /* 0x00000020061878a5 */ /* 0x000fc4000f8e003f */
[----:B------:R-:W-:Y:S01]  /*2960*/  @!P5 LEA.HI.X R7, R2, c[0x0][0x16c], R0, 0x1, P6 ;  /* 0x00005b000207da11 */ /* 0x000fe200030f0c00 */
[----:B------:R-:W-:Y:S01]  /*2970*/  IMAD.U32 R2, RZ, RZ, UR15 ;  /* 0x0000000fff027e24 */ /* 0x000fe2000f8e00ff */
[----:B------:R-:W-:Y:S01]  /*2980*/  UIMAD UR7, UR17, UR21, UR7 ;  /* 0x00000015110772a4 */ /* 0x000fe2000f8e0207 */
[----:B---3--:R-:W-:Y:S01]  /*2990*/  IMAD.IADD R19, R25, 0x1, R10 ;  /* 0x0000000119137824 */ /* 0x008fe200078e020a */
[----:B------:R-:W-:Y:S01]  /*29a0*/  STL.64 [R1+0x78], R24 ;  /* 0x0000781801007387 */ /* 0x000fe20000100a00 */
[----:B------:R-:W-:Y:S01]  /*29b0*/  IMAD.MOV.U32 R18, RZ, RZ, R24 ;  /* 0x000000ffff127224 */ /* 0x000fe200078e0018 */
[----:B------:R-:W-:Y:S01]  /*29c0*/  UIADD3 UR23, UR14, 0x1, -UR16 ;  /* 0x000000010e177890 */ /* 0x000fe2000fffe810 */
[----:B------:R-:W-:Y:S01]  /*29d0*/  IMAD.U32 R4, RZ, RZ, UR6 ;  /* 0x00000006ff047e24 */ /* 0x000fe2000f8e00ff */
[----:B------:R2:W-:Y:S01]  /*29e0*/  @!P5 LDGSTS.E.BYPASS.LTC128B.128 [R233+0x9800], [R6.64] ;  /* 0x0980000006e9dfae */ /* 0x0005e2000b901d52 */
[----:B------:R-:W-:Y:S01]  /*29f0*/  IMAD.WIDE.U32 R2, R2, UR21, R18 ;  /* 0x0000001502027c25 */ /* 0x000fe2000f8e0012 */
[----:B------:R-:W-:-:S02]  /*2a00*/  ULDC UR17, c[0x0][0x2e4] ;  /* 0x0000b90000117ab9 */ /* 0x000fc40000000800 */
[----:B------:R2:W-:Y:S01]  /*2a10*/  @!P5 LDGSTS.E.BYPASS.LTC128B.128 [R233+0xb800], [R6.64+0x80] ;  /* 0x0b80008006e9dfae */ /* 0x0005e2000b901d52 */
[----:B------:R-:W-:Y:S01]  /*2a20*/  IMAD.SHL.U32 R10, R15, 0x8, RZ ;  /* 0x000000080f0a7824 */ /* 0x000fe200078e00ff */
[----:B------:R-:W-:Y:S01]  /*2a30*/  IADD3 R3, R3, UR7, RZ ;  /* 0x0000000703037c10 */ /* 0x000fe2000fffe0ff */
[----:B------:R-:W-:Y:S01]  /*2a40*/  IMAD R0, R15, 0x200, R11 ;  /* 0x000002000f007824 */ /* 0x000fe200078e020b */
[----:B------:R-:W0:Y:S01]  /*2a50*/  LDGDEPBAR ;  /* 0x00000000000079af */ /* 0x000e220000000000 */
[C---:B------:R-:W-:Y:S01]  /*2a60*/  @!P1 IADD3 R14, P3, R2.reuse, UR24, RZ ;  /* 0x00000018020e9c10 */ /* 0x040fe2000ff7e0ff */
[----:B------:R-:W-:Y:S01]  /*2a70*/  ULDC UR7, c[0x0][0x2e8] ;  /* 0x0000ba0000077ab9 */ /* 0x000fe20000000800 */
[----:B-1----:R-:W-:Y:S01]  /*2a80*/  @!P0 LEA R8, P6, R2, c[0x0][0x170], 0x1 ;  /* 0x00005c0002088a11 */ /* 0x002fe200078c08ff */
[----:B------:R-:W-:Y:S01]  /*2a90*/  @!P2 IMAD.WIDE.U32 R4, R4, 0x30, R2 ;  /* 0x000000300404a825 */ /* 0x000fe200078e0002 */
[----:B------:R1:W-:Y:S01]  /*2aa0*/  STL.64 [R1+0x70], R18 ;  /* 0x0000701201007387 */ /* 0x0003e20000100a00 */
[----:B------:R-:W-:Y:S01]  /*2ab0*/  UIADD3 UR17, UR14, -UR17, -UR16 ;  /* 0x800000110e117290 */ /* 0x000fe2000fffe810 */
[----:B------:R-:W-:Y:S01]  /*2ac0*/  @!P0 LEA.HI.X R9, R2, c[0x0][0x174], R3, 0x1, P6 ;  /* 0x00005d0002098a11 */ /* 0x000fe200030f0c03 */
[----:B------:R-:W-:Y:S01]  /*2ad0*/  IMAD.SHL.U32 R212, R0, 0x2, RZ ;  /* 0x0000000200d47824 */ /* 0x000fe200078e00ff */
[----:B------:R-:W-:-:S04]  /*2ae0*/  UIADD3 UR7, UR23, UR7, URZ ;  /* 0x0000000717077290 */ /* 0x000fc8000fffe03f */
[C---:B------:R-:W-:Y:S02]  /*2af0*/  IADD3 R0, R212.reuse, 0x8000, RZ ;  /* 0x00008000d4007810 */ /* 0x040fe40007ffe0ff */
[----:B------:R-:W-:Y:S01]  /*2b00*/  IADD3 R223, R212, 0x8020, RZ ;  /* 0x00008020d4df7810 */ /* 0x000fe20007ffe0ff */
[----:B--2---:R-:W-:Y:S01]  /*2b10*/  IMAD.U32 R7, RZ, RZ, UR6 ;  /* 0x00000006ff077e24 */ /* 0x004fe2000f8e00ff */
[----:B------:R-:W-:-:S04]  /*2b20*/  DEPBAR.LE SB0, 0x0 ;  /* 0x000080000000791a */ /* 0x000fc80000000000 */
[----:B------:R-:W-:Y:S01]  /*2b30*/  BAR.SYNC.DEFER_BLOCKING 0x0 ;  /* 0x0000000000007b1d */ /* 0x000fe20000010000 */
[----:B------:R-:W-:Y:S01]  /*2b40*/  @!P4 LEA R7, P5, R7, R2, 0x4 ;  /* 0x000000020707c211 */ /* 0x000fe200078a20ff */
[----:B------:R-:W-:Y:S02]  /*2b50*/  IMAD.SHL.U32 R2, R17, 0x40, RZ ;  /* 0x0000004011027824 */ /* 0x000fe400078e00ff */
[----:B-1----:R-:W-:Y:S02]  /*2b60*/  IMAD.MOV.U32 R18, RZ, RZ, c[0x0][0x1a4] ;  /* 0x00006900ff127624 */ /* 0x002fe400078e00ff */
[----:B------:R-:W-:Y:S01]  /*2b70*/  IMAD.U32 R6, RZ, RZ, UR6 ;  /* 0x00000006ff067e24 */ /* 0x000fe2000f8e00ff */
[----:B------:R-:W-:Y:S01]  /*2b80*/  LOP3.LUT R2, R2, 0x1c0, RZ, 0xc0, !PT ;  /* 0x000001c002027812 */ /* 0x000fe200078ec0ff */
[C---:B------:R-:W-:Y:S02]  /*2b90*/  IMAD.SHL.U32 R13, R18.reuse, 0x20, RZ ;  /* 0x00000020120d7824 */ /* 0x040fe400078e00ff */
[----:B------:R-:W-:Y:S01]  /*2ba0*/  @!P2 IMAD R11, R18, 0x30, RZ ;  /* 0x00000030120ba824 */ /* 0x000fe200078e02ff */
[----:B------:R-:W-:-:S02]  /*2bb0*/  LOP3.LUT R12, R2, 0x8, R10, 0xf8, !PT ;  /* 0x00000008020c7812 */ /* 0x000fc400078ef80a */
[----:B------:R-:W-:Y:S01]  /*2bc0*/  SHF.R.U32.HI R10, RZ, 0x3, R2 ;  /* 0x00000003ff0a7819 */ /* 0x000fe20000011602 */
[----:B------:R-:W-:Y:S01]  /*2bd0*/  @!P2 IMAD.IADD R5, R5, 0x1, R11 ;  /* 0x000000010505a824 */ /* 0x000fe200078e020b */
[----:B------:R-:W-:Y:S02]  /*2be0*/  @!P4 LEA.HI.X R6, R6, R3, R18, 0x4, P5 ;  /* 0x000000030606c211 */ /* 0x000fe400028f2412 */
[----:B------:R-:W-:Y:S01]  /*2bf0*/  LOP3.LUT R141, R12, R10, RZ, 0x3c, !PT ;  /* 0x0000000a0c8d7212 */ /* 0x000fe200078e3cff */
[----:B------:R-:W-:Y:S01]  /*2c00*/  IMAD.SHL.U32 R12, R16, 0x40, RZ ;  /* 0x00000040100c7824 */ /* 0x000fe200078e00ff */
[----:B------:R-:W-:Y:S02]  /*2c10*/  @!P4 LEA R2, P5, R7, c[0x0][0x170], 0x1 ;  /* 0x00005c000702ca11 */ /* 0x000fe400078a08ff */
[----:B------:R-:W-:Y:S02]  /*2c20*/  @!P1 IADD3.X R13, R3, UR25, R13, P3, !PT ;  /* 0x00000019030d9c10 */ /* 0x000fe40009ffe40d */
[----:B------:R-:W-:Y:S01]  /*2c30*/  @!P2 LEA R10, P3, R4, c[0x0][0x170], 0x1 ;  /* 0x00005c00040aaa11 */ /* 0x000fe200078608ff */
[----:B------:R-:W-:Y:S01]  /*2c40*/  @P0 STS.128 [R233+0xc000], RZ ;  /* 0x00c000ffe9000388 */ /* 0x000fe20000000c00 */
[----:B------:R-:W-:-:S02]  /*2c50*/  LOP3.LUT R140, R12, 0xfffffe00, RZ, 0xc0, !PT ;  /* 0xfffffe000c8c7812 */ /* 0x000fc400078ec0ff */
[----:B------:R-:W-:Y:S01]  /*2c60*/  @!P4 LEA.HI.X R3, R7, c[0x0][0x174], R6, 0x1, P5 ;  /* 0x00005d000703ca11 */ /* 0x000fe200028f0c06 */
[----:B------:R-:W-:Y:S01]  /*2c70*/  @P0 STS.128 [R233+0xe000], RZ ;  /* 0x00e000ffe9000388 */ /* 0x000fe20000000c00 */
[----:B------:R-:W-:Y:S02]  /*2c80*/  @!P1 LEA R6, P5, R14, c[0x0][0x170], 0x1 ;  /* 0x00005c000e069a11 */ /* 0x000fe400078a08ff */
[----:B------:R-:W-:Y:S01]  /*2c90*/  @!P2 LEA.HI.X R11, R4, c[0x0][0x174], R5, 0x1, P3 ;  /* 0x00005d00040baa11 */ /* 0x000fe200018f0c05 */
[----:B------:R-:W-:Y:S01]  /*2ca0*/  @!PT LDS RZ, [RZ] ;  /* 0x00000000fffff984 */ /* 0x000fe20000000800 */
[----:B------:R-:W-:Y:S01]  /*2cb0*/  @!PT LDS RZ, [RZ] ;  /* 0x00000000fffff984 */ /* 0x000fe20000000800 */
[----:B------:R-:W-:Y:S01]  /*2cc0*/  @!PT LDS RZ, [RZ] ;  /* 0x00000000fffff984 */ /* 0x000fe20000000800 */
[----:B------:R1:W-:Y:S01]  /*2cd0*/  @!P0 LDGSTS.E.BYPASS.LTC128B.128 [R233+0xc000], [R8.64] ;  /* 0x0c00000008e98fae */ /* 0x0003e2000b901d52 */
[----:B------:R-:W-:Y:S01]  /*2ce0*/  IMAD R4, R142, 0x400, R140 ;  /* 0x000004008e047824 */ /* 0x000fe200078e028c */
[----:B------:R-:W-:Y:S02]  /*2cf0*/  @!P1 LEA.HI.X R7, R14, c[0x0][0x174], R13, 0x1, P5 ;  /* 0x00005d000e079a11 */ /* 0x000fe400028f0c0d */
        /* <DEDUP_REMOVED lines=25> */
[----:B------:R-:W-:Y:S01]  /*2e90*/  R2P PR, R17, 0x6 ;  /* 0x0000000611007804 */ /* 0x000fe20000000000 */
[----:B------:R-:W-:Y:S02]  /*2ea0*/  IMAD.MOV.U32 R2, RZ, RZ, 0x20 ;  /* 0x00000020ff027424 */ /* 0x000fe400078e00ff */
[----:B------:R-:W-:Y:S02]  /*2eb0*/  LDSM.16.M88.4 R28, [R212+0x8000] ;  /* 0x00800000d41c783b */ /* 0x000fe40000000200 */
[----:B------:R-:W-:-:S02]  /*2ec0*/  SEL R3, R3, 0xfffffff0, !P1 ;  /* 0xfffffff003037807 */ /* 0x000fc40004800000 */
[----:B------:R-:W-:Y:S01]  /*2ed0*/  LDSM.16.M88.4 R24, [R212+0x8800] ;  /* 0x00880000d418783b */ /* 0x000fe20000000200 */
[----:B------:R-:W-:Y:S02]  /*2ee0*/  SEL R2, R2, 0xffffffe0, !P2 ;  /* 0xffffffe002027807 */ /* 0x000fe40005000000 */
[----:B------:R-:W-:Y:S01]  /*2ef0*/  R2P PR, R32, 0x6 ;  /* 0x0000000620007804 */ /* 0x000fe20000000000 */
[----:B---3--:R-:W2:Y:S01]  /*2f00*/  LDSM.16.M88.4 R4, [R219+0x2000] ;  /* 0x00200000db04783b */ /* 0x008ea20000000200 */
[--C-:B------:R-:W-:Y:S02]  /*2f10*/  IMAD R220, R3, 0x2, R219.reuse ;  /* 0x0000000203dc7824 */ /* 0x100fe400078e02db */
[C---:B------:R-:W-:Y:S01]  /*2f20*/  IMAD R222, R2.reuse, 0x2, R219 ;  /* 0x0000000202de7824 */ /* 0x040fe200078e02db */
[----:B------:R-:W-:Y:S01]  /*2f30*/  LDSM.16.M88.4 R20, [R212+0x9000] ;  /* 0x00900000d414783b */ /* 0x000fe20000000200 */
[----:B------:R-:W-:-:S03]  /*2f40*/  IMAD R221, R2, 0x2, R220 ;  /* 0x0000000202dd7824 */ /* 0x000fc600078e02dc */
[----:B------:R-:W-:Y:S04]  /*2f50*/  LDSM.16.M88.4 R16, [R212+0x9800] ;  /* 0x00980000d410783b */ /* 0x000fe80000000200 */
[----:B------:R-:W-:Y:S01]  /*2f60*/  @P1 IADD3 R223, R0, -0x20, RZ ;  /* 0xffffffe000df1810 */ /* 0x000fe20007ffe0ff */
[----:B------:R-:W-:Y:S01]  /*2f70*/  LDSM.16.M88.4 R12, [R220+0x2000] ;  /* 0x00200000dc0c783b */ /* 0x000fe20000000200 */
[----:B------:R-:W-:Y:S02]  /*2f80*/  IMAD.MOV.U32 R0, RZ, RZ, 0x40 ;  /* 0x00000040ff007424 */ /* 0x000fe400078e00ff */
[C---:B------:R-:W-:Y:S01]  /*2f90*/  IADD3 R230, R223.reuse, 0x800, RZ ;  /* 0x00000800dfe67810 */ /* 0x040fe20007ffe0ff */
[----:B-1----:R-:W1:Y:S01]  /*2fa0*/  LDSM.16.M88.4 R8, [R219] ;  /* 0x00000000db08783b */ /* 0x002e620000000200 */
[----:B------:R-:W-:-:S02]  /*2fb0*/  IADD3 R229, R223, 0x1000, RZ ;  /* 0x00001000dfe57810 */ /* 0x000fc40007ffe0ff */
[----:B------:R-:W-:Y:S01]  /*2fc0*/  SEL R0, R0, 0xffffffc0, !P2 ;  /* 0xffffffc000007807 */ /* 0x000fe20005000000 */
[----:B------:R-:W3:Y:S01]  /*2fd0*/  LDSM.16.M88.4 R44, [R223+0x1800] ;  /* 0x00180000df2c783b */ /* 0x000ee20000000200 */
[C---:B------:R-:W-:Y:S02]  /*2fe0*/  IADD3 R228, R223.reuse, 0x1800, RZ ;  /* 0x00001800dfe47810 */ /* 0x040fe40007ffe0ff */
[C---:B------:R-:W-:Y:S01]  /*2ff0*/  IADD3 R227, R223.reuse, 0x2000, RZ ;  /* 0x00002000dfe37810 */ /* 0x040fe20007ffe0ff */
[----:B------:R-:W4:Y:S01]  /*3000*/  LDSM.16.M88.4 R56, [R223] ;  /* 0x00000000df38783b */ /* 0x000f220000000200 */
[----:B------:R-:W-:Y:S01]  /*3010*/  IMAD.IADD R218, R212, 0x1, R0 ;  /* 0x00000001d4da7824 */ /* 0x000fe200078e0200 */
[C---:B------:R-:W-:Y:S01]  /*3020*/  IADD3 R226, R223.reuse, 0x2800, RZ ;  /* 0x00002800dfe27810 */ /* 0x040fe20007ffe0ff */
[----:B------:R-:W-:Y:S01]  /*3030*/  IMAD.IADD R217, R0, 0x1, R223 ;  /* 0x0000000100d97824 */ /* 0x000fe200078e02df */
[----:B------:R-:W5:Y:S01]  /*3040*/  LDSM.16.M88.4 R52, [R223+0x800] ;  /* 0x00080000df34783b */ /* 0x000f620000000200 */
[----:B------:R-:W-:-:S02]  /*3050*/  IADD3 R225, R223, 0x3000, RZ ;  /* 0x00003000dfe17810 */ /* 0x000fc40007ffe0ff */
[----:B------:R-:W-:Y:S01]  /*3060*/  IADD3 R224, R223, 0x3800, RZ ;  /* 0x00003800dfe07810 */ /* 0x000fe20007ffe0ff */
[----:B------:R-:W3:Y:S04]  /*3070*/  LDSM.16.M88.4 R48, [R223+0x1000] ;  /* 0x00100000df30783b */ /* 0x000ee80000000200 */
[----:B------:R-:W0:Y:S01]  /*3080*/  LDGDEPBAR ;  /* 0x00000000000079af */ /* 0x000e220000000000 */
[C---:B--2---:R-:W-:Y:S08]  /*3090*/  HMMA.16816.F32 R36, R4.reuse, R28, RZ ;  /* 0x0000001c0424723c */ /* 0x044ff000000018ff */
[C---:B------:R-:W-:Y:S08]  /*30a0*/  HMMA.16816.F32 R60, R4.reuse, R30, RZ ;  /* 0x0000001e043c723c */ /* 0x040ff000000018ff */
[----:B------:R-:W-:Y:S08]  /*30b0*/  HMMA.16816.F32 R32, R4, R24, RZ ;  /* 0x000000180420723c */ /* 0x000ff000000018ff */
[C---:B-1----:R-:W-:Y:S08]  /*30c0*/  HMMA.16816.F32 R104, R8.reuse, R28, RZ ;  /* 0x0000001c0868723c */ /* 0x042ff000000018ff */
[----:B------:R-:W-:Y:S08]  /*30d0*/  HMMA.16816.F32 R88, R8, R30, RZ ;  /* 0x0000001e0858723c */ /* 0x000ff000000018ff */
[C---:B------:R-:W-:Y:S08]  /*30e0*/  HMMA.16816.F32 R28, R4.reuse, R20, RZ ;  /* 0x00000014041c723c */ /* 0x040ff000000018ff */
[C---:B------:R-:W-:Y:S08]  /*30f0*/  HMMA.16816.F32 R40, R4.reuse, R16, RZ ;  /* 0x000000100428723c */ /* 0x040ff000000018ff */
        /* <DEDUP_REMOVED lines=9> */
[----:B------:R-:W-:Y:S07]  /*3190*/  LDSM.16.M88.4 R20, [R222] ;  /* 0x00000000de14783b */ /* 0x000fee0000000200 */
[C---:B------:R-:W-:Y:S08]  /*31a0*/  HMMA.16816.F32 R76, R8.reuse, R16, RZ ;  /* 0x00000010084c723c */ /* 0x040ff000000018ff */
[----:B------:R-:W-:Y:S01]  /*31b0*/  HMMA.16816.F32 R8, R8, R18, RZ ;  /* 0x000000120808723c */ /* 0x000fe200000018ff */
[----:B------:R-:W-:Y:S07]  /*31c0*/  LDSM.16.M88.4 R16, [R222+0x2000] ;  /* 0x00200000de10783b */ /* 0x000fee0000000200 */
[C---:B---3--:R-:W-:Y:S01]  /*31d0*/  HMMA.16816.F32 R108, R12.reuse, R44, R40 ;  /* 0x0000002c0c6c723c */ /* 0x048fe20000001828 */
[----:B------:R-:W2:Y:S07]  /*31e0*/  LDSM.16.M88.4 R40, [R218+0x8000] ;  /* 0x00800000da28783b */ /* 0x000eae0000000200 */
[C---:B----4-:R-:W-:Y:S01]  /*31f0*/  HMMA.16816.F32 R92, R12.reuse, R56, R36 ;  /* 0x000000380c5c723c */ /* 0x050fe20000001824 */
[----:B------:R-:W3:Y:S07]  /*3200*/  LDSM.16.M88.4 R36, [R218+0x8800] ;  /* 0x00880000da24783b */ /* 0x000eee0000000200 */
[C---:B-----5:R-:W-:Y:S01]  /*3210*/  HMMA.16816.F32 R120, R12.reuse, R52, R32 ;  /* 0x000000340c78723c */ /* 0x060fe20000001820 */
[----:B------:R-:W4:Y:S07]  /*3220*/  LDSM.16.M88.4 R32, [R218+0x9000] ;  /* 0x00900000da20783b */ /* 0x000f2e0000000200 */
[----:B------:R-:W-:Y:S08]  /*3230*/  HMMA.16816.F32 R116, R12, R48, R28 ;  /* 0x000000300c74723c */ /* 0x000ff0000000181c */
[C---:B-1----:R-:W-:Y:S08]  /*3240*/  HMMA.16816.F32 R28, R4.reuse, R56, R104 ;  /* 0x00000038041c723c */ /* 0x042ff00000001868 */
[----:B------:R-:W-:Y:S08]  /*3250*/  HMMA.16816.F32 R132, R4, R44, R76 ;  /* 0x0000002c0484723c */ /* 0x000ff0000000184c */
[C---:B------:R-:W-:Y:S08]  /*3260*/  HMMA.16816.F32 R60, R12.reuse, R58, R60 ;  /* 0x0000003a0c3c723c */ /* 0x040ff0000000183c */
[C---:B------:R-:W-:Y:S08]  /*3270*/  HMMA.16816.F32 R64, R12.reuse, R54, R64 ;  /* 0x000000360c40723c */ /* 0x040ff00000001840 */
[C---:B------:R-:W-:Y:S08]  /*3280*/  HMMA.16816.F32 R72, R12.reuse, R50, R72 ;  /* 0x000000320c48723c */ /* 0x040ff00000001848 */
[-C--:B------:R-:W-:Y:S01]  /*3290*/  HMMA.16816.F32 R112, R12, R46.reuse, R68 ;  /* 0x0000002e0c70723c */ /* 0x080fe20000001844 */
[----:B------:R-:W-:Y:S07]  /*32a0*/  LDSM.16.M88.4 R12, [R217] ;  /* 0x00000000d90c783b */ /* 0x000fee0000000200 */
[C---:B------:R-:W-:Y:S01]  /*32b0*/  HMMA.16816.F32 R76, R4.reuse, R46, R8 ;  /* 0x0000002e044c723c */ /* 0x040fe20000001808 */
[----:B------:R-:W1:Y:S04]  /*32c0*/  LDSM.16.M88.4 R8, [R221] ;  /* 0x00000000dd08783b */ /* 0x000e680000000200 */
[----:B------:R-:W-:Y:S03]  /*32d0*/  LDSM.16.M88.4 R44, [R217+0x800] ;  /* 0x00080000d92c783b */ /* 0x000fe60000000200 */
[C---:B------:R-:W-:Y:S08]  /*32e0*/  HMMA.16816.F32 R124, R4.reuse, R52, R84 ;  /* 0x00000034047c723c */ /* 0x040ff00000001854 */
[C---:B------:R-:W-:Y:S08]  /*32f0*/  HMMA.16816.F32 R128, R4.reuse, R48, R80 ;  /* 0x000000300480723c */ /* 0x040ff00000001850 */
[C---:B------:R-:W-:Y:S08]  /*3300*/  HMMA.16816.F32 R88, R4.reuse, R58, R88 ;  /* 0x0000003a0458723c */ /* 0x040ff00000001858 */
[C---:B------:R-:W-:Y:S08]  /*3310*/  HMMA.16816.F32 R84, R4.reuse, R54, R100 ;  /* 0x000000360454723c */ /* 0x040ff00000001864 */
[----:B------:R-:W-:Y:S01]  /*3320*/  HMMA.16816.F32 R80, R4, R50, R96 ;  /* 0x000000320450723c */ /* 0x000fe20000001860 */
[----:B------:R-:W5:Y:S07]  /*3330*/  LDSM.16.M88.4 R4, [R221+0x2000] ;  /* 0x00200000dd04783b */ /* 0x000f6e0000000200 */
[----:B--2---:R-:W-:Y:S01]  /*3340*/  HMMA.16816.F32 R48, R20, R40, R28 ;  /* 0x000000281430723c */ /* 0x004fe2000000181c */
[----:B------:R-:W-:Y:S07]  /*3350*/  LDSM.16.M88.4 R28, [R219+0x4000] ;  /* 0x00400000db1c783b */ /* 0x000fee0000000200 */
[C---:B------:R-:W-:Y:S08]  /*3360*/  HMMA.16816.F32 R136, R16.reuse, R24, R108 ;  /* 0x000000181088723c */ /* 0x040ff0000000186c */
[C---:B---3--:R-:W-:Y:S08]  /*3370*/  HMMA.16816.F32 R52, R16.reuse, R36, R120 ;  /* 0x000000241034723c */ /* 0x048ff00000001878 */
[C---:B----4-:R-:W-:Y:S01]  /*3380*/  HMMA.16816.F32 R108, R16.reuse, R34, R72 ;  /* 0x00000022106c723c */ /* 0x050fe20000001848 */
[----:B------:R-:W2:Y:S07]  /*3390*/  LDSM.16.M88.4 R72, [R212+0xa000] ;  /* 0x00a00000d448783b */ /* 0x000eae0000000200 */
[C---:B------:R-:W-:Y:S08]  /*33a0*/  HMMA.16816.F32 R68, R16.reuse, R40, R92 ;  /* 0x000000281044723c */ /* 0x040ff0000000185c */
[C---:B------:R-:W-:Y:S01]  /*33b0*/  HMMA.16816.F32 R56, R16.reuse, R42, R60 ;  /* 0x0000002a1038723c */ /* 0x040fe2000000183c */
[----:B------:R-:W3:Y:S07]  /*33c0*/  LDSM.16.M88.4 R60, [R217+0x1000] ;  /* 0x00100000d93c783b */ /* 0x000eee0000000200 */
[C---:B------:R-:W-:Y:S01]  /*33d0*/  HMMA.16816.F32 R92, R16.reuse, R38, R64 ;  /* 0x00000026105c723c */ /* 0x040fe20000001840 */
[----:B------:R-:W4:Y:S07]  /*33e0*/  LDSM.16.M88.4 R64, [R217+0x1800] ;  /* 0x00180000d940783b */ /* 0x000f2e0000000200 */
[C---:B------:R-:W-:Y:S08]  /*33f0*/  HMMA.16816.F32 R120, R16.reuse, R32, R116 ;  /* 0x000000201078723c */ /* 0x040ff00000001874 */
[----:B------:R-:W-:Y:S08]  /*3400*/  HMMA.16816.F32 R104, R16, R26, R112 ;  /* 0x0000001a1068723c */ /* 0x000ff00000001870 */
[----:B-1----:R-:W-:Y:S01]  /*3410*/  HMMA.16816.F32 R16, R8, R12, R48 ;  /* 0x0000000c0810723c */ /* 0x002fe20000001830 */
[----:B------:R-:W-:Y:S07]  /*3420*/  LDSM.16.M88.4 R48, [R218+0xa000] ;  /* 0x00a00000da30783b */ /* 0x000fee0000000200 */
        /* <DEDUP_REMOVED lines=8> */
[C---:B------:R-:W-:Y:S08]  /*34b0*/  HMMA.16816.F32 R132, R20.reuse, R24, R132 ;  /* 0x000000181484723c */ /* 0x040ff00000001884 */
[----:B------:R-:W-:Y:S01]  /*34c0*/  HMMA.16816.F32 R116, R20, R26, R76 ;  /* 0x0000001a1474723c */ /* 0x000fe2000000184c */
[----:B------:R-:W1:Y:S04]  /*34d0*/  LDSM.16.M88.4 R20, [R219+0x6000] ;  /* 0x00600000db14783b */ /* 0x000e680000000200 */
[----:B------:R-:W-:Y:S03]  /*34e0*/  LDSM.16.M88.4 R24, [R222+0x4000] ;  /* 0x00400000de18783b */ /* 0x000fe60000000200 */
[C---:B-----5:R-:W-:Y:S01]  /*34f0*/  HMMA.16816.F32 R80, R4.reuse, R44, R52 ;  /* 0x0000002c0450723c */ /* 0x060fe20000001834 */
[----:B------:R-:W5:Y:S07]  /*3500*/  LDSM.16.M88.4 R52, [R223+0x2000] ;  /* 0x00200000df34783b */ /* 0x000f6e0000000200 */
[C---:B------:R-:W-:Y:S08]  /*3510*/  HMMA.16816.F32 R112, R4.reuse, R12, R68 ;  /* 0x0000000c0470723c */ /* 0x040ff00000001844 */
[----:B------:R-:W-:Y:S01]  /*3520*/  HMMA.16816.F32 R84, R4, R14, R56 ;  /* 0x0000000e0454723c */ /* 0x000fe20000001838 */
[----:B------:R-:W1:Y:S07]  /*3530*/  LDSM.16.M88.4 R56, [R212+0xb000] ;  /* 0x00b00000d438783b */ /* 0x000e6e0000000200 */
[----:B--2---:R-:W-:Y:S08]  /*3540*/  HMMA.16816.F32 R16, R28, R72, R16 ;  /* 0x000000481c10723c */ /* 0x004ff00000001810 */
[C---:B---3--:R-:W-:Y:S08]  /*3550*/  HMMA.16816.F32 R68, R4.reuse, R60, R120 ;  /* 0x0000003c0444723c */ /* 0x048ff00000001878 */
[C---:B------:R-:W-:Y:S08]  /*3560*/  HMMA.16816.F32 R76, R4.reuse, R46, R92 ;  /* 0x0000002e044c723c */ /* 0x040ff0000000185c */
[C---:B------:R-:W-:Y:S08]  /*3570*/  HMMA.16816.F32 R108, R4.reuse, R62, R108 ;  /* 0x0000003e046c723c */ /* 0x040ff0000000186c */
[C---:B----4-:R-:W-:Y:S08]  /*3580*/  HMMA.16816.F32 R120, R4.reuse, R64, R136 ;  /* 0x000000400478723c */ /* 0x050ff00000001888 */
[----:B------:R-:W-:Y:S01]  /*3590*/  HMMA.16816.F32 R104, R4, R66, R104 ;  /* 0x000000420468723c */ /* 0x000fe20000001868 */
[----:B------:R-:W2:Y:S07]  /*35a0*/  LDSM.16.M88.4 R4, [R220+0x6000] ;  /* 0x00600000dc04783b */ /* 0x000eae0000000200 */
[C---:B------:R-:W-:Y:S01]  /*35b0*/  HMMA.16816.F32 R92, R8.reuse, R14, R96 ;  /* 0x0000000e085c723c */ /* 0x040fe20000001860 */
[----:B------:R-:W-:Y:S07]  /*35c0*/  LDSM.16.M88.4 R12, [R221+0x4000] ;  /* 0x00400000dd0c783b */ /* 0x000fee0000000200 */
[C---:B------:R-:W-:Y:S08]  /*35d0*/  HMMA.16816.F32 R96, R8.reuse, R60, R124 ;  /* 0x0000003c0860723c */ /* 0x040ff0000000187c */
[----:B------:R-:W-:Y:S08]  /*35e0*/  HMMA.16816.F32 R124, R8, R62, R128 ;  /* 0x0000003e087c723c */ /* 0x000ff00000001880 */
[----:B-1----:R-:W-:Y:S08]  /*35f0*/  HMMA.16816.F32 R60, R20, R72, R112 ;  /* 0x00000048143c723c */ /* 0x002ff00000001870 */
[C---:B------:R-:W-:Y:S08]  /*3600*/  HMMA.16816.F32 R100, R8.reuse, R44, R100 ;  /* 0x0000002c0864723c */ /* 0x040ff00000001864 */
[C---:B------:R-:W-:Y:S01]  /*3610*/  HMMA.16816.F32 R88, R8.reuse, R46, R88 ;  /* 0x0000002e0858723c */ /* 0x040fe20000001858 */
[----:B------:R-:W-:Y:S07]  /*3620*/  LDSM.16.M88.4 R44, [R217+0x2000] ;  /* 0x00200000d92c783b */ /* 0x000fee0000000200 */
[C---:B------:R-:W-:Y:S08]  /*3630*/  HMMA.16816.F32 R128, R8.reuse, R64, R132 ;  /* 0x000000400880723c */ /* 0x040ff00000001884 */
[----:B------:R-:W-:Y:S08]  /*3640*/  HMMA.16816.F32 R116, R8, R66, R116 ;  /* 0x000000420874723c */ /* 0x000ff00000001874 */
[----:B-----5:R-:W-:Y:S01]  /*3650*/  HMMA.16816.F32 R8, R32, R52, R16 ;  /* 0x000000342008723c */ /* 0x020fe20000001810 */
[----:B------:R-:W1:Y:S07]  /*3660*/  LDSM.16.M88.4 R16, [R222+0x6000] ;  /* 0x00600000de10783b */ /* 0x000e6e0000000200 */
[C---:B------:R-:W-:Y:S08]  /*3670*/  HMMA.16816.F32 R84, R20.reuse, R74, R84 ;  /* 0x0000004a1454723c */ /* 0x040ff00000001854 */
[----:B------:R-:W-:Y:S08]  /*3680*/  HMMA.16816.F32 R132, R20, R56, R68 ;  /* 0x000000381484723c */ /* 0x000ff00000001844 */
[----:B------:R-:W-:Y:S08]  /*3690*/  HMMA.16816.F32 R68, R28, R74, R92 ;  /* 0x0000004a1c44723c */ /* 0x000ff0000000185c */
[----:B--2---:R-:W-:Y:S08]  /*36a0*/  HMMA.16816.F32 R64, R4, R52, R60 ;  /* 0x000000340440723c */ /* 0x004ff0000000183c */
[----:B------:R-:W-:Y:S01]  /*36b0*/  HMMA.16816.F32 R60, R24, R48, R8 ;  /* 0x00000030183c723c */ /* 0x000fe20000001808 */
[----:B------:R-:W2:Y:S07]  /*36c0*/  LDSM.16.M88.4 R8, [R221+0x6000] ;  /* 0x00600000dd08783b */ /* 0x000eae0000000200 */
[C---:B------:R-:W-:Y:S08]  /*36d0*/  HMMA.16816.F32 R112, R20.reuse, R40, R80 ;  /* 0x000000281470723c */ /* 0x040ff00000001850 */
[C---:B------:R-:W-:Y:S08]  /*36e0*/  HMMA.16816.F32 R76, R20.reuse, R42, R76 ;  /* 0x0000002a144c723c */ /* 0x040ff0000000184c */
[C---:B------:R-:W-:Y:S08]  /*36f0*/  HMMA.16816.F32 R108, R20.reuse, R58, R108 ;  /* 0x0000003a146c723c */ /* 0x040ff0000000186c */
[C---:B------:R-:W-:Y:S08]  /*3700*/  HMMA.16816.F32 R120, R20.reuse, R36, R120 ;  /* 0x000000241478723c */ /* 0x040ff00000001878 */
[----:B------:R-:W-:Y:S08]  /*3710*/  HMMA.16816.F32 R104, R20, R38, R104 ;  /* 0x000000261468723c */ /* 0x000ff00000001868 */
[C---:B------:R-:W-:Y:S08]  /*3720*/  HMMA.16816.F32 R72, R28.reuse, R40, R100 ;  /* 0x000000281c48723c */ /* 0x040ff00000001864 */
[----:B------:R-:W-:Y:S01]  /*3730*/  HMMA.16816.F32 R88, R28, R42, R88 ;  /* 0x0000002a1c58723c */ /* 0x000fe20000001858 */
[----:B------:R-:W3:Y:S07]  /*3740*/  LDSM.16.M88.4 R40, [R223+0x2800] ;  /* 0x00280000df28783b */ /* 0x000eee0000000200 */
[-C--:B------:R-:W-:Y:S08]  /*3750*/  HMMA.16816.F32 R20, R4, R54.reuse, R84 ;  /* 0x000000360414723c */ /* 0x080ff00000001854 */
[----:B------:R-:W-:Y:S08]  /*3760*/  HMMA.16816.F32 R68, R32, R54, R68 ;  /* 0x000000362044723c */ /* 0x000ff00000001844 */
[----:B-1----:R-:W-:Y:S08]  /*3770*/  HMMA.16816.F32 R52, R16, R48, R64 ;  /* 0x000000301034723c */ /* 0x002ff00000001840 */
[----:B------:R-:W-:Y:S08]  /*3780*/  HMMA.16816.F32 R64, R12, R44, R60 ;  /* 0x0000002c0c40723c */ /* 0x000ff0000000183c */
[C---:B------:R-:W-:Y:S08]  /*3790*/  HMMA.16816.F32 R84, R28.reuse, R36, R128 ;  /* 0x000000241c54723c */ /* 0x040ff00000001880 */
[----:B------:R-:W-:Y:S08]  /*37a0*/  HMMA.16816.F32 R116, R28, R38, R116 ;  /* 0x000000261c74723c */ /* 0x000ff00000001874 */
[----:B------:R-:W-:Y:S01]  /*37b0*/  HMMA.16816.F32 R36, R16, R50, R20 ;  /* 0x000000321024723c */ /* 0x000fe20000001814 */
[----:B------:R-:W1:Y:S01]  /*37c0*/  LDSM.16.M88.4 R20, [R218+0xa800] ;  /* 0x00a80000da14783b */ /* 0x000e620000000200 */
[----:B------:R-:W-:-:S04]  /*37d0*/  FMUL.FTZ R0, R64, c[0x0][0x2ec] ;  /* 0x0000bb0040007a20 */ /* 0x000fc80000410000 */
[----:B------:R4:W-:Y:S02]  /*37e0*/  MUFU.TANH R136, R0 ;  /* 0x0000000000887308 */ /* 0x0009e40000002400 */
[----:B------:R-:W-:Y:S08]  /*37f0*/  HMMA.16816.F32 R48, R24, R50, R68 ;  /* 0x000000321830723c */ /* 0x000ff00000001844 */
[----:B--2---:R-:W-:Y:S01]  /*3800*/  HMMA.16816.F32 R52, R8, R44, R52 ;  /* 0x0000002c0834723c */ /* 0x004fe20000001834 */
[----:B----4-:R-:W-:-:S07]  /*3810*/  FMUL.FTZ R0, R65, c[0x0][0x2ec] ;  /* 0x0000bb0041007a20 */ /* 0x010fce0000410000 */
[C---:B------:R-:W-:Y:S01]  /*3820*/  HMMA.16816.F32 R96, R28.reuse, R56, R96 ;  /* 0x000000381c60723c */ /* 0x040fe20000001860 */
[----:B------:R2:W-:Y:S07]  /*3830*/  MUFU.TANH R131, R0 ;  /* 0x0000000000837308 */ /* 0x0005ee0000002400 */
[----:B------:R-:W-:Y:S01]  /*3840*/  HMMA.16816.F32 R80, R28, R58, R124 ;  /* 0x0000003a1c50723c */ /* 0x000fe2000000187c */
[----:B------:R-:W4:Y:S07]  /*3850*/  LDSM.16.M88.4 R28, [R223+0x3000] ;  /* 0x00300000df1c783b */ /* 0x000f2e0000000200 */
[----:B---3--:R-:W-:Y:S01]  /*3860*/  HMMA.16816.F32 R56, R32, R40, R72 ;  /* 0x000000282038723c */ /* 0x008fe20000001848 */
[----:B------:R-:W3:Y:S01]  /*3870*/  LDSM.16.M88.4 R72, [R223+0x3800] ;  /* 0x00380000df48783b */ /* 0x000ee20000000200 */
[----:B--2---:R-:W-:-:S04]  /*3880*/  FMUL.FTZ R0, R66, c[0x0][0x2ec] ;  /* 0x0000bb0042007a20 */ /* 0x004fc80000410000 */
[----:B------:R2:W5:Y:S02]  /*3890*/  MUFU.TANH R128, R0 ;  /* 0x0000000000807308 */ /* 0x0005640000002400 */
[-C--:B------:R-:W-:Y:S01]  /*38a0*/  HMMA.16816.F32 R68, R8, R46.reuse, R36 ;  /* 0x0000002e0844723c */ /* 0x080fe20000001824 */
[----:B------:R-:W3:Y:S07]  /*38b0*/  LDSM.16.M88.4 R36, [R217+0x2800] ;  /* 0x00280000d924783b */ /* 0x000eee0000000200 */
[----:B------:R-:W-:Y:S01]  /*38c0*/  HMMA.16816.F32 R44, R12, R46, R48 ;  /* 0x0000002e0c2c723c */ /* 0x000fe20000001830 */
[----:B--2---:R-:W-:-:S07]  /*38d0*/  FMUL.FTZ R0, R67, c[0x0][0x2ec] ;  /* 0x0000bb0043007a20 */ /* 0x004fce0000410000 */
[----:B------:R-:W-:Y:S01]  /*38e0*/  HMMA.16816.F32 R60, R4, R40, R112 ;  /* 0x00000028043c723c */ /* 0x000fe20000001870 */
[----:B------:R2:W-:Y:S07]  /*38f0*/  MUFU.TANH R130, R0 ;  /* 0x0000000000827308 */ /* 0x0005ee0000002400 */
[----:B-1----:R-:W-:Y:S08]  /*3900*/  HMMA.16816.F32 R48, R24, R20, R56 ;  /* 0x000000141830723c */ /* 0x002ff00000001838 */
[----:B------:R-:W-:Y:S01]  /*3910*/  HMMA.16816.F32 R64, R4, R42, R76 ;  /* 0x0000002a0440723c */ /* 0x000fe2000000184c */
[----:B--2---:R-:W-:-:S04]  /*3920*/  FMUL.FTZ R0, R52, c[0x0][0x2ec] ;  /* 0x0000bb0034007a20 */ /* 0x004fc80000410000 */
[----:B------:R1:W2:Y:S03]  /*3930*/  MUFU.TANH R125, R0 ;  /* 0x00000000007d7308 */ /* 0x0002a60000002400 */
[C---:B----4-:R-:W-:Y:S08]  /*3940*/  HMMA.16816.F32 R76, R4.reuse, R28, R132 ;  /* 0x0000001c044c723c */ /* 0x050ff00000001884 */
[----:B------:R-:W-:Y:S01]  /*3950*/  HMMA.16816.F32 R108, R4, R30, R108 ;  /* 0x0000001e046c723c */ /* 0x000fe2000000186c */
[----:B-1----:R-:W-:-:S07]  /*3960*/  FMUL.FTZ R0, R53, c[0x0][0x2ec] ;  /* 0x0000bb0035007a20 */ /* 0x002fce0000410000 */
[C---:B---3--:R-:W-:Y:S01]  /*3970*/  HMMA.16816.F32 R120, R4.reuse, R72, R120 ;  /* 0x000000480478723c */ /* 0x048fe20000001878 */
[----:B------:R1:W-:Y:S07]  /*3980*/  MUFU.TANH R129, R0 ;  /* 0x0000000000817308 */ /* 0x0003ee0000002400 */
[----:B------:R-:W-:Y:S08]  /*3990*/  HMMA.16816.F32 R104, R4, R74, R104 ;  /* 0x0000004a0468723c */ /* 0x000ff00000001868 */
[----:B------:R-:W-:Y:S01]  /*39a0*/  HMMA.16816.F32 R4, R16, R20, R60 ;  /* 0x000000141004723c */ /* 0x000fe2000000183c */
[----:B-1----:R-:W-:-:S04]  /*39b0*/  FMUL.FTZ R0, R54, c[0x0][0x2ec] ;  /* 0x0000bb0036007a20 */ /* 0x002fc80000410000 */
[----:B------:R1:W3:Y:S03]  /*39c0*/  MUFU.TANH R112, R0 ;  /* 0x0000000000707308 */ /* 0x0002e60000002400 */
[----:B------:R-:W-:Y:S08]  /*39d0*/  HMMA.16816.F32 R48, R12, R36, R48 ;  /* 0x000000240c30723c */ /* 0x000ff00000001830 */
[----:B------:R-:W-:Y:S01]  /*39e0*/  HMMA.16816.F32 R80, R32, R30, R80 ;  /* 0x0000001e2050723c */ /* 0x000fe20000001850 */
[----:B-1----:R-:W-:-:S07]  /*39f0*/  FMUL.FTZ R0, R55, c[0x0][0x2ec] ;  /* 0x0000bb0037007a20 */ /* 0x002fce0000410000 */
[----:B------:R-:W-:Y:S01]  /*3a00*/  HMMA.16816.F32 R52, R32, R42, R88 ;  /* 0x0000002a2034723c */ /* 0x000fe20000001858 */
[----:B------:R-:W1:Y:S01]  /*3a10*/  LDSM.16.M88.4 R40, [R218+0xb000] ;  /* 0x00b00000da28783b */ /* 0x000e620000000200 */
[----:B------:R4:W-:Y:S02]  /*3a20*/  MUFU.TANH R126, R0 ;  /* 0x00000000007e7308 */ /* 0x0009e40000002400 */
[----:B----4-:R-:W-:-:S06]  /*3a30*/  FMUL.FTZ R0, R44, c[0x0][0x2ec] ;  /* 0x0000bb002c007a20 */ /* 0x010fcc0000410000 */
[----:B------:R4:W-:Y:S02]  /*3a40*/  MUFU.TANH R124, R0 ;  /* 0x00000000007c7308 */ /* 0x0009e40000002400 */
[----:B----4-:R-:W-:-:S06]  /*3a50*/  FMUL.FTZ R0, R45, c[0x0][0x2ec] ;  /* 0x0000bb002d007a20 */ /* 0x010fcc0000410000 */
[----:B------:R4:W-:Y:S02]  /*3a60*/  MUFU.TANH R127, R0 ;  /* 0x00000000007f7308 */ /* 0x0009e40000002400 */
[----:B----4-:R-:W-:-:S06]  /*3a70*/  FMUL.FTZ R0, R46, c[0x0][0x2ec] ;  /* 0x0000bb002e007a20 */ /* 0x010fcc0000410000 */
[----:B------:R4:W1:Y:S02]  /*3a80*/  MUFU.TANH R113, R0 ;  /* 0x0000000000717308 */ /* 0x0008640000002400 */
[----:B----4-:R-:W-:Y:S02]  /*3a90*/  FMUL.FTZ R0, R47, c[0x0][0x2ec] ;  /* 0x0000bb002f007a20 */ /* 0x010fe40000410000 */
[----:B------:R-:W-:Y:S04]  /*3aa0*/  HMMA.16816.F32 R44, R32, R28, R96 ;  /* 0x0000001c202c723c */ /* 0x000fe80000001860 */
[----:B------:R4:W-:Y:S04]  /*3ab0*/  MUFU.TANH R115, R0 ;  /* 0x0000000000737308 */ /* 0x0009e80000002400 */
[----:B------:R-:W-:Y:S08]  /*3ac0*/  HMMA.16816.F32 R28, R8, R36, R4 ;  /* 0x00000024081c723c */ /* 0x000ff00000001804 */
[----:B------:R-:W-:Y:S01]  /*3ad0*/  HMMA.16816.F32 R4, R24, R22, R52 ;  /* 0x000000161804723c */ /* 0x000fe20000001834 */
[----:B----4-:R-:W-:-:S04]  /*3ae0*/  FMUL.FTZ R0, R68, c[0x0][0x2ec] ;  /* 0x0000bb0044007a20 */ /* 0x010fc80000410000 */
[----:B------:R4:W-:Y:S03]  /*3af0*/  MUFU.TANH R102, R0 ;  /* 0x0000000000667308 */ /* 0x0009e60000002400 */
[----:B-1----:R-:W-:Y:S08]  /*3b00*/  HMMA.16816.F32 R56, R24, R40, R44 ;  /* 0x000000281838723c */ /* 0x002ff0000000182c */
[----:B------:R-:W-:Y:S01]  /*3b10*/  HMMA.16816.F32 R20, R16, R22, R64 ;  /* 0x000000161014723c */ /* 0x000fe20000001840 */
[----:B----4-:R-:W-:-:S07]  /*3b20*/  FMUL.FTZ R0, R69, c[0x0][0x2ec] ;  /* 0x0000bb0045007a20 */ /* 0x010fce0000410000 */
[----:B------:R-:W-:Y:S01]  /*3b30*/  HMMA.16816.F32 R44, R12, R38, R4 ;  /* 0x000000260c2c723c */ /* 0x000fe20000001804 */
[----:B------:R1:W-:Y:S06]  /*3b40*/  MUFU.TANH R114, R0 ;  /* 0x0000000000727308 */ /* 0x0003ec0000002400 */
[----:B------:R-:W-:Y:S01]  /*3b50*/  FMUL.FTZ R4, R28, c[0x0][0x2ec] ;  /* 0x0000bb001c047a20 */ /* 0x000fe20000410000 */
[----:B------:R-:W-:Y:S01]  /*3b60*/  HMMA.16816.F32 R52, R16, R40, R76 ;  /* 0x000000281034723c */ /* 0x000fe2000000184c */
[----:B------:R-:W-:Y:S02]  /*3b70*/  IMAD.U32 R6, RZ, RZ, UR15 ;  /* 0x0000000fff067e24 */ /* 0x000fe4000f8e00ff */
[----:B------:R4:W-:Y:S05]  /*3b80*/  MUFU.TANH R95, R4 ;  /* 0x00000004005f7308 */ /* 0x0009ea0000002400 */
[----:B------:R-:W-:Y:S01]  /*3b90*/  HMMA.16816.F32 R36, R8, R38, R20 ;  /* 0x000000260824723c */ /* 0x000fe20000001814 */
[----:B-1----:R-:W-:-:S04]  /*3ba0*/  FMUL.FTZ R0, R70, c[0x0][0x2ec] ;  /* 0x0000bb0046007a20 */ /* 0x002fc80000410000 */
[----:B------:R1:W1:Y:S03]  /*3bb0*/  MUFU.TANH R97, R0 ;  /* 0x0000000000617308 */ /* 0x0002660000002400 */
[----:B------:R-:W-:Y:S02]  /*3bc0*/  FMUL.FTZ R7, R44, c[0x0][0x2ec] ;  /* 0x0000bb002c077a20 */ /* 0x000fe40000410000 */
[----:B------:R-:W-:Y:S02]  /*3bd0*/  FMUL.FTZ R23, R46, c[0x0][0x2ec] ;  /* 0x0000bb002e177a20 */ /* 0x000fe40000410000 */
[----:B----4-:R-:W-:Y:S01]  /*3be0*/  FMUL.FTZ R4, R29, c[0x0][0x2ec] ;  /* 0x0000bb001d047a20 */ /* 0x010fe20000410000 */
[----:B------:R4:W-:Y:S01]  /*3bf0*/  MUFU.TANH R91, R7 ;  /* 0x00000007005b7308 */ /* 0x0009e20000002400 */
[----:B------:R-:W-:Y:S02]  /*3c00*/  FMUL.FTZ R40, R47, c[0x0][0x2ec] ;  /* 0x0000bb002f287a20 */ /* 0x000fe40000410000 */
[----:B-1----:R-:W-:-:S05]  /*3c10*/  FMUL.FTZ R0, R71, c[0x0][0x2ec] ;  /* 0x0000bb0047007a20 */ /* 0x002fca0000410000 */
[----:B------:R-:W-:Y:S01]  /*3c20*/  MUFU.TANH R96, R4 ;  /* 0x0000000400607308 */ /* 0x000fe20000002400 */
[----:B------:R-:W-:Y:S01]  /*3c30*/  HMMA.16816.F32 R68, R32, R72, R84 ;  /* 0x000000482044723c */ /* 0x000fe20000001854 */
[----:B----4-:R-:W-:-:S06]  /*3c40*/  FMUL.FTZ R7, R45, c[0x0][0x2ec] ;  /* 0x0000bb002d077a20 */ /* 0x010fcc0000410000 */
[----:B------:R1:W4:Y:S01]  /*3c50*/  MUFU.TANH R101, R0 ;  /* 0x0000000000657308 */ /* 0x0003220000002400 */
[----:B------:R-:W-:Y:S07]  /*3c60*/  HMMA.16816.F32 R44, R24, R42, R80 ;  /* 0x0000002a182c723c */ /* 0x000fee0000001850 */
[----:B------:R-:W-:Y:S01]  /*3c70*/  MUFU.TANH R94, R7 ;  /* 0x00000007005e7308 */ /* 0x000fe20000002400 */
[----:B------:R-:W-:Y:S01]  /*3c80*/  HMMA.16816.F32 R32, R32, R74, R116 ;  /* 0x0000004a2020723c */ /* 0x000fe20000001874 */
[----:B-1----:R-:W-:-:S06]  /*3c90*/  FMUL.FTZ R0, R48, c[0x0][0x2ec] ;  /* 0x0000bb0030007a20 */ /* 0x002fcc0000410000 */
[----:B------:R-:W-:Y:S08]  /*3ca0*/  MUFU.TANH R93, R23 ;  /* 0x00000017005d7308 */ /* 0x000ff00000002400 */
[----:B------:R1:W-:Y:S08]  /*3cb0*/  MUFU.TANH R100, R0 ;  /* 0x0000000000647308 */ /* 0x0003f00000002400 */
[----:B------:R2:W-:Y:S01]  /*3cc0*/  MUFU.TANH R92, R40 ;  /* 0x00000028005c7308 */ /* 0x0005e20000002400 */
[----:B-1----:R-:W-:-:S07]  /*3cd0*/  FMUL.FTZ R0, R49, c[0x0][0x2ec] ;  /* 0x0000bb0031007a20 */ /* 0x002fce0000410000 */
[----:B------:R1:W-:Y:S01]  /*3ce0*/  MUFU.TANH R103, R0 ;  /* 0x0000000000677308 */ /* 0x0003e20000002400 */
[----:B--2---:R-:W-:Y:S01]  /*3cf0*/  HMMA.16816.F32 R40, R16, R42, R108 ;  /* 0x0000002a1028723c */ /* 0x004fe2000000186c */
[----:B-1----:R-:W-:-:S06]  /*3d00*/  FMUL.FTZ R0, R50, c[0x0][0x2ec] ;  /* 0x0000bb0032007a20 */ /* 0x002fcc0000410000 */
[----:B------:R1:W2:Y:S02]  /*3d10*/  MUFU.TANH R99, R0 ;  /* 0x0000000000637308 */ /* 0x0002a40000002400 */
[----:B-1----:R-:W-:-:S06]  /*3d20*/  FMUL.FTZ R0, R51, c[0x0][0x2ec] ;  /* 0x0000bb0033007a20 */ /* 0x002fcc0000410000 */
[----:B------:R1:W-:Y:S02]  /*3d30*/  MUFU.TANH R98, R0 ;  /* 0x0000000000627308 */ /* 0x0003e40000002400 */
[----:B-1----:R-:W-:-:S05]  /*3d40*/  LOP3.LUT R0, R143, 0xffffffe0, RZ, 0xc0, !PT ;  /* 0xffffffe08f007812 */ /* 0x002fca00078ec0ff */
[C---:B------:R-:W-:Y:S02]  /*3d50*/  IMAD.IADD R0, R144.reuse, 0x1, -R0 ;  /* 0x0000000190007824 */ /* 0x040fe400078e0a00 */
[----:B------:R-:W-:-:S03]  /*3d60*/  IMAD.SHL.U32 R144, R144, 0x2, RZ ;  /* 0x0000000290907824 */ /* 0x000fc600078e00ff */
[----:B------:R-:W-:Y:S02]  /*3d70*/  SHF.R.S32.HI R5, RZ, 0x1f, R0 ;  /* 0x0000001fff057819 */ /* 0x000fe40000011400 */
[----:B------:R-:W-:Y:S02]  /*3d80*/  LOP3.LUT R146, R144, 0x6, RZ, 0xc0, !PT ;  /* 0x0000000690927812 */ /* 0x000fe400078ec0ff */
[----:B------:R-:W-:Y:S01]  /*3d90*/  LEA.HI R4, R5, R0, RZ, 0x2 ;  /* 0x0000000005047211 */ /* 0x000fe200078f10ff */
[----:B------:R-:W-:Y:S02]  /*3da0*/  FMUL.FTZ R5, R30, c[0x0][0x2ec] ;  /* 0x0000bb001e057a20 */ /* 0x000fe40000410000 */
[----:B------:R-:W-:Y:S01]  /*3db0*/  IMAD.IADD R0, R140, 0x1, R141 ;  /* 0x000000018c007824 */ /* 0x000fe200078e028d */
[----:B------:R-:W-:Y:S01]  /*3dc0*/  SHF.R.S32.HI R145, RZ, 0x2, R4 ;  /* 0x00000002ff917819 */ /* 0x000fe20000011404 */
[----:B------:R1:W1:Y:S01]  /*3dd0*/  MUFU.TANH R73, R5 ;  /* 0x0000000500497308 */ /* 0x0002620000002400 */
[----:B------:R-:W-:-:S03]  /*3de0*/  IMAD R4, R6, 0x40, R146 ;  /* 0x0000004006047824 */ /* 0x000fc600078e0292 */
[----:B------:R-:W-:Y:S02]  /*3df0*/  STL [R1+0x90], R145 ;  /* 0x0000909101007387 */ /* 0x000fe40000100800 */
[----:B------:R-:W-:Y:S01]  /*3e00*/  IADD3 R6, R4, 0x1, RZ ;  /* 0x0000000104067810 */ /* 0x000fe20007ffe0ff */
[----:B-1----:R-:W-:Y:S02]  /*3e10*/  FMUL.FTZ R5, R31, c[0x0][0x2ec] ;  /* 0x0000bb001f057a20 */ /* 0x002fe40000410000 */
[----:B------:R-:W1:Y:S02]  /*3e20*/  LDSM.16.M88.4 R28, [R217+0x3000] ;  /* 0x00300000d91c783b */ /* 0x000e640000000200 */
[----:B------:R2:W1:Y:S02]  /*3e30*/  MUFU.TANH R79, R5 ;  /* 0x00000005004f7308 */ /* 0x0004640000002400 */
[----:B--2---:R-:W-:-:S05]  /*3e40*/  LEA R5, R142, UR13, 0x4 ;  /* 0x0000000d8e057c11 */ /* 0x004fca000f8e20ff */
[----:B------:R-:W-:-:S05]  /*3e50*/  IMAD.IADD R5, R145, 0x1, R5 ;  /* 0x0000000191057824 */ /* 0x000fca00078e0205 */
[C---:B------:R-:W-:Y:S02]  /*3e60*/  IADD3 R21, R5.reuse, UR17, RZ ;  /* 0x0000001105157c10 */ /* 0x040fe4000fffe0ff */
[C---:B------:R-:W-:Y:S02]  /*3e70*/  IADD3 R22, R5.reuse, UR7, RZ ;  /* 0x0000000705167c10 */ /* 0x040fe4000fffe0ff */
[C---:B------:R-:W-:Y:S02]  /*3e80*/  IADD3 R20, R5.reuse, 0x8, RZ ;  /* 0x0000000805147810 */ /* 0x040fe40007ffe0ff */
[C---:B------:R-:W-:Y:S02]  /*3e90*/  IADD3 R7, R5.reuse, 0x40, RZ ;  /* 0x0000004005077810 */ /* 0x040fe40007ffe0ff */
[----:B------:R-:W-:Y:S02]  /*3ea0*/  IADD3 R5, R5, 0x48, RZ ;  /* 0x0000004805057810 */ /* 0x000fe40007ffe0ff */
[----:B------:R-:W-:-:S02]  /*3eb0*/  IMNMX R236, RZ, R21, !PT ;  /* 0x00000015ffec7217 */ /* 0x000fc40007800200 */
[----:B------:R-:W-:Y:S01]  /*3ec0*/  IMNMX R240, R22, UR14, PT ;  /* 0x0000000e16f07c17 */ /* 0x000fe2000b800200 */
[----:B-1----:R-:W-:Y:S01]  /*3ed0*/  HMMA.16816.F32 R52, R8, R28, R52 ;  /* 0x0000001c0834723c */ /* 0x002fe20000001834 */
[C---:B------:R-:W-:Y:S02]  /*3ee0*/  IADD3 R21, R20.reuse, UR17, RZ ;  /* 0x0000001114157c10 */ /* 0x040fe4000fffe0ff */
[----:B------:R-:W-:Y:S02]  /*3ef0*/  IADD3 R20, R20, UR7, RZ ;  /* 0x0000000714147c10 */ /* 0x000fe4000fffe0ff */
[----:B------:R-:W-:Y:S02]  /*3f00*/  IADD3 R22, R7, UR17, RZ ;  /* 0x0000001107167c10 */ /* 0x000fe4000fffe0ff */
[C---:B------:R-:W-:Y:S01]  /*3f10*/  IADD3 R23, R5.reuse, UR17, RZ ;  /* 0x0000001105177c10 */ /* 0x040fe2000fffe0ff */
[----:B------:R-:W-:Y:S01]  /*3f20*/  HMMA.16816.F32 R44, R12, R30, R44 ;  /* 0x0000001e0c2c723c */ /* 0x000fe2000000182c */
[----:B------:R-:W-:-:S02]  /*3f30*/  IADD3 R5, R5, UR7, RZ ;  /* 0x0000000705057c10 */ /* 0x000fc4000fffe0ff */
[----:B------:R-:W-:Y:S02]  /*3f40*/  IMNMX R235, RZ, R21, !PT ;  /* 0x00000015ffeb7217 */ /* 0x000fe40007800200 */
[----:B------:R-:W-:Y:S02]  /*3f50*/  IMNMX R239, R20, UR14, PT ;  /* 0x0000000e14ef7c17 */ /* 0x000fe4000b800200 */
[----:B------:R-:W-:Y:S02]  /*3f60*/  IMNMX R234, RZ, R22, !PT ;  /* 0x00000016ffea7217 */ /* 0x000fe40007800200 */
[----:B------:R-:W-:Y:S02]  /*3f70*/  IMNMX R232, RZ, R23, !PT ;  /* 0x00000017ffe87217 */ /* 0x000fe40007800200 */
[----:B------:R-:W-:Y:S01]  /*3f80*/  HMMA.16816.F32 R20, R12, R28, R56 ;  /* 0x0000001c0c14723c */ /* 0x000fe20000001838 */
[----:B------:R-:W-:Y:S01]  /*3f90*/  IMNMX R237, R5, UR14, PT ;  /* 0x0000000e05ed7c17 */ /* 0x000fe2000b800200 */
[----:B------:R-:W-:Y:S01]  /*3fa0*/  FMUL.FTZ R5, R36, c[0x0][0x2ec] ;  /* 0x0000bb0024057a20 */ /* 0x000fe20000410000 */
[----:B------:R-:W-:-:S02]  /*3fb0*/  IADD3 R7, R7, UR7, RZ ;  /* 0x0000000707077c10 */ /* 0x000fc4000fffe0ff */
[----:B------:R-:W-:Y:S01]  /*3fc0*/  ISETP.GE.AND P1, PT, R4, R239, PT ;  /* 0x000000ef0400720c */ /* 0x000fe20003f26270 */
[----:B------:R1:W2:Y:S01]  /*3fd0*/  MUFU.TANH R76, R5 ;  /* 0x00000005004c7308 */ /* 0x0002a20000002400 */
[----:B------:R-:W-:Y:S01]  /*3fe0*/  IMNMX R238, R7, UR14, PT ;  /* 0x0000000e07ee7c17 */ /* 0x000fe2000b800200 */
[----:B------:R-:W-:Y:S01]  /*3ff0*/  FMUL.FTZ R28, R38, c[0x0][0x2ec] ;  /* 0x0000bb00261c7a20 */ /* 0x000fe20000410000 */
[----:B------:R-:W-:Y:S01]  /*4000*/  ISETP.LT.OR P1, PT, R4, R235, P1 ;  /* 0x000000eb0400720c */ /* 0x000fe20000f21670 */
[----:B------:R-:W-:Y:S01]  /*4010*/  FMUL.FTZ R7, R39, c[0x0][0x2ec] ;  /* 0x0000bb0027077a20 */ /* 0x000fe20000410000 */
[----:B------:R-:W-:Y:S02]  /*4020*/  ISETP.GE.AND P5, PT, R6, R240, PT ;  /* 0x000000f00600720c */ /* 0x000fe40003fa6270 */
[----:B-----5:R-:W-:Y:S01]  /*4030*/  FSEL R72, R128, -INF , !P1 ;  /* 0xff80000080487808 */ /* 0x020fe20004800000 */
[----:B------:R5:W-:Y:S01]  /*4040*/  MUFU.TANH R88, R7 ;  /* 0x0000000700587308 */ /* 0x000be20000002400 */
[----:B------:R-:W-:-:S02]  /*4050*/  ISETP.GE.AND P3, PT, R6, R239, PT ;  /* 0x000000ef0600720c */ /* 0x000fc40003f66270 */
[C---:B------:R-:W-:Y:S02]  /*4060*/  ISETP.GE.AND P2, PT, R6.reuse, R238, PT ;  /* 0x000000ee0600720c */ /* 0x040fe40003f46270 */
[-C--:B------:R-:W-:Y:S02]  /*4070*/  ISETP.GE.AND P6, PT, R6, R237.reuse, PT ;  /* 0x000000ed0600720c */ /* 0x080fe40003fc6270 */
[C---:B------:R-:W-:Y:S01]  /*4080*/  ISETP.GE.AND P0, PT, R4.reuse, R240, PT ;  /* 0x000000f00400720c */ /* 0x040fe20003f06270 */
[----:B-1----:R-:W-:Y:S01]  /*4090*/  FMUL.FTZ R5, R37, c[0x0][0x2ec] ;  /* 0x0000bb0025057a20 */ /* 0x002fe20000410000 */
[C---:B------:R-:W-:Y:S01]  /*40a0*/  ISETP.GE.AND P4, PT, R4.reuse, R238, PT ;  /* 0x000000ee0400720c */ /* 0x040fe20003f86270 */
[----:B------:R-:W1:Y:S01]  /*40b0*/  LDSM.16.M88.4 R36, [R218+0xb800] ;  /* 0x00b80000da24783b */ /* 0x000e620000000200 */
[----:B------:R-:W-:Y:S01]  /*40c0*/  ISETP.GE.AND P1, PT, R4, R237, PT ;  /* 0x000000ed0400720c */ /* 0x000fe20003f26270 */
[----:B------:R-:W1:Y:S01]  /*40d0*/  MUFU.TANH R90, R5 ;  /* 0x00000005005a7308 */ /* 0x000e620000002400 */
[----:B------:R-:W-:-:S02]  /*40e0*/  ISETP.LT.OR P5, PT, R6, R236, P5 ;  /* 0x000000ec0600720c */ /* 0x000fc40002fa1670 */
[----:B------:R-:W-:Y:S01]  /*40f0*/  ISETP.LT.OR P3, PT, R6, R235, P3 ;  /* 0x000000eb0600720c */ /* 0x000fe20001f61670 */
[----:B-----5:R-:W-:Y:S01]  /*4100*/  FMUL.FTZ R7, R20, c[0x0][0x2ec] ;  /* 0x0000bb0014077a20 */ /* 0x020fe20000410000 */
[C---:B------:R-:W-:Y:S02]  /*4110*/  ISETP.LT.OR P2, PT, R6.reuse, R234, P2 ;  /* 0x000000ea0600720c */ /* 0x040fe40001741670 */
[----:B------:R-:W-:Y:S01]  /*4120*/  ISETP.LT.OR P6, PT, R6, R232, P6 ;  /* 0x000000e80600720c */ /* 0x000fe200037c1670 */
[----:B------:R5:W1:Y:S01]  /*4130*/  MUFU.TANH R87, R7 ;  /* 0x0000000700577308 */ /* 0x000a620000002400 */
[C---:B------:R-:W-:Y:S02]  /*4140*/  ISETP.LT.OR P0, PT, R4.reuse, R236, P0 ;  /* 0x000000ec0400720c */ /* 0x040fe40000701670 */
[C---:B------:R-:W-:Y:S02]  /*4150*/  ISETP.LT.OR P4, PT, R4.reuse, R234, P4 ;  /* 0x000000ea0400720c */ /* 0x040fe40002781670 */
[----:B------:R-:W-:-:S02]  /*4160*/  ISETP.LT.OR P1, PT, R4, R232, P1 ;  /* 0x000000e80400720c */ /* 0x000fc40000f21670 */
[----:B------:R-:W-:Y:S01]  /*4170*/  IADD3 R6, R4, 0x8, RZ ;  /* 0x0000000804067810 */ /* 0x000fe20007ffe0ff */
[----:B------:R2:W1:Y:S01]  /*4180*/  MUFU.TANH R77, R28 ;  /* 0x0000001c004d7308 */ /* 0x0004620000002400 */
[----:B------:R-:W-:Y:S02]  /*4190*/  FSEL R60, R136, -INF , !P0 ;  /* 0xff800000883c7808 */ /* 0x000fe40004000000 */
[----:B------:R-:W-:Y:S02]  /*41a0*/  FSEL R78, R125, -INF , !P4 ;  /* 0xff8000007d4e7808 */ /* 0x000fe40006000000 */
[----:B---3--:R-:W-:Y:S02]  /*41b0*/  FSEL R84, R112, -INF , !P1 ;  /* 0xff80000070547808 */ /* 0x008fe40004800000 */
[----:B------:R-:W-:Y:S01]  /*41c0*/  FSEL R62, R131, -INF , !P5 ;  /* 0xff800000833e7808 */ /* 0x000fe20006800000 */
[----:B-----5:R-:W-:Y:S01]  /*41d0*/  FMUL.FTZ R7, R21, c[0x0][0x2ec] ;  /* 0x0000bb0015077a20 */ /* 0x020fe20000410000 */
[----:B------:R-:W-:-:S02]  /*41e0*/  ISETP.GE.AND P0, PT, R6, R240, PT ;  /* 0x000000f00600720c */ /* 0x000fc40003f06270 */
[C---:B------:R-:W-:Y:S01]  /*41f0*/  ISETP.GE.AND P4, PT, R6.reuse, R239, PT ;  /* 0x000000ef0600720c */ /* 0x040fe20003f86270 */
[----:B------:R3:W-:Y:S01]  /*4200*/  MUFU.TANH R89, R7 ;  /* 0x0000000700597308 */ /* 0x0007e20000002400 */
[C---:B------:R-:W-:Y:S02]  /*4210*/  ISETP.GE.AND P1, PT, R6.reuse, R238, PT ;  /* 0x000000ee0600720c */ /* 0x040fe40003f26270 */
[C---:B------:R-:W-:Y:S01]  /*4220*/  ISETP.GE.AND P5, PT, R6.reuse, R237, PT ;  /* 0x000000ed0600720c */ /* 0x040fe20003fa6270 */
[----:B--2---:R-:W-:Y:S01]  /*4230*/  HMMA.16816.F32 R28, R8, R30, R40 ;  /* 0x0000001e081c723c */ /* 0x004fe20000001828 */
[C---:B------:R-:W-:Y:S02]  /*4240*/  ISETP.LT.OR P0, PT, R6.reuse, R236, P0 ;  /* 0x000000ec0600720c */ /* 0x040fe40000701670 */
[C---:B------:R-:W-:Y:S02]  /*4250*/  ISETP.LT.OR P4, PT, R6.reuse, R235, P4 ;  /* 0x000000eb0600720c */ /* 0x040fe40002781670 */
[----:B------:R-:W-:-:S02]  /*4260*/  ISETP.LT.OR P1, PT, R6, R234, P1 ;  /* 0x000000ea0600720c */ /* 0x000fc40000f21670 */
[----:B------:R-:W-:Y:S01]  /*4270*/  ISETP.LT.OR P5, PT, R6, R232, P5 ;  /* 0x000000e80600720c */ /* 0x000fe20002fa1670 */
[----:B------:R-:W-:Y:S01]  /*4280*/  FMUL.FTZ R6, R23, c[0x0][0x2ec] ;  /* 0x0000bb0017067a20 */ /* 0x000fe20000410000 */
[----:B------:R-:W-:Y:S01]  /*4290*/  IADD3 R5, R4, 0x9, RZ ;  /* 0x0000000904057810 */ /* 0x000fe20007ffe0ff */
[C---:B-1----:R-:W-:Y:S01]  /*42a0*/  HMMA.16816.F32 R48, R24.reuse, R36, R68 ;  /* 0x000000241830723c */ /* 0x042fe20000001844 */
[----:B------:R-:W-:Y:S01]  /*42b0*/  FSEL R64, R130, -INF , !P3 ;  /* 0xff80000082407808 */ /* 0x000fe20005800000 */
[----:B---3--:R-:W-:Y:S01]  /*42c0*/  FMUL.FTZ R7, R22, c[0x0][0x2ec] ;  /* 0x0000bb0016077a20 */ /* 0x008fe20000410000 */
[----:B------:R-:W-:Y:S01]  /*42d0*/  FSEL R66, R129, -INF , !P2 ;  /* 0xff80000081427808 */ /* 0x000fe20005000000 */
[----:B------:R-:W1:Y:S01]  /*42e0*/  LDSM.16.M88.4 R20, [R217+0x3800] ;  /* 0x00380000d914783b */ /* 0x000e620000000200 */
[C---:B------:R-:W-:Y:S01]  /*42f0*/  ISETP.GE.AND P3, PT, R5.reuse, R240, PT ;  /* 0x000000f00500720c */ /* 0x040fe20003f66270 */
[----:B------:R2:W3:Y:S01]  /*4300*/  MUFU.TANH R85, R7 ;  /* 0x0000000700557308 */ /* 0x0004e20000002400 */
[C---:B------:R-:W-:Y:S01]  /*4310*/  ISETP.GE.AND P2, PT, R5.reuse, R239, PT ;  /* 0x000000ef0500720c */ /* 0x040fe20003f46270 */
[----:B------:R-:W-:Y:S01]  /*4320*/  HMMA.16816.F32 R56, R24, R38, R32 ;  /* 0x000000261838723c */ /* 0x000fe20000001820 */
[----:B------:R-:W-:Y:S01]  /*4330*/  ISETP.LT.OR P3, PT, R5, R236, P3 ;  /* 0x000000ec0500720c */ /* 0x000fe20001f61670 */
[----:B------:R-:W-:-:S04]  /*4340*/  DEPBAR.LE SB0, 0x0 ;  /* 0x000080000000791a */ /* 0x000fc80000000000 */
[----:B------:R-:W-:Y:S01]  /*4350*/  ISETP.LT.OR P2, PT, R5, R235, P2 ;  /* 0x000000eb0500720c */ /* 0x000fe20001741670 */
[----:B------:R5:W-:Y:S01]  /*4360*/  MUFU.TANH R86, R6 ;  /* 0x0000000600567308 */ /* 0x000be20000002400 */
[----:B------:R-:W-:Y:S01]  /*4370*/  FSEL R63, R113, -INF , !P4 ;  /* 0xff800000713f7808 */ /* 0x000fe20006000000 */
[----:B------:R-:W-:Y:S01]  /*4380*/  FMUL.FTZ R24, R46, c[0x0][0x2ec] ;  /* 0x0000bb002e187a20 */ /* 0x000fe20000410000 */
[----:B------:R-:W-:Y:S01]  /*4390*/  FSEL R74, R97, -INF , !P5 ;  /* 0xff800000614a7808 */ /* 0x000fe20006800000 */
[----:B------:R-:W-:Y:S01]  /*43a0*/  FMUL.FTZ R30, R30, c[0x0][0x2ec] ;  /* 0x0000bb001e1e7a20 */ /* 0x000fe20000410000 */
[----:B------:R-:W-:Y:S01]  /*43b0*/  FSEL R75, R126, -INF , !P6 ;  /* 0xff8000007e4b7808 */ /* 0x000fe20007000000 */
[----:B--2---:R-:W-:Y:S01]  /*43c0*/  FMUL.FTZ R7, R52, c[0x0][0x2ec] ;  /* 0x0000bb0034077a20 */ /* 0x004fe20000410000 */
[----:B------:R-:W-:Y:S01]  /*43d0*/  FSEL R52, R127, -INF , !P3 ;  /* 0xff8000007f347808 */ /* 0x000fe20005800000 */
[----:B------:R2:W-:Y:S01]  /*43e0*/  MUFU.TANH R68, R24 ;  /* 0x0000001800447308 */ /* 0x0005e20000002400 */
[----:B------:R-:W-:-:S02]  /*43f0*/  FSEL R61, R124, -INF , !P0 ;  /* 0xff8000007c3d7808 */ /* 0x000fc40004000000 */
[C---:B------:R-:W-:Y:S02]  /*4400*/  ISETP.GE.AND P6, PT, R5.reuse, R238, PT ;  /* 0x000000ee0500720c */ /* 0x040fe40003fc6270 */
[C---:B------:R-:W-:Y:S02]  /*4410*/  ISETP.GE.AND P0, PT, R5.reuse, R237, PT ;  /* 0x000000ed0500720c */ /* 0x040fe40003f06270 */
[----:B-----5:R-:W-:Y:S01]  /*4420*/  IADD3 R6, R4, 0x10, RZ ;  /* 0x0000001004067810 */ /* 0x020fe20007ffe0ff */
[----:B------:R5:W1:Y:S01]  /*4430*/  MUFU.TANH R82, R7 ;  /* 0x0000000700527308 */ /* 0x000a620000002400 */
[----:B------:R-:W-:Y:S02]  /*4440*/  ISETP.LT.OR P6, PT, R5, R234, P6 ;  /* 0x000000ea0500720c */ /* 0x000fe400037c1670 */
[C---:B------:R-:W-:Y:S02]  /*4450*/  ISETP.GE.AND P4, PT, R6.reuse, R240, PT ;  /* 0x000000f00600720c */ /* 0x040fe40003f86270 */
[----:B------:R-:W-:-:S02]  /*4460*/  ISETP.GE.AND P5, PT, R6, R239, PT ;  /* 0x000000ef0600720c */ /* 0x000fc40003fa6270 */
[C---:B------:R-:W-:Y:S01]  /*4470*/  ISETP.GE.AND P3, PT, R6.reuse, R238, PT ;  /* 0x000000ee0600720c */ /* 0x040fe20003f66270 */
[----:B--2---:R-:W-:Y:S01]  /*4480*/  HMMA.16816.F32 R24, R16, R36, R120 ;  /* 0x000000241018723c */ /* 0x004fe20000001878 */
[C---:B------:R-:W-:Y:S01]  /*4490*/  ISETP.LT.OR P4, PT, R6.reuse, R236, P4 ;  /* 0x000000ec0600720c */ /* 0x040fe20002781670 */
[----:B------:R-:W-:Y:S01]  /*44a0*/  MUFU.TANH R30, R30 ;  /* 0x0000001e001e7308 */ /* 0x000fe20000002400 */
[C---:B------:R-:W-:Y:S02]  /*44b0*/  ISETP.LT.OR P5, PT, R6.reuse, R235, P5 ;  /* 0x000000eb0600720c */ /* 0x040fe40002fa1670 */
[C---:B------:R-:W-:Y:S01]  /*44c0*/  ISETP.LT.OR P3, PT, R6.reuse, R234, P3 ;  /* 0x000000ea0600720c */ /* 0x040fe20001f61670 */
[----:B------:R-:W-:Y:S01]  /*44d0*/  BAR.SYNC.DEFER_BLOCKING 0x0 ;  /* 0x0000000000007b1d */ /* 0x000fe20000010000 */
[----:B------:R-:W-:Y:S01]  /*44e0*/  ISETP.LT.OR P0, PT, R5, R232, P0 ;  /* 0x000000e80500720c */ /* 0x000fe20000701670 */
[----:B-----5:R-:W-:Y:S01]  /*44f0*/  FMUL.FTZ R7, R53, c[0x0][0x2ec] ;  /* 0x0000bb0035077a20 */ /* 0x020fe20000410000 */
[----:B------:R-:W-:Y:S01]  /*4500*/  FSEL R53, R115, -INF , !P2 ;  /* 0xff80000073357808 */ /* 0x000fe20005000000 */
[----:B-1----:R-:W-:Y:S01]  /*4510*/  HMMA.16816.F32 R32, R12, R20, R48 ;  /* 0x000000140c20723c */ /* 0x002fe20000001830 */
[----:B------:R-:W-:Y:S01]  /*4520*/  ISETP.GE.AND P2, PT, R6, R237, PT ;  /* 0x000000ed0600720c */ /* 0x000fe20003f46270 */
[----:B------:R1:W-:Y:S01]  /*4530*/  MUFU.TANH R83, R7 ;  /* 0x0000000700537308 */ /* 0x0003e20000002400 */
[----:B------:R-:W-:-:S02]  /*4540*/  IADD3 R5, R4, 0x11, RZ ;  /* 0x0000001104057810 */ /* 0x000fc40007ffe0ff */
[----:B------:R-:W-:Y:S01]  /*4550*/  ISETP.LT.OR P2, PT, R6, R232, P2 ;  /* 0x000000e80600720c */ /* 0x000fe20001741670 */
[----:B------:R-:W-:Y:S01]  /*4560*/  FMUL.FTZ R6, R55, c[0x0][0x2ec] ;  /* 0x0000bb0037067a20 */ /* 0x000fe20000410000 */
[----:B------:R-:W-:Y:S01]  /*4570*/  FSEL R67, R102, -INF , !P1 ;  /* 0xff80000066437808 */ /* 0x000fe20004800000 */
[----:B------:R-:W-:Y:S01]  /*4580*/  HMMA.16816.F32 R16, R16, R38, R104 ;  /* 0x000000261010723c */ /* 0x000fe20000001868 */
[----:B----4-:R-:W-:Y:S01]  /*4590*/  FSEL R65, R101, -INF , !P0 ;  /* 0xff80000065417808 */ /* 0x010fe20004000000 */
[----:B------:R2:W-:Y:S01]  /*45a0*/  MUFU.TANH R80, R6 ;  /* 0x0000000600507308 */ /* 0x0005e20000002400 */
[C---:B------:R-:W-:Y:S02]  /*45b0*/  ISETP.GE.AND P1, PT, R5.reuse, R240, PT ;  /* 0x000000f00500720c */ /* 0x040fe40003f26270 */
[C---:B------:R-:W-:Y:S02]  /*45c0*/  ISETP.GE.AND P0, PT, R5.reuse, R238, PT ;  /* 0x000000ee0500720c */ /* 0x040fe40003f06270 */
[C---:B------:R-:W-:Y:S01]  /*45d0*/  ISETP.LT.OR P1, PT, R5.reuse, R236, P1 ;  /* 0x000000ec0500720c */ /* 0x040fe20000f21670 */
[----:B------:R-:W-:Y:S01]  /*45e0*/  HMMA.16816.F32 R24, R8, R20, R24 ;  /* 0x000000140818723c */ /* 0x000fe20000001818 */
[----:B------:R-:W-:Y:S01]  /*45f0*/  ISETP.LT.OR P0, PT, R5, R234, P0 ;  /* 0x000000ea0500720c */ /* 0x000fe20000701670 */
[----:B-1----:R-:W-:Y:S01]  /*4600*/  FMUL.FTZ R7, R54, c[0x0][0x2ec] ;  /* 0x0000bb0036077a20 */ /* 0x002fe20000410000 */
[----:B------:R-:W-:-:S02]  /*4610*/  FSEL R54, R114, -INF , !P6 ;  /* 0xff80000072367808 */ /* 0x000fc40007000000 */
[----:B------:R-:W-:Y:S01]  /*4620*/  ISETP.GE.AND P6, PT, R5, R239, PT ;  /* 0x000000ef0500720c */ /* 0x000fe20003fc6270 */
[----:B------:R1:W4:Y:S01]  /*4630*/  MUFU.TANH R81, R7 ;  /* 0x0000000700517308 */ /* 0x0003220000002400 */
[----:B------:R-:W-:Y:S01]  /*4640*/  FSEL R42, R99, -INF , !P5 ;  /* 0xff800000632a7808 */ /* 0x000fe20006800000 */
[-C--:B------:R-:W-:Y:S01]  /*4650*/  HMMA.16816.F32 R12, R12, R22.reuse, R56 ;  /* 0x000000160c0c723c */ /* 0x080fe20000001838 */
[C---:B------:R-:W-:Y:S01]  /*4660*/  ISETP.LT.OR P6, PT, R5.reuse, R235, P6 ;  /* 0x000000eb0500720c */ /* 0x040fe200037c1670 */
[----:B--2---:R-:W-:Y:S01]  /*4670*/  FMUL.FTZ R6, R44, c[0x0][0x2ec] ;  /* 0x0000bb002c067a20 */ /* 0x004fe20000410000 */
[----:B------:R-:W-:Y:S02]  /*4680*/  FSEL R44, R100, -INF , !P4 ;  /* 0xff800000642c7808 */ /* 0x000fe40006000000 */
[----:B------:R-:W-:Y:S01]  /*4690*/  ISETP.GE.AND P4, PT, R5, R237, PT ;  /* 0x000000ed0500720c */ /* 0x000fe20003f86270 */
[----:B------:R2:W-:Y:S01]  /*46a0*/  MUFU.TANH R71, R6 ;  /* 0x0000000600477308 */ /* 0x0005e20000002400 */
[----:B------:R-:W-:Y:S01]  /*46b0*/  FSEL R73, R73, -INF , !P2 ;  /* 0xff80000049497808 */ /* 0x000fe20005000000 */
[----:B------:R-:W-:Y:S01]  /*46c0*/  HMMA.16816.F32 R8, R8, R22, R16 ;  /* 0x000000160808723c */ /* 0x000fe20000001810 */
[----:B------:R-:W-:Y:S01]  /*46d0*/  ISETP.LT.OR P4, PT, R5, R232, P4 ;  /* 0x000000e80500720c */ /* 0x000fe20002781670 */
[----:B------:R-:W-:Y:S01]  /*46e0*/  FMUL.FTZ R5, R45, c[0x0][0x2ec] ;  /* 0x0000bb002d057a20 */ /* 0x000fe20000410000 */
[----:B------:R-:W-:-:S02]  /*46f0*/  FSEL R40, R103, -INF , !P1 ;  /* 0xff80000067287808 */ /* 0x000fc40004800000 */
[----:B------:R-:W-:Y:S01]  /*4700*/  FSEL R41, R98, -INF , !P6 ;  /* 0xff80000062297808 */ /* 0x000fe20007000000 */
[----:B------:R5:W-:Y:S01]  /*4710*/  MUFU.TANH R69, R5 ;  /* 0x0000000500457308 */ /* 0x000be20000002400 */
[----:B------:R-:W-:Y:S01]  /*4720*/  FSEL R45, R95, -INF , !P3 ;  /* 0xff8000005f2d7808 */ /* 0x000fe20005800000 */
[----:B-1----:R-:W-:Y:S01]  /*4730*/  FMUL.FTZ R7, R47, c[0x0][0x2ec] ;  /* 0x0000bb002f077a20 */ /* 0x002fe20000410000 */
[----:B------:R-:W-:Y:S01]  /*4740*/  FSEL R43, R96, -INF , !P0 ;  /* 0xff800000602b7808 */ /* 0x000fe20004000000 */
[----:B------:R-:W-:Y:S01]  /*4750*/  FMUL.FTZ R24, R24, c[0x0][0x2ec] ;  /* 0x0000bb0018187a20 */ /* 0x000fe20000410000 */
[----:B------:R-:W-:Y:S01]  /*4760*/  FSEL R79, R79, -INF , !P4 ;  /* 0xff8000004f4f7808 */ /* 0x000fe20006000000 */
[----:B------:R-:W-:Y:S01]  /*4770*/  FMUL.FTZ R25, R25, c[0x0][0x2ec] ;  /* 0x0000bb0019197a20 */ /* 0x000fe20000410000 */
[----:B--2---:R-:W-:Y:S01]  /*4780*/  IADD3 R6, R4, 0x18, RZ ;  /* 0x0000001804067810 */ /* 0x004fe20007ffe0ff */
[----:B------:R1:W-:Y:S02]  /*4790*/  MUFU.TANH R70, R7 ;  /* 0x0000000700467308 */ /* 0x0003e40000002400 */
[----:B------:R-:W-:Y:S01]  /*47a0*/  FMUL.FTZ R14, R14, c[0x0][0x2ec] ;  /* 0x0000bb000e0e7a20 */ /* 0x000fe20000410000 */
[----:B------:R-:W-:Y:S01]  /*47b0*/  ISETP.GE.AND P5, PT, R6, R240, PT ;  /* 0x000000f00600720c */ /* 0x000fe20003fa6270 */
[----:B------:R-:W-:Y:S01]  /*47c0*/  FMUL.FTZ R26, R26, c[0x0][0x2ec] ;  /* 0x0000bb001a1a7a20 */ /* 0x000fe20000410000 */
[C---:B------:R-:W-:Y:S01]  /*47d0*/  ISETP.GE.AND P2, PT, R6.reuse, R239, PT ;  /* 0x000000ef0600720c */ /* 0x040fe20003f46270 */
[----:B------:R-:W-:Y:S01]  /*47e0*/  FMUL.FTZ R27, R27, c[0x0][0x2ec] ;  /* 0x0000bb001b1b7a20 */ /* 0x000fe20000410000 */
[----:B------:R-:W-:Y:S01]  /*47f0*/  ISETP.LT.OR P5, PT, R6, R236, P5 ;  /* 0x000000ec0600720c */ /* 0x000fe20002fa1670 */
[----:B------:R-:W-:Y:S01]  /*4800*/  MUFU.TANH R24, R24 ;  /* 0x0000001800187308 */ /* 0x000fe20000002400 */
[----:B-----5:R-:W-:Y:S01]  /*4810*/  IADD3 R5, R4, 0x19, RZ ;  /* 0x0000001904057810 */ /* 0x020fe20007ffe0ff */
[----:B------:R-:W-:Y:S01]  /*4820*/  FMUL.FTZ R13, R13, c[0x0][0x2ec] ;  /* 0x0000bb000d0d7a20 */ /* 0x000fe20000410000 */
[C---:B------:R-:W-:Y:S01]  /*4830*/  ISETP.GE.AND P1, PT, R6.reuse, R238, PT ;  /* 0x000000ee0600720c */ /* 0x040fe20003f26270 */
[----:B------:R-:W-:Y:S01]  /*4840*/  FMUL.FTZ R15, R15, c[0x0][0x2ec] ;  /* 0x0000bb000f0f7a20 */ /* 0x000fe20000410000 */
[----:B------:R-:W-:Y:S01]  /*4850*/  ISETP.GE.AND P6, PT, R6, R237, PT ;  /* 0x000000ed0600720c */ /* 0x000fe20003fc6270 */
[----:B------:R-:W-:Y:S01]  /*4860*/  FMUL.FTZ R8, R8, c[0x0][0x2ec] ;  /* 0x0000bb0008087a20 */ /* 0x000fe20000410000 */
[----:B------:R-:W-:Y:S01]  /*4870*/  FSEL R36, R91, -INF , !P5 ;  /* 0xff8000005b247808 */ /* 0x000fe20006800000 */
[----:B-1----:R-:W-:Y:S01]  /*4880*/  FMUL.FTZ R7, R31, c[0x0][0x2ec] ;  /* 0x0000bb001f077a20 */ /* 0x002fe20000410000 */
[C---:B------:R-:W-:Y:S01]  /*4890*/  ISETP.GE.AND P3, PT, R5.reuse, R240, PT ;  /* 0x000000f00500720c */ /* 0x040fe20003f66270 */
[----:B------:R-:W-:Y:S01]  /*48a0*/  MUFU.TANH R14, R14 ;  /* 0x0000000e000e7308 */ /* 0x000fe20000002400 */
[----:B------:R-:W-:Y:S01]  /*48b0*/  ISETP.GE.AND P0, PT, R5, R239, PT ;  /* 0x000000ef0500720c */ /* 0x000fe20003f06270 */
[----:B------:R-:W-:Y:S01]  /*48c0*/  FMUL.FTZ R9, R9, c[0x0][0x2ec] ;  /* 0x0000bb0009097a20 */ /* 0x000fe20000410000 */
[C---:B------:R-:W-:Y:S01]  /*48d0*/  ISETP.GE.AND P4, PT, R5.reuse, R238, PT ;  /* 0x000000ee0500720c */ /* 0x040fe20003f86270 */
[----:B------:R-:W-:Y:S01]  /*48e0*/  FMUL.FTZ R10, R10, c[0x0][0x2ec] ;  /* 0x0000bb000a0a7a20 */ /* 0x000fe20000410000 */
[----:B------:R-:W-:Y:S01]  /*48f0*/  ISETP.GE.AND P5, PT, R5, R237, PT ;  /* 0x000000ed0500720c */ /* 0x000fe20003fa6270 */
[----:B------:R-:W-:Y:S01]  /*4900*/  FMUL.FTZ R11, R11, c[0x0][0x2ec] ;  /* 0x0000bb000b0b7a20 */ /* 0x000fe20000410000 */
[C---:B------:R-:W-:Y:S01]  /*4910*/  ISETP.LT.OR P2, PT, R6.reuse, R235, P2 ;  /* 0x000000eb0600720c */ /* 0x040fe20001741670 */
[----:B------:R1:W-:Y:S01]  /*4920*/  MUFU.TANH R47, R7 ;  /* 0x00000007002f7308 */ /* 0x0003e20000002400 */
[----:B------:R-:W-:-:S02]  /*4930*/  ISETP.LT.OR P1, PT, R6, R234, P1 ;  /* 0x000000ea0600720c */ /* 0x000fc40000f21670 */
[----:B------:R-:W-:Y:S01]  /*4940*/  ISETP.LT.OR P6, PT, R6, R232, P6 ;  /* 0x000000e80600720c */ /* 0x000fe200037c1670 */
[----:B------:R-:W-:Y:S01]  /*4950*/  FMUL.FTZ R6, R28, c[0x0][0x2ec] ;  /* 0x0000bb001c067a20 */ /* 0x000fe20000410000 */
[C---:B------:R-:W-:Y:S02]  /*4960*/  ISETP.LT.OR P3, PT, R5.reuse, R236, P3 ;  /* 0x000000ec0500720c */ /* 0x040fe40001f61670 */
[C---:B------:R-:W-:Y:S01]  /*4970*/  ISETP.LT.OR P0, PT, R5.reuse, R235, P0 ;  /* 0x000000eb0500720c */ /* 0x040fe20000701670 */
[----:B------:R2:W5:Y:S01]  /*4980*/  MUFU.TANH R55, R6 ;  /* 0x0000000600377308 */ /* 0x0005620000002400 */
[C---:B------:R-:W-:Y:S02]  /*4990*/  ISETP.LT.OR P4, PT, R5.reuse, R234, P4 ;  /* 0x000000ea0500720c */ /* 0x040fe40002781670 */
[----:B------:R-:W-:Y:S02]  /*49a0*/  ISETP.LT.OR P5, PT, R5, R232, P5 ;  /* 0x000000e80500720c */ /* 0x000fe40002fa1670 */
[----:B------:R-:W-:-:S02]  /*49b0*/  IADD3 R5, R4, 0x20, RZ ;  /* 0x0000002004057810 */ /* 0x000fc40007ffe0ff */
[----:B------:R-:W-:Y:S01]  /*49c0*/  FSEL R31, R93, -INF , !P2 ;  /* 0xff8000005d1f7808 */ /* 0x000fe20005000000 */
[----:B-1----:R-:W-:Y:S01]  /*49d0*/  FMUL.FTZ R7, R32, c[0x0][0x2ec] ;  /* 0x0000bb0020077a20 */ /* 0x002fe20000410000 */
[C---:B------:R-:W-:Y:S01]  /*49e0*/  ISETP.GE.AND P2, PT, R5.reuse, R240, PT ;  /* 0x000000f00500720c */ /* 0x040fe20003f46270 */
[----:B------:R-:W-:Y:S01]  /*49f0*/  MUFU.TANH R25, R25 ;  /* 0x0000001900197308 */ /* 0x000fe20000002400 */
[----:B------:R-:W-:Y:S02]  /*4a00*/  FSEL R46, R76, -INF , !P1 ;  /* 0xff8000004c2e7808 */ /* 0x000fe40004800000 */
[----:B------:R-:W-:Y:S02]  /*4a10*/  ISETP.LT.OR P2, PT, R5, R236, P2 ;  /* 0x000000ec0500720c */ /* 0x000fe40001741670 */
[----:B------:R-:W-:Y:S01]  /*4a20*/  FSEL R37, R90, -INF , !P4 ;  /* 0xff8000005a257808 */ /* 0x000fe20006000000 */
[----:B--2---:R-:W-:Y:S01]  /*4a30*/  FMUL.FTZ R6, R29, c[0x0][0x2ec] ;  /* 0x0000bb001d067a20 */ /* 0x004fe20000410000 */
[----:B------:R-:W-:Y:S01]  /*4a40*/  FSEL R29, R92, -INF , !P0 ;  /* 0xff8000005c1d7808 */ /* 0x000fe20004000000 */
[----:B------:R1:W-:Y:S01]  /*4a50*/  MUFU.TANH R32, R7 ;  /* 0x0000000700207308 */ /* 0x0003e20000002400 */
[----:B------:R-:W-:-:S02]  /*4a60*/  FSEL R76, R88, -INF , !P5 ;  /* 0xff800000584c7808 */ /* 0x000fc40006800000 */
[----:B------:R-:W-:Y:S02]  /*4a70*/  FSEL R161, R87, -INF , !P2 ;  /* 0xff80000057a17808 */ /* 0x000fe40005000000 */
[----:B------:R-:W-:Y:S02]  /*4a80*/  FSEL R77, R77, -INF , !P6 ;  /* 0xff8000004d4d7808 */ /* 0x000fe40007000000 */
[----:B------:R-:W-:Y:S01]  /*4a90*/  FSEL R28, R94, -INF , !P3 ;  /* 0xff8000005e1c7808 */ /* 0x000fe20005800000 */
[----:B------:R2:W2:Y:S01]  /*4aa0*/  MUFU.TANH R48, R6 ;  /* 0x0000000600307308 */ /* 0x0004a20000002400 */
[C---:B------:R-:W-:Y:S02]  /*4ab0*/  ISETP.GE.AND P1, PT, R5.reuse, R239, PT ;  /* 0x000000ef0500720c */ /* 0x040fe40003f26270 */
[C---:B------:R-:W-:Y:S02]  /*4ac0*/  ISETP.GE.AND P6, PT, R5.reuse, R238, PT ;  /* 0x000000ee0500720c */ /* 0x040fe40003fc6270 */
[----:B------:R-:W-:-:S02]  /*4ad0*/  ISETP.GE.AND P3, PT, R5, R237, PT ;  /* 0x000000ed0500720c */ /* 0x000fc40003f66270 */
[----:B------:R-:W-:Y:S01]  /*4ae0*/  ISETP.LT.OR P1, PT, R5, R235, P1 ;  /* 0x000000eb0500720c */ /* 0x000fe20000f21670 */
[----:B-1----:R-:W-:Y:S01]  /*4af0*/  FMUL.FTZ R7, R33, c[0x0][0x2ec] ;  /* 0x0000bb0021077a20 */ /* 0x002fe20000410000 */
[C---:B------:R-:W-:Y:S01]  /*4b00*/  ISETP.LT.OR P6, PT, R5.reuse, R234, P6 ;  /* 0x000000ea0500720c */ /* 0x040fe200037c1670 */
[----:B------:R-:W-:Y:S01]  /*4b10*/  MUFU.TANH R26, R26 ;  /* 0x0000001a001a7308 */ /* 0x000fe20000002400 */
[----:B------:R-:W-:Y:S02]  /*4b20*/  ISETP.LT.OR P3, PT, R5, R232, P3 ;  /* 0x000000e80500720c */ /* 0x000fe40001f61670 */
[C---:B------:R-:W-:Y:S02]  /*4b30*/  IADD3 R5, R4.reuse, 0x28, RZ ;  /* 0x0000002804057810 */ /* 0x040fe40007ffe0ff */
[----:B---3--:R-:W-:Y:S02]  /*4b40*/  FSEL R162, R85, -INF , !P1 ;  /* 0xff80000055a27808 */ /* 0x008fe40004800000 */
[----:B--2---:R-:W-:Y:S01]  /*4b50*/  IADD3 R6, R4, 0x21, RZ ;  /* 0x0000002104067810 */ /* 0x004fe20007ffe0ff */
[----:B------:R1:W-:Y:S01]  /*4b60*/  MUFU.TANH R33, R7 ;  /* 0x0000000700217308 */ /* 0x0003e20000002400 */
[----:B------:R-:W-:-:S02]  /*4b70*/  FSEL R159, R82, -INF , !P6 ;  /* 0xff800000529f7808 */ /* 0x000fc40007000000 */
[C---:B------:R-:W-:Y:S02]  /*4b80*/  ISETP.GE.AND P0, PT, R6.reuse, R240, PT ;  /* 0x000000f00600720c */ /* 0x040fe40003f06270 */
[C---:B------:R-:W-:Y:S02]  /*4b90*/  ISETP.GE.AND P4, PT, R6.reuse, R239, PT ;  /* 0x000000ef0600720c */ /* 0x040fe40003f86270 */
[C---:B------:R-:W-:Y:S01]  /*4ba0*/  ISETP.GE.AND P5, PT, R6.reuse, R238, PT ;  /* 0x000000ee0600720c */ /* 0x040fe20003fa6270 */
[----:B------:R-:W-:Y:S01]  /*4bb0*/  MUFU.TANH R27, R27 ;  /* 0x0000001b001b7308 */ /* 0x000fe20000002400 */
[C---:B------:R-:W-:Y:S02]  /*4bc0*/  ISETP.GE.AND P2, PT, R6.reuse, R237, PT ;  /* 0x000000ed0600720c */ /* 0x040fe40003f46270 */
[C---:B------:R-:W-:Y:S02]  /*4bd0*/  ISETP.LT.OR P0, PT, R6.reuse, R236, P0 ;  /* 0x000000ec0600720c */ /* 0x040fe40000701670 */
[----:B------:R-:W-:-:S02]  /*4be0*/  ISETP.LT.OR P4, PT, R6, R235, P4 ;  /* 0x000000eb0600720c */ /* 0x000fc40002781670 */
[----:B------:R-:W-:Y:S01]  /*4bf0*/  ISETP.LT.OR P5, PT, R6, R234, P5 ;  /* 0x000000ea0600720c */ /* 0x000fe20002fa1670 */
[----:B-1----:R-:W-:Y:S01]  /*4c00*/  FMUL.FTZ R7, R34, c[0x0][0x2ec] ;  /* 0x0000bb0022077a20 */ /* 0x002fe20000410000 */
[----:B------:R-:W-:Y:S01]  /*4c10*/  ISETP.LT.OR P2, PT, R6, R232, P2 ;  /* 0x000000e80600720c */ /* 0x000fe20001741670 */
[----:B------:R-:W-:Y:S01]  /*4c20*/  FMUL.FTZ R6, R35, c[0x0][0x2ec] ;  /* 0x0000bb0023067a20 */ /* 0x000fe20000410000 */
[----:B----4-:R-:W-:Y:S01]  /*4c30*/  FSEL R160, R81, -INF , !P3 ;  /* 0xff80000051a07808 */ /* 0x010fe20005800000 */
[----:B------:R1:W2:Y:S01]  /*4c40*/  MUFU.TANH R20, R7 ;  /* 0x0000000700147308 */ /* 0x0002a20000002400 */
[----:B------:R-:W-:Y:S02]  /*4c50*/  FSEL R156, R89, -INF , !P0 ;  /* 0xff800000599c7808 */ /* 0x000fe40004000000 */
[----:B------:R-:W-:Y:S02]  /*4c60*/  FSEL R154, R86, -INF , !P4 ;  /* 0xff800000569a7808 */ /* 0x000fe40006000000 */
[----:B------:R-:W-:-:S02]  /*4c70*/  ISETP.GE.AND P1, PT, R5, R240, PT ;  /* 0x000000f00500720c */ /* 0x000fc40003f26270 */
[C---:B------:R-:W-:Y:S01]  /*4c80*/  ISETP.GE.AND P6, PT, R5.reuse, R239, PT ;  /* 0x000000ef0500720c */ /* 0x040fe20003fc6270 */
[----:B------:R3:W4:Y:S01]  /*4c90*/  MUFU.TANH R21, R6 ;  /* 0x0000000600157308 */ /* 0x0007220000002400 */
[C---:B------:R-:W-:Y:S02]  /*4ca0*/  ISETP.GE.AND P3, PT, R5.reuse, R238, PT ;  /* 0x000000ee0500720c */ /* 0x040fe40003f66270 */
[C---:B------:R-:W-:Y:S02]  /*4cb0*/  ISETP.GE.AND P0, PT, R5.reuse, R237, PT ;  /* 0x000000ed0500720c */ /* 0x040fe40003f06270 */
[C---:B------:R-:W-:Y:S02]  /*4cc0*/  ISETP.LT.OR P1, PT, R5.reuse, R236, P1 ;  /* 0x000000ec0500720c */ /* 0x040fe40000f21670 */
[C---:B------:R-:W-:Y:S01]  /*4cd0*/  ISETP.LT.OR P6, PT, R5.reuse, R235, P6 ;  /* 0x000000eb0500720c */ /* 0x040fe200037c1670 */
[----:B-1----:R-:W-:Y:S01]  /*4ce0*/  FMUL.FTZ R7, R12, c[0x0][0x2ec] ;  /* 0x0000bb000c077a20 */ /* 0x002fe20000410000 */
[C---:B------:R-:W-:Y:S01]  /*4cf0*/  ISETP.LT.OR P3, PT, R5.reuse, R234, P3 ;  /* 0x000000ea0500720c */ /* 0x040fe20001f61670 */
[----:B------:R-:W-:Y:S01]  /*4d00*/  MUFU.TANH R13, R13 ;  /* 0x0000000d000d7308 */ /* 0x000fe20000002400 */
[----:B------:R-:W-:-:S02]  /*4d10*/  ISETP.LT.OR P0, PT, R5, R232, P0 ;  /* 0x000000e80500720c */ /* 0x000fc40000701670 */
[C---:B------:R-:W-:Y:S02]  /*4d20*/  IADD3 R5, R4.reuse, 0x30, RZ ;  /* 0x0000003004057810 */ /* 0x040fe40007ffe0ff */
[----:B------:R-:W-:Y:S02]  /*4d30*/  FSEL R155, R83, -INF , !P5 ;  /* 0xff800000539b7808 */ /* 0x000fe40006800000 */
[----:B---3--:R-:W-:Y:S01]  /*4d40*/  IADD3 R6, R4, 0x29, RZ ;  /* 0x0000002904067810 */ /* 0x008fe20007ffe0ff */
[----:B------:R-:W1:Y:S01]  /*4d50*/  MUFU.TANH R7, R7 ;  /* 0x0000000700077308 */ /* 0x000e620000002400 */
[----:B-----5:R-:W-:Y:S02]  /*4d60*/  FSEL R151, R55, -INF , !P3 ;  /* 0xff80000037977808 */ /* 0x020fe40005800000 */
[----:B------:R-:W-:Y:S02]  /*4d70*/  ISETP.GE.AND P4, PT, R6, R240, PT ;  /* 0x000000f00600720c */ /* 0x000fe40003f86270 */
[----:B------:R-:W-:-:S02]  /*4d80*/  FSEL R157, R30, -INF , !P0 ;  /* 0xff8000001e9d7808 */ /* 0x000fc40004000000 */
[----:B------:R-:W-:Y:S01]  /*4d90*/  ISETP.LT.OR P4, PT, R6, R236, P4 ;  /* 0x000000ec0600720c */ /* 0x000fe20002781670 */
[----:B------:R-:W-:Y:S01]  /*4da0*/  MUFU.TANH R15, R15 ;  /* 0x0000000f000f7308 */ /* 0x000fe20000002400 */
[----:B------:R-:W-:Y:S02]  /*4db0*/  ISETP.GE.AND P5, PT, R5, R240, PT ;  /* 0x000000f00500720c */ /* 0x000fe40003fa6270 */
[----:B------:R-:W-:Y:S02]  /*4dc0*/  FSEL R148, R69, -INF , !P4 ;  /* 0xff80000045947808 */ /* 0x000fe40006000000 */
[C---:B------:R-:W-:Y:S02]  /*4dd0*/  ISETP.GE.AND P3, PT, R5.reuse, R239, PT ;  /* 0x000000ef0500720c */ /* 0x040fe40003f66270 */
[C---:B------:R-:W-:Y:S01]  /*4de0*/  ISETP.GE.AND P0, PT, R5.reuse, R238, PT ;  /* 0x000000ee0500720c */ /* 0x040fe20003f06270 */
[----:B------:R-:W3:Y:S01]  /*4df0*/  MUFU.TANH R8, R8 ;  /* 0x0000000800087308 */ /* 0x000ee20000002400 */
[----:B------:R-:W-:-:S02]  /*4e00*/  ISETP.GE.AND P4, PT, R5, R237, PT ;  /* 0x000000ed0500720c */ /* 0x000fc40003f86270 */
[C---:B------:R-:W-:Y:S02]  /*4e10*/  ISETP.LT.OR P5, PT, R5.reuse, R236, P5 ;  /* 0x000000ec0500720c */ /* 0x040fe40002fa1670 */
[C---:B------:R-:W-:Y:S02]  /*4e20*/  ISETP.LT.OR P3, PT, R5.reuse, R235, P3 ;  /* 0x000000eb0500720c */ /* 0x040fe40001f61670 */
[C---:B------:R-:W-:Y:S01]  /*4e30*/  ISETP.LT.OR P0, PT, R5.reuse, R234, P0 ;  /* 0x000000ea0500720c */ /* 0x040fe20000701670 */
[----:B------:R-:W-:Y:S01]  /*4e40*/  MUFU.TANH R9, R9 ;  /* 0x0000000900097308 */ /* 0x000fe20000002400 */
[----:B------:R-:W-:Y:S02]  /*4e50*/  ISETP.LT.OR P4, PT, R5, R232, P4 ;  /* 0x000000e80500720c */ /* 0x000fe40002781670 */
[----:B------:R-:W-:Y:S02]  /*4e60*/  IADD3 R5, R4, 0x38, RZ ;  /* 0x0000003804057810 */ /* 0x000fe40007ffe0ff */
[----:B------:R-:W-:-:S02]  /*4e70*/  FSEL R158, R80, -INF , !P2 ;  /* 0xff800000509e7808 */ /* 0x000fc40005000000 */
[----:B------:R-:W-:Y:S01]  /*4e80*/  FSEL R150, R71, -INF , !P1 ;  /* 0xff80000047967808 */ /* 0x000fe20004800000 */
[----:B------:R-:W5:Y:S01]  /*4e90*/  MUFU.TANH R10, R10 ;  /* 0x0000000a000a7308 */ /* 0x000f620000002400 */
[----:B------:R-:W-:Y:S02]  /*4ea0*/  FSEL R153, R68, -INF , !P6 ;  /* 0xff80000044997808 */ /* 0x000fe40007000000 */
[C---:B------:R-:W-:Y:S02]  /*4eb0*/  ISETP.GE.AND P2, PT, R6.reuse, R239, PT ;  /* 0x000000ef0600720c */ /* 0x040fe40003f46270 */
[C---:B------:R-:W-:Y:S02]  /*4ec0*/  ISETP.GE.AND P1, PT, R6.reuse, R238, PT ;  /* 0x000000ee0600720c */ /* 0x040fe40003f26270 */
[----:B------:R-:W-:Y:S01]  /*4ed0*/  ISETP.GE.AND P6, PT, R6, R237, PT ;  /* 0x000000ed0600720c */ /* 0x000fe20003fc6270 */
[----:B------:R-:W1:Y:S01]  /*4ee0*/  MUFU.TANH R11, R11 ;  /* 0x0000000b000b7308 */ /* 0x000e620000002400 */
[----:B------:R-:W-:-:S02]  /*4ef0*/  FSEL R147, R24, -INF , !P0 ;  /* 0xff80000018937808 */ /* 0x000fc40004000000 */
[C---:B------:R-:W-:Y:S02]  /*4f00*/  ISETP.GE.AND P0, PT, R5.reuse, R239, PT ;  /* 0x000000ef0500720c */ /* 0x040fe40003f06270 */
[CC--:B------:R-:W-:Y:S02]  /*4f10*/  ISETP.LT.OR P2, PT, R6.reuse, R235.reuse, P2 ;  /* 0x000000eb0600720c */ /* 0x0c0fe40001741670 */
[C---:B------:R-:W-:Y:S02]  /*4f20*/  ISETP.LT.OR P1, PT, R6.reuse, R234, P1 ;  /* 0x000000ea0600720c */ /* 0x040fe40000f21670 */
[----:B------:R-:W-:Y:S02]  /*4f30*/  ISETP.LT.OR P6, PT, R6, R232, P6 ;  /* 0x000000e80600720c */ /* 0x000fe400037c1670 */
[----:B------:R-:W-:Y:S02]  /*4f40*/  IADD3 R6, R4, 0x31, RZ ;  /* 0x0000003104067810 */ /* 0x000fe40007ffe0ff */
[----:B------:R-:W-:-:S02]  /*4f50*/  ISETP.LT.OR P0, PT, R5, R235, P0 ;  /* 0x000000eb0500720c */ /* 0x000fc40000701670 */
[----:B------:R-:W-:Y:S02]  /*4f60*/  FSEL R143, R70, -INF , !P2 ;  /* 0xff800000468f7808 */ /* 0x000fe40005000000 */
[----:B------:R-:W-:Y:S02]  /*4f70*/  FSEL R146, R48, -INF , !P1 ;  /* 0xff80000030927808 */ /* 0x000fe40004800000 */
[----:B------:R-:W-:Y:S02]  /*4f80*/  FSEL R152, R47, -INF , !P6 ;  /* 0xff8000002f987808 */ /* 0x000fe40007000000 */
[----:B------:R-:W-:Y:S02]  /*4f90*/  FSEL R142, R32, -INF , !P5 ;  /* 0xff800000208e7808 */ /* 0x000fe40006800000 */
[----:B--2---:R-:W-:Y:S02]  /*4fa0*/  FSEL R145, R20, -INF , !P3 ;  /* 0xff80000014917808 */ /* 0x004fe40005800000 */
[----:B------:R-:W-:-:S02]  /*4fb0*/  ISETP.GE.AND P2, PT, R6, R240, PT ;  /* 0x000000f00600720c */ /* 0x000fc40003f46270 */
[----:B------:R-:W-:Y:S02]  /*4fc0*/  ISETP.GE.AND P1, PT, R5, R240, PT ;  /* 0x000000f00500720c */ /* 0x000fe40003f26270 */
[C---:B------:R-:W-:Y:S02]  /*4fd0*/  ISETP.GE.AND P6, PT, R6.reuse, R239, PT ;  /* 0x000000ef0600720c */ /* 0x040fe40003fc6270 */
[C---:B------:R-:W-:Y:S02]  /*4fe0*/  ISETP.GE.AND P5, PT, R6.reuse, R238, PT ;  /* 0x000000ee0600720c */ /* 0x040fe40003fa6270 */
[----:B------:R-:W-:Y:S02]  /*4ff0*/  ISETP.GE.AND P3, PT, R6, R237, PT ;  /* 0x000000ed0600720c */ /* 0x000fe40003f66270 */
[----:B------:R-:W-:Y:S02]  /*5000*/  FSEL R130, R14, -INF , !P0 ;  /* 0xff8000000e827808 */ /* 0x000fe40004000000 */
[----:B------:R-:W-:-:S02]  /*5010*/  PLOP3.LUT P0, PT, PT, PT, UP0, 0x80, 0x0 ;  /* 0x000000000000781c */ /* 0x000fc40003f0f008 */
        /* <DEDUP_REMOVED lines=8> */
[----:B----4-:R-:W-:Y:S02]  /*50a0*/  FSEL R138, R21, -INF , !P6 ;  /* 0xff800000158a7808 */ /* 0x010fe40007000000 */
[----:B------:R-:W-:Y:S02]  /*50b0*/  FSEL R141, R25, -INF , !P5 ;  /* 0xff800000198d7808 */ /* 0x000fe40006800000 */
[----:B------:R-:W-:Y:S02]  /*50c0*/  FSEL R144, R27, -INF , !P3 ;  /* 0xff8000001b907808 */ /* 0x000fe40005800000 */
[----:B-1----:R-:W-:-:S02]  /*50d0*/  FSEL R129, R7, -INF , !P1 ;  /* 0xff80000007817808 */ /* 0x002fc40004800000 */
[C---:B------:R-:W-:Y:S02]  /*50e0*/  ISETP.GE.AND P4, PT, R5.reuse, R238, PT ;  /* 0x000000ee0500720c */ /* 0x040fe40003f86270 */
[----:B------:R-:W-:Y:S02]  /*50f0*/  ISETP.GE.AND P2, PT, R5, R237, PT ;  /* 0x000000ed0500720c */ /* 0x000fe40003f46270 */
[C---:B------:R-:W-:Y:S02]  /*5100*/  ISETP.GE.AND P6, PT, R4.reuse, R240, PT ;  /* 0x000000f00400720c */ /* 0x040fe40003fc6270 */
[C---:B------:R-:W-:Y:S02]  /*5110*/  ISETP.GE.AND P5, PT, R4.reuse, R239, PT ;  /* 0x000000ef0400720c */ /* 0x040fe40003fa6270 */
[C---:B------:R-:W-:Y:S02]  /*5120*/  ISETP.GE.AND P3, PT, R4.reuse, R238, PT ;  /* 0x000000ee0400720c */ /* 0x040fe40003f66270 */
[----:B------:R-:W-:-:S02]  /*5130*/  ISETP.GE.AND P1, PT, R4, R237, PT ;  /* 0x000000ed0400720c */ /* 0x000fc40003f26270 */
[C---:B------:R-:W-:Y:S02]  /*5140*/  ISETP.LT.OR P4, PT, R5.reuse, R234, P4 ;  /* 0x000000ea0500720c */ /* 0x040fe40002781670 */
[----:B------:R-:W-:Y:S02]  /*5150*/  ISETP.LT.OR P2, PT, R5, R232, P2 ;  /* 0x000000e80500720c */ /* 0x000fe40001741670 */
[C---:B------:R-:W-:Y:S02]  /*5160*/  ISETP.LT.OR P6, PT, R4.reuse, R236, P6 ;  /* 0x000000ec0400720c */ /* 0x040fe400037c1670 */
[C---:B------:R-:W-:Y:S02]  /*5170*/  ISETP.LT.OR P5, PT, R4.reuse, R235, P5 ;  /* 0x000000eb0400720c */ /* 0x040fe40002fa1670 */
[C---:B------:R-:W-:Y:S02]  /*5180*/  ISETP.LT.OR P3, PT, R4.reuse, R234, P3 ;  /* 0x000000ea0400720c */ /* 0x040fe40001f61670 */
[----:B------:R-:W-:-:S02]  /*5190*/  ISETP.LT.OR P1, PT, R4, R232, P1 ;  /* 0x000000e80400720c */ /* 0x000fc40000f21670 */
[----:B---3--:R-:W-:Y:S02]  /*51a0*/  FSEL R136, R8, -INF , !P4 ;  /* 0xff80000008887808 */ /* 0x008fe40006000000 */
[----:B-----5:R-:W-:Y:S02]  /*51b0*/  FSEL R140, R10, -INF , !P2 ;  /* 0xff8000000a8c7808 */ /* 0x020fe40005000000 */
[----:B------:R-:W-:Y:S02]  /*51c0*/  FSEL R23, R13, -INF , !P6 ;  /* 0xff8000000d177808 */ /* 0x000fe40007000000 */
[----:B------:R-:W-:Y:S02]  /*51d0*/  FSEL R128, R15, -INF , !P5 ;  /* 0xff8000000f807808 */ /* 0x000fe40006800000 */
        /* <DEDUP_REMOVED lines=31> */
.L_x_477:
        /* <DEDUP_REMOVED lines=32> */
[----:B------:R-:W-:Y:S01]  /*55d0*/  LDSM.16.MT88.4 R48, [R213+0xc000] ;  /* 0x00c00000d530783b */ /* 0x000fe20000004200 */
[----:B------:R-:W-:Y:S01]  /*55e0*/  FMNMX.FTZ R135, R129, R135, !PT ;  /* 0x0000008781877209 */ /* 0x000fe20007810000 */
[----:B------:R-:W-:-:S02]  /*55f0*/  IMAD R214, R3, 0x2, R213 ;  /* 0x0000000203d67824 */ /* 0x000fc400078e02d5 */
[----:B------:R-:W-:Y:S01]  /*5600*/  LDSM.16.MT88.4 R32, [R216+0xc000] ;  /* 0x00c00000d820783b */ /* 0x000fe20000004200 */
[----:B------:R-:W-:Y:S02]  /*5610*/  FMNMX.FTZ R135, R23, R135, !PT ;  /* 0x0000008717877209 */ /* 0x000fe40007810000 */
[----:B------:R-:W-:Y:S01]  /*5620*/  LEA R215, R2, R214, 0x1 ;  /* 0x000000d602d77211 */ /* 0x000fe200078e08ff */
[----:B------:R-:W-:Y:S04]  /*5630*/  LDSM.16.MT88.4 R24, [R214+0xc000] ;  /* 0x00c00000d618783b */ /* 0x000fe80000004200 */
[----:B------:R-:W1:Y:S04]  /*5640*/  SHFL.BFLY PT, R5, R135, 0x2, 0x1f ;  /* 0x0c401f0087057f89 */ /* 0x000e6800000e0000 */
        /* <DEDUP_REMOVED lines=52> */
[----:B---3--:R-:W-:Y:S02]  /*5990*/  F2FP.PACK_AB R18, R92, R191 ;  /* 0x000000bf5c12723e */ /* 0x008fe400000000ff */
        /* <DEDUP_REMOVED lines=32> */
[--C-:B-1----:R-:W-:Y:S01]  /*5ba0*/  FFMA.FTZ R4, R63, c[0x0][0x23c], -R21.reuse ;  /* 0x00008f003f047a23 */ /* 0x102fe20000010815 */
[----:B--2---:R-:W-:Y:S01]  /*5bb0*/  F2FP.PACK_AB R17, R183, R188 ;  /* 0x000000bcb711723e */ /* 0x004fe200000000ff */
[----:B------:R-:W1:Y:S04]  /*5bc0*/  LDSM.16.MT88.4 R60, [R213+0xe000] ;  /* 0x00e00000d53c783b */ /* 0x000e680000004200 */
[----:B------:R2:W-:Y:S02]  /*5bd0*/  MUFU.EX2 R189, R4 ;  /* 0x0000000400bd7308 */ /* 0x0005e40000000800 */
[----:B--2---:R-:W-:-:S06]  /*5be0*/  FFMA.FTZ R4, R53, c[0x0][0x23c], -R21 ;  /* 0x00008f0035047a23 */ /* 0x004fcc0000010815 */
[----:B------:R2:W3:Y:S02]  /*5bf0*/  MUFU.EX2 R220, R4 ;  /* 0x0000000400dc7308 */ /* 0x0004e40000000800 */
[----:B--2---:R-:W-:Y:S01]  /*5c00*/  FFMA.FTZ R4, R42, c[0x0][0x23c], -R21 ;  /* 0x00008f002a047a23 */ /* 0x004fe20000010815 */
[----:B---3--:R-:W-:-:S05]  /*5c10*/  F2FP.PACK_AB R19, R220, R189 ;  /* 0x000000bddc13723e */ /* 0x008fca00000000ff */
[----:B------:R2:W-:Y:S02]  /*5c20*/  MUFU.EX2 R9, R4 ;  /* 0x0000000400097308 */ /* 0x0005e40000000800 */
[C---:B------:R-:W-:Y:S08]  /*5c30*/  HMMA.16816.F32 R68, R16.reuse, R48, RZ ;  /* 0x000000301044723c */ /* 0x040ff000000018ff */
[----:B-1----:R-:W-:Y:S01]  /*5c40*/  HMMA.16816.F32 R116, R16, R60, RZ ;  /* 0x0000003c1074723c */ /* 0x002fe200000018ff */
[----:B--2---:R-:W-:-:S04]  /*5c50*/  FFMA.FTZ R4, R41, c[0x0][0x23c], -R21 ;  /* 0x00008f0029047a23 */ /* 0x004fc80000010815 */
[----:B------:R1:W-:Y:S03]  /*5c60*/  MUFU.EX2 R221, R4 ;  /* 0x0000000400dd7308 */ /* 0x0003e60000000800 */
[C---:B------:R-:W-:Y:S08]  /*5c70*/  HMMA.16816.F32 R108, R16.reuse, R80, RZ ;  /* 0x00000050106c723c */ /* 0x040ff000000018ff */
[----:B------:R-:W-:Y:S01]  /*5c80*/  HMMA.16816.F32 R124, R16, R56, RZ ;  /* 0x00000038107c723c */ /* 0x000fe200000018ff */
[----:B-1----:R-:W-:-:S04]  /*5c90*/  FFMA.FTZ R4, R31, c[0x0][0x23c], -R21 ;  /* 0x00008f001f047a23 */ /* 0x002fc80000010815 */
[----:B------:R1:W-:Y:S02]  /*5ca0*/  MUFU.EX2 R242, R4 ;  /* 0x0000000400f27308 */ /* 0x0003e40000000800 */
[----:B-1----:R-:W-:Y:S02]  /*5cb0*/  FFMA.FTZ R4, R29, c[0x0][0x23c], -R21 ;  /* 0x00008f001d047a23 */ /* 0x002fe40000010815 */
[----:B------:R-:W-:Y:S04]  /*5cc0*/  HMMA.16816.F32 R28, R16, R32, RZ ;  /* 0x00000020101c723c */ /* 0x000fe800000018ff */
        /* <DEDUP_REMOVED lines=8> */
[----:B-1----:R-:W-:Y:S02]  /*5d50*/  FFMA.FTZ R4, R54, c[0x0][0x23c], -R20 ;  /* 0x00008f0036047a23 */ /* 0x002fe40000010814 */
[----:B------:R-:W-:Y:S04]  /*5d60*/  HMMA.16816.F32 R52, R16, R24, RZ ;  /* 0x000000181034723c */ /* 0x000fe800000018ff */
[----:B------:R1:W2:Y:S02]  /*5d70*/  MUFU.EX2 R219, R4 ;  /* 0x0000000400db7308 */ /* 0x0002a40000000800 */
[----:B-1----:R-:W-:Y:S01]  /*5d80*/  FMUL.FTZ R4, R132, c[0x0][0x23c] ;  /* 0x00008f0084047a20 */ /* 0x002fe20000410000 */
[----:B--2---:R-:W-:-:S04]  /*5d90*/  F2FP.PACK_AB R14, R219, R243 ;  /* 0x000000f3db0e723e */ /* 0x004fc800000000ff */
[----:B------:R-:W-:Y:S01]  /*5da0*/  FSEL R0, R4, RZ, P1 ;  /* 0x000000ff04007208 */ /* 0x000fe20000800000 */
[----:B------:R-:W-:Y:S02]  /*5db0*/  FFMA.FTZ R4, R43, c[0x0][0x23c], -R20 ;  /* 0x00008f002b047a23 */ /* 0x000fe40000010814 */
[----:B------:R-:W1:Y:S02]  /*5dc0*/  LDSM.16.MT88.4 R40, [R214+0xc800] ;  /* 0x00c80000d628783b */ /* 0x000e640000004200 */
[----:B------:R2:W-:Y:S01]  /*5dd0*/  MUFU.EX2 R218, R4 ;  /* 0x0000000400da7308 */ /* 0x0005e20000000800 */
[----:B------:R-:W-:-:S07]  /*5de0*/  FFMA.FTZ R3, R74, c[0x0][0x23c], -R0 ;  /* 0x00008f004a037a23 */ /* 0x000fce0000010800 */
[----:B------:R3:W-:Y:S01]  /*5df0*/  MUFU.EX2 R95, R3 ;  /* 0x00000003005f7308 */ /* 0x0007e20000000800 */
[--C-:B--2---:R-:W-:Y:S02]  /*5e00*/  FFMA.FTZ R4, R84, c[0x0][0x23c], -R0.reuse ;  /* 0x00008f0054047a23 */ /* 0x104fe40000010800 */
[----:B------:R-:W-:Y:S05]  /*5e10*/  LDSM.16.MT88.4 R84, [R215+0xe000] ;  /* 0x00e00000d754783b */ /* 0x000fea0000004200 */
[----:B------:R2:W-:Y:S01]  /*5e20*/  MUFU.EX2 R180, R4 ;  /* 0x0000000400b47308 */ /* 0x0005e20000000800 */
[----:B---3--:R-:W-:-:S07]  /*5e30*/  FFMA.FTZ R3, R65, c[0x0][0x23c], -R0 ;  /* 0x00008f0041037a23 */ /* 0x008fce0000010800 */
[----:B------:R3:W4:Y:S01]  /*5e40*/  MUFU.EX2 R212, R3 ;  /* 0x0000000300d47308 */ /* 0x0007220000000800 */
[----:B--2---:R-:W-:-:S07]  /*5e50*/  FFMA.FTZ R4, R75, c[0x0][0x23c], -R0 ;  /* 0x00008f004b047a23 */ /* 0x004fce0000010800 */
[----:B------:R-:W2:Y:S01]  /*5e60*/  MUFU.EX2 R163, R4 ;  /* 0x0000000400a37308 */ /* 0x000ea20000000800 */
[----:B---3--:R-:W-:Y:S01]  /*5e70*/  FFMA.FTZ R3, R46, c[0x0][0x23c], -R20 ;  /* 0x00008f002e037a23 */ /* 0x008fe20000010814 */
[----:B----4-:R-:W-:Y:S01]  /*5e80*/  F2FP.PACK_AB R15, R212, R95 ;  /* 0x0000005fd40f723e */ /* 0x010fe200000000ff */
[----:B------:R-:W3:Y:S05]  /*5e90*/  LDSM.16.MT88.4 R44, [R213+0xc800] ;  /* 0x00c80000d52c783b */ /* 0x000eea0000004200 */
[----:B------:R4:W1:Y:S01]  /*5ea0*/  MUFU.EX2 R8, R3 ;  /* 0x0000000300087308 */ /* 0x0008620000000800 */
[----:B--2---:R-:W-:-:S07]  /*5eb0*/  F2FP.PACK_AB R13, R163, R180 ;  /* 0x000000b4a30d723e */ /* 0x004fce00000000ff */
[----:B------:R-:W-:Y:S01]  /*5ec0*/  HMMA.16816.F32 R64, R12, R48, RZ ;  /* 0x000000300c40723c */ /* 0x000fe200000018ff */
[----:B----4-:R-:W-:-:S04]  /*5ed0*/  FFMA.FTZ R3, R37, c[0x0][0x23c], -R20 ;  /* 0x00008f0025037a23 */ /* 0x010fc80000010814 */
[----:B------:R2:W4:Y:S02]  /*5ee0*/  MUFU.EX2 R93, R3 ;  /* 0x00000003005d7308 */ /* 0x0005240000000800 */
[----:B------:R-:W-:Y:S01]  /*5ef0*/  IMAD.MOV.U32 R49, RZ, RZ, R10 ;  /* 0x000000ffff317224 */ /* 0x000fe200078e000a */
[----:B------:R-:W-:Y:S01]  /*5f00*/  HMMA.16816.F32 R36, R12, R24, RZ ;  /* 0x000000180c24723c */ /* 0x000fe200000018ff */
[----:B------:R-:W-:-:S06]  /*5f10*/  F2FP.PACK_AB R10, R201, R241 ;  /* 0x000000f1c90a723e */ /* 0x000fcc00000000ff */
[----:B-1----:R-:W-:Y:S01]  /*5f20*/  IMAD.MOV.U32 R25, RZ, RZ, R8 ;  /* 0x000000ffff197224 */ /* 0x002fe200078e0008 */
[C---:B------:R-:W-:Y:S01]  /*5f30*/  HMMA.16816.F32 R88, R12.reuse, R32, RZ ;  /* 0x000000200c58723c */ /* 0x040fe200000018ff */
[----:B------:R-:W-:Y:S02]  /*5f40*/  MOV R24, R9 ;  /* 0x0000000900187202 */ /* 0x000fe40000000f00 */
[----:B------:R-:W-:Y:S01]  /*5f50*/  F2FP.PACK_AB R8, R49, R231 ;  /* 0x000000e73108723e */ /* 0x000fe200000000ff */
[----:B--2---:R-:W-:Y:S01]  /*5f60*/  FFMA.FTZ R3, R73, c[0x0][0x23c], -R0 ;  /* 0x00008f0049037a23 */ /* 0x004fe20000010800 */
[----:B----4-:R-:W-:Y:S01]  /*5f70*/  F2FP.PACK_AB R6, R93, R25 ;  /* 0x000000195d06723e */ /* 0x010fe200000000ff */
[----:B------:R-:W1:Y:S01]  /*5f80*/  LDSM.16.MT88.4 R72, [R216+0xc800] ;  /* 0x00c80000d848783b */ /* 0x000e620000004200 */
[----:B------:R-:W-:Y:S01]  /*5f90*/  IMAD.MOV.U32 R33, RZ, RZ, R11 ;  /* 0x000000ffff217224 */ /* 0x000fe200078e000b */
[----:B------:R2:W-:Y:S01]  /*5fa0*/  MUFU.EX2 R48, R3 ;  /* 0x0000000300307308 */ /* 0x0005e20000000800 */
[----:B------:R-:W-:Y:S01]  /*5fb0*/  F2FP.PACK_AB R9, R221, R24 ;  /* 0x00000018dd09723e */ /* 0x000fe200000000ff */
[----:B------:R-:W-:Y:S01]  /*5fc0*/  HMMA.16816.F32 R112, R12, R60, RZ ;  /* 0x0000003c0c70723c */ /* 0x000fe200000018ff */
[----:B------:R-:W-:-:S02]  /*5fd0*/  F2FP.PACK_AB R11, R202, R242 ;  /* 0x000000f2ca0b723e */ /* 0x000fc400000000ff */
[----:B------:R-:W-:-:S05]  /*5fe0*/  F2FP.PACK_AB R4, R218, R33 ;  /* 0x00000021da04723e */ /* 0x000fca00000000ff */
[----:B------:R-:W-:Y:S01]  /*5ff0*/  HMMA.16816.F32 R164, R8, R40, R52 ;  /* 0x0000002808a4723c */ /* 0x000fe20000001834 */
[----:B------:R-:W4:Y:S01]  /*6000*/  LDSM.16.MT88.4 R52, [R214+0xe800] ;  /* 0x00e80000d634783b */ /* 0x000f220000004200 */
[----:B--2---:R-:W-:-:S06]  /*6010*/  FFMA.FTZ R3, R79, c[0x0][0x23c], -R0 ;  /* 0x00008f004f037a23 */ /* 0x004fcc0000010800 */
[----:B---3--:R-:W-:Y:S01]  /*6020*/  HMMA.16816.F32 R168, R8, R44, R68 ;  /* 0x0000002c08a8723c */ /* 0x008fe20000001844 */
[----:B------:R-:W-:Y:S01]  /*6030*/  LDSM.16.MT88.4 R68, [R216+0xe800] ;  /* 0x00e80000d844783b */ /* 0x000fe20000004200 */
[----:B------:R2:W3:Y:S06]  /*6040*/  MUFU.EX2 R217, R3 ;  /* 0x0000000300d97308 */ /* 0x0004ec0000000800 */
[C---:B------:R-:W-:Y:S07]  /*6050*/  HMMA.16816.F32 R120, R12.reuse, R56, RZ ;  /* 0x000000380c78723c */ /* 0x040fee00000018ff */
[----:B------:R-:W-:Y:S01]  /*6060*/  MOV R56, R93 ;  /* 0x0000005d00387202 */ /* 0x000fe20000000f00 */
[----:B------:R-:W-:Y:S01]  /*6070*/  HMMA.16816.F32 R104, R12, R80, RZ ;  /* 0x000000500c68723c */ /* 0x000fe200000018ff */
[----:B--2---:R-:W-:Y:S01]  /*6080*/  FFMA.FTZ R3, R77, c[0x0][0x23c], -R0 ;  /* 0x00008f004d037a23 */ /* 0x004fe20000010800 */
[----:B---3--:R-:W-:-:S03]  /*6090*/  F2FP.PACK_AB R5, R217, R48 ;  /* 0x00000030d905723e */ /* 0x008fc600000000ff */
[----:B------:R2:W-:Y:S02]  /*60a0*/  MUFU.EX2 R94, R3 ;  /* 0x00000003005e7308 */ /* 0x0005e40000000800 */
[----:B------:R-:W-:Y:S01]  /*60b0*/  IMAD.MOV.U32 R81, RZ, RZ, R25 ;  /* 0x000000ffff517224 */ /* 0x000fe200078e0019 */
[C---:B-1----:R-:W-:Y:S01]  /*60c0*/  HMMA.16816.F32 R196, R8.reuse, R72, R28 ;  /* 0x0000004808c4723c */ /* 0x042fe2000000181c */
[----:B------:R-:W-:Y:S07]  /*60d0*/  LDSM.16.MT88.4 R28, [R213+0xe800] ;  /* 0x00e80000d51c783b */ /* 0x000fee0000004200 */
[----:B----4-:R-:W-:Y:S01]  /*60e0*/  HMMA.16816.F32 R248, R8, R52, R108 ;  /* 0x0000003408f8723c */ /* 0x010fe2000000186c */
[----:B--2---:R-:W-:-:S02]  /*60f0*/  FFMA.FTZ R3, R76, c[0x0][0x23c], -R0 ;  /* 0x00008f004c037a23 */ /* 0x004fc40000010800 */
[----:B------:R-:W1:Y:S02]  /*6100*/  LDSM.16.MT88.4 R76, [R216+0xe000] ;  /* 0x00e00000d84c783b */ /* 0x000e640000004200 */
[----:B------:R-:W2:Y:S02]  /*6110*/  MUFU.EX2 R252, R3 ;  /* 0x0000000300fc7308 */ /* 0x000ea40000000800 */
[----:B--2---:R-:W-:-:S07]  /*6120*/  F2FP.PACK_AB R7, R252, R94 ;  /* 0x0000005efc07723e */ /* 0x004fce00000000ff */
[C---:B------:R-:W-:Y:S01]  /*6130*/  HMMA.16816.F32 R172, R4.reuse, R44, R64 ;  /* 0x0000002c04ac723c */ /* 0x040fe20000001840 */
[----:B------:R-:W2:Y:S06]  /*6140*/  LDSM.16.MT88.4 R64, [R215+0xe800] ;  /* 0x00e80000d740783b */ /* 0x000eac0000004200 */
[----:B------:R-:W-:Y:S01]  /*6150*/  MOV R45, R95 ;  /* 0x0000005f002d7202 */ /* 0x000fe20000000f00 */
[----:B------:R-:W-:Y:S01]  /*6160*/  HMMA.16816.F32 R184, R4, R72, R88 ;  /* 0x0000004804b8723c */ /* 0x000fe20000001858 */
[----:B------:R-:W-:-:S06]  /*6170*/  IMAD.MOV.U32 R44, RZ, RZ, R92 ;  /* 0x000000ffff2c7224 */ /* 0x000fcc00078e005c */
[----:B------:R-:W-:Y:S01]  /*6180*/  MOV R72, R202 ;  /* 0x000000ca00487202 */ /* 0x000fe20000000f00 */
[----:B------:R-:W-:Y:S01]  /*6190*/  HMMA.16816.F32 R88, R12, R84, RZ ;  /* 0x000000540c58723c */ /* 0x000fe200000018ff */
[----:B------:R-:W-:-:S07]  /*61a0*/  IMAD.MOV.U32 R73, RZ, RZ, R201 ;  /* 0x000000ffff497224 */ /* 0x000fce00078e00c9 */
[-C--:B-1----:R-:W-:Y:S08]  /*61b0*/  HMMA.16816.F32 R100, R16, R76.reuse, RZ ;  /* 0x0000004c1064723c */ /* 0x082ff000000018ff */
[----:B------:R-:W-:Y:S08]  /*61c0*/  HMMA.16816.F32 R96, R12, R76, RZ ;  /* 0x0000004c0c60723c */ /* 0x000ff000000018ff */
[C---:B------:R-:W-:Y:S01]  /*61d0*/  HMMA.16816.F32 R176, R4.reuse, R40, R36 ;  /* 0x0000002804b0723c */ /* 0x040fe20000001824 */
[----:B------:R-:W1:Y:S06]  /*61e0*/  LDSM.16.MT88.4 R36, [R215+0xc800] ;  /* 0x00c80000d724783b */ /* 0x000e6c0000004200 */
[----:B------:R-:W-:Y:S01]  /*61f0*/  IMAD.MOV.U32 R41, RZ, RZ, R94 ;  /* 0x000000ffff297224 */ /* 0x000fe200078e005e */
[----:B--2---:R-:W-:Y:S03]  /*6200*/  HMMA.16816.F32 R88, R4, R64, R88 ;  /* 0x000000400458723c */ /* 0x004fe60000001858 */
[----:B------:R-:W-:-:S05]  /*6210*/  IMAD.MOV.U32 R80, RZ, RZ, R41 ;  /* 0x000000ffff507224 */ /* 0x000fca00078e0029 */
[----:B------:R-:W-:Y:S08]  /*6220*/  HMMA.16816.F32 R92, R16, R84, RZ ;  /* 0x00000054105c723c */ /* 0x000ff000000018ff */
[-C--:B------:R-:W-:Y:S08]  /*6230*/  HMMA.16816.F32 R100, R8, R68.reuse, R100 ;  /* 0x000000440864723c */ /* 0x080ff00000001864 */
[----:B------:R-:W-:Y:S01]  /*6240*/  MOV R77, R88 ;  /* 0x00000058004d7202 */ /* 0x000fe20000000f00 */
[----:B------:R-:W-:Y:S01]  /*6250*/  IMAD.MOV.U32 R76, RZ, RZ, R89 ;  /* 0x000000ffff4c7224 */ /* 0x000fe200078e0059 */
[----:B------:R-:W-:Y:S01]  /*6260*/  MOV R61, R90 ;  /* 0x0000005a003d7202 */ /* 0x000fe20000000f00 */
[----:B------:R-:W-:Y:S01]  /*6270*/  IMAD.MOV.U32 R60, RZ, RZ, R91 ;  /* 0x000000ffff3c7224 */ /* 0x000fe200078e005b */
[----:B------:R-:W-:Y:S08]  /*6280*/  HMMA.16816.F32 R96, R4, R68, R96 ;  /* 0x000000440460723c */ /* 0x000ff00000001860 */
[----:B------:R-:W-:Y:S04]  /*6290*/  HMMA.16816.F32 R88, R12, R62, RZ ;  /* 0x0000003e0c58723c */ /* 0x000fe800000018ff */
[----:B------:R-:W-:Y:S01]  /*62a0*/  MOV R40, R102 ;  /* 0x0000006600287202 */ /* 0x000fe20000000f00 */
[----:B------:R-:W-:Y:S01]  /*62b0*/  IMAD.MOV.U32 R32, RZ, RZ, R103 ;  /* 0x000000ffff207224 */ /* 0x000fe200078e0067 */
[----:B------:R-:W-:-:S02]  /*62c0*/  MOV R57, R100 ;  /* 0x0000006400397202 */ /* 0x000fc40000000f00 */
[C---:B------:R-:W-:Y:S08]  /*62d0*/  HMMA.16816.F32 R92, R8.reuse, R64, R92 ;  /* 0x00000040085c723c */ /* 0x040ff0000000185c */
[----:B-1----:R-:W-:Y:S01]  /*62e0*/  HMMA.16816.F32 R192, R8, R36, R124 ;  /* 0x0000002408c0723c */ /* 0x002fe2000000187c */
[----:B------:R-:W-:Y:S01]  /*62f0*/  IMAD.MOV.U32 R3, RZ, RZ, R97 ;  /* 0x000000ffff037224 */ /* 0x000fe200078e0061 */
[----:B------:R-:W-:Y:S01]  /*6300*/  MOV R2, R98 ;  /* 0x0000006200027202 */ /* 0x000fe20000000f00 */
[----:B------:R-:W-:-:S05]  /*6310*/  IMAD.MOV.U32 R203, RZ, RZ, R99 ;  /* 0x000000ffffcb7224 */ /* 0x000fca00078e0063 */
[----:B------:R-:W-:Y:S08]  /*6320*/  HMMA.16816.F32 R108, R4, R30, R88 ;  /* 0x0000001e046c723c */ /* 0x000ff00000001858 */
[----:B------:R-:W-:Y:S01]  /*6330*/  HMMA.16816.F32 R88, R12, R82, RZ ;  /* 0x000000520c58723c */ /* 0x000fe200000018ff */
[----:B------:R-:W-:Y:S01]  /*6340*/  MOV R202, R92 ;  /* 0x0000005c00ca7202 */ /* 0x000fe20000000f00 */
[----:B------:R-:W-:Y:S01]  /*6350*/  IMAD.MOV.U32 R201, RZ, RZ, R93 ;  /* 0x000000ffffc97224 */ /* 0x000fe200078e005d */
[----:B------:R-:W-:Y:S01]  /*6360*/  MOV R85, R94 ;  /* 0x0000005e00557202 */ /* 0x000fe20000000f00 */
[----:B------:R-:W-:-:S04]  /*6370*/  IMAD.MOV.U32 R84, RZ, RZ, R95 ;  /* 0x000000ffff547224 */ /* 0x000fc800078e005f */
[C---:B------:R-:W-:Y:S07]  /*6380*/  HMMA.16816.F32 R120, R4.reuse, R36, R120 ;  /* 0x000000240478723c */ /* 0x040fee0000001878 */
[----:B------:R-:W-:Y:S01]  /*6390*/  IMAD.MOV.U32 R36, RZ, RZ, R101 ;  /* 0x000000ffff247224 */ /* 0x000fe200078e0065 */
[----:B------:R-:W-:Y:S01]  /*63a0*/  HMMA.16816.F32 R208, R4, R28, R112 ;  /* 0x0000001c04d0723c */ /* 0x000fe20000001870 */
[----:B------:R-:W-:-:S07]  /*63b0*/  MOV R37, R24 ;  /* 0x0000001800257202 */ /* 0x000fce0000000f00 */
[----:B------:R-:W-:Y:S07]  /*63c0*/  HMMA.16816.F32 R204, R8, R28, R116 ;  /* 0x0000001c08cc723c */ /* 0x000fee0000001874 */
[----:B------:R-:W-:Y:S01]  /*63d0*/  MOV R28, R96 ;  /* 0x00000060001c7202 */ /* 0x000fe20000000f00 */
[----:B------:R-:W-:Y:S01]  /*63e0*/  HMMA.16816.F32 R112, R4, R54, R88 ;  /* 0x000000360470723c */ /* 0x000fe20000001858 */
[----:B------:R-:W-:-:S07]  /*63f0*/  MOV R29, R56 ;  /* 0x00000038001d7202 */ /* 0x000fce0000000f00 */
[----:B------:R-:W-:Y:S08]  /*6400*/  HMMA.16816.F32 R244, R4, R52, R104 ;  /* 0x0000003404f4723c */ /* 0x000ff00000001868 */
[C---:B------:R-:W-:Y:S08]  /*6410*/  HMMA.16816.F32 R100, R12.reuse, R26, RZ ;  /* 0x0000001a0c64723c */ /* 0x040ff000000018ff */
[C---:B------:R-:W-:Y:S08]  /*6420*/  HMMA.16816.F32 R88, R12.reuse, R78, RZ ;  /* 0x0000004e0c58723c */ /* 0x040ff000000018ff */
[C---:B------:R-:W-:Y:S08]  /*6430*/  HMMA.16816.F32 R104, R12.reuse, R50, RZ ;  /* 0x000000320c68723c */ /* 0x040ff000000018ff */
[C---:B------:R-:W-:Y:S08]  /*6440*/  HMMA.16816.F32 R96, R12.reuse, R34, RZ ;  /* 0x000000220c60723c */ /* 0x040ff000000018ff */
[----:B------:R-:W-:Y:S08]  /*6450*/  HMMA.16816.F32 R92, R12, R58, RZ ;  /* 0x0000003a0c5c723c */ /* 0x000ff000000018ff */
[----:B------:R-:W-:Y:S08]  /*6460*/  HMMA.16816.F32 R24, R16, R26, RZ ;  /* 0x0000001a1018723c */ /* 0x000ff000000018ff */
[----:B------:R-:W-:Y:S08]  /*6470*/  HMMA.16816.F32 R12, R12, R86, RZ ;  /* 0x000000560c0c723c */ /* 0x000ff000000018ff */
[----:B------:R-:W-:Y:S08]  /*6480*/  HMMA.16816.F32 R116, R4, R70, R88 ;  /* 0x000000460474723c */ /* 0x000ff00000001858 */
[----:B------:R-:W-:Y:S07]  /*6490*/  HMMA.16816.F32 R88, R8, R42, R24 ;  /* 0x0000002a0858723c */ /* 0x000fee0000001818 */
[----:B------:R-:W-:Y:S01]  /*64a0*/  MOV R25, R32 ;  /* 0x0000002000197202 */ /* 0x000fe20000000f00 */
[----:B------:R-:W-:Y:S01]  /*64b0*/  HMMA.16816.F32 R124, R4, R66, R12 ;  /* 0x00000042047c723c */ /* 0x000fe2000000180c */
[----:B------:R-:W-:Y:S01]  /*64c0*/  IMAD.MOV.U32 R24, RZ, RZ, R33 ;  /* 0x000000ffff187224 */ /* 0x000fe200078e0021 */
[----:B------:R-:W-:Y:S01]  /*64d0*/  MOV R27, R44 ;  /* 0x0000002c001b7202 */ /* 0x000fe20000000f00 */
[----:B------:R-:W-:-:S04]  /*64e0*/  IMAD.MOV.U32 R26, RZ, RZ, R40 ;  /* 0x000000ffff1a7224 */ /* 0x000fc800078e0028 */
[----:B------:R-:W-:Y:S01]  /*64f0*/  MOV R13, R48 ;  /* 0x00000030000d7202 */ /* 0x000fe20000000f00 */
[----:B------:R-:W-:Y:S01]  /*6500*/  IMAD.MOV.U32 R12, RZ, RZ, R49 ;  /* 0x000000ffff0c7224 */ /* 0x000fe200078e0031 */
[----:B------:R-:W-:Y:S01]  /*6510*/  HMMA.16816.F32 R32, R16, R34, RZ ;  /* 0x000000221020723c */ /* 0x000fe200000018ff */
[----:B------:R-:W-:Y:S01]  /*6520*/  IMAD.MOV.U32 R15, RZ, RZ, R72 ;  /* 0x000000ffff0f7224 */ /* 0x000fe200078e0048 */
[----:B------:R-:W-:-:S06]  /*6530*/  MOV R14, R73 ;  /* 0x00000049000e7202 */ /* 0x000fcc0000000f00 */
[C---:B------:R-:W-:Y:S08]  /*6540*/  HMMA.16816.F32 R104, R4.reuse, R46, R104 ;  /* 0x0000002e0468723c */ /* 0x040ff00000001868 */
[C---:B------:R-:W-:Y:S08]  /*6550*/  HMMA.16816.F32 R100, R4.reuse, R42, R100 ;  /* 0x0000002a0464723c */ /* 0x040ff00000001864 */
[C---:B------:R-:W-:Y:S08]  /*6560*/  HMMA.16816.F32 R96, R4.reuse, R74, R96 ;  /* 0x0000004a0460723c */ /* 0x040ff00000001860 */
[----:B------:R-:W-:Y:S08]  /*6570*/  HMMA.16816.F32 R92, R4, R38, R92 ;  /* 0x00000026045c723c */ /* 0x000ff0000000185c */
[C---:B------:R-:W-:Y:S08]  /*6580*/  HMMA.16816.F32 R48, R16.reuse, R50, RZ ;  /* 0x000000321030723c */ /* 0x040ff000000018ff */
[----:B------:R-:W-:Y:S07]  /*6590*/  HMMA.16816.F32 R4, R16, R58, RZ ;  /* 0x0000003a1004723c */ /* 0x000fee00000018ff */
[----:B------:R-:W-:Y:S01]  /*65a0*/  IMAD.MOV.U32 R58, RZ, RZ, R3 ;  /* 0x000000ffff3a7224 */ /* 0x000fe200078e0003 */
[----:B------:R-:W-:Y:S01]  /*65b0*/  HMMA.16816.F32 R72, R8, R74, R32 ;  /* 0x0000004a0848723c */ /* 0x000fe20000001820 */
[----:B------:R-:W-:-:S06]  /*65c0*/  IMAD.MOV.U32 R59, RZ, RZ, R243 ;  /* 0x000000ffff3b7224 */ /* 0x000fcc00078e00f3 */
[----:B------:R-:W-:Y:S01]  /*65d0*/  MOV R35, R45 ;  /* 0x0000002d00237202 */ /* 0x000fe20000000f00 */
[----:B------:R-:W-:Y:S01]  /*65e0*/  HMMA.16816.F32 R48, R8, R46, R48 ;  /* 0x0000002e0830723c */ /* 0x000fe20000001830 */
[----:B------:R-:W-:Y:S01]  /*65f0*/  MOV R33, R2 ;  /* 0x0000000200217202 */ /* 0x000fe20000000f00 */
[--C-:B------:R-:W-:Y:S01]  /*6600*/  FFMA.FTZ R2, R161, c[0x0][0x23c], -R22.reuse ;  /* 0x00008f00a1027a23 */ /* 0x100fe20000010816 */
[----:B------:R-:W-:Y:S01]  /*6610*/  MOV R34, R28 ;  /* 0x0000001c00227202 */ /* 0x000fe20000000f00 */
[----:B------:R-:W-:-:S04]  /*6620*/  FFMA.FTZ R32, R142, c[0x0][0x23c], -R22 ;  /* 0x00008f008e207a23 */ /* 0x000fc80000010816 */
[----:B------:R-:W-:Y:S07]  /*6630*/  HMMA.16816.F32 R44, R8, R38, R4 ;  /* 0x00000026082c723c */ /* 0x000fee0000001804 */
[----:B------:R-:W-:Y:S01]  /*6640*/  IMAD.MOV.U32 R39, RZ, RZ, R241 ;  /* 0x000000ffff277224 */ /* 0x000fe200078e00f1 */
[----:B------:R-:W-:Y:S01]  /*6650*/  HMMA.16816.F32 R4, R16, R62, RZ ;  /* 0x0000003e1004723c */ /* 0x000fe200000018ff */
[----:B------:R-:W-:-:S06]  /*6660*/  MOV R38, R242 ;  /* 0x000000f200267202 */ /* 0x000fcc0000000f00 */
[----:B------:R-:W-:Y:S02]  /*6670*/  IMAD.MOV.U32 R62, RZ, RZ, R35 ;  /* 0x000000ffff3e7224 */ /* 0x000fe400078e0023 */
[----:B------:R-:W-:Y:S02]  /*6680*/  IMAD.MOV.U32 R35, RZ, RZ, R25 ;  /* 0x000000ffff237224 */ /* 0x000fe400078e0019 */
[----:B------:R-:W-:Y:S11]  /*6690*/  FFMA.FTZ R25, R130, c[0x0][0x23c], -R21 ;  /* 0x00008f0082197a23 */ /* 0x000ff60000010815 */
[----:B------:R-:W-:Y:S02]  /*66a0*/  @!UPT UIADD3 URZ, URZ, URZ, URZ ;  /* 0x0000003f3f3ff290 */ /* 0x000fe4000fffe03f */
[----:B------:R-:W-:Y:S07]  /*66b0*/  HMMA.16816.F32 R40, R8, R30, R4 ;  /* 0x0000001e0828723c */ /* 0x000fee0000001804 */
[--C-:B------:R-:W-:Y:S01]  /*66c0*/  FFMA.FTZ R31, R139, c[0x0][0x23c], -R22.reuse ;  /* 0x00008f008b1f7a23 */ /* 0x100fe20000010816 */
[----:B------:R-:W-:Y:S01]  /*66d0*/  HMMA.16816.F32 R4, R16, R82, RZ ;  /* 0x000000521004723c */ /* 0x000fe200000018ff */
[----:B------:R-:W-:-:S06]  /*66e0*/  FFMA.FTZ R30, R129, c[0x0][0x23c], -R22 ;  /* 0x00008f00811e7a23 */ /* 0x000fcc0000010816 */
[----:B------:R-:W-:Y:S01]  /*66f0*/  MOV R83, R14 ;  /* 0x0000000e00537202 */ /* 0x000fe20000000f00 */
[----:B------:R-:W-:Y:S11]  /*6700*/  IMAD.MOV.U32 R82, RZ, RZ, R15 ;  /* 0x000000ffff527224 */ /* 0x000ff600078e000f */
[----:B------:R-:W-:Y:S05]  /*6710*/  @!UPT UIADD3 URZ, URZ, URZ, URZ ;  /* 0x0000003f3f3ff290 */ /* 0x000fea000fffe03f */
[----:B------:R-:W-:Y:S08]  /*6720*/  HMMA.16816.F32 R52, R8, R54, R4 ;  /* 0x000000360834723c */ /* 0x000ff00000001804 */
[C---:B------:R-:W-:Y:S07]  /*6730*/  HMMA.16816.F32 R4, R16.reuse, R78, RZ ;  /* 0x0000004e1004723c */ /* 0x040fee00000018ff */
[----:B------:R-:W-:Y:S01]  /*6740*/  IMAD.MOV.U32 R78, RZ, RZ, R252 ;  /* 0x000000ffff4e7224 */ /* 0x000fe200078e00fc */
[----:B------:R-:W-:Y:S01]  /*6750*/  HMMA.16816.F32 R16, R16, R86, RZ ;  /* 0x000000561010723c */ /* 0x000fe200000018ff */
[----:B------:R-:W-:Y:S01]  /*6760*/  MOV R79, R24 ;  /* 0x00000018004f7202 */ /* 0x000fe20000000f00 */
[----:B------:R-:W-:-:S05]  /*6770*/  FFMA.FTZ R24, R128, c[0x0][0x23c], -R21 ;  /* 0x00008f0080187a23 */ /* 0x000fca0000010815 */
[----:B------:R-:W-:Y:S01]  /*6780*/  IMAD.MOV.U32 R86, RZ, RZ, R13 ;  /* 0x000000ffff567224 */ /* 0x000fe200078e000d */
[----:B------:R-:W-:Y:S01]  /*6790*/  MOV R87, R29 ;  /* 0x0000001d00577202 */ /* 0x000fe20000000f00 */
[----:B------:R-:W-:Y:S02]  /*67a0*/  FFMA.FTZ R29, R23, c[0x0][0x23c], -R22 ;  /* 0x00008f00171d7a23 */ /* 0x000fe40000010816 */
[----:B------:R-:W-:-:S05]  /*67b0*/  FFMA.FTZ R23, R147, c[0x0][0x23c], -R20 ;  /* 0x00008f0093177a23 */ /* 0x000fca0000010814 */
[C---:B------:R-:W-:Y:S01]  /*67c0*/  HMMA.16816.F32 R68, R8.reuse, R70, R4 ;  /* 0x000000460844723c */ /* 0x040fe20000001804 */
[----:B------:R1:W-:Y:S06]  /*67d0*/  MUFU.EX2 R5, R2 ;  /* 0x0000000200057308 */ /* 0x0003ec0000000800 */
[----:B------:R-:W-:Y:S01]  /*67e0*/  MOV R7, R12 ;  /* 0x0000000c00077202 */ /* 0x000fe20000000f00 */
[----:B------:R-:W-:Y:S01]  /*67f0*/  HMMA.16816.F32 R64, R8, R66, R16 ;  /* 0x000000420840723c */ /* 0x000fe20000001810 */
[----:B------:R-:W2:Y:S01]  /*6800*/  LDSM.16.MT88.4 R12, [R213+0xd000] ;  /* 0x00d00000d50c783b */ /* 0x000ea20000004200 */
[----:B------:R-:W-:-:S02]  /*6810*/  IMAD.MOV.U32 R6, RZ, RZ, R27 ;  /* 0x000000ffff067224 */ /* 0x000fc400078e001b */
[----:B------:R-:W-:Y:S02]  /*6820*/  FFMA.FTZ R27, R145, c[0x0][0x23c], -R21 ;  /* 0x00008f00911b7a23 */ /* 0x000fe40000010815 */
[----:B------:R-:W-:Y:S02]  /*6830*/  IMAD.MOV.U32 R4, RZ, RZ, R6 ;  /* 0x000000ffff047224 */ /* 0x000fe400078e0006 */
[----:B------:R-:W-:Y:S02]  /*6840*/  IMAD.MOV.U32 R6, RZ, RZ, R86 ;  /* 0x000000ffff067224 */ /* 0x000fe400078e0056 */
[----:B-1----:R-:W-:Y:S02]  /*6850*/  FFMA.FTZ R2, R156, c[0x0][0x23c], -R22 ;  /* 0x00008f009c027a23 */ /* 0x002fe40000010816 */
[----:B------:R-:W-:Y:S02]  /*6860*/  IMAD.MOV.U32 R86, RZ, RZ, R78 ;  /* 0x000000ffff567224 */ /* 0x000fe400078e004e */
[----:B------:R1:W3:Y:S01]  /*6870*/  MUFU.EX2 R63, R2 ;  /* 0x00000002003f7308 */ /* 0x0002e20000000800 */
[----:B------:R-:W-:-:S02]  /*6880*/  IMAD.MOV.U32 R78, RZ, RZ, R62 ;  /* 0x000000ffff4e7224 */ /* 0x000fc400078e003e */
[----:B------:R-:W-:Y:S02]  /*6890*/  IMAD.MOV.U32 R62, RZ, RZ, R38 ;  /* 0x000000ffff3e7224 */ /* 0x000fe400078e0026 */
[----:B------:R-:W-:Y:S02]  /*68a0*/  IMAD.MOV.U32 R38, RZ, RZ, R58 ;  /* 0x000000ffff267224 */ /* 0x000fe400078e003a */
[----:B------:R-:W-:Y:S02]  /*68b0*/  IMAD.MOV.U32 R58, RZ, RZ, R34 ;  /* 0x000000ffff3a7224 */ /* 0x000fe400078e0022 */
[----:B------:R-:W-:Y:S02]  /*68c0*/  FFMA.FTZ R34, R140, c[0x0][0x23c], -R0 ;  /* 0x00008f008c227a23 */ /* 0x000fe40000010800 */
[----:B------:R-:W-:Y:S01]  /*68d0*/  IMAD.MOV.U32 R129, RZ, RZ, R78 ;  /* 0x000000ffff817224 */ /* 0x000fe200078e004e */
[----:B------:R-:W-:Y:S01]  /*68e0*/  MOV R78, R57 ;  /* 0x00000039004e7202 */ /* 0x000fe20000000f00 */
[----:B------:R-:W-:-:S02]  /*68f0*/  IMAD.MOV.U32 R16, RZ, RZ, R62 ;  /* 0x000000ffff107224 */ /* 0x000fc400078e003e */
[----:B------:R-:W-:Y:S02]  /*6900*/  IMAD.MOV.U32 R62, RZ, RZ, R38 ;  /* 0x000000ffff3e7224 */ /* 0x000fe400078e0026 */
[----:B-1----:R-:W-:Y:S02]  /*6910*/  FFMA.FTZ R2, R150, c[0x0][0x23c], -R22 ;  /* 0x00008f0096027a23 */ /* 0x002fe40000010816 */
[----:B---3--:R-:W-:Y:S01]  /*6920*/  IMAD.MOV.U32 R142, RZ, RZ, R63 ;  /* 0x000000ffff8e7224 */ /* 0x008fe200078e003f */
[----:B------:R-:W-:Y:S01]  /*6930*/  MOV R63, R59 ;  /* 0x0000003b003f7202 */ /* 0x000fe20000000f00 */
[----:B------:R1:W-:Y:S01]  /*6940*/  MUFU.EX2 R3, R2 ;  /* 0x0000000200037308 */ /* 0x0003e20000000800 */
[----:B------:R-:W-:Y:S01]  /*6950*/  MOV R59, R26 ;  /* 0x0000001a003b7202 */ /* 0x000fe20000000f00 */
[----:B------:R-:W-:Y:S02]  /*6960*/  FFMA.FTZ R26, R138, c[0x0][0x23c], -R21 ;  /* 0x00008f008a1a7a23 */ /* 0x000fe40000010815 */
[----:B------:R-:W-:-:S02]  /*6970*/  IMAD.MOV.U32 R150, RZ, RZ, R4 ;  /* 0x000000ffff967224 */ /* 0x000fc400078e0004 */
[----:B------:R-:W-:Y:S02]  /*6980*/  FADD.FTZ R57, R182, R181 ;  /* 0x000000b5b6397221 */ /* 0x000fe40000010000 */
[----:B-1----:R-:W-:Y:S02]  /*6990*/  FFMA.FTZ R2, R148, c[0x0][0x23c], -R22 ;  /* 0x00008f0094027a23 */ /* 0x002fe40000010816 */
[----:B------:R-:W-:Y:S01]  /*69a0*/  FFMA.FTZ R22, R141, c[0x0][0x23c], -R20 ;  /* 0x00008f008d167a23 */ /* 0x000fe20000010814 */
[----:B------:R-:W-:Y:S01]  /*69b0*/  MOV R141, R5 ;  /* 0x00000005008d7202 */ /* 0x000fe20000000f00 */
[----:B------:R1:W-:Y:S01]  /*69c0*/  MUFU.EX2 R18, R2 ;  /* 0x0000000200127308 */ /* 0x0003e20000000800 */
[----:B------:R-:W-:Y:S01]  /*69d0*/  MOV R5, R7 ;  /* 0x0000000700057202 */ /* 0x000fe20000000f00 */
[----:B------:R-:W-:Y:S01]  /*69e0*/  IMAD.MOV.U32 R148, RZ, RZ, R6 ;  /* 0x000000ffff947224 */ /* 0x000fe200078e0006 */
[----:B------:R-:W-:Y:S02]  /*69f0*/  MOV R7, R87 ;  /* 0x0000005700077202 */ /* 0x000fe40000000f00 */
[----:B------:R-:W-:-:S02]  /*6a00*/  MOV R87, R79 ;  /* 0x0000004f00577202 */ /* 0x000fc40000000f00 */
[----:B------:R-:W-:Y:S02]  /*6a10*/  MOV R79, R63 ;  /* 0x0000003f004f7202 */ /* 0x000fe40000000f00 */
[----:B------:R-:W-:Y:S02]  /*6a20*/  MOV R63, R39 ;  /* 0x00000027003f7202 */ /* 0x000fe40000000f00 */
[----:B------:R-:W-:Y:S01]  /*6a30*/  MOV R39, R33 ;  /* 0x0000002100277202 */ /* 0x000fe20000000f00 */
[----:B------:R-:W-:Y:S01]  /*6a40*/  FFMA.FTZ R33, R144, c[0x0][0x23c], -R0 ;  /* 0x00008f0090217a23 */ /* 0x000fe20000010800 */
[----:B------:R-:W-:Y:S02]  /*6a50*/  MOV R156, R5 ;  /* 0x00000005009c7202 */ /* 0x000fe40000000f00 */
[----:B------:R-:W-:Y:S01]  /*6a60*/  F2FP.PACK_AB R8, R142, R141 ;  /* 0x0000008d8e08723e */ /* 0x000fe200000000ff */
[----:B-1----:R-:W-:Y:S01]  /*6a70*/  FFMA.FTZ R2, R162, c[0x0][0x23c], -R21 ;  /* 0x00008f00a2027a23 */ /* 0x002fe20000010815 */
[----:B------:R-:W-:Y:S01]  /*6a80*/  MOV R130, R79 ;  /* 0x0000004f00827202 */ /* 0x000fe20000000f00 */
[----:B------:R-:W-:-:S02]  /*6a90*/  IMAD.MOV.U32 R79, RZ, RZ, R58 ;  /* 0x000000ffff4f7224 */ /* 0x000fc400078e003a */
[----:B------:R1:W3:Y:S01]  /*6aa0*/  MUFU.EX2 R19, R2 ;  /* 0x0000000200137308 */ /* 0x0002e20000000800 */
[----:B------:R-:W-:Y:S02]  /*6ab0*/  FADD.FTZ R58, R180, R163 ;  /* 0x000000a3b43a7221 */ /* 0x000fe40000010000 */
[--C-:B-1----:R-:W-:Y:S01]  /*6ac0*/  FFMA.FTZ R2, R154, c[0x0][0x23c], -R21.reuse ;  /* 0x00008f009a027a23 */ /* 0x102fe20000010815 */
[----:B---3--:R-:W-:Y:S01]  /*6ad0*/  MOV R140, R19 ;  /* 0x00000013008c7202 */ /* 0x008fe20000000f00 */
[----:B------:R-:W-:Y:S01]  /*6ae0*/  IMAD.MOV.U32 R19, RZ, RZ, R36 ;  /* 0x000000ffff137224 */ /* 0x000fe200078e0024 */
[----:B------:R-:W-:Y:S02]  /*6af0*/  MOV R154, R63 ;  /* 0x0000003f009a7202 */ /* 0x000fe40000000f00 */
[----:B------:R1:W3:Y:S01]  /*6b00*/  MUFU.EX2 R241, R2 ;  /* 0x0000000200f17308 */ /* 0x0002e20000000800 */
[----:B------:R-:W-:Y:S01]  /*6b10*/  MOV R63, R39 ;  /* 0x00000027003f7202 */ /* 0x000fe20000000f00 */
[----:B-1----:R-:W-:Y:S01]  /*6b20*/  FFMA.FTZ R2, R153, c[0x0][0x23c], -R21 ;  /* 0x00008f0099027a23 */ /* 0x002fe20000010815 */
[----:B---3--:R-:W-:-:S05]  /*6b30*/  MOV R128, R241 ;  /* 0x000000f100807202 */ /* 0x008fca0000000f00 */
[----:B------:R1:W3:Y:S01]  /*6b40*/  MUFU.EX2 R28, R2 ;  /* 0x00000002001c7308 */ /* 0x0002e20000000800 */
[----:B------:R-:W-:Y:S01]  /*6b50*/  F2FP.PACK_AB R9, R128, R140 ;  /* 0x0000008c8009723e */ /* 0x000fe200000000ff */
[----:B-1----:R-:W-:Y:S01]  /*6b60*/  FFMA.FTZ R2, R143, c[0x0][0x23c], -R21 ;  /* 0x00008f008f027a23 */ /* 0x002fe20000010815 */
[----:B------:R-:W-:Y:S01]  /*6b70*/  MOV R143, R7 ;  /* 0x00000007008f7202 */ /* 0x000fe20000000f00 */
[----:B------:R-:W-:-:S04]  /*6b80*/  FFMA.FTZ R21, R136, c[0x0][0x23c], -R20 ;  /* 0x00008f0088157a23 */ /* 0x000fc80000010814 */
[----:B------:R1:W-:Y:S02]  /*6b90*/  MUFU.EX2 R17, R2 ;  /* 0x0000000200117308 */ /* 0x0003e40000000800 */
[----:B-1----:R-:W-:Y:S02]  /*6ba0*/  FFMA.FTZ R2, R159, c[0x0][0x23c], -R20 ;  /* 0x00008f009f027a23 */ /* 0x002fe40000010814 */
[----:B------:R-:W-:Y:S01]  /*6bb0*/  IMAD.MOV.U32 R159, RZ, RZ, R86 ;  /* 0x000000ffff9f7224 */ /* 0x000fe200078e0056 */
[----:B------:R-:W-:-:S03]  /*6bc0*/  MOV R86, R59 ;  /* 0x0000003b00567202 */ /* 0x000fc60000000f00 */
[----:B------:R1:W-:Y:S02]  /*6bd0*/  MUFU.EX2 R243, R2 ;  /* 0x0000000200f37308 */ /* 0x0003e40000000800 */
[----:B-1----:R-:W-:-:S06]  /*6be0*/  FFMA.FTZ R2, R155, c[0x0][0x23c], -R20 ;  /* 0x00008f009b027a23 */ /* 0x002fcc0000010814 */
[----:B------:R1:W-:Y:S02]  /*6bf0*/  MUFU.EX2 R242, R2 ;  /* 0x0000000200f27308 */ /* 0x0003e40000000800 */
[----:B-1----:R-:W-:Y:S01]  /*6c00*/  FFMA.FTZ R2, R151, c[0x0][0x23c], -R20 ;  /* 0x00008f0097027a23 */ /* 0x002fe20000010814 */
[----:B------:R-:W-:Y:S01]  /*6c10*/  MOV R151, R87 ;  /* 0x0000005700977202 */ /* 0x000fe20000000f00 */
[----:B------:R-:W-:-:S04]  /*6c20*/  IMAD.MOV.U32 R87, RZ, RZ, R35 ;  /* 0x000000ffff577224 */ /* 0x000fc800078e0023 */
[----:B------:R1:W4:Y:S01]  /*6c30*/  MUFU.EX2 R56, R2 ;  /* 0x0000000200387308 */ /* 0x0003220000000800 */
[----:B------:R-:W-:Y:S02]  /*6c40*/  FFMA.FTZ R35, R137, c[0x0][0x23c], -R0 ;  /* 0x00008f0089237a23 */ /* 0x000fe40000010800 */
[--C-:B-1----:R-:W-:Y:S02]  /*6c50*/  FFMA.FTZ R2, R146, c[0x0][0x23c], -R20.reuse ;  /* 0x00008f0092027a23 */ /* 0x102fe40000010814 */
[----:B------:R-:W-:Y:S01]  /*6c60*/  FFMA.FTZ R20, R131, c[0x0][0x23c], -R20 ;  /* 0x00008f0083147a23 */ /* 0x000fe20000010814 */
[----:B------:R-:W-:Y:S02]  /*6c70*/  MOV R131, R3 ;  /* 0x0000000300837202 */ /* 0x000fe40000000f00 */
[----:B------:R1:W1:Y:S01]  /*6c80*/  MUFU.EX2 R252, R2 ;  /* 0x0000000200fc7308 */ /* 0x0002620000000800 */
[----:B------:R-:W-:Y:S02]  /*6c90*/  FFMA.FTZ R3, R157, c[0x0][0x23c], -R0 ;  /* 0x00008f009d037a23 */ /* 0x000fe40000010800 */
[----:B---3--:R-:W-:Y:S01]  /*6ca0*/  IMAD.MOV.U32 R157, RZ, RZ, R28 ;  /* 0x000000ffff9d7224 */ /* 0x008fe200078e001c */
[----:B------:R-:W-:Y:S01]  /*6cb0*/  F2FP.PACK_AB R10, R18, R131 ;  /* 0x00000083120a723e */ /* 0x000fe200000000ff */
[--C-:B------:R-:W-:Y:S01]  /*6cc0*/  FFMA.FTZ R28, R149, c[0x0][0x23c], -R0.reuse ;  /* 0x00008f00951c7a23 */ /* 0x100fe20000010800 */
[----:B----4-:R-:W-:Y:S01]  /*6cd0*/  MOV R149, R56 ;  /* 0x0000003800957202 */ /* 0x010fe20000000f00 */
[----:B------:R-:W-:Y:S01]  /*6ce0*/  IMAD.MOV.U32 R56, RZ, RZ, R231 ;  /* 0x000000ffff387224 */ /* 0x000fe200078e00e7 */
[----:B------:R-:W-:Y:S01]  /*6cf0*/  F2FP.PACK_AB R11, R17, R157 ;  /* 0x0000009d110b723e */ /* 0x000fe200000000ff */
[----:B------:R3:W-:Y:S06]  /*6d00*/  MUFU.EX2 R231, R3 ;  /* 0x0000000300e77308 */ /* 0x0007ec0000000800 */
[----:B--2---:R-:W-:Y:S01]  /*6d10*/  HMMA.16816.F32 R168, R8, R12, R168 ;  /* 0x0000000c08a8723c */ /* 0x004fe200000018a8 */
[----:B-1----:R-:W-:Y:S01]  /*6d20*/  FFMA.FTZ R2, R160, c[0x0][0x23c], -R0 ;  /* 0x00008f00a0027a23 */ /* 0x002fe20000010800 */
[----:B------:R-:W-:-:S03]  /*6d30*/  F2FP.PACK_AB R6, R252, R149 ;  /* 0x00000095fc06723e */ /* 0x000fc600000000ff */
[----:B------:R1:W-:Y:S01]  /*6d40*/  MUFU.EX2 R241, R2 ;  /* 0x0000000200f17308 */ /* 0x0003e20000000800 */
[----:B---3--:R-:W-:Y:S02]  /*6d50*/  FADD.FTZ R3, R200, R190 ;  /* 0x000000bec8037221 */ /* 0x008fe40000010000 */
[----:B-1----:R-:W-:Y:S02]  /*6d60*/  FFMA.FTZ R2, R158, c[0x0][0x23c], -R0 ;  /* 0x00008f009e027a23 */ /* 0x002fe40000010800 */
[----:B------:R-:W-:-:S03]  /*6d70*/  IMAD.MOV.U32 R158, RZ, RZ, R242 ;  /* 0x000000ffff9e7224 */ /* 0x000fc600078e00f2 */
[----:B------:R1:W2:Y:S02]  /*6d80*/  MUFU.EX2 R242, R2 ;  /* 0x0000000200f27308 */ /* 0x0002a40000000800 */
[----:B------:R-:W-:Y:S01]  /*6d90*/  F2FP.PACK_AB R4, R158, R243 ;  /* 0x000000f39e04723e */ /* 0x000fe200000000ff */
[----:B-1----:R-:W-:Y:S01]  /*6da0*/  FFMA.FTZ R2, R152, c[0x0][0x23c], -R0 ;  /* 0x00008f0098027a23 */ /* 0x002fe20000010800 */
[----:B--2---:R-:W-:Y:S01]  /*6db0*/  F2FP.PACK_AB R5, R242, R241 ;  /* 0x000000f1f205723e */ /* 0x004fe200000000ff */
[----:B------:R-:W-:-:S03]  /*6dc0*/  FADD.FTZ R0, R188, R183 ;  /* 0x000000b7bc007221 */ /* 0x000fc60000010000 */
[----:B------:R-:W1:Y:S02]  /*6dd0*/  MUFU.EX2 R59, R2 ;  /* 0x00000002003b7308 */ /* 0x000e640000000800 */
[----:B-1----:R-:W-:Y:S02]  /*6de0*/  F2FP.PACK_AB R7, R59, R231 ;  /* 0x000000e73b07723e */ /* 0x002fe400000000ff */
[----:B------:R-:W-:Y:S01]  /*6df0*/  MOV R2, R56 ;  /* 0x0000003800027202 */ /* 0x000fe20000000f00 */
[----:B------:R-:W-:Y:S02]  /*6e00*/  FADD.FTZ R56, R191, R3 ;  /* 0x00000003bf387221 */ /* 0x000fe40000010000 */
[----:B------:R-:W-:Y:S02]  /*6e10*/  FADD.FTZ R3, R189, R0 ;  /* 0x00000000bd037221 */ /* 0x000fe40000010000 */
[----:B------:R-:W-:Y:S01]  /*6e20*/  IMAD.MOV.U32 R0, RZ, RZ, R37 ;  /* 0x000000ffff007224 */ /* 0x000fe200078e0025 */
[C---:B------:R-:W-:Y:S08]  /*6e30*/  HMMA.16816.F32 R172, R4.reuse, R12, R172 ;  /* 0x0000000c04ac723c */ /* 0x040ff000000018ac */
[-C--:B------:R-:W-:Y:S07]  /*6e40*/  HMMA.16816.F32 R180, R4, R14.reuse, R104 ;  /* 0x0000000e04b4723c */ /* 0x080fee0000001868 */
[----:B------:R-:W-:Y:S01]  /*6e50*/  MOV R107, R203 ;  /* 0x000000cb006b7202 */ /* 0x000fe20000000f00 */
[----:B------:R-:W-:Y:S01]  /*6e60*/  HMMA.16816.F32 R36, R8, R14, R48 ;  /* 0x0000000e0824723c */ /* 0x000fe20000001830 */
[----:B------:R-:W1:Y:S01]  /*6e70*/  LDSM.16.MT88.4 R12, [R214+0xd000] ;  /* 0x00d00000d60c783b */ /* 0x000e620000004200 */
[----:B------:R-:W-:Y:S01]  /*6e80*/  MOV R104, R79 ;  /* 0x0000004f00687202 */ /* 0x000fe20000000f00 */
[----:B------:R-:W-:Y:S01]  /*6e90*/  IMAD.MOV.U32 R105, RZ, RZ, R62 ;  /* 0x000000ffff697224 */ /* 0x000fe200078e003e */
[----:B------:R-:W-:-:S04]  /*6ea0*/  MOV R106, R63 ;  /* 0x0000003f006a7202 */ /* 0x000fc80000000f00 */
[-C--:B-1----:R-:W-:Y:S07]  /*6eb0*/  HMMA.16816.F32 R160, R8, R12.reuse, R164 ;  /* 0x0000000c08a0723c */ /* 0x082fee00000018a4 */
[----:B------:R-:W-:Y:S01]  /*6ec0*/  MOV R167, R154 ;  /* 0x0000009a00a77202 */ /* 0x000fe20000000f00 */
[----:B------:R-:W-:Y:S01]  /*6ed0*/  HMMA.16816.F32 R176, R4, R12, R176 ;  /* 0x0000000c04b0723c */ /* 0x000fe200000018b0 */
[----:B------:R-:W-:Y:S01]  /*6ee0*/  IMAD.MOV.U32 R166, RZ, RZ, R16 ;  /* 0x000000ffffa67224 */ /* 0x000fe200078e0010 */
[----:B------:R-:W-:Y:S01]  /*6ef0*/  MOV R165, R17 ;  /* 0x0000001100a57202 */ /* 0x000fe20000000f00 */
[----:B------:R-:W-:-:S05]  /*6f00*/  IMAD.MOV.U32 R164, RZ, RZ, R18 ;  /* 0x000000ffffa47224 */ /* 0x000fca00078e0012 */
[-C--:B------:R-:W-:Y:S07]  /*6f10*/  HMMA.16816.F32 R188, R4, R14.reuse, R100 ;  /* 0x0000000e04bc723c */ /* 0x080fee0000001864 */
[----:B------:R-:W-:Y:S01]  /*6f20*/  MOV R100, R78 ;  /* 0x0000004e00647202 */ /* 0x000fe20000000f00 */
[----:B------:R-:W-:Y:S01]  /*6f30*/  HMMA.16816.F32 R48, R8, R14, R88 ;  /* 0x0000000e0830723c */ /* 0x000fe20000001858 */
[----:B------:R-:W1:Y:S01]  /*6f40*/  LDSM.16.MT88.4 R12, [R216+0xd000] ;  /* 0x00d00000d80c783b */ /* 0x000e620000004200 */
[----:B------:R-:W-:Y:S01]  /*6f50*/  MOV R102, R86 ;  /* 0x0000005600667202 */ /* 0x000fe20000000f00 */
[----:B------:R-:W-:Y:S01]  /*6f60*/  IMAD.MOV.U32 R103, RZ, RZ, R87 ;  /* 0x000000ffff677224 */ /* 0x000fe200078e0057 */
[----:B------:R-:W-:-:S02]  /*6f70*/  MOV R101, R19 ;  /* 0x0000001300657202 */ /* 0x000fc40000000f00 */
[----:B------:R-:W2:Y:S02]  /*6f80*/  LDSM.16.MT88.4 R16, [R216+0xf000] ;  /* 0x00f00000d810783b */ /* 0x000ea40000004200 */
        /* <DEDUP_REMOVED lines=9> */
[----:B--2---:R-:W-:Y:S08]  /*7020*/  HMMA.16816.F32 R104, R4, R16, R104 ;  /* 0x000000100468723c */ /* 0x004ff00000001868 */
[-C--:B-1----:R-:W-:Y:S08]  /*7030*/  HMMA.16816.F32 R144, R8, R12.reuse, R192 ;  /* 0x0000000c0890723c */ /* 0x082ff000000018c0 */
[C---:B------:R-:W-:Y:S07]  /*7040*/  HMMA.16816.F32 R192, R4.reuse, R12, R120 ;  /* 0x0000000c04c0723c */ /* 0x040fee0000001878 */
[----:B------:R-:W-:Y:S01]  /*7050*/  MOV R120, R77 ;  /* 0x0000004d00787202 */ /* 0x000fe20000000f00 */
[----:B------:R-:W-:Y:S01]  /*7060*/  HMMA.16816.F32 R200, R4, R14, R92 ;  /* 0x0000000e04c8723c */ /* 0x000fe2000000185c */
[----:B------:R-:W-:Y:S01]  /*7070*/  MOV R121, R76 ;  /* 0x0000004c00797202 */ /* 0x000fe20000000f00 */
[----:B------:R-:W-:Y:S01]  /*7080*/  IMAD.MOV.U32 R122, RZ, RZ, R61 ;  /* 0x000000ffff7a7224 */ /* 0x000fe200078e003d */
[----:B------:R-:W-:-:S05]  /*7090*/  MOV R123, R60 ;  /* 0x0000003c007b7202 */ /* 0x000fca0000000f00 */
[C---:B------:R-:W-:Y:S01]  /*70a0*/  HMMA.16816.F32 R136, R8.reuse, R14, R44 ;  /* 0x0000000e0888723c */ /* 0x040fe2000000182c */
[----:B------:R-:W1:Y:S07]  /*70b0*/  LDSM.16.MT88.4 R12, [R213+0xf000] ;  /* 0x00f00000d50c783b */ /* 0x000e6e0000004200 */
[-C--:B-1----:R-:W-:Y:S08]  /*70c0*/  HMMA.16816.F32 R204, R8, R12.reuse, R204 ;  /* 0x0000000c08cc723c */ /* 0x082ff000000018cc */
[C---:B------:R-:W-:Y:S07]  /*70d0*/  HMMA.16816.F32 R44, R4.reuse, R12, R208 ;  /* 0x0000000c042c723c */ /* 0x040fee00000018d0 */
[----:B------:R-:W-:Y:S01]  /*70e0*/  MOV R211, R0 ;  /* 0x0000000000d37202 */ /* 0x000fe20000000f00 */
[----:B------:R-:W-:Y:S01]  /*70f0*/  HMMA.16816.F32 R76, R4, R14, R108 ;  /* 0x0000000e044c723c */ /* 0x000fe2000000186c */
[----:B------:R-:W-:Y:S01]  /*7100*/  MOV R0, R150 ;  /* 0x0000009600007202 */ /* 0x000fe20000000f00 */
[----:B------:R-:W-:Y:S01]  /*7110*/  MUFU.EX2 R32, R32 ;  /* 0x0000002000207308 */ /* 0x000fe20000000800 */
[----:B------:R-:W-:Y:S01]  /*7120*/  MOV R210, R2 ;  /* 0x0000000200d27202 */ /* 0x000fe20000000f00 */
[----:B------:R-:W-:-:S04]  /*7130*/  IMAD.MOV.U32 R2, RZ, RZ, R130 ;  /* 0x000000ffff027224 */ /* 0x000fc800078e0082 */
[----:B------:R-:W-:Y:S01]  /*7140*/  HMMA.16816.F32 R60, R8, R14, R40 ;  /* 0x0000000e083c723c */ /* 0x000fe20000001828 */
[----:B------:R-:W1:Y:S01]  /*7150*/  LDSM.16.MT88.4 R12, [R214+0xf000] ;  /* 0x00f00000d60c783b */ /* 0x000e620000004200 */
[----:B------:R-:W-:Y:S01]  /*7160*/  FADD.FTZ R0, R0, R56 ;  /* 0x0000003800007221 */ /* 0x000fe20000010000 */
[----:B------:R-:W-:Y:S01]  /*7170*/  MUFU.EX2 R31, R31 ;  /* 0x0000001f001f7308 */ /* 0x000fe20000000800 */
[----:B------:R-:W-:-:S04]  /*7180*/  IMAD.MOV.U32 R150, RZ, RZ, R221 ;  /* 0x000000ffff967224 */ /* 0x000fc800078e00dd */
[----:B------:R-:W-:Y:S08]  /*7190*/  HMMA.16816.F32 R108, R4, R18, R116 ;  /* 0x00000012046c723c */ /* 0x000ff00000001874 */
[C---:B------:R-:W-:Y:S01]  /*71a0*/  HMMA.16816.F32 R100, R8.reuse, R16, R100 ;  /* 0x000000100864723c */ /* 0x040fe20000001864 */
[----:B------:R-:W-:Y:S01]  /*71b0*/  MUFU.EX2 R30, R30 ;  /* 0x0000001e001e7308 */ /* 0x000fe20000000800 */
[----:B------:R-:W-:Y:S01]  /*71c0*/  FADD.FTZ R2, R2, R57 ;  /* 0x0000003902027221 */ /* 0x000fe20000010000 */
[----:B------:R2:W5:Y:S05]  /*71d0*/  LDL.LU R221, [R1+0xa8] ;  /* 0x0000a80001dd7983 */ /* 0x00056a0000300800 */
[-C--:B-1----:R-:W-:Y:S07]  /*71e0*/  HMMA.16816.F32 R84, R8, R12.reuse, R248 ;  /* 0x0000000c0854723c */ /* 0x082fee00000018f8 */
[----:B------:R-:W-:Y:S01]  /*71f0*/  MOV R250, R98 ;  /* 0x0000006200fa7202 */ /* 0x000fe20000000f00 */
[----:B------:R-:W-:Y:S01]  /*7200*/  HMMA.16816.F32 R88, R4, R12, R244 ;  /* 0x0000000c0458723c */ /* 0x000fe200000018f4 */
[----:B------:R-:W-:Y:S01]  /*7210*/  MOV R251, R99 ;  /* 0x0000006300fb7202 */ /* 0x000fe20000000f00 */
[----:B------:R-:W-:Y:S01]  /*7220*/  IMAD.MOV.U32 R99, RZ, RZ, R164 ;  /* 0x000000ffff637224 */ /* 0x000fe200078e00a4 */
[----:B------:R-:W-:Y:S01]  /*7230*/  MOV R98, R165 ;  /* 0x000000a500627202 */ /* 0x000fe20000000f00 */
[----:B------:R-:W-:Y:S01]  /*7240*/  IMAD.MOV.U32 R249, RZ, RZ, R97 ;  /* 0x000000fffff97224 */ /* 0x000fe200078e0061 */
[----:B------:R-:W-:-:S03]  /*7250*/  MOV R165, R129 ;  /* 0x0000008100a57202 */ /* 0x000fc60000000f00 */
[-C--:B------:R-:W-:Y:S08]  /*7260*/  HMMA.16816.F32 R92, R4, R14.reuse, R112 ;  /* 0x0000000e045c723c */ /* 0x080ff00000001870 */
[----:B------:R-:W-:Y:S01]  /*7270*/  HMMA.16816.F32 R52, R8, R14, R52 ;  /* 0x0000000e0834723c */ /* 0x000fe20000001834 */
[----:B------:R-:W1:Y:S01]  /*7280*/  LDSM.16.MT88.4 R12, [R215+0xf000] ;  /* 0x00f00000d70c783b */ /* 0x000e620000004200 */
[----:B------:R-:W-:-:S02]  /*7290*/  MOV R164, R212 ;  /* 0x000000d400a47202 */ /* 0x000fc40000000f00 */
[----:B------:R-:W-:Y:S01]  /*72a0*/  MOV R248, R96 ;  /* 0x0000006000f87202 */ /* 0x000fe20000000f00 */
[----:B------:R-:W-:Y:S01]  /*72b0*/  IMAD.MOV.U32 R96, RZ, RZ, R167 ;  /* 0x000000ffff607224 */ /* 0x000fe200078e00a7 */
[----:B------:R-:W-:Y:S01]  /*72c0*/  MUFU.EX2 R29, R29 ;  /* 0x0000001d001d7308 */ /* 0x000fe20000000800 */
[----:B------:R-:W-:Y:S01]  /*72d0*/  IMAD.MOV.U32 R209, RZ, RZ, R164 ;  /* 0x000000ffffd17224 */ /* 0x000fe200078e00a4 */
[----:B------:R-:W-:Y:S01]  /*72e0*/  HMMA.16816.F32 R16, R8, R18, R68 ;  /* 0x000000120810723c */ /* 0x000fe20000001844 */
[----:B------:R-:W-:-:S05]  /*72f0*/  MOV R167, R219 ;  /* 0x000000db00a77202 */ /* 0x000fca0000000f00 */
[----:B------:R-:W-:Y:S01]  /*7300*/  MUFU.EX2 R27, R27 ;  /* 0x0000001b001b7308 */ /* 0x000fe20000000800 */
[----:B------:R-:W-:-:S07]  /*7310*/  MOV R97, R166 ;  /* 0x000000a600617202 */ /* 0x000fce0000000f00 */
[----:B------:R-:W-:Y:S08]  /*7320*/  MUFU.EX2 R26, R26 ;  /* 0x0000001a001a7308 */ /* 0x000ff00000000800 */
[----:B------:R-:W-:Y:S08]  /*7330*/  MUFU.EX2 R25, R25 ;  /* 0x0000001900197308 */ /* 0x000ff00000000800 */
[----:B------:R-:W3:Y:S08]  /*7340*/  MUFU.EX2 R24, R24 ;  /* 0x0000001800187308 */ /* 0x000ef00000000800 */
[----:B------:R-:W-:Y:S01]  /*7350*/  MUFU.EX2 R23, R23 ;  /* 0x0000001700177308 */ /* 0x000fe20000000800 */
[C---:B-1----:R-:W-:Y:S07]  /*7360*/  HMMA.16816.F32 R120, R4.reuse, R12, R120 ;  /* 0x0000000c0478723c */ /* 0x042fee0000001878 */
[----:B------:R-:W1:Y:S01]  /*7370*/  MUFU.EX2 R22, R22 ;  /* 0x0000001600167308 */ /* 0x000e620000000800 */
[----:B------:R-:W-:Y:S07]  /*7380*/  HMMA.16816.F32 R40, R4, R14, R124 ;  /* 0x0000000e0428723c */ /* 0x000fee000000187c */
[----:B------:R-:W-:Y:S01]  /*7390*/  MUFU.EX2 R21, R21 ;  /* 0x0000001500157308 */ /* 0x000fe20000000800 */
[----:B------:R-:W-:-:S07]  /*73a0*/  FADD.FTZ R5, R165, R58 ;  /* 0x0000003aa5057221 */ /* 0x000fce0000010000 */
[----:B------:R-:W-:Y:S01]  /*73b0*/  MUFU.EX2 R20, R20 ;  /* 0x0000001400147308 */ /* 0x000fe20000000800 */
[----:B------:R-:W-:Y:S01]  /*73c0*/  FADD.FTZ R4, R210, R0 ;  /* 0x00000000d2047221 */ /* 0x000fe20000010000 */
[----:B------:R-:W-:Y:S01]  /*73d0*/  HMMA.16816.F32 R116, R8, R12, R248 ;  /* 0x0000000c0874723c */ /* 0x000fe200000018f8 */
[----:B------:R-:W-:-:S05]  /*73e0*/  FADD.FTZ R5, R209, R5 ;  /* 0x00000005d1057221 */ /* 0x000fca0000010000 */
[----:B------:R-:W-:Y:S01]  /*73f0*/  MUFU.EX2 R28, R28 ;  /* 0x0000001c001c7308 */ /* 0x000fe20000000800 */
[----:B------:R-:W-:Y:S01]  /*7400*/  MOV R250, R96 ;  /* 0x0000006000fa7202 */ /* 0x000fe20000000f00 */
[----:B------:R-:W-:Y:S01]  /*7410*/  FADD.FTZ R4, R156, R4 ;  /* 0x000000049c047221 */ /* 0x000fe20000010000 */
[----:B------:R-:W-:Y:S01]  /*7420*/  HMMA.16816.F32 R64, R8, R14, R64 ;  /* 0x0000000e0840723c */ /* 0x000fe20000001840 */
[----:B------:R-:W-:-:S04]  /*7430*/  FADD.FTZ R0, R148, R5 ;  /* 0x0000000594007221 */ /* 0x000fc80000010000 */
[----:B------:R-:W4:Y:S08]  /*7440*/  MUFU.EX2 R33, R33 ;  /* 0x0000002100217308 */ /* 0x000f300000000800 */
[----:B------:R-:W-:Y:S01]  /*7450*/  MUFU.EX2 R34, R34 ;  /* 0x0000002200227308 */ /* 0x000fe20000000800 */
[----:B------:R-:W-:-:S07]  /*7460*/  FADD.FTZ R8, R250, R4 ;  /* 0x00000004fa087221 */ /* 0x000fce0000010000 */
[----:B------:R-:W1:Y:S01]  /*7470*/  MUFU.EX2 R35, R35 ;  /* 0x0000002300237308 */ /* 0x000e620000000800 */
[----:B------:R-:W2:Y:S01]  /*7480*/  LDSM.16.MT88.4 R4, [R215+0xf800] ;  /* 0x00f80000d704783b */ /* 0x000ea20000004200 */
        /* <DEDUP_REMOVED lines=10> */
[----:B------:R-:W-:Y:S01]  /*7530*/  MOV R99, R142 ;  /* 0x0000008e00637202 */ /* 0x000fe20000000f00 */
[----:B------:R-:W-:Y:S01]  /*7540*/  IMAD.MOV.U32 R211, RZ, RZ, R98 ;  /* 0x000000ffffd37224 */ /* 0x000fe200078e0062 */
[----:B---3--:R-:W-:Y:S01]  /*7550*/  F2FP.PACK_AB R131, R24, R25 ;  /* 0x000000191883723e */ /* 0x008fe200000000ff */
[----:B------:R-:W-:Y:S01]  /*7560*/  IMAD.MOV.U32 R98, RZ, RZ, R128 ;  /* 0x000000ffff627224 */ /* 0x000fe200078e0080 */
[----:B------:R-:W-:Y:S01]  /*7570*/  F2FP.PACK_AB R128, R31, R32 ;  /* 0x000000201f80723e */ /* 0x000fe200000000ff */
[----:B------:R-:W-:Y:S01]  /*7580*/  FADD.FTZ R2, R130, R2 ;  /* 0x0000000282027221 */ /* 0x000fe20000010000 */
[----:B------:R-:W-:Y:S01]  /*7590*/  F2FP.PACK_AB R130, R29, R30 ;  /* 0x0000001e1d82723e */ /* 0x000fe200000000ff */
[----:B------:R-:W-:Y:S01]  /*75a0*/  FADD.FTZ R0, R129, R0 ;  /* 0x0000000081007221 */ /* 0x000fe20000010000 */
[----:B------:R-:W-:Y:S01]  /*75b0*/  F2FP.PACK_AB R129, R26, R27 ;  /* 0x0000001b1a81723e */ /* 0x000fe200000000ff */
[----:B------:R-:W-:Y:S01]  /*75c0*/  FADD.FTZ R3, R150, R3 ;  /* 0x0000000396037221 */ /* 0x000fe20000010000 */
[----:B-1----:R-:W-:Y:S01]  /*75d0*/  F2FP.PACK_AB R124, R22, R23 ;  /* 0x00000017167c723e */ /* 0x002fe200000000ff */
[----:B------:R-:W-:Y:S01]  /*75e0*/  IMAD.MOV.U32 R208, RZ, RZ, R157 ;  /* 0x000000ffffd07224 */ /* 0x000fe200078e009d */
[----:B----4-:R-:W-:Y:S01]  /*75f0*/  F2FP.PACK_AB R125, R33, R28 ;  /* 0x0000001c217d723e */ /* 0x010fe200000000ff */
[----:B------:R-:W-:Y:S01]  /*7600*/  LDSM.16.MT88.4 R112, [R216+0xf800] ;  /* 0x00f80000d870783b */ /* 0x000fe20000004200 */
[----:B------:R-:W-:-:S02]  /*7610*/  F2FP.PACK_AB R126, R20, R21 ;  /* 0x00000015147e723e */ /* 0x000fc400000000ff */
[----:B------:R-:W-:Y:S01]  /*7620*/  F2FP.PACK_AB R127, R35, R34 ;  /* 0x00000022237f723e */ /* 0x000fe200000000ff */
[----:B------:R-:W-:Y:S01]  /*7630*/  IMAD.MOV.U32 R12, RZ, RZ, R83 ;  /* 0x000000ffff0c7224 */ /* 0x000fe200078e0053 */
[----:B------:R-:W-:Y:S02]  /*7640*/  MOV R142, R159 ;  /* 0x0000009f008e7202 */ /* 0x000fe40000000f00 */
[----:B------:R-:W-:Y:S02]  /*7650*/  MOV R15, R80 ;  /* 0x00000050000f7202 */ /* 0x000fe40000000f00 */
[----:B------:R-:W-:Y:S01]  /*7660*/  MOV R14, R81 ;  /* 0x00000051000e7202 */ /* 0x000fe20000000f00 */
[----:B------:R-:W-:Y:S01]  /*7670*/  FADD.FTZ R3, R251, R3 ;  /* 0x00000003fb037221 */ /* 0x000fe20000010000 */
[----:B------:R-:W-:Y:S01]  /*7680*/  MOV R13, R82 ;  /* 0x00000052000d7202 */ /* 0x000fe20000000f00 */
[----:B------:R-:W-:Y:S01]  /*7690*/  IMAD.MOV.U32 R245, RZ, RZ, R142 ;  /* 0x000000fffff57224 */ /* 0x000fe200078e008e */
[----:B------:R-:W-:Y:S01]  /*76a0*/  MOV R244, R143 ;  /* 0x0000008f00f47202 */ /* 0x000fe20000000f00 */
[----:B------:R-:W-:Y:S01]  /*76b0*/  FADD.FTZ R0, R15, R0 ;  /* 0x000000000f007221 */ /* 0x000fe20000010000 */
[----:B------:R-:W-:Y:S01]  /*76c0*/  MOV R246, R141 ;  /* 0x0000008d00f67202 */ /* 0x000fe20000000f00 */
[-C--:B--2---:R-:W-:Y:S01]  /*76d0*/  HMMA.16816.F32 R120, R124, R4.reuse, R120 ;  /* 0x000000047c78723c */ /* 0x084fe20000001878 */
[----:B------:R-:W-:Y:S01]  /*76e0*/  FADD.FTZ R2, R14, R2 ;  /* 0x000000020e027221 */ /* 0x000fe20000010000 */
[----:B------:R-:W-:Y:S01]  /*76f0*/  MOV R247, R140 ;  /* 0x0000008c00f77202 */ /* 0x000fe20000000f00 */
[----:B------:R-:W-:Y:S01]  /*7700*/  FADD.FTZ R3, R13, R3 ;  /* 0x000000030d037221 */ /* 0x000fe20000010000 */
[----:B------:R-:W-:Y:S01]  /*7710*/  MOV R97, R158 ;  /* 0x0000009e00617202 */ /* 0x000fe20000000f00 */
[----:B------:R-:W-:Y:S01]  /*7720*/  FADD.FTZ R0, R245, R0 ;  /* 0x00000000f5007221 */ /* 0x000fe20000010000 */
[----:B------:R-:W-:Y:S01]  /*7730*/  MOV R249, R98 ;  /* 0x0000006200f97202 */ /* 0x000fe20000000f00 */
[----:B------:R-:W-:Y:S01]  /*7740*/  LDSM.16.MT88.4 R164, [R213+0xd800] ;  /* 0x00d80000d5a4783b */ /* 0x000fe20000004200 */
[----:B------:R-:W-:Y:S01]  /*7750*/  HMMA.16816.F32 R116, R128, R4, R116 ;  /* 0x000000048074723c */ /* 0x000fe20000001874 */
[----:B------:R-:W-:-:S02]  /*7760*/  FADD.FTZ R2, R244, R2 ;  /* 0x00000002f4027221 */ /* 0x000fc40000010000 */
[----:B------:R-:W-:Y:S01]  /*7770*/  IMAD.MOV.U32 R248, RZ, RZ, R99 ;  /* 0x000000fffff87224 */ /* 0x000fe200078e0063 */
[----:B------:R-:W-:Y:S01]  /*7780*/  MOV R209, R149 ;  /* 0x0000009500d17202 */ /* 0x000fe20000000f00 */
[----:B------:R-:W-:Y:S01]  /*7790*/  FADD.FTZ R3, R247, R3 ;  /* 0x00000003f7037221 */ /* 0x000fe20000010000 */
[----:B------:R-:W-:Y:S01]  /*77a0*/  MOV R250, R97 ;  /* 0x0000006100fa7202 */ /* 0x000fe20000000f00 */
[----:B------:R-:W-:Y:S01]  /*77b0*/  FADD.FTZ R4, R12, R8 ;  /* 0x000000080c047221 */ /* 0x000fe20000010000 */
[----:B------:R-:W1:Y:S01]  /*77c0*/  LDSM.16.MT88.4 R148, [R216+0xd800] ;  /* 0x00d80000d894783b */ /* 0x000e620000004200 */
[----:B------:R-:W-:Y:S02]  /*77d0*/  FADD.FTZ R0, R241, R0 ;  /* 0x00000000f1007221 */ /* 0x000fe40000010000 */
[----:B------:R-:W-:Y:S01]  /*77e0*/  FADD.FTZ R4, R246, R4 ;  /* 0x00000004f6047221 */ /* 0x000fe20000010000 */
[----:B------:R-:W2:Y:S01]  /*77f0*/  LDSM.16.MT88.4 R156, [R214+0xd800] ;  /* 0x00d80000d69c783b */ /* 0x000ea20000004200 */
[----:B------:R-:W-:-:S02]  /*7800*/  FADD.FTZ R2, R243, R2 ;  /* 0x00000002f3027221 */ /* 0x000fc40000010000 */
[----:B------:R-:W-:Y:S01]  /*7810*/  IMAD.MOV.U32 R251, RZ, RZ, R96 ;  /* 0x000000fffffb7224 */ /* 0x000fe200078e0060 */
[----:B------:R-:W3:Y:S01]  /*7820*/  LDSM.16.MT88.4 R140, [R215+0xd800] ;  /* 0x00d80000d78c783b */ /* 0x000ee20000004200 */
[----:B------:R-:W-:Y:S02]  /*7830*/  FADD.FTZ R4, R248, R4 ;  /* 0x00000004f8047221 */ /* 0x000fe40000010000 */
[----:B------:R-:W-:Y:S01]  /*7840*/  FADD.FTZ R3, R249, R3 ;  /* 0x00000003f9037221 */ /* 0x000fe20000010000 */
[----:B------:R-:W4:Y:S01]  /*7850*/  LDSM.16.MT88.4 R80, [R213+0xf800] ;  /* 0x00f80000d550783b */ /* 0x000f220000004200 */
[----:B------:R-:W-:Y:S02]  /*7860*/  FADD.FTZ R0, R242, R0 ;  /* 0x00000000f2007221 */ /* 0x000fe40000010000 */
[----:B------:R-:W-:Y:S01]  /*7870*/  FADD.FTZ R2, R250, R2 ;  /* 0x00000002fa027221 */ /* 0x000fe20000010000 */
[----:B------:R-:W1:Y:S01]  /*7880*/  LDSM.16.MT88.4 R96, [R214+0xf800] ;  /* 0x00f80000d660783b */ /* 0x000e620000004200 */
[----:B------:R-:W-:-:S02]  /*7890*/  FADD.FTZ R4, R251, R4 ;  /* 0x00000004fb047221 */ /* 0x000fc40000010000 */
        /* <DEDUP_REMOVED lines=12> */
[----:B------:R-:W-:Y:S01]  /*7960*/  FADD.FTZ R3, R27, R3 ;  /* 0x000000031b037221 */ /* 0x000fe20000010000 */
[----:B------:R1:W5:Y:S01]  /*7970*/  LDL.LU R212, [R1+0x94] ;  /* 0x0000940001d47983 */ /* 0x0003620000300800 */
        /* <DEDUP_REMOVED lines=18> */
[-C--:B-1----:R-:W-:Y:S08]  /*7aa0*/  HMMA.16816.F32 R152, R128, R148.reuse, R152 ;  /* 0x000000948098723c */ /* 0x082ff00000001898 */
[C---:B------:R-:W-:Y:S08]  /*7ab0*/  HMMA.16816.F32 R184, R124.reuse, R148, R184 ;  /* 0x000000947cb8723c */ /* 0x040ff000000018b8 */
[-C--:B------:R-:W-:Y:S08]  /*7ac0*/  HMMA.16816.F32 R196, R124, R150.reuse, R196 ;  /* 0x000000967cc4723c */ /* 0x080ff000000018c4 */
[C---:B------:R-:W-:Y:S08]  /*7ad0*/  HMMA.16816.F32 R148, R128.reuse, R150, R72 ;  /* 0x000000968094723c */ /* 0x040ff00000001848 */
[-C--:B------:R-:W-:Y:S08]  /*7ae0*/  HMMA.16816.F32 R168, R128, R164.reuse, R168 ;  /* 0x000000a480a8723c */ /* 0x080ff000000018a8 */
[C---:B------:R-:W-:Y:S08]  /*7af0*/  HMMA.16816.F32 R172, R124.reuse, R164, R172 ;  /* 0x000000a47cac723c */ /* 0x040ff000000018ac */
[----:B------:R-:W-:Y:S08]  /*7b00*/  HMMA.16816.F32 R180, R124, R166, R180 ;  /* 0x000000a67cb4723c */ /* 0x000ff000000018b4 */
[-C--:B--2---:R-:W-:Y:S08]  /*7b10*/  HMMA.16816.F32 R160, R128, R156.reuse, R160 ;  /* 0x0000009c80a0723c */ /* 0x084ff000000018a0 */
[C---:B------:R-:W-:Y:S08]  /*7b20*/  HMMA.16816.F32 R176, R124.reuse, R156, R176 ;  /* 0x0000009c7cb0723c */ /* 0x040ff000000018b0 */
[C---:B------:R-:W-:Y:S08]  /*7b30*/  HMMA.16816.F32 R188, R124.reuse, R158, R188 ;  /* 0x0000009e7cbc723c */ /* 0x040ff000000018bc */
[C---:B---3--:R-:W-:Y:S08]  /*7b40*/  HMMA.16816.F32 R192, R124.reuse, R140, R192 ;  /* 0x0000008c7cc0723c */ /* 0x048ff000000018c0 */
[C---:B------:R-:W-:Y:S08]  /*7b50*/  HMMA.16816.F32 R200, R124.reuse, R142, R200 ;  /* 0x0000008e7cc8723c */ /* 0x040ff000000018c8 */
[C---:B----4-:R-:W-:Y:S08]  /*7b60*/  HMMA.16816.F32 R72, R124.reuse, R80, R44 ;  /* 0x000000507c48723c */ /* 0x050ff0000000182c */
        /* <DEDUP_REMOVED lines=52> */
[----:B-----5:R-:W-:Y:S04]  /*7eb0*/  LDSM.16.M88.4 R16, [R219] ;  /* 0x00000000db10783b */ /* 0x020fe80000000200 */
[----:B------:R-:W-:Y:S04]  /*7ec0*/  LDSM.16.M88.4 R12, [R219+0x2000] ;  /* 0x00200000db0c783b */ /* 0x000fe80000000200 */
[----:B------:R-:W4:Y:S04]  /*7ed0*/  LDSM.16.M88.4 R40, [R212+0x9000] ;  /* 0x00900000d428783b */ /* 0x000f280000000200 */
[----:B------:R-:W2:Y:S04]  /*7ee0*/  LDSM.16.M88.4 R36, [R212+0x9800] ;  /* 0x00980000d424783b */ /* 0x000ea80000000200 */
[----:B------:R-:W2:Y:S04]  /*7ef0*/  LDSM.16.M88.4 R48, [R212+0x8000] ;  /* 0x00800000d430783b */ /* 0x000ea80000000200 */
[----:B------:R-:W2:Y:S04]  /*7f00*/  LDSM.16.M88.4 R44, [R212+0x8800] ;  /* 0x00880000d42c783b */ /* 0x000ea80000000200 */
[----:B---3--:R-:W-:Y:S04]  /*7f10*/  LDSM.16.M88.4 R8, [R220] ;  /* 0x00000000dc08783b */ /* 0x008fe80000000200 */
[----:B-1----:R-:W-:Y:S04]  /*7f20*/  LDSM.16.M88.4 R4, [R220+0x2000] ;  /* 0x00200000dc04783b */ /* 0x002fe80000000200 */
[----:B------:R-:W1:Y:S04]  /*7f30*/  LDSM.16.M88.4 R24, [R229] ;  /* 0x00000000e518783b */ /* 0x000e680000000200 */
[----:B------:R-:W3:Y:S04]  /*7f40*/  LDSM.16.M88.4 R20, [R228] ;  /* 0x00000000e414783b */ /* 0x000ee80000000200 */
[----:B------:R-:W1:Y:S04]  /*7f50*/  LDSM.16.M88.4 R32, [R223] ;  /* 0x00000000df20783b */ /* 0x000e680000000200 */
[----:B------:R-:W1:Y:S01]  /*7f60*/  LDSM.16.M88.4 R28, [R230] ;  /* 0x00000000e61c783b */ /* 0x000e620000000200 */
[----:B----4-:R-:W-:Y:S03]  /*7f70*/  HMMA.16816.F32 R60, R12, R40, RZ ;  /* 0x000000280c3c723c */ /* 0x010fe600000018ff */
[----:B------:R-:W0:Y:S05]  /*7f80*/  LDGDEPBAR ;  /* 0x00000000000079af */ /* 0x000e2a0000000000 */
[-C--:B--2---:R-:W-:Y:S08]  /*7f90*/  HMMA.16816.F32 R56, R16, R36.reuse, RZ ;  /* 0x000000241038723c */ /* 0x084ff000000018ff */
[----:B------:R-:W-:Y:S08]  /*7fa0*/  HMMA.16816.F32 R52, R12, R36, RZ ;  /* 0x000000240c34723c */ /* 0x000ff000000018ff */
[-C--:B------:R-:W-:Y:S08]  /*7fb0*/  HMMA.16816.F32 R244, R16, R48.reuse, RZ ;  /* 0x0000003010f4723c */ /* 0x080ff000000018ff */
[----:B------:R-:W-:Y:S08]  /*7fc0*/  HMMA.16816.F32 R208, R12, R48, RZ ;  /* 0x000000300cd0723c */ /* 0x000ff000000018ff */
[-C--:B------:R-:W-:Y:S08]  /*7fd0*/  HMMA.16816.F32 R204, R16, R44.reuse, RZ ;  /* 0x0000002c10cc723c */ /* 0x080ff000000018ff */
[----:B------:R-:W-:Y:S08]  /*7fe0*/  HMMA.16816.F32 R136, R12, R44, RZ ;  /* 0x0000002c0c88723c */ /* 0x000ff000000018ff */
[----:B------:R-:W-:Y:S08]  /*7ff0*/  HMMA.16816.F32 R64, R16, R40, RZ ;  /* 0x000000281040723c */ /* 0x000ff000000018ff */
[----:B-1----:R-:W-:Y:S08]  /*8000*/  HMMA.16816.F32 R60, R4, R24, R60 ;  /* 0x00000018043c723c */ /* 0x002ff0000000183c */
[-C--:B---3--:R-:W-:Y:S08]  /*8010*/  HMMA.16816.F32 R56, R8, R20.reuse, R56 ;  /* 0x000000140838723c */ /* 0x088ff00000001838 */
[----:B------:R-:W-:Y:S08]  /*8020*/  HMMA.16816.F32 R52, R4, R20, R52 ;  /* 0x000000140434723c */ /* 0x000ff00000001834 */
[----:B------:R-:W-:Y:S01]  /*8030*/  HMMA.16816.F32 R244, R8, R32, R244 ;  /* 0x0000002008f4723c */ /* 0x000fe200000018f4 */
[----:B------:R-:W-:-:S02]  /*8040*/  IMAD.MOV.U32 R242, RZ, RZ, R60 ;  /* 0x000000fffff27224 */ /* 0x000fc400078e003c */
[----:B------:R-:W-:-:S05]  /*8050*/  IMAD.MOV.U32 R241, RZ, RZ, R61 ;  /* 0x000000fffff17224 */ /* 0x000fca00078e003d */
[----:B------:R-:W-:Y:S07]  /*8060*/  HMMA.16816.F32 R208, R4, R32, R208 ;  /* 0x0000002004d0723c */ /* 0x000fee00000018d0 */
[----:B------:R-:W-:Y:S01]  /*8070*/  IMAD.MOV.U32 R33, RZ, RZ, R62 ;  /* 0x000000ffff217224 */ /* 0x000fe200078e003e */
[----:B------:R-:W-:Y:S01]  /*8080*/  HMMA.16816.F32 R248, R8, R28, R204 ;  /* 0x0000001c08f8723c */ /* 0x000fe200000018cc */
[----:B------:R-:W-:Y:S02]  /*8090*/  IMAD.MOV.U32 R32, RZ, RZ, R63 ;  /* 0x000000ffff207224 */ /* 0x000fe400078e003f */
[----:B------:R-:W-:-:S02]  /*80a0*/  IMAD.MOV.U32 R37, RZ, RZ, R52 ;  /* 0x000000ffff257224 */ /* 0x000fc400078e0034 */
[----:B------:R-:W-:Y:S02]  /*80b0*/  IMAD.MOV.U32 R36, RZ, RZ, R53 ;  /* 0x000000ffff247224 */ /* 0x000fe400078e0035 */
[----:B------:R-:W-:Y:S01]  /*80c0*/  IMAD.MOV.U32 R21, RZ, RZ, R54 ;  /* 0x000000ffff157224 */ /* 0x000fe200078e0036 */
[----:B------:R-:W-:Y:S01]  /*80d0*/  HMMA.16816.F32 R136, R4, R28, R136 ;  /* 0x0000001c0488723c */ /* 0x000fe20000001888 */
[----:B------:R-:W-:-:S06]  /*80e0*/  IMAD.MOV.U32 R20, RZ, RZ, R55 ;  /* 0x000000ffff147224 */ /* 0x000fcc00078e0037 */
[----:B------:R-:W-:Y:S01]  /*80f0*/  IMAD.MOV.U32 R29, RZ, RZ, R56 ;  /* 0x000000ffff1d7224 */ /* 0x000fe200078e0038 */
[----:B------:R-:W-:Y:S01]  /*8100*/  HMMA.16816.F32 R64, R8, R24, R64 ;  /* 0x000000180840723c */ /* 0x000fe20000001840 */
[----:B------:R-:W-:-:S06]  /*8110*/  IMAD.MOV.U32 R28, RZ, RZ, R57 ;  /* 0x000000ffff1c7224 */ /* 0x000fcc00078e0039 */
[----:B------:R-:W-:Y:S01]  /*8120*/  IMAD.MOV.U32 R25, RZ, RZ, R58 ;  /* 0x000000ffff197224 */ /* 0x000fe200078e003a */
[----:B------:R-:W-:Y:S01]  /*8130*/  HMMA.16816.F32 R60, R12, R50, RZ ;  /* 0x000000320c3c723c */ /* 0x000fe200000018ff */
[----:B------:R-:W-:-:S07]  /*8140*/  IMAD.MOV.U32 R24, RZ, RZ, R59 ;  /* 0x000000ffff187224 */ /* 0x000fce00078e003b */
[C---:B------:R-:W-:Y:S08]  /*8150*/  HMMA.16816.F32 R56, R12.reuse, R46, RZ ;  /* 0x0000002e0c38723c */ /* 0x040ff000000018ff */
[----:B------:R-:W-:Y:S01]  /*8160*/  HMMA.16816.F32 R52, R12, R42, RZ ;  /* 0x0000002a0c34723c */ /* 0x000fe200000018ff */
[----:B------:R-:W-:Y:S02]  /*8170*/  IMAD.MOV.U32 R231, RZ, RZ, R64 ;  /* 0x000000ffffe77224 */ /* 0x000fe400078e0040 */
[----:B------:R-:W-:-:S02]  /*8180*/  IMAD.MOV.U32 R3, RZ, RZ, R65 ;  /* 0x000000ffff037224 */ /* 0x000fc400078e0041 */
[----:B------:R-:W-:Y:S02]  /*8190*/  IMAD.MOV.U32 R2, RZ, RZ, R66 ;  /* 0x000000ffff027224 */ /* 0x000fe400078e0042 */
[----:B------:R-:W-:Y:S01]  /*81a0*/  IMAD.MOV.U32 R0, RZ, RZ, R67 ;  /* 0x000000ffff007224 */ /* 0x000fe200078e0043 */
[----:B------:R-:W-:Y:S08]  /*81b0*/  HMMA.16816.F32 R12, R12, R38, RZ ;  /* 0x000000260c0c723c */ /* 0x000ff000000018ff */
[C---:B------:R-:W-:Y:S08]  /*81c0*/  HMMA.16816.F32 R48, R16.reuse, R50, RZ ;  /* 0x000000321030723c */ /* 0x040ff000000018ff */
[----:B------:R-:W-:Y:S08]  /*81d0*/  HMMA.16816.F32 R44, R16, R46, RZ ;  /* 0x0000002e102c723c */ /* 0x000ff000000018ff */
[----:B------:R-:W-:Y:S08]  /*81e0*/  HMMA.16816.F32 R12, R4, R22, R12 ;  /* 0x00000016040c723c */ /* 0x000ff0000000180c */
[C---:B------:R-:W-:Y:S08]  /*81f0*/  HMMA.16816.F32 R40, R16.reuse, R42, RZ ;  /* 0x0000002a1028723c */ /* 0x040ff000000018ff */
[----:B------:R-:W-:Y:S08]  /*8200*/  HMMA.16816.F32 R16, R16, R38, RZ ;  /* 0x000000261010723c */ /* 0x000ff000000018ff */
[----:B------:R-:W-:Y:S01]  /*8210*/  HMMA.16816.F32 R60, R4, R34, R60 ;  /* 0x00000022043c723c */ /* 0x000fe2000000183c */
[----:B------:R-:W-:-:S07]  /*8220*/  IMAD.MOV.U32 R243, RZ, RZ, R15 ;  /* 0x000000fffff37224 */ /* 0x000fce00078e000f */
[C---:B------:R-:W-:Y:S08]  /*8230*/  HMMA.16816.F32 R64, R4.reuse, R30, R56 ;  /* 0x0000001e0440723c */ /* 0x040ff00000001838 */
[----:B------:R-:W-:Y:S07]  /*8240*/  HMMA.16816.F32 R204, R4, R26, R52 ;  /* 0x0000001a04cc723c */ /* 0x000fee0000001834 */
[----:B------:R-:W-:Y:S01]  /*8250*/  IMAD.MOV.U32 R6, RZ, RZ, R13 ;  /* 0x000000ffff067224 */ /* 0x000fe200078e000d */
[----:B------:R-:W-:Y:S01]  /*8260*/  HMMA.16816.F32 R48, R8, R34, R48 ;  /* 0x000000220830723c */ /* 0x000fe20000001830 */
[----:B------:R-:W-:-:S02]  /*8270*/  IMAD.MOV.U32 R5, RZ, RZ, R14 ;  /* 0x000000ffff057224 */ /* 0x000fc400078e000e */
[----:B------:R-:W-:Y:S02]  /*8280*/  IMAD.MOV.U32 R4, RZ, RZ, R12 ;  /* 0x000000ffff047224 */ /* 0x000fe400078e000c */
[----:B------:R-:W-:Y:S02]  /*8290*/  LDSM.16.M88.4 R12, [R218+0x8000] ;  /* 0x00800000da0c783b */ /* 0x000fe40000000200 */
[----:B------:R-:W-:Y:S01]  /*82a0*/  IMAD.MOV.U32 R34, RZ, RZ, R6 ;  /* 0x000000ffff227224 */ /* 0x000fe200078e0006 */
[----:B------:R-:W-:Y:S01]  /*82b0*/  HMMA.16816.F32 R56, R8, R30, R44 ;  /* 0x0000001e0838723c */ /* 0x000fe2000000182c */
[----:B------:R-:W-:-:S06]  /*82c0*/  IMAD.MOV.U32 R35, RZ, RZ, R5 ;  /* 0x000000ffff237224 */ /* 0x000fcc00078e0005 */
[----:B------:R-:W-:Y:S01]  /*82d0*/  IMAD.MOV.U32 R47, RZ, RZ, R4 ;  /* 0x000000ffff2f7224 */ /* 0x000fe200078e0004 */
[C---:B------:R-:W-:Y:S01]  /*82e0*/  HMMA.16816.F32 R40, R8.reuse, R26, R40 ;  /* 0x0000001a0828723c */ /* 0x040fe20000001828 */
[----:B------:R-:W1:Y:S07]  /*82f0*/  LDSM.16.M88.4 R4, [R222+0x2000] ;  /* 0x00200000de04783b */ /* 0x000e6e0000000200 */
[----:B------:R-:W-:Y:S01]  /*8300*/  HMMA.16816.F32 R16, R8, R22, R16 ;  /* 0x000000160810723c */ /* 0x000fe20000001810 */
[----:B------:R-:W2:Y:S07]  /*8310*/  LDSM.16.M88.4 R8, [R222] ;  /* 0x00000000de08783b */ /* 0x000eae0000000200 */
[-C--:B-1----:R-:W-:Y:S07]  /*8320*/  HMMA.16816.F32 R52, R4, R12.reuse, R208 ;  /* 0x0000000c0434723c */ /* 0x082fee00000018d0 */
[----:B------:R-:W-:Y:S01]  /*8330*/  IMAD.MOV.U32 R208, RZ, RZ, R47 ;  /* 0x000000ffffd07224 */ /* 0x000fe200078e002f */
[----:B------:R-:W-:Y:S01]  /*8340*/  MOV R210, R35 ;  /* 0x0000002300d27202 */ /* 0x000fe20000000f00 */
[----:B--2---:R-:W-:Y:S01]  /*8350*/  HMMA.16816.F32 R44, R8, R12, R244 ;  /* 0x0000000c082c723c */ /* 0x004fe200000018f4 */
[----:B------:R-:W-:-:S02]  /*8360*/  IMAD.MOV.U32 R209, RZ, RZ, R34 ;  /* 0x000000ffffd17224 */ /* 0x000fc400078e0022 */
[----:B------:R-:W-:-:S04]  /*8370*/  IMAD.MOV.U32 R211, RZ, RZ, R243 ;  /* 0x000000ffffd37224 */ /* 0x000fc800078e00f3 */
[----:B------:R-:W-:Y:S02]  /*8380*/  IMAD.MOV.U32 R244, RZ, RZ, R37 ;  /* 0x000000fffff47224 */ /* 0x000fe400078e0025 */
[----:B------:R-:W-:Y:S02]  /*8390*/  IMAD.MOV.U32 R245, RZ, RZ, R36 ;  /* 0x000000fffff57224 */ /* 0x000fe400078e0024 */
[----:B------:R-:W-:Y:S01]  /*83a0*/  IMAD.MOV.U32 R246, RZ, RZ, R21 ;  /* 0x000000fffff67224 */ /* 0x000fe200078e0015 */
[----:B------:R-:W-:Y:S01]  /*83b0*/  HMMA.16816.F32 R36, R4, R14, R60 ;  /* 0x0000000e0424723c */ /* 0x000fe2000000183c */
[----:B------:R-:W-:-:S06]  /*83c0*/  IMAD.MOV.U32 R247, RZ, RZ, R20 ;  /* 0x000000fffff77224 */ /* 0x000fcc00078e0014 */
[----:B------:R-:W-:Y:S01]  /*83d0*/  IMAD.MOV.U32 R62, RZ, RZ, R33 ;  /* 0x000000ffff3e7224 */ /* 0x000fe200078e0021 */
[C---:B------:R-:W-:Y:S01]  /*83e0*/  HMMA.16816.F32 R20, R8.reuse, R14, R48 ;  /* 0x0000000e0814723c */ /* 0x040fe20000001830 */
[----:B------:R-:W1:Y:S01]  /*83f0*/  LDSM.16.M88.4 R12, [R218+0x8800] ;  /* 0x00880000da0c783b */ /* 0x000e620000000200 */
[----:B------:R-:W-:Y:S02]  /*8400*/  IMAD.MOV.U32 R63, RZ, RZ, R32 ;  /* 0x000000ffff3f7224 */ /* 0x000fe400078e0020 */
[----:B------:R-:W-:Y:S02]  /*8410*/  IMAD.MOV.U32 R60, RZ, RZ, R242 ;  /* 0x000000ffff3c7224 */ /* 0x000fe400078e00f2 */
[----:B------:R-:W-:Y:S02]  /*8420*/  IMAD.MOV.U32 R61, RZ, RZ, R241 ;  /* 0x000000ffff3d7224 */ /* 0x000fe400078e00f1 */
[C---:B-1----:R-:W-:Y:S07]  /*8430*/  HMMA.16816.F32 R32, R8.reuse, R12, R248 ;  /* 0x0000000c0820723c */ /* 0x042fee00000018f8 */
[----:B------:R-:W-:Y:S01]  /*8440*/  IMAD.MOV.U32 R248, RZ, RZ, R29 ;  /* 0x000000fffff87224 */ /* 0x000fe200078e001d */
[----:B------:R-:W-:Y:S01]  /*8450*/  HMMA.16816.F32 R48, R8, R14, R56 ;  /* 0x0000000e0830723c */ /* 0x000fe20000001838 */
[----:B------:R-:W-:-:S02]  /*8460*/  IMAD.MOV.U32 R249, RZ, RZ, R28 ;  /* 0x000000fffff97224 */ /* 0x000fc400078e001c */
[----:B------:R-:W-:Y:S02]  /*8470*/  IMAD.MOV.U32 R250, RZ, RZ, R25 ;  /* 0x000000fffffa7224 */ /* 0x000fe400078e0019 */
[----:B------:R-:W-:-:S03]  /*8480*/  IMAD.MOV.U32 R251, RZ, RZ, R24 ;  /* 0x000000fffffb7224 */ /* 0x000fc600078e0018 */
[C---:B------:R-:W-:Y:S07]  /*8490*/  HMMA.16816.F32 R28, R4.reuse, R12, R136 ;  /* 0x0000000c041c723c */ /* 0x040fee0000001888 */
[----:B------:R-:W-:Y:S01]  /*84a0*/  IMAD.MOV.U32 R136, RZ, RZ, R231 ;  /* 0x000000ffff887224 */ /* 0x000fe200078e00e7 */
[----:B------:R-:W-:Y:S01]  /*84b0*/  HMMA.16816.F32 R24, R4, R14, R64 ;  /* 0x0000000e0418723c */ /* 0x000fe20000001840 */
[----:B------:R-:W1:Y:S01]  /*84c0*/  LDSM.16.M88.4 R12, [R218+0x9000] ;  /* 0x00900000da0c783b */ /* 0x000e620000000200 */
[----:B------:R-:W-:-:S02]  /*84d0*/  IMAD.MOV.U32 R137, RZ, RZ, R3 ;  /* 0x000000ffff897224 */ /* 0x000fc400078e0003 */
[----:B------:R-:W-:Y:S02]  /*84e0*/  IMAD.MOV.U32 R138, RZ, RZ, R2 ;  /* 0x000000ffff8a7224 */ /* 0x000fe400078e0002 */
[----:B------:R-:W-:-:S07]  /*84f0*/  IMAD.MOV.U32 R139, RZ, RZ, R0 ;  /* 0x000000ffff8b7224 */ /* 0x000fce00078e0000 */
        /* <DEDUP_REMOVED lines=10> */
[----:B------:R-:W-:Y:S01]  /*85a0*/  IMAD.MOV.U32 R42, RZ, RZ, R65 ;  /* 0x000000ffff2a7224 */ /* 0x000fe200078e0041 */
[----:B------:R-:W-:Y:S01]  /*85b0*/  LDSM.16.M88.4 R12, [R217] ;  /* 0x00000000d90c783b */ /* 0x000fe20000000200 */
[----:B------:R-:W-:-:S02]  /*85c0*/  IMAD.MOV.U32 R41, RZ, RZ, R66 ;  /* 0x000000ffff297224 */ /* 0x000fc400078e0042 */
[----:B------:R-:W-:Y:S01]  /*85d0*/  IMAD.MOV.U32 R40, RZ, RZ, R67 ;  /* 0x000000ffff287224 */ /* 0x000fe200078e0043 */
[----:B------:R-:W1:Y:S01]  /*85e0*/  LDSM.16.M88.4 R8, [R221] ;  /* 0x00000000dd08783b */ /* 0x000e620000000200 */
[----:B------:R-:W-:Y:S02]  /*85f0*/  IMAD.MOV.U32 R67, RZ, RZ, R4 ;  /* 0x000000ffff437224 */ /* 0x000fe400078e0004 */
[----:B------:R-:W-:Y:S02]  /*8600*/  IMAD.MOV.U32 R66, RZ, RZ, R5 ;  /* 0x000000ffff427224 */ /* 0x000fe400078e0005 */
[----:B------:R-:W-:Y:S02]  /*8610*/  IMAD.MOV.U32 R65, RZ, RZ, R6 ;  /* 0x000000ffff417224 */ /* 0x000fe400078e0006 */
[----:B------:R-:W-:Y:S02]  /*8620*/  IMAD.MOV.U32 R64, RZ, RZ, R7 ;  /* 0x000000ffff407224 */ /* 0x000fe400078e0007 */
[----:B------:R-:W2:Y:S01]  /*8630*/  LDSM.16.M88.4 R4, [R221+0x2000] ;  /* 0x00200000dd04783b */ /* 0x000ea20000000200 */
[-C--:B-1----:R-:W-:Y:S08]  /*8640*/  HMMA.16816.F32 R44, R8, R12.reuse, R44 ;  /* 0x0000000c082c723c */ /* 0x082ff0000000182c */
[C---:B--2---:R-:W-:Y:S08]  /*8650*/  HMMA.16816.F32 R52, R4.reuse, R12, R52 ;  /* 0x0000000c0434723c */ /* 0x044ff00000001834 */
[----:B------:R-:W-:Y:S08]  /*8660*/  HMMA.16816.F32 R244, R4, R14, R36 ;  /* 0x0000000e04f4723c */ /* 0x000ff00000001824 */
[----:B------:R-:W-:-:S02]  /*8670*/  IMAD.MOV.U32 R19, RZ, RZ, R44 ;  /* 0x000000ffff137224 */ /* 0x000fc400078e002c */
[----:B------:R-:W-:Y:S02]  /*8680*/  IMAD.MOV.U32 R18, RZ, RZ, R45 ;  /* 0x000000ffff127224 */ /* 0x000fe400078e002d */
[----:B------:R-:W-:Y:S02]  /*8690*/  IMAD.MOV.U32 R17, RZ, RZ, R46 ;  /* 0x000000ffff117224 */ /* 0x000fe400078e002e */
[----:B------:R-:W-:Y:S02]  /*86a0*/  IMAD.MOV.U32 R16, RZ, RZ, R47 ;  /* 0x000000ffff107224 */ /* 0x000fe400078e002f */
[----:B------:R-:W-:Y:S01]  /*86b0*/  IMAD.MOV.U32 R44, RZ, RZ, R43 ;  /* 0x000000ffff2c7224 */ /* 0x000fe200078e002b */
[----:B------:R-:W-:Y:S01]  /*86c0*/  MOV R231, R52 ;  /* 0x0000003400e77202 */ /* 0x000fe20000000f00 */
[----:B------:R-:W-:Y:S02]  /*86d0*/  IMAD.MOV.U32 R3, RZ, RZ, R53 ;  /* 0x000000ffff037224 */ /* 0x000fe400078e0035 */
[----:B------:R-:W-:-:S02]  /*86e0*/  IMAD.MOV.U32 R2, RZ, RZ, R54 ;  /* 0x000000ffff027224 */ /* 0x000fc400078e0036 */
[----:B------:R-:W-:Y:S02]  /*86f0*/  IMAD.MOV.U32 R0, RZ, RZ, R55 ;  /* 0x000000ffff007224 */ /* 0x000fe400078e0037 */
[----:B------:R-:W-:Y:S02]  /*8700*/  IMAD.MOV.U32 R52, RZ, RZ, R67 ;  /* 0x000000ffff347224 */ /* 0x000fe400078e0043 */
[----:B------:R-:W-:Y:S02]  /*8710*/  IMAD.MOV.U32 R53, RZ, RZ, R66 ;  /* 0x000000ffff357224 */ /* 0x000fe400078e0042 */
[----:B------:R-:W-:Y:S02]  /*8720*/  IMAD.MOV.U32 R54, RZ, RZ, R65 ;  /* 0x000000ffff367224 */ /* 0x000fe400078e0041 */
[----:B------:R-:W-:Y:S02]  /*8730*/  IMAD.MOV.U32 R55, RZ, RZ, R64 ;  /* 0x000000ffff377224 */ /* 0x000fe400078e0040 */
[----:B------:R-:W-:Y:S01]  /*8740*/  HMMA.16816.F32 R64, R8, R14, R20 ;  /* 0x0000000e0840723c */ /* 0x000fe20000001814 */
[----:B------:R-:W1:Y:S01]  /*8750*/  LDSM.16.M88.4 R12, [R217+0x800] ;  /* 0x00080000d90c783b */ /* 0x000e620000000200 */
[----:B------:R-:W-:-:S02]  /*8760*/  IMAD.MOV.U32 R45, RZ, RZ, R42 ;  /* 0x000000ffff2d7224 */ /* 0x000fc400078e002a */
[----:B------:R-:W-:Y:S02]  /*8770*/  IMAD.MOV.U32 R46, RZ, RZ, R41 ;  /* 0x000000ffff2e7224 */ /* 0x000fe400078e0029 */
[----:B------:R-:W-:Y:S02]  /*8780*/  IMAD.MOV.U32 R47, RZ, RZ, R40 ;  /* 0x000000ffff2f7224 */ /* 0x000fe400078e0028 */
[-C--:B-1----:R-:W-:Y:S08]  /*8790*/  HMMA.16816.F32 R32, R8, R12.reuse, R32 ;  /* 0x0000000c0820723c */ /* 0x082ff00000001820 */
[C---:B------:R-:W-:Y:S11]  /*87a0*/  HMMA.16816.F32 R40, R4.reuse, R12, R28 ;  /* 0x0000000c0428723c */ /* 0x040ff6000000181c */
[----:B------:R-:W-:Y:S05]  /*87b0*/  @!UPT UIADD3 URZ, URZ, URZ, URZ ;  /* 0x0000003f3f3ff290 */ /* 0x000fea000fffe03f */
[----:B------:R-:W-:Y:S02]  /*87c0*/  IMAD.MOV.U32 R20, RZ, RZ, R32 ;  /* 0x000000ffff147224 */ /* 0x000fe400078e0020 */
[----:B------:R-:W-:Y:S02]  /*87d0*/  IMAD.MOV.U32 R243, RZ, RZ, R33 ;  /* 0x000000fffff37224 */ /* 0x000fe400078e0021 */
[----:B------:R-:W-:Y:S02]  /*87e0*/  IMAD.MOV.U32 R242, RZ, RZ, R34 ;  /* 0x000000fffff27224 */ /* 0x000fe400078e0022 */
[----:B------:R-:W-:Y:S02]  /*87f0*/  IMAD.MOV.U32 R241, RZ, RZ, R35 ;  /* 0x000000fffff17224 */ /* 0x000fe400078e0023 */
[----:B------:R-:W-:Y:S07]  /*8800*/  HMMA.16816.F32 R32, R4, R14, R24 ;  /* 0x0000000e0420723c */ /* 0x000fee0000001818 */
[----:B------:R-:W-:-:S02]  /*8810*/  IMAD.MOV.U32 R27, RZ, RZ, R20 ;  /* 0x000000ffff1b7224 */ /* 0x000fc400078e0014 */
[----:B------:R-:W-:Y:S01]  /*8820*/  HMMA.16816.F32 R20, R8, R14, R48 ;  /* 0x0000000e0814723c */ /* 0x000fe20000001830 */
[----:B------:R-:W1:Y:S07]  /*8830*/  LDSM.16.M88.4 R12, [R217+0x1000] ;  /* 0x00100000d90c783b */ /* 0x000e6e0000000200 */
[-C--:B-1----:R-:W-:Y:S07]  /*8840*/  HMMA.16816.F32 R28, R4, R12.reuse, R60 ;  /* 0x0000000c041c723c */ /* 0x082fee000000183c */
[----:B------:R-:W-:Y:S01]  /*8850*/  IMAD.MOV.U32 R60, RZ, RZ, R27 ;  /* 0x000000ffff3c7224 */ /* 0x000fe200078e001b */
[----:B------:R-:W-:Y:S01]  /*8860*/  HMMA.16816.F32 R36, R8, R12, R56 ;  /* 0x0000000c0824723c */ /* 0x000fe20000001838 */
[----:B------:R-:W-:-:S02]  /*8870*/  IMAD.MOV.U32 R61, RZ, RZ, R243 ;  /* 0x000000ffff3d7224 */ /* 0x000fc400078e00f3 */
[----:B------:R-:W-:Y:S02]  /*8880*/  IMAD.MOV.U32 R62, RZ, RZ, R242 ;  /* 0x000000ffff3e7224 */ /* 0x000fe400078e00f2 */
[----:B------:R-:W-:-:S03]  /*8890*/  IMAD.MOV.U32 R63, RZ, RZ, R241 ;  /* 0x000000ffff3f7224 */ /* 0x000fc600078e00f1 */
[----:B------:R-:W-:Y:S07]  /*88a0*/  HMMA.16816.F32 R24, R4, R14, R204 ;  /* 0x0000000e0418723c */ /* 0x000fee00000018cc */
[----:B------:R-:W-:Y:S01]  /*88b0*/  IMAD.MOV.U32 R204, RZ, RZ, R19 ;  /* 0x000000ffffcc7224 */ /* 0x000fe200078e0013 */
[----:B------:R-:W-:Y:S01]  /*88c0*/  MOV R205, R18 ;  /* 0x0000001200cd7202 */ /* 0x000fe20000000f00 */
[----:B------:R-:W-:Y:S02]  /*88d0*/  IMAD.MOV.U32 R206, RZ, RZ, R17 ;  /* 0x000000ffffce7224 */ /* 0x000fe400078e0011 */
[----:B------:R-:W-:-:S02]  /*88e0*/  IMAD.MOV.U32 R207, RZ, RZ, R16 ;  /* 0x000000ffffcf7224 */ /* 0x000fc400078e0010 */
[----:B------:R-:W-:Y:S01]  /*88f0*/  HMMA.16816.F32 R16, R8, R14, R136 ;  /* 0x0000000e0810723c */ /* 0x000fe20000001888 */
[----:B------:R-:W1:Y:S06]  /*8900*/  LDSM.16.M88.4 R12, [R217+0x1800] ;  /* 0x00180000d90c783b */ /* 0x000e6c0000000200 */
[----:B------:R-:W-:Y:S02]  /*8910*/  IMAD.MOV.U32 R136, RZ, RZ, R231 ;  /* 0x000000ffff887224 */ /* 0x000fe400078e00e7 */
[----:B------:R-:W-:Y:S02]  /*8920*/  IMAD.MOV.U32 R137, RZ, RZ, R3 ;  /* 0x000000ffff897224 */ /* 0x000fe400078e0003 */
[----:B------:R-:W-:-:S02]  /*8930*/  IMAD.MOV.U32 R138, RZ, RZ, R2 ;  /* 0x000000ffff8a7224 */ /* 0x000fc400078e0002 */
[----:B------:R-:W-:Y:S01]  /*8940*/  IMAD.MOV.U32 R139, RZ, RZ, R0 ;  /* 0x000000ffff8b7224 */ /* 0x000fe200078e0000 */
        /* <DEDUP_REMOVED lines=26> */
[----:B-1----:R-:W-:Y:S08]  /*8af0*/  HMMA.16816.F32 R248, R8, R12, R36 ;  /* 0x0000000c08f8723c */ /* 0x002ff00000001824 */
[C---:B------:R-:W-:Y:S08]  /*8b00*/  HMMA.16816.F32 R36, R4.reuse, R14, R24 ;  /* 0x0000000e0424723c */ /* 0x040ff00000001818 */
[----:B------:R-:W-:Y:S08]  /*8b10*/  HMMA.16816.F32 R40, R4, R12, R28 ;  /* 0x0000000c0428723c */ /* 0x000ff0000000181c */
[C---:B------:R-:W-:Y:S01]  /*8b20*/  HMMA.16816.F32 R24, R8.reuse, R14, R16 ;  /* 0x0000000e0818723c */ /* 0x040fe20000001810 */
[----:B------:R-:W1:Y:S07]  /*8b30*/  LDSM.16.M88.4 R12, [R212+0xb800] ;  /* 0x00b80000d40c783b */ /* 0x000e6e0000000200 */
[-C--:B-1----:R-:W-:Y:S07]  /*8b40*/  HMMA.16816.F32 R32, R8, R12.reuse, R48 ;  /* 0x0000000c0820723c */ /* 0x082fee0000001830 */
[----:B------:R-:W-:Y:S01]  /*8b50*/  IMAD.MOV.U32 R48, RZ, RZ, R23 ;  /* 0x000000ffff307224 */ /* 0x000fe200078e0017 */
[----:B------:R-:W-:Y:S01]  /*8b60*/  HMMA.16816.F32 R28, R4, R12, R56 ;  /* 0x0000000c041c723c */ /* 0x000fe20000001838 */
[----:B------:R-:W-:-:S02]  /*8b70*/  IMAD.MOV.U32 R49, RZ, RZ, R243 ;  /* 0x000000ffff317224 */ /* 0x000fc400078e00f3 */
[----:B------:R-:W-:Y:S01]  /*8b80*/  IMAD.MOV.U32 R50, RZ, RZ, R242 ;  /* 0x000000ffff327224 */ /* 0x000fe200078e00f2 */
[----:B------:R-:W1:Y:S01]  /*8b90*/  S2R R243, SR_TID.X ;  /* 0x0000000000f37919 */ /* 0x000e620000002100 */
        /* <DEDUP_REMOVED lines=8> */
[----:B------:R-:W2:Y:S04]  /*8c20*/  LDSM.16.M88.4 R12, [R227] ;  /* 0x00000000e30c783b */ /* 0x000ea80000000200 */
[----:B------:R-:W3:Y:S01]  /*8c30*/  LDSM.16.M88.4 R8, [R220+0x4000] ;  /* 0x00400000dc08783b */ /* 0x000ee20000000200 */
[----:B-1----:R-:W-:-:S05]  /*8c40*/  IMAD.SHL.U32 R243, R243, 0x2, RZ ;  /* 0x00000002f3f37824 */ /* 0x002fca00078e00ff */
[----:B------:R-:W-:Y:S01]  /*8c50*/  LOP3.LUT R243, R243, 0x6, RZ, 0xc0, !PT ;  /* 0x00000006f3f37812 */ /* 0x000fe200078ec0ff */
[C---:B--2---:R-:W-:Y:S08]  /*8c60*/  HMMA.16816.F32 R48, R4.reuse, R12, R48 ;  /* 0x0000000c0430723c */ /* 0x044ff00000001830 */
[-C--:B------:R-:W-:Y:S08]  /*8c70*/  HMMA.16816.F32 R244, R4, R14.reuse, R244 ;  /* 0x0000000e04f4723c */ /* 0x080ff000000018f4 */
[----:B---3--:R-:W-:Y:S08]  /*8c80*/  HMMA.16816.F32 R52, R8, R14, R136 ;  /* 0x0000000e0834723c */ /* 0x008ff00000001888 */
[----:B------:R-:W-:Y:S01]  /*8c90*/  IMAD.MOV.U32 R231, RZ, RZ, R48 ;  /* 0x000000ffffe77224 */ /* 0x000fe200078e0030 */
[----:B------:R-:W-:Y:S01]  /*8ca0*/  MOV R2, R50 ;  /* 0x0000003200027202 */ /* 0x000fe20000000f00 */
[----:B------:R-:W-:-:S02]  /*8cb0*/  IMAD.MOV.U32 R3, RZ, RZ, R49 ;  /* 0x000000ffff037224 */ /* 0x000fc400078e0031 */
[----:B------:R-:W-:Y:S02]  /*8cc0*/  IMAD.MOV.U32 R0, RZ, RZ, R51 ;  /* 0x000000ffff007224 */ /* 0x000fe400078e0033 */
[C---:B------:R-:W-:Y:S01]  /*8cd0*/  HMMA.16816.F32 R48, R8.reuse, R12, R208 ;  /* 0x0000000c0830723c */ /* 0x040fe200000018d0 */
[----:B------:R-:W1:Y:S07]  /*8ce0*/  LDSM.16.M88.4 R12, [R226] ;  /* 0x00000000e20c783b */ /* 0x000e6e0000000200 */
[----:B-1----:R-:W-:Y:S08]  /*8cf0*/  HMMA.16816.F32 R56, R8, R12, R56 ;  /* 0x0000000c0838723c */ /* 0x002ff00000001838 */
[-C--:B------:R-:W-:Y:S08]  /*8d00*/  HMMA.16816.F32 R208, R4, R14.reuse, R64 ;  /* 0x0000000e04d0723c */ /* 0x080ff00000001840 */
[----:B------:R-:W-:Y:S08]  /*8d10*/  HMMA.16816.F32 R136, R8, R14, R60 ;  /* 0x0000000e0888723c */ /* 0x000ff0000000183c */
[----:B------:R-:W-:-:S02]  /*8d20*/  IMAD.MOV.U32 R47, RZ, RZ, R56 ;  /* 0x000000ffff2f7224 */ /* 0x000fc400078e0038 */
[----:B------:R-:W-:Y:S02]  /*8d30*/  IMAD.MOV.U32 R46, RZ, RZ, R57 ;  /* 0x000000ffff2e7224 */ /* 0x000fe400078e0039 */
[----:B------:R-:W-:Y:S02]  /*8d40*/  IMAD.MOV.U32 R45, RZ, RZ, R58 ;  /* 0x000000ffff2d7224 */ /* 0x000fe400078e003a */
[----:B------:R-:W-:Y:S02]  /*8d50*/  IMAD.MOV.U32 R44, RZ, RZ, R59 ;  /* 0x000000ffff2c7224 */ /* 0x000fe400078e003b */
[----:B------:R-:W-:Y:S01]  /*8d60*/  HMMA.16816.F32 R56, R4, R12, R204 ;  /* 0x0000000c0438723c */ /* 0x000fe200000018cc */
[----:B------:R-:W1:Y:S01]  /*8d70*/  LDSM.16.M88.4 R12, [R225] ;  /* 0x00000000e10c783b */ /* 0x000e620000000200 */
[----:B------:R-:W-:Y:S02]  /*8d80*/  IMAD.MOV.U32 R60, RZ, RZ, R47 ;  /* 0x000000ffff3c7224 */ /* 0x000fe400078e002f */
[----:B------:R-:W-:-:S02]  /*8d90*/  IMAD.MOV.U32 R61, RZ, RZ, R46 ;  /* 0x000000ffff3d7224 */ /* 0x000fc400078e002e */
[----:B------:R-:W-:Y:S02]  /*8da0*/  IMAD.MOV.U32 R62, RZ, RZ, R45 ;  /* 0x000000ffff3e7224 */ /* 0x000fe400078e002d */
[----:B------:R-:W-:Y:S01]  /*8db0*/  IMAD.MOV.U32 R63, RZ, RZ, R44 ;  /* 0x000000ffff3f7224 */ /* 0x000fe200078e002c */
[-C--:B-1----:R-:W-:Y:S08]  /*8dc0*/  HMMA.16816.F32 R248, R8, R12.reuse, R248 ;  /* 0x0000000c08f8723c */ /* 0x082ff000000018f8 */
[C---:B------:R-:W-:Y:S08]  /*8dd0*/  HMMA.16816.F32 R204, R4.reuse, R12, R40 ;  /* 0x0000000c04cc723c */ /* 0x040ff00000001828 */
[-C--:B------:R-:W-:Y:S08]  /*8de0*/  HMMA.16816.F32 R64, R4, R14.reuse, R36 ;  /* 0x0000000e0440723c */ /* 0x080ff00000001824 */
[----:B------:R-:W-:Y:S01]  /*8df0*/  HMMA.16816.F32 R44, R8, R14, R24 ;  /* 0x0000000e082c723c */ /* 0x000fe20000001818 */
[----:B------:R-:W1:Y:S06]  /*8e00*/  LDSM.16.M88.4 R12, [R224] ;  /* 0x00000000e00c783b */ /* 0x000e6c0000000200 */
[----:B------:R-:W-:-:S02]  /*8e10*/  IMAD.MOV.U32 R24, RZ, RZ, R231 ;  /* 0x000000ffff187224 */ /* 0x000fc400078e00e7 */
[----:B------:R-:W-:Y:S02]  /*8e20*/  IMAD.MOV.U32 R25, RZ, RZ, R3 ;  /* 0x000000ffff197224 */ /* 0x000fe400078e0003 */
[----:B------:R-:W-:Y:S02]  /*8e30*/  IMAD.MOV.U32 R26, RZ, RZ, R2 ;  /* 0x000000ffff1a7224 */ /* 0x000fe400078e0002 */
        /* <DEDUP_REMOVED lines=8> */
[----:B-1----:R-:W-:Y:S08]  /*8ec0*/  HMMA.16816.F32 R24, R4, R12, R24 ;  /* 0x0000000c0418723c */ /* 0x002ff00000001818 */
[C---:B--2---:R-:W-:Y:S11]  /*8ed0*/  HMMA.16816.F32 R32, R8.reuse, R14, R52 ;  /* 0x0000000e0820723c */ /* 0x044ff60000001834 */
        /* <DEDUP_REMOVED lines=8> */
[----:B------:R-:W1:Y:S01]  /*8f60*/  LDSM.16.M88.4 R12, [R218+0xa800] ;  /* 0x00a80000da0c783b */ /* 0x000e620000000200 */
[----:B------:R-:W-:Y:S02]  /*8f70*/  IMAD.MOV.U32 R49, RZ, RZ, R3 ;  /* 0x000000ffff317224 */ /* 0x000fe400078e0003 */
[----:B------:R-:W-:Y:S02]  /*8f80*/  IMAD.MOV.U32 R50, RZ, RZ, R2 ;  /* 0x000000ffff327224 */ /* 0x000fe400078e0002 */
[----:B------:R-:W-:Y:S02]  /*8f90*/  IMAD.MOV.U32 R51, RZ, RZ, R0 ;  /* 0x000000ffff337224 */ /* 0x000fe400078e0000 */
[-C--:B-1----:R-:W-:Y:S08]  /*8fa0*/  HMMA.16816.F32 R60, R8, R12.reuse, R60 ;  /* 0x0000000c083c723c */ /* 0x082ff0000000183c */
[----:B------:R-:W-:Y:S08]  /*8fb0*/  HMMA.16816.F32 R56, R4, R12, R56 ;  /* 0x0000000c0438723c */ /* 0x000ff00000001838 */
[----:B------:R-:W-:Y:S08]  /*8fc0*/  HMMA.16816.F32 R136, R8, R14, R136 ;  /* 0x0000000e0888723c */ /* 0x000ff00000001888 */
[----:B------:R-:W-:Y:S01]  /*8fd0*/  IMAD.MOV.U32 R55, RZ, RZ, R60 ;  /* 0x000000ffff377224 */ /* 0x000fe200078e003c */
[----:B------:R-:W-:Y:S01]  /*8fe0*/  MOV R52, R63 ;  /* 0x0000003f00347202 */ /* 0x000fe20000000f00 */
[----:B------:R-:W-:-:S02]  /*8ff0*/  IMAD.MOV.U32 R54, RZ, RZ, R61 ;  /* 0x000000ffff367224 */ /* 0x000fc400078e003d */
[----:B------:R-:W-:Y:S02]  /*9000*/  IMAD.MOV.U32 R53, RZ, RZ, R62 ;  /* 0x000000ffff357224 */ /* 0x000fe400078e003e */
[----:B------:R-:W-:Y:S01]  /*9010*/  HMMA.16816.F32 R60, R4, R14, R208 ;  /* 0x0000000e043c723c */ /* 0x000fe200000018d0 */
[----:B------:R-:W1:Y:S07]  /*9020*/  LDSM.16.M88.4 R12, [R218+0xb000] ;  /* 0x00b00000da0c783b */ /* 0x000e6e0000000200 */
[-C--:B-1----:R-:W-:Y:S08]  /*9030*/  HMMA.16816.F32 R244, R8, R12.reuse, R248 ;  /* 0x0000000c08f4723c */ /* 0x082ff000000018f8 */
[C---:B------:R-:W-:Y:S08]  /*9040*/  HMMA.16816.F32 R248, R4.reuse, R12, R204 ;  /* 0x0000000c04f8723c */ /* 0x040ff000000018cc */
[-C--:B------:R-:W-:Y:S08]  /*9050*/  HMMA.16816.F32 R64, R4, R14.reuse, R64 ;  /* 0x0000000e0440723c */ /* 0x080ff00000001840 */
[----:B------:R-:W-:Y:S01]  /*9060*/  HMMA.16816.F32 R204, R8, R14, R44 ;  /* 0x0000000e08cc723c */ /* 0x000fe2000000182c */
[----:B------:R-:W1:Y:S01]  /*9070*/  LDSM.16.M88.4 R12, [R218+0xb800] ;  /* 0x00b80000da0c783b */ /* 0x000e620000000200 */
[----:B------:R-:W-:-:S02]  /*9080*/  IMAD.MOV.U32 R211, RZ, RZ, R244 ;  /* 0x000000ffffd37224 */ /* 0x000fc400078e00f4 */
[----:B------:R-:W-:Y:S02]  /*9090*/  IMAD.MOV.U32 R210, RZ, RZ, R245 ;  /* 0x000000ffffd27224 */ /* 0x000fe400078e00f5 */
[----:B------:R-:W-:Y:S02]  /*90a0*/  IMAD.MOV.U32 R209, RZ, RZ, R246 ;  /* 0x000000ffffd17224 */ /* 0x000fe400078e00f6 */
[----:B------:R-:W-:Y:S01]  /*90b0*/  IMAD.MOV.U32 R208, RZ, RZ, R247 ;  /* 0x000000ffffd07224 */ /* 0x000fe200078e00f7 */
[-C--:B-1----:R-:W-:Y:S08]  /*90c0*/  HMMA.16816.F32 R40, R8, R12.reuse, R40 ;  /* 0x0000000c0828723c */ /* 0x082ff00000001828 */
        /* <DEDUP_REMOVED lines=10> */
[----:B------:R-:W-:Y:S01]  /*9170*/  HMMA.16816.F32 R208, R4, R14, R28 ;  /* 0x0000000e04d0723c */ /* 0x000fe2000000181c */
[----:B------:R-:W-:Y:S06]  /*9180*/  LDSM.16.M88.4 R4, [R221+0x6000] ;  /* 0x00600000dd04783b */ /* 0x000fec0000000200 */
[----:B------:R-:W-:-:S02]  /*9190*/  IMAD.MOV.U32 R28, RZ, RZ, R55 ;  /* 0x000000ffff1c7224 */ /* 0x000fc400078e0037 */
[----:B------:R-:W-:Y:S02]  /*91a0*/  IMAD.MOV.U32 R29, RZ, RZ, R54 ;  /* 0x000000ffff1d7224 */ /* 0x000fe400078e0036 */
[----:B------:R-:W-:Y:S02]  /*91b0*/  IMAD.MOV.U32 R30, RZ, RZ, R53 ;  /* 0x000000ffff1e7224 */ /* 0x000fe400078e0035 */
[----:B------:R-:W-:Y:S02]  /*91c0*/  IMAD.MOV.U32 R31, RZ, RZ, R52 ;  /* 0x000000ffff1f7224 */ /* 0x000fe400078e0034 */
[----:B------:R-:W-:Y:S01]  /*91d0*/  HMMA.16816.F32 R52, R8, R14, R16 ;  /* 0x0000000e0834723c */ /* 0x000fe20000001810 */
[----:B------:R-:W1:Y:S04]  /*91e0*/  LDSM.16.M88.4 R12, [R217+0x2000] ;  /* 0x00200000d90c783b */ /* 0x000e680000000200 */
[----:B------:R-:W2:Y:S03]  /*91f0*/  LDSM.16.M88.4 R8, [R221+0x4000] ;  /* 0x00400000dd08783b */ /* 0x000ea60000000200 */
[-C--:B-1----:R-:W-:Y:S08]  /*9200*/  HMMA.16816.F32 R48, R4, R12.reuse, R48 ;  /* 0x0000000c0430723c */ /* 0x082ff00000001830 */
[----:B--2---:R-:W-:Y:S08]  /*9210*/  HMMA.16816.F32 R44, R8, R12, R24 ;  /* 0x0000000c082c723c */ /* 0x004ff00000001818 */
[-C--:B------:R-:W-:Y:S08]  /*9220*/  HMMA.16816.F32 R36, R4, R14.reuse, R20 ;  /* 0x0000000e0424723c */ /* 0x080ff00000001814 */
[----:B------:R-:W-:Y:S01]  /*9230*/  HMMA.16816.F32 R32, R8, R14, R32 ;  /* 0x0000000e0820723c */ /* 0x000fe20000001820 */
[----:B------:R-:W1:Y:S01]  /*9240*/  LDSM.16.M88.4 R12, [R217+0x2800] ;  /* 0x00280000d90c783b */ /* 0x000e620000000200 */
[----:B------:R-:W-:-:S02]  /*9250*/  FMUL.FTZ R48, R48, c[0x0][0x2ec] ;  /* 0x0000bb0030307a20 */ /* 0x000fc40000410000 */
[----:B------:R-:W-:Y:S02]  /*9260*/  FMUL.FTZ R50, R50, c[0x0][0x2ec] ;  /* 0x0000bb0032327a20 */ /* 0x000fe40000410000 */
[----:B------:R-:W-:Y:S02]  /*9270*/  FMUL.FTZ R49, R49, c[0x0][0x2ec] ;  /* 0x0000bb0031317a20 */ /* 0x000fe40000410000 */
[----:B------:R-:W-:Y:S01]  /*9280*/  FMUL.FTZ R44, R44, c[0x0][0x2ec] ;  /* 0x0000bb002c2c7a20 */ /* 0x000fe20000410000 */
[----:B------:R-:W-:Y:S01]  /*9290*/  MUFU.TANH R48, R48 ;  /* 0x0000003000307308 */ /* 0x000fe20000002400 */
[----:B------:R-:W-:Y:S02]  /*92a0*/  FMUL.FTZ R45, R45, c[0x0][0x2ec] ;  /* 0x0000bb002d2d7a20 */ /* 0x000fe40000410000 */
[----:B------:R-:W-:Y:S02]  /*92b0*/  FMUL.FTZ R46, R46, c[0x0][0x2ec] ;  /* 0x0000bb002e2e7a20 */ /* 0x000fe40000410000 */
[----:B------:R-:W-:-:S02]  /*92c0*/  FMUL.FTZ R47, R47, c[0x0][0x2ec] ;  /* 0x0000bb002f2f7a20 */ /* 0x000fc40000410000 */
[----:B------:R-:W-:Y:S01]  /*92d0*/  FMUL.FTZ R51, R51, c[0x0][0x2ec] ;  /* 0x0000bb0033337a20 */ /* 0x000fe20000410000 */
[----:B------:R-:W2:Y:S01]  /*92e0*/  MUFU.TANH R44, R44 ;  /* 0x0000002c002c7308 */ /* 0x000ea20000002400 */
[----:B------:R-:W-:Y:S02]  /*92f0*/  FMUL.FTZ R37, R37, c[0x0][0x2ec] ;  /* 0x0000bb0025257a20 */ /* 0x000fe40000410000 */
[----:B------:R-:W-:Y:S02]  /*9300*/  FMUL.FTZ R39, R39, c[0x0][0x2ec] ;  /* 0x0000bb0027277a20 */ /* 0x000fe40000410000 */
[----:B------:R-:W-:Y:S02]  /*9310*/  FMUL.FTZ R36, R36, c[0x0][0x2ec] ;  /* 0x0000bb0024247a20 */ /* 0x000fe40000410000 */
[----:B------:R-:W-:Y:S01]  /*9320*/  FMUL.FTZ R34, R34, c[0x0][0x2ec] ;  /* 0x0000bb0022227a20 */ /* 0x000fe20000410000 */
[----:B------:R-:W3:Y:S01]  /*9330*/  MUFU.TANH R45, R45 ;  /* 0x0000002d002d7308 */ /* 0x000ee20000002400 */
[----:B------:R-:W-:-:S02]  /*9340*/  FMUL.FTZ R32, R32, c[0x0][0x2ec] ;  /* 0x0000bb0020207a20 */ /* 0x000fc40000410000 */
[----:B------:R-:W-:Y:S02]  /*9350*/  FMUL.FTZ R33, R33, c[0x0][0x2ec] ;  /* 0x0000bb0021217a20 */ /* 0x000fe40000410000 */
[----:B------:R-:W-:Y:S02]  /*9360*/  FMUL.FTZ R38, R38, c[0x0][0x2ec] ;  /* 0x0000bb0026267a20 */ /* 0x000fe40000410000 */
[----:B------:R-:W-:Y:S01]  /*9370*/  FMUL.FTZ R35, R35, c[0x0][0x2ec] ;  /* 0x0000bb0023237a20 */ /* 0x000fe20000410000 */
[----:B------:R-:W-:Y:S01]  /*9380*/  MUFU.TANH R46, R46 ;  /* 0x0000002e002e7308 */ /* 0x000fe20000002400 */
[-C--:B-1----:R-:W-:Y:S07]  /*9390*/  HMMA.16816.F32 R28, R8, R12.reuse, R28 ;  /* 0x0000000c081c723c */ /* 0x082fee000000181c */
[----:B------:R-:W-:Y:S01]  /*93a0*/  MUFU.TANH R50, R50 ;  /* 0x0000003200327308 */ /* 0x000fe20000002400 */
[C---:B------:R-:W-:Y:S07]  /*93b0*/  HMMA.16816.F32 R20, R4.reuse, R12, R56 ;  /* 0x0000000c0414723c */ /* 0x040fee0000001838 */
[----:B------:R-:W-:Y:S01]  /*93c0*/  MUFU.TANH R49, R49 ;  /* 0x0000003100317308 */ /* 0x000fe20000002400 */
[-C--:B------:R-:W-:Y:S07]  /*93d0*/  HMMA.16816.F32 R24, R4, R14.reuse, R60 ;  /* 0x0000000e0418723c */ /* 0x080fee000000183c */
[----:B------:R-:W1:Y:S01]  /*93e0*/  MUFU.TANH R241, R51 ;  /* 0x0000003300f17308 */ /* 0x000e620000002400 */
[----:B------:R-:W-:Y:S01]  /*93f0*/  HMMA.16816.F32 R16, R8, R14, R136 ;  /* 0x0000000e0810723c */ /* 0x000fe20000001888 */
[----:B------:R-:W4:Y:S06]  /*9400*/  LDSM.16.M88.4 R12, [R217+0x3000] ;  /* 0x00300000d90c783b */ /* 0x000f2c0000000200 */
[----:B------:R-:W-:Y:S01]  /*9410*/  MUFU.TANH R32, R32 ;  /* 0x0000002000207308 */ /* 0x000fe20000002400 */
[----:B------:R-:W-:-:S02]  /*9420*/  FMUL.FTZ R28, R28, c[0x0][0x2ec] ;  /* 0x0000bb001c1c7a20 */ /* 0x000fc40000410000 */
[----:B------:R-:W-:Y:S02]  /*9430*/  FMUL.FTZ R29, R29, c[0x0][0x2ec] ;  /* 0x0000bb001d1d7a20 */ /* 0x000fe40000410000 */
[----:B------:R-:W-:Y:S02]  /*9440*/  IMAD.MOV.U32 R139, RZ, RZ, R0 ;  /* 0x000000ffff8b7224 */ /* 0x000fe400078e0000 */
[----:B------:R-:W-:Y:S01]  /*9450*/  IMAD.U32 R0, RZ, RZ, UR15 ;  /* 0x0000000fff007e24 */ /* 0x000fe2000f8e00ff */
[----:B------:R-:W-:Y:S01]  /*9460*/  MUFU.TANH R33, R33 ;  /* 0x0000002100217308 */ /* 0x000fe20000002400 */
[----:B------:R-:W-:Y:S02]  /*9470*/  IMAD.MOV.U32 R138, RZ, RZ, R2 ;  /* 0x000000ffff8a7224 */ /* 0x000fe400078e0002 */
[----:B------:R-:W-:Y:S02]  /*9480*/  IMAD R0, R0, 0x40, R243 ;  /* 0x0000004000007824 */ /* 0x000fe400078e02f3 */
[----:B------:R-:W-:-:S02]  /*9490*/  IMAD.MOV.U32 R137, RZ, RZ, R3 ;  /* 0x000000ffff897224 */ /* 0x000fc400078e0003 */
[----:B------:R-:W-:Y:S01]  /*94a0*/  IMAD.MOV.U32 R136, RZ, RZ, R231 ;  /* 0x000000ffff887224 */ /* 0x000fe200078e00e7 */
[C---:B------:R-:W-:Y:S01]  /*94b0*/  ISETP.GE.AND P2, PT, R0.reuse, R240, PT ;  /* 0x000000f00000720c */ /* 0x040fe20003f46270 */
[----:B------:R-:W-:Y:S01]  /*94c0*/  MUFU.TANH R3, R47 ;  /* 0x0000002f00037308 */ /* 0x000fe20000002400 */
[----:B------:R-:W-:Y:S01]  /*94d0*/  IADD3 R2, R0, 0x1, RZ ;  /* 0x0000000100027810 */ /* 0x000fe20007ffe0ff */
[----:B------:R-:W-:Y:S01]  /*94e0*/  FMUL.FTZ R30, R30, c[0x0][0x2ec] ;  /* 0x0000bb001e1e7a20 */ /* 0x000fe20000410000 */
[----:B------:R-:W-:Y:S01]  /*94f0*/  ISETP.LT.OR P2, PT, R0, R236, P2 ;  /* 0x000000ec0000720c */ /* 0x000fe20001741670 */
[----:B------:R-:W-:Y:S01]  /*9500*/  FMUL.FTZ R20, R20, c[0x0][0x2ec] ;  /* 0x0000bb0014147a20 */ /* 0x000fe20000410000 */
[----:B------:R-:W-:Y:S01]  /*9510*/  ISETP.GE.AND P6, PT, R2, R240, PT ;  /* 0x000000f00200720c */ /* 0x000fe20003fc6270 */
[----:B------:R-:W-:Y:S01]  /*9520*/  FMUL.FTZ R22, R22, c[0x0][0x2ec] ;  /* 0x0000bb0016167a20 */ /* 0x000fe20000410000 */
[C---:B------:R-:W-:Y:S01]  /*9530*/  ISETP.GE.AND P5, PT, R2.reuse, R239, PT ;  /* 0x000000ef0200720c */ /* 0x040fe20003fa6270 */
[----:B------:R2:W-:Y:S01]  /*9540*/  MUFU.TANH R47, R34 ;  /* 0x00000022002f7308 */ /* 0x0005e20000002400 */
[-C--:B------:R-:W-:Y:S01]  /*9550*/  ISETP.GE.AND P3, PT, R2, R238.reuse, PT ;  /* 0x000000ee0200720c */ /* 0x080fe20003f66270 */
[----:B------:R-:W-:Y:S01]  /*9560*/  FMUL.FTZ R16, R16, c[0x0][0x2ec] ;  /* 0x0000bb0010107a20 */ /* 0x000fe20000410000 */
[----:B------:R-:W-:Y:S01]  /*9570*/  ISETP.GE.AND P1, PT, R2, R237, PT ;  /* 0x000000ed0200720c */ /* 0x000fe20003f26270 */
[----:B------:R-:W-:Y:S01]  /*9580*/  FMUL.FTZ R31, R31, c[0x0][0x2ec] ;  /* 0x0000bb001f1f7a20 */ /* 0x000fe20000410000 */
[C---:B------:R-:W-:Y:S01]  /*9590*/  ISETP.GE.AND P0, PT, R0.reuse, R239, PT ;  /* 0x000000ef0000720c */ /* 0x040fe20003f06270 */
[----:B------:R-:W-:Y:S01]  /*95a0*/  FMUL.FTZ R21, R21, c[0x0][0x2ec] ;  /* 0x0000bb0015157a20 */ /* 0x000fe20000410000 */
[----:B------:R-:W-:Y:S01]  /*95b0*/  ISETP.GE.AND P4, PT, R0, R238, PT ;  /* 0x000000ee0000720c */ /* 0x000fe20003f86270 */
[----:B------:R-:W-:Y:S01]  /*95c0*/  MUFU.TANH R36, R36 ;  /* 0x0000002400247308 */ /* 0x000fe20000002400 */
[C---:B------:R-:W-:Y:S01]  /*95d0*/  ISETP.LT.OR P6, PT, R2.reuse, R236, P6 ;  /* 0x000000ec0200720c */ /* 0x040fe200037c1670 */
[----:B------:R-:W-:Y:S01]  /*95e0*/  FMUL.FTZ R23, R23, c[0x0][0x2ec] ;  /* 0x0000bb0017177a20 */ /* 0x000fe20000410000 */
[----:B------:R-:W-:Y:S01]  /*95f0*/  ISETP.LT.OR P5, PT, R2, R235, P5 ;  /* 0x000000eb0200720c */ /* 0x000fe20002fa1670 */
[----:B------:R-:W-:Y:S01]  /*9600*/  FMUL.FTZ R24, R24, c[0x0][0x2ec] ;  /* 0x0000bb0018187a20 */ /* 0x000fe20000410000 */
[C---:B------:R-:W-:Y:S01]  /*9610*/  ISETP.LT.OR P3, PT, R2.reuse, R234, P3 ;  /* 0x000000ea0200720c */ /* 0x040fe20001f61670 */
[-C--:B----4-:R-:W-:Y:S01]  /*9620*/  HMMA.16816.F32 R40, R8, R12.reuse, R40 ;  /* 0x0000000c0828723c */ /* 0x090fe20000001828 */
[----:B------:R-:W-:Y:S01]  /*9630*/  ISETP.LT.OR P1, PT, R2, R232, P1 ;  /* 0x000000e80200720c */ /* 0x000fe20000f21670 */
[----:B------:R-:W4:Y:S01]  /*9640*/  MUFU.TANH R38, R38 ;  /* 0x0000002600267308 */ /* 0x000f220000002400 */
[----:B--2---:R-:W-:Y:S01]  /*9650*/  FSEL R34, R44, -INF , !P2 ;  /* 0xff8000002c227808 */ /* 0x004fe20005000000 */
[----:B------:R-:W-:Y:S01]  /*9660*/  FMUL.FTZ R26, R26, c[0x0][0x2ec] ;  /* 0x0000bb001a1a7a20 */ /* 0x000fe20000410000 */
[C---:B------:R-:W-:Y:S01]  /*9670*/  ISETP.GE.AND P2, PT, R0.reuse, R237, PT ;  /* 0x000000ed0000720c */ /* 0x040fe20003f46270 */
[----:B------:R-:W-:Y:S01]  /*9680*/  FMUL.FTZ R17, R17, c[0x0][0x2ec] ;  /* 0x0000bb0011117a20 */ /* 0x000fe20000410000 */
[C---:B------:R-:W-:Y:S01]  /*9690*/  ISETP.LT.OR P0, PT, R0.reuse, R235, P0 ;  /* 0x000000eb0000720c */ /* 0x040fe20000701670 */
[C---:B------:R-:W-:Y:S01]  /*96a0*/  HMMA.16816.F32 R56, R4.reuse, R12, R248 ;  /* 0x0000000c0438723c */ /* 0x040fe200000018f8 */
[C---:B------:R-:W-:Y:S01]  /*96b0*/  ISETP.LT.OR P4, PT, R0.reuse, R234, P4 ;  /* 0x000000ea0000720c */ /* 0x040fe20002781670 */
[----:B------:R-:W2:Y:S01]  /*96c0*/  MUFU.TANH R35, R35 ;  /* 0x0000002300237308 */ /* 0x000ea20000002400 */
[-C--:B------:R-:W-:Y:S01]  /*96d0*/  ISETP.LT.OR P2, PT, R0, R232.reuse, P2 ;  /* 0x000000e80000720c */ /* 0x080fe20001741670 */
[----:B------:R-:W-:Y:S01]  /*96e0*/  FMUL.FTZ R18, R18, c[0x0][0x2ec] ;  /* 0x0000bb0012127a20 */ /* 0x000fe20000410000 */
[----:B------:R-:W-:Y:S01]  /*96f0*/  IADD3 R2, R0, 0x8, RZ ;  /* 0x0000000800027810 */ /* 0x000fe20007ffe0ff */
[----:B------:R-:W-:Y:S01]  /*9700*/  FMUL.FTZ R27, R27, c[0x0][0x2ec] ;  /* 0x0000bb001b1b7a20 */ /* 0x000fe20000410000 */
[----:B---3--:R-:W-:Y:S01]  /*9710*/  FSEL R51, R45, -INF , !P6 ;  /* 0xff8000002d337808 */ /* 0x008fe20007000000 */
[----:B------:R-:W-:Y:S01]  /*9720*/  HMMA.16816.F32 R64, R4, R14, R64 ;  /* 0x0000000e0440723c */ /* 0x000fe20000001840 */
[C---:B------:R-:W-:Y:S01]  /*9730*/  ISETP.GE.AND P6, PT, R2.reuse, R237, PT ;  /* 0x000000ed0200720c */ /* 0x040fe20003fc6270 */
[----:B------:R-:W-:Y:S01]  /*9740*/  MUFU.TANH R29, R29 ;  /* 0x0000001d001d7308 */ /* 0x000fe20000002400 */
[----:B-1----:R-:W-:Y:S01]  /*9750*/  FSEL R241, R241, -INF , !P1 ;  /* 0xff800000f1f17808 */ /* 0x002fe20004800000 */
[----:B------:R-:W-:Y:S01]  /*9760*/  FMUL.FTZ R19, R19, c[0x0][0x2ec] ;  /* 0x0000bb0013137a20 */ /* 0x000fe20000410000 */
[----:B------:R-:W-:Y:S01]  /*9770*/  ISETP.LT.OR P6, PT, R2, R232, P6 ;  /* 0x000000e80200720c */ /* 0x000fe200037c1670 */
[----:B------:R-:W-:-:S02]  /*9780*/  FMUL.FTZ R25, R25, c[0x0][0x2ec] ;  /* 0x0000bb0019197a20 */ /* 0x000fc40000410000 */
[----:B------:R-:W-:Y:S01]  /*9790*/  HMMA.16816.F32 R60, R8, R14, R204 ;  /* 0x0000000e083c723c */ /* 0x000fe200000018cc */
[----:B------:R-:W1:Y:S01]  /*97a0*/  LDSM.16.M88.4 R12, [R217+0x3800] ;  /* 0x00380000d90c783b */ /* 0x000e620000000200 */
[----:B----4-:R-:W-:Y:S01]  /*97b0*/  FSEL R231, R38, -INF , !P6 ;  /* 0xff80000026e77808 */ /* 0x010fe20007000000 */
[----:B------:R-:W-:Y:S01]  /*97c0*/  MUFU.TANH R30, R30 ;  /* 0x0000001e001e7308 */ /* 0x000fe20000002400 */
[----:B------:R-:W-:Y:S01]  /*97d0*/  FMUL.FTZ R42, R42, c[0x0][0x2ec] ;  /* 0x0000bb002a2a7a20 */ /* 0x000fe20000410000 */
[----:B------:R-:W-:-:S04]  /*97e0*/  DEPBAR.LE SB0, 0x0 ;  /* 0x000080000000791a */ /* 0x000fc80000000000 */
[----:B------:R-:W-:Y:S02]  /*97f0*/  FMUL.FTZ R41, R41, c[0x0][0x2ec] ;  /* 0x0000bb0029297a20 */ /* 0x000fe40000410000 */
[----:B------:R-:W-:Y:S01]  /*9800*/  MUFU.TANH R20, R20 ;  /* 0x0000001400147308 */ /* 0x000fe20000002400 */
[----:B------:R-:W-:Y:S02]  /*9810*/  FMUL.FTZ R43, R43, c[0x0][0x2ec] ;  /* 0x0000bb002b2b7a20 */ /* 0x000fe40000410000 */
[----:B------:R-:W-:Y:S02]  /*9820*/  FMUL.FTZ R40, R40, c[0x0][0x2ec] ;  /* 0x0000bb0028287a20 */ /* 0x000fe40000410000 */
[----:B------:R-:W-:Y:S02]  /*9830*/  FMUL.FTZ R58, R58, c[0x0][0x2ec] ;  /* 0x0000bb003a3a7a20 */ /* 0x000fe40000410000 */
[----:B------:R-:W-:Y:S01]  /*9840*/  FMUL.FTZ R56, R56, c[0x0][0x2ec] ;  /* 0x0000bb0038387a20 */ /* 0x000fe20000410000 */
[----:B------:R-:W-:Y:S01]  /*9850*/  MUFU.TANH R22, R22 ;  /* 0x0000001600167308 */ /* 0x000fe20000002400 */
        /* <DEDUP_REMOVED lines=9> */
[----:B------:R-:W-:Y:S01]  /*98f0*/  MUFU.TANH R242, R17 ;  /* 0x0000001100f27308 */ /* 0x000fe20000002400 */
[----:B------:R-:W-:Y:S02]  /*9900*/  FMUL.FTZ R63, R63, c[0x0][0x2ec] ;  /* 0x0000bb003f3f7a20 */ /* 0x000fe40000410000 */
[----:B------:R-:W-:Y:S01]  /*9910*/  FMUL.FTZ R65, R65, c[0x0][0x2ec] ;  /* 0x0000bb0041417a20 */ /* 0x000fe20000410000 */
[-C--:B-1----:R-:W-:Y:S04]  /*9920*/  HMMA.16816.F32 R136, R8, R12.reuse, R136 ;  /* 0x0000000c0888723c */ /* 0x082fe80000001888 */
[----:B------:R-:W-:Y:S04]  /*9930*/  MUFU.TANH R24, R24 ;  /* 0x0000001800187308 */ /* 0x000fe80000002400 */
[----:B------:R-:W-:Y:S04]  /*9940*/  HMMA.16816.F32 R204, R4, R12, R244 ;  /* 0x0000000c04cc723c */ /* 0x000fe800000018f4 */
[----:B------:R1:W3:Y:S04]  /*9950*/  MUFU.TANH R13, R37 ;  /* 0x00000025000d7308 */ /* 0x0002e80000002400 */
[-C--:B------:R-:W-:Y:S04]  /*9960*/  HMMA.16816.F32 R8, R8, R14.reuse, R52 ;  /* 0x0000000e0808723c */ /* 0x080fe80000001834 */
[----:B------:R4:W2:Y:S03]  /*9970*/  MUFU.TANH R55, R39 ;  /* 0x0000002700377308 */ /* 0x0008a60000002400 */
[----:B------:R-:W-:Y:S01]  /*9980*/  FSEL R54, R50, -INF , !P2 ;  /* 0xff80000032367808 */ /* 0x000fe20005000000 */
[----:B------:R-:W-:Y:S01]  /*9990*/  HMMA.16816.F32 R208, R4, R14, R208 ;  /* 0x0000000e04d0723c */ /* 0x000fe200000018d0 */
[----:B------:R-:W-:-:S03]  /*99a0*/  ISETP.GE.AND P2, PT, R2, R238, PT ;  /* 0x000000ee0200720c */ /* 0x000fc60003f46270 */
[----:B------:R-:W2:Y:S01]  /*99b0*/  MUFU.TANH R5, R28 ;  /* 0x0000001c00057308 */ /* 0x000ea20000002400 */
[----:B-1----:R-:W-:Y:S01]  /*99c0*/  FSEL R37, R46, -INF , !P0 ;  /* 0xff8000002e257808 */ /* 0x002fe20004000000 */
[----:B------:R-:W-:Y:S01]  /*99d0*/  FMUL.FTZ R136, R136, c[0x0][0x2ec] ;  /* 0x0000bb0088887a20 */ /* 0x000fe20000410000 */
[C---:B------:R-:W-:Y:S01]  /*99e0*/  ISETP.GE.AND P0, PT, R2.reuse, R240, PT ;  /* 0x000000f00200720c */ /* 0x040fe20003f06270 */
[----:B------:R-:W-:Y:S01]  /*99f0*/  FMUL.FTZ R137, R137, c[0x0][0x2ec] ;  /* 0x0000bb0089897a20 */ /* 0x000fe20000410000 */
[----:B------:R-:W-:Y:S01]  /*9a00*/  ISETP.LT.OR P2, PT, R2, R234, P2 ;  /* 0x000000ea0200720c */ /* 0x000fe20001741670 */
[----:B------:R-:W-:Y:S01]  /*9a10*/  FMUL.FTZ R206, R206, c[0x0][0x2ec] ;  /* 0x0000bb00cece7a20 */ /* 0x000fe20000410000 */
[----:B------:R-:W-:Y:S01]  /*9a20*/  ISETP.LT.OR P0, PT, R2, R236, P0 ;  /* 0x000000ec0200720c */ /* 0x000fe20000701670 */
[----:B------:R-:W1:Y:S01]  /*9a30*/  MUFU.TANH R15, R31 ;  /* 0x0000001f000f7308 */ /* 0x000e620000002400 */
[----:B----4-:R-:W-:Y:S01]  /*9a40*/  FSEL R39, R48, -INF , !P4 ;  /* 0xff80000030277808 */ /* 0x010fe20006000000 */
[----:B------:R-:W-:Y:S01]  /*9a50*/  FMUL.FTZ R138, R138, c[0x0][0x2ec] ;  /* 0x0000bb008a8a7a20 */ /* 0x000fe20000410000 */
[----:B------:R-:W-:Y:S01]  /*9a60*/  ISETP.GE.AND P4, PT, R2, R239, PT ;  /* 0x000000ef0200720c */ /* 0x000fe20003f86270 */
[----:B------:R-:W-:Y:S01]  /*9a70*/  FMUL.FTZ R204, R204, c[0x0][0x2ec] ;  /* 0x0000bb00cccc7a20 */ /* 0x000fe20000410000 */
[----:B------:R-:W-:Y:S01]  /*9a80*/  FSEL R50, R3, -INF , !P5 ;  /* 0xff80000003327808 */ /* 0x000fe20006800000 */
[----:B------:R-:W-:Y:S01]  /*9a90*/  FMUL.FTZ R10, R10, c[0x0][0x2ec] ;  /* 0x0000bb000a0a7a20 */ /* 0x000fe20000410000 */
[----:B------:R-:W-:Y:S01]  /*9aa0*/  ISETP.LT.OR P4, PT, R2, R235, P4 ;  /* 0x000000eb0200720c */ /* 0x000fe20002781670 */
[----:B------:R4:W-:Y:S01]  /*9ab0*/  MUFU.TANH R3, R42 ;  /* 0x0000002a00037308 */ /* 0x0009e20000002400 */
[----:B------:R-:W-:Y:S01]  /*9ac0*/  IADD3 R2, R0, 0x9, RZ ;  /* 0x0000000900027810 */ /* 0x000fe20007ffe0ff */
[----:B------:R-:W-:Y:S01]  /*9ad0*/  FMUL.FTZ R139, R139, c[0x0][0x2ec] ;  /* 0x0000bb008b8b7a20 */ /* 0x000fe20000410000 */
[----:B------:R-:W-:Y:S01]  /*9ae0*/  FSEL R52, R49, -INF , !P3 ;  /* 0xff80000031347808 */ /* 0x000fe20005800000 */
[----:B------:R-:W-:Y:S01]  /*9af0*/  FMUL.FTZ R207, R207, c[0x0][0x2ec] ;  /* 0x0000bb00cfcf7a20 */ /* 0x000fe20000410000 */
[----:B------:R-:W-:Y:S01]  /*9b00*/  FSEL R48, R32, -INF , !P0 ;  /* 0xff80000020307808 */ /* 0x000fe20004000000 */
[----:B------:R-:W-:Y:S01]  /*9b10*/  FMUL.FTZ R8, R8, c[0x0][0x2ec] ;  /* 0x0000bb0008087a20 */ /* 0x000fe20000410000 */
[C---:B------:R-:W-:Y:S01]  /*9b20*/  ISETP.GE.AND P5, PT, R2.reuse, R240, PT ;  /* 0x000000f00200720c */ /* 0x040fe20003fa6270 */
[----:B------:R-:W1:Y:S01]  /*9b30*/  MUFU.TANH R14, R21 ;  /* 0x00000015000e7308 */ /* 0x000e620000002400 */
[C---:B------:R-:W-:Y:S01]  /*9b40*/  ISETP.GE.AND P3, PT, R2.reuse, R239, PT ;  /* 0x000000ef0200720c */ /* 0x040fe20003f66270 */
[----:B------:R-:W-:Y:S01]  /*9b50*/  FMUL.FTZ R205, R205, c[0x0][0x2ec] ;  /* 0x0000bb00cdcd7a20 */ /* 0x000fe20000410000 */
[C---:B------:R-:W-:Y:S01]  /*9b60*/  ISETP.GE.AND P1, PT, R2.reuse, R238, PT ;  /* 0x000000ee0200720c */ /* 0x040fe20003f26270 */
[----:B------:R-:W-:Y:S01]  /*9b70*/  FMUL.FTZ R9, R9, c[0x0][0x2ec] ;  /* 0x0000bb0009097a20 */ /* 0x000fe20000410000 */
[C---:B------:R-:W-:Y:S01]  /*9b80*/  ISETP.GE.AND P0, PT, R2.reuse, R237, PT ;  /* 0x000000ed0200720c */ /* 0x040fe20003f06270 */
[----:B------:R-:W-:Y:S01]  /*9b90*/  FMUL.FTZ R11, R11, c[0x0][0x2ec] ;  /* 0x0000bb000b0b7a20 */ /* 0x000fe20000410000 */
[C---:B------:R-:W-:Y:S01]  /*9ba0*/  ISETP.LT.OR P5, PT, R2.reuse, R236, P5 ;  /* 0x000000ec0200720c */ /* 0x040fe20002fa1670 */
[----:B------:R-:W1:Y:S01]  /*9bb0*/  MUFU.TANH R12, R23 ;  /* 0x00000017000c7308 */ /* 0x000e620000002400 */
[----:B------:R-:W-:-:S02]  /*9bc0*/  ISETP.LT.OR P3, PT, R2, R235, P3 ;  /* 0x000000eb0200720c */ /* 0x000fc40001f61670 */
[C---:B------:R-:W-:Y:S02]  /*9bd0*/  ISETP.LT.OR P1, PT, R2.reuse, R234, P1 ;  /* 0x000000ea0200720c */ /* 0x040fe40000f21670 */
[----:B------:R-:W-:Y:S02]  /*9be0*/  ISETP.LT.OR P0, PT, R2, R232, P0 ;  /* 0x000000e80200720c */ /* 0x000fe40000701670 */
[----:B------:R-:W-:Y:S01]  /*9bf0*/  IADD3 R2, R0, 0x10, RZ ;  /* 0x0000001000027810 */ /* 0x000fe20007ffe0ff */
[----:B------:R1:W-:Y:S01]  /*9c00*/  MUFU.TANH R7, R41 ;  /* 0x0000002900077308 */ /* 0x0003e20000002400 */
[----:B------:R-:W-:Y:S02]  /*9c10*/  FSEL R47, R47, -INF , !P4 ;  /* 0xff8000002f2f7808 */ /* 0x000fe40006000000 */
[----:B------:R-:W-:Y:S02]  /*9c20*/  FSEL R49, R36, -INF , !P2 ;  /* 0xff80000024317808 */ /* 0x000fe40005000000 */
[----:B------:R-:W-:-:S02]  /*9c30*/  FSEL R45, R33, -INF , !P5 ;  /* 0xff800000212d7808 */ /* 0x000fc40006800000 */
[C---:B------:R-:W-:Y:S01]  /*9c40*/  ISETP.GE.AND P4, PT, R2.reuse, R240, PT ;  /* 0x000000f00200720c */ /* 0x040fe20003f86270 */
[----:B------:R1:W-:Y:S01]  /*9c50*/  MUFU.TANH R23, R43 ;  /* 0x0000002b00177308 */ /* 0x0003e20000002400 */
[C---:B------:R-:W-:Y:S02]  /*9c60*/  ISETP.GE.AND P2, PT, R2.reuse, R239, PT ;  /* 0x000000ef0200720c */ /* 0x040fe40003f46270 */
[C---:B------:R-:W-:Y:S02]  /*9c70*/  ISETP.GE.AND P6, PT, R2.reuse, R238, PT ;  /* 0x000000ee0200720c */ /* 0x040fe40003fc6270 */
[C---:B------:R-:W-:Y:S02]  /*9c80*/  ISETP.GE.AND P5, PT, R2.reuse, R237, PT ;  /* 0x000000ed0200720c */ /* 0x040fe40003fa6270 */
[C---:B------:R-:W-:Y:S01]  /*9c90*/  ISETP.LT.OR P4, PT, R2.reuse, R236, P4 ;  /* 0x000000ec0200720c */ /* 0x040fe20002781670 */
[----:B------:R-:W1:Y:S01]  /*9ca0*/  MUFU.TANH R6, R18 ;  /* 0x0000001200067308 */ /* 0x000e620000002400 */
[----:B------:R-:W-:-:S02]  /*9cb0*/  ISETP.LT.OR P2, PT, R2, R235, P2 ;  /* 0x000000eb0200720c */ /* 0x000fc40001741670 */
[C---:B------:R-:W-:Y:S02]  /*9cc0*/  ISETP.LT.OR P6, PT, R2.reuse, R234, P6 ;  /* 0x000000ea0200720c */ /* 0x040fe400037c1670 */
[----:B------:R-:W-:Y:S02]  /*9cd0*/  ISETP.LT.OR P5, PT, R2, R232, P5 ;  /* 0x000000e80200720c */ /* 0x000fe40002fa1670 */
[----:B------:R-:W-:Y:S01]  /*9ce0*/  IADD3 R2, R0, 0x11, RZ ;  /* 0x0000001100027810 */ /* 0x000fe20007ffe0ff */
[----:B------:R-:W1:Y:S01]  /*9cf0*/  MUFU.TANH R26, R26 ;  /* 0x0000001a001a7308 */ /* 0x000e620000002400 */
[----:B--2---:R-:W-:Y:S02]  /*9d00*/  FSEL R44, R35, -INF , !P3 ;  /* 0xff800000232c7808 */ /* 0x004fe40005800000 */
[----:B---3--:R-:W-:Y:S02]  /*9d10*/  FSEL R46, R13, -INF , !P1 ;  /* 0xff8000000d2e7808 */ /* 0x008fe40004800000 */
[----:B------:R-:W-:-:S02]  /*9d20*/  FSEL R55, R55, -INF , !P0 ;  /* 0xff80000037377808 */ /* 0x000fc40004000000 */
[----:B----4-:R-:W-:Y:S01]  /*9d30*/  FSEL R42, R5, -INF , !P4 ;  /* 0xff800000052a7808 */ /* 0x010fe20006000000 */
[----:B------:R-:W-:Y:S01]  /*9d40*/  MUFU.TANH R4, R27 ;  /* 0x0000001b00047308 */ /* 0x000fe20000002400 */
[C---:B------:R-:W-:Y:S02]  /*9d50*/  ISETP.GE.AND P3, PT, R2.reuse, R240, PT ;  /* 0x000000f00200720c */ /* 0x040fe40003f66270 */
[C---:B------:R-:W-:Y:S02]  /*9d60*/  ISETP.GE.AND P1, PT, R2.reuse, R239, PT ;  /* 0x000000ef0200720c */ /* 0x040fe40003f26270 */
[C---:B------:R-:W-:Y:S02]  /*9d70*/  ISETP.GE.AND P0, PT, R2.reuse, R238, PT ;  /* 0x000000ee0200720c */ /* 0x040fe40003f06270 */
[C---:B------:R-:W-:Y:S01]  /*9d80*/  ISETP.GE.AND P4, PT, R2.reuse, R237, PT ;  /* 0x000000ed0200720c */ /* 0x040fe20003f86270 */
[----:B------:R2:W-:Y:S01]  /*9d90*/  MUFU.TANH R27, R40 ;  /* 0x00000028001b7308 */ /* 0x0005e20000002400 */
[----:B------:R-:W-:-:S02]  /*9da0*/  ISETP.LT.OR P3, PT, R2, R236, P3 ;  /* 0x000000ec0200720c */ /* 0x000fc40001f61670 */
[C---:B------:R-:W-:Y:S02]  /*9db0*/  ISETP.LT.OR P1, PT, R2.reuse, R235, P1 ;  /* 0x000000eb0200720c */ /* 0x040fe40000f21670 */
[C---:B------:R-:W-:Y:S02]  /*9dc0*/  ISETP.LT.OR P0, PT, R2.reuse, R234, P0 ;  /* 0x000000ea0200720c */ /* 0x040fe40000701670 */
[----:B------:R-:W-:Y:S01]  /*9dd0*/  ISETP.LT.OR P4, PT, R2, R232, P4 ;  /* 0x000000e80200720c */ /* 0x000fe20002781670 */
[----:B------:R-:W3:Y:S01]  /*9de0*/  MUFU.TANH R53, R19 ;  /* 0x0000001300357308 */ /* 0x000ee20000002400 */
[----:B------:R-:W-:Y:S02]  /*9df0*/  IADD3 R2, R0, 0x18, RZ ;  /* 0x0000001800027810 */ /* 0x000fe40007ffe0ff */
[----:B-1----:R-:W-:Y:S02]  /*9e00*/  FSEL R41, R30, -INF , !P2 ;  /* 0xff8000001e297808 */ /* 0x002fe40005000000 */
[----:B------:R-:W-:-:S02]  /*9e10*/  FSEL R43, R20, -INF , !P6 ;  /* 0xff800000142b7808 */ /* 0x000fc40007000000 */
[----:B------:R-:W-:Y:S01]  /*9e20*/  FSEL R249, R22, -INF , !P5 ;  /* 0xff80000016f97808 */ /* 0x000fe20006800000 */
[----:B------:R-:W1:Y:S01]  /*9e30*/  MUFU.TANH R31, R25 ;  /* 0x00000019001f7308 */ /* 0x000e620000002400 */
[----:B------:R-:W-:Y:S02]  /*9e40*/  FSEL R38, R29, -INF , !P3 ;  /* 0xff8000001d267808 */ /* 0x000fe40005800000 */
[C---:B------:R-:W-:Y:S02]  /*9e50*/  ISETP.GE.AND P2, PT, R2.reuse, R240, PT ;  /* 0x000000f00200720c */ /* 0x040fe40003f46270 */
[C---:B------:R-:W-:Y:S02]  /*9e60*/  ISETP.GE.AND P6, PT, R2.reuse, R239, PT ;  /* 0x000000ef0200720c */ /* 0x040fe40003fc6270 */
[C---:B------:R-:W-:Y:S01]  /*9e70*/  ISETP.GE.AND P5, PT, R2.reuse, R238, PT ;  /* 0x000000ee0200720c */ /* 0x040fe20003fa6270 */
[----:B------:R-:W4:Y:S01]  /*9e80*/  MUFU.TANH R28, R56 ;  /* 0x00000038001c7308 */ /* 0x000f220000002400 */
[----:B------:R-:W-:-:S02]  /*9e90*/  ISETP.GE.AND P3, PT, R2, R237, PT ;  /* 0x000000ed0200720c */ /* 0x000fc40003f66270 */
[C---:B------:R-:W-:Y:S02]  /*9ea0*/  ISETP.LT.OR P2, PT, R2.reuse, R236, P2 ;  /* 0x000000ec0200720c */ /* 0x040fe40001741670 */
[C---:B------:R-:W-:Y:S02]  /*9eb0*/  ISETP.LT.OR P6, PT, R2.reuse, R235, P6 ;  /* 0x000000eb0200720c */ /* 0x040fe400037c1670 */
[C---:B------:R-:W-:Y:S01]  /*9ec0*/  ISETP.LT.OR P5, PT, R2.reuse, R234, P5 ;  /* 0x000000ea0200720c */ /* 0x040fe20002fa1670 */
[----:B------:R-:W1:Y:S01]  /*9ed0*/  MUFU.TANH R58, R58 ;  /* 0x0000003a003a7308 */ /* 0x000e620000002400 */
[----:B------:R-:W-:Y:S02]  /*9ee0*/  ISETP.LT.OR P3, PT, R2, R232, P3 ;  /* 0x000000e80200720c */ /* 0x000fe40001f61670 */
[----:B------:R-:W-:Y:S02]  /*9ef0*/  IADD3 R2, R0, 0x19, RZ ;  /* 0x0000001900027810 */ /* 0x000fe40007ffe0ff */
[----:B------:R-:W-:-:S02]  /*9f00*/  FSEL R36, R15, -INF , !P1 ;  /* 0xff8000000f247808 */ /* 0x000fc40004800000 */
[----:B--2---:R-:W-:Y:S01]  /*9f10*/  FSEL R40, R14, -INF , !P0 ;  /* 0xff8000000e287808 */ /* 0x004fe20004000000 */
[----:B------:R-:W2:Y:S01]  /*9f20*/  MUFU.TANH R25, R57 ;  /* 0x0000003900197308 */ /* 0x000ea20000002400 */
[----:B------:R-:W-:Y:S02]  /*9f30*/  FSEL R248, R12, -INF , !P4 ;  /* 0xff8000000cf87808 */ /* 0x000fe40006000000 */
[----:B------:R-:W-:Y:S02]  /*9f40*/  FSEL R33, R16, -INF , !P2 ;  /* 0xff80000010217808 */ /* 0x000fe40005000000 */
[C---:B------:R-:W-:Y:S02]  /*9f50*/  ISETP.GE.AND P1, PT, R2.reuse, R240, PT ;  /* 0x000000f00200720c */ /* 0x040fe40003f26270 */
[C---:B------:R-:W-:Y:S01]  /*9f60*/  ISETP.GE.AND P0, PT, R2.reuse, R239, PT ;  /* 0x000000ef0200720c */ /* 0x040fe20003f06270 */
[----:B------:R-:W1:Y:S01]  /*9f70*/  MUFU.TANH R59, R59 ;  /* 0x0000003b003b7308 */ /* 0x000e620000002400 */
[----:B------:R-:W-:-:S02]  /*9f80*/  ISETP.GE.AND P4, PT, R2, R238, PT ;  /* 0x000000ee0200720c */ /* 0x000fc40003f86270 */
[C---:B------:R-:W-:Y:S02]  /*9f90*/  ISETP.GE.AND P2, PT, R2.reuse, R237, PT ;  /* 0x000000ed0200720c */ /* 0x040fe40003f46270 */
[C---:B------:R-:W-:Y:S02]  /*9fa0*/  ISETP.LT.OR P1, PT, R2.reuse, R236, P1 ;  /* 0x000000ec0200720c */ /* 0x040fe40000f21670 */
[C---:B------:R-:W-:Y:S01]  /*9fb0*/  ISETP.LT.OR P0, PT, R2.reuse, R235, P0 ;  /* 0x000000eb0200720c */ /* 0x040fe20000701670 */
[----:B------:R-:W1:Y:S01]  /*9fc0*/  MUFU.TANH R21, R60 ;  /* 0x0000003c00157308 */ /* 0x000e620000002400 */
[C---:B------:R-:W-:Y:S02]  /*9fd0*/  ISETP.LT.OR P4, PT, R2.reuse, R234, P4 ;  /* 0x000000ea0200720c */ /* 0x040fe40002781670 */
[----:B------:R-:W-:Y:S02]  /*9fe0*/  ISETP.LT.OR P2, PT, R2, R232, P2 ;  /* 0x000000e80200720c */ /* 0x000fe40001741670 */
[----:B------:R-:W-:-:S02]  /*9ff0*/  IADD3 R2, R0, 0x20, RZ ;  /* 0x0000002000027810 */ /* 0x000fc40007ffe0ff */
[----:B------:R-:W-:Y:S01]  /*a000*/  FSEL R32, R6, -INF , !P6 ;  /* 0xff80000006207808 */ /* 0x000fe20007000000 */
[----:B------:R-:W-:Y:S01]  /*a010*/  MUFU.TANH R18, R61 ;  /* 0x0000003d00127308 */ /* 0x000fe20000002400 */
[----:B------:R-:W-:Y:S02]  /*a020*/  FSEL R35, R24, -INF , !P5 ;  /* 0xff80000018237808 */ /* 0x000fe40006800000 */
[----:B------:R-:W-:Y:S02]  /*a030*/  FSEL R247, R26, -INF , !P3 ;  /* 0xff8000001af77808 */ /* 0x000fe40005800000 */
[----:B------:R-:W-:Y:S02]  /*a040*/  FSEL R30, R242, -INF , !P1 ;  /* 0xff800000f21e7808 */ /* 0x000fe40004800000 */
[C---:B------:R-:W-:Y:S01]  /*a050*/  ISETP.GE.AND P6, PT, R2.reuse, R240, PT ;  /* 0x000000f00200720c */ /* 0x040fe20003fc6270 */
[----:B------:R-:W1:Y:S01]  /*a060*/  MUFU.TANH R20, R62 ;  /* 0x0000003e00147308 */ /* 0x000e620000002400 */
[----:B------:R-:W-:-:S02]  /*a070*/  ISETP.GE.AND P5, PT, R2, R239, PT ;  /* 0x000000ef0200720c */ /* 0x000fc40003fa6270 */
[C---:B------:R-:W-:Y:S02]  /*a080*/  ISETP.GE.AND P3, PT, R2.reuse, R238, PT ;  /* 0x000000ee0200720c */ /* 0x040fe40003f66270 */
[C---:B------:R-:W-:Y:S02]  /*a090*/  ISETP.GE.AND P1, PT, R2.reuse, R237, PT ;  /* 0x000000ed0200720c */ /* 0x040fe40003f26270 */
[C---:B------:R-:W-:Y:S01]  /*a0a0*/  ISETP.LT.OR P6, PT, R2.reuse, R236, P6 ;  /* 0x000000ec0200720c */ /* 0x040fe200037c1670 */
[----:B------:R-:W2:Y:S01]  /*a0b0*/  MUFU.TANH R22, R64 ;  /* 0x0000004000167308 */ /* 0x000ea20000002400 */
[C---:B------:R-:W-:Y:S02]  /*a0c0*/  ISETP.LT.OR P5, PT, R2.reuse, R235, P5 ;  /* 0x000000eb0200720c */ /* 0x040fe40002fa1670 */
[C---:B------:R-:W-:Y:S02]  /*a0d0*/  ISETP.LT.OR P3, PT, R2.reuse, R234, P3 ;  /* 0x000000ea0200720c */ /* 0x040fe40001f61670 */
[----:B------:R-:W-:-:S02]  /*a0e0*/  ISETP.LT.OR P1, PT, R2, R232, P1 ;  /* 0x000000e80200720c */ /* 0x000fc40000f21670 */
[----:B------:R-:W-:Y:S01]  /*a0f0*/  IADD3 R2, R0, 0x21, RZ ;  /* 0x0000002100027810 */ /* 0x000fe20007ffe0ff */
[----:B------:R-:W2:Y:S01]  /*a100*/  MUFU.TANH R66, R66 ;  /* 0x0000004200427308 */ /* 0x000ea20000002400 */
[----:B---3--:R-:W-:Y:S02]  /*a110*/  FSEL R29, R53, -INF , !P0 ;  /* 0xff800000351d7808 */ /* 0x008fe40004000000 */
[----:B-1----:R-:W-:Y:S02]  /*a120*/  FSEL R31, R31, -INF , !P4 ;  /* 0xff8000001f1f7808 */ /* 0x002fe40006000000 */
[----:B------:R-:W-:Y:S02]  /*a130*/  FSEL R246, R4, -INF , !P2 ;  /* 0xff80000004f67808 */ /* 0x000fe40005000000 */
[----:B------:R-:W-:Y:S01]  /*a140*/  FSEL R27, R27, -INF , !P6 ;  /* 0xff8000001b1b7808 */ /* 0x000fe20007000000 */
[----:B------:R-:W1:Y:S01]  /*a150*/  MUFU.TANH R17, R63 ;  /* 0x0000003f00117308 */ /* 0x000e620000002400 */
[----:B------:R-:W-:-:S02]  /*a160*/  ISETP.GE.AND P0, PT, R2, R240, PT ;  /* 0x000000f00200720c */ /* 0x000fc40003f06270 */
[C---:B------:R-:W-:Y:S02]  /*a170*/  ISETP.GE.AND P4, PT, R2.reuse, R239, PT ;  /* 0x000000ef0200720c */ /* 0x040fe40003f86270 */
[C---:B------:R-:W-:Y:S02]  /*a180*/  ISETP.GE.AND P2, PT, R2.reuse, R238, PT ;  /* 0x000000ee0200720c */ /* 0x040fe40003f46270 */
[C---:B------:R-:W-:Y:S01]  /*a190*/  ISETP.GE.AND P6, PT, R2.reuse, R237, PT ;  /* 0x000000ed0200720c */ /* 0x040fe20003fc6270 */
[----:B------:R-:W3:Y:S01]  /*a1a0*/  MUFU.TANH R19, R65 ;  /* 0x0000004100137308 */ /* 0x000ee20000002400 */
[C---:B------:R-:W-:Y:S02]  /*a1b0*/  ISETP.LT.OR P0, PT, R2.reuse, R236, P0 ;  /* 0x000000ec0200720c */ /* 0x040fe40000701670 */
[C---:B------:R-:W-:Y:S02]  /*a1c0*/  ISETP.LT.OR P4, PT, R2.reuse, R235, P4 ;  /* 0x000000eb0200720c */ /* 0x040fe40002781670 */
[----:B------:R-:W-:-:S02]  /*a1d0*/  ISETP.LT.OR P2, PT, R2, R234, P2 ;  /* 0x000000ea0200720c */ /* 0x000fc40001741670 */
[----:B------:R-:W-:Y:S01]  /*a1e0*/  ISETP.LT.OR P6, PT, R2, R232, P6 ;  /* 0x000000e80200720c */ /* 0x000fe200037c1670 */
[----:B------:R-:W1:Y:S01]  /*a1f0*/  MUFU.TANH R67, R67 ;  /* 0x0000004300437308 */ /* 0x000e620000002400 */
[----:B------:R-:W-:Y:S02]  /*a200*/  IADD3 R2, R0, 0x28, RZ ;  /* 0x0000002800027810 */ /* 0x000fe40007ffe0ff */
[----:B------:R-:W-:Y:S01]  /*a210*/  FSEL R26, R3, -INF , !P5 ;  /* 0xff800000031a7808 */ /* 0x000fe20006800000 */
[----:B------:R-:W-:Y:S01]  /*a220*/  FMUL.FTZ R3, R211, c[0x0][0x2ec] ;  /* 0x0000bb00d3037a20 */ /* 0x000fe20000410000 */
[----:B----4-:R-:W-:Y:S02]  /*a230*/  FSEL R28, R28, -INF , !P3 ;  /* 0xff8000001c1c7808 */ /* 0x010fe40005800000 */
[----:B------:R-:W-:Y:S01]  /*a240*/  FSEL R245, R58, -INF , !P1 ;  /* 0xff8000003af57808 */ /* 0x000fe20004800000 */
[----:B------:R-:W4:Y:S01]  /*a250*/  MUFU.TANH R15, R136 ;  /* 0x00000088000f7308 */ /* 0x000f220000002400 */
        /* <DEDUP_REMOVED lines=8> */
[C---:B------:R-:W-:Y:S01]  /*a2e0*/  ISETP.LT.OR P1, PT, R2.reuse, R234, P1 ;  /* 0x000000ea0200720c */ /* 0x040fe20000f21670 */
[----:B------:R-:W1:Y:S01]  /*a2f0*/  MUFU.TANH R14, R138 ;  /* 0x0000008a000e7308 */ /* 0x000e620000002400 */
[----:B------:R-:W-:Y:S02]  /*a300*/  ISETP.LT.OR P0, PT, R2, R232, P0 ;  /* 0x000000e80200720c */ /* 0x000fe40000701670 */
[----:B------:R-:W-:Y:S02]  /*a310*/  IADD3 R2, R0, 0x29, RZ ;  /* 0x0000002900027810 */ /* 0x000fe40007ffe0ff */
[----:B------:R-:W-:Y:S02]  /*a320*/  FSEL R23, R23, -INF , !P4 ;  /* 0xff80000017177808 */ /* 0x000fe40006000000 */
[----:B--2---:R-:W-:Y:S01]  /*a330*/  FSEL R25, R25, -INF , !P2 ;  /* 0xff80000019197808 */ /* 0x004fe20005000000 */
[----:B------:R-:W2:Y:S01]  /*a340*/  MUFU.TANH R16, R204 ;  /* 0x000000cc00107308 */ /* 0x000ea20000002400 */
[----:B------:R-:W-:-:S02]  /*a350*/  FSEL R244, R59, -INF , !P6 ;  /* 0xff8000003bf47808 */ /* 0x000fc40007000000 */
[----:B------:R-:W-:Y:S02]  /*a360*/  FSEL R21, R21, -INF , !P5 ;  /* 0xff80000015157808 */ /* 0x000fe40006800000 */
[C---:B------:R-:W-:Y:S02]  /*a370*/  ISETP.GE.AND P4, PT, R2.reuse, R240, PT ;  /* 0x000000f00200720c */ /* 0x040fe40003f86270 */
[C---:B------:R-:W-:Y:S01]  /*a380*/  ISETP.GE.AND P2, PT, R2.reuse, R239, PT ;  /* 0x000000ef0200720c */ /* 0x040fe20003f46270 */
[----:B------:R-:W1:Y:S01]  /*a390*/  MUFU.TANH R206, R206 ;  /* 0x000000ce00ce7308 */ /* 0x000e620000002400 */
[C---:B------:R-:W-:Y:S02]  /*a3a0*/  ISETP.GE.AND P6, PT, R2.reuse, R238, PT ;  /* 0x000000ee0200720c */ /* 0x040fe40003fc6270 */
[C---:B------:R-:W-:Y:S02]  /*a3b0*/  ISETP.GE.AND P5, PT, R2.reuse, R237, PT ;  /* 0x000000ed0200720c */ /* 0x040fe40003fa6270 */
[----:B------:R-:W-:-:S02]  /*a3c0*/  ISETP.LT.OR P4, PT, R2, R236, P4 ;  /* 0x000000ec0200720c */ /* 0x000fc40002781670 */
[C---:B------:R-:W-:Y:S01]  /*a3d0*/  ISETP.LT.OR P2, PT, R2.reuse, R235, P2 ;  /* 0x000000eb0200720c */ /* 0x040fe20001741670 */
[----:B------:R1:W1:Y:S01]  /*a3e0*/  MUFU.TANH R7, R10 ;  /* 0x0000000a00077308 */ /* 0x0002620000002400 */
[C---:B------:R-:W-:Y:S02]  /*a3f0*/  ISETP.LT.OR P6, PT, R2.reuse, R234, P6 ;  /* 0x000000ea0200720c */ /* 0x040fe400037c1670 */
[----:B------:R-:W-:Y:S02]  /*a400*/  ISETP.LT.OR P5, PT, R2, R232, P5 ;  /* 0x000000e80200720c */ /* 0x000fe40002fa1670 */
[----:B------:R-:W-:Y:S02]  /*a410*/  IADD3 R2, R0, 0x30, RZ ;  /* 0x0000003000027810 */ /* 0x000fe40007ffe0ff */
[----:B------:R-:W-:Y:S01]  /*a420*/  FSEL R20, R20, -INF , !P3 ;  /* 0xff80000014147808 */ /* 0x000fe20005800000 */
[----:B------:R-:W2:Y:S01]  /*a430*/  MUFU.TANH R139, R139 ;  /* 0x0000008b008b7308 */ /* 0x000ea20000002400 */
[----:B------:R-:W-:-:S02]  /*a440*/  FSEL R22, R22, -INF , !P1 ;  /* 0xff80000016167808 */ /* 0x000fc40004800000 */
[----:B------:R-:W-:Y:S02]  /*a450*/  FSEL R243, R66, -INF , !P0 ;  /* 0xff80000042f37808 */ /* 0x000fe40004000000 */
[----:B------:R-:W-:Y:S02]  /*a460*/  FSEL R18, R18, -INF , !P4 ;  /* 0xff80000012127808 */ /* 0x000fe40006000000 */
[C---:B------:R-:W-:Y:S01]  /*a470*/  ISETP.GE.AND P3, PT, R2.reuse, R240, PT ;  /* 0x000000f00200720c */ /* 0x040fe20003f66270 */
[----:B------:R-:W2:Y:S01]  /*a480*/  MUFU.TANH R12, R205 ;  /* 0x000000cd000c7308 */ /* 0x000ea20000002400 */
[----:B------:R-:W-:Y:S01]  /*a490*/  ISETP.GE.AND P1, PT, R2, R239, PT ;  /* 0x000000ef0200720c */ /* 0x000fe20003f26270 */
[----:B-1----:R-:W-:Y:S01]  /*a4a0*/  FMUL.FTZ R10, R208, c[0x0][0x2ec] ;  /* 0x0000bb00d00a7a20 */ /* 0x002fe20000410000 */
[C---:B------:R-:W-:Y:S02]  /*a4b0*/  ISETP.GE.AND P0, PT, R2.reuse, R238, PT ;  /* 0x000000ee0200720c */ /* 0x040fe40003f06270 */
[----:B------:R-:W-:-:S02]  /*a4c0*/  ISETP.GE.AND P4, PT, R2, R237, PT ;  /* 0x000000ed0200720c */ /* 0x000fc40003f86270 */
[C---:B------:R-:W-:Y:S01]  /*a4d0*/  ISETP.LT.OR P3, PT, R2.reuse, R236, P3 ;  /* 0x000000ec0200720c */ /* 0x040fe20001f61670 */
[----:B------:R-:W1:Y:S01]  /*a4e0*/  MUFU.TANH R207, R207 ;  /* 0x000000cf00cf7308 */ /* 0x000e620000002400 */
[C---:B------:R-:W-:Y:S02]  /*a4f0*/  ISETP.LT.OR P1, PT, R2.reuse, R235, P1 ;  /* 0x000000eb0200720c */ /* 0x040fe40000f21670 */
[C---:B------:R-:W-:Y:S02]  /*a500*/  ISETP.LT.OR P0, PT, R2.reuse, R234, P0 ;  /* 0x000000ea0200720c */ /* 0x040fe40000701670 */
[----:B------:R-:W-:Y:S02]  /*a510*/  ISETP.LT.OR P4, PT, R2, R232, P4 ;  /* 0x000000e80200720c */ /* 0x000fe40002781670 */
[----:B------:R-:W-:Y:S01]  /*a520*/  IADD3 R2, R0, 0x31, RZ ;  /* 0x0000003100027810 */ /* 0x000fe20007ffe0ff */
[----:B------:R-:W1:Y:S01]  /*a530*/  MUFU.TANH R8, R8 ;  /* 0x0000000800087308 */ /* 0x000e620000002400 */
[----:B------:R-:W-:-:S02]  /*a540*/  FSEL R17, R17, -INF , !P2 ;  /* 0xff80000011117808 */ /* 0x000fc40005000000 */
[----:B---3--:R-:W-:Y:S02]  /*a550*/  FSEL R19, R19, -INF , !P6 ;  /* 0xff80000013137808 */ /* 0x008fe40007000000 */
[----:B------:R-:W-:Y:S02]  /*a560*/  FSEL R242, R67, -INF , !P5 ;  /* 0xff80000043f27808 */ /* 0x000fe40006800000 */
[----:B----4-:R-:W-:Y:S01]  /*a570*/  FSEL R15, R15, -INF , !P3 ;  /* 0xff8000000f0f7808 */ /* 0x010fe20005800000 */
[----:B------:R3:W-:Y:S01]  /*a580*/  MUFU.TANH R5, R9 ;  /* 0x0000000900057308 */ /* 0x0007e20000002400 */
[C---:B------:R-:W-:Y:S02]  /*a590*/  ISETP.GE.AND P2, PT, R2.reuse, R240, PT ;  /* 0x000000f00200720c */ /* 0x040fe40003f46270 */
[C---:B------:R-:W-:Y:S02]  /*a5a0*/  ISETP.GE.AND P6, PT, R2.reuse, R239, PT ;  /* 0x000000ef0200720c */ /* 0x040fe40003fc6270 */
[----:B------:R-:W-:-:S02]  /*a5b0*/  ISETP.GE.AND P5, PT, R2, R238, PT ;  /* 0x000000ee0200720c */ /* 0x000fc40003fa6270 */
[C---:B------:R-:W-:Y:S01]  /*a5c0*/  ISETP.GE.AND P3, PT, R2.reuse, R237, PT ;  /* 0x000000ed0200720c */ /* 0x040fe20003f66270 */
[----:B------:R4:W-:Y:S01]  /*a5d0*/  MUFU.TANH R6, R11 ;  /* 0x0000000b00067308 */ /* 0x0009e20000002400 */
[C---:B------:R-:W-:Y:S02]  /*a5e0*/  ISETP.LT.OR P2, PT, R2.reuse, R236, P2 ;  /* 0x000000ec0200720c */ /* 0x040fe40001741670 */
[C---:B------:R-:W-:Y:S02]  /*a5f0*/  ISETP.LT.OR P6, PT, R2.reuse, R235, P6 ;  /* 0x000000eb0200720c */ /* 0x040fe400037c1670 */
[C---:B------:R-:W-:Y:S02]  /*a600*/  ISETP.LT.OR P5, PT, R2.reuse, R234, P5 ;  /* 0x000000ea0200720c */ /* 0x040fe40002fa1670 */
[----:B------:R-:W-:Y:S01]  /*a610*/  ISETP.LT.OR P3, PT, R2, R232, P3 ;  /* 0x000000e80200720c */ /* 0x000fe20001f61670 */
[----:B---3--:R-:W-:Y:S01]  /*a620*/  FMUL.FTZ R9, R209, c[0x0][0x2ec] ;  /* 0x0000bb00d1097a20 */ /* 0x008fe20000410000 */
[----:B------:R-:W-:Y:S01]  /*a630*/  IADD3 R2, R0, 0x38, RZ ;  /* 0x0000003800027810 */ /* 0x000fe20007ffe0ff */
[----:B------:R-:W3:Y:S01]  /*a640*/  MUFU.TANH R10, R10 ;  /* 0x0000000a000a7308 */ /* 0x000ee20000002400 */
[----:B------:R-:W-:-:S02]  /*a650*/  FSEL R14, R14, -INF , !P1 ;  /* 0xff8000000e0e7808 */ /* 0x000fc40004800000 */
[----:B--2---:R-:W-:Y:S02]  /*a660*/  FSEL R16, R16, -INF , !P0 ;  /* 0xff80000010107808 */ /* 0x004fe40004000000 */
[----:B------:R-:W-:Y:S02]  /*a670*/  FSEL R206, R206, -INF , !P4 ;  /* 0xff800000cece7808 */ /* 0x000fe40006000000 */
[----:B------:R-:W-:Y:S01]  /*a680*/  FSEL R13, R13, -INF , !P2 ;  /* 0xff8000000d0d7808 */ /* 0x000fe20005000000 */
[----:B------:R-:W-:Y:S01]  /*a690*/  MUFU.TANH R9, R9 ;  /* 0x0000000900097308 */ /* 0x000fe20000002400 */
[C---:B------:R-:W-:Y:S02]  /*a6a0*/  ISETP.GE.AND P1, PT, R2.reuse, R240, PT ;  /* 0x000000f00200720c */ /* 0x040fe40003f26270 */
[C---:B------:R-:W-:Y:S02]  /*a6b0*/  ISETP.GE.AND P0, PT, R2.reuse, R239, PT ;  /* 0x000000ef0200720c */ /* 0x040fe40003f06270 */
[----:B------:R-:W-:-:S02]  /*a6c0*/  ISETP.GE.AND P4, PT, R2, R238, PT ;  /* 0x000000ee0200720c */ /* 0x000fc40003f86270 */
[C---:B------:R-:W-:Y:S01]  /*a6d0*/  ISETP.GE.AND P2, PT, R2.reuse, R237, PT ;  /* 0x000000ed0200720c */ /* 0x040fe20003f46270 */
[----:B------:R-:W-:Y:S01]  /*a6e0*/  MUFU.TANH R3, R3 ;  /* 0x0000000300037308 */ /* 0x000fe20000002400 */
[C---:B------:R-:W-:Y:S02]  /*a6f0*/  ISETP.LT.OR P1, PT, R2.reuse, R236, P1 ;  /* 0x000000ec0200720c */ /* 0x040fe40000f21670 */
[C---:B------:R-:W-:Y:S02]  /*a700*/  ISETP.LT.OR P0, PT, R2.reuse, R235, P0 ;  /* 0x000000eb0200720c */ /* 0x040fe40000701670 */
[C---:B------:R-:W-:Y:S02]  /*a710*/  ISETP.LT.OR P4, PT, R2.reuse, R234, P4 ;  /* 0x000000ea0200720c */ /* 0x040fe40002781670 */
[----:B------:R-:W-:Y:S01]  /*a720*/  ISETP.LT.OR P2, PT, R2, R232, P2 ;  /* 0x000000e80200720c */ /* 0x000fe20001741670 */
[----:B------:R-:W-:Y:S01]  /*a730*/  FMUL.FTZ R2, R210, c[0x0][0x2ec] ;  /* 0x0000bb00d2027a20 */ /* 0x000fe20000410000 */
[----:B------:R-:W-:-:S02]  /*a740*/  FSEL R7, R7, -INF , !P0 ;  /* 0xff80000007077808 */ /* 0x000fc40004000000 */
[----:B------:R-:W-:Y:S02]  /*a750*/  PLOP3.LUT P0, PT, PT, PT, UP0, 0x80, 0x0 ;  /* 0x000000000000781c */ /* 0x000fe40003f0f008 */
[----:B------:R-:W-:Y:S01]  /*a760*/  IADD3 R0, R0, 0x39, RZ ;  /* 0x0000003900007810 */ /* 0x000fe20007ffe0ff */
[----:B------:R-:W2:Y:S01]  /*a770*/  MUFU.TANH R2, R2 ;  /* 0x0000000200027308 */ /* 0x000ea20000002400 */
[----:B----4-:R-:W-:Y:S02]  /*a780*/  FSEL R11, R139, -INF , !P6 ;  /* 0xff8000008b0b7808 */ /* 0x010fe40007000000 */
[----:B------:R-:W-:Y:S02]  /*a790*/  FSEL R12, R12, -INF , !P5 ;  /* 0xff8000000c0c7808 */ /* 0x000fe40006800000 */
[----:B-1----:R-:W-:Y:S02]  /*a7a0*/  FSEL R207, R207, -INF , !P3 ;  /* 0xff800000cfcf7808 */ /* 0x002fe40005800000 */
[----:B------:R-:W-:Y:S01]  /*a7b0*/  FSEL R8, R8, -INF , !P1 ;  /* 0xff80000008087808 */ /* 0x000fe20004800000 */
[----:B------:R-:W-:Y:S01]  /*a7c0*/  BAR.SYNC.DEFER_BLOCKING 0x0 ;  /* 0x0000000000007b1d */ /* 0x000fe20000010000 */
        /* <DEDUP_REMOVED lines=8> */
[----:B---3--:R-:W-:Y:S02]  /*a850*/  FSEL R10, R10, -INF , !P4 ;  /* 0xff8000000a0a7808 */ /* 0x008fe40006000000 */
[----:B--2---:R-:W-:Y:S02]  /*a860*/  FSEL R205, R2, -INF , !P2 ;  /* 0xff80000002cd7808 */ /* 0x004fe40005000000 */
        /* <DEDUP_REMOVED lines=41> */
.L_x_479:
[----:B------:R-:W2:Y:S04]  /*ab00*/  LDL.LU R56, [R1+0x38] ;  /* 0x0000380001387983 */ /* 0x000ea80000300800 */
[----:B------:R-:W3:Y:S04]  /*ab10*/  LDL.LU R57, [R1+0x3c] ;  /* 0x00003c0001397983 */ /* 0x000ee80000300800 */
[----:B------:R-:W4:Y:S01]  /*ab20*/  LDL.LU R59, [R1+0x40] ;  /* 0x00004000013b7983 */ /* 0x000f220000300800 */
[----:B------:R-:W-:-:S02]  /*ab30*/  FMNMX.FTZ R0, R135, R34, !PT ;  /* 0x0000002287007209 */ /* 0x000fc40007810000 */
[----:B------:R-:W-:Y:S01]  /*ab40*/  MOV R58, R252 ;  /* 0x000000fc003a7202 */ /* 0x000fe20000000f00 */
[----:B------:R-:W-:Y:S01]  /*ab50*/  STL [R1+0xa8], R221 ;  /* 0x0000a8dd01007387 */ /* 0x000fe20000100800 */
[----:B------:R-:W-:-:S03]  /*ab60*/  FMNMX.FTZ R0, R51, R0, !PT ;  /* 0x0000000033007209 */ /* 0x000fc60007810000 */
        /* <DEDUP_REMOVED lines=9> */
[----:B------:R-:W-:-:S04]  /*ac00*/  FMNMX.FTZ R0, R33, R0, !PT ;  /* 0x0000000021007209 */ /* 0x000fc80007810000 */
[----:B------:R-:W-:-:S04]  /*ac10*/  FMNMX.FTZ R0, R30, R0, !PT ;  /* 0x000000001e007209 */ /* 0x000fc80007810000 */
[----:B------:R-:W-:-:S04]  /*ac20*/  FMNMX.FTZ R0, R27, R0, !PT ;  /* 0x000000001b007209 */ /* 0x000fc80007810000 */
[----:B------:R-:W-:-:S04]  /*ac30*/  FMNMX.FTZ R0, R24, R0, !PT ;  /* 0x0000000018007209 */ /* 0x000fc80007810000 */
[----:B-1----:R-:W-:Y:S02]  /*ac40*/  FMNMX.FTZ R2, R21, R0, !PT ;  /* 0x0000000015027209 */ /* 0x002fe40007810000 */
        /* <DEDUP_REMOVED lines=28> */
[----:B-1----:R-:W-:Y:S02]  /*ae10*/  FMNMX.FTZ R0, R0, R4, !PT ;  /* 0x0000000400007209 */ /* 0x002fe40007810000 */
[----:B------:R-:W-:-:S02]  /*ae20*/  FMNMX.FTZ R2, R22, R2, !PT ;  /* 0x0000000216027209 */ /* 0x000fc40007810000 */
[----:B------:R-:W-:Y:S01]  /*ae30*/  FMNMX.FTZ R3, R14, R3, !PT ;  /* 0x000000030e037209 */ /* 0x000fe20007810000 */
[----:B------:R-:W1:Y:S01]  /*ae40*/  SHFL.BFLY PT, R53, R0, 0x1, 0x1f ;  /* 0x0c201f0000357f89 */ /* 0x000e6200000e0000 */
[----:B------:R-:W-:Y:S02]  /*ae50*/  FMNMX.FTZ R2, R19, R2, !PT ;  /* 0x0000000213027209 */ /* 0x000fe40007810000 */
[----:B------:R-:W-:Y:S02]  /*ae60*/  FMNMX.FTZ R3, R11, R3, !PT ;  /* 0x000000030b037209 */ /* 0x000fe40007810000 */
[----:B------:R-:W-:Y:S02]  /*ae70*/  FMNMX.FTZ R4, R16, R2, !PT ;  /* 0x0000000210047209 */ /* 0x000fe40007810000 */
[----:B------:R-:W-:Y:S02]  /*ae80*/  FMNMX.FTZ R3, R7, R3, !PT ;  /* 0x0000000307037209 */ /* 0x000fe40007810000 */
[----:B------:R-:W-:-:S02]  /*ae90*/  FMNMX.FTZ R4, R12, R4, !PT ;  /* 0x000000040c047209 */ /* 0x000fc40007810000 */
[----:B------:R-:W-:Y:S02]  /*aea0*/  FMNMX.FTZ R2, R6, R3, !PT ;  /* 0x0000000306027209 */ /* 0x000fe40007810000 */
[----:B------:R-:W-:-:S03]  /*aeb0*/  FMNMX.FTZ R4, R10, R4, !PT ;  /* 0x000000040a047209 */ /* 0x000fc60007810000 */
[----:B------:R-:W1:Y:S01]  /*aec0*/  SHFL.BFLY PT, R3, R2, 0x2, 0x1f ;  /* 0x0c401f0002037f89 */ /* 0x000e6200000e0000 */
[----:B------:R-:W-:Y:S02]  /*aed0*/  FMNMX.FTZ R4, R9, R4, !PT ;  /* 0x0000000409047209 */ /* 0x000fe40007810000 */
[----:B-1----:R-:W-:-:S03]  /*aee0*/  FMNMX.FTZ R252, R0, R53, !PT ;  /* 0x0000003500fc7209 */ /* 0x002fc60007810000 */
[----:B------:R-:W1:Y:S01]  /*aef0*/  SHFL.BFLY PT, R53, R4, 0x2, 0x1f ;  /* 0x0c401f0004357f89 */ /* 0x000e6200000e0000 */
[C---:B------:R-:W-:Y:S01]  /*af00*/  FSETP.NEU.FTZ.AND P3, PT, R252.reuse, -INF , PT ;  /* 0xff800000fc00780b */ /* 0x040fe20003f7d000 */
[----:B------:R-:W-:-:S05]  /*af10*/  FMUL.FTZ R0, R252, c[0x0][0x23c] ;  /* 0x00008f00fc007a20 */ /* 0x000fca0000410000 */
[----:B------:R-:W-:-:S05]  /*af20*/  FSEL R0, R0, RZ, P3 ;  /* 0x000000ff00007208 */ /* 0x000fca0001800000 */
[--C-:B------:R-:W-:Y:S01]  /*af30*/  FFMA.FTZ R138, R33, c[0x0][0x23c], -R0.reuse ;  /* 0x00008f00218a7a23 */ /* 0x100fe20000010800 */
[----:B------:R-:W-:Y:S01]  /*af40*/  FMNMX.FTZ R3, R2, R3, !PT ;  /* 0x0000000302037209 */ /* 0x000fe20007810000 */
[--C-:B------:R-:W-:Y:S02]  /*af50*/  FFMA.FTZ R34, R34, c[0x0][0x23c], -R0.reuse ;  /* 0x00008f0022227a23 */ /* 0x100fe40000010800 */
[--C-:B------:R-:W-:Y:S02]  /*af60*/  FFMA.FTZ R51, R51, c[0x0][0x23c], -R0.reuse ;  /* 0x00008f0033337a23 */ /* 0x100fe40000010800 */
[--C-:B------:R-:W-:Y:S02]  /*af70*/  FFMA.FTZ R48, R48, c[0x0][0x23c], -R0.reuse ;  /* 0x00008f0030307a23 */ /* 0x100fe40000010800 */
[--C-:B------:R-:W-:Y:S02]  /*af80*/  FFMA.FTZ R45, R45, c[0x0][0x23c], -R0.reuse ;  /* 0x00008f002d2d7a23 */ /* 0x100fe40000010800 */
[--C-:B------:R-:W-:Y:S01]  /*af90*/  FFMA.FTZ R64, R42, c[0x0][0x23c], -R0.reuse ;  /* 0x00008f002a407a23 */ /* 0x100fe20000010800 */
[----:B-1----:R-:W-:Y:S01]  /*afa0*/  FMNMX.FTZ R2, R4, R53, !PT ;  /* 0x0000003504027209 */ /* 0x002fe20007810000 */
[--C-:B------:R-:W-:Y:S01]  /*afb0*/  FFMA.FTZ R65, R38, c[0x0][0x23c], -R0.reuse ;  /* 0x00008f0026417a23 */ /* 0x100fe20000010800 */
[----:B------:R-:W1:Y:S01]  /*afc0*/  SHFL.BFLY PT, R4, R3, 0x1, 0x1f ;  /* 0x0c201f0003047f89 */ /* 0x000e6200000e0000 */
[--C-:B------:R-:W-:Y:S01]  /*afd0*/  FFMA.FTZ R33, R30, c[0x0][0x23c], -R0.reuse ;  /* 0x00008f001e217a23 */ /* 0x100fe20000010800 */
[----:B------:R1:W-:Y:S01]  /*afe0*/  MUFU.EX2 R53, R34 ;  /* 0x0000002200357308 */ /* 0x0003e20000000800 */
[----:B------:R-:W-:-:S02]  /*aff0*/  FFMA.FTZ R27, R27, c[0x0][0x23c], -R0 ;  /* 0x00008f001b1b7a23 */ /* 0x000fc40000010800 */
[--C-:B------:R-:W-:Y:S02]  /*b000*/  FFMA.FTZ R221, R24, c[0x0][0x23c], -R0.reuse ;  /* 0x00008f0018dd7a23 */ /* 0x100fe40000010800 */
[--C-:B------:R-:W-:Y:S02]  /*b010*/  FFMA.FTZ R220, R21, c[0x0][0x23c], -R0.reuse ;  /* 0x00008f0015dc7a23 */ /* 0x100fe40000010800 */
[--C-:B------:R-:W-:Y:S02]  /*b020*/  FFMA.FTZ R219, R18, c[0x0][0x23c], -R0.reuse ;  /* 0x00008f0012db7a23 */ /* 0x100fe40000010800 */
[--C-:B------:R-:W-:Y:S02]  /*b030*/  FFMA.FTZ R62, R15, c[0x0][0x23c], -R0.reuse ;  /* 0x00008f000f3e7a23 */ /* 0x100fe40000010800 */
[--C-:B------:R-:W-:Y:S02]  /*b040*/  FFMA.FTZ R60, R13, c[0x0][0x23c], -R0.reuse ;  /* 0x00008f000d3c7a23 */ /* 0x100fe40000010800 */
[----:B------:R-:W-:-:S02]  /*b050*/  FFMA.FTZ R61, R8, c[0x0][0x23c], -R0 ;  /* 0x00008f00083d7a23 */ /* 0x000fc40000010800 */
[----:B------:R-:W-:Y:S02]  /*b060*/  FFMA.FTZ R136, R5, c[0x0][0x23c], -R0 ;  /* 0x00008f0005887a23 */ /* 0x000fe40000010800 */
[----:B------:R-:W1:Y:S02]  /*b070*/  SHFL.BFLY PT, R0, R2, 0x1, 0x1f ;  /* 0x0c201f0002007f89 */ /* 0x000e6400000e0000 */
[----:B-1----:R-:W-:-:S04]  /*b080*/  FMNMX.FTZ R67, R3, R4, !PT ;  /* 0x0000000403437209 */ /* 0x002fc80007810000 */
[----:B------:R-:W-:Y:S01]  /*b090*/  FSETP.NEU.FTZ.AND P2, PT, R67, -INF , PT ;  /* 0xff8000004300780b */ /* 0x000fe20003f5d000 */
[----:B------:R-:W-:Y:S01]  /*b0a0*/  STL [R1+0x28], R67 ;  /* 0x0000284301007387 */ /* 0x000fe20000100800 */
[----:B------:R-:W-:Y:S02]  /*b0b0*/  FMNMX.FTZ R66, R2, R0, !PT ;  /* 0x0000000002427209 */ /* 0x000fe40007810000 */
[----:B------:R-:W-:-:S03]  /*b0c0*/  FMNMX.FTZ R0, R132, R54, !PT ;  /* 0x0000003684007209 */ /* 0x000fc60007810000 */
[----:B------:R3:W-:Y:S01]  /*b0d0*/  STL [R1+0x2c], R66 ;  /* 0x00002c4201007387 */ /* 0x0007e20000100800 */
[----:B------:R-:W-:Y:S01]  /*b0e0*/  FMNMX.FTZ R2, R241, R0, !PT ;  /* 0x00000000f1027209 */ /* 0x000fe20007810000 */
[----:B------:R-:W-:-:S03]  /*b0f0*/  FMUL.FTZ R0, R67, c[0x0][0x23c] ;  /* 0x00008f0043007a20 */ /* 0x000fc60000410000 */
[----:B------:R-:W-:Y:S02]  /*b100*/  FMNMX.FTZ R2, R231, R2, !PT ;  /* 0x00000002e7027209 */ /* 0x000fe40007810000 */
[----:B------:R-:W-:Y:S02]  /*b110*/  FSEL R0, R0, RZ, P2 ;  /* 0x000000ff00007208 */ /* 0x000fe40001000000 */
[----:B------:R-:W-:-:S03]  /*b120*/  FMNMX.FTZ R2, R55, R2, !PT ;  /* 0x0000000237027209 */ /* 0x000fc60007810000 */
[--C-:B------:R-:W-:Y:S01]  /*b130*/  FFMA.FTZ R218, R23, c[0x0][0x23c], -R0.reuse ;  /* 0x00008f0017da7a23 */ /* 0x100fe20000010800 */
[----:B------:R-:W-:Y:S01]  /*b140*/  MOV R23, R66 ;  /* 0x0000004200177202 */ /* 0x000fe20000000f00 */
[--C-:B------:R-:W-:Y:S01]  /*b150*/  FFMA.FTZ R251, R29, c[0x0][0x23c], -R0.reuse ;  /* 0x00008f001dfb7a23 */ /* 0x100fe20000010800 */
[----:B------:R-:W-:Y:S01]  /*b160*/  MOV R29, R67 ;  /* 0x00000043001d7202 */ /* 0x000fe20000000f00 */
[--C-:B------:R-:W-:Y:S01]  /*b170*/  FFMA.FTZ R13, R47, c[0x0][0x23c], -R0.reuse ;  /* 0x00008f002f0d7a23 */ /* 0x100fe20000010800 */
[----:B------:R-:W-:Y:S01]  /*b180*/  FMNMX.FTZ R2, R249, R2, !PT ;  /* 0x00000002f9027209 */ /* 0x000fe20007810000 */
[--C-:B------:R-:W-:Y:S01]  /*b190*/  FFMA.FTZ R37, R37, c[0x0][0x23c], -R0.reuse ;  /* 0x00008f0025257a23 */ /* 0x100fe20000010800 */
[----:B------:R-:W-:Y:S01]  /*b1a0*/  FSETP.NEU.FTZ.AND P1, PT, R23, -INF , PT ;  /* 0xff8000001700780b */ /* 0x000fe20003f3d000 */
[--C-:B------:R-:W-:Y:S01]  /*b1b0*/  FFMA.FTZ R50, R50, c[0x0][0x23c], -R0.reuse ;  /* 0x00008f0032327a23 */ /* 0x100fe20000010800 */
[----:B------:R-:W-:Y:S01]  /*b1c0*/  FMNMX.FTZ R2, R248, R2, !PT ;  /* 0x00000002f8027209 */ /* 0x000fe20007810000 */
[--C-:B------:R-:W-:Y:S01]  /*b1d0*/  FFMA.FTZ R8, R44, c[0x0][0x23c], -R0.reuse ;  /* 0x00008f002c087a23 */ /* 0x100fe20000010800 */
[----:B------:R-:W-:Y:S01]  /*b1e0*/  MOV R44, R65 ;  /* 0x00000041002c7202 */ /* 0x000fe20000000f00 */
        /* <DEDUP_REMOVED lines=13> */
[----:B------:R-:W-:Y:S01]  /*b2c0*/  MUFU.EX2 R24, R50 ;  /* 0x0000003200187308 */ /* 0x000fe20000000800 */
[----:B------:R-:W-:-:S02]  /*b2d0*/  FFMA.FTZ R139, R7, c[0x0][0x23c], -R0 ;  /* 0x00008f00078b7a23 */ /* 0x000fc40000010800 */
[--C-:B------:R-:W-:Y:S02]  /*b2e0*/  FFMA.FTZ R18, R6, c[0x0][0x23c], -R0.reuse ;  /* 0x00008f0006127a23 */ /* 0x100fe40000010800 */
[----:B------:R-:W-:Y:S01]  /*b2f0*/  IMAD.MOV.U32 R36, RZ, RZ, R137 ;  /* 0x000000ffff247224 */ /* 0x000fe200078e0089 */
[----:B------:R-:W-:Y:S02]  /*b300*/  MOV R34, R139 ;  /* 0x0000008b00227202 */ /* 0x000fe40000000f00 */
[----:B--2---:R-:W-:Y:S02]  /*b310*/  MOV R208, R56 ;  /* 0x0000003800d07202 */ /* 0x004fe40000000f00 */
[----:B------:R-:W-:Y:S01]  /*b320*/  MUFU.EX2 R56, R45 ;  /* 0x0000002d00387308 */ /* 0x000fe20000000800 */
[----:B---3--:R-:W-:Y:S01]  /*b330*/  MOV R66, R57 ;  /* 0x0000003900427202 */ /* 0x008fe20000000f00 */
[----:B----4-:R-:W-:Y:S02]  /*b340*/  IMAD.MOV.U32 R67, RZ, RZ, R59 ;  /* 0x000000ffff437224 */ /* 0x010fe400078e003b */
[----:B------:R-:W-:-:S04]  /*b350*/  FFMA.FTZ R59, R11, c[0x0][0x23c], -R0 ;  /* 0x00008f000b3b7a23 */ /* 0x000fc80000010800 */
[----:B------:R-:W1:Y:S01]  /*b360*/  MUFU.EX2 R57, R51 ;  /* 0x0000003300397308 */ /* 0x000e620000000800 */
[----:B------:R-:W-:-:S05]  /*b370*/  FMUL.FTZ R0, R23, c[0x0][0x23c] ;  /* 0x00008f0017007a20 */ /* 0x000fca0000410000 */
[----:B------:R-:W-:-:S05]  /*b380*/  FSEL R0, R0, RZ, P1 ;  /* 0x000000ff00007208 */ /* 0x000fca0000800000 */
[--C-:B------:R-:W-:Y:S02]  /*b390*/  FFMA.FTZ R11, R46, c[0x0][0x23c], -R0.reuse ;  /* 0x00008f002e0b7a23 */ /* 0x100fe40000010800 */
[--C-:B------:R-:W-:Y:S02]  /*b3a0*/  FFMA.FTZ R250, R43, c[0x0][0x23c], -R0.reuse ;  /* 0x00008f002bfa7a23 */ /* 0x100fe40000010800 */
[--C-:B------:R-:W-:Y:S01]  /*b3b0*/  FFMA.FTZ R5, R39, c[0x0][0x23c], -R0.reuse ;  /* 0x00008f0027057a23 */ /* 0x100fe20000010800 */
[----:B-1----:R-:W-:Y:S01]  /*b3c0*/  MOV R45, R57 ;  /* 0x00000039002d7202 */ /* 0x002fe20000000f00 */
[--C-:B------:R-:W-:Y:S01]  /*b3d0*/  FFMA.FTZ R6, R52, c[0x0][0x23c], -R0.reuse ;  /* 0x00008f0034067a23 */ /* 0x100fe20000010800 */
[----:B------:R-:W-:Y:S01]  /*b3e0*/  MUFU.EX2 R39, R48 ;  /* 0x0000003000277308 */ /* 0x000fe20000000800 */
[--C-:B------:R-:W-:Y:S01]  /*b3f0*/  FFMA.FTZ R7, R49, c[0x0][0x23c], -R0.reuse ;  /* 0x00008f0031077a23 */ /* 0x100fe20000010800 */
[----:B------:R-:W-:Y:S01]  /*b400*/  MOV R52, R18 ;  /* 0x0000001200347202 */ /* 0x000fe20000000f00 */
[--C-:B------:R-:W-:Y:S01]  /*b410*/  FFMA.FTZ R211, R40, c[0x0][0x23c], -R0.reuse ;  /* 0x00008f0028d37a23 */ /* 0x100fe20000010800 */
[----:B------:R-:W-:Y:S01]  /*b420*/  MOV R40, R138 ;  /* 0x0000008a00287202 */ /* 0x000fe20000000f00 */
[----:B------:R-:W-:-:S02]  /*b430*/  FFMA.FTZ R210, R35, c[0x0][0x23c], -R0 ;  /* 0x00008f0023d27a23 */ /* 0x000fc40000010800 */
[--C-:B------:R-:W-:Y:S01]  /*b440*/  FFMA.FTZ R209, R31, c[0x0][0x23c], -R0.reuse ;  /* 0x00008f001fd17a23 */ /* 0x100fe20000010800 */
[----:B------:R-:W-:Y:S01]  /*b450*/  MOV R31, R66 ;  /* 0x00000042001f7202 */ /* 0x000fe20000000f00 */
[--C-:B------:R-:W-:Y:S01]  /*b460*/  FFMA.FTZ R212, R28, c[0x0][0x23c], -R0.reuse ;  /* 0x00008f001cd47a23 */ /* 0x100fe20000010800 */
[----:B------:R-:W-:Y:S01]  /*b470*/  MUFU.EX2 R5, R5 ;  /* 0x0000000500057308 */ /* 0x000fe20000000800 */
[--C-:B------:R-:W-:Y:S01]  /*b480*/  FFMA.FTZ R15, R25, c[0x0][0x23c], -R0.reuse ;  /* 0x00008f00190f7a23 */ /* 0x100fe20000010800 */
[----:B------:R-:W-:Y:S01]  /*b490*/  MOV R25, R40 ;  /* 0x0000002800197202 */ /* 0x000fe20000000f00 */
[--C-:B------:R-:W-:Y:S02]  /*b4a0*/  FFMA.FTZ R14, R22, c[0x0][0x23c], -R0.reuse ;  /* 0x00008f00160e7a23 */ /* 0x100fe40000010800 */
[--C-:B------:R-:W-:Y:S02]  /*b4b0*/  FFMA.FTZ R38, R19, c[0x0][0x23c], -R0.reuse ;  /* 0x00008f0013267a23 */ /* 0x100fe40000010800 */
[--C-:B------:R-:W-:Y:S01]  /*b4c0*/  FFMA.FTZ R46, R16, c[0x0][0x23c], -R0.reuse ;  /* 0x00008f00102e7a23 */ /* 0x100fe20000010800 */
[----:B------:R-:W-:Y:S01]  /*b4d0*/  MUFU.EX2 R250, R250 ;  /* 0x000000fa00fa7308 */ /* 0x000fe20000000800 */
[----:B------:R-:W-:-:S02]  /*b4e0*/  FFMA.FTZ R12, R12, c[0x0][0x23c], -R0 ;  /* 0x00008f000c0c7a23 */ /* 0x000fc40000010800 */
[--C-:B------:R-:W-:Y:S02]  /*b4f0*/  FFMA.FTZ R10, R10, c[0x0][0x23c], -R0.reuse ;  /* 0x00008f000a0a7a23 */ /* 0x100fe40000010800 */
[----:B------:R-:W-:Y:S01]  /*b500*/  FFMA.FTZ R43, R9, c[0x0][0x23c], -R0 ;  /* 0x00008f00092b7a23 */ /* 0x000fe20000010800 */
[----:B------:R-:W-:Y:S01]  /*b510*/  FSEL R0, R252, RZ, P3 ;  /* 0x000000fffc007208 */ /* 0x000fe20001800000 */
[----:B------:R-:W-:Y:S01]  /*b520*/  IMAD.MOV.U32 R35, RZ, RZ, R67 ;  /* 0x000000ffff237224 */ /* 0x000fe200078e0043 */
[----:B------:R-:W-:Y:S03]  /*b530*/  MUFU.EX2 R9, R37 ;  /* 0x0000002500097308 */ /* 0x000fe60000000800 */
[----:B------:R-:W-:Y:S01]  /*b540*/  FADD.FTZ R2, R135, -R0 ;  /* 0x8000000087027221 */ /* 0x000fe20000010000 */
[----:B------:R-:W-:Y:S02]  /*b550*/  FMNMX.FTZ R0, R244, R3, !PT ;  /* 0x00000003f4007209 */ /* 0x000fe40007810000 */
[----:B------:R-:W-:Y:S01]  /*b560*/  MOV R135, R44 ;  /* 0x0000002c00877202 */ /* 0x000fe20000000f00 */
[----:B------:R-:W-:Y:S01]  /*b570*/  FMUL.FTZ R2, R2, c[0x0][0x23c] ;  /* 0x00008f0002027a20 */ /* 0x000fe20000410000 */
[----:B------:R-:W-:-:S04]  /*b580*/  FMNMX.FTZ R0, R243, R0, !PT ;  /* 0x00000000f3007209 */ /* 0x000fc80007810000 */
[----:B------:R-:W-:Y:S01]  /*b590*/  FMNMX.FTZ R3, R242, R0, !PT ;  /* 0x00000000f2037209 */ /* 0x000fe20007810000 */
[----:B------:R-:W1:Y:S01]  /*b5a0*/  MUFU.EX2 R2, R2 ;  /* 0x0000000200027308 */ /* 0x000e620000000800 */
[----:B------:R-:W-:Y:S02]  /*b5b0*/  FSEL R0, R29, RZ, P2 ;  /* 0x000000ff1d007208 */ /* 0x000fe40001000000 */
[----:B------:R-:W-:-:S03]  /*b5c0*/  FMNMX.FTZ R3, R206, R3, !PT ;  /* 0x00000003ce037209 */ /* 0x000fc60007810000 */
[----:B------:R-:W-:Y:S01]  /*b5d0*/  FADD.FTZ R0, R133, -R0 ;  /* 0x8000000085007221 */ /* 0x000fe20000010000 */
[----:B------:R-:W-:Y:S01]  /*b5e0*/  FMNMX.FTZ R3, R207, R3, !PT ;  /* 0x00000003cf037209 */ /* 0x000fe20007810000 */
[----:B------:R-:W-:Y:S02]  /*b5f0*/  IMAD.MOV.U32 R133, RZ, RZ, R36 ;  /* 0x000000ffff857224 */ /* 0x000fe400078e0024 */
[----:B------:R-:W-:Y:S01]  /*b600*/  FMUL.FTZ R0, R0, c[0x0][0x23c] ;  /* 0x00008f0000007a20 */ /* 0x000fe20000410000 */
[----:B------:R-:W-:-:S04]  /*b610*/  FMNMX.FTZ R3, R205, R3, !PT ;  /* 0x00000003cd037209 */ /* 0x000fc80007810000 */
[----:B------:R-:W-:Y:S01]  /*b620*/  FMNMX.FTZ R3, R204, R3, !PT ;  /* 0x00000003cc037209 */ /* 0x000fe20007810000 */
[-C--:B-1----:R-:W-:Y:S01]  /*b630*/  FFMA.FTZ R208, R208, R2.reuse, R53 ;  /* 0x00000002d0d07223 */ /* 0x082fe20000010035 */
[----:B------:R-:W1:Y:S01]  /*b640*/  MUFU.EX2 R0, R0 ;  /* 0x0000000000007308 */ /* 0x000e620000000800 */
[-C--:B------:R-:W-:Y:S02]  /*b650*/  FMUL.FTZ R168, R168, R2.reuse ;  /* 0x00000002a8a87220 */ /* 0x080fe40000410000 */
[----:B------:R-:W2:Y:S01]  /*b660*/  SHFL.BFLY PT, R4, R3, 0x2, 0x1f ;  /* 0x0c401f0003047f89 */ /* 0x000ea200000e0000 */
[-C--:B------:R-:W-:Y:S02]  /*b670*/  FMUL.FTZ R169, R169, R2.reuse ;  /* 0x00000002a9a97220 */ /* 0x080fe40000410000 */
[-C--:B------:R-:W-:Y:S02]  /*b680*/  FMUL.FTZ R16, R164, R2.reuse ;  /* 0x00000002a4107220 */ /* 0x080fe40000410000 */
[----:B------:R-:W-:Y:S01]  /*b690*/  FMUL.FTZ R17, R165, R2 ;  /* 0x00000002a5117220 */ /* 0x000fe20000410000 */
        /* <DEDUP_REMOVED lines=37> */
[----:B------:R-:W-:Y:S01]  /*b8f0*/  FMUL.FTZ R129, R129, R2 ;  /* 0x0000000281817220 */ /* 0x000fe20000410000 */
[----:B--2---:R-:W-:Y:S01]  /*b900*/  FMNMX.FTZ R2, R3, R4, !PT ;  /* 0x0000000403027209 */ /* 0x004fe20007810000 */
[----:B---3--:R-:W-:Y:S02]  /*b910*/  IMAD.MOV.U32 R13, RZ, RZ, R23 ;  /* 0x000000ffff0d7224 */ /* 0x008fe400078e0017 */
[-C--:B-1----:R-:W-:Y:S02]  /*b920*/  FMUL.FTZ R138, R86, R0.reuse ;  /* 0x00000000568a7220 */ /* 0x082fe40000410000 */
[----:B------:R-:W1:Y:S01]  /*b930*/  SHFL.BFLY PT, R3, R2, 0x1, 0x1f ;  /* 0x0c201f0002037f89 */ /* 0x000e6200000e0000 */
[----:B------:R-:W-:-:S02]  /*b940*/  FMUL.FTZ R170, R170, R0 ;  /* 0x00000000aaaa7220 */ /* 0x000fc40000410000 */
[-C--:B------:R-:W-:Y:S02]  /*b950*/  FMUL.FTZ R171, R171, R0.reuse ;  /* 0x00000000abab7220 */ /* 0x080fe40000410000 */
[-C--:B------:R-:W-:Y:S01]  /*b960*/  FMUL.FTZ R18, R166, R0.reuse ;  /* 0x00000000a6127220 */ /* 0x080fe20000410000 */
[----:B------:R-:W-:Y:S01]  /*b970*/  MOV R166, R25 ;  /* 0x0000001900a67202 */ /* 0x000fe20000000f00 */
[-C--:B------:R-:W-:Y:S02]  /*b980*/  FMUL.FTZ R19, R167, R0.reuse ;  /* 0x00000000a7137220 */ /* 0x080fe40000410000 */
[-C--:B------:R-:W-:Y:S01]  /*b990*/  FMUL.FTZ R162, R162, R0.reuse ;  /* 0x00000000a2a27220 */ /* 0x080fe20000410000 */
[----:B------:R2:W-:Y:S01]  /*b9a0*/  MUFU.EX2 R167, R8 ;  /* 0x0000000800a77308 */ /* 0x0005e20000000800 */
[-C--:B------:R-:W-:Y:S02]  /*b9b0*/  FMUL.FTZ R163, R163, R0.reuse ;  /* 0x00000000a3a37220 */ /* 0x080fe40000410000 */
[----:B------:R-:W-:-:S02]  /*b9c0*/  FMUL.FTZ R158, R158, R0 ;  /* 0x000000009e9e7220 */ /* 0x000fc40000410000 */
[-C--:B------:R-:W-:Y:S02]  /*b9d0*/  FMUL.FTZ R159, R159, R0.reuse ;  /* 0x000000009f9f7220 */ /* 0x080fe40000410000 */
[-C--:B------:R-:W-:Y:S02]  /*b9e0*/  FMUL.FTZ R154, R154, R0.reuse ;  /* 0x000000009a9a7220 */ /* 0x080fe40000410000 */
[-C--:B------:R-:W-:Y:S02]  /*b9f0*/  FMUL.FTZ R155, R155, R0.reuse ;  /* 0x000000009b9b7220 */ /* 0x080fe40000410000 */
[----:B------:R-:W-:Y:S01]  /*ba00*/  FMUL.FTZ R66, R150, R0 ;  /* 0x0000000096427220 */ /* 0x000fe20000410000 */
[----:B------:R-:W-:Y:S01]  /*ba10*/  MOV R150, R12 ;  /* 0x0000000c00967202 */ /* 0x000fe20000000f00 */
[-C--:B------:R-:W-:Y:S01]  /*ba20*/  FMUL.FTZ R67, R151, R0.reuse ;  /* 0x0000000097437220 */ /* 0x080fe20000410000 */
[----:B-1----:R-:W-:Y:S01]  /*ba30*/  FMNMX.FTZ R2, R2, R3, !PT ;  /* 0x0000000302027209 */ /* 0x002fe20007810000 */
[----:B------:R-:W-:Y:S01]  /*ba40*/  FMUL.FTZ R146, R146, R0 ;  /* 0x0000000092927220 */ /* 0x000fe20000410000 */
[----:B------:R-:W-:Y:S01]  /*ba50*/  MOV R6, R150 ;  /* 0x0000009600067202 */ /* 0x000fe20000000f00 */
[----:B------:R-:W-:Y:S01]  /*ba60*/  FMUL.FTZ R147, R147, R0 ;  /* 0x0000000093937220 */ /* 0x000fe20000410000 */
[----:B--2---:R-:W-:Y:S01]  /*ba70*/  MOV R8, R2 ;  /* 0x0000000200087202 */ /* 0x004fe20000000f00 */
[-C--:B------:R-:W-:Y:S01]  /*ba80*/  FMUL.FTZ R142, R142, R0.reuse ;  /* 0x000000008e8e7220 */ /* 0x080fe20000410000 */
[----:B------:R1:W-:Y:S01]  /*ba90*/  STL [R1+0x24], R2 ;  /* 0x0000240201007387 */ /* 0x0003e20000100800 */
[----:B------:R-:W-:Y:S01]  /*baa0*/  FMUL.FTZ R143, R143, R0 ;  /* 0x000000008f8f7220 */ /* 0x000fe20000410000 */
[----:B------:R-:W-:Y:S01]  /*bab0*/  MOV R12, R38 ;  /* 0x00000026000c7202 */ /* 0x000fe20000000f00 */
[-C--:B------:R-:W-:Y:S01]  /*bac0*/  FMUL.FTZ R50, R70, R0.reuse ;  /* 0x0000000046327220 */ /* 0x080fe20000410000 */
        /* <DEDUP_REMOVED lines=11> */
[----:B------:R-:W-:Y:S01]  /*bb80*/  FMUL.FTZ R99, R99, R0 ;  /* 0x0000000063637220 */ /* 0x000fe20000410000 */
[----:B------:R-:W-:Y:S01]  /*bb90*/  MOV R10, R42 ;  /* 0x0000002a000a7202 */ /* 0x000fe20000000f00 */
[----:B------:R-:W-:Y:S01]  /*bba0*/  FMUL.FTZ R102, R102, R0 ;  /* 0x0000000066667220 */ /* 0x000fe20000410000 */
[----:B------:R-:W-:Y:S01]  /*bbb0*/  MOV R69, R46 ;  /* 0x0000002e00457202 */ /* 0x000fe20000000f00 */
        /* <DEDUP_REMOVED lines=8> */
[----:B------:R-:W-:Y:S01]  /*bc40*/  FFMA.FTZ R86, R31, R0, R9 ;  /* 0x000000001f567223 */ /* 0x000fe20000010009 */
[----:B------:R-:W-:Y:S01]  /*bc50*/  FSEL R0, R13, RZ, P1 ;  /* 0x000000ff0d007208 */ /* 0x000fe20000800000 */
[----:B------:R-:W-:Y:S01]  /*bc60*/  IMAD.MOV.U32 R164, RZ, RZ, R52 ;  /* 0x000000ffffa47224 */ /* 0x000fe200078e0034 */
[----:B------:R-:W-:Y:S01]  /*bc70*/  FSETP.NEU.FTZ.AND P1, PT, R8, -INF , PT ;  /* 0xff8000000800780b */ /* 0x000fe20003f3d000 */
[----:B------:R-:W-:Y:S01]  /*bc80*/  IMAD.MOV.U32 R70, RZ, RZ, R43 ;  /* 0x000000ffff467224 */ /* 0x000fe200078e002b */
[----:B------:R-:W-:Y:S01]  /*bc90*/  MOV R52, R41 ;  /* 0x0000002900347202 */ /* 0x000fe20000000f00 */
[----:B------:R-:W-:Y:S01]  /*bca0*/  FADD.FTZ R0, R134, -R0 ;  /* 0x8000000086007221 */ /* 0x000fe20000010000 */
[----:B------:R-:W-:Y:S01]  /*bcb0*/  MOV R31, R33 ;  /* 0x00000021001f7202 */ /* 0x000fe20000000f00 */
[----:B------:R-:W-:-:S02]  /*bcc0*/  IMAD.MOV.U32 R134, RZ, RZ, R13 ;  /* 0x000000ffff867224 */ /* 0x000fc400078e000d */
[----:B------:R-:W-:Y:S01]  /*bcd0*/  FMUL.FTZ R3, R0, c[0x0][0x23c] ;  /* 0x00008f0000037a20 */ /* 0x000fe20000410000 */
[----:B------:R-:W-:Y:S01]  /*bce0*/  FSEL R0, R8, RZ, P1 ;  /* 0x000000ff08007208 */ /* 0x000fe20000800000 */
[----:B------:R-:W-:-:S04]  /*bcf0*/  IMAD.MOV.U32 R13, RZ, RZ, R30 ;  /* 0x000000ffff0d7224 */ /* 0x000fc800078e001e */
[----:B------:R-:W2:Y:S01]  /*bd00*/  MUFU.EX2 R3, R3 ;  /* 0x0000000300037308 */ /* 0x000ea20000000800 */
[----:B-1----:R-:W-:Y:S01]  /*bd10*/  FADD.FTZ R2, R132, -R0 ;  /* 0x8000000084027221 */ /* 0x002fe20000010000 */
[----:B------:R-:W-:Y:S01]  /*bd20*/  MOV R132, R166 ;  /* 0x000000a600847202 */ /* 0x000fe20000000f00 */
[----:B------:R-:W-:Y:S01]  /*bd30*/  FMUL.FTZ R0, R8, c[0x0][0x23c] ;  /* 0x00008f0008007a20 */ /* 0x000fe20000410000 */
[----:B------:R-:W-:Y:S01]  /*bd40*/  MOV R166, R27 ;  /* 0x0000001b00a67202 */ /* 0x000fe20000000f00 */
[----:B------:R-:W-:-:S03]  /*bd50*/  FMUL.FTZ R2, R2, c[0x0][0x23c] ;  /* 0x00008f0002027a20 */ /* 0x000fc60000410000 */
[----:B------:R-:W-:-:S03]  /*bd60*/  FSEL R0, R0, RZ, P1 ;  /* 0x000000ff00007208 */ /* 0x000fc60000800000 */
[----:B------:R-:W1:Y:S02]  /*bd70*/  MUFU.EX2 R2, R2 ;  /* 0x0000000200027308 */ /* 0x000e640000000800 */
[----:B------:R-:W-:Y:S01]  /*bd80*/  FFMA.FTZ R4, R54, c[0x0][0x23c], -R0 ;  /* 0x00008f0036047a23 */ /* 0x000fe20000010800 */
[----:B------:R-:W-:Y:S01]  /*bd90*/  MOV R54, R151 ;  /* 0x0000009700367202 */ /* 0x000fe20000000f00 */
[-C--:B--2---:R-:W-:Y:S01]  /*bda0*/  FMUL.FTZ R44, R120, R3.reuse ;  /* 0x00000003782c7220 */ /* 0x084fe20000410000 */
[----:B------:R-:W-:Y:S01]  /*bdb0*/  MOV R151, R26 ;  /* 0x0000001a00977202 */ /* 0x000fe20000000f00 */
[----:B------:R-:W-:Y:S02]  /*bdc0*/  IMAD.MOV.U32 R120, RZ, RZ, R45 ;  /* 0x000000ffff787224 */ /* 0x000fe400078e002d */
[-C--:B------:R-:W-:Y:S02]  /*bdd0*/  FFMA.FTZ R85, R35, R3.reuse, R5 ;  /* 0x0000000323557223 */ /* 0x080fe40000010005 */
[----:B------:R-:W-:Y:S01]  /*bde0*/  FMUL.FTZ R45, R121, R3 ;  /* 0x00000003792d7220 */ /* 0x000fe20000410000 */
[----:B------:R-:W-:Y:S01]  /*bdf0*/  MOV R121, R24 ;  /* 0x0000001800797202 */ /* 0x000fe20000000f00 */
[----:B------:R-:W-:-:S02]  /*be00*/  IMAD.MOV.U32 R35, RZ, RZ, R61 ;  /* 0x000000ffff237224 */ /* 0x000fc400078e003d */
[----:B------:R-:W-:Y:S01]  /*be10*/  FMUL.FTZ R172, R172, R3 ;  /* 0x00000003acac7220 */ /* 0x000fe20000410000 */
[----:B------:R-:W-:Y:S01]  /*be20*/  F2FP.PACK_AB R9, R121, R9 ;  /* 0x000000097909723e */ /* 0x000fe200000000ff */
[----:B------:R-:W-:Y:S01]  /*be30*/  FMUL.FTZ R173, R173, R3 ;  /* 0x00000003adad7220 */ /* 0x000fe20000410000 */
[----:B------:R-:W-:Y:S01]  /*be40*/  MOV R68, R35 ;  /* 0x0000002300447202 */ /* 0x000fe20000000f00 */
        /* <DEDUP_REMOVED lines=16> */
[----:B------:R-:W-:Y:S01]  /*bf50*/  MOV R73, R165 ;  /* 0x000000a500497202 */ /* 0x000fe20000000f00 */
[----:B------:R-:W-:-:S02]  /*bf60*/  FMUL.FTZ R36, R76, R3 ;  /* 0x000000034c247220 */ /* 0x000fc40000410000 */
[-C--:B------:R-:W-:Y:S02]  /*bf70*/  FMUL.FTZ R37, R77, R3.reuse ;  /* 0x000000034d257220 */ /* 0x080fe40000410000 */
[-C--:B------:R-:W-:Y:S02]  /*bf80*/  FMUL.FTZ R60, R88, R3.reuse ;  /* 0x00000003583c7220 */ /* 0x080fe40000410000 */
[-C--:B------:R-:W-:Y:S01]  /*bf90*/  FMUL.FTZ R61, R89, R3.reuse ;  /* 0x00000003593d7220 */ /* 0x080fe20000410000 */
[----:B------:R-:W-:Y:S01]  /*bfa0*/  MUFU.EX2 R88, R7 ;  /* 0x0000000700587308 */ /* 0x000fe20000000800 */
        /* <DEDUP_REMOVED lines=11> */
[----:B------:R-:W-:Y:S01]  /*c060*/  F2FP.PACK_AB R8, R120, R53 ;  /* 0x000000357808723e */ /* 0x000fe200000000ff */
[-C--:B------:R-:W-:Y:S01]  /*c070*/  FMUL.FTZ R24, R124, R3.reuse ;  /* 0x000000037c187220 */ /* 0x080fe20000410000 */
[----:B------:R-:W-:Y:S01]  /*c080*/  MOV R124, R80 ;  /* 0x00000050007c7202 */ /* 0x000fe20000000f00 */
[----:B------:R-:W-:-:S02]  /*c090*/  FMUL.FTZ R25, R125, R3 ;  /* 0x000000037d197220 */ /* 0x000fc40000410000 */
[----:B------:R2:W3:Y:S01]  /*c0a0*/  MUFU.EX2 R3, R4 ;  /* 0x0000000400037308 */ /* 0x0004e20000000800 */
[----:B------:R-:W-:Y:S02]  /*c0b0*/  IMAD.MOV.U32 R80, RZ, RZ, R164 ;  /* 0x000000ffff507224 */ /* 0x000fe400078e00a4 */
[----:B------:R-:W-:Y:S02]  /*c0c0*/  IMAD.MOV.U32 R164, RZ, RZ, R63 ;  /* 0x000000ffffa47224 */ /* 0x000fe400078e003f */
[----:B-1----:R-:W-:Y:S01]  /*c0d0*/  FMUL.FTZ R63, R91, R2 ;  /* 0x000000025b3f7220 */ /* 0x002fe20000410000 */
[----:B------:R-:W-:Y:S01]  /*c0e0*/  MOV R91, R134 ;  /* 0x00000086005b7202 */ /* 0x000fe20000000f00 */
[----:B------:R-:W-:Y:S01]  /*c0f0*/  FMUL.FTZ R58, R94, R2 ;  /* 0x000000025e3a7220 */ /* 0x000fe20000410000 */
[----:B------:R-:W-:Y:S01]  /*c100*/  MOV R134, R150 ;  /* 0x0000009600867202 */ /* 0x000fe20000000f00 */
[----:B------:R-:W-:Y:S01]  /*c110*/  IMAD.MOV.U32 R72, RZ, RZ, R70 ;  /* 0x000000ffff487224 */ /* 0x000fe200078e0046 */
[----:B------:R-:W-:Y:S01]  /*c120*/  MOV R94, R71 ;  /* 0x00000047005e7202 */ /* 0x000fe20000000f00 */
[----:B------:R-:W-:Y:S01]  /*c130*/  IMAD.MOV.U32 R71, RZ, RZ, R133 ;  /* 0x000000ffff477224 */ /* 0x000fe200078e0085 */
[----:B------:R-:W-:Y:S01]  /*c140*/  MOV R150, R13 ;  /* 0x0000000d00967202 */ /* 0x000fe20000000f00 */
[----:B------:R-:W-:Y:S01]  /*c150*/  IMAD.MOV.U32 R70, RZ, RZ, R34 ;  /* 0x000000ffff467224 */ /* 0x000fe200078e0022 */
[----:B------:R-:W1:Y:S01]  /*c160*/  LDSM.16.MT88.4 R12, [R213+0xc000] ;  /* 0x00c00000d50c783b */ /* 0x000e620000004200 */
[----:B------:R-:W-:Y:S01]  /*c170*/  MOV R133, R31 ;  /* 0x0000001f00857202 */ /* 0x000fe20000000f00 */
[----:B------:R-:W-:Y:S01]  /*c180*/  FMUL.FTZ R174, R174, R2 ;  /* 0x00000002aeae7220 */ /* 0x000fe20000410000 */
[----:B------:R-:W-:Y:S01]  /*c190*/  MOV R109, R164 ;  /* 0x000000a4006d7202 */ /* 0x000fe20000000f00 */
[----:B------:R-:W-:Y:S01]  /*c1a0*/  FMUL.FTZ R175, R175, R2 ;  /* 0x00000002afaf7220 */ /* 0x000fe20000410000 */
[----:B------:R-:W-:Y:S01]  /*c1b0*/  MOV R125, R72 ;  /* 0x00000048007d7202 */ /* 0x000fe20000000f00 */
[-C--:B------:R-:W-:Y:S01]  /*c1c0*/  FMUL.FTZ R182, R182, R2.reuse ;  /* 0x00000002b6b67220 */ /* 0x080fe20000410000 */
[----:B------:R-:W-:Y:S01]  /*c1d0*/  MOV R72, R71 ;  /* 0x0000004700487202 */ /* 0x000fe20000000f00 */
[-C--:B------:R-:W-:Y:S01]  /*c1e0*/  FMUL.FTZ R183, R183, R2.reuse ;  /* 0x00000002b7b77220 */ /* 0x080fe20000410000 */
[----:B--2---:R-:W-:Y:S01]  /*c1f0*/  F2FP.PACK_AB R4, R148, R5 ;  /* 0x000000059404723e */ /* 0x004fe200000000ff */
        /* <DEDUP_REMOVED lines=20> */
[----:B------:R-:W-:Y:S01]  /*c340*/  FMUL.FTZ R35, R107, R2 ;  /* 0x000000026b237220 */ /* 0x000fe20000410000 */
        /* <DEDUP_REMOVED lines=8> */
[----:B------:R-:W-:Y:S01]  /*c3d0*/  FMUL.FTZ R27, R127, R2 ;  /* 0x000000027f1b7220 */ /* 0x000fe20000410000 */
[----:B------:R-:W-:Y:S01]  /*c3e0*/  MOV R127, R54 ;  /* 0x00000036007f7202 */ /* 0x000fe20000000f00 */
[----:B---3--:R-:W-:Y:S02]  /*c3f0*/  FFMA.FTZ R84, R84, R2, R3 ;  /* 0x0000000254547223 */ /* 0x008fe40000010003 */
[----:B------:R-:W-:Y:S02]  /*c400*/  FFMA.FTZ R2, R241, c[0x0][0x23c], -R0 ;  /* 0x00008f00f1027a23 */ /* 0x000fe40000010800 */
[----:B------:R-:W-:-:S02]  /*c410*/  IMAD.MOV.U32 R90, RZ, RZ, R87 ;  /* 0x000000ffff5a7224 */ /* 0x000fc400078e0057 */
[----:B------:R2:W3:Y:S01]  /*c420*/  MUFU.EX2 R87, R2 ;  /* 0x0000000200577308 */ /* 0x0004e20000000800 */
[----:B------:R-:W-:Y:S01]  /*c430*/  IMAD.MOV.U32 R71, RZ, RZ, R151 ;  /* 0x000000ffff477224 */ /* 0x000fe200078e0097 */
[----:B------:R-:W-:Y:S01]  /*c440*/  MOV R151, R166 ;  /* 0x000000a600977202 */ /* 0x000fe20000000f00 */
[----:B------:R-:W-:Y:S02]  /*c450*/  IMAD.MOV.U32 R95, RZ, RZ, R6 ;  /* 0x000000ffff5f7224 */ /* 0x000fe400078e0006 */
[----:B------:R-:W-:Y:S01]  /*c460*/  IMAD.MOV.U32 R89, RZ, RZ, R10 ;  /* 0x000000ffff597224 */ /* 0x000fe200078e000a */
[----:B------:R-:W-:Y:S01]  /*c470*/  F2FP.PACK_AB R10, R124, R94 ;  /* 0x0000005e7c0a723e */ /* 0x000fe200000000ff */
[----:B------:R-:W-:Y:S01]  /*c480*/  IMAD.MOV.U32 R132, RZ, RZ, R81 ;  /* 0x000000ffff847224 */ /* 0x000fe200078e0051 */
[----:B------:R4:W1:Y:S04]  /*c490*/  MUFU.EX2 R166, R11 ;  /* 0x0000000b00a67308 */ /* 0x0008680000000800 */
[----:B------:R-:W-:Y:S01]  /*c4a0*/  MOV R126, R132 ;  /* 0x00000084007e7202 */ /* 0x000fe20000000f00 */
[----:B--2---:R-:W-:Y:S01]  /*c4b0*/  FFMA.FTZ R2, R231, c[0x0][0x23c], -R0 ;  /* 0x00008f00e7027a23 */ /* 0x004fe20000010800 */
[----:B---3--:R-:W-:Y:S01]  /*c4c0*/  F2FP.PACK_AB R5, R87, R3 ;  /* 0x000000035705723e */ /* 0x008fe200000000ff */
[----:B------:R-:W-:Y:S01]  /*c4d0*/  IMAD.MOV.U32 R3, RZ, RZ, R124 ;  /* 0x000000ffff037224 */ /* 0x000fe200078e007c */
[----:B------:R-:W-:Y:S01]  /*c4e0*/  MOV R231, R106 ;  /* 0x0000006a00e77202 */ /* 0x000fe20000000f00 */
[----:B------:R2:W-:Y:S01]  /*c4f0*/  MUFU.EX2 R164, R2 ;  /* 0x0000000200a47308 */ /* 0x0005e20000000800 */
[----:B------:R-:W-:Y:S01]  /*c500*/  IMAD.MOV.U32 R106, RZ, RZ, R71 ;  /* 0x000000ffff6a7224 */ /* 0x000fe200078e0047 */
[----:B------:R-:W-:-:S02]  /*c510*/  MOV R124, R69 ;  /* 0x00000045007c7202 */ /* 0x000fc40000000f00 */
[----:B----4-:R-:W-:Y:S02]  /*c520*/  F2FP.PACK_AB R11, R167, R149 ;  /* 0x00000095a70b723e */ /* 0x010fe400000000ff */
[----:B-1----:R-:W-:Y:S02]  /*c530*/  F2FP.PACK_AB R6, R166, R88 ;  /* 0x00000058a606723e */ /* 0x002fe400000000ff */
[----:B------:R-:W-:Y:S03]  /*c540*/  MUFU.EX2 R89, R89 ;  /* 0x0000005900597308 */ /* 0x000fe60000000800 */
[----:B------:R-:W-:Y:S01]  /*c550*/  HMMA.16816.F32 R168, R8, R12, R168 ;  /* 0x0000000c08a8723c */ /* 0x000fe200000018a8 */
[----:B--2---:R-:W-:-:S07]  /*c560*/  FFMA.FTZ R2, R55, c[0x0][0x23c], -R0 ;  /* 0x00008f0037027a23 */ /* 0x004fce0000010800 */
[----:B------:R-:W-:Y:S01]  /*c570*/  HMMA.16816.F32 R16, R8, R14, R16 ;  /* 0x0000000e0810723c */ /* 0x000fe20000001810 */
[----:B------:R-:W1:Y:S02]  /*c580*/  MUFU.EX2 R165, R2 ;  /* 0x0000000200a57308 */ /* 0x000e640000000800 */
[----:B-1----:R-:W-:Y:S02]  /*c590*/  F2FP.PACK_AB R7, R165, R164 ;  /* 0x000000a4a507723e */ /* 0x002fe400000000ff */
[----:B------:R-:W-:Y:S02]  /*c5a0*/  MOV R2, R125 ;  /* 0x0000007d00027202 */ /* 0x000fe40000000f00 */
[----:B------:R-:W-:-:S03]  /*c5b0*/  MOV R125, R70 ;  /* 0x00000046007d7202 */ /* 0x000fc60000000f00 */
[C---:B------:R-:W-:Y:S08]  /*c5c0*/  HMMA.16816.F32 R172, R4.reuse, R12, R172 ;  /* 0x0000000c04ac723c */ /* 0x040ff000000018ac */
[----:B------:R-:W-:Y:S01]  /*c5d0*/  HMMA.16816.F32 R180, R4, R14, R180 ;  /* 0x0000000e04b4723c */ /* 0x000fe200000018b4 */
[----:B------:R-:W1:Y:S07]  /*c5e0*/  LDSM.16.MT88.4 R12, [R214+0xc000] ;  /* 0x00c00000d60c783b */ /* 0x000e6e0000004200 */
[-C--:B-1----:R-:W-:Y:S07]  /*c5f0*/  HMMA.16816.F32 R80, R8, R12.reuse, R160 ;  /* 0x0000000c0850723c */ /* 0x082fee00000018a0 */
[----:B------:R-:W-:Y:S01]  /*c600*/  IMAD.MOV.U32 R163, RZ, RZ, R72 ;  /* 0x000000ffffa37224 */ /* 0x000fe200078e0048 */
[----:B------:R-:W-:Y:S01]  /*c610*/  HMMA.16816.F32 R176, R4, R12, R176 ;  /* 0x0000000c04b0723c */ /* 0x000fe200000018b0 */
[----:B------:R-:W-:-:S02]  /*c620*/  MOV R162, R133 ;  /* 0x0000008500a27202 */ /* 0x000fc40000000f00 */
[----:B------:R-:W-:Y:S02]  /*c630*/  MOV R161, R121 ;  /* 0x0000007900a17202 */ /* 0x000fe40000000f00 */
[----:B------:R-:W-:Y:S03]  /*c640*/  MUFU.EX2 R163, R163 ;  /* 0x000000a300a37308 */ /* 0x000fe60000000800 */
[-C--:B------:R-:W-:Y:S05]  /*c650*/  HMMA.16816.F32 R188, R4, R14.reuse, R188 ;  /* 0x0000000e04bc723c */ /* 0x080fea00000018bc */
[----:B------:R-:W-:Y:S03]  /*c660*/  MUFU.EX2 R162, R162 ;  /* 0x000000a200a27308 */ /* 0x000fe60000000800 */
[----:B------:R-:W-:Y:S01]  /*c670*/  HMMA.16816.F32 R76, R8, R14, R156 ;  /* 0x0000000e084c723c */ /* 0x000fe2000000189c */
[----:B------:R-:W1:Y:S06]  /*c680*/  LDSM.16.MT88.4 R12, [R216+0xc000] ;  /* 0x00c00000d80c783b */ /* 0x000e6c0000004200 */
[----:B------:R-:W-:Y:S01]  /*c690*/  IMAD.MOV.U32 R156, RZ, RZ, R109 ;  /* 0x000000ffff9c7224 */ /* 0x000fe200078e006d */
[----:B------:R-:W-:-:S02]  /*c6a0*/  MOV R109, R108 ;  /* 0x0000006c006d7202 */ /* 0x000fc40000000f00 */
[----:B------:R-:W-:Y:S02]  /*c6b0*/  MOV R108, R105 ;  /* 0x00000069006c7202 */ /* 0x000fe40000000f00 */
[----:B------:R-:W-:Y:S02]  /*c6c0*/  MOV R105, R104 ;  /* 0x0000006800697202 */ /* 0x000fe40000000f00 */
[----:B------:R-:W-:Y:S02]  /*c6d0*/  MOV R104, R73 ;  /* 0x0000004900687202 */ /* 0x000fe40000000f00 */
[----:B------:R-:W-:Y:S01]  /*c6e0*/  MOV R159, R120 ;  /* 0x00000078009f7202 */ /* 0x000fe20000000f00 */
[----:B------:R-:W-:Y:S01]  /*c6f0*/  IMAD.MOV.U32 R160, RZ, RZ, R105 ;  /* 0x000000ffffa07224 */ /* 0x000fe200078e0069 */
[----:B------:R-:W-:Y:S02]  /*c700*/  MOV R241, R104 ;  /* 0x0000006800f17202 */ /* 0x000fe40000000f00 */
[----:B------:R-:W-:-:S02]  /*c710*/  MOV R105, R68 ;  /* 0x0000004400697202 */ /* 0x000fc40000000f00 */
[----:B------:R-:W-:Y:S02]  /*c720*/  MOV R104, R52 ;  /* 0x0000003400687202 */ /* 0x000fe40000000f00 */
[----:B------:R-:W-:Y:S02]  /*c730*/  MOV R158, R109 ;  /* 0x0000006d009e7202 */ /* 0x000fe40000000f00 */
[----:B------:R-:W-:Y:S01]  /*c740*/  MOV R157, R108 ;  /* 0x0000006c009d7202 */ /* 0x000fe20000000f00 */
[-C--:B-1----:R-:W-:Y:S07]  /*c750*/  HMMA.16816.F32 R72, R8, R12.reuse, R152 ;  /* 0x0000000c0848723c */ /* 0x082fee0000001898 */
[----:B------:R-:W-:Y:S01]  /*c760*/  MOV R154, R107 ;  /* 0x0000006b009a7202 */ /* 0x000fe20000000f00 */
[C---:B------:R-:W-:Y:S01]  /*c770*/  HMMA.16816.F32 R184, R4.reuse, R12, R184 ;  /* 0x0000000c04b8723c */ /* 0x040fe200000018b8 */
[----:B------:R-:W-:Y:S01]  /*c780*/  MOV R107, R134 ;  /* 0x00000086006b7202 */ /* 0x000fe20000000f00 */
[----:B------:R-:W-:Y:S01]  /*c790*/  IMAD.MOV.U32 R153, RZ, RZ, R135 ;  /* 0x000000ffff997224 */ /* 0x000fe200078e0087 */
[----:B------:R-:W-:Y:S01]  /*c7a0*/  MOV R155, R110 ;  /* 0x0000006e009b7202 */ /* 0x000fe20000000f00 */
[----:B------:R-:W-:Y:S01]  /*c7b0*/  IMAD.MOV.U32 R152, RZ, RZ, R159 ;  /* 0x000000ffff987224 */ /* 0x000fe200078e009f */
[----:B------:R-:W-:Y:S01]  /*c7c0*/  MOV R159, R231 ;  /* 0x000000e7009f7202 */ /* 0x000fe20000000f00 */
[----:B------:R-:W-:Y:S01]  /*c7d0*/  FFMA.FTZ R231, R204, c[0x0][0x23c], -R0 ;  /* 0x00008f00cce77a23 */ /* 0x000fe20000010800 */
[----:B------:R-:W-:Y:S01]  /*c7e0*/  MOV R204, R93 ;  /* 0x0000005d00cc7202 */ /* 0x000fe20000000f00 */
        /* <DEDUP_REMOVED lines=8> */
[----:B------:R-:W-:-:S05]  /*c870*/  MOV R146, R124 ;  /* 0x0000007c00927202 */ /* 0x000fca0000000f00 */
        /* <DEDUP_REMOVED lines=13> */
[----:B------:R2:W-:Y:S08]  /*c950*/  MUFU.EX2 R98, R155 ;  /* 0x0000009b00627308 */ /* 0x0005f00000000800 */
[----:B------:R3:W4:Y:S01]  /*c960*/  MUFU.EX2 R96, R153 ;  /* 0x0000009900607308 */ /* 0x0007220000000800 */
[----:B--2---:R-:W-:-:S07]  /*c970*/  MOV R155, R157 ;  /* 0x0000009d009b7202 */ /* 0x004fce0000000f00 */
[----:B------:R2:W-:Y:S01]  /*c980*/  MUFU.EX2 R99, R209 ;  /* 0x000000d100637308 */ /* 0x0005e20000000800 */
[----:B------:R-:W-:Y:S01]  /*c990*/  MOV R157, R3 ;  /* 0x00000003009d7202 */ /* 0x000fe20000000f00 */
[--C-:B------:R-:W-:Y:S01]  /*c9a0*/  FFMA.FTZ R3, R247, c[0x0][0x23c], -R0.reuse ;  /* 0x00008f00f7037a23 */ /* 0x100fe20000010800 */
[----:B---3--:R-:W-:Y:S01]  /*c9b0*/  MOV R153, R94 ;  /* 0x0000005e00997202 */ /* 0x008fe20000000f00 */
[----:B------:R-:W-:Y:S02]  /*c9c0*/  IMAD.MOV.U32 R94, RZ, RZ, R91 ;  /* 0x000000ffff5e7224 */ /* 0x000fe400078e005b */
[----:B--2---:R-:W-:Y:S01]  /*c9d0*/  FFMA.FTZ R209, R207, c[0x0][0x23c], -R0 ;  /* 0x00008f00cfd17a23 */ /* 0x004fe20000010800 */
[----:B------:R-:W-:Y:S01]  /*c9e0*/  MOV R207, R95 ;  /* 0x0000005f00cf7202 */ /* 0x000fe20000000f00 */
[-C--:B-1----:R-:W-:Y:S07]  /*c9f0*/  HMMA.16816.F32 R136, R8, R12.reuse, R100 ;  /* 0x0000000c0888723c */ /* 0x082fee0000001864 */
[----:B------:R-:W-:Y:S01]  /*ca00*/  MOV R102, R241 ;  /* 0x000000f100667202 */ /* 0x000fe20000000f00 */
[----:B------:R-:W-:Y:S01]  /*ca10*/  HMMA.16816.F32 R32, R4, R12, R32 ;  /* 0x0000000c0420723c */ /* 0x000fe20000001820 */
[----:B------:R-:W-:-:S02]  /*ca20*/  MOV R103, R127 ;  /* 0x0000007f00677202 */ /* 0x000fc40000000f00 */
[----:B------:R-:W-:-:S05]  /*ca30*/  MOV R241, R105 ;  /* 0x0000006900f17202 */ /* 0x000fca0000000f00 */
[-C--:B------:R-:W-:Y:S08]  /*ca40*/  HMMA.16816.F32 R28, R4, R14.reuse, R28 ;  /* 0x0000000e041c723c */ /* 0x080ff0000000181c */
[----:B------:R-:W-:Y:S01]  /*ca50*/  HMMA.16816.F32 R120, R8, R14, R112 ;  /* 0x0000000e0878723c */ /* 0x000fe20000001870 */
[----:B------:R-:W1:Y:S07]  /*ca60*/  LDSM.16.MT88.4 R12, [R215+0xe000] ;  /* 0x00e00000d70c783b */ /* 0x000e6e0000004200 */
[C---:B-1----:R-:W-:Y:S08]  /*ca70*/  HMMA.16816.F32 R44, R4.reuse, R12, R44 ;  /* 0x0000000c042c723c */ /* 0x042ff0000000182c */
[----:B------:R-:W-:Y:S01]  /*ca80*/  HMMA.16816.F32 R24, R4, R14, R24 ;  /* 0x0000000e0418723c */ /* 0x000fe20000001818 */
[----:B------:R1:W2:Y:S07]  /*ca90*/  MUFU.EX2 R4, R154 ;  /* 0x0000009a00047308 */ /* 0x0002ae0000000800 */
[C---:B------:R-:W-:Y:S01]  /*caa0*/  HMMA.16816.F32 R112, R8.reuse, R12, R116 ;  /* 0x0000000c0870723c */ /* 0x040fe20000001874 */
[----:B------:R3:W-:Y:S06]  /*cab0*/  MUFU.EX2 R6, R156 ;  /* 0x0000009c00067308 */ /* 0x0007ec0000000800 */
[--C-:B------:R-:W-:Y:S01]  /*cac0*/  FFMA.FTZ R118, R243, c[0x0][0x23c], -R0.reuse ;  /* 0x00008f00f3767a23 */ /* 0x100fe20000010800 */
[----:B------:R-:W-:Y:S01]  /*cad0*/  HMMA.16816.F32 R108, R8, R14, R128 ;  /* 0x0000000e086c723c */ /* 0x000fe20000001880 */
[----:B------:R-:W2:Y:S01]  /*cae0*/  LDSM.16.MT88.4 R12, [R213+0xc800] ;  /* 0x00c80000d50c783b */ /* 0x000ea20000004200 */
[----:B------:R2:W2:Y:S01]  /*caf0*/  MUFU.EX2 R7, R251 ;  /* 0x000000fb00077308 */ /* 0x0004a20000000800 */
[----:B-1----:R-:W-:Y:S01]  /*cb00*/  MOV R154, R90 ;  /* 0x0000005a009a7202 */ /* 0x002fe20000000f00 */
[----:B------:R-:W-:-:S02]  /*cb10*/  FFMA.FTZ R119, R242, c[0x0][0x23c], -R0 ;  /* 0x00008f00f2777a23 */ /* 0x000fc40000010800 */
[----:B------:R-:W-:Y:S01]  /*cb20*/  FFMA.FTZ R117, R244, c[0x0][0x23c], -R0 ;  /* 0x00008f00f4757a23 */ /* 0x000fe20000010800 */
[----:B----4-:R-:W-:Y:S01]  /*cb30*/  F2FP.PACK_AB R8, R96, R162 ;  /* 0x000000a26008723e */ /* 0x010fe200000000ff */
[----:B------:R-:W-:Y:S01]  /*cb40*/  IMAD.MOV.U32 R244, RZ, RZ, R154 ;  /* 0x000000fffff47224 */ /* 0x000fe200078e009a */
[----:B---3--:R-:W-:Y:S01]  /*cb50*/  MOV R156, R158 ;  /* 0x0000009e009c7202 */ /* 0x008fe20000000f00 */
[----:B------:R1:W-:Y:S01]  /*cb60*/  MUFU.EX2 R5, R210 ;  /* 0x000000d200057308 */ /* 0x0003e20000000800 */
[----:B------:R-:W-:Y:S01]  /*cb70*/  MOV R158, R2 ;  /* 0x00000002009e7202 */ /* 0x000fe20000000f00 */
[--C-:B------:R-:W-:Y:S01]  /*cb80*/  FFMA.FTZ R2, R249, c[0x0][0x23c], -R0.reuse ;  /* 0x00008f00f9027a23 */ /* 0x100fe20000010800 */
[----:B------:R-:W-:Y:S01]  /*cb90*/  MOV R154, R160 ;  /* 0x000000a0009a7202 */ /* 0x000fe20000000f00 */
[--C-:B------:R-:W-:Y:S01]  /*cba0*/  FFMA.FTZ R116, R245, c[0x0][0x23c], -R0.reuse ;  /* 0x00008f00f5747a23 */ /* 0x100fe20000010800 */
[----:B------:R-:W-:Y:S02]  /*cbb0*/  F2FP.PACK_AB R9, R89, R163 ;  /* 0x000000a35909723e */ /* 0x000fe400000000ff */
[----:B------:R-:W-:Y:S01]  /*cbc0*/  MOV R247, R154 ;  /* 0x0000009a00f77202 */ /* 0x000fe20000000f00 */
[----:B------:R3:W-:Y:S01]  /*cbd0*/  MUFU.EX2 R97, R2 ;  /* 0x0000000200617308 */ /* 0x0007e20000000800 */
[----:B--2---:R-:W-:Y:S01]  /*cbe0*/  MOV R251, R4 ;  /* 0x0000000400fb7202 */ /* 0x004fe20000000f00 */
[----:B------:R-:W-:Y:S01]  /*cbf0*/  FFMA.FTZ R4, R248, c[0x0][0x23c], -R0 ;  /* 0x00008f00f8047a23 */ /* 0x000fe20000010800 */
[----:B------:R-:W-:-:S02]  /*cc00*/  MOV R249, R155 ;  /* 0x0000009b00f97202 */ /* 0x000fc40000000f00 */
[----:B------:R-:W-:Y:S02]  /*cc10*/  F2FP.PACK_AB R10, R98, R251 ;  /* 0x000000fb620a723e */ /* 0x000fe400000000ff */
[----:B------:R-:W-:Y:S01]  /*cc20*/  MOV R245, R145 ;  /* 0x0000009100f57202 */ /* 0x000fe20000000f00 */
[----:B------:R2:W4:Y:S01]  /*cc30*/  MUFU.EX2 R90, R211 ;  /* 0x000000d3005a7308 */ /* 0x0005220000000800 */
[--C-:B-1----:R-:W-:Y:S01]  /*cc40*/  FFMA.FTZ R210, R206, c[0x0][0x23c], -R0.reuse ;  /* 0x00008f00ced27a23 */ /* 0x102fe20000010800 */
[----:B------:R-:W-:Y:S01]  /*cc50*/  MOV R206, R159 ;  /* 0x0000009f00ce7202 */ /* 0x000fe20000000f00 */
[----:B---3--:R-:W-:-:S05]  /*cc60*/  FFMA.FTZ R2, R246, c[0x0][0x23c], -R0 ;  /* 0x00008f00f6027a23 */ /* 0x008fca0000010800 */
[----:B------:R1:W3:Y:S01]  /*cc70*/  MUFU.EX2 R91, R4 ;  /* 0x00000004005b7308 */ /* 0x0002e20000000800 */
[----:B--2---:R-:W-:-:S07]  /*cc80*/  FFMA.FTZ R211, R205, c[0x0][0x23c], -R0 ;  /* 0x00008f00cdd37a23 */ /* 0x004fce0000010800 */
[----:B------:R2:W-:Y:S01]  /*cc90*/  MUFU.EX2 R243, R3 ;  /* 0x0000000300f37308 */ /* 0x0005e20000000800 */
[----:B------:R-:W-:Y:S01]  /*cca0*/  FADD.FTZ R0, R152, R208 ;  /* 0x000000d098007221 */ /* 0x000fe20000010000 */
[----:B------:R-:W-:Y:S01]  /*ccb0*/  MOV R152, R106 ;  /* 0x0000006a00987202 */ /* 0x000fe20000000f00 */
[----:B------:R-:W-:Y:S01]  /*ccc0*/  IMAD.MOV.U32 R205, RZ, RZ, R94 ;  /* 0x000000ffffcd7224 */ /* 0x000fe200078e005e */
[----:B------:R-:W-:Y:S01]  /*ccd0*/  MOV R208, R103 ;  /* 0x0000006700d07202 */ /* 0x000fe20000000f00 */
[----:B------:R-:W-:Y:S01]  /*cce0*/  FADD.FTZ R0, R153, R0 ;  /* 0x0000000099007221 */ /* 0x000fe20000010000 */
[----:B------:R-:W-:Y:S02]  /*ccf0*/  MOV R153, R126 ;  /* 0x0000007e00997202 */ /* 0x000fe40000000f00 */
[----:B------:R3:W3:Y:S01]  /*cd00*/  MUFU.EX2 R242, R2 ;  /* 0x0000000200f27308 */ /* 0x0006e20000000800 */
[----:B-1----:R-:W-:Y:S01]  /*cd10*/  FADD.FTZ R4, R161, R86 ;  /* 0x00000056a1047221 */ /* 0x002fe20000010000 */
[----:B------:R-:W-:Y:S01]  /*cd20*/  MOV R86, R7 ;  /* 0x0000000700567202 */ /* 0x000fe20000000f00 */
[----:B------:R-:W-:Y:S01]  /*cd30*/  FADD.FTZ R161, R87, R84 ;  /* 0x0000005457a17221 */ /* 0x000fe20000010000 */
[----:B------:R-:W-:Y:S01]  /*cd40*/  MOV R87, R6 ;  /* 0x0000000600577202 */ /* 0x000fe20000000f00 */
[----:B------:R-:W-:Y:S01]  /*cd50*/  FADD.FTZ R160, R149, R4 ;  /* 0x0000000495a07221 */ /* 0x000fe20000010000 */
[----:B----4-:R-:W-:-:S02]  /*cd60*/  F2FP.PACK_AB R4, R90, R250 ;  /* 0x000000fa5a04723e */ /* 0x010fc400000000ff */
[----:B------:R-:W-:Y:S01]  /*cd70*/  F2FP.PACK_AB R11, R86, R87 ;  /* 0x00000057560b723e */ /* 0x000fe200000000ff */
[----:B--2---:R-:W-:Y:S01]  /*cd80*/  FADD.FTZ R3, R148, R85 ;  /* 0x0000005594037221 */ /* 0x004fe20000010000 */
[----:B------:R-:W-:Y:S02]  /*cd90*/  MOV R248, R152 ;  /* 0x0000009800f87202 */ /* 0x000fe40000000f00 */
[----:B------:R-:W-:Y:S01]  /*cda0*/  MOV R246, R153 ;  /* 0x0000009900f67202 */ /* 0x000fe20000000f00 */
[----:B------:R-:W-:Y:S01]  /*cdb0*/  FADD.FTZ R3, R88, R3 ;  /* 0x0000000358037221 */ /* 0x000fe20000010000 */
[----:B------:R-:W-:Y:S01]  /*cdc0*/  MOV R149, R157 ;  /* 0x0000009d00957202 */ /* 0x000fe20000000f00 */
[----:B------:R-:W-:Y:S01]  /*cdd0*/  HMMA.16816.F32 R128, R8, R14, R16 ;  /* 0x0000000e0880723c */ /* 0x000fe20000001810 */
[----:B---3--:R-:W-:Y:S01]  /*cde0*/  MOV R2, R5 ;  /* 0x0000000500027202 */ /* 0x008fe20000000f00 */
[----:B------:R-:W1:Y:S01]  /*cdf0*/  LDSM.16.MT88.4 R16, [R214+0xc800] ;  /* 0x00c80000d610783b */ /* 0x000e620000004200 */
[----:B------:R-:W-:Y:S01]  /*ce00*/  F2FP.PACK_AB R5, R91, R97 ;  /* 0x000000615b05723e */ /* 0x000fe200000000ff */
[----:B------:R-:W-:Y:S01]  /*ce10*/  IMAD.MOV.U32 R88, RZ, RZ, R156 ;  /* 0x000000ffff587224 */ /* 0x000fe200078e009c */
[----:B------:R-:W-:-:S02]  /*ce20*/  F2FP.PACK_AB R6, R99, R2 ;  /* 0x000000026306723e */ /* 0x000fc400000000ff */
[----:B------:R-:W-:Y:S01]  /*ce30*/  F2FP.PACK_AB R7, R242, R243 ;  /* 0x000000f3f207723e */ /* 0x000fe200000000ff */
[----:B------:R-:W-:Y:S01]  /*ce40*/  HMMA.16816.F32 R168, R8, R12, R168 ;  /* 0x0000000c08a8723c */ /* 0x000fe200000018a8 */
[----:B------:R-:W-:Y:S02]  /*ce50*/  MOV R148, R158 ;  /* 0x0000009e00947202 */ /* 0x000fe40000000f00 */
[----:B------:R-:W-:Y:S02]  /*ce60*/  MOV R84, R92 ;  /* 0x0000005c00547202 */ /* 0x000fe40000000f00 */
[----:B------:R-:W-:-:S03]  /*ce70*/  MOV R85, R144 ;  /* 0x0000009000557202 */ /* 0x000fc60000000f00 */
[C---:B------:R-:W-:Y:S08]  /*ce80*/  HMMA.16816.F32 R172, R4.reuse, R12, R172 ;  /* 0x0000000c04ac723c */ /* 0x040ff000000018ac */
[----:B------:R-:W-:Y:S01]  /*ce90*/  HMMA.16816.F32 R180, R4, R14, R180 ;  /* 0x0000000e04b4723c */ /* 0x000fe200000018b4 */
[----:B------:R-:W2:Y:S07]  /*cea0*/  LDSM.16.MT88.4 R12, [R216+0xc800] ;  /* 0x00c80000d80c783b */ /* 0x000eae0000004200 */
[C---:B-1----:R-:W-:Y:S07]  /*ceb0*/  HMMA.16816.F32 R124, R8.reuse, R16, R80 ;  /* 0x00000010087c723c */ /* 0x042fee0000001850 */
[----:B------:R-:W-:Y:S01]  /*cec0*/  MOV R82, R97 ;  /* 0x0000006100527202 */ /* 0x000fe20000000f00 */
[----:B------:R-:W-:Y:S01]  /*ced0*/  HMMA.16816.F32 R104, R8, R18, R76 ;  /* 0x000000120868723c */ /* 0x000fe2000000184c */
[----:B------:R-:W-:Y:S01]  /*cee0*/  IMAD.MOV.U32 R83, RZ, RZ, R96 ;  /* 0x000000ffff537224 */ /* 0x000fe200078e0060 */
[----:B------:R-:W-:-:S02]  /*cef0*/  MOV R80, R146 ;  /* 0x0000009200507202 */ /* 0x000fc40000000f00 */
[----:B------:R-:W-:-:S03]  /*cf00*/  MOV R81, R147 ;  /* 0x0000009300517202 */ /* 0x000fc60000000f00 */
[----:B------:R-:W-:Y:S01]  /*cf10*/  MOV R79, R102 ;  /* 0x00000066004f7202 */ /* 0x000fe20000000f00 */
[----:B------:R-:W-:Y:S01]  /*cf20*/  IMAD.MOV.U32 R77, RZ, RZ, R98 ;  /* 0x000000ffff4d7224 */ /* 0x000fe200078e0062 */
[----:B------:R-:W-:Y:S01]  /*cf30*/  MOV R78, R99 ;  /* 0x00000063004e7202 */ /* 0x000fe20000000f00 */
[----:B------:R-:W-:Y:S01]  /*cf40*/  HMMA.16816.F32 R176, R4, R16, R176 ;  /* 0x0000001004b0723c */ /* 0x000fe200000018b0 */
[----:B------:R-:W-:-:S07]  /*cf50*/  MOV R76, R82 ;  /* 0x00000052004c7202 */ /* 0x000fce0000000f00 */
[----:B------:R-:W-:Y:S01]  /*cf60*/  HMMA.16816.F32 R188, R4, R18, R188 ;  /* 0x0000001204bc723c */ /* 0x000fe200000018bc */
[----:B------:R-:W1:Y:S07]  /*cf70*/  LDSM.16.MT88.4 R16, [R215+0xc800] ;  /* 0x00c80000d710783b */ /* 0x000e6e0000004200 */
[-C--:B--2---:R-:W-:Y:S08]  /*cf80*/  HMMA.16816.F32 R100, R8, R12.reuse, R72 ;  /* 0x0000000c0864723c */ /* 0x084ff00000001848 */
[C---:B------:R-:W-:Y:S08]  /*cf90*/  HMMA.16816.F32 R184, R4.reuse, R12, R184 ;  /* 0x0000000c04b8723c */ /* 0x040ff000000018b8 */
[-C--:B------:R-:W-:Y:S08]  /*cfa0*/  HMMA.16816.F32 R196, R4, R14.reuse, R196 ;  /* 0x0000000e04c4723c */ /* 0x080ff000000018c4 */
[C---:B------:R-:W-:Y:S01]  /*cfb0*/  HMMA.16816.F32 R96, R8.reuse, R14, R64 ;  /* 0x0000000e0860723c */ /* 0x040fe20000001840 */
[----:B------:R-:W2:Y:S07]  /*cfc0*/  LDSM.16.MT88.4 R12, [R213+0xe800] ;  /* 0x00e80000d50c783b */ /* 0x000eae0000004200 */
[C---:B-1----:R-:W-:Y:S07]  /*cfd0*/  HMMA.16816.F32 R156, R8.reuse, R18, R52 ;  /* 0x00000012089c723c */ /* 0x042fee0000001834 */
[----:B------:R-:W-:Y:S01]  /*cfe0*/  IMAD.MOV.U32 R52, RZ, RZ, R90 ;  /* 0x000000ffff347224 */ /* 0x000fe200078e005a */
[----:B------:R-:W-:Y:S01]  /*cff0*/  MOV R53, R89 ;  /* 0x0000005900357202 */ /* 0x000fe20000000f00 */
[----:B------:R-:W-:Y:S01]  /*d000*/  HMMA.16816.F32 R144, R8, R16, R68 ;  /* 0x000000100890723c */ /* 0x000fe20000001844 */
[----:B------:R-:W-:-:S02]  /*d010*/  MOV R55, R80 ;  /* 0x0000005000377202 */ /* 0x000fc40000000f00 */
[----:B------:R-:W-:-:S05]  /*d020*/  MOV R54, R83 ;  /* 0x0000005300367202 */ /* 0x000fca0000000f00 */
[C---:B------:R-:W-:Y:S08]  /*d030*/  HMMA.16816.F32 R192, R4.reuse, R16, R192 ;  /* 0x0000001004c0723c */ /* 0x040ff000000018c0 */
[----:B------:R-:W-:Y:S01]  /*d040*/  HMMA.16816.F32 R200, R4, R18, R200 ;  /* 0x0000001204c8723c */ /* 0x000fe200000018c8 */
[----:B------:R-:W1:Y:S07]  /*d050*/  LDSM.16.MT88.4 R16, [R216+0xe800] ;  /* 0x00e80000d810783b */ /* 0x000e6e0000004200 */
[-C--:B--2---:R-:W-:Y:S07]  /*d060*/  HMMA.16816.F32 R152, R8, R12.reuse, R48 ;  /* 0x0000000c0898723c */ /* 0x084fee0000001830 */
[----:B------:R-:W-:Y:S01]  /*d070*/  MOV R51, R91 ;  /* 0x0000005b00337202 */ /* 0x000fe20000000f00 */
[----:B------:R-:W-:Y:S01]  /*d080*/  HMMA.16816.F32 R92, R4, R12, R40 ;  /* 0x0000000c045c723c */ /* 0x000fe20000001828 */
[----:B------:R-:W-:-:S02]  /*d090*/  MOV R49, R148 ;  /* 0x0000009400317202 */ /* 0x000fc40000000f00 */
[----:B------:R-:W-:Y:S02]  /*d0a0*/  MOV R48, R84 ;  /* 0x0000005400307202 */ /* 0x000fe40000000f00 */
[----:B------:R-:W-:Y:S02]  /*d0b0*/  MOV R50, R85 ;  /* 0x0000005500327202 */ /* 0x000fe40000000f00 */
[----:B------:R-:W-:Y:S01]  /*d0c0*/  MOV R40, R88 ;  /* 0x0000005800287202 */ /* 0x000fe20000000f00 */
[----:B------:R-:W-:Y:S01]  /*d0d0*/  IMAD.MOV.U32 R43, RZ, RZ, R87 ;  /* 0x000000ffff2b7224 */ /* 0x000fe200078e0057 */
[----:B------:R-:W-:Y:S01]  /*d0e0*/  HMMA.16816.F32 R88, R4, R14, R36 ;  /* 0x0000000e0458723c */ /* 0x000fe20000001824 */
[----:B------:R-:W-:Y:S02]  /*d0f0*/  MOV R41, R149 ;  /* 0x0000009500297202 */ /* 0x000fe40000000f00 */
[----:B------:R-:W-:Y:S01]  /*d100*/  MOV R42, R77 ;  /* 0x0000004d002a7202 */ /* 0x000fe20000000f00 */
[----:B------:R-:W-:-:S03]  /*d110*/  IMAD.MOV.U32 R77, RZ, RZ, R81 ;  /* 0x000000ffff4d7224 */ /* 0x000fc600078e0051 */
[----:B------:R-:W-:Y:S02]  /*d120*/  MOV R38, R151 ;  /* 0x0000009700267202 */ /* 0x000fe40000000f00 */
[----:B------:R-:W-:Y:S02]  /*d130*/  MOV R39, R150 ;  /* 0x0000009600277202 */ /* 0x000fe40000000f00 */
[----:B------:R-:W-:Y:S01]  /*d140*/  HMMA.16816.F32 R148, R8, R14, R20 ;  /* 0x0000000e0894723c */ /* 0x000fe20000001814 */
[----:B------:R-:W2:Y:S01]  /*d150*/  LDSM.16.MT88.4 R20, [R214+0xe800] ;  /* 0x00e80000d614783b */ /* 0x000ea20000004200 */
[----:B------:R-:W-:-:S03]  /*d160*/  MOV R37, R86 ;  /* 0x0000005600257202 */ /* 0x000fc60000000f00 */
[----:B------:R-:W3:Y:S03]  /*d170*/  LDSM.16.MT88.4 R12, [R215+0xe800] ;  /* 0x00e80000d70c783b */ /* 0x000ee60000004200 */
[C---:B-1----:R-:W-:Y:S08]  /*d180*/  HMMA.16816.F32 R72, R4.reuse, R16, R32 ;  /* 0x000000100448723c */ /* 0x042ff00000001820 */
[----:B------:R-:W-:Y:S07]  /*d190*/  HMMA.16816.F32 R68, R4, R18, R28 ;  /* 0x000000120444723c */ /* 0x000fee000000181c */
[----:B------:R-:W-:-:S02]  /*d1a0*/  MOV R30, R48 ;  /* 0x00000030001e7202 */ /* 0x000fc40000000f00 */
[----:B------:R-:W-:Y:S02]  /*d1b0*/  MOV R29, R49 ;  /* 0x00000031001d7202 */ /* 0x000fe40000000f00 */
[----:B------:R-:W-:Y:S02]  /*d1c0*/  MOV R28, R50 ;  /* 0x00000032001c7202 */ /* 0x000fe40000000f00 */
[----:B------:R-:W-:Y:S02]  /*d1d0*/  MOV R31, R51 ;  /* 0x00000033001f7202 */ /* 0x000fe40000000f00 */
[----:B------:R-:W-:Y:S08]  /*d1e0*/  HMMA.16816.F32 R48, R8, R16, R136 ;  /* 0x000000100830723c */ /* 0x000ff00000001888 */
[C---:B--2---:R-:W-:Y:S08]  /*d1f0*/  HMMA.16816.F32 R84, R4.reuse, R20, R60 ;  /* 0x000000140454723c */ /* 0x044ff0000000183c */
[C---:B------:R-:W-:Y:S08]  /*d200*/  HMMA.16816.F32 R80, R4.reuse, R22, R56 ;  /* 0x000000160450723c */ /* 0x040ff00000001838 */
[C---:B---3--:R-:W-:Y:S08]  /*d210*/  HMMA.16816.F32 R64, R4.reuse, R12, R44 ;  /* 0x0000000c0440723c */ /* 0x048ff0000000182c */
[----:B------:R-:W-:Y:S07]  /*d220*/  HMMA.16816.F32 R60, R4, R14, R24 ;  /* 0x0000000e043c723c */ /* 0x000fee0000001818 */
[----:B------:R-:W-:Y:S01]  /*d230*/  MOV R5, R38 ;  /* 0x0000002600057202 */ /* 0x000fe20000000f00 */
[C---:B------:R-:W-:Y:S01]  /*d240*/  HMMA.16816.F32 R56, R8.reuse, R20, R140 ;  /* 0x000000140838723c */ /* 0x040fe2000000188c */
        /* <DEDUP_REMOVED lines=10> */
[----:B------:R-:W-:-:S07]  /*d2f0*/  MOV R43, R54 ;  /* 0x00000036002b7202 */ /* 0x000fce0000000f00 */
[C---:B------:R-:W-:Y:S01]  /*d300*/  HMMA.16816.F32 R52, R8.reuse, R22, R132 ;  /* 0x000000160834723c */ /* 0x040fe20000001884 */
[----:B------:R-:W-:Y:S01]  /*d310*/  LDSM.16.MT88.4 R20, [R213+0xd000] ;  /* 0x00d00000d514783b */ /* 0x000fe20000004200 */
[----:B-1----:R-:W-:Y:S01]  /*d320*/  MOV R5, R6 ;  /* 0x0000000600057202 */ /* 0x002fe20000000f00 */
[----:B------:R-:W-:Y:S01]  /*d330*/  IMAD.MOV.U32 R6, RZ, RZ, R7 ;  /* 0x000000ffff067224 */ /* 0x000fe200078e0007 */
[----:B------:R-:W-:Y:S02]  /*d340*/  MOV R7, R24 ;  /* 0x0000001800077202 */ /* 0x000fe40000000f00 */
[----:B------:R-:W-:Y:S01]  /*d350*/  MOV R24, R25 ;  /* 0x0000001900187202 */ /* 0x000fe20000000f00 */
[----:B------:R1:W-:Y:S01]  /*d360*/  MUFU.EX2 R112, R5 ;  /* 0x0000000500707308 */ /* 0x0003e20000000800 */
[----:B------:R-:W-:Y:S01]  /*d370*/  MOV R25, R26 ;  /* 0x0000001a00197202 */ /* 0x000fe20000000f00 */
[C---:B------:R-:W-:Y:S01]  /*d380*/  HMMA.16816.F32 R36, R8.reuse, R18, R120 ;  /* 0x000000120824723c */ /* 0x040fe20000001878 */
[----:B------:R-:W-:Y:S01]  /*d390*/  MOV R26, R42 ;  /* 0x0000002a001a7202 */ /* 0x000fe20000000f00 */
[----:B------:R-:W-:Y:S01]  /*d3a0*/  IMAD.MOV.U32 R42, RZ, RZ, R78 ;  /* 0x000000ffff2a7224 */ /* 0x000fe200078e004e */
[----:B------:R-:W2:Y:S05]  /*d3b0*/  LDSM.16.MT88.4 R16, [R214+0xd000] ;  /* 0x00d00000d610783b */ /* 0x000eaa0000004200 */
[----:B------:R-:W-:Y:S01]  /*d3c0*/  HMMA.16816.F32 R32, R8, R14, R108 ;  /* 0x0000000e0820723c */ /* 0x000fe2000000186c */
[----:B------:R-:W3:Y:S01]  /*d3d0*/  LDSM.16.MT88.4 R12, [R216+0xd000] ;  /* 0x00d00000d80c783b */ /* 0x000ee20000004200 */
[----:B-1----:R-:W-:Y:S01]  /*d3e0*/  MOV R5, R6 ;  /* 0x0000000600057202 */ /* 0x002fe20000000f00 */
[----:B------:R-:W1:Y:S01]  /*d3f0*/  MUFU.EX2 R108, R221 ;  /* 0x000000dd006c7308 */ /* 0x000e620000000800 */
[----:B------:R-:W-:-:S02]  /*d400*/  MOV R6, R7 ;  /* 0x0000000700067202 */ /* 0x000fc40000000f00 */
[----:B------:R-:W-:Y:S01]  /*d410*/  MOV R7, R24 ;  /* 0x0000001800077202 */ /* 0x000fe20000000f00 */
[----:B------:R-:W-:Y:S01]  /*d420*/  IMAD.MOV.U32 R24, RZ, RZ, R25 ;  /* 0x000000ffff187224 */ /* 0x000fe200078e0019 */
[----:B------:R-:W-:Y:S02]  /*d430*/  MOV R25, R26 ;  /* 0x0000001a00197202 */ /* 0x000fe40000000f00 */
[----:B------:R-:W-:Y:S02]  /*d440*/  MOV R26, R42 ;  /* 0x0000002a001a7202 */ /* 0x000fe40000000f00 */
[----:B------:R-:W-:Y:S02]  /*d450*/  MOV R42, R2 ;  /* 0x00000002002a7202 */ /* 0x000fe40000000f00 */
[----:B------:R-:W-:Y:S01]  /*d460*/  MOV R2, R246 ;  /* 0x000000f600027202 */ /* 0x000fe20000000f00 */
[----:B------:R4:W-:Y:S01]  /*d470*/  MUFU.EX2 R113, R5 ;  /* 0x0000000500717308 */ /* 0x0009e20000000800 */
[----:B------:R-:W-:Y:S01]  /*d480*/  IMAD.MOV.U32 R4, RZ, RZ, R6 ;  /* 0x000000ffff047224 */ /* 0x000fe200078e0006 */
[----:B------:R-:W-:-:S02]  /*d490*/  MOV R78, R251 ;  /* 0x000000fb004e7202 */ /* 0x000fc40000000f00 */
[----:B------:R-:W-:Y:S01]  /*d4a0*/  MOV R114, R42 ;  /* 0x0000002a00727202 */ /* 0x000fe20000000f00 */
[----:B------:R-:W-:Y:S01]  /*d4b0*/  FADD.FTZ R0, R4, R0 ;  /* 0x0000000004007221 */ /* 0x000fe20000010000 */
[----:B------:R-:W-:Y:S01]  /*d4c0*/  MOV R6, R24 ;  /* 0x0000001800067202 */ /* 0x000fe20000000f00 */
[----:B------:R-:W-:Y:S01]  /*d4d0*/  FADD.FTZ R4, R167, R160 ;  /* 0x000000a0a7047221 */ /* 0x000fe20000010000 */
[----:B------:R-:W-:Y:S01]  /*d4e0*/  MUFU.EX2 R109, R220 ;  /* 0x000000dc006d7308 */ /* 0x000fe20000000800 */
[----:B------:R-:W-:-:S07]  /*d4f0*/  MOV R140, R28 ;  /* 0x0000001c008c7202 */ /* 0x000fce0000000f00 */
[----:B------:R-:W-:Y:S01]  /*d500*/  MUFU.EX2 R248, R248 ;  /* 0x000000f800f87308 */ /* 0x000fe20000000800 */
[----:B----4-:R-:W-:-:S07]  /*d510*/  MOV R5, R7 ;  /* 0x0000000700057202 */ /* 0x010fce0000000f00 */
[----:B------:R-:W-:Y:S01]  /*d520*/  MUFU.EX2 R247, R247 ;  /* 0x000000f700f77308 */ /* 0x000fe20000000800 */
[----:B------:R-:W-:Y:S01]  /*d530*/  MOV R7, R25 ;  /* 0x0000001900077202 */ /* 0x000fe20000000f00 */
[----:B------:R-:W-:-:S06]  /*d540*/  IMAD.MOV.U32 R25, RZ, RZ, R2 ;  /* 0x000000ffff197224 */ /* 0x000fcc00078e0002 */
[----:B------:R-:W-:Y:S01]  /*d550*/  MUFU.EX2 R249, R249 ;  /* 0x000000f900f97308 */ /* 0x000fe20000000800 */
[----:B------:R-:W-:Y:S01]  /*d560*/  FADD.FTZ R2, R164, R161 ;  /* 0x000000a1a4027221 */ /* 0x000fe20000010000 */
[----:B------:R-:W-:Y:S01]  /*d570*/  MOV R24, R26 ;  /* 0x0000001a00187202 */ /* 0x000fe20000000f00 */
[----:B------:R-:W-:Y:S01]  /*d580*/  FADD.FTZ R3, R166, R3 ;  /* 0x00000003a6037221 */ /* 0x000fe20000010000 */
[----:B------:R-:W-:Y:S01]  /*d590*/  MOV R143, R40 ;  /* 0x00000028008f7202 */ /* 0x000fe20000000f00 */
[----:B------:R-:W-:Y:S01]  /*d5a0*/  FADD.FTZ R42, R165, R2 ;  /* 0x00000002a52a7221 */ /* 0x000fe20000010000 */
[----:B------:R-:W-:Y:S01]  /*d5b0*/  MOV R26, R243 ;  /* 0x000000f3001a7202 */ /* 0x000fe20000000f00 */
[----:B------:R-:W-:Y:S01]  /*d5c0*/  IMAD.MOV.U32 R165, RZ, RZ, R27 ;  /* 0x000000ffffa57224 */ /* 0x000fe200078e001b */
[----:B------:R-:W4:Y:S01]  /*d5d0*/  MUFU.EX2 R111, R219 ;  /* 0x000000db006f7308 */ /* 0x000f220000000800 */
[----:B------:R-:W-:Y:S01]  /*d5e0*/  MOV R167, R244 ;  /* 0x000000f400a77202 */ /* 0x000fe20000000f00 */
[----:B------:R1:W5:Y:S01]  /*d5f0*/  LDL.LU R221, [R1+0xa8] ;  /* 0x0000a80001dd7983 */ /* 0x0003620000300800 */
[----:B------:R-:W-:-:S02]  /*d600*/  MOV R28, R242 ;  /* 0x000000f2001c7202 */ /* 0x000fc40000000f00 */
[----:B------:R-:W-:-:S03]  /*d610*/  MOV R27, R245 ;  /* 0x000000f5001b7202 */ /* 0x000fc60000000f00 */
[----:B------:R-:W1:Y:S08]  /*d620*/  MUFU.EX2 R251, R218 ;  /* 0x000000da00fb7308 */ /* 0x000e700000000800 */
[----:B------:R-:W1:Y:S08]  /*d630*/  MUFU.EX2 R110, R217 ;  /* 0x000000d9006e7308 */ /* 0x000e700000000800 */
[----:B------:R-:W2:Y:S08]  /*d640*/  MUFU.EX2 R246, R212 ;  /* 0x000000d400f67308 */ /* 0x000eb00000000800 */
[----:B------:R-:W-:Y:S01]  /*d650*/  MUFU.EX2 R243, R116 ;  /* 0x0000007400f37308 */ /* 0x000fe20000000800 */
[----:B-1----:R-:W-:Y:S01]  /*d660*/  F2FP.PACK_AB R8, R108, R142 ;  /* 0x0000008e6c08723e */ /* 0x002fe200000000ff */
[----:B------:R-:W-:Y:S01]  /*d670*/  FADD.FTZ R40, R163, R4 ;  /* 0x00000004a3287221 */ /* 0x000fe20000010000 */
[----:B----4-:R-:W-:-:S02]  /*d680*/  F2FP.PACK_AB R10, R111, R109 ;  /* 0x0000006d6f0a723e */ /* 0x010fc400000000ff */
[----:B------:R-:W-:Y:S02]  /*d690*/  MOV R164, R5 ;  /* 0x0000000500a47202 */ /* 0x000fe40000000f00 */
[----:B------:R-:W-:Y:S01]  /*d6a0*/  MOV R121, R6 ;  /* 0x0000000600797202 */ /* 0x000fe20000000f00 */
[----:B------:R-:W1:Y:S01]  /*d6b0*/  MUFU.EX2 R244, R117 ;  /* 0x0000007500f47308 */ /* 0x000e620000000800 */
[----:B------:R-:W-:Y:S01]  /*d6c0*/  MOV R120, R7 ;  /* 0x0000000700787202 */ /* 0x000fe20000000f00 */
[----:B------:R-:W-:Y:S01]  /*d6d0*/  IMAD.MOV.U32 R122, RZ, RZ, R24 ;  /* 0x000000ffff7a7224 */ /* 0x000fe200078e0018 */
[----:B------:R-:W-:Y:S01]  /*d6e0*/  MOV R166, R25 ;  /* 0x0000001900a67202 */ /* 0x000fe20000000f00 */
[----:B------:R-:W-:Y:S01]  /*d6f0*/  FADD.FTZ R2, R250, R3 ;  /* 0x00000003fa027221 */ /* 0x000fe20000010000 */
[----:B------:R-:W-:Y:S01]  /*d700*/  MOV R115, R26 ;  /* 0x0000001a00737202 */ /* 0x000fe20000000f00 */
[----:B------:R4:W5:Y:S02]  /*d710*/  LDL.LU R220, [R1+0xa4] ;  /* 0x0000a40001dc7983 */ /* 0x0009640000300800 */
[----:B------:R-:W-:Y:S08]  /*d720*/  MUFU.EX2 R242, R118 ;  /* 0x0000007600f27308 */ /* 0x000ff00000000800 */
[----:B------:R-:W3:Y:S01]  /*d730*/  MUFU.EX2 R245, R119 ;  /* 0x0000007700f57308 */ /* 0x000ee20000000800 */
[----:B------:R-:W-:-:S02]  /*d740*/  F2FP.PACK_AB R9, R251, R248 ;  /* 0x000000f8fb09723e */ /* 0x000fc400000000ff */
[----:B------:R-:W-:Y:S02]  /*d750*/  F2FP.PACK_AB R11, R112, R110 ;  /* 0x0000006e700b723e */ /* 0x000fe400000000ff */
[----:B--2---:R-:W-:Y:S02]  /*d760*/  F2FP.PACK_AB R4, R247, R246 ;  /* 0x000000f6f704723e */ /* 0x004fe400000000ff */
[----:B-1----:R-:W-:Y:S02]  /*d770*/  F2FP.PACK_AB R5, R244, R243 ;  /* 0x000000f3f405723e */ /* 0x002fe400000000ff */
[----:B------:R-:W-:Y:S01]  /*d780*/  F2FP.PACK_AB R6, R113, R249 ;  /* 0x000000f97106723e */ /* 0x000fe200000000ff */
[----:B------:R-:W-:Y:S01]  /*d790*/  IMAD.MOV.U32 R25, RZ, RZ, R43 ;  /* 0x000000ffff197224 */ /* 0x000fe200078e002b */
[----:B------:R-:W-:Y:S01]  /*d7a0*/  MOV R141, R31 ;  /* 0x0000001f008d7202 */ /* 0x000fe20000000f00 */
[----:B------:R-:W-:Y:S01]  /*d7b0*/  IMAD.MOV.U32 R250, RZ, RZ, R78 ;  /* 0x000000fffffa7224 */ /* 0x000fe200078e004e */
[----:B------:R-:W-:Y:S01]  /*d7c0*/  MOV R24, R41 ;  /* 0x0000002900187202 */ /* 0x000fe20000000f00 */
[----:B------:R-:W-:Y:S01]  /*d7d0*/  MUFU.EX2 R241, R241 ;  /* 0x000000f100f17308 */ /* 0x000fe20000000800 */
[----:B------:R-:W-:Y:S01]  /*d7e0*/  MOV R26, R76 ;  /* 0x0000004c001a7202 */ /* 0x000fe20000000f00 */
[----:B------:R4:W5:Y:S01]  /*d7f0*/  LDL.LU R219, [R1+0xa0] ;  /* 0x0000a00001db7983 */ /* 0x0009620000300800 */
[----:B---3--:R-:W-:Y:S01]  /*d800*/  F2FP.PACK_AB R7, R245, R242 ;  /* 0x000000f2f507723e */ /* 0x008fe200000000ff */
[----:B------:R-:W-:Y:S01]  /*d810*/  FADD.FTZ R41, R162, R0 ;  /* 0x00000000a2297221 */ /* 0x000fe20000010000 */
[----:B------:R-:W-:-:S02]  /*d820*/  MOV R43, R77 ;  /* 0x0000004d002b7202 */ /* 0x000fc40000000f00 */
[----:B------:R-:W-:Y:S01]  /*d830*/  MOV R31, R79 ;  /* 0x0000004f001f7202 */ /* 0x000fe20000000f00 */
[C---:B------:R-:W-:Y:S01]  /*d840*/  HMMA.16816.F32 R160, R8.reuse, R16, R124 ;  /* 0x0000001008a0723c */ /* 0x040fe2000000187c */
[----:B------:R-:W-:Y:S01]  /*d850*/  MOV R123, R205 ;  /* 0x000000cd007b7202 */ /* 0x000fe20000000f00 */
[----:B------:R-:W-:Y:S01]  /*d860*/  IMAD.MOV.U32 R3, RZ, RZ, R24 ;  /* 0x000000ffff037224 */ /* 0x000fe200078e0018 */
[----:B------:R-:W-:Y:S01]  /*d870*/  MOV R0, R26 ;  /* 0x0000001a00007202 */ /* 0x000fe20000000f00 */
[----:B------:R-:W-:Y:S01]  /*d880*/  MUFU.EX2 R208, R208 ;  /* 0x000000d000d07308 */ /* 0x000fe20000000800 */
[----:B------:R4:W5:Y:S03]  /*d890*/  LDL.LU R218, [R1+0x9c] ;  /* 0x00009c0001da7983 */ /* 0x0009660000300800 */
[----:B------:R-:W-:Y:S01]  /*d8a0*/  HMMA.16816.F32 R76, R8, R22, R128 ;  /* 0x00000016084c723c */ /* 0x000fe20000001880 */
[----:B------:R-:W-:Y:S01]  /*d8b0*/  MOV R125, R207 ;  /* 0x000000cf007d7202 */ /* 0x000fe20000000f00 */
[----:B------:R-:W-:Y:S01]  /*d8c0*/  IMAD.MOV.U32 R126, RZ, RZ, R206 ;  /* 0x000000ffff7e7224 */ /* 0x000fe200078e00ce */
[----:B------:R-:W-:Y:S01]  /*d8d0*/  MOV R124, R27 ;  /* 0x0000001b007c7202 */ /* 0x000fe20000000f00 */
[----:B------:R-:W-:-:S04]  /*d8e0*/  IMAD.MOV.U32 R127, RZ, RZ, R29 ;  /* 0x000000ffff7f7224 */ /* 0x000fc800078e001d */
[----:B------:R-:W-:Y:S01]  /*d8f0*/  HMMA.16816.F32 R176, R4, R16, R176 ;  /* 0x0000001004b0723c */ /* 0x000fe200000018b0 */
[----:B------:R-:W-:-:S07]  /*d900*/  MOV R131, R140 ;  /* 0x0000008c00837202 */ /* 0x000fce0000000f00 */
        /* <DEDUP_REMOVED lines=9> */
[----:B------:R-:W-:Y:S01]  /*d9a0*/  MOV R143, R28 ;  /* 0x0000001c008f7202 */ /* 0x000fe20000000f00 */
[----:B------:R-:W1:Y:S01]  /*d9b0*/  LDSM.16.MT88.4 R24, [R213+0xf000] ;  /* 0x00f00000d518783b */ /* 0x000e620000004200 */
[----:B------:R-:W-:Y:S02]  /*d9c0*/  MOV R141, R30 ;  /* 0x0000001e008d7202 */ /* 0x000fe40000000f00 */
[----:B------:R-:W-:Y:S01]  /*d9d0*/  MOV R99, R31 ;  /* 0x0000001f00637202 */ /* 0x000fe20000000f00 */
[----:B------:R-:W-:Y:S02]  /*d9e0*/  LDSM.16.MT88.4 R20, [R214+0xf000] ;  /* 0x00f00000d614783b */ /* 0x000fe40000004200 */
[C---:B------:R-:W-:Y:S02]  /*d9f0*/  HMMA.16816.F32 R204, R8.reuse, R18, R104 ;  /* 0x0000001208cc723c */ /* 0x040fe40000001868 */
[----:B------:R-:W2:Y:S04]  /*da00*/  LDSM.16.MT88.4 R16, [R216+0xf000] ;  /* 0x00f00000d810783b */ /* 0x000ea80000004200 */
[----:B------:R-:W3:Y:S02]  /*da10*/  LDSM.16.MT88.4 R28, [R215+0xd000] ;  /* 0x00d00000d71c783b */ /* 0x000ee40000004200 */
[-C--:B------:R-:W-:Y:S08]  /*da20*/  HMMA.16816.F32 R136, R8, R12.reuse, R100 ;  /* 0x0000000c0888723c */ /* 0x080ff00000001864 */
[C---:B------:R-:W-:Y:S08]  /*da30*/  HMMA.16816.F32 R184, R4.reuse, R12, R184 ;  /* 0x0000000c04b8723c */ /* 0x040ff000000018b8 */
[----:B------:R-:W-:Y:S01]  /*da40*/  HMMA.16816.F32 R196, R4, R14, R196 ;  /* 0x0000000e04c4723c */ /* 0x000fe200000018c4 */
[----:B------:R-:W4:Y:S01]  /*da50*/  LDSM.16.MT88.4 R12, [R215+0xf000] ;  /* 0x00f00000d70c783b */ /* 0x000f220000004200 */
[----:B------:R-:W-:-:S02]  /*da60*/  FADD.FTZ R0, R0, R42 ;  /* 0x0000002a00007221 */ /* 0x000fc40000010000 */
[----:B------:R-:W-:Y:S01]  /*da70*/  FADD.FTZ R3, R3, R40 ;  /* 0x0000002803037221 */ /* 0x000fe20000010000 */
[----:B------:R-:W3:Y:S01]  /*da80*/  MUFU.EX2 R43, R43 ;  /* 0x0000002b002b7308 */ /* 0x000ee20000000800 */
[----:B------:R-:W-:Y:S01]  /*da90*/  FADD.FTZ R2, R129, R2 ;  /* 0x0000000281027221 */ /* 0x000fe20000010000 */
[----:B------:R3:W5:Y:S01]  /*daa0*/  LDL.LU R217, [R1+0x98] ;  /* 0x0000980001d97983 */ /* 0x0007620000300800 */
[C---:B-1----:R-:W-:Y:S08]  /*dab0*/  HMMA.16816.F32 R100, R4.reuse, R24, R92 ;  /* 0x000000180464723c */ /* 0x042ff0000000185c */
[-C--:B--2---:R-:W-:Y:S08]  /*dac0*/  HMMA.16816.F32 R104, R4, R16.reuse, R72 ;  /* 0x000000100468723c */ /* 0x084ff00000001848 */
[----:B------:R-:W-:Y:S01]  /*dad0*/  HMMA.16816.F32 R48, R8, R16, R48 ;  /* 0x000000100830723c */ /* 0x000fe20000001830 */
[----:B------:R1:W-:Y:S01]  /*dae0*/  MUFU.EX2 R17, R131 ;  /* 0x0000008300117308 */ /* 0x0003e20000000800 */
[----:B------:R-:W-:-:S06]  /*daf0*/  FADD.FTZ R0, R130, R0 ;  /* 0x0000000082007221 */ /* 0x000fcc0000010000 */
[----:B---3--:R-:W-:Y:S01]  /*db00*/  HMMA.16816.F32 R192, R4, R28, R192 ;  /* 0x0000001c04c0723c */ /* 0x008fe200000018c0 */
[----:B------:R-:W-:-:S07]  /*db10*/  FADD.FTZ R2, R114, R2 ;  /* 0x0000000272027221 */ /* 0x000fce0000010000 */
[C---:B------:R-:W-:Y:S01]  /*db20*/  HMMA.16816.F32 R200, R4.reuse, R30, R200 ;  /* 0x0000001e04c8723c */ /* 0x040fe200000018c8 */
[----:B-1----:R-:W-:Y:S01]  /*db30*/  MOV R131, R250 ;  /* 0x000000fa00837202 */ /* 0x002fe20000000f00 */
[----:B------:R-:W-:Y:S01]  /*db40*/  MUFU.EX2 R210, R210 ;  /* 0x000000d200d27308 */ /* 0x000fe20000000800 */
[----:B------:R-:W-:Y:S01]  /*db50*/  MOV R250, R165 ;  /* 0x000000a500fa7202 */ /* 0x000fe20000000f00 */
[----:B------:R1:W5:Y:S01]  /*db60*/  LDL.LU R212, [R1+0x94] ;  /* 0x0000940001d47983 */ /* 0x0003620000300800 */
[----:B------:R-:W-:Y:S01]  /*db70*/  FADD.FTZ R0, R115, R0 ;  /* 0x0000000073007221 */ /* 0x000fe20000010000 */
[----:B------:R-:W-:Y:S02]  /*db80*/  F2FP.PACK_AB R130, R43, R241 ;  /* 0x000000f12b82723e */ /* 0x000fe400000000ff */
[----:B------:R-:W-:Y:S01]  /*db90*/  HMMA.16816.F32 R88, R4, R26, R88 ;  /* 0x0000001a0458723c */ /* 0x000fe20000001858 */
[----:B------:R-:W-:Y:S01]  /*dba0*/  FADD.FTZ R3, R250, R3 ;  /* 0x00000003fa037221 */ /* 0x000fe20000010000 */
[----:B------:R-:W-:Y:S01]  /*dbb0*/  MUFU.EX2 R16, R164 ;  /* 0x000000a400107308 */ /* 0x000fe20000000800 */
[----:B------:R-:W-:-:S02]  /*dbc0*/  MOV R42, R111 ;  /* 0x0000006f002a7202 */ /* 0x000fc40000000f00 */
[----:B------:R-:W-:Y:S02]  /*dbd0*/  MOV R40, R109 ;  /* 0x0000006d00287202 */ /* 0x000fe40000000f00 */
[----:B------:R-:W-:Y:S01]  /*dbe0*/  MOV R250, R123 ;  /* 0x0000007b00fa7202 */ /* 0x000fe20000000f00 */
[C---:B------:R-:W-:Y:S02]  /*dbf0*/  HMMA.16816.F32 R84, R4.reuse, R20, R84 ;  /* 0x000000140454723c */ /* 0x040fe40000001854 */
[----:B------:R-:W-:Y:S06]  /*dc00*/  MUFU.EX2 R209, R209 ;  /* 0x000000d100d17308 */ /* 0x000fec0000000800 */
[C---:B------:R-:W-:Y:S01]  /*dc10*/  HMMA.16816.F32 R92, R4.reuse, R22, R80 ;  /* 0x00000016045c723c */ /* 0x040fe20000001850 */
[----:B------:R-:W-:Y:S01]  /*dc20*/  LDSM.16.MT88.4 R80, [R213+0xf800] ;  /* 0x00f80000d550783b */ /* 0x000fe20000004200 */
[----:B------:R-:W-:Y:S06]  /*dc30*/  MUFU.EX2 R211, R211 ;  /* 0x000000d300d37308 */ /* 0x000fec0000000800 */
[C---:B------:R-:W-:Y:S02]  /*dc40*/  HMMA.16816.F32 R68, R4.reuse, R18, R68 ;  /* 0x000000120444723c */ /* 0x040fe40000001844 */
[----:B------:R-:W-:Y:S06]  /*dc50*/  MUFU.EX2 R231, R231 ;  /* 0x000000e700e77308 */ /* 0x000fec0000000800 */
[C---:B----4-:R-:W-:Y:S08]  /*dc60*/  HMMA.16816.F32 R64, R4.reuse, R12, R64 ;  /* 0x0000000c0440723c */ /* 0x050ff00000001840 */
[----:B------:R-:W-:Y:S07]  /*dc70*/  HMMA.16816.F32 R60, R4, R14, R60 ;  /* 0x0000000e043c723c */ /* 0x000fee000000183c */
[----:B------:R-:W-:Y:S01]  /*dc80*/  FADD.FTZ R4, R128, R41 ;  /* 0x0000002980047221 */ /* 0x000fe20000010000 */
[----:B------:R-:W-:Y:S01]  /*dc90*/  HMMA.16816.F32 R56, R8, R20, R56 ;  /* 0x000000140838723c */ /* 0x000fe20000001838 */
[----:B------:R-:W2:Y:S01]  /*dca0*/  MUFU.EX2 R20, R166 ;  /* 0x000000a600147308 */ /* 0x000ea20000000800 */
[----:B------:R-:W-:Y:S01]  /*dcb0*/  MOV R41, R110 ;  /* 0x0000006e00297202 */ /* 0x000fe20000000f00 */
[----:B------:R-:W-:-:S05]  /*dcc0*/  FADD.FTZ R4, R131, R4 ;  /* 0x0000000483047221 */ /* 0x000fca0000010000 */
[C---:B------:R-:W-:Y:S01]  /*dcd0*/  HMMA.16816.F32 R52, R8.reuse, R22, R52 ;  /* 0x000000160834723c */ /* 0x040fe20000001834 */
[----:B------:R3:W4:Y:S07]  /*dce0*/  MUFU.EX2 R22, R167 ;  /* 0x000000a700167308 */ /* 0x00072e0000000800 */
[----:B------:R-:W-:Y:S01]  /*dcf0*/  HMMA.16816.F32 R144, R8, R28, R144 ;  /* 0x0000001c0890723c */ /* 0x000fe20000001890 */
[----:B------:R1:W-:Y:S01]  /*dd00*/  MUFU.EX2 R21, R99 ;  /* 0x0000006300157308 */ /* 0x0003e20000000800 */
[----:B--2---:R-:W-:-:S06]  /*dd10*/  F2FP.PACK_AB R129, R20, R17 ;  /* 0x000000111481723e */ /* 0x004fcc00000000ff */
[----:B------:R-:W-:Y:S01]  /*dd20*/  HMMA.16816.F32 R116, R8, R24, R152 ;  /* 0x000000180874723c */ /* 0x000fe20000001898 */
[----:B---3--:R-:W2:Y:S01]  /*dd30*/  LDSM.16.MT88.4 R164, [R213+0xd800] ;  /* 0x00d80000d5a4783b */ /* 0x008ea20000004200 */
[----:B------:R-:W3:Y:S01]  /*dd40*/  MUFU.EX2 R23, R124 ;  /* 0x0000007c00177308 */ /* 0x000ee20000000800 */
[----:B----4-:R-:W-:-:S04]  /*dd50*/  F2FP.PACK_AB R131, R208, R22 ;  /* 0x00000016d083723e */ /* 0x010fc800000000ff */
[----:B------:R-:W-:Y:S01]  /*dd60*/  MOV R155, R108 ;  /* 0x0000006c009b7202 */ /* 0x000fe20000000f00 */
[C---:B------:R-:W-:Y:S01]  /*dd70*/  HMMA.16816.F32 R28, R8.reuse, R30, R156 ;  /* 0x0000001e081c723c */ /* 0x040fe2000000189c */
[----:B-1----:R-:W-:Y:S04]  /*dd80*/  LDSM.16.MT88.4 R96, [R214+0xf800] ;  /* 0x00f80000d660783b */ /* 0x002fe80000004200 */
[----:B------:R-:W1:Y:S03]  /*dd90*/  LDSM.16.MT88.4 R156, [R214+0xd800] ;  /* 0x00d80000d69c783b */ /* 0x000e660000004200 */
[----:B------:R-:W-:Y:S01]  /*dda0*/  HMMA.16816.F32 R24, R8, R26, R148 ;  /* 0x0000001a0818723c */ /* 0x000fe20000001894 */
[----:B------:R-:W-:Y:S01]  /*ddb0*/  LDSM.16.MT88.4 R148, [R216+0xd800] ;  /* 0x00d80000d894783b */ /* 0x000fe20000004200 */
[----:B---3--:R-:W-:-:S06]  /*ddc0*/  F2FP.PACK_AB R128, R23, R21 ;  /* 0x000000151780723e */ /* 0x008fcc00000000ff */
[C---:B------:R-:W-:Y:S01]  /*ddd0*/  HMMA.16816.F32 R36, R8.reuse, R18, R36 ;  /* 0x000000120824723c */ /* 0x040fe20000001824 */
[----:B------:R3:W-:Y:S06]  /*dde0*/  MUFU.EX2 R18, R127 ;  /* 0x0000007f00127308 */ /* 0x0007ec0000000800 */
[----:B------:R-:W-:Y:S01]  /*ddf0*/  IMAD.MOV.U32 R19, RZ, RZ, R140 ;  /* 0x000000ffff137224 */ /* 0x000fe200078e008c */
[C---:B------:R-:W-:Y:S01]  /*de00*/  HMMA.16816.F32 R44, R8.reuse, R12, R44 ;  /* 0x0000000c082c723c */ /* 0x040fe2000000182c */
[----:B------:R-:W4:Y:S07]  /*de10*/  MUFU.EX2 R12, R125 ;  /* 0x0000007d000c7308 */ /* 0x000f2e0000000800 */
[----:B------:R-:W-:Y:S01]  /*de20*/  HMMA.16816.F32 R32, R8, R14, R32 ;  /* 0x0000000e0820723c */ /* 0x000fe20000001820 */
[----:B------:R-:W1:Y:S01]  /*de30*/  MUFU.EX2 R13, R126 ;  /* 0x0000007e000d7308 */ /* 0x000e620000000800 */
[----:B---3--:R-:W-:-:S05]  /*de40*/  F2FP.PACK_AB R127, R231, R211 ;  /* 0x000000d3e77f723e */ /* 0x008fca00000000ff */
[----:B------:R-:W-:Y:S01]  /*de50*/  FADD.FTZ R10, R120, R4 ;  /* 0x00000004780a7221 */ /* 0x000fe20000010000 */
[----:B------:R-:W-:Y:S01]  /*de60*/  MOV R14, R113 ;  /* 0x00000071000e7202 */ /* 0x000fe20000000f00 */
[----:B------:R-:W-:Y:S01]  /*de70*/  IMAD.MOV.U32 R11, RZ, RZ, R112 ;  /* 0x000000ffff0b7224 */ /* 0x000fe200078e0070 */
[----:B------:R-:W-:Y:S01]  /*de80*/  LDSM.16.MT88.4 R4, [R215+0xf800] ;  /* 0x00f80000d704783b */ /* 0x000fe20000004200 */
[----:B------:R-:W-:Y:S01]  /*de90*/  FADD.FTZ R9, R121, R3 ;  /* 0x0000000379097221 */ /* 0x000fe20000010000 */
[----:B------:R-:W-:Y:S01]  /*dea0*/  MOV R15, R141 ;  /* 0x0000008d000f7202 */ /* 0x000fe20000000f00 */
[----:B------:R-:W-:Y:S01]  /*deb0*/  FADD.FTZ R8, R122, R2 ;  /* 0x000000027a087221 */ /* 0x000fe20000010000 */
[----:B------:R-:W3:Y:S01]  /*dec0*/  LDSM.16.MT88.4 R112, [R216+0xf800] ;  /* 0x00f80000d870783b */ /* 0x000ee20000004200 */
[----:B------:R-:W-:Y:S01]  /*ded0*/  MOV R3, R142 ;  /* 0x0000008e00037202 */ /* 0x000fe20000000f00 */
[----:B--2---:R-:W-:Y:S01]  /*dee0*/  HMMA.16816.F32 R168, R128, R164, R168 ;  /* 0x000000a480a8723c */ /* 0x004fe200000018a8 */
[----:B------:R-:W-:-:S02]  /*def0*/  MOV R2, R143 ;  /* 0x0000008f00027202 */ /* 0x000fc40000000f00 */
[----:B------:R-:W2:Y:S01]  /*df00*/  LDSM.16.MT88.4 R140, [R215+0xd800] ;  /* 0x00d80000d78c783b */ /* 0x000ea20000004200 */
[----:B----4-:R-:W-:Y:S01]  /*df10*/  F2FP.PACK_AB R124, R12, R16 ;  /* 0x000000100c7c723e */ /* 0x010fe200000000ff */
[----:B------:R-:W-:Y:S01]  /*df20*/  FADD.FTZ R3, R3, R10 ;  /* 0x0000000a03037221 */ /* 0x000fe20000010000 */
[----:B------:R-:W-:Y:S01]  /*df30*/  F2FP.PACK_AB R125, R209, R210 ;  /* 0x000000d2d17d723e */ /* 0x000fe200000000ff */
[----:B------:R-:W-:Y:S01]  /*df40*/  FADD.FTZ R0, R2, R0 ;  /* 0x0000000002007221 */ /* 0x000fe20000010000 */
[----:B-1----:R-:W-:Y:S01]  /*df50*/  F2FP.PACK_AB R126, R18, R13 ;  /* 0x0000000d127e723e */ /* 0x002fe200000000ff */
[----:B------:R-:W-:Y:S01]  /*df60*/  HMMA.16816.F32 R160, R128, R156, R160 ;  /* 0x0000009c80a0723c */ /* 0x000fe200000018a0 */
[----:B------:R-:W-:-:S04]  /*df70*/  FADD.FTZ R2, R248, R9 ;  /* 0x00000009f8027221 */ /* 0x000fc80000010000 */
[----:B------:R-:W-:-:S03]  /*df80*/  FADD.FTZ R2, R251, R2 ;  /* 0x00000002fb027221 */ /* 0x000fc60000010000 */
[C---:B------:R-:W-:Y:S08]  /*df90*/  HMMA.16816.F32 R172, R124.reuse, R164, R172 ;  /* 0x000000a47cac723c */ /* 0x040ff000000018ac */
[-C--:B------:R-:W-:Y:S08]  /*dfa0*/  HMMA.16816.F32 R180, R124, R166.reuse, R180 ;  /* 0x000000a67cb4723c */ /* 0x080ff000000018b4 */
[----:B------:R-:W-:Y:S08]  /*dfb0*/  HMMA.16816.F32 R164, R128, R166, R76 ;  /* 0x000000a680a4723c */ /* 0x000ff0000000184c */
[C---:B------:R-:W-:Y:S08]  /*dfc0*/  HMMA.16816.F32 R76, R124.reuse, R82, R88 ;  /* 0x000000527c4c723c */ /* 0x040ff00000001858 */
[C---:B---3--:R-:W-:Y:S08]  /*dfd0*/  HMMA.16816.F32 R108, R124.reuse, R114, R68 ;  /* 0x000000727c6c723c */ /* 0x048ff00000001844 */
[C---:B------:R-:W-:Y:S07]  /*dfe0*/  HMMA.16816.F32 R120, R124.reuse, R4, R64 ;  /* 0x000000047c78723c */ /* 0x040fee0000001840 */
[----:B------:R-:W-:Y:S01]  /*dff0*/  IMAD.MOV.U32 R67, RZ, RZ, R155 ;  /* 0x000000ffff437224 */ /* 0x000fe200078e009b */
[C---:B------:R-:W-:Y:S08]  /*e000*/  HMMA.16816.F32 R72, R124.reuse, R80, R100 ;  /* 0x000000507c48723c */ /* 0x040ff00000001864 */
[----:B------:R-:W-:Y:S08]  /*e010*/  HMMA.16816.F32 R88, R124, R96, R84 ;  /* 0x000000607c58723c */ /* 0x000ff00000001854 */
[----:B------:R-:W-:Y:S08]  /*e020*/  HMMA.16816.F32 R68, R128, R80, R116 ;  /* 0x000000508044723c */ /* 0x000ff00000001874 */
        /* <DEDUP_REMOVED lines=12> */
[C---:B------:R-:W-:Y:S07]  /*e0f0*/  HMMA.16816.F32 R116, R128.reuse, R4, R44 ;  /* 0x000000048074723c */ /* 0x040fee000000182c */
[----:B------:R-:W-:Y:S01]  /*e100*/  FADD.FTZ R5, R246, R8 ;  /* 0x00000008f6057221 */ /* 0x000fe20000010000 */
[----:B------:R-:W-:Y:S01]  /*e110*/  HMMA.16816.F32 R156, R128, R158, R204 ;  /* 0x0000009e809c723c */ /* 0x000fe200000018cc */
[----:B------:R-:W-:-:S02]  /*e120*/  FADD.FTZ R4, R243, R0 ;  /* 0x00000000f3047221 */ /* 0x000fc40000010000 */
[----:B------:R-:W-:-:S05]  /*e130*/  FADD.FTZ R0, R247, R5 ;  /* 0x00000005f7007221 */ /* 0x000fca0000010000 */
[C---:B------:R-:W-:Y:S07]  /*e140*/  HMMA.16816.F32 R148, R128.reuse, R150, R132 ;  /* 0x000000968094723c */ /* 0x040fee0000001884 */
[----:B------:R-:W-:Y:S01]  /*e150*/  MOV R133, R15 ;  /* 0x0000000f00857202 */ /* 0x000fe20000000f00 */
[----:B------:R-:W-:Y:S01]  /*e160*/  HMMA.16816.F32 R140, R128, R142, R28 ;  /* 0x0000008e808c723c */ /* 0x000fe2000000181c */
[----:B------:R-:W-:Y:S02]  /*e170*/  MOV R135, R252 ;  /* 0x000000fc00877202 */ /* 0x000fe40000000f00 */
[----:B------:R-:W-:-:S02]  /*e180*/  MOV R132, R19 ;  /* 0x0000001300847202 */ /* 0x000fc40000000f00 */
[----:B------:R-:W-:-:S03]  /*e190*/  MOV R134, R250 ;  /* 0x000000fa00867202 */ /* 0x000fc60000000f00 */
        /* <DEDUP_REMOVED lines=36> */
[----:B------:R-:W2:Y:S04]  /*e3e0*/  LDL.64 R40, [R1+0x78] ;  /* 0x0000780001287983 */ /* 0x000ea80000100a00 */
        /* <DEDUP_REMOVED lines=10> */
[----:B-1----:R-:W-:Y:S02]  /*e490*/  MOV R4, UR16 ;  /* 0x0000001000047c02 */ /* 0x002fe40008000f00 */
[----:B------:R-:W-:-:S03]  /*e4a0*/  MOV R5, UR17 ;  /* 0x0000001100057c02 */ /* 0x000fc60008000f00 */
        /* <DEDUP_REMOVED lines=50> */
[-C--:B------:R-:W-:Y:S08]  /*e7d0*/  HMMA.16816.F32 R208, R8, R32.reuse, R208 ;  /* 0x0000002008d0723c */ /* 0x080ff000000018d0 */
[----:B------:R-:W-:Y:S01]  /*e7e0*/  HMMA.16816.F32 R204, R4, R32, R204 ;  /* 0x0000002004cc723c */ /* 0x000fe200000018cc */
[----:B------:R-:W-:Y:S01]  /*e7f0*/  IMAD.MOV.U32 R231, RZ, RZ, R56 ;  /* 0x000000ffffe77224 */ /* 0x000fe200078e0038 */
[----:B------:R-:W-:-:S02]  /*e800*/  MOV R37, R57 ;  /* 0x0000003900257202 */ /* 0x000fc40000000f00 */
[----:B------:R-:W-:-:S03]  /*e810*/  MOV R36, R58 ;  /* 0x0000003a00247202 */ /* 0x000fc60000000f00 */
[----:B------:R-:W-:Y:S01]  /*e820*/  IMAD.MOV.U32 R32, RZ, RZ, R60 ;  /* 0x000000ffff207224 */ /* 0x000fe200078e003c */
[-C--:B------:R-:W-:Y:S01]  /*e830*/  HMMA.16816.F32 R244, R8, R28.reuse, R136 ;  /* 0x0000001c08f4723c */ /* 0x080fe20000001888 */
[----:B------:R-:W-:Y:S01]  /*e840*/  MOV R33, R59 ;  /* 0x0000003b00217202 */ /* 0x000fe20000000f00 */
[----:B------:R-:W-:Y:S01]  /*e850*/  IMAD.MOV.U32 R242, RZ, RZ, R52 ;  /* 0x000000fffff27224 */ /* 0x000fe200078e0034 */
[----:B------:R-:W-:Y:S02]  /*e860*/  MOV R241, R53 ;  /* 0x0000003500f17202 */ /* 0x000fe40000000f00 */
[----:B------:R-:W-:Y:S02]  /*e870*/  MOV R21, R54 ;  /* 0x0000003600157202 */ /* 0x000fe40000000f00 */
[----:B------:R-:W-:Y:S01]  /*e880*/  MOV R20, R55 ;  /* 0x0000003700147202 */ /* 0x000fe20000000f00 */
[----:B------:R-:W-:Y:S07]  /*e890*/  HMMA.16816.F32 R132, R4, R28, R132 ;  /* 0x0000001c0484723c */ /* 0x000fee0000001884 */
[----:B------:R-:W-:Y:S01]  /*e8a0*/  MOV R29, R61 ;  /* 0x0000003d001d7202 */ /* 0x000fe20000000f00 */
[----:B------:R-:W-:Y:S07]  /*e8b0*/  HMMA.16816.F32 R248, R8, R24, R64 ;  /* 0x0000001808f8723c */ /* 0x000fee0000001840 */
[----:B------:R-:W-:Y:S01]  /*e8c0*/  MOV R25, R62 ;  /* 0x0000003e00197202 */ /* 0x000fe20000000f00 */
[----:B------:R-:W-:Y:S01]  /*e8d0*/  HMMA.16816.F32 R56, R12, R46, RZ ;  /* 0x0000002e0c38723c */ /* 0x000fe200000018ff */
[----:B------:R-:W-:-:S07]  /*e8e0*/  MOV R24, R63 ;  /* 0x0000003f00187202 */ /* 0x000fce0000000f00 */
[C---:B------:R-:W-:Y:S08]  /*e8f0*/  HMMA.16816.F32 R60, R12.reuse, R50, RZ ;  /* 0x000000320c3c723c */ /* 0x040ff000000018ff */
[----:B------:R-:W-:Y:S01]  /*e900*/  HMMA.16816.F32 R52, R12, R42, RZ ;  /* 0x0000002a0c34723c */ /* 0x000fe200000018ff */
[----:B------:R-:W-:Y:S01]  /*e910*/  IMAD.MOV.U32 R28, RZ, RZ, R248 ;  /* 0x000000ffff1c7224 */ /* 0x000fe200078e00f8 */
[----:B------:R-:W-:-:S02]  /*e920*/  MOV R3, R249 ;  /* 0x000000f900037202 */ /* 0x000fc40000000f00 */
[----:B------:R-:W-:Y:S02]  /*e930*/  MOV R2, R250 ;  /* 0x000000fa00027202 */ /* 0x000fe40000000f00 */
[----:B------:R-:W-:Y:S02]  /*e940*/  MOV R0, R251 ;  /* 0x000000fb00007202 */ /* 0x000fe40000000f00 */
[C---:B------:R-:W-:Y:S08]  /*e950*/  HMMA.16816.F32 R48, R16.reuse, R50, RZ ;  /* 0x000000321030723c */ /* 0x040ff000000018ff */
[C---:B------:R-:W-:Y:S08]  /*e960*/  HMMA.16816.F32 R44, R16.reuse, R46, RZ ;  /* 0x0000002e102c723c */ /* 0x040ff000000018ff */
[----:B------:R-:W-:Y:S08]  /*e970*/  HMMA.16816.F32 R40, R16, R42, RZ ;  /* 0x0000002a1028723c */ /* 0x000ff000000018ff */
[-C--:B------:R-:W-:Y:S08]  /*e980*/  HMMA.16816.F32 R12, R12, R38.reuse, RZ ;  /* 0x000000260c0c723c */ /* 0x080ff000000018ff */
[----:B------:R-:W-:Y:S08]  /*e990*/  HMMA.16816.F32 R16, R16, R38, RZ ;  /* 0x000000261010723c */ /* 0x000ff000000018ff */
[C---:B------:R-:W-:Y:S08]  /*e9a0*/  HMMA.16816.F32 R64, R4.reuse, R30, R56 ;  /* 0x0000001e0440723c */ /* 0x040ff00000001838 */
[C---:B------:R-:W-:Y:S08]  /*e9b0*/  HMMA.16816.F32 R60, R4.reuse, R34, R60 ;  /* 0x00000022043c723c */ /* 0x040ff0000000183c */
[C---:B------:R-:W-:Y:S08]  /*e9c0*/  HMMA.16816.F32 R136, R4.reuse, R26, R52 ;  /* 0x0000001a0488723c */ /* 0x040ff00000001834 */
[----:B------:R-:W-:Y:S01]  /*e9d0*/  HMMA.16816.F32 R248, R4, R22, R12 ;  /* 0x0000001604f8723c */ /* 0x000fe2000000180c */
[----:B------:R-:W-:Y:S04]  /*e9e0*/  LDSM.16.M88.4 R4, [R222+0x2000] ;  /* 0x00200000de04783b */ /* 0x000fe80000000200 */
[----:B------:R-:W1:Y:S03]  /*e9f0*/  LDSM.16.M88.4 R12, [R218+0x8000] ;  /* 0x00800000da0c783b */ /* 0x000e660000000200 */
[C---:B------:R-:W-:Y:S08]  /*ea00*/  HMMA.16816.F32 R48, R8.reuse, R34, R48 ;  /* 0x000000220830723c */ /* 0x040ff00000001830 */
[C---:B------:R-:W-:Y:S08]  /*ea10*/  HMMA.16816.F32 R56, R8.reuse, R30, R44 ;  /* 0x0000001e0838723c */ /* 0x040ff0000000182c */
[C---:B------:R-:W-:Y:S08]  /*ea20*/  HMMA.16816.F32 R40, R8.reuse, R26, R40 ;  /* 0x0000001a0828723c */ /* 0x040ff00000001828 */
[----:B------:R-:W-:Y:S01]  /*ea30*/  HMMA.16816.F32 R16, R8, R22, R16 ;  /* 0x000000160810723c */ /* 0x000fe20000001810 */
[----:B------:R-:W2:Y:S07]  /*ea40*/  LDSM.16.M88.4 R8, [R222] ;  /* 0x00000000de08783b */ /* 0x000eae0000000200 */
[----:B-1----:R-:W-:Y:S07]  /*ea50*/  HMMA.16816.F32 R52, R4, R12, R204 ;  /* 0x0000000c0434723c */ /* 0x002fee00000018cc */
[----:B------:R-:W-:Y:S01]  /*ea60*/  MOV R206, R21 ;  /* 0x0000001500ce7202 */ /* 0x000fe20000000f00 */
[----:B------:R-:W-:Y:S01]  /*ea70*/  IMAD.MOV.U32 R204, RZ, RZ, R242 ;  /* 0x000000ffffcc7224 */ /* 0x000fe200078e00f2 */
[----:B------:R-:W-:-:S02]  /*ea80*/  MOV R207, R20 ;  /* 0x0000001400cf7202 */ /* 0x000fc40000000f00 */
[----:B------:R-:W-:Y:S01]  /*ea90*/  MOV R205, R241 ;  /* 0x000000f100cd7202 */ /* 0x000fe20000000f00 */
[C---:B--2---:R-:W-:Y:S07]  /*eaa0*/  HMMA.16816.F32 R44, R8.reuse, R12, R208 ;  /* 0x0000000c082c723c */ /* 0x044fee00000018d0 */
[----:B------:R-:W-:Y:S01]  /*eab0*/  MOV R209, R37 ;  /* 0x0000002500d17202 */ /* 0x000fe20000000f00 */
[----:B------:R-:W-:Y:S01]  /*eac0*/  HMMA.16816.F32 R20, R8, R14, R48 ;  /* 0x0000000e0814723c */ /* 0x000fe20000001830 */
[----:B------:R-:W-:Y:S01]  /*ead0*/  MOV R210, R36 ;  /* 0x0000002400d27202 */ /* 0x000fe20000000f00 */
[----:B------:R-:W-:Y:S01]  /*eae0*/  IMAD.MOV.U32 R208, RZ, RZ, R231 ;  /* 0x000000ffffd07224 */ /* 0x000fe200078e00e7 */
[----:B------:R-:W-:-:S05]  /*eaf0*/  MOV R211, R33 ;  /* 0x0000002100d37202 */ /* 0x000fca0000000f00 */
[----:B------:R-:W-:Y:S01]  /*eb00*/  HMMA.16816.F32 R36, R4, R14, R60 ;  /* 0x0000000e0424723c */ /* 0x000fe2000000183c */
[----:B------:R-:W1:Y:S06]  /*eb10*/  LDSM.16.M88.4 R12, [R218+0x8800] ;  /* 0x00880000da0c783b */ /* 0x000e6c0000000200 */
[----:B------:R-:W-:Y:S01]  /*eb20*/  IMAD.MOV.U32 R60, RZ, RZ, R32 ;  /* 0x000000ffff3c7224 */ /* 0x000fe200078e0020 */
[----:B------:R-:W-:Y:S02]  /*eb30*/  MOV R61, R29 ;  /* 0x0000001d003d7202 */ /* 0x000fe40000000f00 */
[----:B------:R-:W-:-:S02]  /*eb40*/  MOV R62, R25 ;  /* 0x00000019003e7202 */ /* 0x000fc40000000f00 */
[----:B------:R-:W-:Y:S01]  /*eb50*/  MOV R63, R24 ;  /* 0x00000018003f7202 */ /* 0x000fe20000000f00 */
[----:B-1----:R-:W-:Y:S07]  /*eb60*/  HMMA.16816.F32 R32, R8, R12, R244 ;  /* 0x0000000c0820723c */ /* 0x002fee00000018f4 */
[----:B------:R-:W-:Y:S01]  /*eb70*/  IMAD.MOV.U32 R244, RZ, RZ, R28 ;  /* 0x000000fffff47224 */ /* 0x000fe200078e001c */
[----:B------:R-:W-:Y:S01]  /*eb80*/  HMMA.16816.F32 R24, R4, R14, R64 ;  /* 0x0000000e0418723c */ /* 0x000fe20000001840 */
[----:B------:R-:W-:-:S02]  /*eb90*/  MOV R245, R3 ;  /* 0x0000000300f57202 */ /* 0x000fc40000000f00 */
[----:B------:R-:W-:Y:S02]  /*eba0*/  MOV R246, R2 ;  /* 0x0000000200f67202 */ /* 0x000fe40000000f00 */
[----:B------:R-:W-:-:S03]  /*ebb0*/  MOV R247, R0 ;  /* 0x0000000000f77202 */ /* 0x000fc60000000f00 */
        /* <DEDUP_REMOVED lines=12> */
[----:B------:R-:W-:Y:S01]  /*ec80*/  MOV R42, R65 ;  /* 0x00000041002a7202 */ /* 0x000fe20000000f00 */
[----:B------:R-:W-:Y:S01]  /*ec90*/  HMMA.16816.F32 R204, R8, R14, R16 ;  /* 0x0000000e08cc723c */ /* 0x000fe20000001810 */
[----:B------:R-:W-:Y:S01]  /*eca0*/  MOV R41, R66 ;  /* 0x0000004200297202 */ /* 0x000fe20000000f00 */
[----:B------:R-:W-:Y:S01]  /*ecb0*/  LDSM.16.M88.4 R12, [R217] ;  /* 0x00000000d90c783b */ /* 0x000fe20000000200 */
[----:B------:R-:W-:-:S03]  /*ecc0*/  MOV R40, R67 ;  /* 0x0000004300287202 */ /* 0x000fc60000000f00 */
[----:B------:R-:W-:Y:S01]  /*ecd0*/  IMAD.MOV.U32 R67, RZ, RZ, R4 ;  /* 0x000000ffff437224 */ /* 0x000fe200078e0004 */
[----:B------:R-:W-:Y:S01]  /*ece0*/  MOV R66, R5 ;  /* 0x0000000500427202 */ /* 0x000fe20000000f00 */
[----:B------:R-:W1:Y:S01]  /*ecf0*/  LDSM.16.M88.4 R8, [R221] ;  /* 0x00000000dd08783b */ /* 0x000e620000000200 */
[----:B------:R-:W-:Y:S02]  /*ed00*/  MOV R65, R6 ;  /* 0x0000000600417202 */ /* 0x000fe40000000f00 */
[----:B------:R-:W-:Y:S02]  /*ed10*/  MOV R64, R7 ;  /* 0x0000000700407202 */ /* 0x000fe40000000f00 */
[----:B------:R-:W2:Y:S01]  /*ed20*/  LDSM.16.M88.4 R4, [R221+0x2000] ;  /* 0x00200000dd04783b */ /* 0x000ea20000000200 */
[-C--:B-1----:R-:W-:Y:S07]  /*ed30*/  HMMA.16816.F32 R248, R8, R12.reuse, R44 ;  /* 0x0000000c08f8723c */ /* 0x082fee000000182c */
[----:B------:R-:W-:Y:S01]  /*ed40*/  IMAD.MOV.U32 R44, RZ, RZ, R43 ;  /* 0x000000ffff2c7224 */ /* 0x000fe200078e002b */
[----:B--2---:R-:W-:Y:S01]  /*ed50*/  HMMA.16816.F32 R52, R4, R12, R52 ;  /* 0x0000000c0434723c */ /* 0x004fe20000001834 */
[----:B------:R-:W-:-:S02]  /*ed60*/  MOV R45, R42 ;  /* 0x0000002a002d7202 */ /* 0x000fc40000000f00 */
[----:B------:R-:W-:Y:S02]  /*ed70*/  MOV R46, R41 ;  /* 0x00000029002e7202 */ /* 0x000fe40000000f00 */
[----:B------:R-:W-:-:S03]  /*ed80*/  MOV R47, R40 ;  /* 0x00000028002f7202 */ /* 0x000fc60000000f00 */
[----:B------:R-:W-:Y:S11]  /*ed90*/  HMMA.16816.F32 R208, R4, R14, R36 ;  /* 0x0000000e04d0723c */ /* 0x000ff60000001824 */
[----:B------:R-:W-:Y:S05]  /*eda0*/  @!UPT UIADD3 URZ, URZ, URZ, URZ ;  /* 0x0000003f3f3ff290 */ /* 0x000fea000fffe03f */
[----:B------:R-:W-:Y:S01]  /*edb0*/  IMAD.MOV.U32 R16, RZ, RZ, R52 ;  /* 0x000000ffff107224 */ /* 0x000fe200078e0034 */
[----:B------:R-:W-:Y:S01]  /*edc0*/  MOV R3, R53 ;  /* 0x0000003500037202 */ /* 0x000fe20000000f00 */
[----:B------:R-:W-:Y:S01]  /*edd0*/  IMAD.MOV.U32 R52, RZ, RZ, R67 ;  /* 0x000000ffff347224 */ /* 0x000fe200078e0043 */
[----:B------:R-:W-:Y:S02]  /*ede0*/  MOV R2, R54 ;  /* 0x0000003600027202 */ /* 0x000fe40000000f00 */
[----:B------:R-:W-:Y:S02]  /*edf0*/  MOV R0, R55 ;  /* 0x0000003700007202 */ /* 0x000fe40000000f00 */
[----:B------:R-:W-:Y:S02]  /*ee00*/  MOV R53, R66 ;  /* 0x0000004200357202 */ /* 0x000fe40000000f00 */
[----:B------:R-:W-:Y:S02]  /*ee10*/  MOV R54, R65 ;  /* 0x0000004100367202 */ /* 0x000fe40000000f00 */
[----:B------:R-:W-:-:S02]  /*ee20*/  MOV R55, R64 ;  /* 0x0000004000377202 */ /* 0x000fc40000000f00 */
[C---:B------:R-:W-:Y:S01]  /*ee30*/  HMMA.16816.F32 R64, R8.reuse, R14, R20 ;  /* 0x0000000e0840723c */ /* 0x040fe20000001814 */
[----:B------:R-:W1:Y:S07]  /*ee40*/  LDSM.16.M88.4 R12, [R217+0x800] ;  /* 0x00080000d90c783b */ /* 0x000e6e0000000200 */
[-C--:B-1----:R-:W-:Y:S08]  /*ee50*/  HMMA.16816.F32 R32, R8, R12.reuse, R32 ;  /* 0x0000000c0820723c */ /* 0x082ff00000001820 */
[----:B------:R-:W-:Y:S08]  /*ee60*/  HMMA.16816.F32 R40, R4, R12, R28 ;  /* 0x0000000c0428723c */ /* 0x000ff0000000181c */
[----:B------:R-:W-:Y:S08]  /*ee70*/  HMMA.16816.F32 R20, R8, R14, R48 ;  /* 0x0000000e0814723c */ /* 0x000ff00000001830 */
[----:B------:R-:W-:Y:S01]  /*ee80*/  IMAD.MOV.U32 R231, RZ, RZ, R32 ;  /* 0x000000ffffe77224 */ /* 0x000fe200078e0020 */
[----:B------:R-:W-:-:S02]  /*ee90*/  MOV R19, R33 ;  /* 0x0000002100137202 */ /* 0x000fc40000000f00 */
[----:B------:R-:W-:Y:S02]  /*eea0*/  MOV R18, R34 ;  /* 0x0000002200127202 */ /* 0x000fe40000000f00 */
[----:B------:R-:W-:Y:S02]  /*eeb0*/  MOV R17, R35 ;  /* 0x0000002300117202 */ /* 0x000fe40000000f00 */
[C---:B------:R-:W-:Y:S01]  /*eec0*/  HMMA.16816.F32 R32, R4.reuse, R14, R24 ;  /* 0x0000000e0420723c */ /* 0x040fe20000001818 */
[----:B------:R-:W1:Y:S07]  /*eed0*/  LDSM.16.M88.4 R12, [R217+0x1000] ;  /* 0x00100000d90c783b */ /* 0x000e6e0000000200 */
[C---:B-1----:R-:W-:Y:S07]  /*eee0*/  HMMA.16816.F32 R28, R4.reuse, R12, R60 ;  /* 0x0000000c041c723c */ /* 0x042fee000000183c */
[----:B------:R-:W-:Y:S01]  /*eef0*/  MOV R61, R19 ;  /* 0x00000013003d7202 */ /* 0x000fe20000000f00 */
[----:B------:R-:W-:Y:S01]  /*ef00*/  HMMA.16816.F32 R24, R4, R14, R136 ;  /* 0x0000000e0418723c */ /* 0x000fe20000001888 */
[----:B------:R-:W-:Y:S01]  /*ef10*/  MOV R62, R18 ;  /* 0x00000012003e7202 */ /* 0x000fe20000000f00 */
[----:B------:R-:W-:Y:S01]  /*ef20*/  IMAD.MOV.U32 R60, RZ, RZ, R231 ;  /* 0x000000ffff3c7224 */ /* 0x000fe200078e00e7 */
[----:B------:R-:W-:-:S04]  /*ef30*/  MOV R63, R17 ;  /* 0x00000011003f7202 */ /* 0x000fc80000000f00 */
[----:B------:R-:W-:Y:S01]  /*ef40*/  IMAD.MOV.U32 R136, RZ, RZ, R16 ;  /* 0x000000ffff887224 */ /* 0x000fe200078e0010 */
[----:B------:R-:W-:Y:S01]  /*ef50*/  HMMA.16816.F32 R36, R8, R12, R56 ;  /* 0x0000000c0824723c */ /* 0x000fe20000001838 */
[----:B------:R-:W-:Y:S02]  /*ef60*/  MOV R137, R3 ;  /* 0x0000000300897202 */ /* 0x000fe40000000f00 */
[----:B------:R-:W-:Y:S02]  /*ef70*/  MOV R138, R2 ;  /* 0x00000002008a7202 */ /* 0x000fe40000000f00 */
[----:B------:R-:W-:-:S03]  /*ef80*/  MOV R139, R0 ;  /* 0x00000000008b7202 */ /* 0x000fc60000000f00 */
[----:B------:R-:W-:Y:S01]  /*ef90*/  HMMA.16816.F32 R16, R8, R14, R132 ;  /* 0x0000000e0810723c */ /* 0x000fe20000001884 */
[----:B------:R-:W1:Y:S07]  /*efa0*/  LDSM.16.M88.4 R12, [R217+0x1800] ;  /* 0x00180000d90c783b */ /* 0x000e6e0000000200 */
        /* <DEDUP_REMOVED lines=11> */
[----:B------:R-:W-:-:S02]  /*f060*/  MOV R3, R133 ;  /* 0x0000008500037202 */ /* 0x000fc40000000f00 */
[----:B------:R-:W-:Y:S02]  /*f070*/  MOV R2, R134 ;  /* 0x0000008600027202 */ /* 0x000fe40000000f00 */
[----:B------:R-:W-:Y:S02]  /*f080*/  MOV R0, R135 ;  /* 0x0000008700007202 */ /* 0x000fe40000000f00 */
[C---:B------:R-:W-:Y:S01]  /*f090*/  HMMA.16816.F32 R132, R8.reuse, R14, R64 ;  /* 0x0000000e0884723c */ /* 0x040fe20000001840 */
[----:B------:R-:W1:Y:S07]  /*f0a0*/  LDSM.16.M88.4 R12, [R212+0xa800] ;  /* 0x00a80000d40c783b */ /* 0x000e6e0000000200 */
[-C--:B-1----:R-:W-:Y:S08]  /*f0b0*/  HMMA.16816.F32 R248, R8, R12.reuse, R60 ;  /* 0x0000000c08f8723c */ /* 0x082ff0000000183c */
[C---:B------:R-:W-:Y:S08]  /*f0c0*/  HMMA.16816.F32 R136, R4.reuse, R12, R40 ;  /* 0x0000000c0488723c */ /* 0x040ff00000001828 */
[-C--:B------:R-:W-:Y:S08]  /*f0d0*/  HMMA.16816.F32 R64, R4, R14.reuse, R32 ;  /* 0x0000000e0440723c */ /* 0x080ff00000001820 */
[C---:B------:R-:W-:Y:S01]  /*f0e0*/  HMMA.16816.F32 R60, R8.reuse, R14, R20 ;  /* 0x0000000e083c723c */ /* 0x040fe20000001814 */
[----:B------:R-:W1:Y:S07]  /*f0f0*/  LDSM.16.M88.4 R12, [R212+0xb000] ;  /* 0x00b00000d40c783b */ /* 0x000e6e0000000200 */
        /* <DEDUP_REMOVED lines=8> */
[----:B------:R-:W-:-:S02]  /*f180*/  MOV R49, R3 ;  /* 0x0000000300317202 */ /* 0x000fc40000000f00 */
[----:B------:R-:W-:Y:S02]  /*f190*/  MOV R50, R2 ;  /* 0x0000000200327202 */ /* 0x000fe40000000f00 */
[----:B------:R-:W-:-:S03]  /*f1a0*/  MOV R51, R0 ;  /* 0x0000000000337202 */ /* 0x000fc60000000f00 */
[-C--:B------:R-:W-:Y:S01]  /*f1b0*/  HMMA.16816.F32 R20, R4, R14.reuse, R52 ;  /* 0x0000000e0414723c */ /* 0x080fe20000001834 */
[----:B------:R-:W-:Y:S07]  /*f1c0*/  LDSM.16.M88.4 R4, [R220+0x6000] ;  /* 0x00600000dc04783b */ /* 0x000fee0000000200 */
[----:B------:R-:W-:Y:S01]  /*f1d0*/  HMMA.16816.F32 R16, R8, R14, R44 ;  /* 0x0000000e0810723c */ /* 0x000fe2000000182c */
[----:B------:R-:W1:Y:S04]  /*f1e0*/  LDSM.16.M88.4 R12, [R227] ;  /* 0x00000000e30c783b */ /* 0x000e680000000200 */
[----:B------:R-:W2:Y:S03]  /*f1f0*/  LDSM.16.M88.4 R8, [R220+0x4000] ;  /* 0x00400000dc08783b */ /* 0x000ea60000000200 */
[C---:B-1----:R-:W-:Y:S08]  /*f200*/  HMMA.16816.F32 R48, R4.reuse, R12, R48 ;  /* 0x0000000c0430723c */ /* 0x042ff00000001830 */
[-C--:B------:R-:W-:Y:S08]  /*f210*/  HMMA.16816.F32 R204, R4, R14.reuse, R204 ;  /* 0x0000000e04cc723c */ /* 0x080ff000000018cc */
[----:B--2---:R-:W-:Y:S08]  /*f220*/  HMMA.16816.F32 R132, R8, R14, R132 ;  /* 0x0000000e0884723c */ /* 0x004ff00000001884 */
[----:B------:R-:W-:Y:S01]  /*f230*/  IMAD.MOV.U32 R44, RZ, RZ, R48 ;  /* 0x000000ffff2c7224 */ /* 0x000fe200078e0030 */
[----:B------:R-:W-:-:S02]  /*f240*/  MOV R3, R49 ;  /* 0x0000003100037202 */ /* 0x000fc40000000f00 */
[----:B------:R-:W-:Y:S02]  /*f250*/  MOV R2, R50 ;  /* 0x0000003200027202 */ /* 0x000fe40000000f00 */
[----:B------:R-:W-:Y:S02]  /*f260*/  MOV R0, R51 ;  /* 0x0000003300007202 */ /* 0x000fe40000000f00 */
[C---:B------:R-:W-:Y:S01]  /*f270*/  HMMA.16816.F32 R48, R8.reuse, R12, R244 ;  /* 0x0000000c0830723c */ /* 0x040fe200000018f4 */
[----:B------:R-:W1:Y:S07]  /*f280*/  LDSM.16.M88.4 R12, [R226] ;  /* 0x00000000e20c783b */ /* 0x000e6e0000000200 */
[-C--:B-1----:R-:W-:Y:S08]  /*f290*/  HMMA.16816.F32 R248, R8, R12.reuse, R248 ;  /* 0x0000000c08f8723c */ /* 0x082ff000000018f8 */
[C---:B------:R-:W-:Y:S08]  /*f2a0*/  HMMA.16816.F32 R136, R4.reuse, R12, R136 ;  /* 0x0000000c0488723c */ /* 0x040ff00000001888 */
[-C--:B------:R-:W-:Y:S08]  /*f2b0*/  HMMA.16816.F32 R64, R4, R14.reuse, R64 ;  /* 0x0000000e0440723c */ /* 0x080ff00000001840 */
[C---:B------:R-:W-:Y:S01]  /*f2c0*/  HMMA.16816.F32 R60, R8.reuse, R14, R60 ;  /* 0x0000000e083c723c */ /* 0x040fe2000000183c */
[----:B------:R-:W1:Y:S07]  /*f2d0*/  LDSM.16.M88.4 R12, [R225] ;  /* 0x00000000e10c783b */ /* 0x000e6e0000000200 */
[-C--:B-1----:R-:W-:Y:S07]  /*f2e0*/  HMMA.16816.F32 R244, R8, R12.reuse, R208 ;  /* 0x0000000c08f4723c */ /* 0x082fee00000018d0 */
[----:B------:R-:W-:Y:S01]  /*f2f0*/  MOV R208, R44 ;  /* 0x0000002c00d07202 */ /* 0x000fe20000000f00 */
[----:B------:R-:W-:Y:S01]  /*f300*/  HMMA.16816.F32 R56, R4, R12, R40 ;  /* 0x0000000c0438723c */ /* 0x000fe20000001828 */
[----:B------:R-:W-:Y:S01]  /*f310*/  IMAD.MOV.U32 R209, RZ, RZ, R3 ;  /* 0x000000ffffd17224 */ /* 0x000fe200078e0003 */
[----:B------:R-:W-:-:S02]  /*f320*/  MOV R210, R2 ;  /* 0x0000000200d27202 */ /* 0x000fc40000000f00 */
[----:B------:R-:W-:-:S04]  /*f330*/  MOV R211, R0 ;  /* 0x0000000000d37202 */ /* 0x000fc80000000f00 */
        /* <DEDUP_REMOVED lines=15> */
[----:B------:R-:W-:Y:S01]  /*f430*/  MOV R0, R208 ;  /* 0x000000d000007202 */ /* 0x000fe20000000f00 */
[----:B------:R-:W-:Y:S01]  /*f440*/  IMAD.MOV.U32 R242, RZ, RZ, R210 ;  /* 0x000000fffff27224 */ /* 0x000fe200078e00d2 */
[----:B------:R-:W-:-:S02]  /*f450*/  MOV R243, R209 ;  /* 0x000000d100f37202 */ /* 0x000fc40000000f00 */
[----:B------:R-:W-:Y:S02]  /*f460*/  MOV R241, R211 ;  /* 0x000000d300f17202 */ /* 0x000fe40000000f00 */
[----:B------:R-:W-:Y:S01]  /*f470*/  MOV R51, R0 ;  /* 0x0000000000337202 */ /* 0x000fe20000000f00 */
[-C--:B-1----:R-:W-:Y:S08]  /*f480*/  HMMA.16816.F32 R208, R8, R12.reuse, R248 ;  /* 0x0000000c08d0723c */ /* 0x082ff000000018f8 */
[C---:B------:R-:W-:Y:S11]  /*f490*/  HMMA.16816.F32 R132, R4.reuse, R12, R136 ;  /* 0x0000000c0484723c */ /* 0x040ff60000001888 */
[----:B------:R-:W-:Y:S05]  /*f4a0*/  @!UPT UIADD3 URZ, URZ, URZ, URZ ;  /* 0x0000003f3f3ff290 */ /* 0x000fea000fffe03f */
[----:B------:R-:W-:Y:S01]  /*f4b0*/  MOV R231, R208 ;  /* 0x000000d000e77202 */ /* 0x000fe20000000f00 */
[----:B------:R-:W-:Y:S01]  /*f4c0*/  IMAD.MOV.U32 R2, RZ, RZ, R210 ;  /* 0x000000ffff027224 */ /* 0x000fe200078e00d2 */
[----:B------:R-:W-:Y:S02]  /*f4d0*/  MOV R3, R209 ;  /* 0x000000d100037202 */ /* 0x000fe40000000f00 */
[----:B------:R-:W-:Y:S02]  /*f4e0*/  MOV R0, R211 ;  /* 0x000000d300007202 */ /* 0x000fe40000000f00 */
[-C--:B------:R-:W-:Y:S08]  /*f4f0*/  HMMA.16816.F32 R208, R4, R14.reuse, R64 ;  /* 0x0000000e04d0723c */ /* 0x080ff00000001840 */
[C---:B------:R-:W-:Y:S01]  /*f500*/  HMMA.16816.F32 R64, R8.reuse, R14, R60 ;  /* 0x0000000e0840723c */ /* 0x040fe2000000183c */
[----:B------:R-:W1:Y:S07]  /*f510*/  LDSM.16.M88.4 R12, [R218+0xb000] ;  /* 0x00b00000da0c783b */ /* 0x000e6e0000000200 */
[-C--:B-1----:R-:W-:Y:S08]  /*f520*/  HMMA.16816.F32 R136, R8, R12.reuse, R244 ;  /* 0x0000000c0888723c */ /* 0x082ff000000018f4 */
[C---:B------:R-:W-:Y:S08]  /*f530*/  HMMA.16816.F32 R204, R4.reuse, R12, R56 ;  /* 0x0000000c04cc723c */ /* 0x040ff00000001838 */
[-C--:B------:R-:W-:Y:S07]  /*f540*/  HMMA.16816.F32 R248, R4, R14.reuse, R52 ;  /* 0x0000000e04f8723c */ /* 0x080fee0000001834 */
[----:B------:R-:W-:Y:S01]  /*f550*/  MOV R52, R51 ;  /* 0x0000003300347202 */ /* 0x000fe20000000f00 */
[----:B------:R-:W-:Y:S01]  /*f560*/  HMMA.16816.F32 R60, R8, R14, R44 ;  /* 0x0000000e083c723c */ /* 0x000fe2000000182c */
[----:B------:R-:W1:Y:S01]  /*f570*/  LDSM.16.M88.4 R12, [R218+0xb800] ;  /* 0x00b80000da0c783b */ /* 0x000e620000000200 */
        /* <DEDUP_REMOVED lines=9> */
[----:B------:R-:W2:Y:S02]  /*f610*/  LDSM.16.M88.4 R8, [R221+0x4000] ;  /* 0x00400000dd08783b */ /* 0x000ea40000000200 */
[----:B------:R-:W-:-:S02]  /*f620*/  MOV R16, R231 ;  /* 0x000000e700107202 */ /* 0x000fc40000000f00 */
[----:B------:R-:W-:Y:S02]  /*f630*/  MOV R17, R3 ;  /* 0x0000000300117202 */ /* 0x000fe40000000f00 */
[----:B------:R-:W-:Y:S02]  /*f640*/  MOV R18, R2 ;  /* 0x0000000200127202 */ /* 0x000fe40000000f00 */
[----:B------:R-:W-:Y:S01]  /*f650*/  MOV R19, R0 ;  /* 0x0000000000137202 */ /* 0x000fe20000000f00 */
[-C--:B-1----:R-:W-:Y:S08]  /*f660*/  HMMA.16816.F32 R52, R4, R12.reuse, R52 ;  /* 0x0000000c0434723c */ /* 0x082ff00000001834 */
[----:B--2---:R-:W-:Y:S08]  /*f670*/  HMMA.16816.F32 R40, R8, R12, R28 ;  /* 0x0000000c0828723c */ /* 0x004ff0000000181c */
[-C--:B------:R-:W-:Y:S08]  /*f680*/  HMMA.16816.F32 R36, R4, R14.reuse, R24 ;  /* 0x0000000e0424723c */ /* 0x080ff00000001818 */
[----:B------:R-:W-:Y:S01]  /*f690*/  HMMA.16816.F32 R32, R8, R14, R20 ;  /* 0x0000000e0820723c */ /* 0x000fe20000001814 */
[----:B------:R-:W1:Y:S07]  /*f6a0*/  LDSM.16.M88.4 R12, [R217+0x2800] ;  /* 0x00280000d90c783b */ /* 0x000e6e0000000200 */
[----:B------:R-:W-:-:S02]  /*f6b0*/  FMUL.FTZ R41, R41, c[0x0][0x2ec] ;  /* 0x0000bb0029297a20 */ /* 0x000fc40000410000 */
[----:B------:R-:W-:-:S06]  /*f6c0*/  FMUL.FTZ R43, R43, c[0x0][0x2ec] ;  /* 0x0000bb002b2b7a20 */ /* 0x000fcc0000410000 */
[----:B------:R-:W-:Y:S02]  /*f6d0*/  FMUL.FTZ R39, R39, c[0x0][0x2ec] ;  /* 0x0000bb0027277a20 */ /* 0x000fe40000410000 */
[----:B------:R-:W-:Y:S02]  /*f6e0*/  FMUL.FTZ R36, R36, c[0x0][0x2ec] ;  /* 0x0000bb0024247a20 */ /* 0x000fe40000410000 */
[----:B------:R-:W-:-:S04]  /*f6f0*/  FMUL.FTZ R37, R37, c[0x0][0x2ec] ;  /* 0x0000bb0025257a20 */ /* 0x000fc80000410000 */
[----:B------:R-:W-:Y:S02]  /*f700*/  FMUL.FTZ R34, R34, c[0x0][0x2ec] ;  /* 0x0000bb0022227a20 */ /* 0x000fe40000410000 */
[----:B------:R-:W-:Y:S02]  /*f710*/  FMUL.FTZ R35, R35, c[0x0][0x2ec] ;  /* 0x0000bb0023237a20 */ /* 0x000fe40000410000 */
[----:B------:R-:W-:Y:S02]  /*f720*/  FMUL.FTZ R33, R33, c[0x0][0x2ec] ;  /* 0x0000bb0021217a20 */ /* 0x000fe40000410000 */
[----:B------:R-:W-:Y:S01]  /*f730*/  FMUL.FTZ R32, R32, c[0x0][0x2ec] ;  /* 0x0000bb0020207a20 */ /* 0x000fe20000410000 */
[-C--:B-1----:R-:W-:Y:S08]  /*f740*/  HMMA.16816.F32 R28, R8, R12.reuse, R16 ;  /* 0x0000000c081c723c */ /* 0x082ff00000001810 */
[C---:B------:R-:W-:Y:S08]  /*f750*/  HMMA.16816.F32 R24, R4.reuse, R12, R132 ;  /* 0x0000000c0418723c */ /* 0x040ff00000001884 */
[-C--:B------:R-:W-:Y:S08]  /*f760*/  HMMA.16816.F32 R208, R4, R14.reuse, R208 ;  /* 0x0000000e04d0723c */ /* 0x080ff000000018d0 */
[----:B------:R-:W-:Y:S01]  /*f770*/  HMMA.16816.F32 R20, R8, R14, R64 ;  /* 0x0000000e0814723c */ /* 0x000fe20000001840 */
[----:B------:R-:W1:Y:S01]  /*f780*/  LDSM.16.M88.4 R12, [R217+0x3000] ;  /* 0x00300000d90c783b */ /* 0x000e620000000200 */
[----:B------:R2:W3:Y:S01]  /*f790*/  MUFU.TANH R64, R35 ;  /* 0x0000002300407308 */ /* 0x0004e20000002400 */
[----:B------:R-:W-:-:S02]  /*f7a0*/  FMUL.FTZ R28, R28, c[0x0][0x2ec] ;  /* 0x0000bb001c1c7a20 */ /* 0x000fc40000410000 */
[----:B------:R-:W-:Y:S02]  /*f7b0*/  FMUL.FTZ R29, R29, c[0x0][0x2ec] ;  /* 0x0000bb001d1d7a20 */ /* 0x000fe40000410000 */
[----:B------:R-:W-:Y:S02]  /*f7c0*/  FMUL.FTZ R30, R30, c[0x0][0x2ec] ;  /* 0x0000bb001e1e7a20 */ /* 0x000fe40000410000 */
[----:B------:R-:W-:Y:S01]  /*f7d0*/  FMUL.FTZ R31, R31, c[0x0][0x2ec] ;  /* 0x0000bb001f1f7a20 */ /* 0x000fe20000410000 */
[----:B------:R4:W1:Y:S01]  /*f7e0*/  MUFU.TANH R65, R33 ;  /* 0x0000002100417308 */ /* 0x0008620000002400 */
[----:B------:R-:W-:Y:S02]  /*f7f0*/  FMUL.FTZ R24, R24, c[0x0][0x2ec] ;  /* 0x0000bb0018187a20 */ /* 0x000fe40000410000 */
[----:B------:R-:W-:Y:S02]  /*f800*/  FMUL.FTZ R25, R25, c[0x0][0x2ec] ;  /* 0x0000bb0019197a20 */ /* 0x000fe40000410000 */
[----:B------:R-:W-:-:S02]  /*f810*/  FMUL.FTZ R26, R26, c[0x0][0x2ec] ;  /* 0x0000bb001a1a7a20 */ /* 0x000fc40000410000 */
[----:B------:R-:W-:Y:S02]  /*f820*/  FMUL.FTZ R27, R27, c[0x0][0x2ec] ;  /* 0x0000bb001b1b7a20 */ /* 0x000fe40000410000 */
[----:B--2---:R-:W-:-:S05]  /*f830*/  FMUL.FTZ R35, R208, c[0x0][0x2ec] ;  /* 0x0000bb00d0237a20 */ /* 0x004fca0000410000 */
[----:B------:R-:W-:Y:S01]  /*f840*/  FMUL.FTZ R20, R20, c[0x0][0x2ec] ;  /* 0x0000bb0014147a20 */ /* 0x000fe20000410000 */
[----:B------:R-:W2:Y:S01]  /*f850*/  MUFU.TANH R35, R35 ;  /* 0x0000002300237308 */ /* 0x000ea20000002400 */
[----:B----4-:R-:W-:Y:S02]  /*f860*/  FMUL.FTZ R33, R38, c[0x0][0x2ec] ;  /* 0x0000bb0026217a20 */ /* 0x010fe40000410000 */
[----:B------:R-:W-:Y:S02]  /*f870*/  FMUL.FTZ R21, R21, c[0x0][0x2ec] ;  /* 0x0000bb0015157a20 */ /* 0x000fe40000410000 */
[----:B------:R-:W-:Y:S02]  /*f880*/  FMUL.FTZ R22, R22, c[0x0][0x2ec] ;  /* 0x0000bb0016167a20 */ /* 0x000fe40000410000 */
[----:B------:R-:W-:Y:S01]  /*f890*/  FMUL.FTZ R23, R23, c[0x0][0x2ec] ;  /* 0x0000bb0017177a20 */ /* 0x000fe20000410000 */
[----:B------:R-:W4:Y:S01]  /*f8a0*/  MUFU.TANH R33, R33 ;  /* 0x0000002100217308 */ /* 0x000f220000002400 */
[-C--:B-1----:R-:W-:Y:S07]  /*f8b0*/  HMMA.16816.F32 R136, R8, R12.reuse, R136 ;  /* 0x0000000c0888723c */ /* 0x082fee0000001888 */
[----:B------:R-:W1:Y:S01]  /*f8c0*/  MUFU.TANH R38, R26 ;  /* 0x0000001a00267308 */ /* 0x000e620000002400 */
[C---:B------:R-:W-:Y:S08]  /*f8d0*/  HMMA.16816.F32 R204, R4.reuse, R12, R204 ;  /* 0x0000000c04cc723c */ /* 0x040ff000000018cc */
[-C--:B------:R-:W-:Y:S08]  /*f8e0*/  HMMA.16816.F32 R248, R4, R14.reuse, R248 ;  /* 0x0000000e04f8723c */ /* 0x080ff000000018f8 */
[----:B------:R-:W-:Y:S01]  /*f8f0*/  HMMA.16816.F32 R132, R8, R14, R60 ;  /* 0x0000000e0884723c */ /* 0x000fe2000000183c */
[----:B------:R-:W1:Y:S01]  /*f900*/  LDSM.16.M88.4 R12, [R217+0x3800] ;  /* 0x00380000d90c783b */ /* 0x000e620000000200 */
[----:B------:R2:W1:Y:S01]  /*f910*/  MUFU.TANH R60, R41 ;  /* 0x00000029003c7308 */ /* 0x0004620000002400 */
[----:B------:R-:W-:Y:S01]  /*f920*/  FMUL.FTZ R67, R139, c[0x0][0x2ec] ;  /* 0x0000bb008b437a20 */ /* 0x000fe20000410000 */
[----:B------:R-:W-:-:S04]  /*f930*/  DEPBAR.LE SB0, 0x0 ;  /* 0x000080000000791a */ /* 0x000fc80000000000 */
[----:B------:R-:W-:Y:S02]  /*f940*/  FMUL.FTZ R66, R205, c[0x0][0x2ec] ;  /* 0x0000bb00cd427a20 */ /* 0x000fe40000410000 */
[----:B------:R-:W1:Y:S06]  /*f950*/  MUFU.TANH R63, R37 ;  /* 0x00000025003f7308 */ /* 0x000e6c0000002400 */
[----:B------:R-:W-:Y:S02]  /*f960*/  FMUL.FTZ R231, R251, c[0x0][0x2ec] ;  /* 0x0000bb00fbe77a20 */ /* 0x000fe40000410000 */
[----:B--2---:R-:W-:Y:S01]  /*f970*/  FMUL.FTZ R41, R209, c[0x0][0x2ec] ;  /* 0x0000bb00d1297a20 */ /* 0x004fe20000410000 */
[----:B------:R-:W2:Y:S01]  /*f980*/  MUFU.TANH R62, R29 ;  /* 0x0000001d003e7308 */ /* 0x000ea20000002400 */
[----:B------:R-:W-:-:S04]  /*f990*/  FMUL.FTZ R209, R250, c[0x0][0x2ec] ;  /* 0x0000bb00fad17a20 */ /* 0x000fc80000410000 */
[----:B------:R-:W-:Y:S02]  /*f9a0*/  FMUL.FTZ R133, R133, c[0x0][0x2ec] ;  /* 0x0000bb0085857a20 */ /* 0x000fe40000410000 */
[----:B------:R-:W-:Y:S01]  /*f9b0*/  FMUL.FTZ R132, R132, c[0x0][0x2ec] ;  /* 0x0000bb0084847a20 */ /* 0x000fe20000410000 */
[----:B------:R-:W2:Y:S01]  /*f9c0*/  MUFU.TANH R61, R31 ;  /* 0x0000001f003d7308 */ /* 0x000ea20000002400 */
[----:B------:R-:W-:-:S07]  /*f9d0*/  FMUL.FTZ R135, R135, c[0x0][0x2ec] ;  /* 0x0000bb0087877a20 */ /* 0x000fce0000410000 */
[----:B------:R-:W2:Y:S01]  /*f9e0*/  MUFU.TANH R241, R135 ;  /* 0x0000008700f17308 */ /* 0x000ea20000002400 */
[-C--:B-1----:R-:W-:Y:S07]  /*f9f0*/  HMMA.16816.F32 R244, R8, R12.reuse, R244 ;  /* 0x0000000c08f4723c */ /* 0x082fee00000018f4 */
[----:B------:R-:W1:Y:S01]  /*fa00*/  MUFU.TANH R37, R20 ;  /* 0x0000001400257308 */ /* 0x000e620000002400 */
[C---:B------:R-:W-:Y:S07]  /*fa10*/  HMMA.16816.F32 R16, R4.reuse, R12, R56 ;  /* 0x0000000c0410723c */ /* 0x040fee0000001838 */
[----:B------:R1:W1:Y:S01]  /*fa20*/  MUFU.TANH R58, R39 ;  /* 0x00000027003a7308 */ /* 0x0002620000002400 */
[----:B------:R-:W-:Y:S01]  /*fa30*/  FMUL.FTZ R12, R40, c[0x0][0x2ec] ;  /* 0x0000bb00280c7a20 */ /* 0x000fe20000410000 */
[----:B------:R-:W-:Y:S01]  /*fa40*/  HMMA.16816.F32 R4, R4, R14, R48 ;  /* 0x0000000e0404723c */ /* 0x000fe20000001830 */
[----:B------:R-:W-:-:S05]  /*fa50*/  FMUL.FTZ R40, R211, c[0x0][0x2ec] ;  /* 0x0000bb00d3287a20 */ /* 0x000fca0000410000 */
[----:B------:R2:W2:Y:S01]  /*fa60*/  MUFU.TANH R48, R34 ;  /* 0x0000002200307308 */ /* 0x0004a20000002400 */
[----:B------:R-:W-:Y:S02]  /*fa70*/  FMUL.FTZ R13, R42, c[0x0][0x2ec] ;  /* 0x0000bb002a0d7a20 */ /* 0x000fe40000410000 */
[----:B------:R-:W-:Y:S01]  /*fa80*/  FMUL.FTZ R50, R55, c[0x0][0x2ec] ;  /* 0x0000bb0037327a20 */ /* 0x000fe20000410000 */
[----:B------:R-:W-:Y:S01]  /*fa90*/  HMMA.16816.F32 R8, R8, R14, R44 ;  /* 0x0000000e0808723c */ /* 0x000fe2000000182c */
[----:B------:R-:W-:-:S03]  /*faa0*/  FMUL.FTZ R51, R206, c[0x0][0x2ec] ;  /* 0x0000bb00ce337a20 */ /* 0x000fc60000410000 */
[----:B------:R-:W3:Y:S01]  /*fab0*/  MUFU.TANH R59, R43 ;  /* 0x0000002b003b7308 */ /* 0x000ee20000002400 */
[----:B-1----:R-:W-:Y:S02]  /*fac0*/  FMUL.FTZ R39, R136, c[0x0][0x2ec] ;  /* 0x0000bb0088277a20 */ /* 0x002fe40000410000 */
[----:B------:R-:W-:Y:S02]  /*fad0*/  FMUL.FTZ R136, R207, c[0x0][0x2ec] ;  /* 0x0000bb00cf887a20 */ /* 0x000fe40000410000 */
[----:B------:R-:W-:Y:S02]  /*fae0*/  FMUL.FTZ R15, R54, c[0x0][0x2ec] ;  /* 0x0000bb00360f7a20 */ /* 0x000fe40000410000 */
[----:B------:R-:W-:Y:S01]  /*faf0*/  FMUL.FTZ R46, R53, c[0x0][0x2ec] ;  /* 0x0000bb00352e7a20 */ /* 0x000fe20000410000 */
[----:B------:R-:W1:Y:S01]  /*fb00*/  MUFU.TANH R45, R36 ;  /* 0x00000024002d7308 */ /* 0x000e620000002400 */
[----:B------:R-:W-:Y:S02]  /*fb10*/  FMUL.FTZ R54, R137, c[0x0][0x2ec] ;  /* 0x0000bb0089367a20 */ /* 0x000fe40000410000 */
[----:B------:R-:W-:-:S02]  /*fb20*/  FMUL.FTZ R14, R52, c[0x0][0x2ec] ;  /* 0x0000bb00340e7a20 */ /* 0x000fc40000410000 */
[----:B--2---:R-:W-:Y:S02]  /*fb30*/  FMUL.FTZ R34, R210, c[0x0][0x2ec] ;  /* 0x0000bb00d2227a20 */ /* 0x004fe40000410000 */
[----:B------:R-:W-:Y:S01]  /*fb40*/  FMUL.FTZ R53, R138, c[0x0][0x2ec] ;  /* 0x0000bb008a357a20 */ /* 0x000fe20000410000 */
[----:B------:R2:W1:Y:S01]  /*fb50*/  MUFU.TANH R137, R133 ;  /* 0x0000008500897308 */ /* 0x0004620000002400 */
[----:B------:R-:W-:Y:S02]  /*fb60*/  FMUL.FTZ R52, R204, c[0x0][0x2ec] ;  /* 0x0000bb00cc347a20 */ /* 0x000fe40000410000 */
[----:B------:R-:W-:Y:S02]  /*fb70*/  FMUL.FTZ R207, R248, c[0x0][0x2ec] ;  /* 0x0000bb00f8cf7a20 */ /* 0x000fe40000410000 */
[----:B------:R-:W-:Y:S02]  /*fb80*/  FMUL.FTZ R210, R249, c[0x0][0x2ec] ;  /* 0x0000bb00f9d27a20 */ /* 0x000fe40000410000 */
[----:B------:R-:W-:Y:S01]  /*fb90*/  FMUL.FTZ R138, R244, c[0x0][0x2ec] ;  /* 0x0000bb00f48a7a20 */ /* 0x000fe20000410000 */
[----:B------:R-:W1:Y:S01]  /*fba0*/  MUFU.TANH R12, R12 ;  /* 0x0000000c000c7308 */ /* 0x000e620000002400 */
[----:B------:R-:W-:-:S02]  /*fbb0*/  FMUL.FTZ R139, R245, c[0x0][0x2ec] ;  /* 0x0000bb00f58b7a20 */ /* 0x000fc40000410000 */
[----:B------:R-:W-:Y:S02]  /*fbc0*/  FMUL.FTZ R208, R246, c[0x0][0x2ec] ;  /* 0x0000bb00f6d07a20 */ /* 0x000fe40000410000 */
[----:B------:R-:W-:Y:S02]  /*fbd0*/  FMUL.FTZ R211, R247, c[0x0][0x2ec] ;  /* 0x0000bb00f7d37a20 */ /* 0x000fe40000410000 */
[----:B------:R-:W-:Y:S01]  /*fbe0*/  FMUL.FTZ R16, R16, c[0x0][0x2ec] ;  /* 0x0000bb0010107a20 */ /* 0x000fe20000410000 */
[----:B------:R-:W1:Y:S01]  /*fbf0*/  MUFU.TANH R13, R13 ;  /* 0x0000000d000d7308 */ /* 0x000e620000002400 */
[----:B--2---:R-:W-:Y:S02]  /*fc00*/  FMUL.FTZ R133, R134, c[0x0][0x2ec] ;  /* 0x0000bb0086857a20 */ /* 0x004fe40000410000 */
        /* <DEDUP_REMOVED lines=13> */
[----:B------:R-:W1:Y:S08]  /*fce0*/  MUFU.TANH R15, R15 ;  /* 0x0000000f000f7308 */ /* 0x000e700000002400 */
[----:B------:R-:W1:Y:S08]  /*fcf0*/  MUFU.TANH R50, R50 ;  /* 0x0000003200327308 */ /* 0x000e700000002400 */
[----:B------:R1:W1:Y:S08]  /*fd00*/  MUFU.TANH R49, R32 ;  /* 0x0000002000317308 */ /* 0x0002700000002400 */
        /* <DEDUP_REMOVED lines=8> */
[----:B------:R-:W1:Y:S08]  /*fd90*/  MUFU.TANH R41, R41 ;  /* 0x0000002900297308 */ /* 0x000e700000002400 */
        /* <DEDUP_REMOVED lines=31> */
[----:B------:R1:W1:Y:S01]  /*ff90*/  MUFU.TANH R246, R7 ;  /* 0x0000000700f67308 */ /* 0x0002620000002400 */
[----:B------:R-:W-:Y:S06]  /*ffa0*/  BAR.SYNC.DEFER_BLOCKING 0x0 ;  /* 0x0000000000007b1d */ /* 0x000fec0000010000 */
[----:B------:R-:W-:Y:S05]  /*ffb0*/  @!P0 BRA `(.L_x_480) ;  /* 0x0000024000008947 */ /* 0x000fea0003800000 */
[----:B--234-:R-:W2:Y:S04]  /*ffc0*/  LDL.64 R2, [R1+0x60] ;  /* 0x0000600001027983 */ /* 0x01cea80000100a00 */
[----:B-1----:R-:W3:Y:S01]  /*ffd0*/  LDL.64 R28, [R1+0x58] ;  /* 0x00005800011c7983 */ /* 0x002ee20000100a00 */
        /* <DEDUP_REMOVED lines=34> */
.L_x_480:
[----:B-1234-:R-:W2:Y:S04]  /*10200*/  LDL.LU R2, [R1+0x38] ;  /* 0x0000380001027983 */ /* 0x01eea80000300800 */
[----:B------:R-:W3:Y:S04]  /*10210*/  LDL.LU R0, [R1+0x44] ;  /* 0x0000440001007983 */ /* 0x000ee80000300800 */
[----:B------:R-:W1:Y:S02]  /*10220*/  S2R R4, SR_TID.X ;  /* 0x0000000000047919 */ /* 0x000e640000002100 */
[----:B-1----:R-:W-:-:S05]  /*10230*/  IMAD.SHL.U32 R4, R4, 0x2, RZ ;  /* 0x0000000204047824 */ /* 0x002fca00078e00ff */
[----:B------:R-:W-:Y:S01]  /*10240*/  LOP3.LUT R4, R4, 0x6, RZ, 0xc0, !PT ;  /* 0x0000000604047812 */ /* 0x000fe200078ec0ff */
[----:B--2---:R-:W-:Y:S02]  /*10250*/  IMAD.MOV.U32 R3, RZ, RZ, R2 ;  /* 0x000000ffff037224 */ /* 0x004fe400078e0002 */
[----:B---3--:R-:W-:Y:S01]  /*10260*/  IMAD.MOV.U32 R2, RZ, RZ, R0 ;  /* 0x000000ffff027224 */ /* 0x008fe200078e0000 */
[----:B------:R-:W-:-:S05]  /*10270*/  MOV R0, UR15 ;  /* 0x0000000f00007c02 */ /* 0x000fca0008000f00 */
[----:B------:R-:W-:Y:S02]  /*10280*/  IMAD R0, R0, 0x40, R4 ;  /* 0x0000004000007824 */ /* 0x000fe400078e0204 */
[----:B------:R-:W-:-:S03]  /*10290*/  IMAD.MOV.U32 R4, RZ, RZ, R2 ;  /* 0x000000ffff047224 */ /* 0x000fc600078e0002 */
[C---:B------:R-:W-:Y:S02]  /*102a0*/  ISETP.GE.AND P6, PT, R0.reuse, R240, PT ;  /* 0x000000f00000720c */ /* 0x040fe40003fc6270 */
[C---:B------:R-:W-:Y:S02]  /*102b0*/  IADD3 R2, R0.reuse, 0x1, RZ ;  /* 0x0000000100027810 */ /* 0x040fe40007ffe0ff */
[----:B------:R-:W-:Y:S02]  /*102c0*/  ISETP.LT.OR P6, PT, R0, R236, P6 ;  /* 0x000000ec0000720c */ /* 0x000fe400037c1670 */
[----:B------:R-:W-:Y:S02]  /*102d0*/  ISETP.GE.AND P2, PT, R2, R240, PT ;  /* 0x000000f00200720c */ /* 0x000fe40003f46270 */
[----:B------:R-:W-:Y:S02]  /*102e0*/  FSEL R16, R12, -INF , !P6 ;  /* 0xff8000000c107808 */ /* 0x000fe40007000000 */
[----:B------:R-:W-:-:S02]  /*102f0*/  ISETP.GE.AND P0, PT, R2, R239, PT ;  /* 0x000000ef0200720c */ /* 0x000fc40003f06270 */
[CC--:B------:R-:W-:Y:S02]  /*10300*/  ISETP.GE.AND P5, PT, R2.reuse, R238.reuse, PT ;  /* 0x000000ee0200720c */ /* 0x0c0fe40003fa6270 */
[----:B------:R-:W-:Y:S02]  /*10310*/  ISETP.GE.AND P1, PT, R2, R237, PT ;  /* 0x000000ed0200720c */ /* 0x000fe40003f26270 */
[C---:B------:R-:W-:Y:S02]  /*10320*/  ISETP.GE.AND P4, PT, R0.reuse, R239, PT ;  /* 0x000000ef0000720c */ /* 0x040fe40003f86270 */
[C---:B------:R-:W-:Y:S02]  /*10330*/  ISETP.GE.AND P3, PT, R0.reuse, R238, PT ;  /* 0x000000ee0000720c */ /* 0x040fe40003f66270 */
[----:B------:R-:W-:Y:S02]  /*10340*/  ISETP.GE.AND P6, PT, R0, R237, PT ;  /* 0x000000ed0000720c */ /* 0x000fe40003fc6270 */
[----:B------:R-:W-:-:S02]  /*10350*/  ISETP.LT.OR P2, PT, R2, R236, P2 ;  /* 0x000000ec0200720c */ /* 0x000fc40001741670 */
[CC--:B------:R-:W-:Y:S02]  /*10360*/  ISETP.LT.OR P0, PT, R2.reuse, R235.reuse, P0 ;  /* 0x000000eb0200720c */ /* 0x0c0fe40000701670 */
[C---:B------:R-:W-:Y:S02]  /*10370*/  ISETP.LT.OR P5, PT, R2.reuse, R234, P5 ;  /* 0x000000ea0200720c */ /* 0x040fe40002fa1670 */
[----:B------:R-:W-:Y:S02]  /*10380*/  ISETP.LT.OR P1, PT, R2, R232, P1 ;  /* 0x000000e80200720c */ /* 0x000fe40000f21670 */
        /* <DEDUP_REMOVED lines=18> */
[C---:B------:R-:W-:Y:S02]  /*104b0*/  ISETP.GE.AND P1, PT, R2.reuse, R238, PT ;  /* 0x000000ee0200720c */ /* 0x040fe40003f26270 */
[----:B------:R-:W-:Y:S02]  /*104c0*/  FSEL R23, R59, -INF , !P0 ;  /* 0xff8000003b177808 */ /* 0x000fe40004000000 */
[----:B------:R-:W-:-:S02]  /*104d0*/  ISETP.LT.OR P1, PT, R2, R234, P1 ;  /* 0x000000ea0200720c */ /* 0x000fc40000f21670 */
[----:B------:R-:W-:Y:S02]  /*104e0*/  FSEL R27, R46, -INF , !P5 ;  /* 0xff8000002e1b7808 */ /* 0x000fe40006800000 */
[----:B------:R-:W-:Y:S02]  /*104f0*/  FSEL R30, R63, -INF , !P1 ;  /* 0xff8000003f1e7808 */ /* 0x000fe40004800000 */
[----:B------:R-:W2:Y:S01]  /*10500*/  LDL.LU R63, [R1+0x28] ;  /* 0x00002800013f7983 */ /* 0x000ea20000300800 */
[----:B------:R-:W-:Y:S02]  /*10510*/  FSEL R20, R49, -INF , !P4 ;  /* 0xff80000031147808 */ /* 0x000fe40006000000 */
[C---:B------:R-:W-:Y:S02]  /*10520*/  ISETP.GE.AND P0, PT, R2.reuse, R240, PT ;  /* 0x000000f00200720c */ /* 0x040fe40003f06270 */
[C---:B------:R-:W-:Y:S02]  /*10530*/  ISETP.GE.AND P5, PT, R2.reuse, R239, PT ;  /* 0x000000ef0200720c */ /* 0x040fe40003fa6270 */
[----:B------:R-:W-:-:S02]  /*10540*/  ISETP.GE.AND P4, PT, R2, R237, PT ;  /* 0x000000ed0200720c */ /* 0x000fc40003f86270 */
        /* <DEDUP_REMOVED lines=57> */
[----:B------:R-:W-:Y:S01]  /*108e0*/  FSEL R58, R35, -INF , !P0 ;  /* 0xff800000233a7808 */ /* 0x000fe20004000000 */
[----:B------:R-:W-:Y:S01]  /*108f0*/  IMAD.MOV.U32 R35, RZ, RZ, R5 ;  /* 0x000000ffff237224 */ /* 0x000fe200078e0005 */
[----:B------:R-:W-:Y:S01]  /*10900*/  FSEL R56, R34, -INF , !P5 ;  /* 0xff80000022387808 */ /* 0x000fe20006800000 */
[----:B------:R-:W3:Y:S01]  /*10910*/  LDL.LU R36, [R1+0x2c] ;  /* 0x00002c0001247983 */ /* 0x000ee20000300800 */
        /* <DEDUP_REMOVED lines=9> */
[----:B------:R-:W-:Y:S02]  /*109b0*/  FMNMX.FTZ R3, R252, R16, !PT ;  /* 0x00000010fc037209 */ /* 0x000fe40007810000 */
[----:B------:R-:W-:Y:S02]  /*109c0*/  IADD3 R2, R0, 0x21, RZ ;  /* 0x0000002100027810 */ /* 0x000fe40007ffe0ff */
[----:B------:R-:W-:Y:S02]  /*109d0*/  FSEL R43, R42, -INF , !P4 ;  /* 0xff8000002a2b7808 */ /* 0x000fe40006000000 */
[----:B------:R-:W-:Y:S02]  /*109e0*/  FSEL R42, R41, -INF , !P3 ;  /* 0xff800000292a7808 */ /* 0x000fe40005800000 */
[----:B------:R-:W-:-:S02]  /*109f0*/  FSEL R40, R40, -INF , !P6 ;  /* 0xff80000028287808 */ /* 0x000fc40007000000 */
[----:B------:R-:W-:Y:S02]  /*10a00*/  FSEL R13, R39, -INF , !P2 ;  /* 0xff800000270d7808 */ /* 0x000fe40005000000 */
[----:B------:R-:W-:Y:S02]  /*10a10*/  FMNMX.FTZ R3, R21, R3, !PT ;  /* 0x0000000315037209 */ /* 0x000fe40007810000 */
[C---:B------:R-:W-:Y:S02]  /*10a20*/  ISETP.GE.AND P4, PT, R2.reuse, R240, PT ;  /* 0x000000f00200720c */ /* 0x040fe40003f86270 */
[C---:B------:R-:W-:Y:S02]  /*10a30*/  ISETP.GE.AND P3, PT, R2.reuse, R239, PT ;  /* 0x000000ef0200720c */ /* 0x040fe40003f66270 */
[C---:B------:R-:W-:Y:S02]  /*10a40*/  ISETP.GE.AND P6, PT, R2.reuse, R238, PT ;  /* 0x000000ee0200720c */ /* 0x040fe40003fc6270 */
[----:B------:R-:W-:-:S02]  /*10a50*/  ISETP.GE.AND P2, PT, R2, R237, PT ;  /* 0x000000ed0200720c */ /* 0x000fc40003f46270 */
[----:B------:R-:W-:Y:S02]  /*10a60*/  FMNMX.FTZ R3, R20, R3, !PT ;  /* 0x0000000314037209 */ /* 0x000fe40007810000 */
[C---:B------:R-:W-:Y:S02]  /*10a70*/  ISETP.LT.OR P4, PT, R2.reuse, R236, P4 ;  /* 0x000000ec0200720c */ /* 0x040fe40002781670 */
[C---:B------:R-:W-:Y:S02]  /*10a80*/  ISETP.LT.OR P3, PT, R2.reuse, R235, P3 ;  /* 0x000000eb0200720c */ /* 0x040fe40001f61670 */
[C---:B------:R-:W-:Y:S02]  /*10a90*/  ISETP.LT.OR P6, PT, R2.reuse, R234, P6 ;  /* 0x000000ea0200720c */ /* 0x040fe400037c1670 */
[----:B------:R-:W-:Y:S02]  /*10aa0*/  ISETP.LT.OR P2, PT, R2, R232, P2 ;  /* 0x000000e80200720c */ /* 0x000fe40001741670 */
[----:B------:R-:W-:-:S02]  /*10ab0*/  IADD3 R2, R0, 0x28, RZ ;  /* 0x0000002800027810 */ /* 0x000fc40007ffe0ff */
[----:B------:R-:W-:Y:S02]  /*10ac0*/  FMNMX.FTZ R3, R19, R3, !PT ;  /* 0x0000000313037209 */ /* 0x000fe40007810000 */
[----:B------:R-:W-:Y:S02]  /*10ad0*/  FSEL R251, R53, -INF , !P0 ;  /* 0xff80000035fb7808 */ /* 0x000fe40004000000 */
[----:B------:R-:W-:Y:S02]  /*10ae0*/  FSEL R55, R52, -INF , !P5 ;  /* 0xff80000034377808 */ /* 0x000fe40006800000 */
[----:B------:R-:W-:Y:S02]  /*10af0*/  FSEL R49, R51, -INF , !P1 ;  /* 0xff80000033317808 */ /* 0x000fe40004800000 */
[----:B------:R-:W-:Y:S02]  /*10b00*/  FSEL R12, R54, -INF , !P4 ;  /* 0xff800000360c7808 */ /* 0x000fe40006000000 */
[----:B------:R-:W-:-:S02]  /*10b10*/  ISETP.GE.AND P0, PT, R2, R240, PT ;  /* 0x000000f00200720c */ /* 0x000fc40003f06270 */
[C---:B------:R-:W-:Y:S02]  /*10b20*/  ISETP.GE.AND P5, PT, R2.reuse, R239, PT ;  /* 0x000000ef0200720c */ /* 0x040fe40003fa6270 */
[C---:B------:R-:W-:Y:S02]  /*10b30*/  ISETP.GE.AND P1, PT, R2.reuse, R238, PT ;  /* 0x000000ee0200720c */ /* 0x040fe40003f26270 */
[----:B------:R-:W-:Y:S02]  /*10b40*/  ISETP.GE.AND P4, PT, R2, R237, PT ;  /* 0x000000ed0200720c */ /* 0x000fe40003f86270 */
[----:B------:R-:W-:Y:S02]  /*10b50*/  FMNMX.FTZ R3, R18, R3, !PT ;  /* 0x0000000312037209 */ /* 0x000fe40007810000 */
[C---:B------:R-:W-:Y:S02]  /*10b60*/  ISETP.LT.OR P0, PT, R2.reuse, R236, P0 ;  /* 0x000000ec0200720c */ /* 0x040fe40000701670 */
[----:B------:R-:W-:-:S02]  /*10b70*/  ISETP.LT.OR P5, PT, R2, R235, P5 ;  /* 0x000000eb0200720c */ /* 0x000fc40002fa1670 */
[C---:B------:R-:W-:Y:S02]  /*10b80*/  ISETP.LT.OR P1, PT, R2.reuse, R234, P1 ;  /* 0x000000ea0200720c */ /* 0x040fe40000f21670 */
[----:B------:R-:W-:Y:S02]  /*10b90*/  ISETP.LT.OR P4, PT, R2, R232, P4 ;  /* 0x000000e80200720c */ /* 0x000fe40002781670 */
[----:B------:R-:W-:Y:S02]  /*10ba0*/  IADD3 R2, R0, 0x29, RZ ;  /* 0x0000002900027810 */ /* 0x000fe40007ffe0ff */
[----:B------:R-:W-:Y:S02]  /*10bb0*/  FMNMX.FTZ R3, R17, R3, !PT ;  /* 0x0000000311037209 */ /* 0x000fe40007810000 */
        /* <DEDUP_REMOVED lines=13> */
[----:B------:R-:W-:-:S02]  /*10c90*/  FMNMX.FTZ R2, R14, R3, !PT ;  /* 0x000000030e027209 */ /* 0x000fc40007810000 */
[----:B------:R-:W-:Y:S02]  /*10ca0*/  MOV R59, R4 ;  /* 0x00000004003b7202 */ /* 0x000fe40000000f00 */
[C---:B------:R-:W-:Y:S02]  /*10cb0*/  IADD3 R4, R0.reuse, 0x30, RZ ;  /* 0x0000003000047810 */ /* 0x040fe40007ffe0ff */
[----:B------:R-:W-:Y:S02]  /*10cc0*/  FMNMX.FTZ R2, R13, R2, !PT ;  /* 0x000000020d027209 */ /* 0x000fe40007810000 */
[----:B------:R-:W-:Y:S02]  /*10cd0*/  FSEL R250, R133, -INF , !P5 ;  /* 0xff80000085fa7808 */ /* 0x000fe40006800000 */
[----:B------:R-:W-:Y:S02]  /*10ce0*/  IADD3 R3, R0, 0x31, RZ ;  /* 0x0000003100037810 */ /* 0x000fe40007ffe0ff */
[----:B------:R-:W-:-:S02]  /*10cf0*/  ISETP.GE.AND P5, PT, R4, R240, PT ;  /* 0x000000f00400720c */ /* 0x000fc40003fa6270 */
[----:B------:R-:W-:Y:S02]  /*10d00*/  FMNMX.FTZ R6, R12, R2, !PT ;  /* 0x000000020c067209 */ /* 0x000fe40007810000 */
[----:B------:R-:W-:Y:S02]  /*10d10*/  FSEL R10, R137, -INF , !P3 ;  /* 0xff800000890a7808 */ /* 0x000fe40005800000 */
[----:B------:R-:W-:Y:S02]  /*10d20*/  ISETP.GE.AND P3, PT, R3, R240, PT ;  /* 0x000000f00300720c */ /* 0x000fe40003f66270 */
[----:B------:R-:W-:Y:S02]  /*10d30*/  ISETP.LT.OR P5, PT, R4, R236, P5 ;  /* 0x000000ec0400720c */ /* 0x000fe40002fa1670 */
[C---:B------:R-:W-:Y:S02]  /*10d40*/  IADD3 R2, R0.reuse, 0x38, RZ ;  /* 0x0000003800027810 */ /* 0x040fe40007ffe0ff */
[----:B------:R-:W-:-:S02]  /*10d50*/  IADD3 R5, R0, 0x39, RZ ;  /* 0x0000003900057810 */ /* 0x000fc40007ffe0ff */
[----:B------:R-:W-:Y:S02]  /*10d60*/  FMNMX.FTZ R0, R11, R6, !PT ;  /* 0x000000060b007209 */ /* 0x000fe40007810000 */
[----:B------:R-:W-:Y:S02]  /*10d70*/  ISETP.LT.OR P3, PT, R3, R236, P3 ;  /* 0x000000ec0300720c */ /* 0x000fe40001f61670 */
[----:B------:R-:W-:Y:S02]  /*10d80*/  FSEL R9, R138, -INF , !P5 ;  /* 0xff8000008a097808 */ /* 0x000fe40006800000 */
[----:B------:R-:W-:Y:S02]  /*10d90*/  ISETP.GE.AND P5, PT, R2, R240, PT ;  /* 0x000000f00200720c */ /* 0x000fe40003fa6270 */
[----:B------:R-:W-:Y:S02]  /*10da0*/  FMNMX.FTZ R0, R10, R0, !PT ;  /* 0x000000000a007209 */ /* 0x000fe40007810000 */
[----:B------:R-:W-:-:S02]  /*10db0*/  FSEL R8, R139, -INF , !P3 ;  /* 0xff8000008b087808 */ /* 0x000fc40005800000 */
[----:B------:R-:W-:Y:S02]  /*10dc0*/  ISETP.GE.AND P3, PT, R5, R240, PT ;  /* 0x000000f00500720c */ /* 0x000fe40003f66270 */
[----:B------:R-:W-:Y:S02]  /*10dd0*/  ISETP.LT.OR P5, PT, R2, R236, P5 ;  /* 0x000000ec0200720c */ /* 0x000fe40002fa1670 */
[----:B------:R-:W-:Y:S02]  /*10de0*/  FMNMX.FTZ R0, R9, R0, !PT ;  /* 0x0000000009007209 */ /* 0x000fe40007810000 */
[----:B------:R-:W-:Y:S02]  /*10df0*/  ISETP.LT.OR P3, PT, R5, R236, P3 ;  /* 0x000000ec0500720c */ /* 0x000fe40001f61670 */
[----:B------:R-:W-:Y:S02]  /*10e00*/  FSEL R7, R134, -INF , !P5 ;  /* 0xff80000086077808 */ /* 0x000fe40006800000 */
[----:B------:R-:W-:-:S02]  /*10e10*/  FMNMX.FTZ R0, R8, R0, !PT ;  /* 0x0000000008007209 */ /* 0x000fc40007810000 */
[----:B------:R-:W-:Y:S02]  /*10e20*/  FSEL R6, R135, -INF , !P3 ;  /* 0xff80000087067808 */ /* 0x000fe40005800000 */
[----:B------:R-:W-:-:S04]  /*10e30*/  FMNMX.FTZ R135, R7, R0, !PT ;  /* 0x0000000007877209 */ /* 0x000fc80007810000 */
[----:B------:R-:W-:-:S05]  /*10e40*/  FMNMX.FTZ R135, R6, R135, !PT ;  /* 0x0000008706877209 */ /* 0x000fca0007810000 */
[----:B------:R-:W1:Y:S01]  /*10e50*/  SHFL.BFLY PT, R0, R135, 0x2, 0x1f ;  /* 0x0c401f0087007f89 */ /* 0x000e6200000e0000 */
[----:B------:R-:W-:Y:S02]  /*10e60*/  FSEL R249, R207, -INF , !P1 ;  /* 0xff800000cff97808 */ /* 0x000fe40004800000 */
[----:B------:R-:W-:Y:S02]  /*10e70*/  FSEL R44, R209, -INF , !P4 ;  /* 0xff800000d12c7808 */ /* 0x000fe40006000000 */
[----:B------:R-:W-:Y:S02]  /*10e80*/  FSEL R138, R241, -INF , !P6 ;  /* 0xff800000f18a7808 */ /* 0x000fe40007000000 */
[----:B------:R-:W-:Y:S02]  /*10e90*/  FSEL R207, R210, -INF , !P2 ;  /* 0xff800000d2cf7808 */ /* 0x000fe40005000000 */
[C---:B------:R-:W-:Y:S02]  /*10ea0*/  ISETP.GE.AND P4, PT, R3.reuse, R239, PT ;  /* 0x000000ef0300720c */ /* 0x040fe40003f86270 */
[----:B------:R-:W-:-:S02]  /*10eb0*/  ISETP.GE.AND P6, PT, R3, R238, PT ;  /* 0x000000ee0300720c */ /* 0x000fc40003fc6270 */
[C---:B------:R-:W-:Y:S02]  /*10ec0*/  ISETP.GE.AND P2, PT, R3.reuse, R237, PT ;  /* 0x000000ed0300720c */ /* 0x040fe40003f46270 */
[C---:B------:R-:W-:Y:S02]  /*10ed0*/  ISETP.LT.OR P4, PT, R3.reuse, R235, P4 ;  /* 0x000000eb0300720c */ /* 0x040fe40002781670 */
[C---:B------:R-:W-:Y:S02]  /*10ee0*/  ISETP.LT.OR P6, PT, R3.reuse, R234, P6 ;  /* 0x000000ea0300720c */ /* 0x040fe400037c1670 */
[----:B------:R-:W-:Y:S02]  /*10ef0*/  ISETP.LT.OR P2, PT, R3, R232, P2 ;  /* 0x000000e80300720c */ /* 0x000fe40001741670 */
[----:B-1----:R-:W-:Y:S02]  /*10f00*/  FMNMX.FTZ R135, R135, R0, !PT ;  /* 0x0000000087877209 */ /* 0x002fe40007810000 */
[----:B--2---:R-:W-:-:S03]  /*10f10*/  FMNMX.FTZ R0, R63, R22, !PT ;  /* 0x000000163f007209 */ /* 0x004fc60007810000 */
[----:B------:R-:W1:Y:S01]  /*10f20*/  SHFL.BFLY PT, R3, R135, 0x1, 0x1f ;  /* 0x0c201f0087037f89 */ /* 0x000e6200000e0000 */
[----:B------:R-:W-:-:S04]  /*10f30*/  FMNMX.FTZ R0, R23, R0, !PT ;  /* 0x0000000017007209 */ /* 0x000fc80007810000 */
[----:B------:R-:W-:-:S04]  /*10f40*/  FMNMX.FTZ R0, R24, R0, !PT ;  /* 0x0000000018007209 */ /* 0x000fc80007810000 */
[----:B------:R-:W-:Y:S02]  /*10f50*/  FMNMX.FTZ R0, R26, R0, !PT ;  /* 0x000000001a007209 */ /* 0x000fe40007810000 */
[C---:B------:R-:W-:Y:S02]  /*10f60*/  ISETP.GE.AND P5, PT, R4.reuse, R239, PT ;  /* 0x000000ef0400720c */ /* 0x040fe40003fa6270 */
[----:B------:R-:W-:Y:S02]  /*10f70*/  FMNMX.FTZ R0, R35, R0, !PT ;  /* 0x0000000023007209 */ /* 0x000fe40007810000 */
[----:B------:R-:W-:Y:S02]  /*10f80*/  ISETP.GE.AND P1, PT, R4, R238, PT ;  /* 0x000000ee0400720c */ /* 0x000fe40003f26270 */
[----:B------:R-:W-:Y:S02]  /*10f90*/  FMNMX.FTZ R0, R50, R0, !PT ;  /* 0x0000000032007209 */ /* 0x000fe40007810000 */
[----:B------:R-:W-:-:S02]  /*10fa0*/  ISETP.LT.OR P5, PT, R4, R235, P5 ;  /* 0x000000eb0400720c */ /* 0x000fc40002fa1670 */
[----:B------:R-:W-:Y:S02]  /*10fb0*/  ISETP.LT.OR P1, PT, R4, R234, P1 ;  /* 0x000000ea0400720c */ /* 0x000fe40000f21670 */
[----:B------:R-:W-:Y:S02]  /*10fc0*/  FSEL R53, R231, -INF , !P0 ;  /* 0xff800000e7357808 */ /* 0x000fe40004000000 */
[----:B------:R-:W-:Y:S02]  /*10fd0*/  FMNMX.FTZ R0, R46, R0, !PT ;  /* 0x000000002e007209 */ /* 0x000fe40007810000 */
[----:B------:R-:W-:Y:S02]  /*10fe0*/  ISETP.GE.AND P0, PT, R2, R239, PT ;  /* 0x000000ef0200720c */ /* 0x000fe40003f06270 */
[----:B------:R-:W-:Y:S02]  /*10ff0*/  FSEL R137, R208, -INF , !P5 ;  /* 0xff800000d0897808 */ /* 0x000fe40006800000 */
[----:B------:R-:W-:-:S02]  /*11000*/  FSEL R139, R206, -INF , !P1 ;  /* 0xff800000ce8b7808 */ /* 0x000fc40004800000 */
[C---:B------:R-:W-:Y:S02]  /*11010*/  ISETP.GE.AND P5, PT, R2.reuse, R238, PT ;  /* 0x000000ee0200720c */ /* 0x040fe40003fa6270 */
[C---:B------:R-:W-:Y:S02]  /*11020*/  ISETP.GE.AND P1, PT, R2.reuse, R237, PT ;  /* 0x000000ed0200720c */ /* 0x040fe40003f26270 */
[----:B-1----:R-:W-:Y:S02]  /*11030*/  FMNMX.FTZ R135, R135, R3, !PT ;  /* 0x0000000387877209 */ /* 0x002fe40007810000 */
[----:B------:R-:W-:Y:S02]  /*11040*/  FMNMX.FTZ R0, R43, R0, !PT ;  /* 0x000000002b007209 */ /* 0x000fe40007810000 */
[C---:B------:R-:W-:Y:S02]  /*11050*/  ISETP.LT.OR P0, PT, R2.reuse, R235, P0 ;  /* 0x000000eb0200720c */ /* 0x040fe40000701670 */
[----:B------:R-:W-:-:S02]  /*11060*/  ISETP.LT.OR P5, PT, R2, R234, P5 ;  /* 0x000000ea0200720c */ /* 0x000fc40002fa1670 */
[----:B------:R-:W-:Y:S02]  /*11070*/  ISETP.LT.OR P1, PT, R2, R232, P1 ;  /* 0x000000e80200720c */ /* 0x000fe40000f21670 */
[----:B------:R-:W-:Y:S01]  /*11080*/  FMNMX.FTZ R2, R251, R0, !PT ;  /* 0x00000000fb027209 */ /* 0x000fe20007810000 */
[----:B------:R-:W-:Y:S01]  /*11090*/  FMUL.FTZ R0, R135, c[0x0][0x23c] ;  /* 0x00008f0087007a20 */ /* 0x000fe20000410000 */
[----:B------:R-:W-:Y:S02]  /*110a0*/  FSEL R38, R205, -INF , !P0 ;  /* 0xff800000cd267808 */ /* 0x000fe40004000000 */
[----:B------:R-:W-:-:S04]  /*110b0*/  FSETP.NEU.FTZ.AND P0, PT, R135, -INF , PT ;  /* 0xff8000008700780b */ /* 0x000fc80003f1d000 */
[----:B------:R-:W-:-:S05]  /*110c0*/  FSEL R0, R0, RZ, P0 ;  /* 0x000000ff00007208 */ /* 0x000fca0000000000 */
[--C-:B------:R-:W-:Y:S02]  /*110d0*/  FFMA.FTZ R52, R15, c[0x0][0x23c], -R0.reuse ;  /* 0x00008f000f347a23 */ /* 0x100fe40000010800 */
[----:B------:R-:W-:Y:S02]  /*110e0*/  FFMA.FTZ R15, R7, c[0x0][0x23c], -R0 ;  /* 0x00008f00070f7a23 */ /* 0x000fe40000010800 */
[----:B------:R-:W2:Y:S01]  /*110f0*/  LDL.LU R7, [R1+0x24] ;  /* 0x0000240001077983 */ /* 0x000ea20000300800 */
[----:B------:R-:W-:-:S04]  /*11100*/  FMNMX.FTZ R2, R47, R2, !PT ;  /* 0x000000022f027209 */ /* 0x000fc80007810000 */
[----:B------:R-:W-:Y:S02]  /*11110*/  FMNMX.FTZ R2, R250, R2, !PT ;  /* 0x00000002fa027209 */ /* 0x000fe40007810000 */
[----:B------:R-:W-:Y:S02]  /*11120*/  FSEL R3, R135, RZ, P0 ;  /* 0x000000ff87037208 */ /* 0x000fe40000000000 */
[----:B------:R-:W-:Y:S02]  /*11130*/  FMNMX.FTZ R2, R138, R2, !PT ;  /* 0x000000028a027209 */ /* 0x000fe40007810000 */
[----:B------:R-:W-:Y:S01]  /*11140*/  ISETP.GE.AND P3, PT, R4, R237, PT ;  /* 0x000000ed0400720c */ /* 0x000fe20003f66270 */
[----:B------:R-:W-:Y:S01]  /*11150*/  FADD.FTZ R3, R252, -R3 ;  /* 0x80000003fc037221 */ /* 0x000fe20000010000 */
[----:B------:R-:W-:Y:S02]  /*11160*/  FSEL R136, R211, -INF , !P4 ;  /* 0xff800000d3887808 */ /* 0x000fe40006000000 */
[----:B------:R-:W-:-:S02]  /*11170*/  FMNMX.FTZ R2, R137, R2, !PT ;  /* 0x0000000289027209 */ /* 0x000fc40007810000 */
[----:B------:R-:W-:Y:S01]  /*11180*/  ISETP.LT.OR P3, PT, R4, R232, P3 ;  /* 0x000000e80400720c */ /* 0x000fe20001f61670 */
[----:B------:R-:W-:Y:S01]  /*11190*/  FFMA.FTZ R16, R16, c[0x0][0x23c], -R0 ;  /* 0x00008f0010107a23 */ /* 0x000fe20000010800 */
[----:B------:R-:W-:Y:S01]  /*111a0*/  FMNMX.FTZ R4, R136, R2, !PT ;  /* 0x0000000288047209 */ /* 0x000fe20007810000 */
[----:B------:R-:W-:Y:S01]  /*111b0*/  FMUL.FTZ R2, R3, c[0x0][0x23c] ;  /* 0x00008f0003027a20 */ /* 0x000fe20000410000 */
[----:B------:R-:W-:-:S03]  /*111c0*/  ISETP.GE.AND P4, PT, R5, R239, PT ;  /* 0x000000ef0500720c */ /* 0x000fc60003f86270 */
[----:B------:R-:W-:Y:S01]  /*111d0*/  MUFU.EX2 R16, R16 ;  /* 0x0000001000107308 */ /* 0x000fe20000000800 */
[----:B------:R-:W-:Y:S01]  /*111e0*/  ISETP.LT.OR P4, PT, R5, R235, P4 ;  /* 0x000000eb0500720c */ /* 0x000fe20002781670 */
[----:B------:R-:W-:-:S06]  /*111f0*/  FFMA.FTZ R54, R14, c[0x0][0x23c], -R0 ;  /* 0x00008f000e367a23 */ /* 0x000fcc0000010800 */
[----:B------:R-:W1:Y:S01]  /*11200*/  MUFU.EX2 R2, R2 ;  /* 0x0000000200027308 */ /* 0x000e620000000800 */
        /* <DEDUP_REMOVED lines=13> */
[----:B------:R-:W-:Y:S02]  /*112e0*/  FSEL R37, R204, -INF , !P4 ;  /* 0xff800000cc257808 */ /* 0x000fe40006000000 */
[----:B------:R-:W-:Y:S02]  /*112f0*/  FMNMX.FTZ R4, R38, R4, !PT ;  /* 0x0000000426047209 */ /* 0x000fe40007810000 */
[----:B------:R-:W-:Y:S02]  /*11300*/  FMNMX.FTZ R3, R27, R0, !PT ;  /* 0x000000001b037209 */ /* 0x000fe40007810000 */
[----:B------:R-:W-:Y:S01]  /*11310*/  FMNMX.FTZ R0, R37, R4, !PT ;  /* 0x0000000425007209 */ /* 0x000fe20007810000 */
[----:B-1----:R-:W-:Y:S01]  /*11320*/  FFMA.FTZ R204, R61, R2, R16 ;  /* 0x000000023dcc7223 */ /* 0x002fe20000010010 */
[----:B------:R-:W-:Y:S01]  /*11330*/  MOV R18, R64 ;  /* 0x0000004000127202 */ /* 0x000fe20000000f00 */
[----:B------:R-:W-:Y:S01]  /*11340*/  IMAD.MOV.U32 R134, RZ, RZ, R56 ;  /* 0x000000ffff867224 */ /* 0x000fe200078e0038 */
[----:B------:R-:W-:Y:S01]  /*11350*/  MOV R132, R57 ;  /* 0x0000003900847202 */ /* 0x000fe20000000f00 */
[----:B------:R-:W-:Y:S01]  /*11360*/  IMAD.MOV.U32 R17, RZ, RZ, R55 ;  /* 0x000000ffff117224 */ /* 0x000fe200078e0037 */
[----:B------:R-:W1:Y:S01]  /*11370*/  SHFL.BFLY PT, R4, R0, 0x2, 0x1f ;  /* 0x0c401f0000047f89 */ /* 0x000e6200000e0000 */
[----:B------:R-:W-:-:S02]  /*11380*/  IMAD.MOV.U32 R12, RZ, RZ, R65 ;  /* 0x000000ffff0c7224 */ /* 0x000fc400078e0041 */
[-C--:B------:R-:W-:Y:S02]  /*11390*/  FMUL.FTZ R56, R80, R2.reuse ;  /* 0x0000000250387220 */ /* 0x080fe40000410000 */
[----:B------:R-:W-:Y:S01]  /*113a0*/  FMUL.FTZ R61, R85, R2 ;  /* 0x00000002553d7220 */ /* 0x000fe20000410000 */
[----:B------:R-:W-:Y:S01]  /*113b0*/  MOV R85, R48 ;  /* 0x0000003000557202 */ /* 0x000fe20000000f00 */
[----:B------:R-:W-:Y:S02]  /*113c0*/  IMAD.MOV.U32 R55, RZ, RZ, R60 ;  /* 0x000000ffff377224 */ /* 0x000fe400078e003c */
[-C--:B------:R-:W-:Y:S02]  /*113d0*/  FMUL.FTZ R64, R140, R2.reuse ;  /* 0x000000028c407220 */ /* 0x080fe40000410000 */
[----:B------:R-:W-:Y:S02]  /*113e0*/  FMUL.FTZ R65, R141, R2 ;  /* 0x000000028d417220 */ /* 0x000fe40000410000 */
[----:B------:R-:W-:-:S02]  /*113f0*/  IMAD.MOV.U32 R80, RZ, RZ, R49 ;  /* 0x000000ffff507224 */ /* 0x000fc400078e0031 */
        /* <DEDUP_REMOVED lines=27> */
[----:B------:R-:W-:Y:S01]  /*115b0*/  FMUL.FTZ R209, R129, R2 ;  /* 0x0000000281d17220 */ /* 0x000fe20000410000 */
[----:B------:R-:W3:Y:S01]  /*115c0*/  LDL.LU R128, [R1+0x3c] ;  /* 0x00003c0001807983 */ /* 0x000ee20000300800 */
[C---:B------:R-:W-:Y:S01]  /*115d0*/  ISETP.GE.AND P4, PT, R5.reuse, R238, PT ;  /* 0x000000ee0500720c */ /* 0x040fe20003f86270 */
[----:B------:R-:W-:Y:S01]  /*115e0*/  IMAD.MOV.U32 R84, RZ, RZ, R40 ;  /* 0x000000ffff547224 */ /* 0x000fe200078e0028 */
[----:B------:R-:W-:-:S02]  /*115f0*/  ISETP.GE.AND P0, PT, R5, R237, PT ;  /* 0x000000ed0500720c */ /* 0x000fc40003f06270 */
[----:B-1----:R-:W-:Y:S02]  /*11600*/  FMNMX.FTZ R0, R0, R4, !PT ;  /* 0x0000000400007209 */ /* 0x002fe40007810000 */
[C---:B------:R-:W-:Y:S02]  /*11610*/  ISETP.LT.OR P4, PT, R5.reuse, R234, P4 ;  /* 0x000000ea0500720c */ /* 0x040fe40002781670 */
[----:B------:R-:W-:Y:S02]  /*11620*/  ISETP.LT.OR P0, PT, R5, R232, P0 ;  /* 0x000000e80500720c */ /* 0x000fe40000701670 */
[----:B------:R-:W1:Y:S01]  /*11630*/  SHFL.BFLY PT, R5, R0, 0x1, 0x1f ;  /* 0x0c201f0000057f89 */ /* 0x000e6200000e0000 */
[----:B------:R-:W-:Y:S02]  /*11640*/  FSEL R10, R247, -INF , !P3 ;  /* 0xff800000f70a7808 */ /* 0x000fe40005800000 */
[----:B------:R-:W-:Y:S02]  /*11650*/  FSEL R11, R248, -INF , !P2 ;  /* 0xff800000f80b7808 */ /* 0x000fe40005000000 */
[----:B------:R-:W-:-:S02]  /*11660*/  FSEL R245, R245, -INF , !P1 ;  /* 0xff800000f5f57808 */ /* 0x000fc40004800000 */
[----:B------:R-:W-:Y:S02]  /*11670*/  FSEL R246, R246, -INF , !P0 ;  /* 0xff800000f6f67808 */ /* 0x000fe40004000000 */
[----:B-1----:R-:W-:-:S04]  /*11680*/  FMNMX.FTZ R133, R0, R5, !PT ;  /* 0x0000000500857209 */ /* 0x002fc80007810000 */
[----:B------:R-:W-:Y:S01]  /*11690*/  FSETP.NEU.FTZ.AND P0, PT, R133, -INF , PT ;  /* 0xff8000008500780b */ /* 0x000fe20003f1d000 */
[----:B------:R-:W-:Y:S01]  /*116a0*/  IMAD.MOV.U32 R34, RZ, RZ, R58 ;  /* 0x000000ffff227224 */ /* 0x000fe200078e003a */
        /* <DEDUP_REMOVED lines=16> */
[----:B------:R-:W-:-:S05]  /*117b0*/  FSEL R0, R133, RZ, P0 ;  /* 0x000000ff85007208 */ /* 0x000fca0000000000 */
[----:B------:R-:W-:-:S04]  /*117c0*/  FADD.FTZ R0, R63, -R0 ;  /* 0x800000003f007221 */ /* 0x000fc80000010000 */
[----:B------:R-:W-:-:S06]  /*117d0*/  FMUL.FTZ R0, R0, c[0x0][0x23c] ;  /* 0x00008f0000007a20 */ /* 0x000fcc0000410000 */
[----:B------:R-:W1:Y:S02]  /*117e0*/  MUFU.EX2 R0, R0 ;  /* 0x0000000000007308 */ /* 0x000e640000000800 */
[----:B-1----:R-:W-:Y:S02]  /*117f0*/  FMUL.FTZ R58, R82, R0 ;  /* 0x00000000523a7220 */ /* 0x002fe40000410000 */
[----:B------:R-:W2:Y:S01]  /*11800*/  LDL.LU R82, [R1+0x40] ;  /* 0x0000400001527983 */ /* 0x000ea20000300800 */
[----:B------:R-:W-:Y:S01]  /*11810*/  FMNMX.FTZ R3, R29, R3, !PT ;  /* 0x000000031d037209 */ /* 0x000fe20007810000 */
[----:B------:R-:W-:-:S03]  /*11820*/  IMAD.MOV.U32 R41, RZ, RZ, R62 ;  /* 0x000000ffff297224 */ /* 0x000fc600078e003e */
        /* <DEDUP_REMOVED lines=9> */
[----:B------:R-:W-:Y:S02]  /*118c0*/  FSEL R117, R244, -INF , !P6 ;  /* 0xff800000f4757808 */ /* 0x000fe40007000000 */
[----:B------:R-:W-:Y:S02]  /*118d0*/  FMNMX.FTZ R3, R139, R3, !PT ;  /* 0x000000038b037209 */ /* 0x000fe40007810000 */
[----:B------:R-:W-:Y:S02]  /*118e0*/  FSEL R116, R242, -INF , !P5 ;  /* 0xff800000f2747808 */ /* 0x000fe40006800000 */
[----:B------:R-:W-:Y:S02]  /*118f0*/  FMNMX.FTZ R3, R117, R3, !PT ;  /* 0x0000000375037209 */ /* 0x000fe40007810000 */
[----:B------:R-:W-:-:S02]  /*11900*/  FSEL R40, R243, -INF , !P4 ;  /* 0xff800000f3287808 */ /* 0x000fc40006000000 */
[----:B------:R-:W-:-:S04]  /*11910*/  FMNMX.FTZ R3, R116, R3, !PT ;  /* 0x0000000374037209 */ /* 0x000fc80007810000 */
[----:B------:R-:W-:-:S05]  /*11920*/  FMNMX.FTZ R2, R40, R3, !PT ;  /* 0x0000000328027209 */ /* 0x000fca0007810000 */
[----:B------:R-:W1:Y:S04]  /*11930*/  SHFL.BFLY PT, R3, R2, 0x2, 0x1f ;  /* 0x0c401f0002037f89 */ /* 0x000e6800000e0000 */
[----:B------:R-:W4:Y:S01]  /*11940*/  SHFL.BFLY PT, R6, R4, 0x2, 0x1f ;  /* 0x0c401f0004067f89 */ /* 0x000f2200000e0000 */
[----:B-1----:R-:W-:Y:S01]  /*11950*/  FMNMX.FTZ R2, R2, R3, !PT ;  /* 0x0000000302027209 */ /* 0x002fe20007810000 */
[----:B------:R-:W-:-:S05]  /*11960*/  FMUL.FTZ R3, R133, c[0x0][0x23c] ;  /* 0x00008f0085037a20 */ /* 0x000fca0000410000 */
[----:B------:R-:W-:Y:S02]  /*11970*/  FSEL R3, R3, RZ, P0 ;  /* 0x000000ff03037208 */ /* 0x000fe40000000000 */
[----:B----4-:R-:W-:-:S03]  /*11980*/  FMNMX.FTZ R4, R4, R6, !PT ;  /* 0x0000000604047209 */ /* 0x010fc60007810000 */
[----:B------:R-:W-:Y:S01]  /*11990*/  FFMA.FTZ R5, R22, c[0x0][0x23c], -R3 ;  /* 0x00008f0016057a23 */ /* 0x000fe20000010803 */
[----:B------:R-:W1:Y:S03]  /*119a0*/  SHFL.BFLY PT, R6, R2, 0x1, 0x1f ;  /* 0x0c201f0002067f89 */ /* 0x000e6600000e0000 */
[----:B------:R4:W3:Y:S01]  /*119b0*/  MUFU.EX2 R9, R5 ;  /* 0x0000000500097308 */ /* 0x0008e20000000800 */
[----:B------:R-:W-:Y:S02]  /*119c0*/  IMAD.MOV.U32 R252, RZ, RZ, R50 ;  /* 0x000000fffffc7224 */ /* 0x000fe400078e0032 */
[----:B------:R-:W-:Y:S02]  /*119d0*/  IMAD.MOV.U32 R81, RZ, RZ, R59 ;  /* 0x000000ffff517224 */ /* 0x000fe400078e003b */
[-C--:B------:R-:W-:Y:S02]  /*119e0*/  FMUL.FTZ R66, R142, R0.reuse ;  /* 0x000000008e427220 */ /* 0x080fe40000410000 */
[----:B------:R-:W-:-:S02]  /*119f0*/  FMUL.FTZ R67, R143, R0 ;  /* 0x000000008f437220 */ /* 0x000fc40000410000 */
[-C--:B------:R-:W-:Y:S01]  /*11a00*/  FMUL.FTZ R50, R102, R0.reuse ;  /* 0x0000000066327220 */ /* 0x080fe20000410000 */
[----:B----4-:R-:W4:Y:S01]  /*11a10*/  SHFL.BFLY PT, R5, R4, 0x1, 0x1f ;  /* 0x0c201f0004057f89 */ /* 0x010f2200000e0000 */
        /* <DEDUP_REMOVED lines=28> */
[----:B---3--:R-:W-:-:S02]  /*11be0*/  FFMA.FTZ R102, R128, R0, R9 ;  /* 0x0000000080667223 */ /* 0x008fc40000010009 */
[----:B------:R-:W-:Y:S02]  /*11bf0*/  FFMA.FTZ R0, R23, c[0x0][0x23c], -R3 ;  /* 0x00008f0017007a23 */ /* 0x000fe40000010803 */
[----:B------:R-:W-:Y:S02]  /*11c00*/  IMAD.MOV.U32 R22, RZ, RZ, R55 ;  /* 0x000000ffff167224 */ /* 0x000fe400078e0037 */
[----:B------:R-:W-:Y:S01]  /*11c10*/  IMAD.MOV.U32 R247, RZ, RZ, R134 ;  /* 0x000000fffff77224 */ /* 0x000fe200078e0086 */
[----:B------:R3:W-:Y:S01]  /*11c20*/  MUFU.EX2 R55, R0 ;  /* 0x0000000000377308 */ /* 0x0007e20000000800 */
[----:B-1----:R-:W-:-:S04]  /*11c30*/  FMNMX.FTZ R134, R2, R6, !PT ;  /* 0x0000000602867209 */ /* 0x002fc80007810000 */
[----:B------:R-:W-:Y:S01]  /*11c40*/  FSETP.NEU.FTZ.AND P0, PT, R134, -INF , PT ;  /* 0xff8000008600780b */ /* 0x000fe20003f1d000 */
[----:B------:R-:W-:Y:S02]  /*11c50*/  IMAD.MOV.U32 R248, RZ, RZ, R132 ;  /* 0x000000fffff87224 */ /* 0x000fe400078e0084 */
[----:B---3--:R-:W-:-:S04]  /*11c60*/  FFMA.FTZ R0, R24, c[0x0][0x23c], -R3 ;  /* 0x00008f0018007a23 */ /* 0x008fc80000010803 */
[----:B------:R1:W-:Y:S01]  /*11c70*/  MUFU.EX2 R243, R0 ;  /* 0x0000000000f37308 */ /* 0x0003e20000000800 */
[----:B------:R-:W-:Y:S01]  /*11c80*/  FFMA.FTZ R2, R26, c[0x0][0x23c], -R3 ;  /* 0x00008f001a027a23 */ /* 0x000fe20000010803 */
[----:B----4-:R-:W-:Y:S02]  /*11c90*/  FMNMX.FTZ R132, R4, R5, !PT ;  /* 0x0000000504847209 */ /* 0x010fe40007810000 */
[----:B------:R-:W-:Y:S02]  /*11ca0*/  MOV R244, R252 ;  /* 0x000000fc00f47202 */ /* 0x000fe40000000f00 */
[C---:B------:R-:W-:Y:S01]  /*11cb0*/  FSEL R4, R134.reuse, RZ, P0 ;  /* 0x000000ff86047208 */ /* 0x040fe20000000000 */
[----:B-1----:R-:W-:Y:S01]  /*11cc0*/  FMUL.FTZ R0, R134, c[0x0][0x23c] ;  /* 0x00008f0086007a20 */ /* 0x002fe20000410000 */
[----:B------:R1:W-:Y:S04]  /*11cd0*/  MUFU.EX2 R252, R2 ;  /* 0x0000000200fc7308 */ /* 0x0003e80000000800 */
[----:B------:R-:W-:-:S02]  /*11ce0*/  FSEL R0, R0, RZ, P0 ;  /* 0x000000ff00007208 */ /* 0x000fc40000000000 */
[----:B------:R-:W-:Y:S01]  /*11cf0*/  FSETP.NEU.FTZ.AND P0, PT, R132, -INF , PT ;  /* 0xff8000008400780b */ /* 0x000fe20003f1d000 */
[----:B------:R-:W-:-:S03]  /*11d00*/  FADD.FTZ R6, R36, -R4 ;  /* 0x8000000424067221 */ /* 0x000fc60000010000 */
[----:B------:R-:W-:Y:S01]  /*11d10*/  FSEL R4, R132, RZ, P0 ;  /* 0x000000ff84047208 */ /* 0x000fe20000000000 */
[----:B-1----:R-:W-:-:S04]  /*11d20*/  FFMA.FTZ R2, R25, c[0x0][0x23c], -R0 ;  /* 0x00008f0019027a23 */ /* 0x002fc80000010800 */
[----:B------:R1:W-:Y:S01]  /*11d30*/  MUFU.EX2 R5, R2 ;  /* 0x0000000200057308 */ /* 0x0003e20000000800 */
[----:B------:R-:W-:Y:S02]  /*11d40*/  FADD.FTZ R7, R7, -R4 ;  /* 0x8000000407077221 */ /* 0x000fe40000010000 */
[--C-:B------:R-:W-:Y:S02]  /*11d50*/  FFMA.FTZ R4, R29, c[0x0][0x23c], -R0.reuse ;  /* 0x00008f001d047a23 */ /* 0x100fe40000010800 */
[----:B-1----:R-:W-:-:S04]  /*11d60*/  FFMA.FTZ R2, R27, c[0x0][0x23c], -R0 ;  /* 0x00008f001b027a23 */ /* 0x002fc80000010800 */
[----:B------:R1:W-:Y:S08]  /*11d70*/  MUFU.EX2 R36, R2 ;  /* 0x0000000200247308 */ /* 0x0003f00000000800 */
[----:B------:R3:W-:Y:S01]  /*11d80*/  MUFU.EX2 R131, R4 ;  /* 0x0000000400837308 */ /* 0x0007e20000000800 */
[----:B-1----:R-:W-:-:S05]  /*11d90*/  FMUL.FTZ R2, R132, c[0x0][0x23c] ;  /* 0x00008f0084027a20 */ /* 0x002fca0000410000 */
[----:B------:R-:W-:Y:S01]  /*11da0*/  FSEL R2, R2, RZ, P0 ;  /* 0x000000ff02027208 */ /* 0x000fe20000000000 */
[----:B---3--:R-:W-:Y:S01]  /*11db0*/  FFMA.FTZ R4, R30, c[0x0][0x23c], -R0 ;  /* 0x00008f001e047a23 */ /* 0x008fe20000010800 */
[----:B------:R1:W-:Y:S01]  /*11dc0*/  MUFU.EX2 R100, R21 ;  /* 0x0000001500647308 */ /* 0x0003e20000000800 */
[----:B------:R-:W-:Y:S01]  /*11dd0*/  MOV R24, R12 ;  /* 0x0000000c00187202 */ /* 0x000fe20000000f00 */
[----:B------:R-:W-:-:S06]  /*11de0*/  IMAD.MOV.U32 R87, RZ, RZ, R15 ;  /* 0x000000ffff577224 */ /* 0x000fcc00078e000f */
[----:B------:R3:W-:Y:S01]  /*11df0*/  MUFU.EX2 R242, R4 ;  /* 0x0000000400f27308 */ /* 0x0007e20000000800 */
[----:B-1----:R-:W-:-:S07]  /*11e00*/  MOV R21, R53 ;  /* 0x0000003500157202 */ /* 0x002fce0000000f00 */
[----:B------:R1:W-:Y:S01]  /*11e10*/  MUFU.EX2 R53, R19 ;  /* 0x0000001300357308 */ /* 0x0003e20000000800 */
[----:B---3--:R-:W-:Y:S02]  /*11e20*/  FFMA.FTZ R4, R28, c[0x0][0x23c], -R2 ;  /* 0x00008f001c047a23 */ /* 0x008fe40000010802 */
[----:B------:R-:W-:Y:S02]  /*11e30*/  IMAD.MOV.U32 R28, RZ, RZ, R22 ;  /* 0x000000ffff1c7224 */ /* 0x000fe400078e0016 */
[----:B------:R-:W-:Y:S02]  /*11e40*/  IMAD.MOV.U32 R22, RZ, RZ, R247 ;  /* 0x000000ffff167224 */ /* 0x000fe400078e00f7 */
[----:B------:R-:W-:Y:S02]  /*11e50*/  IMAD.MOV.U32 R247, RZ, RZ, R85 ;  /* 0x000000fffff77224 */ /* 0x000fe400078e0055 */
[----:B------:R-:W-:Y:S01]  /*11e60*/  IMAD.MOV.U32 R85, RZ, RZ, R13 ;  /* 0x000000ffff557224 */ /* 0x000fe200078e000d */
[----:B-1----:R-:W-:-:S02]  /*11e70*/  MOV R19, R244 ;  /* 0x000000f400137202 */ /* 0x002fc40000000f00 */
[----:B------:R-:W-:Y:S01]  /*11e80*/  MOV R244, R14 ;  /* 0x0000000e00f47202 */ /* 0x000fe20000000f00 */
[----:B------:R1:W-:Y:S01]  /*11e90*/  MUFU.EX2 R128, R4 ;  /* 0x0000000400807308 */ /* 0x0003e20000000800 */
[----:B------:R-:W3:Y:S01]  /*11ea0*/  LDSM.16.MT88.4 R12, [R213+0xc000] ;  /* 0x00c00000d50c783b */ /* 0x000ee20000004200 */
[----:B------:R-:W-:Y:S02]  /*11eb0*/  FMUL.FTZ R7, R7, c[0x0][0x23c] ;  /* 0x00008f0007077a20 */ /* 0x000fe40000410000 */
[----:B-1----:R-:W-:Y:S02]  /*11ec0*/  FMUL.FTZ R4, R6, c[0x0][0x23c] ;  /* 0x00008f0006047a20 */ /* 0x002fe40000410000 */
[----:B------:R-:W-:-:S04]  /*11ed0*/  FFMA.FTZ R6, R32, c[0x0][0x23c], -R2 ;  /* 0x00008f0020067a23 */ /* 0x000fc80000010802 */
[----:B------:R1:W-:Y:S08]  /*11ee0*/  MUFU.EX2 R129, R6 ;  /* 0x0000000600817308 */ /* 0x0003f00000000800 */
[----:B------:R-:W2:Y:S01]  /*11ef0*/  MUFU.EX2 R4, R4 ;  /* 0x0000000400047308 */ /* 0x000ea20000000800 */
[----:B-1----:R-:W-:-:S07]  /*11f00*/  FFMA.FTZ R6, R31, c[0x0][0x23c], -R2 ;  /* 0x00008f001f067a23 */ /* 0x002fce0000010802 */
[----:B------:R1:W-:Y:S08]  /*11f10*/  MUFU.EX2 R130, R6 ;  /* 0x0000000600827308 */ /* 0x0003f00000000800 */
[----:B------:R-:W4:Y:S01]  /*11f20*/  MUFU.EX2 R101, R20 ;  /* 0x0000001400657308 */ /* 0x000f220000000800 */
[----:B-1----:R-:W-:-:S07]  /*11f30*/  FFMA.FTZ R6, R33, c[0x0][0x23c], -R2 ;  /* 0x00008f0021067a23 */ /* 0x002fce0000010802 */
[----:B------:R-:W1:Y:S08]  /*11f40*/  MUFU.EX2 R20, R7 ;  /* 0x0000000700147308 */ /* 0x000e700000000800 */
[----:B------:R5:W1:Y:S01]  /*11f50*/  MUFU.EX2 R118, R6 ;  /* 0x0000000600767308 */ /* 0x000a620000000800 */
[-C--:B--2---:R-:W-:Y:S02]  /*11f60*/  FFMA.FTZ R30, R82, R4.reuse, R5 ;  /* 0x00000004521e7223 */ /* 0x084fe40000010005 */
        /* <DEDUP_REMOVED lines=32> */
[----:B------:R-:W-:Y:S01]  /*12170*/  F2FP.PACK_AB R4, R36, R5 ;  /* 0x000000052404723e */ /* 0x000fe200000000ff */
[----:B------:R-:W-:Y:S01]  /*12180*/  IMAD.MOV.U32 R119, RZ, RZ, R11 ;  /* 0x000000ffff777224 */ /* 0x000fe200078e000b */
[----:B------:R-:W-:Y:S01]  /*12190*/  F2FP.PACK_AB R9, R55, R9 ;  /* 0x000000093709723e */ /* 0x000fe200000000ff */
[----:B------:R-:W-:Y:S01]  /*121a0*/  IMAD.MOV.U32 R23, RZ, RZ, R10 ;  /* 0x000000ffff177224 */ /* 0x000fe200078e000a */
[----:B----4-:R-:W-:Y:S01]  /*121b0*/  F2FP.PACK_AB R10, R53, R101 ;  /* 0x00000065350a723e */ /* 0x010fe200000000ff */
[----:B------:R-:W-:Y:S01]  /*121c0*/  IMAD.MOV.U32 R86, RZ, RZ, R8 ;  /* 0x000000ffff567224 */ /* 0x000fe200078e0008 */
[----:B------:R-:W-:Y:S01]  /*121d0*/  F2FP.PACK_AB R8, R100, R16 ;  /* 0x000000106408723e */ /* 0x000fe200000000ff */
[-C--:B-1----:R-:W-:Y:S01]  /*121e0*/  FMUL.FTZ R174, R174, R20.reuse ;  /* 0x00000014aeae7220 */ /* 0x082fe20000410000 */
[----:B------:R-:W-:Y:S01]  /*121f0*/  F2FP.PACK_AB R11, R252, R243 ;  /* 0x000000f3fc0b723e */ /* 0x000fe200000000ff */
[-C--:B------:R-:W-:Y:S01]  /*12200*/  FMUL.FTZ R175, R175, R20.reuse ;  /* 0x00000014afaf7220 */ /* 0x080fe20000410000 */
[----:B-----5:R-:W-:Y:S01]  /*12210*/  F2FP.PACK_AB R6, R242, R131 ;  /* 0x00000083f206723e */ /* 0x020fe200000000ff */
[----:B------:R-:W-:Y:S01]  /*12220*/  FMUL.FTZ R182, R182, R20 ;  /* 0x00000014b6b67220 */ /* 0x000fe20000410000 */
[----:B------:R-:W-:Y:S01]  /*12230*/  F2FP.PACK_AB R5, R129, R128 ;  /* 0x000000808105723e */ /* 0x000fe200000000ff */
[----:B------:R-:W-:Y:S01]  /*12240*/  FMUL.FTZ R183, R183, R20 ;  /* 0x00000014b7b77220 */ /* 0x000fe20000410000 */
[----:B------:R-:W-:Y:S01]  /*12250*/  F2FP.PACK_AB R7, R118, R130 ;  /* 0x000000827607723e */ /* 0x000fe200000000ff */
[-C--:B---3--:R-:W-:Y:S08]  /*12260*/  HMMA.16816.F32 R168, R8, R12.reuse, R168 ;  /* 0x0000000c08a8723c */ /* 0x088ff000000018a8 */
        /* <DEDUP_REMOVED lines=31> */
[----:B------:R-:W-:Y:S02]  /*12460*/  IMAD.MOV.U32 R151, RZ, RZ, R87 ;  /* 0x000000ffff977224 */ /* 0x000fe400078e0057 */
[----:B------:R-:W-:Y:S02]  /*12470*/  IMAD.MOV.U32 R149, RZ, RZ, R85 ;  /* 0x000000ffff957224 */ /* 0x000fe400078e0055 */
[----:B------:R-:W-:-:S02]  /*12480*/  IMAD.MOV.U32 R148, RZ, RZ, R84 ;  /* 0x000000ffff947224 */ /* 0x000fc400078e0054 */
        /* <DEDUP_REMOVED lines=21> */
[----:B------:R-:W-:Y:S02]  /*125e0*/  IMAD.MOV.U32 R146, RZ, RZ, R19 ;  /* 0x000000ffff927224 */ /* 0x000fe400078e0013 */
        /* <DEDUP_REMOVED lines=20> */
[----:B------:R-:W-:Y:S02]  /*12730*/  IMAD.MOV.U32 R27, RZ, RZ, R34 ;  /* 0x000000ffff1b7224 */ /* 0x000fe400078e0022 */
[----:B------:R-:W-:-:S02]  /*12740*/  IMAD.MOV.U32 R144, RZ, RZ, R147 ;  /* 0x000000ffff907224 */ /* 0x000fc400078e0093 */
[----:B------:R-:W-:Y:S02]  /*12750*/  IMAD.MOV.U32 R147, RZ, RZ, R149 ;  /* 0x000000ffff937224 */ /* 0x000fe400078e0095 */
[----:B------:R-:W-:Y:S01]  /*12760*/  IMAD.MOV.U32 R149, RZ, RZ, R31 ;  /* 0x000000ffff957224 */ /* 0x000fe200078e001f */
[----:B------:R-:W-:Y:S01]  /*12770*/  MOV R31, R44 ;  /* 0x0000002c001f7202 */ /* 0x000fe20000000f00 */
[C---:B-1----:R-:W-:Y:S08]  /*12780*/  HMMA.16816.F32 R120, R4.reuse, R12, R120 ;  /* 0x0000000c0478723c */ /* 0x042ff00000001878 */
[----:B------:R-:W-:Y:S07]  /*12790*/  HMMA.16816.F32 R124, R4, R14, R124 ;  /* 0x0000000e047c723c */ /* 0x000fee000000187c */
[----:B------:R-:W-:Y:S01]  /*127a0*/  FFMA.FTZ R4, R29, c[0x0][0x23c], -R3 ;  /* 0x00008f001d047a23 */ /* 0x000fe20000010803 */
[----:B------:R-:W-:Y:S01]  /*127b0*/  MOV R29, R27 ;  /* 0x0000001b001d7202 */ /* 0x000fe20000000f00 */
[----:B------:R-:W-:-:S02]  /*127c0*/  IMAD.MOV.U32 R27, RZ, RZ, R42 ;  /* 0x000000ffff1b7224 */ /* 0x000fc400078e002a */
[----:B------:R1:W-:Y:S02]  /*127d0*/  MUFU.EX2 R42, R4 ;  /* 0x00000004002a7308 */ /* 0x0003e40000000800 */
[----:B-1----:R-:W-:-:S06]  /*127e0*/  FFMA.FTZ R4, R146, c[0x0][0x23c], -R3 ;  /* 0x00008f0092047a23 */ /* 0x002fcc0000010803 */
[----:B------:R1:W-:Y:S01]  /*127f0*/  MUFU.EX2 R44, R4 ;  /* 0x00000004002c7308 */ /* 0x0003e20000000800 */
[----:B------:R-:W-:Y:S02]  /*12800*/  IMAD.MOV.U32 R146, RZ, RZ, R150 ;  /* 0x000000ffff927224 */ /* 0x000fe400078e0096 */
[----:B------:R-:W-:Y:S01]  /*12810*/  IMAD.MOV.U32 R150, RZ, RZ, R53 ;  /* 0x000000ffff967224 */ /* 0x000fe200078e0035 */
[----:B------:R-:W-:Y:S01]  /*12820*/  MOV R26, R22 ;  /* 0x00000016001a7202 */ /* 0x000fe20000000f00 */
[----:B-1----:R-:W-:-:S04]  /*12830*/  FFMA.FTZ R4, R46, c[0x0][0x23c], -R3 ;  /* 0x00008f002e047a23 */ /* 0x002fc80000010803 */
[----:B------:R1:W-:Y:S01]  /*12840*/  MUFU.EX2 R46, R4 ;  /* 0x00000004002e7308 */ /* 0x0003e20000000800 */
[----:B------:R-:W-:-:S07]  /*12850*/  IMAD.MOV.U32 R22, RZ, RZ, R21 ;  /* 0x000000ffff167224 */ /* 0x000fce00078e0015 */
[----:B------:R-:W-:Y:S01]  /*12860*/  MUFU.EX2 R21, R39 ;  /* 0x0000002700157308 */ /* 0x000fe20000000800 */
[----:B-1----:R-:W-:-:S07]  /*12870*/  FFMA.FTZ R4, R43, c[0x0][0x23c], -R3 ;  /* 0x00008f002b047a23 */ /* 0x002fce0000010803 */
[----:B------:R1:W-:Y:S01]  /*12880*/  MUFU.EX2 R53, R4 ;  /* 0x0000000400357308 */ /* 0x0003e20000000800 */
[----:B------:R-:W-:Y:S01]  /*12890*/  HMMA.16816.F32 R112, R8, R12, R140 ;  /* 0x0000000c0870723c */ /* 0x000fe2000000188c */
[----:B------:R-:W-:Y:S01]  /*128a0*/  MOV R145, R148 ;  /* 0x0000009400917202 */ /* 0x000fe20000000f00 */
[----:B-1----:R-:W-:-:S05]  /*128b0*/  FFMA.FTZ R4, R28, c[0x0][0x23c], -R0 ;  /* 0x00008f001c047a23 */ /* 0x002fca0000010800 */
[----:B------:R1:W-:Y:S01]  /*128c0*/  MUFU.EX2 R39, R4 ;  /* 0x0000000400277308 */ /* 0x0003e20000000800 */
[----:B------:R-:W-:Y:S01]  /*128d0*/  HMMA.16816.F32 R32, R8, R14, R208 ;  /* 0x0000000e0820723c */ /* 0x000fe200000018d0 */
[----:B------:R-:W2:Y:S01]  /*128e0*/  LDSM.16.MT88.4 R12, [R213+0xc800] ;  /* 0x00c80000d50c783b */ /* 0x000ea20000004200 */
[----:B------:R-:W-:Y:S01]  /*128f0*/  MOV R143, R31 ;  /* 0x0000001f008f7202 */ /* 0x000fe20000000f00 */
[----:B------:R-:W-:Y:S01]  /*12900*/  IMAD.MOV.U32 R31, RZ, RZ, R119 ;  /* 0x000000ffff1f7224 */ /* 0x000fe200078e0077 */
[----:B------:R-:W-:Y:S01]  /*12910*/  MOV R148, R151 ;  /* 0x0000009700947202 */ /* 0x000fe20000000f00 */
[----:B------:R-:W-:Y:S02]  /*12920*/  IMAD.MOV.U32 R151, RZ, RZ, R26 ;  /* 0x000000ffff977224 */ /* 0x000fe400078e001a */
[----:B-1----:R-:W-:-:S04]  /*12930*/  FFMA.FTZ R4, R41, c[0x0][0x23c], -R0 ;  /* 0x00008f0029047a23 */ /* 0x002fc80000010800 */
[----:B------:R1:W-:Y:S01]  /*12940*/  MUFU.EX2 R41, R4 ;  /* 0x0000000400297308 */ /* 0x0003e20000000800 */
[----:B------:R-:W-:Y:S01]  /*12950*/  MOV R119, R103 ;  /* 0x0000006700777202 */ /* 0x000fe20000000f00 */
[--C-:B------:R-:W-:Y:S02]  /*12960*/  FFMA.FTZ R28, R47, c[0x0][0x23c], -R3.reuse ;  /* 0x00008f002f1c7a23 */ /* 0x100fe40000010803 */
[--C-:B------:R-:W-:Y:S02]  /*12970*/  FFMA.FTZ R26, R138, c[0x0][0x23c], -R3.reuse ;  /* 0x00008f008a1a7a23 */ /* 0x100fe40000010803 */
[--C-:B------:R-:W-:Y:S02]  /*12980*/  FFMA.FTZ R140, R137, c[0x0][0x23c], -R3.reuse ;  /* 0x00008f00898c7a23 */ /* 0x100fe40000010803 */
[--C-:B------:R-:W-:Y:S02]  /*12990*/  FFMA.FTZ R103, R136, c[0x0][0x23c], -R3.reuse ;  /* 0x00008f0088677a23 */ /* 0x100fe40000010803 */
[----:B------:R-:W-:-:S02]  /*129a0*/  FFMA.FTZ R5, R38, c[0x0][0x23c], -R3 ;  /* 0x00008f0026057a23 */ /* 0x000fc40000010803 */
[----:B-1----:R-:W-:Y:S02]  /*129b0*/  FFMA.FTZ R4, R29, c[0x0][0x23c], -R0 ;  /* 0x00008f001d047a23 */ /* 0x002fe40000010800 */
[--C-:B------:R-:W-:Y:S02]  /*129c0*/  FFMA.FTZ R29, R251, c[0x0][0x23c], -R3.reuse ;  /* 0x00008f00fb1d7a23 */ /* 0x100fe40000010803 */
[----:B------:R1:W-:Y:S01]  /*129d0*/  MUFU.EX2 R43, R4 ;  /* 0x00000004002b7308 */ /* 0x0003e20000000800 */
[----:B------:R-:W-:Y:S02]  /*129e0*/  FFMA.FTZ R6, R37, c[0x0][0x23c], -R3 ;  /* 0x00008f0025067a23 */ /* 0x000fe40000010803 */
[----:B------:R-:W-:Y:S01]  /*129f0*/  IMAD.MOV.U32 R7, RZ, RZ, R145 ;  /* 0x000000ffff077224 */ /* 0x000fe200078e0091 */
[----:B------:R-:W-:Y:S01]  /*12a00*/  MOV R145, R148 ;  /* 0x0000009400917202 */ /* 0x000fe20000000f00 */
[----:B------:R-:W-:Y:S02]  /*12a10*/  IMAD.MOV.U32 R141, RZ, RZ, R149 ;  /* 0x000000ffff8d7224 */ /* 0x000fe400078e0095 */
[----:B------:R-:W-:-:S02]  /*12a20*/  IMAD.MOV.U32 R142, RZ, RZ, R150 ;  /* 0x000000ffff8e7224 */ /* 0x000fc400078e0096 */
[----:B-1----:R-:W-:Y:S02]  /*12a30*/  FFMA.FTZ R4, R27, c[0x0][0x23c], -R0 ;  /* 0x00008f001b047a23 */ /* 0x002fe40000010800 */
[----:B------:R-:W-:Y:S02]  /*12a40*/  FFMA.FTZ R27, R250, c[0x0][0x23c], -R3 ;  /* 0x00008f00fa1b7a23 */ /* 0x000fe40000010803 */
[----:B------:R-:W-:Y:S01]  /*12a50*/  FFMA.FTZ R3, R24, c[0x0][0x23c], -R2 ;  /* 0x00008f0018037a23 */ /* 0x000fe20000010802 */
[----:B------:R1:W-:Y:S01]  /*12a60*/  MUFU.EX2 R47, R4 ;  /* 0x00000004002f7308 */ /* 0x0003e20000000800 */
[--C-:B------:R-:W-:Y:S02]  /*12a70*/  FFMA.FTZ R24, R23, c[0x0][0x23c], -R0.reuse ;  /* 0x00008f0017187a23 */ /* 0x100fe40000010800 */
[--C-:B------:R-:W-:Y:S02]  /*12a80*/  FFMA.FTZ R23, R22, c[0x0][0x23c], -R0.reuse ;  /* 0x00008f0016177a23 */ /* 0x100fe40000010800 */
[----:B------:R-:W-:-:S03]  /*12a90*/  FFMA.FTZ R22, R249, c[0x0][0x23c], -R0 ;  /* 0x00008f00f9167a23 */ /* 0x000fc60000010800 */
[----:B------:R3:W-:Y:S01]  /*12aa0*/  MUFU.EX2 R38, R3 ;  /* 0x0000000300267308 */ /* 0x0007e20000000800 */
[--C-:B------:R-:W-:Y:S02]  /*12ab0*/  FFMA.FTZ R150, R139, c[0x0][0x23c], -R0.reuse ;  /* 0x00008f008b967a23 */ /* 0x100fe40000010800 */
[--C-:B------:R-:W-:Y:S02]  /*12ac0*/  FFMA.FTZ R149, R117, c[0x0][0x23c], -R0.reuse ;  /* 0x00008f0075957a23 */ /* 0x100fe40000010800 */
[----:B------:R-:W-:Y:S02]  /*12ad0*/  FFMA.FTZ R148, R116, c[0x0][0x23c], -R0 ;  /* 0x00008f0074947a23 */ /* 0x000fe40000010800 */
[----:B-1----:R-:W-:Y:S02]  /*12ae0*/  FFMA.FTZ R4, R144, c[0x0][0x23c], -R2 ;  /* 0x00008f0090047a23 */ /* 0x002fe40000010802 */
[----:B------:R-:W-:Y:S02]  /*12af0*/  IMAD.MOV.U32 R144, RZ, RZ, R25 ;  /* 0x000000ffff907224 */ /* 0x000fe400078e0019 */
[----:B------:R-:W-:-:S02]  /*12b00*/  FFMA.FTZ R25, R207, c[0x0][0x23c], -R0 ;  /* 0x00008f00cf197a23 */ /* 0x000fc40000010800 */
[----:B---3--:R-:W-:Y:S02]  /*12b10*/  FFMA.FTZ R3, R151, c[0x0][0x23c], -R2 ;  /* 0x00008f0097037a23 */ /* 0x008fe40000010802 */
[----:B------:R-:W-:Y:S02]  /*12b20*/  FFMA.FTZ R151, R40, c[0x0][0x23c], -R0 ;  /* 0x00008f0028977a23 */ /* 0x000fe40000010800 */
[----:B------:R-:W-:Y:S01]  /*12b30*/  FFMA.FTZ R0, R7, c[0x0][0x23c], -R2 ;  /* 0x00008f0007007a23 */ /* 0x000fe20000010802 */
[----:B------:R-:W1:Y:S01]  /*12b40*/  MUFU.EX2 R45, R45 ;  /* 0x0000002d002d7308 */ /* 0x000e620000000800 */
[----:B------:R-:W-:-:S07]  /*12b50*/  IMAD.MOV.U32 R138, RZ, RZ, R144 ;  /* 0x000000ffff8a7224 */ /* 0x000fce00078e0090 */
[----:B------:R-:W-:Y:S08]  /*12b60*/  MUFU.EX2 R52, R52 ;  /* 0x0000003400347308 */ /* 0x000ff00000000800 */
[----:B------:R-:W3:Y:S08]  /*12b70*/  MUFU.EX2 R54, R54 ;  /* 0x0000003600367308 */ /* 0x000ef00000000800 */
[----:B------:R-:W4:Y:S08]  /*12b80*/  MUFU.EX2 R37, R4 ;  /* 0x0000000400257308 */ /* 0x000f300000000800 */
[----:B------:R5:W-:Y:S08]  /*12b90*/  MUFU.EX2 R40, R3 ;  /* 0x0000000300287308 */ /* 0x000bf00000000800 */
[----:B------:R2:W2:Y:S01]  /*12ba0*/  MUFU.EX2 R144, R0 ;  /* 0x0000000000907308 */ /* 0x0004a20000000800 */
[----:B------:R-:W-:-:S02]  /*12bb0*/  IMAD.MOV.U32 R137, RZ, RZ, R31 ;  /* 0x000000ffff897224 */ /* 0x000fc400078e001f */
[----:B------:R-:W-:Y:S01]  /*12bc0*/  FADD.FTZ R31, R55, R102 ;  /* 0x00000066371f7221 */ /* 0x000fe20000010000 */
[----:B-1----:R-:W-:Y:S01]  /*12bd0*/  F2FP.PACK_AB R8, R45, R21 ;  /* 0x000000152d08723e */ /* 0x002fe200000000ff */
[----:B------:R-:W-:Y:S01]  /*12be0*/  IMAD.MOV.U32 R55, RZ, RZ, R6 ;  /* 0x000000ffff377224 */ /* 0x000fe200078e0006 */
[----:B------:R-:W-:Y:S02]  /*12bf0*/  F2FP.PACK_AB R9, R44, R42 ;  /* 0x0000002a2c09723e */ /* 0x000fe400000000ff */
[----:B---3--:R-:W-:Y:S01]  /*12c00*/  F2FP.PACK_AB R10, R54, R52 ;  /* 0x00000034360a723e */ /* 0x008fe200000000ff */
[----:B-----5:R-:W-:Y:S01]  /*12c10*/  FADD.FTZ R3, R100, R204 ;  /* 0x000000cc64037221 */ /* 0x020fe20000010000 */
[----:B------:R-:W-:Y:S02]  /*12c20*/  F2FP.PACK_AB R11, R53, R46 ;  /* 0x0000002e350b723e */ /* 0x000fe400000000ff */
[----:B------:R-:W-:Y:S02]  /*12c30*/  F2FP.PACK_AB R4, R41, R39 ;  /* 0x000000272904723e */ /* 0x000fe400000000ff */
[----:B------:R-:W-:-:S02]  /*12c40*/  F2FP.PACK_AB R6, R47, R43 ;  /* 0x0000002b2f06723e */ /* 0x000fc400000000ff */
[----:B--2---:R-:W-:Y:S02]  /*12c50*/  MOV R0, R5 ;  /* 0x0000000500007202 */ /* 0x004fe40000000f00 */
[----:B----4-:R-:W-:Y:S02]  /*12c60*/  F2FP.PACK_AB R5, R38, R37 ;  /* 0x000000252605723e */ /* 0x010fe400000000ff */
[----:B------:R-:W-:Y:S01]  /*12c70*/  F2FP.PACK_AB R7, R144, R40 ;  /* 0x000000289007723e */ /* 0x000fe200000000ff */
[----:B------:R-:W-:Y:S01]  /*12c80*/  FADD.FTZ R30, R36, R30 ;  /* 0x0000001e241e7221 */ /* 0x000fe20000010000 */
[----:B------:R-:W-:Y:S01]  /*12c90*/  MOV R208, R119 ;  /* 0x0000007700d07202 */ /* 0x000fe20000000f00 */
[----:B------:R-:W-:Y:S01]  /*12ca0*/  FADD.FTZ R36, R101, R3 ;  /* 0x0000000365247221 */ /* 0x000fe20000010000 */
[----:B------:R-:W-:Y:S01]  /*12cb0*/  HMMA.16816.F32 R168, R8, R12, R168 ;  /* 0x0000000c08a8723c */ /* 0x000fe200000018a8 */
[----:B------:R-:W-:-:S07]  /*12cc0*/  IMAD.MOV.U32 R3, RZ, RZ, R118 ;  /* 0x000000ffff037224 */ /* 0x000fce00078e0076 */
        /* <DEDUP_REMOVED lines=9> */
[----:B------:R-:W-:-:S06]  /*12d60*/  IMAD.MOV.U32 R167, RZ, RZ, R103 ;  /* 0x000000ffffa77224 */ /* 0x000fcc00078e0067 */
        /* <DEDUP_REMOVED lines=18> */
[-C--:B-1----:R-:W-:Y:S08]  /*12e90*/  HMMA.16816.F32 R140, R8, R12.reuse, R68 ;  /* 0x0000000c088c723c */ /* 0x082ff00000001844 */
[C---:B------:R-:W-:Y:S08]  /*12ea0*/  HMMA.16816.F32 R72, R4.reuse, R12, R72 ;  /* 0x0000000c0448723c */ /* 0x040ff00000001848 */
[-C--:B------:R-:W-:Y:S08]  /*12eb0*/  HMMA.16816.F32 R76, R4, R14.reuse, R76 ;  /* 0x0000000e044c723c */ /* 0x080ff0000000184c */
[----:B------:R-:W-:Y:S01]  /*12ec0*/  HMMA.16816.F32 R244, R8, R14, R56 ;  /* 0x0000000e08f4723c */ /* 0x000fe20000001838 */
[----:B------:R-:W1:Y:S01]  /*12ed0*/  LDSM.16.MT88.4 R12, [R214+0xe800] ;  /* 0x00e80000d60c783b */ /* 0x000e620000004200 */
[----:B------:R-:W-:-:S06]  /*12ee0*/  IMAD.MOV.U32 R207, RZ, RZ, R248 ;  /* 0x000000ffffcf7224 */ /* 0x000fcc00078e00f8 */
[C---:B-1----:R-:W-:Y:S01]  /*12ef0*/  HMMA.16816.F32 R68, R8.reuse, R14, R16 ;  /* 0x0000000e0844723c */ /* 0x042fe20000001810 */
[----:B------:R-:W1:Y:S07]  /*12f00*/  LDSM.16.MT88.4 R16, [R216+0xe800] ;  /* 0x00e80000d810783b */ /* 0x000e6e0000004200 */
[-C--:B------:R-:W-:Y:S08]  /*12f10*/  HMMA.16816.F32 R248, R8, R12.reuse, R60 ;  /* 0x0000000c08f8723c */ /* 0x080ff0000000183c */
[C---:B------:R-:W-:Y:S08]  /*12f20*/  HMMA.16816.F32 R88, R4.reuse, R12, R88 ;  /* 0x0000000c0458723c */ /* 0x040ff00000001858 */
[----:B------:R-:W-:Y:S01]  /*12f30*/  HMMA.16816.F32 R92, R4, R14, R92 ;  /* 0x0000000e045c723c */ /* 0x000fe2000000185c */
[----:B------:R-:W2:Y:S01]  /*12f40*/  LDSM.16.MT88.4 R12, [R215+0xe800] ;  /* 0x00e80000d70c783b */ /* 0x000ea20000004200 */
[----:B------:R-:W-:-:S02]  /*12f50*/  IMAD.MOV.U32 R63, RZ, RZ, R165 ;  /* 0x000000ffff3f7224 */ /* 0x000fc400078e00a5 */
[----:B------:R-:W-:Y:S02]  /*12f60*/  IMAD.MOV.U32 R165, RZ, RZ, R167 ;  /* 0x000000ffffa57224 */ /* 0x000fe400078e00a7 */
[----:B------:R-:W-:Y:S02]  /*12f70*/  IMAD.MOV.U32 R167, RZ, RZ, R55 ;  /* 0x000000ffffa77224 */ /* 0x000fe400078e0037 */
[----:B------:R-:W-:Y:S01]  /*12f80*/  IMAD.MOV.U32 R55, RZ, RZ, R207 ;  /* 0x000000ffff377224 */ /* 0x000fe200078e00cf */
[----:B------:R-:W-:Y:S01]  /*12f90*/  MOV R164, R166 ;  /* 0x000000a600a47202 */ /* 0x000fe20000000f00 */
[----:B------:R-:W-:Y:S01]  /*12fa0*/  IMAD.MOV.U32 R62, RZ, RZ, R3 ;  /* 0x000000ffff3e7224 */ /* 0x000fe200078e0003 */
[----:B------:R-:W-:Y:S01]  /*12fb0*/  MOV R166, R0 ;  /* 0x0000000000a67202 */ /* 0x000fe20000000f00 */
[----:B------:R-:W-:Y:S02]  /*12fc0*/  FFMA.FTZ R3, R208, c[0x0][0x23c], -R2 ;  /* 0x00008f00d0037a23 */ /* 0x000fe40000010802 */
[----:B------:R-:W-:Y:S01]  /*12fd0*/  FFMA.FTZ R0, R55, R20, R128 ;  /* 0x0000001437007223 */ /* 0x000fe20000010080 */
[-C--:B-1----:R-:W-:Y:S01]  /*12fe0*/  HMMA.16816.F32 R64, R8, R16.reuse, R48 ;  /* 0x000000100840723c */ /* 0x082fe20000001830 */
[----:B------:R1:W-:Y:S07]  /*12ff0*/  MUFU.EX2 R55, R3 ;  /* 0x0000000300377308 */ /* 0x0003ee0000000800 */
[----:B------:R-:W-:Y:S07]  /*13000*/  HMMA.16816.F32 R104, R4, R16, R104 ;  /* 0x000000100468723c */ /* 0x000fee0000001868 */
[----:B------:R-:W-:-:S02]  /*13010*/  IMAD.MOV.U32 R17, RZ, RZ, R137 ;  /* 0x000000ffff117224 */ /* 0x000fc400078e0089 */
[----:B-1----:R-:W-:Y:S02]  /*13020*/  FADD.FTZ R3, R129, R0 ;  /* 0x0000000081037221 */ /* 0x002fe40000010000 */
[----:B------:R-:W-:Y:S01]  /*13030*/  FFMA.FTZ R0, R136, c[0x0][0x23c], -R2 ;  /* 0x00008f0088007a23 */ /* 0x000fe20000010802 */
[----:B--2---:R-:W-:Y:S01]  /*13040*/  HMMA.16816.F32 R120, R4, R12, R120 ;  /* 0x0000000c0478723c */ /* 0x004fe20000001878 */
[----:B------:R-:W-:-:S07]  /*13050*/  IMAD.MOV.U32 R137, RZ, RZ, R209 ;  /* 0x000000ffff897224 */ /* 0x000fce00078e00d1 */
[----:B------:R-:W-:Y:S08]  /*13060*/  HMMA.16816.F32 R124, R4, R14, R124 ;  /* 0x0000000e047c723c */ /* 0x000ff0000000187c */
[C---:B------:R-:W-:Y:S08]  /*13070*/  HMMA.16816.F32 R48, R8.reuse, R12, R112 ;  /* 0x0000000c0830723c */ /* 0x040ff00000001870 */
[----:B------:R-:W-:Y:S01]  /*13080*/  HMMA.16816.F32 R32, R8, R14, R32 ;  /* 0x0000000e0820723c */ /* 0x000fe20000001820 */
[----:B------:R-:W1:Y:S01]  /*13090*/  LDSM.16.MT88.4 R12, [R213+0xd000] ;  /* 0x00d00000d50c783b */ /* 0x000e620000004200 */
[----:B------:R2:W-:Y:S06]  /*130a0*/  MUFU.EX2 R136, R0 ;  /* 0x0000000000887308 */ /* 0x0005ec0000000800 */
[----:B------:R-:W-:Y:S07]  /*130b0*/  HMMA.16816.F32 R108, R4, R18, R108 ;  /* 0x00000012046c723c */ /* 0x000fee000000186c */
[----:B------:R-:W-:Y:S01]  /*130c0*/  MOV R7, R211 ;  /* 0x000000d300077202 */ /* 0x000fe20000000f00 */
[----:B--2---:R-:W-:-:S02]  /*130d0*/  FFMA.FTZ R0, R137, c[0x0][0x23c], -R2 ;  /* 0x00008f0089007a23 */ /* 0x004fc40000010802 */
[----:B------:R-:W-:Y:S02]  /*130e0*/  IMAD.MOV.U32 R6, RZ, RZ, R210 ;  /* 0x000000ffff067224 */ /* 0x000fe400078e00d2 */
[----:B------:R2:W-:Y:S01]  /*130f0*/  MUFU.EX2 R137, R0 ;  /* 0x0000000000897308 */ /* 0x0005e20000000800 */
[----:B------:R-:W-:Y:S01]  /*13100*/  FADD.FTZ R4, R243, R31 ;  /* 0x0000001ff3047221 */ /* 0x000fe20000010000 */
[----:B------:R-:W-:Y:S01]  /*13110*/  MOV R60, R139 ;  /* 0x0000008b003c7202 */ /* 0x000fe20000000f00 */
[----:B------:R-:W-:Y:S01]  /*13120*/  FADD.FTZ R31, R130, R3 ;  /* 0x00000003821f7221 */ /* 0x000fe20000010000 */
[----:B------:R-:W-:Y:S01]  /*13130*/  MOV R16, R138 ;  /* 0x0000008a00107202 */ /* 0x000fe20000000f00 */
[----:B------:R-:W-:Y:S02]  /*13140*/  IMAD.MOV.U32 R61, RZ, RZ, R204 ;  /* 0x000000ffff3d7224 */ /* 0x000fe400078e00cc */
[----:B------:R-:W-:Y:S01]  /*13150*/  FADD.FTZ R3, R6, R36 ;  /* 0x0000002406037221 */ /* 0x000fe20000010000 */
[----:B------:R-:W-:Y:S01]  /*13160*/  MUFU.EX2 R209, R231 ;  /* 0x000000e700d17308 */ /* 0x000fe20000000800 */
[----:B--2---:R-:W-:-:S07]  /*13170*/  FFMA.FTZ R0, R7, c[0x0][0x23c], -R2 ;  /* 0x00008f0007007a23 */ /* 0x004fce0000010802 */
        /* <DEDUP_REMOVED lines=8> */
[----:B------:R-:W2:Y:S08]  /*13200*/  MUFU.EX2 R139, R23 ;  /* 0x00000017008b7308 */ /* 0x000eb00000000800 */
[----:B------:R-:W-:Y:S08]  /*13210*/  MUFU.EX2 R206, R22 ;  /* 0x0000001600ce7308 */ /* 0x000ff00000000800 */
[----:B------:R-:W3:Y:S08]  /*13220*/  MUFU.EX2 R208, R25 ;  /* 0x0000001900d07308 */ /* 0x000ef00000000800 */
[----:B------:R-:W4:Y:S01]  /*13230*/  MUFU.EX2 R36, R0 ;  /* 0x0000000000247308 */ /* 0x000f220000000800 */
[----:B------:R-:W-:Y:S01]  /*13240*/  FADD.FTZ R5, R131, R30 ;  /* 0x0000001e83057221 */ /* 0x000fe20000010000 */
[----:B------:R-:W-:Y:S01]  /*13250*/  HMMA.16816.F32 R56, R8, R18, R96 ;  /* 0x000000120838723c */ /* 0x000fe20000001860 */
[----:B------:R-:W-:Y:S01]  /*13260*/  FADD.FTZ R30, R252, R4 ;  /* 0x00000004fc1e7221 */ /* 0x000fe20000010000 */
[----:B--2---:R-:W-:Y:S01]  /*13270*/  F2FP.PACK_AB R4, R139, R138 ;  /* 0x0000008a8b04723e */ /* 0x004fe200000000ff */
[----:B------:R-:W-:Y:S01]  /*13280*/  FADD.FTZ R28, R242, R5 ;  /* 0x00000005f21c7221 */ /* 0x000fe20000010000 */
[----:B------:R-:W-:-:S02]  /*13290*/  F2FP.PACK_AB R5, R136, R55 ;  /* 0x000000378805723e */ /* 0x000fc400000000ff */
[----:B---3--:R-:W-:Y:S02]  /*132a0*/  F2FP.PACK_AB R6, R208, R206 ;  /* 0x000000ced006723e */ /* 0x008fe400000000ff */
[----:B------:R-:W-:Y:S02]  /*132b0*/  F2FP.PACK_AB R8, R209, R205 ;  /* 0x000000cdd108723e */ /* 0x000fe400000000ff */
[----:B------:R-:W-:Y:S02]  /*132c0*/  F2FP.PACK_AB R9, R207, R204 ;  /* 0x000000cccf09723e */ /* 0x000fe400000000ff */
[----:B------:R-:W-:Y:S02]  /*132d0*/  F2FP.PACK_AB R10, R241, R211 ;  /* 0x000000d3f10a723e */ /* 0x000fe400000000ff */
[----:B------:R-:W-:Y:S02]  /*132e0*/  F2FP.PACK_AB R11, R231, R210 ;  /* 0x000000d2e70b723e */ /* 0x000fe400000000ff */
[----:B----4-:R-:W-:Y:S01]  /*132f0*/  F2FP.PACK_AB R7, R36, R137 ;  /* 0x000000892407723e */ /* 0x010fe200000000ff */
[----:B------:R-:W-:Y:S01]  /*13300*/  FADD.FTZ R29, R21, R3 ;  /* 0x00000003151d7221 */ /* 0x000fe20000010000 */
[----:B------:R-:W-:Y:S01]  /*13310*/  MOV R24, R60 ;  /* 0x0000003c00187202 */ /* 0x000fe20000000f00 */
[----:B------:R-:W-:Y:S01]  /*13320*/  IMAD.MOV.U32 R27, RZ, RZ, R16 ;  /* 0x000000ffff1b7224 */ /* 0x000fe200078e0010 */
[----:B------:R-:W-:Y:S01]  /*13330*/  MOV R243, R63 ;  /* 0x0000003f00f37202 */ /* 0x000fe20000000f00 */
[----:B------:R-:W-:Y:S01]  /*13340*/  IMAD.MOV.U32 R26, RZ, RZ, R17 ;  /* 0x000000ffff1a7224 */ /* 0x000fe200078e0011 */
[----:B------:R-:W2:Y:S01]  /*13350*/  LDSM.16.MT88.4 R20, [R214+0xd000] ;  /* 0x00d00000d614783b */ /* 0x000ea20000004200 */
[----:B------:R-:W-:Y:S01]  /*13360*/  IMAD.MOV.U32 R25, RZ, RZ, R61 ;  /* 0x000000ffff197224 */ /* 0x000fe200078e003d */
[-C--:B-1----:R-:W-:Y:S01]  /*13370*/  HMMA.16816.F32 R168, R8, R12.reuse, R168 ;  /* 0x0000000c08a8723c */ /* 0x082fe200000018a8 */
[----:B------:R-:W-:Y:S01]  /*13380*/  IMAD.MOV.U32 R129, RZ, RZ, R62 ;  /* 0x000000ffff817224 */ /* 0x000fe200078e003e */
[----:B------:R-:W1:Y:S06]  /*13390*/  LDSM.16.MT88.4 R16, [R216+0xd000] ;  /* 0x00d00000d810783b */ /* 0x000e6c0000004200 */
[C---:B------:R-:W-:Y:S08]  /*133a0*/  HMMA.16816.F32 R172, R4.reuse, R12, R172 ;  /* 0x0000000c04ac723c */ /* 0x040ff000000018ac */
[-C--:B------:R-:W-:Y:S08]  /*133b0*/  HMMA.16816.F32 R180, R4, R14.reuse, R180 ;  /* 0x0000000e04b4723c */ /* 0x080ff000000018b4 */
[C---:B------:R-:W-:Y:S01]  /*133c0*/  HMMA.16816.F32 R60, R8.reuse, R14, R116 ;  /* 0x0000000e083c723c */ /* 0x040fe20000001874 */
[----:B------:R-:W3:Y:S07]  /*133d0*/  LDSM.16.MT88.4 R12, [R215+0xd000] ;  /* 0x00d00000d70c783b */ /* 0x000eee0000004200 */
[-C--:B--2---:R-:W-:Y:S08]  /*133e0*/  HMMA.16816.F32 R160, R8, R20.reuse, R160 ;  /* 0x0000001408a0723c */ /* 0x084ff000000018a0 */
[C---:B------:R-:W-:Y:S08]  /*133f0*/  HMMA.16816.F32 R176, R4.reuse, R20, R176 ;  /* 0x0000001404b0723c */ /* 0x040ff000000018b0 */
[-C--:B------:R-:W-:Y:S08]  /*13400*/  HMMA.16816.F32 R188, R4, R22.reuse, R188 ;  /* 0x0000001604bc723c */ /* 0x080ff000000018bc */
[C---:B------:R-:W-:Y:S08]  /*13410*/  HMMA.16816.F32 R112, R8.reuse, R22, R156 ;  /* 0x000000160870723c */ /* 0x040ff0000000189c */
[-C--:B-1----:R-:W-:Y:S08]  /*13420*/  HMMA.16816.F32 R152, R8, R16.reuse, R152 ;  /* 0x000000100898723c */ /* 0x082ff00000001898 */
[C---:B------:R-:W-:Y:S08]  /*13430*/  HMMA.16816.F32 R184, R4.reuse, R16, R184 ;  /* 0x0000001004b8723c */ /* 0x040ff000000018b8 */
[-C--:B------:R-:W-:Y:S08]  /*13440*/  HMMA.16816.F32 R196, R4, R18.reuse, R196 ;  /* 0x0000001204c4723c */ /* 0x080ff000000018c4 */
[C---:B------:R-:W-:Y:S08]  /*13450*/  HMMA.16816.F32 R20, R8.reuse, R18, R100 ;  /* 0x000000120814723c */ /* 0x040ff00000001864 */
[----:B---3--:R-:W-:Y:S01]  /*13460*/  HMMA.16816.F32 R16, R8, R14, R80 ;  /* 0x0000000e0810723c */ /* 0x008fe20000001850 */
[----:B------:R-:W-:-:S02]  /*13470*/  IMAD.MOV.U32 R130, RZ, RZ, R146 ;  /* 0x000000ffff827224 */ /* 0x000fc400078e0092 */
        /* <DEDUP_REMOVED lines=8> */
[----:B------:R-:W-:-:S02]  /*13500*/  IMAD.MOV.U32 R131, RZ, RZ, R24 ;  /* 0x000000ffff837224 */ /* 0x000fc400078e0018 */
[----:B------:R-:W-:Y:S02]  /*13510*/  IMAD.MOV.U32 R130, RZ, RZ, R26 ;  /* 0x000000ffff827224 */ /* 0x000fe400078e001a */
        /* <DEDUP_REMOVED lines=10> */
[----:B------:R-:W-:Y:S01]  /*135c0*/  IMAD.MOV.U32 R113, RZ, RZ, R22 ;  /* 0x000000ffff717224 */ /* 0x000fe200078e0016 */
[----:B------:R-:W-:Y:S01]  /*135d0*/  MOV R81, R18 ;  /* 0x0000001200517202 */ /* 0x000fe20000000f00 */
[----:B------:R-:W-:Y:S01]  /*135e0*/  IMAD.MOV.U32 R83, RZ, RZ, R16 ;  /* 0x000000ffff537224 */ /* 0x000fe200078e0010 */
[----:B------:R-:W2:Y:S01]  /*135f0*/  LDSM.16.MT88.4 R20, [R214+0xf000] ;  /* 0x00f00000d614783b */ /* 0x000ea20000004200 */
[----:B------:R-:W-:-:S02]  /*13600*/  IMAD.MOV.U32 R82, RZ, RZ, R17 ;  /* 0x000000ffff527224 */ /* 0x000fc400078e0011 */
[----:B------:R-:W-:Y:S01]  /*13610*/  IMAD.MOV.U32 R80, RZ, RZ, R19 ;  /* 0x000000ffff507224 */ /* 0x000fe200078e0013 */
[C---:B------:R-:W-:Y:S01]  /*13620*/  HMMA.16816.F32 R192, R4.reuse, R12, R192 ;  /* 0x0000000c04c0723c */ /* 0x040fe200000018c0 */
[----:B------:R-:W3:Y:S07]  /*13630*/  LDSM.16.MT88.4 R16, [R216+0xf000] ;  /* 0x00f00000d810783b */ /* 0x000eee0000004200 */
[C---:B------:R-:W-:Y:S01]  /*13640*/  HMMA.16816.F32 R200, R4.reuse, R14, R200 ;  /* 0x0000000e04c8723c */ /* 0x040fe200000018c8 */
[----:B------:R-:W4:Y:S07]  /*13650*/  LDSM.16.MT88.4 R12, [R215+0xf000] ;  /* 0x00f00000d70c783b */ /* 0x000f2e0000004200 */
[-C--:B-1----:R-:W-:Y:S08]  /*13660*/  HMMA.16816.F32 R72, R4, R24.reuse, R72 ;  /* 0x000000180448723c */ /* 0x082ff00000001848 */
[C---:B------:R-:W-:Y:S01]  /*13670*/  HMMA.16816.F32 R100, R8.reuse, R24, R140 ;  /* 0x000000180864723c */ /* 0x040fe2000000188c */
[----:B------:R1:W-:Y:S01]  /*13680*/  MUFU.EX2 R25, R0 ;  /* 0x0000000000197308 */ /* 0x0003e20000000800 */
[----:B------:R-:W-:Y:S06]  /*13690*/  LDSM.16.MT88.4 R140, [R215+0xd800] ;  /* 0x00d80000d78c783b */ /* 0x000fec0000004200 */
[----:B------:R-:W-:Y:S01]  /*136a0*/  HMMA.16816.F32 R244, R8, R26, R244 ;  /* 0x0000001a08f4723c */ /* 0x000fe200000018f4 */
[----:B-1----:R-:W-:-:S07]  /*136b0*/  FFMA.FTZ R0, R252, c[0x0][0x23c], -R2 ;  /* 0x00008f00fc007a23 */ /* 0x002fce0000010802 */
[C---:B--2---:R-:W-:Y:S08]  /*136c0*/  HMMA.16816.F32 R248, R8.reuse, R20, R248 ;  /* 0x0000001408f8723c */ /* 0x044ff000000018f8 */
[C---:B------:R-:W-:Y:S08]  /*136d0*/  HMMA.16816.F32 R116, R8.reuse, R22, R68 ;  /* 0x000000160874723c */ /* 0x040ff00000001844 */
[C---:B---3--:R-:W-:Y:S08]  /*136e0*/  HMMA.16816.F32 R64, R8.reuse, R16, R64 ;  /* 0x000000100840723c */ /* 0x048ff00000001840 */
[C---:B------:R-:W-:Y:S08]  /*136f0*/  HMMA.16816.F32 R56, R8.reuse, R18, R56 ;  /* 0x000000120838723c */ /* 0x040ff00000001838 */
[C---:B----4-:R-:W-:Y:S08]  /*13700*/  HMMA.16816.F32 R48, R8.reuse, R12, R48 ;  /* 0x0000000c0830723c */ /* 0x050ff00000001830 */
[----:B------:R-:W-:Y:S01]  /*13710*/  HMMA.16816.F32 R32, R8, R14, R32 ;  /* 0x0000000e0820723c */ /* 0x000fe20000001820 */
[----:B------:R1:W-:Y:S07]  /*13720*/  MUFU.EX2 R9, R0 ;  /* 0x0000000000097308 */ /* 0x0003ee0000000800 */
[----:B------:R-:W-:Y:S01]  /*13730*/  HMMA.16816.F32 R88, R4, R20, R88 ;  /* 0x000000140458723c */ /* 0x000fe20000001858 */
[----:B------:R2:W-:Y:S01]  /*13740*/  MUFU.EX2 R20, R3 ;  /* 0x0000000300147308 */ /* 0x0005e20000000800 */
[----:B-1----:R-:W-:-:S06]  /*13750*/  FFMA.FTZ R0, R130, c[0x0][0x23c], -R2 ;  /* 0x00008f0082007a23 */ /* 0x002fcc0000010802 */
[----:B------:R-:W-:Y:S01]  /*13760*/  HMMA.16816.F32 R76, R4, R26, R76 ;  /* 0x0000001a044c723c */ /* 0x000fe2000000184c */
[----:B------:R1:W-:Y:S01]  /*13770*/  MUFU.EX2 R10, R0 ;  /* 0x00000000000a7308 */ /* 0x0003e20000000800 */
[----:B--2---:R-:W-:-:S06]  /*13780*/  FFMA.FTZ R3, R131, c[0x0][0x23c], -R2 ;  /* 0x00008f0083037a23 */ /* 0x004fcc0000010802 */
[C---:B------:R-:W-:Y:S08]  /*13790*/  HMMA.16816.F32 R92, R4.reuse, R22, R92 ;  /* 0x00000016045c723c */ /* 0x040ff0000000185c */
[----:B------:R-:W-:Y:S01]  /*137a0*/  HMMA.16816.F32 R104, R4, R16, R104 ;  /* 0x000000100468723c */ /* 0x000fe20000001868 */
[----:B-1----:R-:W-:-:S07]  /*137b0*/  FADD.FTZ R0, R129, R31 ;  /* 0x0000001f81007221 */ /* 0x002fce0000010000 */
[----:B------:R-:W-:Y:S01]  /*137c0*/  HMMA.16816.F32 R108, R4, R18, R108 ;  /* 0x00000012046c723c */ /* 0x000fe2000000186c */
[----:B------:R-:W-:-:S07]  /*137d0*/  FADD.FTZ R0, R37, R0 ;  /* 0x0000000025007221 */ /* 0x000fce0000010000 */
[----:B------:R-:W-:Y:S01]  /*137e0*/  HMMA.16816.F32 R120, R4, R12, R120 ;  /* 0x0000000c0478723c */ /* 0x000fe20000001878 */
[----:B------:R-:W-:-:S07]  /*137f0*/  FADD.FTZ R0, R38, R0 ;  /* 0x0000000026007221 */ /* 0x000fce0000010000 */
[----:B------:R-:W-:Y:S07]  /*13800*/  HMMA.16816.F32 R84, R4, R14, R124 ;  /* 0x0000000e0454723c */ /* 0x000fee000000187c */
[----:B------:R-:W-:Y:S02]  /*13810*/  FFMA.FTZ R5, R243, c[0x0][0x23c], -R2 ;  /* 0x00008f00f3057a23 */ /* 0x000fe40000010802 */
[----:B------:R-:W-:Y:S02]  /*13820*/  FADD.FTZ R2, R39, R28 ;  /* 0x0000001c27027221 */ /* 0x000fe40000010000 */
[----:B------:R-:W-:-:S02]  /*13830*/  FADD.FTZ R4, R45, R29 ;  /* 0x0000001d2d047221 */ /* 0x000fc40000010000 */
[----:B------:R-:W-:Y:S02]  /*13840*/  FADD.FTZ R2, R41, R2 ;  /* 0x0000000229027221 */ /* 0x000fe40000010000 */
[----:B------:R-:W-:Y:S01]  /*13850*/  FADD.FTZ R4, R52, R4 ;  /* 0x0000000434047221 */ /* 0x000fe20000010000 */
[----:B------:R1:W-:Y:S01]  /*13860*/  MUFU.EX2 R11, R3 ;  /* 0x00000003000b7308 */ /* 0x0003e20000000800 */
        /* <DEDUP_REMOVED lines=8> */
[----:B------:R-:W-:-:S02]  /*138f0*/  IMAD.MOV.U32 R71, RZ, RZ, R80 ;  /* 0x000000ffff477224 */ /* 0x000fc400078e0050 */
[----:B------:R-:W-:Y:S01]  /*13900*/  IMAD.MOV.U32 R29, RZ, RZ, R114 ;  /* 0x000000ffff1d7224 */ /* 0x000fe200078e0072 */
[----:B------:R-:W-:Y:S01]  /*13910*/  LDSM.16.MT88.4 R80, [R213+0xf800] ;  /* 0x00f80000d550783b */ /* 0x000fe20000004200 */
[----:B------:R-:W-:Y:S02]  /*13920*/  IMAD.MOV.U32 R40, RZ, RZ, R99 ;  /* 0x000000ffff287224 */ /* 0x000fe400078e0063 */
[----:B------:R-:W-:Y:S01]  /*13930*/  IMAD.MOV.U32 R41, RZ, RZ, R98 ;  /* 0x000000ffff297224 */ /* 0x000fe200078e0062 */
[----:B------:R-:W-:Y:S01]  /*13940*/  MUFU.EX2 R17, R164 ;  /* 0x000000a400117308 */ /* 0x000fe20000000800 */
[----:B-1----:R-:W-:Y:S01]  /*13950*/  FADD.FTZ R3, R42, R30 ;  /* 0x0000001e2a037221 */ /* 0x002fe20000010000 */
[----:B------:R-:W-:Y:S01]  /*13960*/  MOV R42, R97 ;  /* 0x00000061002a7202 */ /* 0x000fe20000000f00 */
[----:B------:R-:W-:Y:S02]  /*13970*/  IMAD.MOV.U32 R30, RZ, RZ, R113 ;  /* 0x000000ffff1e7224 */ /* 0x000fe400078e0071 */
[----:B------:R-:W-:Y:S01]  /*13980*/  IMAD.MOV.U32 R43, RZ, RZ, R96 ;  /* 0x000000ffff2b7224 */ /* 0x000fe200078e0060 */
[----:B------:R-:W-:Y:S01]  /*13990*/  LDSM.16.MT88.4 R112, [R216+0xf800] ;  /* 0x00f80000d870783b */ /* 0x000fe20000004200 */
[----:B------:R-:W-:Y:S01]  /*139a0*/  FADD.FTZ R26, R54, R4 ;  /* 0x00000004361a7221 */ /* 0x000fe20000010000 */
[----:B------:R-:W-:Y:S02]  /*139b0*/  MUFU.EX2 R21, R165 ;  /* 0x000000a500157308 */ /* 0x000fe40000000800 */
[----:B--2---:R-:W-:Y:S04]  /*139c0*/  LDSM.16.MT88.4 R156, [R214+0xd800] ;  /* 0x00d80000d69c783b */ /* 0x004fe80000004200 */
[----:B------:R-:W-:Y:S02]  /*139d0*/  LDSM.16.MT88.4 R96, [R214+0xf800] ;  /* 0x00f80000d660783b */ /* 0x000fe40000004200 */
        /* <DEDUP_REMOVED lines=9> */
[----:B-----5:R-:W5:Y:S03]  /*13a70*/  LDSM.16.MT88.4 R4, [R215+0xf800] ;  /* 0x00f80000d704783b */ /* 0x020f660000004200 */
[----:B------:R-:W1:Y:S01]  /*13a80*/  MUFU.EX2 R24, R242 ;  /* 0x000000f200187308 */ /* 0x000e620000000800 */
[----:B------:R-:W-:Y:S01]  /*13a90*/  FADD.FTZ R3, R44, R3 ;  /* 0x000000032c037221 */ /* 0x000fe20000010000 */
[----:B--2---:R-:W-:Y:S01]  /*13aa0*/  F2FP.PACK_AB R124, R16, R12 ;  /* 0x0000000c107c723e */ /* 0x004fe200000000ff */
[----:B------:R-:W-:Y:S01]  /*13ab0*/  IMAD.MOV.U32 R243, RZ, RZ, R128 ;  /* 0x000000fffff37224 */ /* 0x000fe200078e0080 */
[----:B----4-:R-:W-:-:S02]  /*13ac0*/  F2FP.PACK_AB R126, R13, R19 ;  /* 0x000000130d7e723e */ /* 0x010fc400000000ff */
[----:B------:R-:W-:Y:S02]  /*13ad0*/  F2FP.PACK_AB R125, R10, R9 ;  /* 0x000000090a7d723e */ /* 0x000fe400000000ff */
[----:B-1----:R-:W-:Y:S01]  /*13ae0*/  F2FP.PACK_AB R127, R8, R11 ;  /* 0x0000000b087f723e */ /* 0x002fe200000000ff */
[----:B------:R-:W-:Y:S01]  /*13af0*/  FADD.FTZ R3, R46, R3 ;  /* 0x000000032e037221 */ /* 0x000fe20000010000 */
[----:B------:R-:W-:Y:S02]  /*13b00*/  F2FP.PACK_AB R128, R20, R22 ;  /* 0x000000161480723e */ /* 0x000fe400000000ff */
[----:B------:R-:W-:Y:S02]  /*13b10*/  F2FP.PACK_AB R129, R21, R17 ;  /* 0x000000111581723e */ /* 0x000fe400000000ff */
[----:B------:R-:W-:Y:S02]  /*13b20*/  F2FP.PACK_AB R131, R23, R18 ;  /* 0x000000121783723e */ /* 0x000fe400000000ff */
[----:B------:R-:W-:Y:S01]  /*13b30*/  F2FP.PACK_AB R130, R25, R24 ;  /* 0x000000181982723e */ /* 0x000fe200000000ff */
[----:B------:R-:W-:Y:S01]  /*13b40*/  FADD.FTZ R15, R53, R3 ;  /* 0x00000003350f7221 */ /* 0x000fe20000010000 */
[----:B------:R-:W-:Y:S01]  /*13b50*/  HMMA.16816.F32 R172, R124, R164, R172 ;  /* 0x000000a47cac723c */ /* 0x000fe200000018ac */
[----:B------:R-:W-:-:S02]  /*13b60*/  FADD.FTZ R14, R47, R2 ;  /* 0x000000022f0e7221 */ /* 0x000fc40000010000 */
[----:B------:R-:W-:-:S05]  /*13b70*/  FADD.FTZ R0, R243, R0 ;  /* 0x00000000f3007221 */ /* 0x000fca0000010000 */
[----:B------:R-:W-:Y:S01]  /*13b80*/  HMMA.16816.F32 R180, R124, R166, R180 ;  /* 0x000000a67cb4723c */ /* 0x000fe200000018b4 */
[----:B------:R-:W-:Y:S02]  /*13b90*/  FADD.FTZ R3, R205, R26 ;  /* 0x0000001acd037221 */ /* 0x000fe40000010000 */
[----:B------:R-:W-:-:S05]  /*13ba0*/  FADD.FTZ R2, R204, R15 ;  /* 0x0000000fcc027221 */ /* 0x000fca0000010000 */
        /* <DEDUP_REMOVED lines=12> */
[----:B-----5:R-:W-:Y:S01]  /*13c70*/  HMMA.16816.F32 R120, R124, R4, R120 ;  /* 0x000000047c78723c */ /* 0x020fe20000001878 */
[----:B------:R-:W-:-:S07]  /*13c80*/  FADD.FTZ R2, R207, R2 ;  /* 0x00000002cf027221 */ /* 0x000fce0000010000 */
[----:B------:R-:W-:Y:S08]  /*13c90*/  HMMA.16816.F32 R124, R124, R6, R84 ;  /* 0x000000067c7c723c */ /* 0x000ff00000001854 */
[C---:B------:R-:W-:Y:S08]  /*13ca0*/  HMMA.16816.F32 R144, R128.reuse, R140, R144 ;  /* 0x0000008c8090723c */ /* 0x040ff00000001890 */
        /* <DEDUP_REMOVED lines=43> */
[----:B------:R-:W-:Y:S01]  /*13f60*/  FADD.FTZ R2, R13, R2 ;  /* 0x000000020d027221 */ /* 0x000fe20000010000 */
[----:B------:R1:W-:Y:S04]  /*13f70*/  STL [R1+0x38], R4 ;  /* 0x0000380401007387 */ /* 0x0003e80000100800 */
[----:B------:R1:W-:Y:S04]  /*13f80*/  STL [R1+0x3c], R3 ;  /* 0x00003c0301007387 */ /* 0x0003e80000100800 */
[----:B------:R1:W-:Y:S04]  /*13f90*/  STL [R1+0x44], R0 ;  /* 0x0000440001007387 */ /* 0x0003e80000100800 */
[----:B------:R1:W-:Y:S02]  /*13fa0*/  STL [R1+0x40], R2 ;  /* 0x0000400201007387 */ /* 0x0003e40000100800 */
.L_x_478:
[----:B------:R-:W-:-:S06]  /*13fb0*/  UISETP.GT.AND UP0, UPT, UR15, UR9, UPT ;  /* 0x000000090f00728c */ /* 0x000fcc000bf04270 */
[----:B------:R-:W-:-:S13]  /*13fc0*/  PLOP3.LUT P0, PT, PT, PT, UP0, 0x80, 0x0 ;  /* 0x000000000000781c */ /* 0x000fda0003f0f008 */
[----:B------:R-:W-:Y:S05]  /*13fd0*/  @!P0 BRA `(.L_x_481) ;  /* 0x0000573000008947 */ /* 0x000fea0003800000 */
[----:B------:R-:W2:Y:S01]  /*13fe0*/  LDL.LU.64 R6, [R1+0x70] ;  /* 0x0000700001067983 */ /* 0x000ea20000300a00 */
[----:B------:R-:W-:Y:S01]  /*13ff0*/  USHF.L.U64.HI UR6, UR4, 0x5, UR5 ;  /* 0x0000000504067899 */ /* 0x000fe20008010205 */
[----:B------:R-:W-:Y:S01]  /*14000*/  MOV R136, R133 ;  /* 0x0000008500887202 */ /* 0x000fe20000000f00 */
[----:B------:R-:W-:Y:S01]  /*14010*/  USHF.L.U32 UR7, UR4, 0x5, URZ ;  /* 0x0000000504077899 */ /* 0x000fe2000800063f */
[----:B-1----:R-:W2:Y:S01]  /*14020*/  LDL.LU.64 R4, [R1+0x78] ;  /* 0x0000780001047983 */ /* 0x002ea20000300a00 */
[----:B------:R-:W-:Y:S01]  /*14030*/  MOV R3, R135 ;  /* 0x0000008700037202 */ /* 0x000fe20000000f00 */
[----:B------:R-:W-:Y:S01]  /*14040*/  IMAD.MOV.U32 R138, RZ, RZ, R132 ;  /* 0x000000ffff8a7224 */ /* 0x000fe200078e0084 */
[----:B------:R-:W-:Y:S01]  /*14050*/  MOV R137, R134 ;  /* 0x0000008600897202 */ /* 0x000fe20000000f00 */
[----:B------:R-:W-:Y:S02]  /*14060*/  ULDC.64 UR4, c[0x0][0x1a0] ;  /* 0x0000680000047ab9 */ /* 0x000fe40000000a00 */
[----:B------:R-:W-:-:S02]  /*14070*/  USHF.L.U64.HI UR8, UR4, 0x5, UR5 ;  /* 0x0000000504087899 */ /* 0x000fc40008010205 */
[----:B------:R-:W-:Y:S01]  /*14080*/  USHF.L.U32 UR13, UR4, 0x5, URZ ;  /* 0x00000005040d7899 */ /* 0x000fe2000800063f */
[----:B--2---:R-:W-:-:S05]  /*14090*/  IMAD.MOV.U32 R5, RZ, RZ, R7 ;  /* 0x000000ffff057224 */ /* 0x004fca00078e0007 */
[----:B------:R1:W-:Y:S01]  /*140a0*/  STL.64 [R1+0x48], R4 ;  /* 0x0000480401007387 */ /* 0x0003e20000100a00 */
[----:B------:R-:W-:Y:S05]  /*140b0*/  BRA `(.L_x_482) ;  /* 0x0000023000007947 */ /* 0x000fea0003800000 */
.L_x_484:
        /* <DEDUP_REMOVED lines=35> */
.L_x_482:
[----:B------:R-:W2:Y:S01]  /*142f0*/  LDL.64 R6, [R1+0x48] ;  /* 0x0000480001067983 */ /* 0x000ea20000100a00 */
[----:B------:R-:W-:Y:S01]  /*14300*/  UIADD3 UR14, UR15, -0x1, URZ ;  /* 0xffffffff0f0e7890 */ /* 0x000fe2000fffe03f */
[----:B------:R-:W-:Y:S04]  /*14310*/  DEPBAR.LE SB0, 0x0 ;  /* 0x000080000000791a */ /* 0x000fe80000000000 */
[----:B------:R-:W-:Y:S01]  /*14320*/  BAR.SYNC.DEFER_BLOCKING 0x0 ;  /* 0x0000000000007b1d */ /* 0x000fe20000010000 */
[----:B-1----:R-:W-:Y:S01]  /*14330*/  MOV R4, UR14 ;  /* 0x0000000e00047c02 */ /* 0x002fe20008000f00 */
[----:B------:R-:W-:Y:S02]  /*14340*/  USHF.R.S32.HI UR5, URZ, 0x1f, UR14 ;  /* 0x0000001f3f057899 */ /* 0x000fe4000801140e */
[----:B------:R-:W-:Y:S02]  /*14350*/  UIMAD UR4, UR12, UR14, URZ ;  /* 0x0000000e0c0472a4 */ /* 0x000fe4000f8e023f */
        /* <DEDUP_REMOVED lines=12> */
[----:B------:R-:W-:Y:S04]  /*14420*/  IADD3 R4, P0, R6, UR13, RZ ;  /* 0x0000000d06047c10 */ /* 0x000fe8000ff1e0ff */
[----:B------:R-:W-:Y:S01]  /*14430*/  IADD3.X R5, R7, UR8, RZ, P0, !PT ;  /* 0x0000000807057c10 */ /* 0x000fe200087fe4ff */
[----:B------:R1:W-:Y:S01]  /*14440*/  LDGSTS.E.BYPASS.LTC128B.128 [R233+0xe000], [R8.64+0x80] ;  /* 0x0e00008008e97fae */ /* 0x0003e2000b901d52 */
[----:B------:R-:W-:Y:S04]  /*14450*/  IADD3 R10, P0, R4, UR13, RZ ;  /* 0x0000000d040a7c10 */ /* 0x000fe8000ff1e0ff */
[----:B------:R-:W-:Y:S02]  /*14460*/  IADD3.X R11, R5, UR8, RZ, P0, !PT ;  /* 0x00000008050b7c10 */ /* 0x000fe400087fe4ff */
[----:B------:R-:W-:Y:S01]  /*14470*/  PLOP3.LUT P0, PT, PT, PT, UP0, 0x80, 0x0 ;  /* 0x000000000000781c */ /* 0x000fe20003f0f008 */
[----:B------:R2:W-:Y:S08]  /*14480*/  LDGSTS.E.BYPASS.LTC128B.128 [R233+0xc800], [R6.64] ;  /* 0x0c80000006e97fae */ /* 0x0005f0000b901d52 */
[----:B------:R2:W-:Y:S08]  /*14490*/  LDGSTS.E.BYPASS.LTC128B.128 [R233+0xe800], [R6.64+0x80] ;  /* 0x0e80008006e97fae */ /* 0x0005f0000b901d52 */
[----:B------:R2:W-:Y:S08]  /*144a0*/  LDGSTS.E.BYPASS.LTC128B.128 [R233+0xd000], [R4.64] ;  /* 0x0d00000004e97fae */ /* 0x0005f0000b901d52 */
[----:B------:R2:W-:Y:S08]  /*144b0*/  LDGSTS.E.BYPASS.LTC128B.128 [R233+0xf000], [R4.64+0x80] ;  /* 0x0f00008004e97fae */ /* 0x0005f0000b901d52 */
[----:B------:R1:W-:Y:S08]  /*144c0*/  LDGSTS.E.BYPASS.LTC128B.128 [R233+0xd800], [R10.64] ;  /* 0x0d8000000ae97fae */ /* 0x0003f0000b901d52 */
[----:B------:R1:W-:Y:S08]  /*144d0*/  LDGSTS.E.BYPASS.LTC128B.128 [R233+0xf800], [R10.64+0x80] ;  /* 0x0f8000800ae97fae */ /* 0x0003f0000b901d52 */
[----:B-----5:R-:W-:Y:S08]  /*144e0*/  LDSM.16.M88.4 R64, [R219] ;  /* 0x00000000db40783b */ /* 0x020ff00000000200 */
[----:B------:R-:W2:Y:S08]  /*144f0*/  LDSM.16.M88.4 R16, [R212+0x8000] ;  /* 0x00800000d410783b */ /* 0x000eb00000000200 */
[----:B------:R-:W1:Y:S08]  /*14500*/  LDSM.16.M88.4 R60, [R219+0x2000] ;  /* 0x00200000db3c783b */ /* 0x000e700000000200 */
[----:B------:R-:W3:Y:S08]  /*14510*/  LDSM.16.M88.4 R32, [R212+0x8800] ;  /* 0x00880000d420783b */ /* 0x000ef00000000200 */
[----:B------:R-:W0:Y:S08]  /*14520*/  LDGDEPBAR ;  /* 0x00000000000079af */ /* 0x000e300000000000 */
[----:B------:R-:W4:Y:S01]  /*14530*/  LDSM.16.M88.4 R48, [R212+0x9000] ;  /* 0x00900000d430783b */ /* 0x000f220000000200 */
[-C--:B--2---:R-:W-:Y:S07]  /*14540*/  HMMA.16816.F32 R4, R64, R16.reuse, RZ ;  /* 0x000000104004723c */ /* 0x084fee00000018ff */
[----:B------:R-:W2:Y:S01]  /*14550*/  LDSM.16.M88.4 R132, [R212+0x9800] ;  /* 0x00980000d484783b */ /* 0x000ea20000000200 */
[C---:B-1----:R-:W-:Y:S07]  /*14560*/  HMMA.16816.F32 R8, R60.reuse, R16, RZ ;  /* 0x000000103c08723c */ /* 0x042fee00000018ff */
[----:B------:R-:W-:Y:S01]  /*14570*/  LDSM.16.M88.4 R204, [R220] ;  /* 0x00000000dccc783b */ /* 0x000fe20000000200 */
[-C--:B------:R-:W-:Y:S07]  /*14580*/  HMMA.16816.F32 R12, R60, R18.reuse, RZ ;  /* 0x000000123c0c723c */ /* 0x080fee00000018ff */
[----:B------:R-:W-:Y:S01]  /*14590*/  LDSM.16.M88.4 R208, [R220+0x2000] ;  /* 0x00200000dcd0783b */ /* 0x000fe20000000200 */
        /* <DEDUP_REMOVED lines=9> */
[-C--:B--2---:R-:W-:Y:S08]  /*14630*/  HMMA.16816.F32 R52, R64, R132.reuse, RZ ;  /* 0x000000844034723c */ /* 0x084ff000000018ff */
        /* <DEDUP_REMOVED lines=24> */
[----:B------:R-:W-:Y:S08]  /*147c0*/  LDSM.16.M88.4 R132, [R222] ;  /* 0x00000000de84783b */ /* 0x000ff00000000200 */
        /* <DEDUP_REMOVED lines=21> */
[----:B------:R-:W-:Y:S08]  /*14920*/  LDSM.16.M88.4 R132, [R221] ;  /* 0x00000000dd84783b */ /* 0x000ff00000000200 */
        /* <DEDUP_REMOVED lines=21> */
[----:B------:R-:W-:Y:S08]  /*14a80*/  LDSM.16.M88.4 R132, [R219+0x4000] ;  /* 0x00400000db84783b */ /* 0x000ff00000000200 */
        /* <DEDUP_REMOVED lines=82> */
[----:B------:R-:W-:Y:S02]  /*14fb0*/  FMUL.FTZ R13, R13, c[0x0][0x2ec] ;  /* 0x0000bb000d0d7a20 */ /* 0x000fe40000410000 */
[----:B------:R-:W-:Y:S02]  /*14fc0*/  FMUL.FTZ R14, R14, c[0x0][0x2ec] ;  /* 0x0000bb000e0e7a20 */ /* 0x000fe40000410000 */
[----:B------:R-:W-:Y:S01]  /*14fd0*/  FMUL.FTZ R18, R18, c[0x0][0x2ec] ;  /* 0x0000bb0012127a20 */ /* 0x000fe20000410000 */
[----:B-1----:R1:W-:Y:S01]  /*14fe0*/  STL [R1+0xc], R0 ;  /* 0x00000c0001007387 */ /* 0x0023e20000100800 */
[----:B------:R-:W-:Y:S02]  /*14ff0*/  FMUL.FTZ R15, R15, c[0x0][0x2ec] ;  /* 0x0000bb000f0f7a20 */ /* 0x000fe40000410000 */
[----:B------:R-:W-:Y:S01]  /*15000*/  MUFU.TANH R249, R18 ;  /* 0x0000001200f97308 */ /* 0x000fe20000002400 */
[----:B------:R-:W-:Y:S02]  /*15010*/  FMUL.FTZ R16, R16, c[0x0][0x2ec] ;  /* 0x0000bb0010107a20 */ /* 0x000fe40000410000 */
[----:B------:R-:W-:Y:S01]  /*15020*/  FMUL.FTZ R19, R19, c[0x0][0x2ec] ;  /* 0x0000bb0013137a20 */ /* 0x000fe20000410000 */
[----:B--2---:R2:W-:Y:S06]  /*15030*/  STL [R1+0x10], R2 ;  /* 0x0000100201007387 */ /* 0x0045ec0000100800 */
[----:B------:R3:W-:Y:S10]  /*15040*/  MUFU.TANH R252, R16 ;  /* 0x0000001000fc7308 */ /* 0x0007f40000002400 */
[----:B------:R-:W-:Y:S10]  /*15050*/  MUFU.TANH R247, R19 ;  /* 0x0000001300f77308 */ /* 0x000ff40000002400 */
[----:B-1----:R-:W1:Y:S01]  /*15060*/  MUFU.TANH R0, R6 ;  /* 0x0000000600007308 */ /* 0x002e620000002400 */
[----:B---3--:R-:W-:Y:S09]  /*15070*/  FMUL.FTZ R16, R17, c[0x0][0x2ec] ;  /* 0x0000bb0011107a20 */ /* 0x008ff20000410000 */
[----:B--2---:R2:W3:Y:S10]  /*15080*/  MUFU.TANH R2, R7 ;  /* 0x0000000700027308 */ /* 0x0044f40000002400 */
[----:B------:R-:W-:Y:S01]  /*15090*/  MUFU.TANH R16, R16 ;  /* 0x0000001000107308 */ /* 0x000fe20000002400 */
[----:B-1----:R1:W-:Y:S04]  /*150a0*/  STL [R1+0x8], R0 ;  /* 0x0000080001007387 */ /* 0x0023e80000100800 */
[----:B--2---:R-:W2:Y:S08]  /*150b0*/  LDSM.16.M88.4 R4, [R217+0x2800] ;  /* 0x00280000d904783b */ /* 0x004eb00000000200 */
[----:B---3--:R3:W-:Y:S01]  /*150c0*/  STL [R1+0x14], R2 ;  /* 0x0000140201007387 */ /* 0x0087e20000100800 */
[----:B-1----:R-:W1:Y:S10]  /*150d0*/  MUFU.TANH R0, R8 ;  /* 0x0000000800007308 */ /* 0x002e740000002400 */
[----:B---3--:R-:W3:Y:S01]  /*150e0*/  MUFU.TANH R2, R9 ;  /* 0x0000000900027308 */ /* 0x008ee20000002400 */
[----:B-1----:R1:W-:Y:S01]  /*150f0*/  STL [R1+0x4], R0 ;  /* 0x0000040001007387 */ /* 0x0023e20000100800 */
[-C--:B--2---:R-:W-:Y:S08]  /*15100*/  HMMA.16816.F32 R20, R132, R4.reuse, R20 ;  /* 0x000000048414723c */ /* 0x084ff00000001814 */
[C---:B------:R-:W-:Y:S08]  /*15110*/  HMMA.16816.F32 R24, R208.reuse, R4, R24 ;  /* 0x00000004d018723c */ /* 0x040ff00000001818 */
[-C--:B------:R-:W-:Y:S01]  /*15120*/  HMMA.16816.F32 R28, R208, R6.reuse, R28 ;  /* 0x00000006d01c723c */ /* 0x080fe2000000181c */
[----:B---3--:R2:W-:Y:S01]  /*15130*/  STL [R1+0x20], R2 ;  /* 0x0000200201007387 */ /* 0x0085e20000100800 */
[----:B-1----:R-:W1:Y:S06]  /*15140*/  MUFU.TANH R0, R10 ;  /* 0x0000000a00007308 */ /* 0x002e6c0000002400 */
[C---:B------:R-:W-:Y:S01]  /*15150*/  HMMA.16816.F32 R32, R132.reuse, R6, R32 ;  /* 0x000000068420723c */ /* 0x040fe20000001820 */
[----:B------:R-:W3:Y:S03]  /*15160*/  LDSM.16.M88.4 R4, [R217+0x3000] ;  /* 0x00300000d904783b */ /* 0x000ee60000000200 */
[----:B------:R-:W-:Y:S02]  /*15170*/  FMUL.FTZ R20, R20, c[0x0][0x2ec] ;  /* 0x0000bb0014147a20 */ /* 0x000fe40000410000 */
[----:B------:R-:W-:Y:S02]  /*15180*/  FMUL.FTZ R21, R21, c[0x0][0x2ec] ;  /* 0x0000bb0015157a20 */ /* 0x000fe40000410000 */
[----:B------:R-:W-:Y:S01]  /*15190*/  FMUL.FTZ R27, R27, c[0x0][0x2ec] ;  /* 0x0000bb001b1b7a20 */ /* 0x000fe20000410000 */
[----:B------:R-:W-:Y:S03]  /*151a0*/  MUFU.TANH R243, R20 ;  /* 0x0000001400f37308 */ /* 0x000fe60000002400 */
[----:B------:R-:W-:Y:S02]  /*151b0*/  FMUL.FTZ R23, R23, c[0x0][0x2ec] ;  /* 0x0000bb0017177a20 */ /* 0x000fe40000410000 */
[----:B------:R-:W-:Y:S02]  /*151c0*/  FMUL.FTZ R25, R25, c[0x0][0x2ec] ;  /* 0x0000bb0019197a20 */ /* 0x000fe40000410000 */
[----:B------:R-:W-:Y:S02]  /*151d0*/  FMUL.FTZ R31, R31, c[0x0][0x2ec] ;  /* 0x0000bb001f1f7a20 */ /* 0x000fe40000410000 */
[----:B------:R-:W-:Y:S01]  /*151e0*/  FMUL.FTZ R22, R22, c[0x0][0x2ec] ;  /* 0x0000bb0016167a20 */ /* 0x000fe20000410000 */
[----:B--2---:R-:W2:Y:S01]  /*151f0*/  MUFU.TANH R2, R11 ;  /* 0x0000000b00027308 */ /* 0x004ea20000002400 */
[----:B------:R-:W-:Y:S02]  /*15200*/  FMUL.FTZ R24, R24, c[0x0][0x2ec] ;  /* 0x0000bb0018187a20 */ /* 0x000fe40000410000 */
[----:B------:R-:W-:Y:S01]  /*15210*/  FMUL.FTZ R26, R26, c[0x0][0x2ec] ;  /* 0x0000bb001a1a7a20 */ /* 0x000fe20000410000 */
[----:B-1----:R1:W-:Y:S01]  /*15220*/  STL [R1], R0 ;  /* 0x0000000001007387 */ /* 0x0023e20000100800 */
[----:B------:R-:W-:Y:S02]  /*15230*/  FMUL.FTZ R34, R34, c[0x0][0x2ec] ;  /* 0x0000bb0022227a20 */ /* 0x000fe40000410000 */
[----:B------:R-:W-:Y:S02]  /*15240*/  FMUL.FTZ R35, R35, c[0x0][0x2ec] ;  /* 0x0000bb0023237a20 */ /* 0x000fe40000410000 */
[----:B------:R-:W-:Y:S01]  /*15250*/  FMUL.FTZ R28, R28, c[0x0][0x2ec] ;  /* 0x0000bb001c1c7a20 */ /* 0x000fe20000410000 */
[----:B------:R-:W-:Y:S01]  /*15260*/  MUFU.TANH R244, R21 ;  /* 0x0000001500f47308 */ /* 0x000fe20000002400 */
[----:B------:R-:W-:Y:S02]  /*15270*/  FMUL.FTZ R29, R29, c[0x0][0x2ec] ;  /* 0x0000bb001d1d7a20 */ /* 0x000fe40000410000 */
[----:B------:R-:W-:Y:S07]  /*15280*/  FMUL.FTZ R30, R30, c[0x0][0x2ec] ;  /* 0x0000bb001e1e7a20 */ /* 0x000fee0000410000 */
[----:B------:R4:W-:Y:S01]  /*15290*/  MUFU.TANH R246, R23 ;  /* 0x0000001700f67308 */ /* 0x0009e20000002400 */
[-C--:B---3--:R-:W-:Y:S01]  /*152a0*/  HMMA.16816.F32 R36, R132, R4.reuse, R36 ;  /* 0x000000048424723c */ /* 0x088fe20000001824 */
[----:B--2---:R2:W-:Y:S08]  /*152b0*/  STL [R1+0x34], R2 ;  /* 0x0000340201007387 */ /* 0x0045f00000100800 */
[----:B-1----:R-:W1:Y:S01]  /*152c0*/  MUFU.TANH R0, R12 ;  /* 0x0000000c00007308 */ /* 0x002e620000002400 */
[C---:B------:R-:W-:Y:S08]  /*152d0*/  HMMA.16816.F32 R40, R208.reuse, R4, R40 ;  /* 0x00000004d028723c */ /* 0x040ff00000001828 */
[-C--:B------:R-:W-:Y:S01]  /*152e0*/  HMMA.16816.F32 R44, R208, R6.reuse, R44 ;  /* 0x00000006d02c723c */ /* 0x080fe2000000182c */
[----:B------:R-:W-:Y:S03]  /*152f0*/  MUFU.TANH R12, R15 ;  /* 0x0000000f000c7308 */ /* 0x000fe60000002400 */
[----:B----4-:R-:W-:Y:S02]  /*15300*/  FMUL.FTZ R23, R33, c[0x0][0x2ec] ;  /* 0x0000bb0021177a20 */ /* 0x010fe40000410000 */
[----:B------:R-:W-:Y:S02]  /*15310*/  FMUL.FTZ R21, R36, c[0x0][0x2ec] ;  /* 0x0000bb0024157a20 */ /* 0x000fe40000410000 */
[C---:B------:R-:W-:Y:S01]  /*15320*/  HMMA.16816.F32 R48, R132.reuse, R6, R48 ;  /* 0x000000068430723c */ /* 0x040fe20000001830 */
[----:B------:R-:W3:Y:S01]  /*15330*/  LDSM.16.M88.4 R4, [R217+0x3800] ;  /* 0x00380000d904783b */ /* 0x000ee20000000200 */
[----:B------:R-:W-:Y:S04]  /*15340*/  DEPBAR.LE SB0, 0x0 ;  /* 0x000080000000791a */ /* 0x000fe80000000000 */
[----:B--2---:R-:W2:Y:S01]  /*15350*/  MUFU.TANH R2, R13 ;  /* 0x0000000d00027308 */ /* 0x004ea20000002400 */
[----:B------:R-:W-:Y:S02]  /*15360*/  FMUL.FTZ R20, R37, c[0x0][0x2ec] ;  /* 0x0000bb0025147a20 */ /* 0x000fe40000410000 */
[----:B-1----:R1:W-:Y:S03]  /*15370*/  STL [R1+0x18], R0 ;  /* 0x0000180001007387 */ /* 0x0023e60000100800 */
[----:B------:R-:W-:Y:S02]  /*15380*/  FMUL.FTZ R41, R41, c[0x0][0x2ec] ;  /* 0x0000bb0029297a20 */ /* 0x000fe40000410000 */
[----:B------:R-:W-:Y:S02]  /*15390*/  FMUL.FTZ R42, R42, c[0x0][0x2ec] ;  /* 0x0000bb002a2a7a20 */ /* 0x000fe40000410000 */
[----:B------:R4:W-:Y:S01]  /*153a0*/  MUFU.TANH R251, R25 ;  /* 0x0000001900fb7308 */ /* 0x0009e20000002400 */
        /* <DEDUP_REMOVED lines=8> */
[----:B--2---:R2:W-:Y:S01]  /*15430*/  STL [R1+0x1c], R2 ;  /* 0x00001c0201007387 */ /* 0x0045e20000100800 */
[----:B------:R-:W-:Y:S02]  /*15440*/  FMUL.FTZ R43, R43, c[0x0][0x2ec] ;  /* 0x0000bb002b2b7a20 */ /* 0x000fe40000410000 */
[----:B------:R-:W-:Y:S02]  /*15450*/  FMUL.FTZ R44, R44, c[0x0][0x2ec] ;  /* 0x0000bb002c2c7a20 */ /* 0x000fe40000410000 */
[----:B------:R-:W-:Y:S01]  /*15460*/  FMUL.FTZ R45, R45, c[0x0][0x2ec] ;  /* 0x0000bb002d2d7a20 */ /* 0x000fe20000410000 */
[----:B-1----:R-:W1:Y:S01]  /*15470*/  MUFU.TANH R0, R14 ;  /* 0x0000000e00007308 */ /* 0x002e620000002400 */
[----:B------:R-:W-:Y:S02]  /*15480*/  FMUL.FTZ R46, R46, c[0x0][0x2ec] ;  /* 0x0000bb002e2e7a20 */ /* 0x000fe40000410000 */
[----:B------:R-:W-:Y:S01]  /*15490*/  FMUL.FTZ R47, R47, c[0x0][0x2ec] ;  /* 0x0000bb002f2f7a20 */ /* 0x000fe20000410000 */
[-C--:B---3--:R-:W-:Y:S06]  /*154a0*/  HMMA.16816.F32 R52, R132, R4.reuse, R52 ;  /* 0x000000048434723c */ /* 0x088fec0000001834 */
[----:B------:R-:W3:Y:S01]  /*154b0*/  MUFU.TANH R27, R31 ;  /* 0x0000001f001b7308 */ /* 0x000ee20000002400 */
[----:B----4-:R-:W-:Y:S01]  /*154c0*/  FMUL.FTZ R25, R32, c[0x0][0x2ec] ;  /* 0x0000bb0020197a20 */ /* 0x010fe20000410000 */
[C---:B------:R-:W-:Y:S08]  /*154d0*/  HMMA.16816.F32 R56, R208.reuse, R4, R56 ;  /* 0x00000004d038723c */ /* 0x040ff00000001838 */
[----:B------:R4:W2:Y:S01]  /*154e0*/  MUFU.TANH R242, R34 ;  /* 0x0000002200f27308 */ /* 0x0008a20000002400 */
[-C--:B------:R-:W-:Y:S01]  /*154f0*/  HMMA.16816.F32 R60, R208, R6.reuse, R60 ;  /* 0x00000006d03c723c */ /* 0x080fe2000000183c */
[----:B-1----:R1:W-:Y:S07]  /*15500*/  STL [R1+0x30], R0 ;  /* 0x0000300001007387 */ /* 0x0023ee0000100800 */
[----:B------:R-:W-:Y:S01]  /*15510*/  HMMA.16816.F32 R64, R132, R6, R64 ;  /* 0x000000068440723c */ /* 0x000fe20000001840 */
[----:B------:R1:W1:Y:S03]  /*15520*/  MUFU.TANH R205, R35 ;  /* 0x0000002300cd7308 */ /* 0x0002660000002400 */
[----:B------:R-:W-:Y:S02]  /*15530*/  FMUL.FTZ R15, R52, c[0x0][0x2ec] ;  /* 0x0000bb00340f7a20 */ /* 0x000fe40000410000 */
[----:B------:R-:W-:Y:S02]  /*15540*/  FMUL.FTZ R14, R53, c[0x0][0x2ec] ;  /* 0x0000bb00350e7a20 */ /* 0x000fe40000410000 */
[----:B------:R-:W-:Y:S03]  /*15550*/  FMUL.FTZ R33, R55, c[0x0][0x2ec] ;  /* 0x0000bb0037217a20 */ /* 0x000fe60000410000 */
[----:B------:R-:W2:Y:S01]  /*15560*/  MUFU.TANH R241, R41 ;  /* 0x0000002900f17308 */ /* 0x000ea20000002400 */
[----:B------:R-:W-:Y:S02]  /*15570*/  FMUL.FTZ R50, R57, c[0x0][0x2ec] ;  /* 0x0000bb0039327a20 */ /* 0x000fe40000410000 */
[----:B------:R-:W-:Y:S02]  /*15580*/  FMUL.FTZ R58, R58, c[0x0][0x2ec] ;  /* 0x0000bb003a3a7a20 */ /* 0x000fe40000410000 */
[----:B----4-:R-:W-:Y:S02]  /*15590*/  FMUL.FTZ R34, R54, c[0x0][0x2ec] ;  /* 0x0000bb0036227a20 */ /* 0x010fe40000410000 */
[----:B------:R-:W-:Y:S02]  /*155a0*/  FMUL.FTZ R59, R59, c[0x0][0x2ec] ;  /* 0x0000bb003b3b7a20 */ /* 0x000fe40000410000 */
[----:B------:R-:W-:Y:S01]  /*155b0*/  FMUL.FTZ R49, R60, c[0x0][0x2ec] ;  /* 0x0000bb003c317a20 */ /* 0x000fe20000410000 */
[----:B------:R4:W2:Y:S01]  /*155c0*/  MUFU.TANH R41, R42 ;  /* 0x0000002a00297308 */ /* 0x0008a20000002400 */
[----:B------:R-:W-:Y:S02]  /*155d0*/  FMUL.FTZ R48, R61, c[0x0][0x2ec] ;  /* 0x0000bb003d307a20 */ /* 0x000fe40000410000 */
[----:B------:R-:W-:Y:S02]  /*155e0*/  FMUL.FTZ R62, R62, c[0x0][0x2ec] ;  /* 0x0000bb003e3e7a20 */ /* 0x000fe40000410000 */
[----:B-1----:R-:W-:Y:S02]  /*155f0*/  FMUL.FTZ R35, R51, c[0x0][0x2ec] ;  /* 0x0000bb0033237a20 */ /* 0x002fe40000410000 */
[----:B------:R-:W-:Y:S02]  /*15600*/  FMUL.FTZ R51, R56, c[0x0][0x2ec] ;  /* 0x0000bb0038337a20 */ /* 0x000fe40000410000 */
[----:B------:R-:W-:Y:S01]  /*15610*/  FMUL.FTZ R63, R63, c[0x0][0x2ec] ;  /* 0x0000bb003f3f7a20 */ /* 0x000fe20000410000 */
[----:B------:R1:W1:Y:S01]  /*15620*/  MUFU.TANH R245, R22 ;  /* 0x0000001600f57308 */ /* 0x0002620000002400 */
[----:B------:R-:W-:Y:S02]  /*15630*/  FMUL.FTZ R13, R64, c[0x0][0x2ec] ;  /* 0x0000bb00400d7a20 */ /* 0x000fe40000410000 */
[----:B------:R-:W-:Y:S02]  /*15640*/  FMUL.FTZ R31, R65, c[0x0][0x2ec] ;  /* 0x0000bb00411f7a20 */ /* 0x000fe40000410000 */
[----:B------:R-:W-:Y:S05]  /*15650*/  FMUL.FTZ R32, R66, c[0x0][0x2ec] ;  /* 0x0000bb0042207a20 */ /* 0x000fea0000410000 */
[----:B------:R1:W1:Y:S01]  /*15660*/  MUFU.TANH R248, R24 ;  /* 0x0000001800f87308 */ /* 0x0002620000002400 */
[----:B----4-:R-:W-:Y:S09]  /*15670*/  FMUL.FTZ R42, R67, c[0x0][0x2ec] ;  /* 0x0000bb00432a7a20 */ /* 0x010ff20000410000 */
        /* <DEDUP_REMOVED lines=8> */
[----:B------:R4:W1:Y:S10]  /*15700*/  MUFU.TANH R139, R38 ;  /* 0x00000026008b7308 */ /* 0x0008740000002400 */
[----:B------:R-:W1:Y:S10]  /*15710*/  MUFU.TANH R39, R39 ;  /* 0x0000002700277308 */ /* 0x000e740000002400 */
        /* <DEDUP_REMOVED lines=25> */
[----:B------:R-:W1:Y:S02]  /*158b0*/  MUFU.TANH R42, R42 ;  /* 0x0000002a002a7308 */ /* 0x000e640000002400 */
[----:B-1234-:R-:W-:-:S05]  /*158c0*/  @P0 BRA `(.L_x_484) ;  /* 0xffffe7f000000947 */ /* 0x01efca000383ffff */
.L_x_483:
[----:B-1----:R-:W2:Y:S01]  /*158d0*/  LDL.LU R4, [R1+0x20] ;  /* 0x0000200001047983 */ /* 0x002ea20000300800 */
[----:B------:R-:W-:Y:S01]  /*158e0*/  IMAD.MOV.U32 R43, RZ, RZ, R24 ;  /* 0x000000ffff2b7224 */ /* 0x000fe200078e0018 */
[----:B------:R-:W-:Y:S01]  /*158f0*/  MOV R40, R12 ;  /* 0x0000000c00287202 */ /* 0x000fe20000000f00 */
[----:B------:R-:W-:Y:S01]  /*15900*/  IMAD.U32 R0, RZ, RZ, UR14 ;  /* 0x0000000eff007e24 */ /* 0x000fe2000f8e00ff */
[----:B------:R-:W3:Y:S01]  /*15910*/  LDL.LU R10, [R1+0x1c] ;  /* 0x00001c00010a7983 */ /* 0x000ee20000300800 */
[----:B------:R-:W-:Y:S01]  /*15920*/  MOV R54, R28 ;  /* 0x0000001c00367202 */ /* 0x000fe20000000f00 */
[----:B------:R-:W-:Y:S01]  /*15930*/  IMAD.MOV.U32 R52, RZ, RZ, R29 ;  /* 0x000000ffff347224 */ /* 0x000fe200078e001d */
[----:B------:R-:W-:Y:S01]  /*15940*/  MOV R45, R43 ;  /* 0x0000002b002d7202 */ /* 0x000fe20000000f00 */
[----:B------:R-:W4:Y:S01]  /*15950*/  LDL.LU R9, [R1+0x34] ;  /* 0x0000340001097983 */ /* 0x000f220000300800 */
[----:B------:R-:W-:Y:S01]  /*15960*/  IMAD.MOV.U32 R43, RZ, RZ, R27 ;  /* 0x000000ffff2b7224 */ /* 0x000fe200078e001b */
[----:B------:R-:W-:Y:S01]  /*15970*/  LOP3.LUT R231, R231, 0xfffffffb, RZ, 0xc0, !PT ;  /* 0xfffffffbe7e77812 */ /* 0x000fe200078ec0ff */
[----:B------:R-:W-:Y:S01]  /*15980*/  IMAD.MOV.U32 R46, RZ, RZ, R40 ;  /* 0x000000ffff2e7224 */ /* 0x000fe200078e0028 */
[----:B------:R-:W2:Y:S01]  /*15990*/  LDL.LU R8, [R1+0x30] ;  /* 0x0000300001087983 */ /* 0x000ea20000300800 */
[----:B------:R-:W-:Y:S01]  /*159a0*/  IMAD.MOV.U32 R40, RZ, RZ, R26 ;  /* 0x000000ffff287224 */ /* 0x000fe200078e001a */
[----:B------:R-:W-:Y:S01]  /*159b0*/  UISETP.GT.AND UP0, UPT, UR14, UR9, UPT ;  /* 0x000000090e00728c */ /* 0x000fe2000bf04270 */
[----:B------:R-:W-:Y:S01]  /*159c0*/  IMAD.MOV.U32 R60, RZ, RZ, R45 ;  /* 0x000000ffff3c7224 */ /* 0x000fe200078e002d */
[----:B------:R-:W2:Y:S01]  /*159d0*/  LDL.LU R7, [R1+0x8] ;  /* 0x0000080001077983 */ /* 0x000ea20000300800 */
[----:B------:R-:W-:Y:S01]  /*159e0*/  IMAD.MOV.U32 R57, RZ, RZ, R46 ;  /* 0x000000ffff397224 */ /* 0x000fe200078e002e */
[----:B------:R-:W-:Y:S02]  /*159f0*/  UMOV UR15, UR14 ;  /* 0x0000000e000f7c82 */ /* 0x000fe40008000000 */
[----:B------:R-:W2:Y:S01]  /*15a00*/  LDL.LU R6, [R1+0x14] ;  /* 0x0000140001067983 */ /* 0x000ea20000300800 */
[----:B------:R-:W-:Y:S01]  /*15a10*/  MOV R65, R60 ;  /* 0x0000003c00417202 */ /* 0x000fe20000000f00 */
[----:B------:R-:W-:Y:S02]  /*15a20*/  IMAD.MOV.U32 R60, RZ, RZ, R43 ;  /* 0x000000ffff3c7224 */ /* 0x000fe400078e002b */
[----:B------:R-:W2:Y:S04]  /*15a30*/  LDL.LU R2, [R1+0x18] ;  /* 0x0000180001027983 */ /* 0x000ea80000300800 */
[----:B------:R-:W2:Y:S04]  /*15a40*/  LDL.LU R5, [R1+0xc] ;  /* 0x00000c0001057983 */ /* 0x000ea80000300800 */
        /* <DEDUP_REMOVED lines=9> */
[----:B------:R-:W2:Y:S04]  /*15ae0*/  LDL.LU R24, [R1+0x4] ;  /* 0x0000040001187983 */ /* 0x000ea80000300800 */
[----:B------:R-:W2:Y:S04]  /*15af0*/  LDL.LU R44, [R1] ;  /* 0x00000000012c7983 */ /* 0x000ea80000300800 */
[----:B------:R-:W1:Y:S02]  /*15b00*/  S2R R11, SR_TID.X ;  /* 0x00000000000b7919 */ /* 0x000e640000002100 */
[----:B-1----:R-:W-:Y:S05]  /*15b10*/  IMAD.SHL.U32 R11, R11, 0x2, RZ ;  /* 0x000000020b0b7824 */ /* 0x002fea00078e00ff */
[----:B------:R-:W-:Y:S05]  /*15b20*/  LOP3.LUT R11, R11, 0x6, RZ, 0xc0, !PT ;  /* 0x000000060b0b7812 */ /* 0x000fea00078ec0ff */
[----:B------:R-:W-:Y:S05]  /*15b30*/  IMAD R0, R0, 0x40, R11 ;  /* 0x0000004000007824 */ /* 0x000fea00078e020b */
[C---:B------:R-:W-:Y:S02]  /*15b40*/  ISETP.GE.AND P4, PT, R0.reuse, R236, PT ;  /* 0x000000ec0000720c */ /* 0x040fe40003f86270 */
[C---:B------:R-:W-:Y:S02]  /*15b50*/  ISETP.GE.AND P5, PT, R0.reuse, R235, PT ;  /* 0x000000eb0000720c */ /* 0x040fe40003fa6270 */
[C---:B------:R-:W-:Y:S02]  /*15b60*/  ISETP.GE.OR P4, PT, R0.reuse, R240, !P4 ;  /* 0x000000f00000720c */ /* 0x040fe40006786670 */
[C---:B------:R-:W-:Y:S01]  /*15b70*/  ISETP.GE.OR P5, PT, R0.reuse, R239, !P5 ;  /* 0x000000ef0000720c */ /* 0x040fe20006fa6670 */
[----:B---3--:R-:W-:Y:S02]  /*15b80*/  IMAD.MOV.U32 R47, RZ, RZ, R10 ;  /* 0x000000ffff2f7224 */ /* 0x008fe400078e000a */
[----:B------:R-:W-:Y:S02]  /*15b90*/  IMAD.MOV.U32 R10, RZ, RZ, R22 ;  /* 0x000000ffff0a7224 */ /* 0x000fe400078e0016 */
[----:B----4-:R-:W-:Y:S02]  /*15ba0*/  IMAD.MOV.U32 R30, RZ, RZ, R9 ;  /* 0x000000ffff1e7224 */ /* 0x010fe400078e0009 */
[----:B------:R-:W-:Y:S01]  /*15bb0*/  IMAD.MOV.U32 R67, RZ, RZ, R10 ;  /* 0x000000ffff437224 */ /* 0x000fe200078e000a */
[C---:B------:R-:W-:Y:S01]  /*15bc0*/  IADD3 R10, R0.reuse, 0x28, RZ ;  /* 0x00000028000a7810 */ /* 0x040fe20007ffe0ff */
[----:B--2---:R-:W-:Y:S02]  /*15bd0*/  IMAD.MOV.U32 R36, RZ, RZ, R8 ;  /* 0x000000ffff247224 */ /* 0x004fe400078e0008 */
[----:B------:R-:W-:Y:S02]  /*15be0*/  IMAD.MOV.U32 R8, RZ, RZ, R18 ;  /* 0x000000ffff087224 */ /* 0x000fe400078e0012 */
[----:B------:R-:W2:Y:S01]  /*15bf0*/  LDL.LU R18, [R1+0x10] ;  /* 0x0000100001127983 */ /* 0x000ea20000300800 */
[----:B------:R-:W-:Y:S02]  /*15c00*/  IMAD.MOV.U32 R12, RZ, RZ, R7 ;  /* 0x000000ffff0c7224 */ /* 0x000fe400078e0007 */
[----:B------:R-:W-:Y:S02]  /*15c10*/  IMAD.MOV.U32 R53, RZ, RZ, R36 ;  /* 0x000000ffff357224 */ /* 0x000fe400078e0024 */
[----:B------:R-:W-:Y:S01]  /*15c20*/  IMAD.MOV.U32 R9, RZ, RZ, R6 ;  /* 0x000000ffff097224 */ /* 0x000fe200078e0006 */
[C---:B------:R-:W-:Y:S01]  /*15c30*/  IADD3 R6, R0.reuse, 0x9, RZ ;  /* 0x0000000900067810 */ /* 0x040fe20007ffe0ff */
[----:B------:R-:W-:Y:S01]  /*15c40*/  IMAD.MOV.U32 R55, RZ, RZ, R30 ;  /* 0x000000ffff377224 */ /* 0x000fe200078e001e */
[----:B------:R-:W-:Y:S01]  /*15c50*/  MOV R56, R53 ;  /* 0x0000003500387202 */ /* 0x000fe20000000f00 */
[----:B------:R-:W-:Y:S01]  /*15c60*/  IMAD.MOV.U32 R7, RZ, RZ, R2 ;  /* 0x000000ffff077224 */ /* 0x000fe200078e0002 */
[----:B------:R-:W-:Y:S01]  /*15c70*/  IADD3 R2, R0, 0x1, RZ ;  /* 0x0000000100027810 */ /* 0x000fe20007ffe0ff */
[----:B------:R-:W-:Y:S01]  /*15c80*/  IMAD.MOV.U32 R53, RZ, RZ, R38 ;  /* 0x000000ffff357224 */ /* 0x000fe200078e0026 */
[----:B------:R-:W-:Y:S01]  /*15c90*/  FSEL R11, R5, -INF , !P4 ;  /* 0xff800000050b7808 */ /* 0x000fe20006000000 */
[----:B------:R-:W-:Y:S01]  /*15ca0*/  IMAD.MOV.U32 R61, RZ, RZ, R55 ;  /* 0x000000ffff3d7224 */ /* 0x000fe200078e0037 */
[C---:B------:R-:W-:Y:S01]  /*15cb0*/  ISETP.GE.AND P0, PT, R2.reuse, R236, PT ;  /* 0x000000ec0200720c */ /* 0x040fe20003f06270 */
[----:B------:R-:W-:Y:S01]  /*15cc0*/  IMAD.MOV.U32 R55, RZ, RZ, R8 ;  /* 0x000000ffff377224 */ /* 0x000fe200078e0008 */
[C---:B------:R-:W-:Y:S01]  /*15cd0*/  ISETP.GE.AND P3, PT, R2.reuse, R235, PT ;  /* 0x000000eb0200720c */ /* 0x040fe20003f66270 */
[----:B------:R-:W-:Y:S01]  /*15ce0*/  IMAD.MOV.U32 R36, RZ, RZ, R4 ;  /* 0x000000ffff247224 */ /* 0x000fe200078e0004 */
[C---:B------:R-:W-:Y:S01]  /*15cf0*/  ISETP.GE.AND P1, PT, R2.reuse, R234, PT ;  /* 0x000000ea0200720c */ /* 0x040fe20003f26270 */
[----:B------:R-:W-:Y:S01]  /*15d00*/  IMAD.MOV.U32 R64, RZ, RZ, R55 ;  /* 0x000000ffff407224 */ /* 0x000fe200078e0037 */
[C---:B------:R-:W-:Y:S01]  /*15d10*/  ISETP.GE.AND P2, PT, R2.reuse, R232, PT ;  /* 0x000000e80200720c */ /* 0x040fe20003f46270 */
[----:B------:R-:W-:Y:S01]  /*15d20*/  IMAD.MOV.U32 R55, RZ, RZ, R41 ;  /* 0x000000ffff377224 */ /* 0x000fe200078e0029 */
[C---:B------:R-:W-:Y:S01]  /*15d30*/  ISETP.GE.OR P0, PT, R2.reuse, R240, !P0 ;  /* 0x000000f00200720c */ /* 0x040fe20004706670 */
[----:B------:R-:W-:Y:S01]  /*15d40*/  IMAD.MOV.U32 R66, RZ, RZ, R61 ;  /* 0x000000ffff427224 */ /* 0x000fe200078e003d */
[C---:B------:R-:W-:Y:S01]  /*15d50*/  ISETP.GE.OR P3, PT, R2.reuse, R239, !P3 ;  /* 0x000000ef0200720c */ /* 0x040fe20005f66670 */
[----:B------:R-:W-:Y:S01]  /*15d60*/  IMAD.MOV.U32 R61, RZ, RZ, R40 ;  /* 0x000000ffff3d7224 */ /* 0x000fe200078e0028 */
[C---:B------:R-:W-:Y:S02]  /*15d70*/  ISETP.GE.OR P1, PT, R2.reuse, R238, !P1 ;  /* 0x000000ee0200720c */ /* 0x040fe40004f26670 */
[-C--:B------:R-:W-:Y:S02]  /*15d80*/  ISETP.GE.OR P6, PT, R2, R237.reuse, !P2 ;  /* 0x000000ed0200720c */ /* 0x080fe400057c6670 */
[C---:B------:R-:W-:Y:S02]  /*15d90*/  ISETP.GE.AND P2, PT, R0.reuse, R234, PT ;  /* 0x000000ea0000720c */ /* 0x040fe40003f46270 */
[C---:B------:R-:W-:Y:S02]  /*15da0*/  IADD3 R2, R0.reuse, 0x8, RZ ;  /* 0x0000000800027810 */ /* 0x040fe40007ffe0ff */
[C---:B------:R-:W-:Y:S02]  /*15db0*/  ISETP.GE.OR P2, PT, R0.reuse, R238, !P2 ;  /* 0x000000ee0000720c */ /* 0x040fe40005746670 */
[C---:B------:R-:W-:Y:S02]  /*15dc0*/  IADD3 R5, R0.reuse, 0x10, RZ ;  /* 0x0000001000057810 */ /* 0x040fe40007ffe0ff */
[----:B------:R-:W-:Y:S02]  /*15dd0*/  ISETP.GE.AND P4, PT, R0, R232, PT ;  /* 0x000000e80000720c */ /* 0x000fe40003f86270 */
[----:B------:R-:W-:Y:S02]  /*15de0*/  FSEL R12, R12, -INF , !P5 ;  /* 0xff8000000c0c7808 */ /* 0x000fe40006800000 */
[----:B------:R-:W-:Y:S02]  /*15df0*/  ISETP.GE.AND P5, PT, R2, R236, PT ;  /* 0x000000ec0200720c */ /* 0x000fe40003fa6270 */
[----:B------:R-:W-:Y:S02]  /*15e00*/  ISETP.GE.OR P4, PT, R0, R237, !P4 ;  /* 0x000000ed0000720c */ /* 0x000fe40006786670 */
[----:B------:R-:W-:Y:S02]  /*15e10*/  ISETP.GE.OR P5, PT, R2, R240, !P5 ;  /* 0x000000f00200720c */ /* 0x000fe40006fa6670 */
[----:B------:R-:W-:Y:S02]  /*15e20*/  IADD3 R8, R0, 0x20, RZ ;  /* 0x0000002000087810 */ /* 0x000fe40007ffe0ff */
[----:B------:R-:W-:Y:S02]  /*15e30*/  FSEL R22, R252, -INF , !P5 ;  /* 0xff800000fc167808 */ /* 0x000fe40006800000 */
[----:B------:R-:W-:Y:S02]  /*15e40*/  FSEL R24, R24, -INF , !P2 ;  /* 0xff80000018187808 */ /* 0x000fe40005000000 */
[----:B------:R-:W-:Y:S02]  /*15e50*/  ISETP.GE.AND P2, PT, R6, R236, PT ;  /* 0x000000ec0600720c */ /* 0x000fe40003f46270 */
[----:B------:R-:W-:Y:S02]  /*15e60*/  FSEL R44, R44, -INF , !P4 ;  /* 0xff8000002c2c7808 */ /* 0x000fe40006000000 */
[----:B------:R-:W-:Y:S02]  /*15e70*/  ISETP.GE.OR P2, PT, R6, R240, !P2 ;  /* 0x000000f00600720c */ /* 0x000fe40005746670 */
[----:B------:R-:W-:Y:S02]  /*15e80*/  ISETP.GE.AND P4, PT, R2, R235, PT ;  /* 0x000000eb0200720c */ /* 0x000fe40003f86270 */
[----:B------:R-:W-:Y:S02]  /*15e90*/  FSEL R28, R16, -INF , !P2 ;  /* 0xff800000101c7808 */ /* 0x000fe40005000000 */
[----:B------:R-:W-:Y:S02]  /*15ea0*/  FSEL R16, R9, -INF , !P3 ;  /* 0xff80000009107808 */ /* 0x000fe40005800000 */
[----:B------:R-:W-:Y:S02]  /*15eb0*/  IADD3 R9, R0, 0x19, RZ ;  /* 0x0000001900097810 */ /* 0x000fe40007ffe0ff */
[C---:B------:R-:W-:Y:S02]  /*15ec0*/  ISETP.GE.AND P2, PT, R5.reuse, R236, PT ;  /* 0x000000ec0500720c */ /* 0x040fe40003f46270 */
[C---:B------:R-:W-:Y:S02]  /*15ed0*/  ISETP.GE.AND P5, PT, R2.reuse, R232, PT ;  /* 0x000000e80200720c */ /* 0x040fe40003fa6270 */
[----:B------:R-:W-:Y:S02]  /*15ee0*/  ISETP.GE.OR P2, PT, R5, R240, !P2 ;  /* 0x000000f00500720c */ /* 0x000fe40005746670 */
[C---:B------:R-:W-:Y:S02]  /*15ef0*/  ISETP.GE.OR P4, PT, R2.reuse, R239, !P4 ;  /* 0x000000ef0200720c */ /* 0x040fe40006786670 */
[----:B------:R-:W-:Y:S02]  /*15f00*/  ISETP.GE.OR P5, PT, R2, R237, !P5 ;  /* 0x000000ed0200720c */ /* 0x000fe40006fa6670 */
[----:B------:R-:W-:Y:S02]  /*15f10*/  FSEL R27, R243, -INF , !P2 ;  /* 0xff800000f31b7808 */ /* 0x000fe40005000000 */
[----:B------:R-:W-:Y:S02]  /*15f20*/  FSEL R29, R249, -INF , !P4 ;  /* 0xff800000f91d7808 */ /* 0x000fe40006000000 */
[----:B------:R-:W-:Y:S02]  /*15f30*/  ISETP.GE.AND P2, PT, R6, R235, PT ;  /* 0x000000eb0600720c */ /* 0x000fe40003f46270 */
[----:B------:R-:W-:Y:S02]  /*15f40*/  IADD3 R4, R0, 0x11, RZ ;  /* 0x0000001100047810 */ /* 0x000fe40007ffe0ff */
[----:B------:R-:W-:Y:S02]  /*15f50*/  ISETP.GE.OR P2, PT, R6, R239, !P2 ;  /* 0x000000ef0600720c */ /* 0x000fe40005746670 */
[----:B------:R-:W-:Y:S02]  /*15f60*/  FSEL R36, R36, -INF , !P1 ;  /* 0xff80000024247808 */ /* 0x000fe40004800000 */
[----:B------:R-:W-:Y:S02]  /*15f70*/  FSEL R30, R247, -INF , !P2 ;  /* 0xff800000f71e7808 */ /* 0x000fe40005000000 */
[C---:B------:R-:W-:Y:S02]  /*15f80*/  ISETP.GE.AND P2, PT, R6.reuse, R234, PT ;  /* 0x000000ea0600720c */ /* 0x040fe40003f46270 */
[C---:B------:R-:W-:Y:S02]  /*15f90*/  ISETP.GE.AND P1, PT, R9.reuse, R236, PT ;  /* 0x000000ec0900720c */ /* 0x040fe40003f26270 */
[----:B------:R-:W-:Y:S02]  /*15fa0*/  ISETP.GE.OR P2, PT, R6, R238, !P2 ;  /* 0x000000ee0600720c */ /* 0x000fe40005746670 */
[C---:B------:R-:W-:Y:S02]  /*15fb0*/  ISETP.GE.AND P3, PT, R4.reuse, R236, PT ;  /* 0x000000ec0400720c */ /* 0x040fe40003f66270 */
[-C--:B------:R-:W-:Y:S02]  /*15fc0*/  ISETP.GE.OR P1, PT, R9, R240.reuse, !P1 ;  /* 0x000000f00900720c */ /* 0x080fe40004f26670 */
[----:B------:R-:W-:Y:S02]  /*15fd0*/  ISETP.GE.OR P3, PT, R4, R240, !P3 ;  /* 0x000000f00400720c */ /* 0x000fe40005f66670 */
[----:B------:R-:W-:Y:S02]  /*15fe0*/  FSEL R23, R23, -INF , !P1 ;  /* 0xff80000017177808 */ /* 0x000fe40004800000 */
[----:B------:R-:W-:Y:S02]  /*15ff0*/  FSEL R26, R244, -INF , !P3 ;  /* 0xff800000f41a7808 */ /* 0x000fe40005800000 */
[----:B------:R-:W-:Y:S02]  /*16000*/  ISETP.GE.AND P3, PT, R5, R235, PT ;  /* 0x000000eb0500720c */ /* 0x000fe40003f66270 */
[----:B------:R-:W-:Y:S02]  /*16010*/  @P6 LOP3.LUT R231, R231, 0x4, RZ, 0xfc, !PT ;  /* 0x00000004e7e76812 */ /* 0x000fe400078efcff */
[C---:B------:R-:W-:Y:S02]  /*16020*/  ISETP.GE.AND P6, PT, R5.reuse, R232, PT ;  /* 0x000000e80500720c */ /* 0x040fe40003fc6270 */
[C---:B------:R-:W-:Y:S02]  /*16030*/  ISETP.GE.AND P1, PT, R8.reuse, R236, PT ;  /* 0x000000ec0800720c */ /* 0x040fe40003f26270 */
[C---:B------:R-:W-:Y:S02]  /*16040*/  ISETP.GE.OR P3, PT, R5.reuse, R239, !P3 ;  /* 0x000000ef0500720c */ /* 0x040fe40005f66670 */
[----:B------:R-:W-:Y:S02]  /*16050*/  ISETP.GE.OR P6, PT, R5, R237, !P6 ;  /* 0x000000ed0500720c */ /* 0x000fe400077c6670 */
[----:B------:R-:W-:Y:S02]  /*16060*/  ISETP.GE.OR P1, PT, R8, R240, !P1 ;  /* 0x000000f00800720c */ /* 0x000fe40004f26670 */
[----:B------:R-:W-:Y:S02]  /*16070*/  LOP3.LUT R231, R231, 0xfffffffd, RZ, 0xc0, !PT ;  /* 0xfffffffde7e77812 */ /* 0x000fe400078ec0ff */
[----:B------:R-:W-:Y:S02]  /*16080*/  FSEL R21, R21, -INF , !P1 ;  /* 0xff80000015157808 */ /* 0x000fe40004800000 */
[----:B------:R-:W-:Y:S02]  /*16090*/  FSEL R46, R245, -INF , !P3 ;  /* 0xff800000f52e7808 */ /* 0x000fe40005800000 */
[C---:B------:R-:W-:Y:S02]  /*160a0*/  ISETP.GE.AND P3, PT, R4.reuse, R235, PT ;  /* 0x000000eb0400720c */ /* 0x040fe40003f66270 */
[----:B------:R-:W-:Y:S02]  /*160b0*/  @P5 LOP3.LUT R231, R231, 0x2, RZ, 0xfc, !PT ;  /* 0x00000002e7e75812 */ /* 0x000fe400078efcff */
[CC--:B------:R-:W-:Y:S02]  /*160c0*/  ISETP.GE.AND P5, PT, R4.reuse, R232.reuse, PT ;  /* 0x000000e80400720c */ /* 0x0c0fe40003fa6270 */
[C---:B------:R-:W-:Y:S02]  /*160d0*/  ISETP.GE.OR P3, PT, R4.reuse, R239, !P3 ;  /* 0x000000ef0400720c */ /* 0x040fe40005f66670 */
[-C--:B------:R-:W-:Y:S02]  /*160e0*/  ISETP.GE.OR P5, PT, R4, R237.reuse, !P5 ;  /* 0x000000ed0400720c */ /* 0x080fe40006fa6670 */
[----:B------:R-:W-:Y:S02]  /*160f0*/  LOP3.LUT R231, R231, 0xfffffffe, RZ, 0xc0, !PT ;  /* 0xfffffffee7e77812 */ /* 0x000fe400078ec0ff */
[----:B------:R-:W-:Y:S02]  /*16100*/  FSEL R45, R246, -INF , !P3 ;  /* 0xff800000f62d7808 */ /* 0x000fe40005800000 */
[----:B------:R-:W-:Y:S02]  /*16110*/  ISETP.GE.AND P3, PT, R9, R232, PT ;  /* 0x000000e80900720c */ /* 0x000fe40003f66270 */
[----:B------:R-:W-:Y:S02]  /*16120*/  FSEL R47, R47, -INF , !P2 ;  /* 0xff8000002f2f7808 */ /* 0x000fe40005000000 */
[----:B------:R-:W-:Y:S02]  /*16130*/  ISETP.GE.OR P3, PT, R9, R237, !P3 ;  /* 0x000000ed0900720c */ /* 0x000fe40005f66670 */
[----:B--2---:R-:W-:Y:S02]  /*16140*/  FSEL R18, R18, -INF , !P0 ;  /* 0xff80000012127808 */ /* 0x004fe40004000000 */
[C---:B------:R-:W-:Y:S04]  /*16150*/  ISETP.GE.AND P0, PT, R2.reuse, R234, PT ;  /* 0x000000ea0200720c */ /* 0x040fe80003f06270 */
[----:B------:R-:W-:Y:S02]  /*16160*/  ISETP.GE.OR P0, PT, R2, R238, !P0 ;  /* 0x000000ee0200720c */ /* 0x000fe40004706670 */
[----:B------:R-:W-:Y:S02]  /*16170*/  IADD3 R2, R0, 0x18, RZ ;  /* 0x0000001800027810 */ /* 0x000fe40007ffe0ff */
[----:B------:R-:W-:Y:S02]  /*16180*/  FSEL R38, R7, -INF , !P0 ;  /* 0xff80000007267808 */ /* 0x000fe40004000000 */
[C---:B------:R-:W-:Y:S02]  /*16190*/  ISETP.GE.AND P0, PT, R5.reuse, R234, PT ;  /* 0x000000ea0500720c */ /* 0x040fe40003f06270 */
[C---:B------:R-:W-:Y:S02]  /*161a0*/  ISETP.GE.AND P4, PT, R2.reuse, R236, PT ;  /* 0x000000ec0200720c */ /* 0x040fe40003f86270 */
[----:B------:R-:W-:Y:S02]  /*161b0*/  ISETP.GE.OR P0, PT, R5, R238, !P0 ;  /* 0x000000ee0500720c */ /* 0x000fe40004706670 */
[----:B------:R-:W-:Y:S02]  /*161c0*/  ISETP.GE.OR P4, PT, R2, R240, !P4 ;  /* 0x000000f00200720c */ /* 0x000fe40006786670 */
[----:B------:R-:W-:Y:S02]  /*161d0*/  FSEL R248, R248, -INF , !P0 ;  /* 0xff800000f8f87808 */ /* 0x000fe40004000000 */
[----:B------:R-:W-:Y:S02]  /*161e0*/  ISETP.GE.AND P0, PT, R9, R235, PT ;  /* 0x000000eb0900720c */ /* 0x000fe40003f06270 */
[----:B------:R-:W-:Y:S02]  /*161f0*/  FSEL R25, R25, -INF , !P4 ;  /* 0xff80000019197808 */ /* 0x000fe40006000000 */
[----:B------:R-:W-:Y:S02]  /*16200*/  ISETP.GE.OR P0, PT, R9, R239, !P0 ;  /* 0x000000ef0900720c */ /* 0x000fe40004706670 */
[----:B------:R-:W-:Y:S02]  /*16210*/  ISETP.GE.AND P4, PT, R6, R232, PT ;  /* 0x000000e80600720c */ /* 0x000fe40003f86270 */
[----:B------:R-:W-:Y:S02]  /*16220*/  FSEL R41, R205, -INF , !P0 ;  /* 0xff800000cd297808 */ /* 0x000fe40004000000 */
[----:B------:R-:W-:Y:S02]  /*16230*/  ISETP.GE.AND P0, PT, R10, R236, PT ;  /* 0x000000ec0a00720c */ /* 0x000fe40003f06270 */
[----:B------:R-:W-:Y:S02]  /*16240*/  ISETP.GE.OR P4, PT, R6, R237, !P4 ;  /* 0x000000ed0600720c */ /* 0x000fe40006786670 */
[----:B------:R-:W-:Y:S02]  /*16250*/  ISETP.GE.OR P0, PT, R10, R240, !P0 ;  /* 0x000000f00a00720c */ /* 0x000fe40004706670 */
[----:B------:R-:W-:Y:S02]  /*16260*/  IADD3 R6, R0, 0x29, RZ ;  /* 0x0000002900067810 */ /* 0x000fe40007ffe0ff */
[----:B------:R-:W-:Y:S02]  /*16270*/  FSEL R19, R19, -INF , !P0 ;  /* 0xff80000013137808 */ /* 0x000fe40004000000 */
[----:B------:R-:W-:Y:S02]  /*16280*/  ISETP.GE.AND P0, PT, R8, R235, PT ;  /* 0x000000eb0800720c */ /* 0x000fe40003f06270 */
[----:B------:R-:W-:Y:S02]  /*16290*/  IADD3 R7, R0, 0x21, RZ ;  /* 0x0000002100077810 */ /* 0x000fe40007ffe0ff */
[----:B------:R-:W-:Y:S02]  /*162a0*/  ISETP.GE.OR P0, PT, R8, R239, !P0 ;  /* 0x000000ef0800720c */ /* 0x000fe40004706670 */
[----:B------:R-:W-:Y:S02]  /*162b0*/  IADD3 R5, R0, 0x30, RZ ;  /* 0x0000003000057810 */ /* 0x000fe40007ffe0ff */
[----:B------:R-:W-:Y:S02]  /*162c0*/  FSEL R40, R139, -INF , !P0 ;  /* 0xff8000008b287808 */ /* 0x000fe40004000000 */
[----:B------:R-:W-:Y:S02]  /*162d0*/  ISETP.GE.AND P0, PT, R6, R236, PT ;  /* 0x000000ec0600720c */ /* 0x000fe40003f06270 */
[----:B------:R-:W-:Y:S02]  /*162e0*/  ISETP.GE.AND P1, PT, R2, R235, PT ;  /* 0x000000eb0200720c */ /* 0x000fe40003f26270 */
[----:B------:R-:W-:Y:S02]  /*162f0*/  ISETP.GE.OR P0, PT, R6, R240, !P0 ;  /* 0x000000f00600720c */ /* 0x000fe40004706670 */
[----:B------:R-:W-:Y:S02]  /*16300*/  ISETP.GE.OR P1, PT, R2, R239, !P1 ;  /* 0x000000ef0200720c */ /* 0x000fe40004f26670 */
[----:B------:R-:W-:Y:S02]  /*16310*/  FSEL R17, R17, -INF , !P0 ;  /* 0xff80000011117808 */ /* 0x000fe40004000000 */
[C---:B------:R-:W-:Y:S02]  /*16320*/  ISETP.GE.AND P0, PT, R7.reuse, R235, PT ;  /* 0x000000eb0700720c */ /* 0x040fe40003f06270 */
[----:B------:R-:W-:Y:S02]  /*16330*/  FSEL R43, R242, -INF , !P1 ;  /* 0xff800000f22b7808 */ /* 0x000fe40004800000 */
[----:B------:R-:W-:Y:S02]  /*16340*/  ISETP.GE.OR P0, PT, R7, R239, !P0 ;  /* 0x000000ef0700720c */ /* 0x000fe40004706670 */
[C---:B------:R-:W-:Y:S02]  /*16350*/  ISETP.GE.AND P1, PT, R4.reuse, R234, PT ;  /* 0x000000ea0400720c */ /* 0x040fe40003f26270 */
[----:B------:R-:W-:Y:S02]  /*16360*/  FSEL R39, R39, -INF , !P0 ;  /* 0xff80000027277808 */ /* 0x000fe40004000000 */
[C---:B------:R-:W-:Y:S02]  /*16370*/  ISETP.GE.AND P0, PT, R5.reuse, R236, PT ;  /* 0x000000ec0500720c */ /* 0x040fe40003f06270 */
[----:B------:R-:W-:Y:S02]  /*16380*/  ISETP.GE.OR P1, PT, R4, R238, !P1 ;  /* 0x000000ee0400720c */ /* 0x000fe40004f26670 */
[----:B------:R-:W-:Y:S02]  /*16390*/  ISETP.GE.OR P0, PT, R5, R240, !P0 ;  /* 0x000000f00500720c */ /* 0x000fe40004706670 */
[----:B------:R-:W-:Y:S02]  /*163a0*/  IADD3 R4, R0, 0x31, RZ ;  /* 0x0000003100047810 */ /* 0x000fe40007ffe0ff */
[----:B------:R-:W-:Y:S02]  /*163b0*/  FSEL R15, R15, -INF , !P0 ;  /* 0xff8000000f0f7808 */ /* 0x000fe40004000000 */
[C---:B------:R-:W-:Y:S02]  /*163c0*/  ISETP.GE.AND P0, PT, R10.reuse, R235, PT ;  /* 0x000000eb0a00720c */ /* 0x040fe40003f06270 */
[----:B------:R-:W-:Y:S02]  /*163d0*/  FSEL R251, R251, -INF , !P1 ;  /* 0xff800000fbfb7808 */ /* 0x000fe40004800000 */
[----:B------:R-:W-:Y:S02]  /*163e0*/  ISETP.GE.OR P0, PT, R10, R239, !P0 ;  /* 0x000000ef0a00720c */ /* 0x000fe40004706670 */
[----:B------:R-:W-:Y:S02]  /*163f0*/  ISETP.GE.AND P1, PT, R2, R234, PT ;  /* 0x000000ea0200720c */ /* 0x000fe40003f26270 */
[----:B------:R-:W-:Y:S02]  /*16400*/  FSEL R37, R37, -INF , !P0 ;  /* 0xff80000025257808 */ /* 0x000fe40004000000 */
[C---:B------:R-:W-:Y:S02]  /*16410*/  ISETP.GE.AND P0, PT, R4.reuse, R236, PT ;  /* 0x000000ec0400720c */ /* 0x040fe40003f06270 */
[----:B------:R-:W-:Y:S02]  /*16420*/  @P4 LOP3.LUT R231, R231, 0x1, RZ, 0xfc, !PT ;  /* 0x00000001e7e74812 */ /* 0x000fe400078efcff */
[----:B------:R-:W-:Y:S02]  /*16430*/  ISETP.GE.OR P0, PT, R4, R240, !P0 ;  /* 0x000000f00400720c */ /* 0x000fe40004706670 */
[----:B------:R-:W-:Y:S02]  /*16440*/  ISETP.GE.AND P4, PT, R2, R232, PT ;  /* 0x000000e80200720c */ /* 0x000fe40003f86270 */
[----:B------:R-:W-:Y:S02]  /*16450*/  FSEL R14, R14, -INF , !P0 ;  /* 0xff8000000e0e7808 */ /* 0x000fe40004000000 */
[----:B------:R-:W-:Y:S02]  /*16460*/  ISETP.GE.AND P0, PT, R6, R235, PT ;  /* 0x000000eb0600720c */ /* 0x000fe40003f06270 */
[----:B------:R-:W-:Y:S02]  /*16470*/  ISETP.GE.OR P1, PT, R2, R238, !P1 ;  /* 0x000000ee0200720c */ /* 0x000fe40004f26670 */
[----:B------:R-:W-:Y:S02]  /*16480*/  ISETP.GE.OR P0, PT, R6, R239, !P0 ;  /* 0x000000ef0600720c */ /* 0x000fe40004706670 */
[----:B------:R-:W-:Y:S02]  /*16490*/  ISETP.GE.OR P4, PT, R2, R237, !P4 ;  /* 0x000000ed0200720c */ /* 0x000fe40006786670 */
[----:B------:R-:W-:Y:S02]  /*164a0*/  FSEL R35, R35, -INF , !P0 ;  /* 0xff80000023237808 */ /* 0x000fe40004000000 */
[----:B------:R-:W-:Y:S02]  /*164b0*/  ISETP.GE.AND P0, PT, R7, R234, PT ;  /* 0x000000ea0700720c */ /* 0x000fe40003f06270 */
[C---:B------:R-:W-:Y:S02]  /*164c0*/  IADD3 R2, R0.reuse, 0x38, RZ ;  /* 0x0000003800027810 */ /* 0x040fe40007ffe0ff */
[----:B------:R-:W-:Y:S02]  /*164d0*/  LOP3.LUT R231, R231, 0xffffffef, RZ, 0xc0, !PT ;  /* 0xffffffefe7e77812 */ /* 0x000fe400078ec0ff */
[----:B------:R-:W-:Y:S02]  /*164e0*/  IADD3 R0, R0, 0x39, RZ ;  /* 0x0000003900007810 */ /* 0x000fe40007ffe0ff */
[----:B------:R-:W-:Y:S02]  /*164f0*/  @P6 LOP3.LUT R231, R231, 0x10, RZ, 0xfc, !PT ;  /* 0x00000010e7e76812 */ /* 0x000fe400078efcff */
[----:B------:R-:W-:Y:S02]  /*16500*/  ISETP.GE.OR P6, PT, R7, R238, !P0 ;  /* 0x000000ee0700720c */ /* 0x000fe400047c6670 */
        /* <DEDUP_REMOVED lines=8> */
[----:B------:R-:W-:Y:S02]  /*16590*/  FSEL R247, R241, -INF , !P6 ;  /* 0xff800000f1f77808 */ /* 0x000fe40007000000 */
[----:B------:R-:W-:Y:S02]  /*165a0*/  FSEL R34, R34, -INF , !P0 ;  /* 0xff80000022227808 */ /* 0x000fe40004000000 */
[C---:B------:R-:W-:Y:S02]  /*165b0*/  ISETP.GE.AND P0, PT, R0.reuse, R236, PT ;  /* 0x000000ec0000720c */ /* 0x040fe40003f06270 */
[----:B------:R-:W-:Y:S02]  /*165c0*/  LOP3.LUT R231, R231, 0xffffffdf, RZ, 0xc0, !PT ;  /* 0xffffffdfe7e77812 */ /* 0x000fe400078ec0ff */
[----:B------:R-:W-:Y:S02]  /*165d0*/  ISETP.GE.OR P0, PT, R0, R240, !P0 ;  /* 0x000000f00000720c */ /* 0x000fe40004706670 */
[----:B------:R-:W-:Y:S02]  /*165e0*/  @P5 LOP3.LUT R231, R231, 0x20, RZ, 0xfc, !PT ;  /* 0x00000020e7e75812 */ /* 0x000fe400078efcff */
        /* <DEDUP_REMOVED lines=9> */
[----:B------:R-:W-:Y:S02]  /*16680*/  FSEL R242, R67, -INF , !P1 ;  /* 0xff80000043f27808 */ /* 0x000fe40004800000 */
[----:B------:R-:W-:Y:S02]  /*16690*/  FSEL R33, R33, -INF , !P0 ;  /* 0xff80000021217808 */ /* 0x000fe40004000000 */
[-C--:B------:R-:W-:Y:S02]  /*166a0*/  ISETP.GE.AND P0, PT, R6, R234.reuse, PT ;  /* 0x000000ea0600720c */ /* 0x080fe40003f06270 */
[----:B------:R-:W-:Y:S02]  /*166b0*/  ISETP.GE.AND P1, PT, R8, R234, PT ;  /* 0x000000ea0800720c */ /* 0x000fe40003f26270 */
        /* <DEDUP_REMOVED lines=9> */
[----:B------:R-:W-:Y:S02]  /*16750*/  LOP3.LUT P6, RZ, R231, 0x2, RZ, 0xc0, !PT ;  /* 0x00000002e7ff7812 */ /* 0x000fe400078cc0ff */
[----:B------:R-:W-:Y:S02]  /*16760*/  ISETP.GE.OR P0, PT, R5, R238, !P0 ;  /* 0x000000ee0500720c */ /* 0x000fe40004706670 */
[----:B------:R-:W-:Y:S02]  /*16770*/  FSEL R56, R56, -INF , !P6 ;  /* 0xff80000038387808 */ /* 0x000fe40007000000 */
[----:B------:R-:W-:Y:S02]  /*16780*/  FSEL R244, R51, -INF , !P0 ;  /* 0xff80000033f47808 */ /* 0x000fe40004000000 */
[C---:B------:R-:W-:Y:S02]  /*16790*/  ISETP.GE.AND P0, PT, R0.reuse, R235, PT ;  /* 0x000000eb0000720c */ /* 0x040fe40003f06270 */
[----:B------:R-:W-:Y:S02]  /*167a0*/  LOP3.LUT P6, RZ, R231, 0x10, RZ, 0xc0, !PT ;  /* 0x00000010e7ff7812 */ /* 0x000fe400078cc0ff */
[----:B------:R-:W-:Y:S02]  /*167b0*/  ISETP.GE.OR P0, PT, R0, R239, !P0 ;  /* 0x000000ef0000720c */ /* 0x000fe40004706670 */
[----:B------:R-:W-:Y:S02]  /*167c0*/  FSEL R209, R65, -INF , !P6 ;  /* 0xff80000041d17808 */ /* 0x000fe40007000000 */
[----:B------:R-:W-:Y:S02]  /*167d0*/  FSEL R31, R42, -INF , !P0 ;  /* 0xff8000002a1f7808 */ /* 0x000fe40004000000 */
[----:B------:R-:W-:Y:S02]  /*167e0*/  ISETP.GE.AND P0, PT, R4, R234, PT ;  /* 0x000000ea0400720c */ /* 0x000fe40003f06270 */
[----:B------:R-:W-:Y:S02]  /*167f0*/  ISETP.GE.AND P6, PT, R6, R232, PT ;  /* 0x000000e80600720c */ /* 0x000fe40003fc6270 */
[----:B------:R-:W-:Y:S02]  /*16800*/  ISETP.GE.OR P0, PT, R4, R238, !P0 ;  /* 0x000000ee0400720c */ /* 0x000fe40004706670 */
[-C--:B------:R-:W-:Y:S02]  /*16810*/  ISETP.GE.OR P6, PT, R6, R237.reuse, !P6 ;  /* 0x000000ed0600720c */ /* 0x080fe400077c6670 */
[----:B------:R-:W-:Y:S02]  /*16820*/  FSEL R243, R50, -INF , !P0 ;  /* 0xff80000032f37808 */ /* 0x000fe40004000000 */
[----:B------:R-:W-:Y:S02]  /*16830*/  ISETP.GE.AND P0, PT, R2, R234, PT ;  /* 0x000000ea0200720c */ /* 0x000fe40003f06270 */
[----:B------:R-:W-:Y:S02]  /*16840*/  FMNMX.FTZ R6, R12, R136, !PT ;  /* 0x000000880c067209 */ /* 0x000fe40007810000 */
[----:B------:R-:W-:Y:S02]  /*16850*/  ISETP.GE.OR P0, PT, R2, R238, !P0 ;  /* 0x000000ee0200720c */ /* 0x000fe40004706670 */
[----:B------:R-:W-:Y:S02]  /*16860*/  FSEL R249, R204, -INF , !P1 ;  /* 0xff800000ccf97808 */ /* 0x000fe40004800000 */
[----:B------:R-:W-:Y:S02]  /*16870*/  FSEL R241, R49, -INF , !P0 ;  /* 0xff80000031f17808 */ /* 0x000fe40004000000 */
[C---:B------:R-:W-:Y:S02]  /*16880*/  ISETP.GE.AND P0, PT, R0.reuse, R234, PT ;  /* 0x000000ea0000720c */ /* 0x040fe40003f06270 */
[----:B------:R-:W-:Y:S02]  /*16890*/  ISETP.GE.AND P1, PT, R7, R232, PT ;  /* 0x000000e80700720c */ /* 0x000fe40003f26270 */
[----:B------:R-:W-:Y:S02]  /*168a0*/  ISETP.GE.OR P0, PT, R0, R238, !P0 ;  /* 0x000000ee0000720c */ /* 0x000fe40004706670 */
[----:B------:R-:W-:Y:S02]  /*168b0*/  FMNMX.FTZ R6, R16, R6, !PT ;  /* 0x0000000610067209 */ /* 0x000fe40007810000 */
[----:B------:R-:W-:Y:S02]  /*168c0*/  FSEL R211, R48, -INF , !P0 ;  /* 0xff80000030d37808 */ /* 0x000fe40004000000 */
[----:B------:R-:W-:Y:S02]  /*168d0*/  LOP3.LUT P0, RZ, R231, 0x1, RZ, 0xc0, !PT ;  /* 0x00000001e7ff7812 */ /* 0x000fe4000780c0ff */
[----:B------:R-:W-:Y:S02]  /*168e0*/  ISETP.GE.OR P1, PT, R7, R237, !P1 ;  /* 0x000000ed0700720c */ /* 0x000fe40004f26670 */
[----:B------:R-:W-:Y:S02]  /*168f0*/  FSEL R57, R57, -INF , !P0 ;  /* 0xff80000039397808 */ /* 0x000fe40004000000 */
[C---:B------:R-:W-:Y:S02]  /*16900*/  ISETP.GE.AND P0, PT, R10.reuse, R232, PT ;  /* 0x000000e80a00720c */ /* 0x040fe40003f06270 */
[----:B------:R-:W-:Y:S02]  /*16910*/  FMNMX.FTZ R7, R11, R3, !PT ;  /* 0x000000030b077209 */ /* 0x000fe40007810000 */
[----:B------:R-:W-:Y:S02]  /*16920*/  ISETP.GE.OR P0, PT, R10, R237, !P0 ;  /* 0x000000ed0a00720c */ /* 0x000fe40004706670 */
[----:B------:R-:W-:Y:S02]  /*16930*/  FMNMX.FTZ R6, R29, R6, !PT ;  /* 0x000000061d067209 */ /* 0x000fe40007810000 */
[----:B------:R-:W-:Y:S02]  /*16940*/  P2R R8, PR, RZ, 0x1 ;  /* 0x00000001ff087803 */ /* 0x000fe40000000000 */
[C---:B------:R-:W-:Y:S02]  /*16950*/  ISETP.GE.AND P0, PT, R5.reuse, R232, PT ;  /* 0x000000e80500720c */ /* 0x040fe40003f06270 */
        /* <DEDUP_REMOVED lines=18> */
[----:B------:R-:W-:Y:S02]  /*16a80*/  FMNMX.FTZ R5, R249, R5, !PT ;  /* 0x00000005f9057209 */ /* 0x000fe40007810000 */
[----:B------:R-:W-:Y:S02]  /*16a90*/  ISETP.GE.AND P4, PT, R4, R232, PT ;  /* 0x000000e80400720c */ /* 0x000fe40003f86270 */
[----:B------:R-:W-:Y:S02]  /*16aa0*/  FMNMX.FTZ R5, R247, R5, !PT ;  /* 0x00000005f7057209 */ /* 0x000fe40007810000 */
[----:B------:R-:W-:Y:S02]  /*16ab0*/  FMNMX.FTZ R7, R26, R7, !PT ;  /* 0x000000071a077209 */ /* 0x000fe40007810000 */
[----:B------:R-:W-:Y:S02]  /*16ac0*/  FMNMX.FTZ R6, R41, R6, !PT ;  /* 0x0000000629067209 */ /* 0x000fe40007810000 */
[----:B------:R-:W-:Y:S02]  /*16ad0*/  LOP3.LUT P5, RZ, R231, 0x4, RZ, 0xc0, !PT ;  /* 0x00000004e7ff7812 */ /* 0x000fe400078ac0ff */
[----:B------:R-:W-:Y:S02]  /*16ae0*/  ISETP.GE.OR P4, PT, R4, R237, !P4 ;  /* 0x000000ed0400720c */ /* 0x000fe40006786670 */
[----:B------:R-:W-:Y:S02]  /*16af0*/  FMNMX.FTZ R4, R246, R5, !PT ;  /* 0x00000005f6047209 */ /* 0x000fe40007810000 */
[----:B------:R-:W-:Y:S02]  /*16b00*/  FMNMX.FTZ R135, R25, R7, !PT ;  /* 0x0000000719877209 */ /* 0x000fe40007810000 */
[----:B------:R-:W-:Y:S02]  /*16b10*/  FMNMX.FTZ R6, R40, R6, !PT ;  /* 0x0000000628067209 */ /* 0x000fe40007810000 */
[----:B------:R-:W-:Y:S02]  /*16b20*/  FSEL R42, R66, -INF , !P5 ;  /* 0xff800000422a7808 */ /* 0x000fe40006800000 */
[----:B------:R-:W-:Y:S02]  /*16b30*/  FMNMX.FTZ R4, R245, R4, !PT ;  /* 0x00000004f5047209 */ /* 0x000fe40007810000 */
[----:B------:R-:W-:Y:S02]  /*16b40*/  LOP3.LUT P5, RZ, R231, 0x20, RZ, 0xc0, !PT ;  /* 0x00000020e7ff7812 */ /* 0x000fe400078ac0ff */
[----:B------:R-:W-:Y:S02]  /*16b50*/  FMNMX.FTZ R135, R23, R135, !PT ;  /* 0x0000008717877209 */ /* 0x000fe40007810000 */
[----:B------:R-:W-:Y:S02]  /*16b60*/  FMNMX.FTZ R6, R39, R6, !PT ;  /* 0x0000000627067209 */ /* 0x000fe40007810000 */
[----:B------:R-:W-:Y:S02]  /*16b70*/  FMNMX.FTZ R5, R244, R4, !PT ;  /* 0x00000004f4057209 */ /* 0x000fe40007810000 */
[----:B------:R-:W-:Y:S02]  /*16b80*/  FSEL R210, R64, -INF , !P5 ;  /* 0xff80000040d27808 */ /* 0x000fe40006800000 */
[C---:B------:R-:W-:Y:S02]  /*16b90*/  ISETP.GE.AND P5, PT, R2.reuse, R232, PT ;  /* 0x000000e80200720c */ /* 0x040fe40003fa6270 */
        /* <DEDUP_REMOVED lines=18> */
[----:B------:R-:W-:Y:S01]  /*16cc0*/  FSEL R139, R60, -INF , !P3 ;  /* 0xff8000003c8b7808 */ /* 0x000fe20005800000 */
[----:B------:R-:W2:Y:S01]  /*16cd0*/  SHFL.BFLY PT, R6, R4, 0x2, 0x1f ;  /* 0x0c401f0004067f89 */ /* 0x000ea200000e0000 */
[----:B------:R-:W-:Y:S02]  /*16ce0*/  FMNMX.FTZ R135, R9, R135, !PT ;  /* 0x0000008709877209 */ /* 0x000fe40007810000 */
[C---:B------:R-:W-:Y:S02]  /*16cf0*/  ISETP.GE.AND P3, PT, R0.reuse, R232, PT ;  /* 0x000000e80000720c */ /* 0x040fe40003f66270 */
[----:B------:R-:W-:Y:S02]  /*16d00*/  FSEL R51, R55, -INF , !P2 ;  /* 0xff80000037337808 */ /* 0x000fe40005000000 */
[----:B------:R-:W-:Y:S01]  /*16d10*/  ISETP.GE.OR P3, PT, R0, R237, !P3 ;  /* 0x000000ed0000720c */ /* 0x000fe20005f66670 */
[----:B------:R-:W3:Y:S01]  /*16d20*/  SHFL.BFLY PT, R7, R135, 0x2, 0x1f ;  /* 0x0c401f0087077f89 */ /* 0x000ee200000e0000 */
[----:B------:R-:W-:Y:S02]  /*16d30*/  FSEL R55, R54, -INF , !P1 ;  /* 0xff80000036377808 */ /* 0x000fe40004800000 */
[----:B------:R-:W-:Y:S02]  /*16d40*/  ISETP.NE.AND P2, PT, R8, RZ, PT ;  /* 0x000000ff0800720c */ /* 0x000fe40003f45270 */
[----:B-1----:R-:W-:Y:S02]  /*16d50*/  FMNMX.FTZ R2, R2, R5, !PT ;  /* 0x0000000502027209 */ /* 0x002fe40007810000 */
[----:B------:R-:W-:Y:S02]  /*16d60*/  FMNMX.FTZ R5, R44, R138, !PT ;  /* 0x0000008a2c057209 */ /* 0x000fe40007810000 */
[----:B------:R-:W-:Y:S01]  /*16d70*/  FSEL R67, R53, -INF , !P2 ;  /* 0xff80000035437808 */ /* 0x000fe20005000000 */
[----:B------:R-:W1:Y:S01]  /*16d80*/  SHFL.BFLY PT, R134, R2, 0x1, 0x1f ;  /* 0x0c201f0002867f89 */ /* 0x000e6200000e0000 */
[----:B------:R-:W-:Y:S02]  /*16d90*/  FMNMX.FTZ R5, R42, R5, !PT ;  /* 0x000000052a057209 */ /* 0x000fe40007810000 */
[----:B------:R-:W-:Y:S02]  /*16da0*/  FSEL R66, R52, -INF , !P6 ;  /* 0xff80000034427808 */ /* 0x000fe40007000000 */
[----:B------:R-:W-:Y:S02]  /*16db0*/  FMNMX.FTZ R5, R56, R5, !PT ;  /* 0x0000000538057209 */ /* 0x000fe40007810000 */
[----:B--2---:R-:W-:Y:S02]  /*16dc0*/  FMNMX.FTZ R4, R4, R6, !PT ;  /* 0x0000000604047209 */ /* 0x004fe40007810000 */
[----:B------:R-:W-:Y:S02]  /*16dd0*/  FMNMX.FTZ R0, R57, R5, !PT ;  /* 0x0000000539007209 */ /* 0x000fe40007810000 */
[----:B------:R-:W-:Y:S01]  /*16de0*/  FSEL R219, R58, -INF , !P0 ;  /* 0xff8000003adb7808 */ /* 0x000fe20004000000 */
[----:B------:R-:W2:Y:S01]  /*16df0*/  SHFL.BFLY PT, R133, R4, 0x1, 0x1f ;  /* 0x0c201f0004857f89 */ /* 0x000ea200000e0000 */
[----:B------:R-:W-:Y:S02]  /*16e00*/  FMNMX.FTZ R0, R209, R0, !PT ;  /* 0x00000000d1007209 */ /* 0x000fe40007810000 */
[----:B---3--:R-:W-:Y:S02]  /*16e10*/  FMNMX.FTZ R135, R135, R7, !PT ;  /* 0x0000000787877209 */ /* 0x008fe40007810000 */
[----:B------:R-:W-:Y:S02]  /*16e20*/  FMNMX.FTZ R0, R210, R0, !PT ;  /* 0x00000000d2007209 */ /* 0x000fe40007810000 */
[----:B------:R-:W-:Y:S01]  /*16e30*/  FSEL R218, R59, -INF , !P4 ;  /* 0xff8000003bda7808 */ /* 0x000fe20006000000 */
[----:B------:R-:W3:Y:S01]  /*16e40*/  SHFL.BFLY PT, R6, R135, 0x1, 0x1f ;  /* 0x0c201f0087067f89 */ /* 0x000ee200000e0000 */
[----:B------:R-:W-:Y:S02]  /*16e50*/  FMNMX.FTZ R0, R208, R0, !PT ;  /* 0x00000000d0007209 */ /* 0x000fe40007810000 */
[----:B------:R-:W-:Y:S02]  /*16e60*/  FSEL R217, R62, -INF , !P5 ;  /* 0xff8000003ed97808 */ /* 0x000fe40006800000 */
[----:B------:R-:W-:Y:S02]  /*16e70*/  FMNMX.FTZ R0, R139, R0, !PT ;  /* 0x000000008b007209 */ /* 0x000fe40007810000 */
[----:B-1----:R-:W-:Y:S02]  /*16e80*/  FMNMX.FTZ R134, R2, R134, !PT ;  /* 0x0000008602867209 */ /* 0x002fe40007810000 */
[----:B------:R-:W-:Y:S02]  /*16e90*/  FMNMX.FTZ R0, R51, R0, !PT ;  /* 0x0000000033007209 */ /* 0x000fe40007810000 */
[----:B------:R-:W-:Y:S02]  /*16ea0*/  FSETP.NEU.FTZ.AND P0, PT, R134, -INF , PT ;  /* 0xff8000008600780b */ /* 0x000fe40003f1d000 */
[----:B------:R-:W-:Y:S02]  /*16eb0*/  FMNMX.FTZ R0, R55, R0, !PT ;  /* 0x0000000037007209 */ /* 0x000fe40007810000 */
[----:B--2---:R-:W-:Y:S02]  /*16ec0*/  FMNMX.FTZ R133, R4, R133, !PT ;  /* 0x0000008504857209 */ /* 0x004fe40007810000 */
[----:B------:R-:W-:Y:S02]  /*16ed0*/  FMNMX.FTZ R0, R67, R0, !PT ;  /* 0x0000000043007209 */ /* 0x000fe40007810000 */
[C---:B------:R-:W-:Y:S01]  /*16ee0*/  FSETP.NEU.FTZ.AND P1, PT, R133.reuse, -INF , PT ;  /* 0xff8000008500780b */ /* 0x040fe20003f3d000 */
[----:B------:R-:W-:Y:S01]  /*16ef0*/  FMUL.FTZ R7, R133, c[0x0][0x23c] ;  /* 0x00008f0085077a20 */ /* 0x000fe20000410000 */
[----:B------:R-:W-:Y:S02]  /*16f00*/  FMNMX.FTZ R4, R66, R0, !PT ;  /* 0x0000000042047209 */ /* 0x000fe40007810000 */
[----:B---3--:R-:W-:Y:S02]  /*16f10*/  FMNMX.FTZ R135, R135, R6, !PT ;  /* 0x0000000687877209 */ /* 0x008fe40007810000 */
[----:B------:R-:W-:Y:S02]  /*16f20*/  FSEL R0, R133, RZ, P1 ;  /* 0x000000ff85007208 */ /* 0x000fe40000800000 */
[----:B------:R-:W-:Y:S02]  /*16f30*/  FMNMX.FTZ R6, R219, R4, !PT ;  /* 0x00000004db067209 */ /* 0x000fe40007810000 */
[C---:B------:R-:W-:Y:S01]  /*16f40*/  FSETP.NEU.FTZ.AND P2, PT, R135.reuse, -INF , PT ;  /* 0xff8000008700780b */ /* 0x040fe20003f5d000 */
[----:B------:R-:W-:Y:S01]  /*16f50*/  FADD.FTZ R5, -R0, R136 ;  /* 0x0000008800057221 */ /* 0x000fe20000010100 */
[----:B------:R-:W-:Y:S01]  /*16f60*/  FMNMX.FTZ R0, R218, R6, !PT ;  /* 0x00000006da007209 */ /* 0x000fe20007810000 */
[----:B------:R-:W-:Y:S01]  /*16f70*/  FMUL.FTZ R6, R135, c[0x0][0x23c] ;  /* 0x00008f0087067a20 */ /* 0x000fe20000410000 */
[----:B------:R-:W-:Y:S02]  /*16f80*/  FSEL R7, R7, RZ, P1 ;  /* 0x000000ff07077208 */ /* 0x000fe40000800000 */
[----:B------:R-:W-:Y:S02]  /*16f90*/  FSEL R2, R135, RZ, P2 ;  /* 0x000000ff87027208 */ /* 0x000fe40001000000 */
[----:B------:R-:W-:Y:S01]  /*16fa0*/  FSEL R6, R6, RZ, P2 ;  /* 0x000000ff06067208 */ /* 0x000fe20001000000 */
[----:B------:R-:W-:Y:S01]  /*16fb0*/  FFMA.FTZ R224, R33, c[0x0][0x23c], -R7 ;  /* 0x00008f0021e07a23 */ /* 0x000fe20000010807 */
[----:B------:R-:W-:Y:S01]  /*16fc0*/  FMNMX.FTZ R0, R217, R0, !PT ;  /* 0x00000000d9007209 */ /* 0x000fe20007810000 */
[----:B------:R-:W-:Y:S01]  /*16fd0*/  FADD.FTZ R4, -R2, R3 ;  /* 0x0000000302047221 */ /* 0x000fe20000010100 */
[----:B------:R-:W-:Y:S01]  /*16fe0*/  FSEL R136, R63, -INF , !P3 ;  /* 0xff8000003f887808 */ /* 0x000fe20005800000 */
[--C-:B------:R-:W-:Y:S01]  /*16ff0*/  FFMA.FTZ R8, R11, c[0x0][0x23c], -R6.reuse ;  /* 0x00008f000b087a23 */ /* 0x100fe20000010806 */
[----:B------:R-:W-:Y:S01]  /*17000*/  FSEL R2, R134, RZ, P0 ;  /* 0x000000ff86027208 */ /* 0x000fe20000000000 */
[--C-:B------:R-:W-:Y:S01]  /*17010*/  FFMA.FTZ R222, R9, c[0x0][0x23c], -R6.reuse ;  /* 0x00008f0009de7a23 */ /* 0x100fe20000010806 */
[----:B------:R-:W-:Y:S01]  /*17020*/  FMNMX.FTZ R0, R136, R0, !PT ;  /* 0x0000000088007209 */ /* 0x000fe20007810000 */
[----:B------:R1:W-:Y:S01]  /*17030*/  MUFU.EX2 R11, R8 ;  /* 0x00000008000b7308 */ /* 0x0003e20000000800 */
[--C-:B------:R-:W-:Y:S02]  /*17040*/  FFMA.FTZ R58, R25, c[0x0][0x23c], -R6.reuse ;  /* 0x00008f00193a7a23 */ /* 0x100fe40000010806 */
[----:B------:R-:W-:Y:S02]  /*17050*/  FADD.FTZ R3, -R2, R137 ;  /* 0x0000008902037221 */ /* 0x000fe40000010100 */
[----:B------:R-:W2:Y:S01]  /*17060*/  SHFL.BFLY PT, R2, R0, 0x2, 0x1f ;  /* 0x0c401f0000027f89 */ /* 0x000ea200000e0000 */
[----:B------:R-:W-:Y:S02]  /*17070*/  FMUL.FTZ R137, R134, c[0x0][0x23c] ;  /* 0x00008f0086897a20 */ /* 0x000fe40000410000 */
[--C-:B------:R-:W-:Y:S02]  /*17080*/  FFMA.FTZ R59, R23, c[0x0][0x23c], -R6.reuse ;  /* 0x00008f00173b7a23 */ /* 0x100fe40000010806 */
[--C-:B------:R-:W-:Y:S01]  /*17090*/  FFMA.FTZ R25, R19, c[0x0][0x23c], -R6.reuse ;  /* 0x00008f0013197a23 */ /* 0x100fe20000010806 */
[----:B------:R-:W-:Y:S01]  /*170a0*/  FSEL R137, R137, RZ, P0 ;  /* 0x000000ff89897208 */ /* 0x000fe20000000000 */
[--C-:B------:R-:W-:Y:S02]  /*170b0*/  FFMA.FTZ R223, R13, c[0x0][0x23c], -R6.reuse ;  /* 0x00008f000ddf7a23 */ /* 0x100fe40000010806 */
[--C-:B------:R-:W-:Y:S02]  /*170c0*/  FFMA.FTZ R60, R27, c[0x0][0x23c], -R6.reuse ;  /* 0x00008f001b3c7a23 */ /* 0x100fe40000010806 */
[--C-:B------:R-:W-:Y:S02]  /*170d0*/  FFMA.FTZ R27, R14, c[0x0][0x23c], -R6.reuse ;  /* 0x00008f000e1b7a23 */ /* 0x100fe40000010806 */
[--C-:B------:R-:W-:Y:S02]  /*170e0*/  FFMA.FTZ R61, R26, c[0x0][0x23c], -R6.reuse ;  /* 0x00008f001a3d7a23 */ /* 0x100fe40000010806 */
[--C-:B------:R-:W-:Y:S02]  /*170f0*/  FFMA.FTZ R212, R15, c[0x0][0x23c], -R6.reuse ;  /* 0x00008f000fd47a23 */ /* 0x100fe40000010806 */
[--C-:B------:R-:W-:Y:S02]  /*17100*/  FFMA.FTZ R62, R21, c[0x0][0x23c], -R6.reuse ;  /* 0x00008f00153e7a23 */ /* 0x100fe40000010806 */
[--C-:B-1----:R-:W-:Y:S02]  /*17110*/  FFMA.FTZ R8, R12, c[0x0][0x23c], -R7.reuse ;  /* 0x00008f000c087a23 */ /* 0x102fe40000010807 */
[--C-:B------:R-:W-:Y:S02]  /*17120*/  FFMA.FTZ R63, R20, c[0x0][0x23c], -R6.reuse ;  /* 0x00008f00143f7a23 */ /* 0x100fe40000010806 */
[----:B------:R1:W-:Y:S01]  /*17130*/  MUFU.EX2 R10, R8 ;  /* 0x00000008000a7308 */ /* 0x0003e20000000800 */
[----:B--2---:R-:W-:Y:S01]  /*17140*/  FMNMX.FTZ R0, R0, R2, !PT ;  /* 0x0000000200007209 */ /* 0x004fe20007810000 */
[--C-:B------:R-:W-:Y:S02]  /*17150*/  FFMA.FTZ R2, R28, c[0x0][0x23c], -R6.reuse ;  /* 0x00008f001c027a23 */ /* 0x100fe40000010806 */
[--C-:B------:R-:W-:Y:S02]  /*17160*/  FFMA.FTZ R54, R17, c[0x0][0x23c], -R6.reuse ;  /* 0x00008f0011367a23 */ /* 0x100fe40000010806 */
[----:B------:R-:W-:Y:S02]  /*17170*/  FMUL.FTZ R3, R3, c[0x0][0x23c] ;  /* 0x00008f0003037a20 */ /* 0x000fe40000410000 */
[--C-:B------:R-:W-:Y:S02]  /*17180*/  FFMA.FTZ R221, R32, c[0x0][0x23c], -R7.reuse ;  /* 0x00008f0020dd7a23 */ /* 0x100fe40000010807 */
[--C-:B------:R-:W-:Y:S02]  /*17190*/  FFMA.FTZ R12, R37, c[0x0][0x23c], -R7.reuse ;  /* 0x00008f00250c7a23 */ /* 0x100fe40000010807 */
[--C-:B------:R-:W-:Y:S02]  /*171a0*/  FFMA.FTZ R26, R34, c[0x0][0x23c], -R7.reuse ;  /* 0x00008f00221a7a23 */ /* 0x100fe40000010807 */
[--C-:B------:R-:W-:Y:S02]  /*171b0*/  FFMA.FTZ R43, R43, c[0x0][0x23c], -R7.reuse ;  /* 0x00008f002b2b7a23 */ /* 0x100fe40000010807 */
[--C-:B------:R-:W-:Y:S02]  /*171c0*/  FFMA.FTZ R41, R41, c[0x0][0x23c], -R7.reuse ;  /* 0x00008f0029297a23 */ /* 0x100fe40000010807 */
[--C-:B------:R-:W-:Y:S02]  /*171d0*/  FFMA.FTZ R40, R40, c[0x0][0x23c], -R7.reuse ;  /* 0x00008f0028287a23 */ /* 0x100fe40000010807 */
[--C-:B------:R-:W-:Y:S02]  /*171e0*/  FFMA.FTZ R220, R31, c[0x0][0x23c], -R7.reuse ;  /* 0x00008f001fdc7a23 */ /* 0x100fe40000010807 */
[--C-:B------:R-:W-:Y:S02]  /*171f0*/  FFMA.FTZ R46, R46, c[0x0][0x23c], -R7.reuse ;  /* 0x00008f002e2e7a23 */ /* 0x100fe40000010807 */
[--C-:B-1----:R-:W-:Y:S02]  /*17200*/  FFMA.FTZ R8, R18, c[0x0][0x23c], -R6.reuse ;  /* 0x00008f0012087a23 */ /* 0x102fe40000010806 */
[----:B------:R-:W2:Y:S01]  /*17210*/  LDL.LU R18, [R1+0x38] ;  /* 0x0000380001127983 */ /* 0x000ea20000300800 */
[--C-:B------:R-:W-:Y:S01]  /*17220*/  FFMA.FTZ R45, R45, c[0x0][0x23c], -R7.reuse ;  /* 0x00008f002d2d7a23 */ /* 0x100fe20000010807 */
[----:B------:R1:W-:Y:S01]  /*17230*/  MUFU.EX2 R206, R8 ;  /* 0x0000000800ce7308 */ /* 0x0003e20000000800 */
[--C-:B------:R-:W-:Y:S02]  /*17240*/  FFMA.FTZ R28, R39, c[0x0][0x23c], -R7.reuse ;  /* 0x00008f00271c7a23 */ /* 0x100fe40000010807 */
[----:B------:R-:W-:Y:S02]  /*17250*/  FFMA.FTZ R13, R35, c[0x0][0x23c], -R7 ;  /* 0x00008f00230d7a23 */ /* 0x000fe40000010807 */
[----:B------:R-:W-:Y:S06]  /*17260*/  FFMA.FTZ R243, R243, c[0x0][0x23c], -R137 ;  /* 0x00008f00f3f37a23 */ /* 0x000fec0000010889 */
[----:B------:R-:W-:Y:S01]  /*17270*/  MUFU.EX2 R243, R243 ;  /* 0x000000f300f37308 */ /* 0x000fe20000000800 */
[--C-:B-1----:R-:W-:Y:S09]  /*17280*/  FFMA.FTZ R8, R16, c[0x0][0x23c], -R7.reuse ;  /* 0x00008f0010087a23 */ /* 0x102ff20000010807 */
[----:B------:R1:W-:Y:S02]  /*17290*/  MUFU.EX2 R207, R8 ;  /* 0x0000000800cf7308 */ /* 0x0003e40000000800 */
[----:B-1----:R-:W-:Y:S08]  /*172a0*/  FFMA.FTZ R8, R22, c[0x0][0x23c], -R6 ;  /* 0x00008f0016087a23 */ /* 0x002ff00000010806 */
[----:B------:R1:W-:Y:S01]  /*172b0*/  MUFU.EX2 R22, R2 ;  /* 0x0000000200167308 */ /* 0x0003e20000000800 */
[--C-:B------:R-:W-:Y:S09]  /*172c0*/  FFMA.FTZ R6, R29, c[0x0][0x23c], -R7.reuse ;  /* 0x00008f001d067a23 */ /* 0x100ff20000010807 */
[----:B------:R-:W-:Y:S10]  /*172d0*/  MUFU.EX2 R50, R8 ;  /* 0x0000000800327308 */ /* 0x000ff40000000800 */
[----:B------:R3:W-:Y:S01]  /*172e0*/  MUFU.EX2 R14, R6 ;  /* 0x00000006000e7308 */ /* 0x0007e20000000800 */
[----:B-1----:R-:W1:Y:S01]  /*172f0*/  SHFL.BFLY PT, R2, R0, 0x1, 0x1f ;  /* 0x0c201f0000027f89 */ /* 0x002e6200000e0000 */
[----:B---3--:R-:W-:Y:S01]  /*17300*/  FFMA.FTZ R6, R30, c[0x0][0x23c], -R7 ;  /* 0x00008f001e067a23 */ /* 0x008fe20000010807 */
[----:B------:R-:W-:Y:S02]  /*17310*/  MOV R30, R67 ;  /* 0x00000043001e7202 */ /* 0x000fe40000000f00 */
[----:B-1----:R-:W-:Y:S01]  /*17320*/  FMNMX.FTZ R132, R0, R2, !PT ;  /* 0x0000000200847209 */ /* 0x002fe20007810000 */
[--C-:B------:R-:W-:Y:S04]  /*17330*/  FFMA.FTZ R0, R36, c[0x0][0x23c], -R137.reuse ;  /* 0x00008f0024007a23 */ /* 0x100fe80000010889 */
[----:B------:R1:W-:Y:S01]  /*17340*/  MUFU.EX2 R23, R6 ;  /* 0x0000000600177308 */ /* 0x0003e20000000800 */
[--C-:B------:R-:W-:Y:S01]  /*17350*/  FFMA.FTZ R2, R38, c[0x0][0x23c], -R137.reuse ;  /* 0x00008f0026027a23 */ /* 0x100fe20000010889 */
[----:B------:R-:W-:Y:S08]  /*17360*/  FSETP.NEU.FTZ.AND P0, PT, R132, -INF , PT ;  /* 0xff8000008400780b */ /* 0x000ff00003f1d000 */
[----:B------:R3:W-:Y:S10]  /*17370*/  MUFU.EX2 R205, R0 ;  /* 0x0000000000cd7308 */ /* 0x0007f40000000800 */
[----:B------:R-:W-:Y:S01]  /*17380*/  MUFU.EX2 R9, R2 ;  /* 0x0000000200097308 */ /* 0x000fe20000000800 */
[--C-:B-1----:R-:W-:Y:S09]  /*17390*/  FFMA.FTZ R6, R24, c[0x0][0x23c], -R137.reuse ;  /* 0x00008f0018067a23 */ /* 0x102ff20000010889 */
[----:B------:R-:W-:Y:S01]  /*173a0*/  MUFU.EX2 R204, R6 ;  /* 0x0000000600cc7308 */ /* 0x000fe20000000800 */
[----:B---3--:R-:W-:Y:S05]  /*173b0*/  FSEL R0, R132, RZ, P0 ;  /* 0x000000ff84007208 */ /* 0x008fea0000000000 */
[----:B------:R-:W-:Y:S02]  /*173c0*/  FADD.FTZ R8, -R0, R138 ;  /* 0x0000008a00087221 */ /* 0x000fe40000010100 */
[----:B------:R-:W-:Y:S02]  /*173d0*/  FMUL.FTZ R0, R4, c[0x0][0x23c] ;  /* 0x00008f0004007a20 */ /* 0x000fe40000410000 */
[----:B------:R-:W-:Y:S02]  /*173e0*/  FMUL.FTZ R138, R132, c[0x0][0x23c] ;  /* 0x00008f00848a7a20 */ /* 0x000fe40000410000 */
[----:B------:R1:W3:Y:S03]  /*173f0*/  MUFU.EX2 R2, R0 ;  /* 0x0000000000027308 */ /* 0x0002e60000000800 */
[----:B------:R-:W-:Y:S02]  /*17400*/  FSEL R138, R138, RZ, P0 ;  /* 0x000000ff8a8a7208 */ /* 0x000fe40000000000 */
[----:B------:R-:W-:Y:S01]  /*17410*/  PLOP3.LUT P0, PT, PT, PT, UP0, 0x80, 0x0 ;  /* 0x000000000000781c */ /* 0x000fe20003f0f008 */
[----:B-1----:R-:W-:Y:S02]  /*17420*/  FFMA.FTZ R0, R47, c[0x0][0x23c], -R137 ;  /* 0x00008f002f007a23 */ /* 0x002fe40000010889 */
[C---:B---3--:R-:W-:Y:S02]  /*17430*/  FMUL.FTZ R48, R2.reuse, R148 ;  /* 0x0000009402307220 */ /* 0x048fe40000410000 */
[----:B------:R1:W-:Y:S01]  /*17440*/  MUFU.EX2 R29, R0 ;  /* 0x00000000001d7308 */ /* 0x0003e20000000800 */
[C---:B------:R-:W-:Y:S02]  /*17450*/  FMUL.FTZ R49, R2.reuse, R149 ;  /* 0x0000009502317220 */ /* 0x040fe40000410000 */
[C---:B------:R-:W-:Y:S01]  /*17460*/  FMUL.FTZ R4, R2.reuse, R168 ;  /* 0x000000a802047220 */ /* 0x040fe20000410000 */
[----:B------:R-:W-:Y:S01]  /*17470*/  MOV R168, R30 ;  /* 0x0000001e00a87202 */ /* 0x000fe20000000f00 */
[C---:B------:R-:W-:Y:S02]  /*17480*/  FMUL.FTZ R16, R2.reuse, R164 ;  /* 0x000000a402107220 */ /* 0x040fe40000410000 */
[C---:B------:R-:W-:Y:S01]  /*17490*/  FMUL.FTZ R17, R2.reuse, R165 ;  /* 0x000000a502117220 */ /* 0x040fe20000410000 */
[----:B------:R-:W-:Y:S01]  /*174a0*/  MOV R165, R27 ;  /* 0x0000001b00a57202 */ /* 0x000fe20000000f00 */
[C---:B------:R-:W-:Y:S02]  /*174b0*/  FMUL.FTZ R20, R2.reuse, R160 ;  /* 0x000000a002147220 */ /* 0x040fe40000410000 */
[C---:B------:R-:W-:Y:S02]  /*174c0*/  FMUL.FTZ R21, R2.reuse, R161 ;  /* 0x000000a102157220 */ /* 0x040fe40000410000 */
[C---:B------:R-:W-:Y:S02]  /*174d0*/  FMUL.FTZ R32, R2.reuse, R156 ;  /* 0x0000009c02207220 */ /* 0x040fe40000410000 */
[C---:B------:R-:W-:Y:S02]  /*174e0*/  FMUL.FTZ R33, R2.reuse, R157 ;  /* 0x0000009d02217220 */ /* 0x040fe40000410000 */
[C---:B------:R-:W-:Y:S02]  /*174f0*/  FMUL.FTZ R36, R2.reuse, R152 ;  /* 0x0000009802247220 */ /* 0x040fe40000410000 */
[C---:B------:R-:W-:Y:S02]  /*17500*/  FMUL.FTZ R37, R2.reuse, R153 ;  /* 0x0000009902257220 */ /* 0x040fe40000410000 */
[C---:B------:R-:W-:Y:S01]  /*17510*/  FMUL.FTZ R52, R2.reuse, R144 ;  /* 0x0000009002347220 */ /* 0x040fe20000410000 */
[----:B------:R-:W-:Y:S01]  /*17520*/  F2FP.PACK_AB R144, R205, R204 ;  /* 0x000000cccd90723e */ /* 0x000fe200000000ff */
[----:B------:R-:W-:Y:S02]  /*17530*/  FMUL.FTZ R53, R2, R145 ;  /* 0x0000009102357220 */ /* 0x000fe40000410000 */
[--C-:B-1----:R-:W-:Y:S02]  /*17540*/  FFMA.FTZ R0, R44, c[0x0][0x23c], -R138.reuse ;  /* 0x00008f002c007a23 */ /* 0x102fe4000001088a */
[----:B------:R-:W-:Y:S01]  /*17550*/  FMUL.FTZ R64, R2, R140 ;  /* 0x0000008c02407220 */ /* 0x000fe20000410000 */
[----:B------:R-:W-:Y:S01]  /*17560*/  F2FP.PACK_AB R140, R206, R11 ;  /* 0x0000000bce8c723e */ /* 0x000fe200000000ff */
        /* <DEDUP_REMOVED lines=14> */
[----:B-1----:R-:W-:Y:S02]  /*17650*/  FFMA.FTZ R0, R42, c[0x0][0x23c], -R138 ;  /* 0x00008f002a007a23 */ /* 0x002fe4000001088a */
[C---:B------:R-:W-:Y:S02]  /*17660*/  FMUL.FTZ R113, R2.reuse, R113 ;  /* 0x0000007102717220 */ /* 0x040fe40000410000 */
[----:B------:R1:W3:Y:S01]  /*17670*/  MUFU.EX2 R15, R0 ;  /* 0x00000000000f7308 */ /* 0x0002e20000000800 */
[C---:B------:R-:W-:Y:S02]  /*17680*/  FMUL.FTZ R116, R2.reuse, R116 ;  /* 0x0000007402747220 */ /* 0x040fe40000410000 */
[C---:B------:R-:W-:Y:S02]  /*17690*/  FMUL.FTZ R117, R2.reuse, R117 ;  /* 0x0000007502757220 */ /* 0x040fe40000410000 */
[C---:B------:R-:W-:Y:S02]  /*176a0*/  FMUL.FTZ R128, R2.reuse, R128 ;  /* 0x0000008002807220 */ /* 0x040fe40000410000 */
[C---:B------:R-:W-:Y:S02]  /*176b0*/  FMUL.FTZ R129, R2.reuse, R129 ;  /* 0x0000008102817220 */ /* 0x040fe40000410000 */
[----:B------:R-:W-:Y:S02]  /*176c0*/  IMAD.MOV.U32 R161, RZ, RZ, R22 ;  /* 0x000000ffffa17224 */ /* 0x000fe400078e0016 */
[----:B------:R-:W-:Y:S02]  /*176d0*/  IMAD.MOV.U32 R164, RZ, RZ, R26 ;  /* 0x000000ffffa47224 */ /* 0x000fe400078e001a */
[----:B------:R-:W-:Y:S02]  /*176e0*/  IMAD.MOV.U32 R160, RZ, RZ, R23 ;  /* 0x000000ffffa07224 */ /* 0x000fe400078e0017 */
[----:B------:R-:W-:Y:S02]  /*176f0*/  IMAD.MOV.U32 R153, RZ, RZ, R50 ;  /* 0x000000ffff997224 */ /* 0x000fe400078e0032 */
[----:B-1----:R-:W-:Y:S02]  /*17700*/  FMUL.FTZ R0, R5, c[0x0][0x23c] ;  /* 0x00008f0005007a20 */ /* 0x002fe40000410000 */
[----:B------:R-:W-:Y:S02]  /*17710*/  FMUL.FTZ R5, R2, R169 ;  /* 0x000000a902057220 */ /* 0x000fe40000410000 */
[----:B---3--:R-:W-:Y:S02]  /*17720*/  IMAD.MOV.U32 R152, RZ, RZ, R15 ;  /* 0x000000ffff987224 */ /* 0x008fe400078e000f */
[----:B------:R-:W1:Y:S01]  /*17730*/  MUFU.EX2 R0, R0 ;  /* 0x0000000000007308 */ /* 0x000e620000000800 */
[----:B------:R-:W-:Y:S02]  /*17740*/  IMAD.MOV.U32 R15, RZ, RZ, R51 ;  /* 0x000000ffff0f7224 */ /* 0x000fe400078e0033 */
[----:B------:R-:W-:Y:S01]  /*17750*/  F2FP.PACK_AB R145, R152, R252 ;  /* 0x000000fc9891723e */ /* 0x000fe200000000ff */
[C---:B-1----:R-:W-:Y:S02]  /*17760*/  FMUL.FTZ R22, R0.reuse, R162 ;  /* 0x000000a200167220 */ /* 0x042fe40000410000 */
[----:B------:R-:W-:Y:S02]  /*17770*/  FMUL.FTZ R23, R0, R163 ;  /* 0x000000a300177220 */ /* 0x000fe40000410000 */
[----:B------:R-:W-:Y:S02]  /*17780*/  IMAD.MOV.U32 R163, RZ, RZ, R15 ;  /* 0x000000ffffa37224 */ /* 0x000fe400078e000f */
[----:B------:R-:W-:Y:S02]  /*17790*/  IMAD.MOV.U32 R15, RZ, RZ, R25 ;  /* 0x000000ffff0f7224 */ /* 0x000fe400078e0019 */
[----:B------:R-:W1:Y:S01]  /*177a0*/  LDSM.16.MT88.4 R24, [R213+0xc000] ;  /* 0x00c00000d518783b */ /* 0x000e620000004200 */
[----:B--2---:R-:W-:Y:S02]  /*177b0*/  FFMA.FTZ R157, R2, R18, R11 ;  /* 0x00000012029d7223 */ /* 0x004fe4000001000b */
[----:B------:R2:W3:Y:S01]  /*177c0*/  MUFU.EX2 R2, R3 ;  /* 0x0000000300027308 */ /* 0x0004e20000000800 */
[C---:B------:R-:W-:Y:S02]  /*177d0*/  FMUL.FTZ R50, R0.reuse, R150 ;  /* 0x0000009600327220 */ /* 0x040fe40000410000 */
[C---:B------:R-:W-:Y:S02]  /*177e0*/  FMUL.FTZ R51, R0.reuse, R151 ;  /* 0x0000009700337220 */ /* 0x040fe40000410000 */
[C---:B------:R-:W-:Y:S01]  /*177f0*/  FMUL.FTZ R18, R0.reuse, R166 ;  /* 0x000000a600127220 */ /* 0x040fe20000410000 */
[----:B------:R-:W-:Y:S01]  /*17800*/  LDSM.16.MT88.4 R148, [R215+0xc000] ;  /* 0x00c00000d794783b */ /* 0x000fe20000004200 */
[C---:B------:R-:W-:Y:S01]  /*17810*/  FMUL.FTZ R19, R0.reuse, R167 ;  /* 0x000000a700137220 */ /* 0x040fe20000410000 */
[----:B------:R-:W-:Y:S01]  /*17820*/  MOV R167, R29 ;  /* 0x0000001d00a77202 */ /* 0x000fe20000000f00 */
[C---:B------:R-:W-:Y:S02]  /*17830*/  FMUL.FTZ R34, R0.reuse, R158 ;  /* 0x0000009e00227220 */ /* 0x040fe40000410000 */
[----:B------:R-:W-:Y:S02]  /*17840*/  IMAD.MOV.U32 R158, RZ, RZ, R9 ;  /* 0x000000ffff9e7224 */ /* 0x000fe400078e0009 */
[C---:B------:R-:W-:Y:S02]  /*17850*/  FMUL.FTZ R35, R0.reuse, R159 ;  /* 0x0000009f00237220 */ /* 0x040fe40000410000 */
[----:B------:R-:W-:Y:S02]  /*17860*/  IMAD.MOV.U32 R159, RZ, RZ, R14 ;  /* 0x000000ffff9f7224 */ /* 0x000fe400078e000e */
[C---:B------:R-:W-:Y:S02]  /*17870*/  FMUL.FTZ R67, R0.reuse, R143 ;  /* 0x0000008f00437220 */ /* 0x040fe40000410000 */
[----:B------:R-:W-:Y:S01]  /*17880*/  FMUL.FTZ R70, R0, R70 ;  /* 0x0000004600467220 */ /* 0x000fe20000410000 */
[----:B------:R-:W-:Y:S01]  /*17890*/  F2FP.PACK_AB R143, R160, R159 ;  /* 0x0000009fa08f723e */ /* 0x000fe200000000ff */
[C---:B------:R-:W-:Y:S02]  /*178a0*/  FMUL.FTZ R71, R0.reuse, R71 ;  /* 0x0000004700477220 */ /* 0x040fe40000410000 */
[C---:B------:R-:W-:Y:S01]  /*178b0*/  FMUL.FTZ R82, R0.reuse, R82 ;  /* 0x0000005200527220 */ /* 0x040fe20000410000 */
[----:B--2---:R-:W2:Y:S01]  /*178c0*/  LDL.LU R3, [R1+0x3c] ;  /* 0x00003c0001037983 */ /* 0x004ea20000300800 */
        /* <DEDUP_REMOVED lines=12> */
[----:B------:R-:W-:Y:S01]  /*17990*/  MOV R170, R60 ;  /* 0x0000003c00aa7202 */ /* 0x000fe20000000f00 */
[C---:B------:R-:W-:Y:S02]  /*179a0*/  FMUL.FTZ R7, R0.reuse, R171 ;  /* 0x000000ab00077220 */ /* 0x040fe40000410000 */
[----:B------:R-:W-:Y:S02]  /*179b0*/  IMAD.MOV.U32 R29, RZ, RZ, R66 ;  /* 0x000000ffff1d7224 */ /* 0x000fe400078e0042 */
[C---:B------:R-:W-:Y:S01]  /*179c0*/  FMUL.FTZ R66, R0.reuse, R142 ;  /* 0x0000008e00427220 */ /* 0x040fe20000410000 */
[----:B------:R-:W-:Y:S01]  /*179d0*/  F2FP.PACK_AB R142, R161, R153 ;  /* 0x00000099a18e723e */ /* 0x000fe200000000ff */
[----:B------:R-:W-:Y:S01]  /*179e0*/  IMAD.MOV.U32 R9, RZ, RZ, R55 ;  /* 0x000000ffff097224 */ /* 0x000fe200078e0037 */
[----:B------:R-:W-:Y:S01]  /*179f0*/  MUFU.EX2 R170, R170 ;  /* 0x000000aa00aa7308 */ /* 0x000fe20000000800 */
[C---:B------:R-:W-:Y:S02]  /*17a00*/  FMUL.FTZ R55, R0.reuse, R147 ;  /* 0x0000009300377220 */ /* 0x040fe40000410000 */
[----:B------:R-:W-:Y:S02]  /*17a10*/  IMAD.MOV.U32 R14, RZ, RZ, R54 ;  /* 0x000000ffff0e7224 */ /* 0x000fe400078e0036 */
[-C--:B-1----:R-:W-:Y:S01]  /*17a20*/  HMMA.16816.F32 R4, R140, R24.reuse, R4 ;  /* 0x000000188c04723c */ /* 0x082fe20000001804 */
[C---:B------:R-:W-:Y:S01]  /*17a30*/  FMUL.FTZ R54, R0.reuse, R146 ;  /* 0x0000009200367220 */ /* 0x040fe20000410000 */
[----:B------:R-:W-:Y:S01]  /*17a40*/  F2FP.PACK_AB R146, R167, R158 ;  /* 0x0000009ea792723e */ /* 0x000fe200000000ff */
[C---:B------:R-:W-:Y:S02]  /*17a50*/  FMUL.FTZ R38, R0.reuse, R154 ;  /* 0x0000009a00267220 */ /* 0x040fe40000410000 */
[C---:B------:R-:W-:Y:S02]  /*17a60*/  FMUL.FTZ R39, R0.reuse, R155 ;  /* 0x0000009b00277220 */ /* 0x040fe40000410000 */
[C---:B------:R-:W-:Y:S02]  /*17a70*/  FMUL.FTZ R130, R0.reuse, R130 ;  /* 0x0000008200827220 */ /* 0x040fe40000410000 */
[----:B------:R-:W-:Y:S03]  /*17a80*/  FMUL.FTZ R131, R0, R131 ;  /* 0x0000008300837220 */ /* 0x000fe60000410000 */
[----:B------:R-:W-:Y:S02]  /*17a90*/  IMAD.MOV.U32 R166, RZ, RZ, R212 ;  /* 0x000000ffffa67224 */ /* 0x000fe400078e00d4 */
[----:B------:R-:W-:Y:S02]  /*17aa0*/  IMAD.MOV.U32 R171, RZ, RZ, R9 ;  /* 0x000000ffffab7224 */ /* 0x000fe400078e0009 */
[C---:B---3--:R-:W-:Y:S02]  /*17ab0*/  FMUL.FTZ R9, R2.reuse, R173 ;  /* 0x000000ad02097220 */ /* 0x048fe40000410000 */
[----:B------:R-:W-:Y:S02]  /*17ac0*/  IMAD.MOV.U32 R169, RZ, RZ, R29 ;  /* 0x000000ffffa97224 */ /* 0x000fe400078e001d */
[C---:B------:R-:W-:Y:S02]  /*17ad0*/  FMUL.FTZ R29, R2.reuse, R189 ;  /* 0x000000bd021d7220 */ /* 0x040fe40000410000 */
[C---:B------:R-:W-:Y:S02]  /*17ae0*/  FMUL.FTZ R44, R2.reuse, R196 ;  /* 0x000000c4022c7220 */ /* 0x040fe40000410000 */
[----:B------:R-:W-:Y:S02]  /*17af0*/  IMAD.MOV.U32 R155, RZ, RZ, R63 ;  /* 0x000000ffff9b7224 */ /* 0x000fe400078e003f */
[----:B------:R-:W-:Y:S02]  /*17b00*/  IMAD.MOV.U32 R154, RZ, RZ, R62 ;  /* 0x000000ffff9a7224 */ /* 0x000fe400078e003e */
[C---:B------:R-:W-:Y:S02]  /*17b10*/  FMUL.FTZ R60, R2.reuse, R200 ;  /* 0x000000c8023c7220 */ /* 0x040fe40000410000 */
        /* <DEDUP_REMOVED lines=19> */
[----:B--2---:R-:W-:Y:S02]  /*17c50*/  FFMA.FTZ R156, R0, R3, R10 ;  /* 0x00000003009c7223 */ /* 0x004fe4000001000a */
[----:B------:R-:W-:Y:S02]  /*17c60*/  FFMA.FTZ R3, R56, c[0x0][0x23c], -R138 ;  /* 0x00008f0038037a23 */ /* 0x000fe4000001088a */
        /* <DEDUP_REMOVED lines=8> */
[----:B------:R-:W1:Y:S01]  /*17cf0*/  MUFU.EX2 R212, R3 ;  /* 0x0000000300d47308 */ /* 0x000e620000000800 */
[C---:B--2---:R-:W-:Y:S02]  /*17d00*/  FMUL.FTZ R10, R0.reuse, R174 ;  /* 0x000000ae000a7220 */ /* 0x044fe40000410000 */
[----:B------:R-:W-:Y:S02]  /*17d10*/  FMUL.FTZ R11, R0, R175 ;  /* 0x000000af000b7220 */ /* 0x000fe40000410000 */
[----:B------:R-:W-:Y:S02]  /*17d20*/  IMAD.MOV.U32 R175, RZ, RZ, R12 ;  /* 0x000000ffffaf7224 */ /* 0x000fe400078e000c */
[----:B------:R-:W-:Y:S02]  /*17d30*/  FMUL.FTZ R12, R2, R180 ;  /* 0x000000b4020c7220 */ /* 0x000fe40000410000 */
[----:B------:R-:W-:Y:S02]  /*17d40*/  IMAD.MOV.U32 R180, RZ, RZ, R41 ;  /* 0x000000ffffb47224 */ /* 0x000fe400078e0029 */
[C---:B------:R-:W-:Y:S02]  /*17d50*/  FMUL.FTZ R30, R0.reuse, R190 ;  /* 0x000000be001e7220 */ /* 0x040fe40000410000 */
[C---:B------:R-:W-:Y:S02]  /*17d60*/  FMUL.FTZ R31, R0.reuse, R191 ;  /* 0x000000bf001f7220 */ /* 0x040fe40000410000 */
[C---:B------:R-:W-:Y:S01]  /*17d70*/  FMUL.FTZ R46, R0.reuse, R198 ;  /* 0x000000c6002e7220 */ /* 0x040fe20000410000 */
[----:B------:R-:W-:Y:S01]  /*17d80*/  MUFU.EX2 R180, R180 ;  /* 0x000000b400b47308 */ /* 0x000fe20000000800 */
[----:B------:R-:W-:Y:S02]  /*17d90*/  FMUL.FTZ R47, R0, R199 ;  /* 0x000000c7002f7220 */ /* 0x000fe40000410000 */
[----:B------:R-:W-:Y:S01]  /*17da0*/  IMAD.MOV.U32 R174, RZ, RZ, R45 ;  /* 0x000000ffffae7224 */ /* 0x000fe200078e002d */
[----:B-1----:R-:W-:Y:S01]  /*17db0*/  F2FP.PACK_AB R147, R212, R162 ;  /* 0x000000a2d493723e */ /* 0x002fe200000000ff */
[----:B------:R-:W-:Y:S02]  /*17dc0*/  FMUL.FTZ R45, R2, R197 ;  /* 0x000000c5022d7220 */ /* 0x000fe40000410000 */
[C---:B------:R-:W-:Y:S02]  /*17dd0*/  FMUL.FTZ R62, R0.reuse, R202 ;  /* 0x000000ca003e7220 */ /* 0x040fe40000410000 */
[----:B------:R-:W-:Y:S01]  /*17de0*/  FMUL.FTZ R63, R0, R203 ;  /* 0x000000cb003f7220 */ /* 0x000fe20000410000 */
[----:B------:R-:W-:Y:S01]  /*17df0*/  MUFU.EX2 R174, R174 ;  /* 0x000000ae00ae7308 */ /* 0x000fe20000000800 */
[C---:B------:R-:W-:Y:S01]  /*17e00*/  HMMA.16816.F32 R8, R144.reuse, R24, R8 ;  /* 0x000000189008723c */ /* 0x040fe20000001808 */
[----:B------:R-:W-:Y:S02]  /*17e10*/  IMAD.MOV.U32 R3, RZ, RZ, R13 ;  /* 0x000000ffff037224 */ /* 0x000fe400078e000d */
[----:B------:R-:W-:Y:S02]  /*17e20*/  FMUL.FTZ R13, R2, R181 ;  /* 0x000000b5020d7220 */ /* 0x000fe40000410000 */
[----:B------:R-:W-:Y:S01]  /*17e30*/  IMAD.MOV.U32 R181, RZ, RZ, R14 ;  /* 0x000000ffffb57224 */ /* 0x000fe200078e000e */
[----:B------:R-:W-:Y:S01]  /*17e40*/  MOV R190, R3 ;  /* 0x0000000300be7202 */ /* 0x000fe20000000f00 */
[C---:B------:R-:W-:Y:S02]  /*17e50*/  FMUL.FTZ R14, R0.reuse, R182 ;  /* 0x000000b6000e7220 */ /* 0x040fe40000410000 */
[----:B------:R-:W-:Y:S01]  /*17e60*/  IMAD.MOV.U32 R182, RZ, RZ, R15 ;  /* 0x000000ffffb67224 */ /* 0x000fe200078e000f */
[----:B------:R-:W-:Y:S02]  /*17e70*/  MUFU.EX2 R200, R190 ;  /* 0x000000be00c87308 */ /* 0x000fe40000000800 */
[----:B------:R-:W-:Y:S02]  /*17e80*/  FMUL.FTZ R15, R0, R183 ;  /* 0x000000b7000f7220 */ /* 0x000fe40000410000 */
[----:B------:R-:W-:Y:S02]  /*17e90*/  IMAD.MOV.U32 R183, RZ, RZ, R40 ;  /* 0x000000ffffb77224 */ /* 0x000fe400078e0028 */
[C---:B------:R-:W-:Y:S02]  /*17ea0*/  FMUL.FTZ R25, R2.reuse, R177 ;  /* 0x000000b102197220 */ /* 0x040fe40000410000 */
[----:B------:R-:W-:Y:S01]  /*17eb0*/  IMAD.MOV.U32 R177, RZ, RZ, R58 ;  /* 0x000000ffffb17224 */ /* 0x000fe200078e003a */
[-C--:B------:R-:W-:Y:S01]  /*17ec0*/  HMMA.16816.F32 R12, R144, R26.reuse, R12 ;  /* 0x0000001a900c723c */ /* 0x080fe2000000180c */
[C---:B------:R-:W-:Y:S01]  /*17ed0*/  FMUL.FTZ R24, R2.reuse, R176 ;  /* 0x000000b002187220 */ /* 0x040fe20000410000 */
[----:B------:R-:W-:Y:S01]  /*17ee0*/  MOV R176, R28 ;  /* 0x0000001c00b07202 */ /* 0x000fe20000000f00 */
[----:B------:R-:W-:Y:S02]  /*17ef0*/  FMUL.FTZ R28, R2, R188 ;  /* 0x000000bc021c7220 */ /* 0x000fe40000410000 */
[C---:B------:R-:W-:Y:S01]  /*17f00*/  FMUL.FTZ R74, R0.reuse, R74 ;  /* 0x0000004a004a7220 */ /* 0x040fe20000410000 */
[----:B------:R-:W-:Y:S01]  /*17f10*/  MUFU.EX2 R177, R177 ;  /* 0x000000b100b17308 */ /* 0x000fe20000000800 */
[C---:B------:R-:W-:Y:S01]  /*17f20*/  FMUL.FTZ R75, R0.reuse, R75 ;  /* 0x0000004b004b7220 */ /* 0x040fe20000410000 */
[C---:B------:R-:W-:Y:S01]  /*17f30*/  HMMA.16816.F32 R16, R140.reuse, R26, R16 ;  /* 0x0000001a8c10723c */ /* 0x040fe20000001810 */
[C---:B------:R-:W-:Y:S03]  /*17f40*/  FMUL.FTZ R78, R0.reuse, R78 ;  /* 0x0000004e004e7220 */ /* 0x040fe60000410000 */
[C---:B------:R-:W-:Y:S02]  /*17f50*/  FMUL.FTZ R79, R0.reuse, R79 ;  /* 0x0000004f004f7220 */ /* 0x040fe40000410000 */
[C---:B------:R-:W-:Y:S02]  /*17f60*/  FMUL.FTZ R90, R0.reuse, R90 ;  /* 0x0000005a005a7220 */ /* 0x040fe40000410000 */
[C---:B------:R-:W-:Y:S04]  /*17f70*/  FMUL.FTZ R26, R0.reuse, R178 ;  /* 0x000000b2001a7220 */ /* 0x040fe80000410000 */
[----:B------:R-:W-:Y:S02]  /*17f80*/  IMAD.MOV.U32 R178, RZ, RZ, R43 ;  /* 0x000000ffffb27224 */ /* 0x000fe400078e002b */
[----:B------:R-:W1:Y:S01]  /*17f90*/  LDSM.16.MT88.4 R40, [R214+0xc000] ;  /* 0x00c00000d628783b */ /* 0x000e620000004200 */
[C---:B------:R-:W-:Y:S01]  /*17fa0*/  FMUL.FTZ R27, R0.reuse, R179 ;  /* 0x000000b3001b7220 */ /* 0x040fe20000410000 */
[----:B------:R-:W-:Y:S01]  /*17fb0*/  MOV R179, R59 ;  /* 0x0000003b00b37202 */ /* 0x000fe20000000f00 */
[C---:B------:R-:W-:Y:S01]  /*17fc0*/  FMUL.FTZ R91, R0.reuse, R91 ;  /* 0x0000005b005b7220 */ /* 0x040fe20000410000 */
[----:B------:R-:W-:Y:S01]  /*17fd0*/  MUFU.EX2 R178, R178 ;  /* 0x000000b200b27308 */ /* 0x000fe20000000800 */
[C---:B------:R-:W-:Y:S02]  /*17fe0*/  FMUL.FTZ R94, R0.reuse, R94 ;  /* 0x0000005e005e7220 */ /* 0x040fe40000410000 */
[C---:B------:R-:W-:Y:S01]  /*17ff0*/  FMUL.FTZ R95, R0.reuse, R95 ;  /* 0x0000005f005f7220 */ /* 0x040fe20000410000 */
[----:B------:R-:W2:Y:S01]  /*18000*/  LDSM.16.MT88.4 R56, [R216+0xc000] ;  /* 0x00c00000d838783b */ /* 0x000ea20000004200 */
[C---:B------:R-:W-:Y:S02]  /*18010*/  FMUL.FTZ R106, R0.reuse, R106 ;  /* 0x0000006a006a7220 */ /* 0x040fe40000410000 */
[C---:B------:R-:W-:Y:S02]  /*18020*/  FMUL.FTZ R107, R0.reuse, R107 ;  /* 0x0000006b006b7220 */ /* 0x040fe40000410000 */
[C---:B------:R-:W-:Y:S01]  /*18030*/  FMUL.FTZ R110, R0.reuse, R110 ;  /* 0x0000006e006e7220 */ /* 0x040fe20000410000 */
[----:B------:R-:W-:Y:S01]  /*18040*/  MUFU.EX2 R179, R179 ;  /* 0x000000b300b37308 */ /* 0x000fe20000000800 */
[C---:B------:R-:W-:Y:S02]  /*18050*/  FMUL.FTZ R111, R0.reuse, R111 ;  /* 0x0000006f006f7220 */ /* 0x040fe40000410000 */
[C---:B------:R-:W-:Y:S02]  /*18060*/  FMUL.FTZ R122, R0.reuse, R122 ;  /* 0x0000007a007a7220 */ /* 0x040fe40000410000 */
[----:B------:R-:W-:Y:S02]  /*18070*/  FMUL.FTZ R123, R0, R123 ;  /* 0x0000007b007b7220 */ /* 0x000fe40000410000 */
[----:B------:R-:W-:Y:S02]  /*18080*/  FFMA.FTZ R3, R248, c[0x0][0x23c], -R137 ;  /* 0x00008f00f8037a23 */ /* 0x000fe40000010889 */
[C---:B------:R-:W-:Y:S01]  /*18090*/  FMUL.FTZ R126, R0.reuse, R126 ;  /* 0x0000007e007e7220 */ /* 0x040fe20000410000 */
[----:B------:R-:W-:Y:S01]  /*180a0*/  MUFU.EX2 R248, R224 ;  /* 0x000000e000f87308 */ /* 0x000fe20000000800 */
[----:B------:R-:W-:Y:S02]  /*180b0*/  FMUL.FTZ R127, R0, R127 ;  /* 0x0000007f007f7220 */ /* 0x000fe40000410000 */
[----:B------:R-:W-:Y:S02]  /*180c0*/  IMAD.MOV.U32 R198, RZ, RZ, R171 ;  /* 0x000000ffffc67224 */ /* 0x000fe400078e00ab */
[----:B------:R-:W-:Y:S02]  /*180d0*/  IMAD.MOV.U32 R189, RZ, RZ, R175 ;  /* 0x000000ffffbd7224 */ /* 0x000fe400078e00af */
[----:B------:R-:W-:Y:S02]  /*180e0*/  IMAD.MOV.U32 R196, RZ, RZ, R176 ;  /* 0x000000ffffc47224 */ /* 0x000fe400078e00b0 */
[----:B------:R-:W-:Y:S01]  /*180f0*/  IMAD.MOV.U32 R191, RZ, RZ, R168 ;  /* 0x000000ffffbf7224 */ /* 0x000fe200078e00a8 */
[----:B------:R3:W-:Y:S01]  /*18100*/  MUFU.EX2 R171, R3 ;  /* 0x0000000300ab7308 */ /* 0x0007e20000000800 */
[----:B------:R-:W-:Y:S02]  /*18110*/  IMAD.MOV.U32 R197, RZ, RZ, R181 ;  /* 0x000000ffffc57224 */ /* 0x000fe400078e00b5 */
[----:B------:R-:W-:Y:S02]  /*18120*/  IMAD.MOV.U32 R181, RZ, RZ, R153 ;  /* 0x000000ffffb57224 */ /* 0x000fe400078e0099 */
[----:B------:R-:W-:Y:S01]  /*18130*/  FFMA.FTZ R153, R245, c[0x0][0x23c], -R137 ;  /* 0x00008f00f5997a23 */ /* 0x000fe20000010889 */
[-C--:B-1----:R-:W-:Y:S01]  /*18140*/  HMMA.16816.F32 R20, R140, R40.reuse, R20 ;  /* 0x000000288c14723c */ /* 0x082fe20000001814 */
[----:B------:R-:W-:Y:S02]  /*18150*/  IMAD.MOV.U32 R199, RZ, RZ, R197 ;  /* 0x000000ffffc77224 */ /* 0x000fe400078e00c5 */
[----:B------:R-:W-:Y:S01]  /*18160*/  IMAD.MOV.U32 R197, RZ, RZ, R155 ;  /* 0x000000ffffc57224 */ /* 0x000fe200078e009b */
[----:B------:R-:W-:Y:S01]  /*18170*/  MUFU.EX2 R201, R153 ;  /* 0x0000009900c97308 */ /* 0x000fe20000000800 */
[----:B------:R-:W-:Y:S02]  /*18180*/  IMAD.MOV.U32 R188, RZ, RZ, R182 ;  /* 0x000000ffffbc7224 */ /* 0x000fe400078e00b6 */
[----:B------:R-:W-:Y:S01]  /*18190*/  IMAD.MOV.U32 R182, RZ, RZ, R152 ;  /* 0x000000ffffb67224 */ /* 0x000fe200078e0098 */
[C---:B------:R-:W-:Y:S01]  /*181a0*/  HMMA.16816.F32 R24, R144.reuse, R40, R24 ;  /* 0x000000289018723c */ /* 0x040fe20000001818 */
[--C-:B------:R-:W-:Y:S05]  /*181b0*/  FFMA.FTZ R152, R249, c[0x0][0x23c], -R137.reuse ;  /* 0x00008f00f9987a23 */ /* 0x100fea0000010889 */
[----:B------:R-:W-:Y:S01]  /*181c0*/  MUFU.EX2 R249, R223 ;  /* 0x000000df00f97308 */ /* 0x000fe20000000800 */
[C---:B------:R-:W-:Y:S01]  /*181d0*/  FMUL.FTZ R40, R2.reuse, R184 ;  /* 0x000000b802287220 */ /* 0x040fe20000410000 */
[-C--:B------:R-:W-:Y:S01]  /*181e0*/  HMMA.16816.F32 R28, R144, R42.reuse, R28 ;  /* 0x0000002a901c723c */ /* 0x080fe2000000181c */
[----:B------:R-:W-:Y:S03]  /*181f0*/  FMUL.FTZ R41, R2, R185 ;  /* 0x000000b902297220 */ /* 0x000fe60000410000 */
[----:B---3--:R-:W-:Y:S01]  /*18200*/  FFMA.FTZ R3, R251, c[0x0][0x23c], -R137 ;  /* 0x00008f00fb037a23 */ /* 0x008fe20000010889 */
[----:B------:R-:W-:Y:S03]  /*18210*/  MOV R184, R169 ;  /* 0x000000a900b87202 */ /* 0x000fe60000000f00 */
[C---:B------:R-:W-:Y:S01]  /*18220*/  HMMA.16816.F32 R32, R140.reuse, R42, R32 ;  /* 0x0000002a8c20723c */ /* 0x040fe20000001820 */
[----:B------:R-:W-:Y:S06]  /*18230*/  MUFU.EX2 R251, R220 ;  /* 0x000000dc00fb7308 */ /* 0x000fec0000000800 */
[C---:B------:R-:W-:Y:S01]  /*18240*/  FMUL.FTZ R42, R0.reuse, R186 ;  /* 0x000000ba002a7220 */ /* 0x040fe20000410000 */
[-C--:B--2---:R-:W-:Y:S01]  /*18250*/  HMMA.16816.F32 R36, R140, R56.reuse, R36 ;  /* 0x000000388c24723c */ /* 0x084fe20000001824 */
[----:B------:R-:W-:Y:S02]  /*18260*/  FMUL.FTZ R43, R0, R187 ;  /* 0x000000bb002b7220 */ /* 0x000fe40000410000 */
[----:B------:R-:W-:Y:S01]  /*18270*/  MUFU.EX2 R245, R164 ;  /* 0x000000a400f57308 */ /* 0x000fe20000000800 */
[----:B------:R-:W-:Y:S04]  /*18280*/  IMAD.MOV.U32 R187, RZ, RZ, R163 ;  /* 0x000000ffffbb7224 */ /* 0x000fe800078e00a3 */
[C---:B------:R-:W-:Y:S05]  /*18290*/  HMMA.16816.F32 R40, R144.reuse, R56, R40 ;  /* 0x000000389028723c */ /* 0x040fea0000001828 */
[----:B------:R1:W-:Y:S02]  /*182a0*/  MUFU.EX2 R175, R3 ;  /* 0x0000000300af7308 */ /* 0x0003e40000000800 */
[C---:B------:R-:W-:Y:S01]  /*182b0*/  FMUL.FTZ R56, R2.reuse, R192 ;  /* 0x000000c002387220 */ /* 0x040fe20000410000 */
[-C--:B------:R-:W-:Y:S01]  /*182c0*/  HMMA.16816.F32 R44, R144, R58.reuse, R44 ;  /* 0x0000003a902c723c */ /* 0x080fe2000000182c */
[----:B------:R-:W-:Y:S03]  /*182d0*/  IMAD.MOV.U32 R192, RZ, RZ, R183 ;  /* 0x000000ffffc07224 */ /* 0x000fe600078e00b7 */
[----:B------:R-:W-:Y:S01]  /*182e0*/  FMUL.FTZ R57, R2, R193 ;  /* 0x000000c102397220 */ /* 0x000fe20000410000 */
[----:B------:R-:W-:Y:S01]  /*182f0*/  MOV R193, R154 ;  /* 0x0000009a00c17202 */ /* 0x000fe20000000f00 */
[----:B------:R-:W-:Y:S01]  /*18300*/  FADD.FTZ R154, R206, R157 ;  /* 0x0000009dce9a7221 */ /* 0x000fe20000010000 */
[----:B------:R-:W-:Y:S01]  /*18310*/  MUFU.EX2 R197, R197 ;  /* 0x000000c500c57308 */ /* 0x000fe20000000800 */
[C---:B------:R-:W-:Y:S07]  /*18320*/  HMMA.16816.F32 R48, R140.reuse, R58, R48 ;  /* 0x0000003a8c30723c */ /* 0x040fee0000001830 */
[C---:B------:R-:W-:Y:S01]  /*18330*/  FMUL.FTZ R58, R0.reuse, R194 ;  /* 0x000000c2003a7220 */ /* 0x040fe20000410000 */
[-C--:B------:R-:W-:Y:S01]  /*18340*/  HMMA.16816.F32 R52, R140, R148.reuse, R52 ;  /* 0x000000948c34723c */ /* 0x080fe20000001834 */
[----:B------:R-:W-:Y:S01]  /*18350*/  FMUL.FTZ R59, R0, R195 ;  /* 0x000000c3003b7220 */ /* 0x000fe20000410000 */
[----:B------:R-:W-:Y:S02]  /*18360*/  MUFU.EX2 R194, R193 ;  /* 0x000000c100c27308 */ /* 0x000fe40000000800 */
[--C-:B-1----:R-:W-:Y:S04]  /*18370*/  FFMA.FTZ R3, R250, c[0x0][0x23c], -R137.reuse ;  /* 0x00008f00fa037a23 */ /* 0x102fe80000010889 */
[C---:B------:R-:W-:Y:S04]  /*18380*/  HMMA.16816.F32 R56, R144.reuse, R148, R56 ;  /* 0x000000949038723c */ /* 0x040fe80000001838 */
[----:B------:R-:W-:Y:S04]  /*18390*/  MUFU.EX2 R250, R221 ;  /* 0x000000dd00fa7308 */ /* 0x000fe80000000800 */
[-C--:B------:R-:W-:Y:S06]  /*183a0*/  HMMA.16816.F32 R60, R144, R150.reuse, R60 ;  /* 0x00000096903c723c */ /* 0x080fec000000183c */
[----:B------:R1:W-:Y:S02]  /*183b0*/  MUFU.EX2 R176, R3 ;  /* 0x0000000300b07308 */ /* 0x0003e40000000800 */
[C---:B------:R-:W-:Y:S01]  /*183c0*/  HMMA.16816.F32 R64, R140.reuse, R150, R64 ;  /* 0x000000968c40723c */ /* 0x040fe20000001840 */
[----:B------:R-:W2:Y:S07]  /*183d0*/  LDSM.16.MT88.4 R148, [R213+0xe000] ;  /* 0x00e00000d594783b */ /* 0x000eae0000004200 */
[----:B------:R-:W-:Y:S10]  /*183e0*/  MUFU.EX2 R193, R192 ;  /* 0x000000c000c17308 */ /* 0x000ff40000000800 */
[----:B------:R-:W-:Y:S01]  /*183f0*/  MUFU.EX2 R192, R152 ;  /* 0x0000009800c07308 */ /* 0x000fe20000000800 */
[--C-:B-1----:R-:W-:Y:S02]  /*18400*/  FFMA.FTZ R3, R242, c[0x0][0x23c], -R137.reuse ;  /* 0x00008f00f2037a23 */ /* 0x102fe40000010889 */
[--C-:B------:R-:W-:Y:S07]  /*18410*/  FFMA.FTZ R242, R241, c[0x0][0x23c], -R137.reuse ;  /* 0x00008f00f1f27a23 */ /* 0x100fee0000010889 */
[----:B------:R1:W-:Y:S10]  /*18420*/  MUFU.EX2 R186, R3 ;  /* 0x0000000300ba7308 */ /* 0x0003f40000000800 */
[----:B------:R-:W-:Y:S01]  /*18430*/  MUFU.EX2 R196, R196 ;  /* 0x000000c400c47308 */ /* 0x000fe20000000800 */
[-C--:B--2---:R-:W-:Y:S09]  /*18440*/  HMMA.16816.F32 R68, R140, R148.reuse, R68 ;  /* 0x000000948c44723c */ /* 0x084ff20000001844 */
[----:B------:R-:W-:Y:S01]  /*18450*/  MUFU.EX2 R188, R188 ;  /* 0x000000bc00bc7308 */ /* 0x000fe20000000800 */
[C---:B------:R-:W-:Y:S02]  /*18460*/  HMMA.16816.F32 R72, R144.reuse, R148, R72 ;  /* 0x000000949048723c */ /* 0x040fe40000001848 */
[--C-:B-1----:R-:W-:Y:S06]  /*18470*/  FFMA.FTZ R3, R209, c[0x0][0x23c], -R138.reuse ;  /* 0x00008f00d1037a23 */ /* 0x102fec000001088a */
[-C--:B------:R-:W-:Y:S01]  /*18480*/  HMMA.16816.F32 R76, R144, R150.reuse, R76 ;  /* 0x00000096904c723c */ /* 0x080fe2000000184c */
[----:B------:R1:W-:Y:S07]  /*18490*/  MUFU.EX2 R169, R3 ;  /* 0x0000000300a97308 */ /* 0x0003ee0000000800 */
[C---:B------:R-:W-:Y:S01]  /*184a0*/  HMMA.16816.F32 R80, R140.reuse, R150, R80 ;  /* 0x000000968c50723c */ /* 0x040fe20000001850 */
[----:B------:R-:W2:Y:S02]  /*184b0*/  LDSM.16.MT88.4 R148, [R214+0xe000] ;  /* 0x00e00000d694783b */ /* 0x000ea40000004200 */
[----:B------:R-:W-:Y:S10]  /*184c0*/  MUFU.EX2 R199, R199 ;  /* 0x000000c700c77308 */ /* 0x000ff40000000800 */
[----:B------:R-:W-:Y:S01]  /*184d0*/  MUFU.EX2 R189, R189 ;  /* 0x000000bd00bd7308 */ /* 0x000fe20000000800 */
[--C-:B-1----:R-:W-:Y:S09]  /*184e0*/  FFMA.FTZ R3, R210, c[0x0][0x23c], -R138.reuse ;  /* 0x00008f00d2037a23 */ /* 0x102ff2000001088a */
[----:B------:R1:W-:Y:S10]  /*184f0*/  MUFU.EX2 R163, R3 ;  /* 0x0000000300a37308 */ /* 0x0003f40000000800 */
[----:B------:R-:W-:Y:S01]  /*18500*/  MUFU.EX2 R242, R242 ;  /* 0x000000f200f27308 */ /* 0x000fe20000000800 */
[-C--:B--2---:R-:W-:Y:S01]  /*18510*/  HMMA.16816.F32 R84, R140, R148.reuse, R84 ;  /* 0x000000948c54723c */ /* 0x084fe20000001854 */
[--C-:B-1----:R-:W-:Y:S07]  /*18520*/  FFMA.FTZ R3, R208, c[0x0][0x23c], -R138.reuse ;  /* 0x00008f00d0037a23 */ /* 0x102fee000001088a */
[C---:B------:R-:W-:Y:S01]  /*18530*/  HMMA.16816.F32 R88, R144.reuse, R148, R88 ;  /* 0x000000949058723c */ /* 0x040fe20000001858 */
[----:B------:R1:W-:Y:S07]  /*18540*/  MUFU.EX2 R168, R3 ;  /* 0x0000000300a87308 */ /* 0x0003ee0000000800 */
[-C--:B------:R-:W-:Y:S08]  /*18550*/  HMMA.16816.F32 R92, R144, R150.reuse, R92 ;  /* 0x00000096905c723c */ /* 0x080ff0000000185c */
[C---:B------:R-:W-:Y:S01]  /*18560*/  HMMA.16816.F32 R96, R140.reuse, R150, R96 ;  /* 0x000000968c60723c */ /* 0x040fe20000001860 */
[----:B------:R-:W2:Y:S03]  /*18570*/  LDSM.16.MT88.4 R148, [R216+0xe000] ;  /* 0x00e00000d894783b */ /* 0x000ea60000004200 */
[----:B-1----:R-:W-:Y:S02]  /*18580*/  FFMA.FTZ R3, R139, c[0x0][0x23c], -R138 ;  /* 0x00008f008b037a23 */ /* 0x002fe4000001088a */
[--C-:B------:R-:W-:Y:S02]  /*18590*/  FFMA.FTZ R139, R247, c[0x0][0x23c], -R137.reuse ;  /* 0x00008f00f78b7a23 */ /* 0x100fe40000010889 */
[----:B------:R-:W-:Y:S10]  /*185a0*/  MUFU.EX2 R247, R165 ;  /* 0x000000a500f77308 */ /* 0x000ff40000000800 */
[----:B------:R1:W-:Y:S10]  /*185b0*/  MUFU.EX2 R185, R3 ;  /* 0x0000000300b97308 */ /* 0x0003f40000000800 */
[----:B------:R3:W-:Y:S01]  /*185c0*/  MUFU.EX2 R195, R139 ;  /* 0x0000008b00c37308 */ /* 0x0007e20000000800 */
[-C--:B--2---:R-:W-:Y:S08]  /*185d0*/  HMMA.16816.F32 R100, R140, R148.reuse, R100 ;  /* 0x000000948c64723c */ /* 0x084ff00000001864 */
[C---:B------:R-:W-:Y:S01]  /*185e0*/  HMMA.16816.F32 R104, R144.reuse, R148, R104 ;  /* 0x000000949068723c */ /* 0x040fe20000001868 */
[--C-:B-1----:R-:W-:Y:S03]  /*185f0*/  FFMA.FTZ R3, R246, c[0x0][0x23c], -R137.reuse ;  /* 0x00008f00f6037a23 */ /* 0x102fe60000010889 */
[--C-:B------:R-:W-:Y:S01]  /*18600*/  FFMA.FTZ R246, R244, c[0x0][0x23c], -R137.reuse ;  /* 0x00008f00f4f67a23 */ /* 0x100fe20000010889 */
[----:B------:R1:W-:Y:S01]  /*18610*/  MUFU.EX2 R190, R3 ;  /* 0x0000000300be7308 */ /* 0x0003e20000000800 */
[----:B------:R-:W-:Y:S02]  /*18620*/  FFMA.FTZ R137, R211, c[0x0][0x23c], -R137 ;  /* 0x00008f00d3897a23 */ /* 0x000fe40000010889 */
[-C--:B------:R-:W-:Y:S01]  /*18630*/  HMMA.16816.F32 R108, R144, R150.reuse, R108 ;  /* 0x00000096906c723c */ /* 0x080fe2000000186c */
[----:B---3--:R-:W-:Y:S06]  /*18640*/  FADD.FTZ R139, R181, R154 ;  /* 0x0000009ab58b7221 */ /* 0x008fec0000010000 */
[----:B------:R-:W-:Y:S01]  /*18650*/  MUFU.EX2 R244, R166 ;  /* 0x000000a600f47308 */ /* 0x000fe20000000800 */
[C---:B------:R-:W-:Y:S01]  /*18660*/  HMMA.16816.F32 R112, R140.reuse, R150, R112 ;  /* 0x000000968c70723c */ /* 0x040fe20000001870 */
[----:B------:R-:W2:Y:S03]  /*18670*/  LDSM.16.MT88.4 R148, [R215+0xe000] ;  /* 0x00e00000d794783b */ /* 0x000ea60000004200 */
[----:B------:R-:W-:Y:S05]  /*18680*/  FADD.FTZ R161, R161, R139 ;  /* 0x0000008ba1a17221 */ /* 0x000fea0000010000 */
[----:B------:R-:W3:Y:S03]  /*18690*/  MUFU.EX2 R241, R137 ;  /* 0x0000008900f17308 */ /* 0x000ee60000000800 */
[----:B-1----:R-:W-:Y:S04]  /*186a0*/  FADD.FTZ R3, R159, R156 ;  /* 0x0000009c9f037221 */ /* 0x002fe80000010000 */
[----:B------:R-:W-:Y:S03]  /*186b0*/  FADD.FTZ R160, R160, R3 ;  /* 0x00000003a0a07221 */ /* 0x000fe60000010000 */
[----:B------:R-:W1:Y:S01]  /*186c0*/  MUFU.EX2 R246, R246 ;  /* 0x000000f600f67308 */ /* 0x000e620000000800 */
[----:B---3--:R-:W-:Y:S01]  /*186d0*/  F2FP.PACK_AB R206, R241, R242 ;  /* 0x000000f2f1ce723e */ /* 0x008fe200000000ff */
[-C--:B--2---:R-:W-:Y:S08]  /*186e0*/  HMMA.16816.F32 R116, R140, R148.reuse, R116 ;  /* 0x000000948c74723c */ /* 0x084ff00000001874 */
[C---:B------:R-:W-:Y:S01]  /*186f0*/  HMMA.16816.F32 R120, R144.reuse, R148, R120 ;  /* 0x000000949078723c */ /* 0x040fe20000001878 */
[----:B------:R-:W2:Y:S04]  /*18700*/  LDL.LU R148, [R1+0x40] ;  /* 0x0000400001947983 */ /* 0x000ea80000300800 */
[----:B------:R-:W3:Y:S02]  /*18710*/  LDL.LU R183, [R1+0x44] ;  /* 0x0000440001b77983 */ /* 0x000ee40000300800 */
[----:B------:R-:W-:Y:S01]  /*18720*/  F2FP.PACK_AB R149, R163, R169 ;  /* 0x000000a9a395723e */ /* 0x000fe200000000ff */
[-C--:B------:R-:W-:Y:S01]  /*18730*/  HMMA.16816.F32 R124, R144, R150.reuse, R124 ;  /* 0x00000096907c723c */ /* 0x080fe2000000187c */
[----:B------:R-:W4:Y:S07]  /*18740*/  LDSM.16.MT88.4 R144, [R213+0xc800] ;  /* 0x00c80000d590783b */ /* 0x000f2e0000004200 */
[----:B------:R-:W-:Y:S01]  /*18750*/  HMMA.16816.F32 R128, R140, R150, R128 ;  /* 0x000000968c80723c */ /* 0x000fe20000001880 */
[----:B------:R1:W5:Y:S04]  /*18760*/  LDL.LU R224, [R1+0xb4] ;  /* 0x0000b40001e07983 */ /* 0x0003680000300800 */
[----:B------:R1:W5:Y:S02]  /*18770*/  LDL.LU R223, [R1+0xb0] ;  /* 0x0000b00001df7983 */ /* 0x0003640000300800 */
[----:B------:R-:W-:Y:S02]  /*18780*/  F2FP.PACK_AB R140, R173, R170 ;  /* 0x000000aaad8c723e */ /* 0x000fe400000000ff */
[----:B------:R-:W-:Y:S03]  /*18790*/  F2FP.PACK_AB R141, R174, R172 ;  /* 0x000000acae8d723e */ /* 0x000fe600000000ff */
[----:B------:R-:W-:Y:S02]  /*187a0*/  F2FP.PACK_AB R142, R179, R177 ;  /* 0x000000b1b38e723e */ /* 0x000fe400000000ff */
[----:B------:R-:W-:Y:S02]  /*187b0*/  F2FP.PACK_AB R143, R180, R178 ;  /* 0x000000b2b48f723e */ /* 0x000fe400000000ff */
[----:B------:R-:W-:Y:S02]  /*187c0*/  F2FP.PACK_AB R150, R186, R176 ;  /* 0x000000b0ba96723e */ /* 0x000fe400000000ff */
[----:B------:R-:W-:Y:S03]  /*187d0*/  F2FP.PACK_AB R151, R185, R168 ;  /* 0x000000a8b997723e */ /* 0x000fe600000000ff */
[-C--:B----4-:R-:W-:Y:S01]  /*187e0*/  HMMA.16816.F32 R4, R140, R144.reuse, R4 ;  /* 0x000000908c04723c */ /* 0x090fe20000001804 */
[----:B--2---:R-:W-:Y:S01]  /*187f0*/  FFMA.FTZ R2, R2, R148, R204 ;  /* 0x0000009402027223 */ /* 0x004fe200000100cc */
[----:B------:R-:W-:Y:S02]  /*18800*/  F2FP.PACK_AB R148, R175, R171 ;  /* 0x000000abaf94723e */ /* 0x000fe400000000ff */
[----:B-1----:R-:W-:Y:S01]  /*18810*/  F2FP.PACK_AB R204, R243, R246 ;  /* 0x000000f6f3cc723e */ /* 0x002fe200000000ff */
[----:B------:R-:W-:Y:S02]  /*18820*/  FADD.FTZ R155, R205, R2 ;  /* 0x00000002cd9b7221 */ /* 0x000fe40000010000 */
[----:B---3--:R-:W-:Y:S02]  /*18830*/  FFMA.FTZ R0, R0, R183, R252 ;  /* 0x000000b700007223 */ /* 0x008fe400000100fc */
[C---:B------:R-:W-:Y:S01]  /*18840*/  HMMA.16816.F32 R8, R148.reuse, R144, R8 ;  /* 0x000000909408723c */ /* 0x040fe20000001808 */
[----:B------:R1:W-:Y:S02]  /*18850*/  MUFU.EX2 R252, R222 ;  /* 0x000000de00fc7308 */ /* 0x0003e40000000800 */
[----:B------:R-:W-:Y:S02]  /*18860*/  FADD.FTZ R0, R182, R0 ;  /* 0x00000000b6007221 */ /* 0x000fe40000010000 */
[----:B------:R-:W-:Y:S02]  /*18870*/  FFMA.FTZ R2, R187, c[0x0][0x23c], -R138 ;  /* 0x00008f00bb027a23 */ /* 0x000fe4000001088a */
[----:B------:R-:W-:Y:S01]  /*18880*/  FADD.FTZ R162, R162, R0 ;  /* 0x00000000a2a27221 */ /* 0x000fe20000010000 */
[-C--:B------:R-:W-:Y:S01]  /*18890*/  HMMA.16816.F32 R12, R148, R146.reuse, R12 ;  /* 0x00000092940c723c */ /* 0x080fe2000000180c */
[----:B------:R-:W-:Y:S02]  /*188a0*/  FFMA.FTZ R0, R219, c[0x0][0x23c], -R138 ;  /* 0x00008f00db007a23 */ /* 0x000fe4000001088a */
[----:B------:R2:W-:Y:S01]  /*188b0*/  MUFU.EX2 R187, R2 ;  /* 0x0000000200bb7308 */ /* 0x0005e20000000800 */
[----:B------:R-:W-:Y:S04]  /*188c0*/  FADD.FTZ R3, R212, R162 ;  /* 0x000000a2d4037221 */ /* 0x000fe80000010000 */
[C---:B------:R-:W-:Y:S01]  /*188d0*/  HMMA.16816.F32 R16, R140.reuse, R146, R16 ;  /* 0x000000928c10723c */ /* 0x040fe20000001810 */
[----:B------:R-:W3:Y:S03]  /*188e0*/  LDSM.16.MT88.4 R144, [R214+0xc800] ;  /* 0x00c80000d690783b */ /* 0x000ee60000004200 */
[----:B------:R-:W-:Y:S01]  /*188f0*/  FADD.FTZ R3, R169, R3 ;  /* 0x00000003a9037221 */ /* 0x000fe20000010000 */
[----:B------:R4:W-:Y:S04]  /*18900*/  MUFU.EX2 R210, R0 ;  /* 0x0000000000d27308 */ /* 0x0009e80000000800 */
[----:B-1----:R1:W5:Y:S04]  /*18910*/  LDL.LU R222, [R1+0xac] ;  /* 0x0000ac0001de7983 */ /* 0x0023680000300800 */
[----:B------:R1:W5:Y:S04]  /*18920*/  LDL.LU R221, [R1+0xa8] ;  /* 0x0000a80001dd7983 */ /* 0x0003680000300800 */
[----:B------:R1:W5:Y:S01]  /*18930*/  LDL.LU R220, [R1+0xa4] ;  /* 0x0000a40001dc7983 */ /* 0x0003620000300800 */
[--C-:B--2---:R-:W-:Y:S03]  /*18940*/  FFMA.FTZ R2, R198, c[0x0][0x23c], -R138.reuse ;  /* 0x00008f00c6027a23 */ /* 0x104fe6000001088a */
[----:B------:R1:W5:Y:S01]  /*18950*/  LDL.LU R219, [R1+0xa0] ;  /* 0x0000a00001db7983 */ /* 0x0003620000300800 */
[----:B------:R2:W-:Y:S01]  /*18960*/  MUFU.EX2 R198, R2 ;  /* 0x0000000200c67308 */ /* 0x0005e20000000800 */
[--C-:B----4-:R-:W-:Y:S02]  /*18970*/  FFMA.FTZ R0, R218, c[0x0][0x23c], -R138.reuse ;  /* 0x00008f00da007a23 */ /* 0x110fe4000001088a */
[----:B------:R1:W5:Y:S07]  /*18980*/  LDL.LU R218, [R1+0x9c] ;  /* 0x00009c0001da7983 */ /* 0x00036e0000300800 */
[----:B------:R4:W1:Y:S01]  /*18990*/  MUFU.EX2 R211, R0 ;  /* 0x0000000000d37308 */ /* 0x0008620000000800 */
[-C--:B---3--:R-:W-:Y:S01]  /*189a0*/  HMMA.16816.F32 R20, R140, R144.reuse, R20 ;  /* 0x000000908c14723c */ /* 0x088fe20000001814 */
[--C-:B--2---:R-:W-:Y:S07]  /*189b0*/  FFMA.FTZ R2, R191, c[0x0][0x23c], -R138.reuse ;  /* 0x00008f00bf027a23 */ /* 0x104fee000001088a */
[C---:B------:R-:W-:Y:S01]  /*189c0*/  HMMA.16816.F32 R24, R148.reuse, R144, R24 ;  /* 0x000000909418723c */ /* 0x040fe20000001818 */
[----:B------:R2:W-:Y:S07]  /*189d0*/  MUFU.EX2 R191, R2 ;  /* 0x0000000200bf7308 */ /* 0x0005ee0000000800 */
[-C--:B------:R-:W-:Y:S01]  /*189e0*/  HMMA.16816.F32 R28, R148, R146.reuse, R28 ;  /* 0x00000092941c723c */ /* 0x080fe2000000181c */
[--C-:B----4-:R-:W-:Y:S02]  /*189f0*/  FFMA.FTZ R0, R217, c[0x0][0x23c], -R138.reuse ;  /* 0x00008f00d9007a23 */ /* 0x110fe4000001088a */
[----:B------:R3:W5:Y:S01]  /*18a00*/  LDL.LU R217, [R1+0x98] ;  /* 0x0000980001d97983 */ /* 0x0007620000300800 */
[----:B-1----:R-:W-:Y:S01]  /*18a10*/  F2FP.PACK_AB R205, R211, R210 ;  /* 0x000000d2d3cd723e */ /* 0x002fe200000000ff */
[----:B------:R1:W-:Y:S02]  /*18a20*/  MUFU.EX2 R209, R0 ;  /* 0x0000000000d17308 */ /* 0x0003e40000000800 */
[----:B------:R3:W5:Y:S01]  /*18a30*/  LDL.LU R212, [R1+0x94] ;  /* 0x0000940001d47983 */ /* 0x0007620000300800 */
[C---:B------:R-:W-:Y:S03]  /*18a40*/  HMMA.16816.F32 R32, R140.reuse, R146, R32 ;  /* 0x000000928c20723c */ /* 0x040fe60000001820 */
[----:B------:R-:W4:Y:S01]  /*18a50*/  LDSM.16.MT88.4 R144, [R216+0xc800] ;  /* 0x00c80000d890783b */ /* 0x000f220000004200 */
[--C-:B--2---:R-:W-:Y:S02]  /*18a60*/  FFMA.FTZ R2, R184, c[0x0][0x23c], -R138.reuse ;  /* 0x00008f00b8027a23 */ /* 0x104fe4000001088a */
[----:B------:R-:W-:Y:S02]  /*18a70*/  FFMA.FTZ R138, R136, c[0x0][0x23c], -R138 ;  /* 0x00008f00888a7a23 */ /* 0x000fe4000001088a */
[----:B------:R2:W-:Y:S01]  /*18a80*/  MUFU.EX2 R202, R2 ;  /* 0x0000000200ca7308 */ /* 0x0005e20000000800 */
[----:B-1----:R-:W-:Y:S04]  /*18a90*/  FADD.FTZ R0, R172, R160 ;  /* 0x000000a0ac007221 */ /* 0x002fe80000010000 */
[----:B------:R-:W-:Y:S05]  /*18aa0*/  FADD.FTZ R136, R174, R0 ;  /* 0x00000000ae887221 */ /* 0x000fea0000010000 */
[----:B------:R1:W1:Y:S01]  /*18ab0*/  MUFU.EX2 R208, R138 ;  /* 0x0000008a00d07308 */ /* 0x0002620000000800 */
[----:B------:R-:W-:Y:S04]  /*18ac0*/  FADD.FTZ R0, R163, R3 ;  /* 0x00000003a3007221 */ /* 0x000fe80000010000 */
[----:B------:R-:W-:Y:S02]  /*18ad0*/  FADD.FTZ R0, R168, R0 ;  /* 0x00000000a8007221 */ /* 0x000fe40000010000 */
[----:B--2---:R-:W-:Y:S02]  /*18ae0*/  FADD.FTZ R2, R158, R155 ;  /* 0x0000009b9e027221 */ /* 0x004fe40000010000 */
[----:B------:R-:W-:Y:S01]  /*18af0*/  LDSM.16.MT88.4 R152, [R214+0xd000] ;  /* 0x00d00000d698783b */ /* 0x000fe20000004200 */
[-C--:B----4-:R-:W-:Y:S01]  /*18b00*/  HMMA.16816.F32 R36, R140, R144.reuse, R36 ;  /* 0x000000908c24723c */ /* 0x090fe20000001824 */
[----:B------:R-:W-:Y:S02]  /*18b10*/  FADD.FTZ R139, R167, R2 ;  /* 0x00000002a78b7221 */ /* 0x000fe40000010000 */
[----:B------:R-:W-:Y:S02]  /*18b20*/  FADD.FTZ R2, R170, R161 ;  /* 0x000000a1aa027221 */ /* 0x000fe40000010000 */
[----:B------:R-:W-:Y:S02]  /*18b30*/  FADD.FTZ R139, R171, R139 ;  /* 0x0000008bab8b7221 */ /* 0x000fe40000010000 */
[----:B------:R-:W-:Y:S01]  /*18b40*/  LDSM.16.MT88.4 R156, [R216+0xd000] ;  /* 0x00d00000d89c783b */ /* 0x000fe20000004200 */
[C---:B------:R-:W-:Y:S01]  /*18b50*/  HMMA.16816.F32 R40, R148.reuse, R144, R40 ;  /* 0x000000909428723c */ /* 0x040fe20000001828 */
[----:B------:R-:W-:Y:S03]  /*18b60*/  FADD.FTZ R137, R173, R2 ;  /* 0x00000002ad897221 */ /* 0x000fe60000010000 */
[----:B------:R-:W-:Y:S01]  /*18b70*/  FADD.FTZ R2, R175, R139 ;  /* 0x0000008baf027221 */ /* 0x000fe20000010000 */
[----:B-1----:R-:W-:Y:S01]  /*18b80*/  F2FP.PACK_AB R138, R252, R249 ;  /* 0x000000f9fc8a723e */ /* 0x002fe200000000ff */
[----:B------:R-:W-:Y:S01]  /*18b90*/  FADD.FTZ R3, R177, R137 ;  /* 0x00000089b1037221 */ /* 0x000fe20000010000 */
[----:B------:R-:W-:Y:S01]  /*18ba0*/  LDSM.16.MT88.4 R164, [R213+0xd800] ;  /* 0x00d80000d5a4783b */ /* 0x000fe20000004200 */
[-C--:B------:R-:W-:Y:S01]  /*18bb0*/  HMMA.16816.F32 R44, R148, R146.reuse, R44 ;  /* 0x00000092942c723c */ /* 0x080fe2000000182c */
[----:B------:R-:W-:Y:S03]  /*18bc0*/  F2FP.PACK_AB R137, R248, R245 ;  /* 0x000000f5f889723e */ /* 0x000fe600000000ff */
[----:B------:R-:W-:Y:S01]  /*18bd0*/  F2FP.PACK_AB R139, R251, R250 ;  /* 0x000000fafb8b723e */ /* 0x000fe200000000ff */
[----:B------:R-:W-:Y:S01]  /*18be0*/  FADD.FTZ R184, R179, R3 ;  /* 0x00000003b3b87221 */ /* 0x000fe20000010000 */
[----:B------:R-:W-:Y:S01]  /*18bf0*/  F2FP.PACK_AB R207, R208, R209 ;  /* 0x000000d1d0cf723e */ /* 0x000fe200000000ff */
[----:B------:R-:W-:Y:S01]  /*18c00*/  FADD.FTZ R2, R176, R2 ;  /* 0x00000002b0027221 */ /* 0x000fe20000010000 */
        /* <DEDUP_REMOVED lines=34> */
[-C--:B------:R-:W-:Y:S03]  /*18e30*/  F2FP.PACK_AB R147, R202, R191.reuse ;  /* 0x000000bfca93723e */ /* 0x080fe600000000ff */
        /* <DEDUP_REMOVED lines=37> */
[-C--:B------:R-:W-:Y:S07]  /*19090*/  HMMA.16816.F32 R124, R144, R154.reuse, R124 ;  /* 0x0000009a907c723c */ /* 0x080fee000000187c */
[----:B------:R-:W-:Y:S01]  /*190a0*/  FADD.FTZ R144, R178, R136 ;  /* 0x00000088b2907221 */ /* 0x000fe20000010000 */
[----:B------:R-:W-:Y:S01]  /*190b0*/  HMMA.16816.F32 R128, R140, R154, R128 ;  /* 0x0000009a8c80723c */ /* 0x000fe20000001880 */
[----:B------:R-:W-:Y:S01]  /*190c0*/  F2FP.PACK_AB R136, R247, R244 ;  /* 0x000000f4f788723e */ /* 0x000fe200000000ff */
[----:B------:R-:W2:Y:S02]  /*190d0*/  LDSM.16.MT88.4 R140, [R215+0xd800] ;  /* 0x00d80000d78c783b */ /* 0x000ea40000004200 */
        /* <DEDUP_REMOVED lines=14> */
[----:B------:R-:W-:Y:S01]  /*191c0*/  IMAD.MOV.U32 R21, RZ, RZ, R200 ;  /* 0x000000ffff157224 */ /* 0x000fe200078e00c8 */
[----:B------:R-:W-:Y:S01]  /*191d0*/  MOV R27, R191 ;  /* 0x000000bf001b7202 */ /* 0x000fe20000000f00 */
[----:B------:R-:W-:Y:S04]  /*191e0*/  IMAD.MOV.U32 R26, RZ, RZ, R190 ;  /* 0x000000ffff1a7224 */ /* 0x000fe800078e00be */
[----:B------:R-:W-:Y:S02]  /*191f0*/  IMAD.MOV.U32 R25, RZ, RZ, R189 ;  /* 0x000000ffff197224 */ /* 0x000fe400078e00bd */
[----:B------:R-:W-:Y:S02]  /*19200*/  IMAD.MOV.U32 R24, RZ, RZ, R188 ;  /* 0x000000ffff187224 */ /* 0x000fe400078e00bc */
[-C--:B------:R-:W-:Y:S07]  /*19210*/  HMMA.16816.F32 R188, R204, R158.reuse, R28 ;  /* 0x0000009eccbc723c */ /* 0x080fee000000181c */
[----:B------:R-:W-:Y:S01]  /*19220*/  IMAD.MOV.U32 R31, RZ, RZ, R198 ;  /* 0x000000ffff1f7224 */ /* 0x000fe200078e00c6 */
[C---:B------:R-:W-:Y:S01]  /*19230*/  HMMA.16816.F32 R156, R136.reuse, R158, R32 ;  /* 0x0000009e889c723c */ /* 0x040fe20000001820 */
[----:B------:R-:W-:Y:S03]  /*19240*/  IMAD.MOV.U32 R30, RZ, RZ, R195 ;  /* 0x000000ffff1e7224 */ /* 0x000fe600078e00c3 */
[----:B------:R-:W-:Y:S01]  /*19250*/  MOV R28, R197 ;  /* 0x000000c5001c7202 */ /* 0x000fe20000000f00 */
[----:B------:R-:W-:Y:S02]  /*19260*/  IMAD.MOV.U32 R29, RZ, RZ, R196 ;  /* 0x000000ffff1d7224 */ /* 0x000fe400078e00c4 */
[----:B------:R-:W-:Y:S01]  /*19270*/  IMAD.MOV.U32 R35, RZ, RZ, R187 ;  /* 0x000000ffff237224 */ /* 0x000fe200078e00bb */
[-C--:B-1----:R-:W-:Y:S01]  /*19280*/  HMMA.16816.F32 R152, R136, R148.reuse, R36 ;  /* 0x000000948898723c */ /* 0x082fe20000001824 */
[----:B------:R-:W-:Y:S03]  /*19290*/  IMAD.MOV.U32 R32, RZ, RZ, R194 ;  /* 0x000000ffff207224 */ /* 0x000fe600078e00c2 */
[----:B------:R-:W-:Y:S01]  /*192a0*/  MOV R34, R192 ;  /* 0x000000c000227202 */ /* 0x000fe20000000f00 */
[----:B------:R-:W-:Y:S02]  /*192b0*/  IMAD.MOV.U32 R33, RZ, RZ, R193 ;  /* 0x000000ffff217224 */ /* 0x000fe400078e00c1 */
[----:B------:R-:W-:Y:S02]  /*192c0*/  IMAD.MOV.U32 R39, RZ, RZ, R184 ;  /* 0x000000ffff277224 */ /* 0x000fe400078e00b8 */
[----:B------:R-:W-:Y:S03]  /*192d0*/  IMAD.MOV.U32 R37, RZ, RZ, R186 ;  /* 0x000000ffff257224 */ /* 0x000fe600078e00ba */
[----:B------:R-:W-:Y:S02]  /*192e0*/  IMAD.MOV.U32 R38, RZ, RZ, R185 ;  /* 0x000000ffff267224 */ /* 0x000fe400078e00b9 */
[C---:B------:R-:W-:Y:S01]  /*192f0*/  HMMA.16816.F32 R184, R204.reuse, R148, R40 ;  /* 0x00000094ccb8723c */ /* 0x040fe20000001828 */
[----:B------:R-:W-:Y:S02]  /*19300*/  FADD.FTZ R2, R37, R2 ;  /* 0x0000000225027221 */ /* 0x000fe40000010000 */
[----:B------:R-:W-:Y:S02]  /*19310*/  FADD.FTZ R0, R38, R0 ;  /* 0x0000000026007221 */ /* 0x000fe40000010000 */
[----:B------:R-:W-:Y:S02]  /*19320*/  FADD.FTZ R2, R34, R2 ;  /* 0x0000000222027221 */ /* 0x000fe40000010000 */
[----:B------:R-:W-:Y:S01]  /*19330*/  FADD.FTZ R0, R35, R0 ;  /* 0x0000000023007221 */ /* 0x000fe20000010000 */
[-C--:B------:R-:W-:Y:S01]  /*19340*/  HMMA.16816.F32 R196, R204, R150.reuse, R44 ;  /* 0x00000096ccc4723c */ /* 0x080fe2000000182c */
[----:B------:R-:W-:Y:S07]  /*19350*/  FADD.FTZ R3, R33, R3 ;  /* 0x0000000321037221 */ /* 0x000fee0000010000 */
[C---:B------:R-:W-:Y:S08]  /*19360*/  HMMA.16816.F32 R148, R136.reuse, R150, R48 ;  /* 0x000000968894723c */ /* 0x040ff00000001830 */
[-C--:B--2---:R-:W-:Y:S08]  /*19370*/  HMMA.16816.F32 R144, R136, R140.reuse, R52 ;  /* 0x0000008c8890723c */ /* 0x084ff00000001834 */
[C---:B------:R-:W-:Y:S08]  /*19380*/  HMMA.16816.F32 R192, R204.reuse, R140, R56 ;  /* 0x0000008cccc0723c */ /* 0x040ff00000001838 */
[-C--:B------:R-:W-:Y:S08]  /*19390*/  HMMA.16816.F32 R200, R204, R142.reuse, R60 ;  /* 0x0000008eccc8723c */ /* 0x080ff0000000183c */
[C---:B------:R-:W-:Y:S08]  /*193a0*/  HMMA.16816.F32 R140, R136.reuse, R142, R64 ;  /* 0x0000008e888c723c */ /* 0x040ff00000001840 */
[-C--:B------:R-:W-:Y:S08]  /*193b0*/  HMMA.16816.F32 R68, R136, R4.reuse, R68 ;  /* 0x000000048844723c */ /* 0x080ff00000001844 */
[C---:B------:R-:W-:Y:S07]  /*193c0*/  HMMA.16816.F32 R72, R204.reuse, R4, R72 ;  /* 0x00000004cc48723c */ /* 0x040fee0000001848 */
[----:B------:R-:W-:Y:S01]  /*193d0*/  FADD.FTZ R5, R30, R2 ;  /* 0x000000021e057221 */ /* 0x000fe20000010000 */
[-C--:B------:R-:W-:Y:S01]  /*193e0*/  HMMA.16816.F32 R76, R204, R6.reuse, R76 ;  /* 0x00000006cc4c723c */ /* 0x080fe2000000184c */
[----:B------:R-:W-:Y:S07]  /*193f0*/  FADD.FTZ R4, R32, R39 ;  /* 0x0000002720047221 */ /* 0x000fee0000010000 */
        /* <DEDUP_REMOVED lines=37> */
[----:B------:R1:W-:Y:S01]  /*19650*/  STL [R1+0x3c], R3 ;  /* 0x00003c0301007387 */ /* 0x0003e20000100800 */
[C---:B------:R-:W-:Y:S01]  /*19660*/  HMMA.16816.F32 R120, R204.reuse, R16, R120 ;  /* 0x00000010cc78723c */ /* 0x040fe20000001878 */
[----:B------:R-:W-:Y:S05]  /*19670*/  FADD.FTZ R2, R241, R2 ;  /* 0x00000002f1027221 */ /* 0x000fea0000010000 */
[----:B------:R3:W-:Y:S02]  /*19680*/  STL [R1+0x40], R2 ;  /* 0x0000400201007387 */ /* 0x0007e40000100800 */
[-C--:B------:R-:W-:Y:S02]  /*19690*/  HMMA.16816.F32 R124, R204, R18.reuse, R124 ;  /* 0x00000012cc7c723c */ /* 0x080fe4000000187c */
[----:B------:R3:W-:Y:S06]  /*196a0*/  STL [R1+0x44], R0 ;  /* 0x0000440001007387 */ /* 0x0007ec0000100800 */
[----:B------:R-:W-:Y:S07]  /*196b0*/  HMMA.16816.F32 R128, R136, R18, R128 ;  /* 0x000000128880723c */ /* 0x000fee0000001880 */
[----:B------:R-:W-:Y:S01]  /*196c0*/  IMAD.MOV.U32 R136, RZ, RZ, R133 ;  /* 0x000000ffff887224 */ /* 0x000fe200078e0085 */
[----:B------:R-:W-:Y:S01]  /*196d0*/  MOV R138, R132 ;  /* 0x00000084008a7202 */ /* 0x000fe20000000f00 */
[----:B-1----:R-:W-:Y:S03]  /*196e0*/  IMAD.MOV.U32 R3, RZ, RZ, R135 ;  /* 0x000000ffff037224 */ /* 0x002fe600078e0087 */
[----:B------:R-:W-:Y:S01]  /*196f0*/  IMAD.MOV.U32 R137, RZ, RZ, R134 ;  /* 0x000000ffff897224 */ /* 0x000fe200078e0086 */
[----:B---3-5:R-:W-:-:S05]  /*19700*/  @P0 BRA `(.L_x_482) ;  /* 0xffffabe000000947 */ /* 0x028fca000383ffff */
.L_x_481:
[----:B-1----:R-:W2:Y:S01]  /*19710*/  LDL.LU R2, [R1+0x38] ;  /* 0x0000380001027983 */ /* 0x002ea20000300800 */
        /* <DEDUP_REMOVED lines=439> */
.L_x_486:
[----:B--234-:R-:W-:Y:S05]  /*1b290*/  BSYNC B0 ;  /* 0x0000000000007941 */ /* 0x01cfea0003800000 */
.L_x_485:
        /* <DEDUP_REMOVED lines=27> */
.L_x_488:
[----:B-1----:R-:W-:Y:S05]  /*1b450*/  BSYNC B0 ;  /* 0x0000000000007941 */ /* 0x002fea0003800000 */
.L_x_487:
        /* <DEDUP_REMOVED lines=16> */
.L_x_490:
[----:B------:R-:W-:Y:S05]  /*1b560*/  BSYNC B0 ;  /* 0x0000000000007941 */ /* 0x000fea0003800000 */
.L_x_489:
        /* <DEDUP_REMOVED lines=16> */
.L_x_492:
[----:B------:R-:W-:Y:S05]  /*1b670*/  BSYNC B0 ;  /* 0x0000000000007941 */ /* 0x000fea0003800000 */
.L_x_491:
        /* <DEDUP_REMOVED lines=16> */
.L_x_494:
[----:B------:R-:W-:Y:S05]  /*1b780*/  BSYNC B0 ;  /* 0x0000000000007941 */ /* 0x000fea0003800000 */
.L_x_493:
        /* <DEDUP_REMOVED lines=16> */
.L_x_496:
[----:B------:R-:W-:Y:S05]  /*1b890*/  BSYNC B0 ;  /* 0x0000000000007941 */ /* 0x000fea0003800000 */
.L_x_495:
        /* <DEDUP_REMOVED lines=16> */
.L_x_498:
[----:B------:R-:W-:Y:S05]  /*1b9a0*/  BSYNC B0 ;  /* 0x0000000000007941 */ /* 0x000fea0003800000 */
.L_x_497:
        /* <DEDUP_REMOVED lines=16> */
.L_x_500:
[----:B------:R-:W-:Y:S05]  /*1bab0*/  BSYNC B0 ;  /* 0x0000000000007941 */ /* 0x000fea0003800000 */
.L_x_499:
        /* <DEDUP_REMOVED lines=16> */
.L_x_501:
        /* <DEDUP_REMOVED lines=12> */
.L_x_2381:


//--------------------- .text._ZN5flash16flash_fwd_kernelI23Flash_fwd_kernel_traitsILi128ELi128ELi64ELi4ELb0ELb0EN7cutlass6half_tE19Flash_kernel_traitsILi128ELi128ELi64ELi4ES3_EELb0ELb0ELb1ELb0ELb0ELb0ELb0ELb0EEEvNS_16Flash_fwd_paramsE --------------------------
	.section	.text._ZN5flash16flash_fwd_kernelI23Flash_fwd_kernel_traitsILi128ELi128ELi64ELi4ELb0ELb0EN7cutlass6half_tE19Flash_kernel_traitsILi128ELi128ELi64ELi4ES3_EELb0ELb0ELb1ELb0ELb0ELb0ELb0ELb0EEEvNS_16Flash_fwd_paramsE,"ax",@progbits
	.sectioninfo	@"SHI_REGISTERS=255"
	.align	128
        .global         _ZN5flash16flash_fwd_kernelI23Flash_fwd_kernel_traitsILi128ELi128ELi64ELi4ELb0ELb0EN7cutlass6half_tE19Flash_kernel_traitsILi128ELi128ELi64ELi4ES3_EELb0ELb0ELb1ELb0ELb0ELb0ELb0ELb0EEEvNS_16Flash_fwd_paramsE
        .type           _ZN5flash16flash_fwd_kernelI23Flash_fwd_kernel_traitsILi128ELi128ELi64ELi4ELb0ELb0EN7cutlass6half_tE19Flash_kernel_traitsILi128ELi128ELi64ELi4ES3_EELb0ELb0ELb1ELb0ELb0ELb0ELb0ELb0EEEvNS_16Flash_fwd_paramsE,@function
        .size           _ZN5flash16flash_fwd_kernelI23Flash_fwd_kernel_traitsILi128ELi128ELi64ELi4ELb0ELb0EN7cutlass6half_tE19Flash_kernel_traitsILi128ELi128ELi64ELi4ES3_EELb0ELb0ELb1ELb0ELb0ELb0ELb0ELb0EEEvNS_16Flash_fwd_paramsE,(.L_x_2382 - _ZN5flash16flash_fwd_kernelI23Flash_fwd_kernel_traitsILi128ELi128ELi64ELi4ELb0ELb0EN7cutlass6half_tE19Flash_kernel_traitsILi128ELi128ELi64ELi4ES3_EELb0ELb0ELb1ELb0ELb0ELb0ELb0ELb0EEEvNS_16Flash_fwd_paramsE)
        .other          _ZN5flash16flash_fwd_kernelI23Flash_fwd_kernel_traitsILi128ELi128ELi64ELi4ELb0ELb0EN7cutlass6half_tE19Flash_kernel_traitsILi128ELi128ELi64ELi4ES3_EELb0ELb0ELb1ELb0ELb0ELb0ELb0ELb0EEEvNS_16Flash_fwd_paramsE,@"STO_CUDA_ENTRY STV_DEFAULT"
_ZN5flash16flash_fwd_kernelI23Flash_fwd_kernel_traitsILi128ELi128ELi64ELi4ELb0ELb0EN7cutlass6half_tE19Flash_kernel_traitsILi128ELi128ELi64ELi4ES3_EELb0ELb0ELb1ELb0ELb0ELb0ELb0ELb0EEEvNS_16Flash_fwd_paramsE:
.text._ZN5flash16flash_fwd_kernelI23Flash_fwd_kernel_traitsILi128ELi128ELi64ELi4ELb0ELb0EN7cutlass6half_tE19Flash_kernel_traitsILi128ELi128ELi64ELi4ES3_EELb0ELb0ELb1ELb0ELb0ELb0ELb0ELb0EEEvNS_16Flash_fwd_paramsE:
        /* <DEDUP_REMOVED lines=56> */
.L_x_502:
[----:B------:R-:W-:Y:S02]  /*0380*/  ULDC UR6, c[0x0][0x218] ;  /* 0x0000860000067ab9 */ /* 0x000fe40000000800 */
.L_x_503:
        /* <DEDUP_REMOVED lines=52> */
[----:B------:R-:W-:Y:S01]  /*06d0*/  IMAD.U32 R6, RZ, RZ, UR14 ;  /* 0x0000000eff067e24 */ /* 0x000fe2000f8e00ff */
[----:B------:R-:W-:Y:S01]  /*06e0*/  ULDC.U8 UR16, c[0x0][0x328] ;  /* 0x0000ca0000107ab9 */ /* 0x000fe20000000000 */
        /* <DEDUP_REMOVED lines=9> */
[----:B------:R-:W-:Y:S01]  /*0780*/  @!UP0 UIMAD.WIDE.U32 UR20, UR12, UR6, URZ ;  /* 0x000000060c1482a5 */ /* 0x000fe2000f8e003f */
[----:B------:R-:W-:Y:S01]  /*0790*/  IMAD.SHL.U32 R14, R15, 0x8, RZ ;  /* 0x000000080f0e7824 */ /* 0x000fe200078e00ff */
[----:B------:R-:W-:-:S02]  /*07a0*/  ULDC.64 UR4, c[0x0][0x1f0] ;  /* 0x00007c0000047ab9 */ /* 0x000fc40000000a00 */
[----:B------:R-:W-:Y:S01]  /*07b0*/  UIMAD UR4, UR9, UR4, URZ ;  /* 0x00000004090472a4 */ /* 0x000fe2000f8e023f */
[----:B------:R-:W-:Y:S01]  /*07c0*/  IMAD.WIDE R6, R6, 0x80, R8 ;  /* 0x0000008006067825 */ /* 0x000fe200078e0208 */
[----:B------:R-:W-:Y:S01]  /*07d0*/  @!UP0 UIMAD UR9, UR10, UR6, URZ ;  /* 0x000000060a0982a4 */ /* 0x000fe2000f8e023f */
[----:B------:R-:W-:Y:S01]  /*07e0*/  IADD3 R23, R14, 0x40, RZ ;  /* 0x000000400e177810 */ /* 0x000fe20007ffe0ff */
[----:B------:R-:W-:Y:S02]  /*07f0*/  UIMAD UR5, UR13, UR5, UR4 ;  /* 0x000000050d0572a4 */ /* 0x000fe4000f8e0204 */
[----:B------:R-:W-:Y:S02]  /*0800*/  ULDC.U8 UR10, c[0x0][0x329] ;  /* 0x0000ca40000a7ab9 */ /* 0x000fe40000000000 */
[----:B------:R-:W-:Y:S02]  /*0810*/  UISETP.NE.AND UP1, UPT, UR10, URZ, UPT ;  /* 0x0000003f0a00728c */ /* 0x000fe4000bf25270 */
[----:B------:R-:W-:-:S02]  /*0820*/  @!UP0 UIMAD UR9, UR12, UR7, UR9 ;  /* 0x000000070c0982a4 */ /* 0x000fc4000f8e0209 */
[----:B------:R-:W-:Y:S02]  /*0830*/  UISETP.NE.OR UP3, UPT, UR10, URZ, !UP2 ;  /* 0x0000003f0a00728c */ /* 0x000fe4000d765670 */
[----:B------:R-:W-:Y:S02]  /*0840*/  ULDC UR7, c[0x0][0x214] ;  /* 0x0000850000077ab9 */ /* 0x000fe40000000800 */
[----:B------:R-:W-:Y:S02]  /*0850*/  ULDC UR6, c[0x0][0x234] ;  /* 0x00008d0000067ab9 */ /* 0x000fe40000000800 */
[----:B------:R-:W-:Y:S02]  /*0860*/  ULDC UR4, c[0x0][0x1c0] ;  /* 0x0000700000047ab9 */ /* 0x000fe40000000800 */
[----:B------:R-:W-:Y:S02]  /*0870*/  @UP1 ULDC UR16, c[0x0][0x210] ;  /* 0x0000840000101ab9 */ /* 0x000fe40000000800 */
[----:B------:R-:W-:-:S02]  /*0880*/  @UP1 UIMAD UR16, UR16, UR7, URZ ;  /* 0x00000007101012a4 */ /* 0x000fc4000f8e023f */
[----:B------:R-:W-:Y:S02]  /*0890*/  @!UP1 USEL UR16, UR7, UR6, !UP2 ;  /* 0x0000000607109287 */ /* 0x000fe4000d000000 */
[----:B------:R-:W-:Y:S02]  /*08a0*/  @UP0 UMOV UR10, UR22 ;  /* 0x00000016000a0c82 */ /* 0x000fe40008000000 */
[----:B------:R-:W-:Y:S02]  /*08b0*/  @UP1 UMOV UR22, 0x1 ;  /* 0x0000000100161882 */ /* 0x000fe40000000000 */
[----:B------:R-:W-:Y:S02]  /*08c0*/  @!UP1 UIMAD UR22, UR16, UR4, URZ ;  /* 0x00000004101692a4 */ /* 0x000fe4000f8e023f */
[----:B------:R-:W-:Y:S02]  /*08d0*/  @!UP0 UMOV UR10, UR20 ;  /* 0x00000014000a8c82 */ /* 0x000fe40008000000 */
[----:B------:R-:W-:Y:S01]  /*08e0*/  @!UP0 UIADD3 UR8, UR21, UR9, URZ ;  /* 0x0000000915088290 */ /* 0x000fe2000fffe03f */
[----:B------:R-:W-:Y:S01]  /*08f0*/  IADD3 R2, P0, R14, UR10, RZ ;  /* 0x0000000a0e027c10 */ /* 0x000fe2000ff1e0ff */
[----:B------:R-:W-:-:S02]  /*0900*/  UIADD3 UR17, -UR15, UR17, URZ ;  /* 0x000000110f117290 */ /* 0x000fc4000fffe13f */
[----:B------:R-:W-:Y:S02]  /*0910*/  @!UP3 UIMAD UR20, UR12, UR7, URZ ;  /* 0x000000070c14b2a4 */ /* 0x000fe4000f8e023f */
[----:B------:R-:W-:Y:S01]  /*0920*/  UIMAD UR22, UR12, UR22, URZ ;  /* 0x000000160c1672a4 */ /* 0x000fe2000f8e023f */
[----:B------:R-:W-:Y:S01]  /*0930*/  LEA.HI.X.SX32 R3, R14, UR8, 0x1, P0 ;  /* 0x000000080e037c11 */ /* 0x000fe200080f0eff */
[----:B------:R-:W-:Y:S01]  /*0940*/  @!UP3 USEL UR20, UR20, UR11, !UP0 ;  /* 0x0000000b1414b287 */ /* 0x000fe2000c000000 */
[----:B------:R-:W-:Y:S01]  /*0950*/  ISETP.GE.AND P0, PT, R8, UR17, PT ;  /* 0x0000001108007c0c */ /* 0x000fe2000bf06270 */
[----:B------:R-:W-:Y:S02]  /*0960*/  USEL UR22, UR22, URZ, UP3 ;  /* 0x0000003f16167287 */ /* 0x000fe40009800000 */
[----:B------:R-:W-:Y:S01]  /*0970*/  @UP1 ULDC UR23, c[0x0][0x210] ;  /* 0x0000840000171ab9 */ /* 0x000fe20000000800 */
[----:B-1----:R-:W-:Y:S01]  /*0980*/  IMAD.WIDE.U32 R12, R12, c[0x0][0x1f0], R2 ;  /* 0x00007c000c0c7a25 */ /* 0x002fe200078e0002 */
[----:B------:R-:W-:-:S02]  /*0990*/  @!UP1 UMOV UR23, 0x1 ;  /* 0x0000000100179882 */ /* 0x000fc40000000000 */
[----:B------:R-:W-:Y:S02]  /*09a0*/  UIMAD UR13, UR13, UR16, UR22 ;  /* 0x000000100d0d72a4 */ /* 0x000fe4000f8e0216 */
[----:B------:R-:W-:Y:S01]  /*09b0*/  UIMAD UR15, UR15, UR23, URZ ;  /* 0x000000170f0f72a4 */ /* 0x000fe2000f8e023f */
[----:B------:R-:W-:Y:S01]  /*09c0*/  IADD3 R11, R13, UR5, RZ ;  /* 0x000000050d0b7c10 */ /* 0x000fe2000fffe0ff */
[----:B------:R-:W-:Y:S02]  /*09d0*/  UMOV UR24, URZ ;  /* 0x0000003f00187c82 */ /* 0x000fe40008000000 */
[----:B------:R-:W-:Y:S02]  /*09e0*/  @!UP3 UMOV UR24, UR20 ;  /* 0x000000140018bc82 */ /* 0x000fe40008000000 */
[----:B------:R-:W-:Y:S02]  /*09f0*/  UMOV UR25, URZ ;  /* 0x0000003f00197c82 */ /* 0x000fe40008000000 */
[----:B------:R-:W-:-:S02]  /*0a00*/  USHF.R.S32.HI UR6, URZ, 0x1f, UR13 ;  /* 0x0000001f3f067899 */ /* 0x000fc4000801140d */
[----:B------:R-:W-:Y:S02]  /*0a10*/  @!UP3 USHF.R.S32.HI UR25, URZ, 0x1f, UR20 ;  /* 0x0000001f3f19b899 */ /* 0x000fe40008011414 */
        /* <DEDUP_REMOVED lines=15> */
.L_x_506:
[----:B------:R-:W-:Y:S05]  /*0b10*/  BSYNC B0 ;  /* 0x0000000000007941 */ /* 0x000fea0003800000 */
.L_x_505:
        /* <DEDUP_REMOVED lines=18> */
.L_x_508:
[----:B------:R-:W-:Y:S05]  /*0c40*/  BSYNC B0 ;  /* 0x0000000000007941 */ /* 0x000fea0003800000 */
.L_x_507:
        /* <DEDUP_REMOVED lines=18> */
.L_x_510:
[----:B------:R-:W-:Y:S05]  /*0d70*/  BSYNC B0 ;  /* 0x0000000000007941 */ /* 0x000fea0003800000 */
.L_x_509:
        /* <DEDUP_REMOVED lines=18> */
.L_x_512:
[----:B------:R-:W-:Y:S05]  /*0ea0*/  BSYNC B0 ;  /* 0x0000000000007941 */ /* 0x000fea0003800000 */
.L_x_511:
        /* <DEDUP_REMOVED lines=18> */
.L_x_514:
[----:B------:R-:W-:Y:S05]  /*0fd0*/  BSYNC B0 ;  /* 0x0000000000007941 */ /* 0x000fea0003800000 */
.L_x_513:
        /* <DEDUP_REMOVED lines=18> */
.L_x_516:
[----:B------:R-:W-:Y:S05]  /*1100*/  BSYNC B0 ;  /* 0x0000000000007941 */ /* 0x000fea0003800000 */
.L_x_515:
        /* <DEDUP_REMOVED lines=18> */
.L_x_518:
[----:B------:R-:W-:Y:S05]  /*1230*/  BSYNC B0 ;  /* 0x0000000000007941 */ /* 0x000fea0003800000 */
.L_x_517:
        /* <DEDUP_REMOVED lines=18> */
.L_x_520:
[----:B------:R-:W-:Y:S05]  /*1360*/  BSYNC B0 ;  /* 0x0000000000007941 */ /* 0x000fea0003800000 */
.L_x_519:
        /* <DEDUP_REMOVED lines=67> */
.L_x_504:
        /* <DEDUP_REMOVED lines=32> */
.L_x_521:
        /* <DEDUP_REMOVED lines=19> */
[----:B------:R-:W-:Y:S01]  /*1ad0*/  IMAD.HI.U32 R0, R3, R0, R2 ;  /* 0x0000000003007227 */ /* 0x000fe200078e0002 */
[----:B------:R-:W-:-:S05]  /*1ae0*/  MOV R3, R5 ;  /* 0x0000000500037202 */ /* 0x000fca0000000f00 */
[----:B------:R-:W-:-:S04]  /*1af0*/  IMAD.HI.U32 R0, R0, R3, RZ ;  /* 0x0000000300007227 */ /* 0x000fc800078e00ff */
[----:B------:R-:W-:-:S04]  /*1b00*/  IMAD.MOV R2, RZ, RZ, -R0 ;  /* 0x000000ffff027224 */ /* 0x000fc800078e0a00 */
[----:B------:R-:W-:-:S05]  /*1b10*/  IMAD R2, R4, R2, R3 ;  /* 0x0000000204027224 */ /* 0x000fca00078e0203 */
[----:B------:R-:W-:-:S13]  /*1b20*/  ISETP.GT.U32.AND P2, PT, R4, R2, PT ;  /* 0x000000020400720c */ /* 0x000fda0003f44070 */
[----:B------:R-:W-:Y:S01]  /*1b30*/  @!P2 IMAD.IADD R2, R2, 0x1, -R4 ;  /* 0x000000010202a824 */ /* 0x000fe200078e0a04 */
[----:B------:R-:W-:Y:S02]  /*1b40*/  @!P2 IADD3 R0, R0, 0x1, RZ ;  /* 0x000000010000a810 */ /* 0x000fe40007ffe0ff */
[----:B------:R-:W-:Y:S02]  /*1b50*/  ISETP.NE.AND P2, PT, RZ, c[0x0][0x1c8], PT ;  /* 0x00007200ff007a0c */ /* 0x000fe40003f45270 */
[----:B------:R-:W-:-:S13]  /*1b60*/  ISETP.GE.U32.AND P3, PT, R2, R4, PT ;  /* 0x000000040200720c */ /* 0x000fda0003f66070 */
[----:B------:R-:W-:-:S04]  /*1b70*/  @P3 IADD3 R0, R0, 0x1, RZ ;  /* 0x0000000100003810 */ /* 0x000fc80007ffe0ff */
        /* <DEDUP_REMOVED lines=15> */
.L_x_522:
[----:B------:R-:W-:Y:S01]  /*1c70*/  SHF.R.S32.HI R12, RZ, 0x1f, R25 ;  /* 0x0000001fff0c7819 */ /* 0x000fe20000011419 */
[----:B------:R-:W1:Y:S01]  /*1c80*/  S2R R16, SR_CTAID.Z ;  /* 0x0000000000107919 */ /* 0x000e620000002700 */
[----:B------:R-:W-:Y:S01]  /*1c90*/  ULDC.64 UR4, c[0x0][0x1a8] ;  /* 0x00006a0000047ab9 */ /* 0x000fe20000000a00 */
[----:B------:R-:W-:Y:S01]  /*1ca0*/  IMAD.U32 R7, RZ, RZ, UR14 ;  /* 0x0000000eff077e24 */ /* 0x000fe2000f8e00ff */
[CC--:B------:R-:W-:Y:S01]  /*1cb0*/  LEA.HI R2, R12.reuse, R25.reuse, RZ, 0x3 ;  /* 0x000000190c027211 */ /* 0x0c0fe200078f18ff */
[----:B------:R-:W-:Y:S01]  /*1cc0*/  UIMAD UR4, UR22, UR4, URZ ;  /* 0x00000004160472a4 */ /* 0x000fe2000f8e023f */
[----:B------:R-:W-:Y:S01]  /*1cd0*/  LEA.HI R21, R12, R25, RZ, 0x4 ;  /* 0x000000190c157211 */ /* 0x000fe200078f20ff */
[----:B------:R-:W-:Y:S01]  /*1ce0*/  BSSY B0, `(.L_x_523) ;  /* 0x0000058000007945 */ /* 0x000fe20003800000 */
[----:B------:R-:W-:Y:S01]  /*1cf0*/  SHF.R.S32.HI R14, RZ, 0x3, R2 ;  /* 0x00000003ff0e7819 */ /* 0x000fe20000011402 */
[----:B------:R-:W-:Y:S01]  /*1d00*/  UIMAD UR4, UR13, UR5, UR4 ;  /* 0x000000050d0472a4 */ /* 0x000fe2000f8e0204 */
[----:B------:R-:W-:-:S02]  /*1d10*/  LOP3.LUT R2, R2, 0xfffffff8, RZ, 0xc0, !PT ;  /* 0xfffffff802027812 */ /* 0x000fc400078ec0ff */
[----:B------:R-:W-:Y:S01]  /*1d20*/  LOP3.LUT R3, R21, 0xfffffff0, RZ, 0xc0, !PT ;  /* 0xfffffff015037812 */ /* 0x000fe200078ec0ff */
[----:B------:R-:W-:Y:S01]  /*1d30*/  IMAD.SHL.U32 R4, R14, 0x40, RZ ;  /* 0x000000400e047824 */ /* 0x000fe200078e00ff */
[----:B------:R-:W-:Y:S01]  /*1d40*/  LEA.HI R6, R12, R25, RZ, 0x6 ;  /* 0x000000190c067211 */ /* 0x000fe200078f30ff */
[C---:B------:R-:W-:Y:S01]  /*1d50*/  IMAD.IADD R22, R25.reuse, 0x1, -R2 ;  /* 0x0000000119167824 */ /* 0x040fe200078e0a02 */
[----:B------:R-:W-:Y:S01]  /*1d60*/  SHF.R.S32.HI R15, RZ, 0x1f, R14 ;  /* 0x0000001fff0f7819 */ /* 0x000fe2000001140e */
[----:B------:R-:W-:Y:S01]  /*1d70*/  IMAD.IADD R2, R25, 0x1, -R3 ;  /* 0x0000000119027824 */ /* 0x000fe200078e0a03 */
[----:B------:R-:W-:Y:S01]  /*1d80*/  LOP3.LUT R3, R4, 0x1c0, RZ, 0xc0, !PT ;  /* 0x000001c004037812 */ /* 0x000fe200078ec0ff */
[----:B------:R-:W-:Y:S02]  /*1d90*/  IMAD.SHL.U32 R178, R22, 0x8, RZ ;  /* 0x0000000816b27824 */ /* 0x000fe400078e00ff */
[----:B------:R-:W-:Y:S01]  /*1da0*/  IMAD R11, R15, c[0x0][0x1a0], RZ ;  /* 0x000068000f0b7a24 */ /* 0x000fe200078e02ff */
[----:B------:R-:W-:-:S02]  /*1db0*/  SHF.R.S32.HI R5, RZ, 0x1f, R2 ;  /* 0x0000001fff057819 */ /* 0x000fc40000011402 */
[----:B------:R-:W-:Y:S02]  /*1dc0*/  LOP3.LUT R4, R3, 0x38, R178, 0xf8, !PT ;  /* 0x0000003803047812 */ /* 0x000fe400078ef8b2 */
[----:B------:R-:W-:Y:S02]  /*1dd0*/  SHF.R.U32.HI R3, RZ, 0x3, R3 ;  /* 0x00000003ff037819 */ /* 0x000fe40000011603 */
[----:B------:R-:W-:Y:S01]  /*1de0*/  LEA.HI R24, R5, R2, RZ, 0x3 ;  /* 0x0000000205187211 */ /* 0x000fe200078f18ff */
[----:B------:R-:W-:Y:S01]  /*1df0*/  IMAD.SHL.U32 R5, R6, 0x8, RZ ;  /* 0x0000000806057824 */ /* 0x000fe200078e00ff */
[----:B------:R-:W-:Y:S01]  /*1e00*/  LOP3.LUT R4, R4, R3, RZ, 0x3c, !PT ;  /* 0x0000000304047212 */ /* 0x000fe200078e3cff */
[----:B------:R-:W-:Y:S01]  /*1e10*/  IMAD.WIDE R6, R7, 0x80, R14 ;  /* 0x0000008007067825 */ /* 0x000fe200078e020e */
[----:B------:R-:W-:Y:S02]  /*1e20*/  LOP3.LUT R3, R24, 0xfffffff8, RZ, 0xc0, !PT ;  /* 0xfffffff818037812 */ /* 0x000fe400078ec0ff */
[----:B------:R-:W-:-:S02]  /*1e30*/  SHF.R.S32.HI R179, RZ, 0x1f, R178 ;  /* 0x0000001fffb37819 */ /* 0x000fc400000114b2 */
        /* <DEDUP_REMOVED lines=11> */
[----:B------:R-:W-:-:S03]  /*1ef0*/  IMAD.WIDE.U32 R4, R14, c[0x0][0x1a0], R178 ;  /* 0x000068000e047a25 */ /* 0x000fc600078e00b2 */
[----:B------:R-:W-:Y:S01]  /*1f00*/  IADD3.X R9, R9, UR7, R10, P0, !PT ;  /* 0x0000000709097c10 */ /* 0x000fe200087fe40a */
[----:B-1----:R-:W-:Y:S01]  /*1f10*/  IMAD.WIDE.U32 R16, R16, c[0x0][0x1a8], R2 ;  /* 0x00006a0010107a25 */ /* 0x002fe200078e0002 */
[----:B------:R-:W-:Y:S02]  /*1f20*/  SHF.R.S32.HI R3, RZ, 0x1f, R0 ;  /* 0x0000001fff037819 */ /* 0x000fe40000011400 */
[----:B------:R-:W-:Y:S01]  /*1f30*/  IADD3 R2, P0, R4, UR26, RZ ;  /* 0x0000001a04027c10 */ /* 0x000fe2000ff1e0ff */
[----:B------:R-:W-:Y:S01]  /*1f40*/  IMAD R10, R14, c[0x0][0x1a4], R11 ;  /* 0x000069000e0a7a24 */ /* 0x000fe200078e020b */
[----:B------:R-:W-:Y:S01]  /*1f50*/  IADD3 R13, R17, UR4, RZ ;  /* 0x00000004110d7c10 */ /* 0x000fe2000fffe0ff */
[----:B------:R-:W-:Y:S01]  /*1f60*/  IMAD R11, R3, c[0x0][0x1b0], RZ ;  /* 0x00006c00030b7a24 */ /* 0x000fe200078e02ff */
[----:B------:R-:W-:Y:S01]  /*1f70*/  R2P PR, R23, 0x6 ;  /* 0x0000000617007804 */ /* 0x000fe20000000000 */
[----:B------:R-:W-:Y:S01]  /*1f80*/  IMAD R4, R3, c[0x0][0x1b8], RZ ;  /* 0x00006e0003047a24 */ /* 0x000fe200078e02ff */
[----:B------:R-:W-:Y:S01]  /*1f90*/  IADD3.X R3, R5, UR23, R10, P0, !PT ;  /* 0x0000001705037c10 */ /* 0x000fe200087fe40a */
[----:B------:R-:W-:Y:S01]  /*1fa0*/  IMAD R11, R0, c[0x0][0x1b4], R11 ;  /* 0x00006d00000b7a24 */ /* 0x000fe200078e020b */
[----:B------:R-:W-:Y:S01]  /*1fb0*/  ISETP.GE.AND P0, PT, R14, UR6, PT ;  /* 0x000000060e007c0c */ /* 0x000fe2000bf06270 */
[----:B------:R-:W-:-:S02]  /*1fc0*/  IMAD R5, R0, c[0x0][0x1bc], R4 ;  /* 0x00006f0000057a24 */ /* 0x000fc400078e0204 */
        /* <DEDUP_REMOVED lines=10> */
[----:B------:R-:W-:-:S02]  /*2070*/  IMAD.MOV.U32 R3, RZ, RZ, 0x20 ;  /* 0x00000020ff037424 */ /* 0x000fc400078e00ff */
[----:B------:R-:W-:Y:S01]  /*2080*/  IMAD.IADD R20, R25, 0x1, -R0 ;  /* 0x0000000119147824 */ /* 0x000fe200078e0a00 */
[----:B------:R2:W-:Y:S01]  /*2090*/  STL [R1+0x40], R171 ;  /* 0x000040ab01007387 */ /* 0x0005e20000100800 */
[----:B------:R-:W-:Y:S01]  /*20a0*/  IMAD.SHL.U32 R243, R243, 0x2, RZ ;  /* 0x00000002f3f37824 */ /* 0x000fe200078e00ff */
[----:B------:R-:W-:Y:S02]  /*20b0*/  SEL R4, R4, 0xfffffff0, !P1 ;  /* 0xfffffff004047807 */ /* 0x000fe40004800000 */
[----:B------:R2:W-:Y:S01]  /*20c0*/  STL [R1+0x2c], R29 ;  /* 0x00002c1d01007387 */ /* 0x0005e20000100800 */
[----:B------:R-:W-:-:S03]  /*20d0*/  SEL R2, R3, 0xffffffe0, !P2 ;  /* 0xffffffe003027807 */ /* 0x000fc60005000000 */
[----:B------:R2:W-:Y:S01]  /*20e0*/  STL [R1+0x5c], R33 ;  /* 0x00005c2101007387 */ /* 0x0005e20000100800 */
[----:B------:R-:W-:Y:S05]  /*20f0*/  @P0 BRA `(.L_x_524) ;  /* 0x0000016000000947 */ /* 0x000fea0003800000 */
[----:B------:R-:W-:Y:S01]  /*2100*/  ISETP.GE.AND P2, PT, R178, c[0x0][0x220], PT ;  /* 0x00008800b2007a0c */ /* 0x000fe20003f46270 */
[----:B------:R-:W-:Y:S01]  /*2110*/  IMAD R0, R7, c[0x0][0x190], RZ ;  /* 0x0000640007007a24 */ /* 0x000fe200078e02ff */
[----:B------:R-:W-:Y:S01]  /*2120*/  ISETP.GE.AND P1, PT, R171, c[0x0][0x220], PT ;  /* 0x00008800ab007a0c */ /* 0x000fe20003f26270 */
[----:B------:R-:W-:Y:S02]  /*2130*/  IMAD.MOV.U32 R12, RZ, RZ, R16 ;  /* 0x000000ffff0c7224 */ /* 0x000fe400078e0010 */
[C---:B------:R-:W-:Y:S02]  /*2140*/  IMAD R0, R6.reuse, c[0x0][0x194], R0 ;  /* 0x0000650006007a24 */ /* 0x040fe400078e0200 */
        /* <DEDUP_REMOVED lines=17> */
.L_x_524:
[----:B------:R-:W-:Y:S05]  /*2260*/  BSYNC B0 ;  /* 0x0000000000007941 */ /* 0x000fea0003800000 */
.L_x_523:
[----:B------:R-:W-:Y:S01]  /*2270*/  IADD3 R19, R14, 0x10, RZ ;  /* 0x000000100e137810 */ /* 0x000fe20007ffe0ff */
[----:B------:R-:W-:Y:S03]  /*2280*/  BSSY B0, `(.L_x_525) ;  /* 0x000001c000007945 */ /* 0x000fe60003800000 */
[----:B------:R-:W-:-:S13]  /*2290*/  ISETP.GE.AND P0, PT, R19, UR6, PT ;  /* 0x0000000613007c0c */ /* 0x000fda000bf06270 */
[----:B------:R-:W-:Y:S05]  /*22a0*/  @P0 BRA `(.L_x_526) ;  /* 0x0000019000000947 */ /* 0x000fea0003800000 */
[----:B------:R-:W-:Y:S01]  /*22b0*/  IADD3 R0, P0, R6, 0x10, RZ ;  /* 0x0000001006007810 */ /* 0x000fe20007f1e0ff */
[----:B-1----:R-:W-:Y:S01]  /*22c0*/  IMAD.MOV.U32 R8, RZ, RZ, R16 ;  /* 0x000000ffff087224 */ /* 0x002fe200078e0010 */
        /* <DEDUP_REMOVED lines=23> */
.L_x_526:
[----:B------:R-:W-:Y:S05]  /*2440*/  BSYNC B0 ;  /* 0x0000000000007941 */ /* 0x000fea0003800000 */
.L_x_525:
        /* <DEDUP_REMOVED lines=29> */
.L_x_528:
[----:B------:R-:W-:Y:S05]  /*2620*/  BSYNC B0 ;  /* 0x0000000000007941 */ /* 0x000fea0003800000 */
.L_x_527:
        /* <DEDUP_REMOVED lines=29> */
.L_x_530:
[----:B------:R-:W-:Y:S05]  /*2800*/  BSYNC B0 ;  /* 0x0000000000007941 */ /* 0x000fea0003800000 */
.L_x_529:
        /* <DEDUP_REMOVED lines=29> */
.L_x_532:
[----:B------:R-:W-:Y:S05]  /*29e0*/  BSYNC B0 ;  /* 0x0000000000007941 */ /* 0x000fea0003800000 */
.L_x_531:
        /* <DEDUP_REMOVED lines=29> */
.L_x_534:
[----:B------:R-:W-:Y:S05]  /*2bc0*/  BSYNC B0 ;  /* 0x0000000000007941 */ /* 0x000fea0003800000 */
.L_x_533:
        /* <DEDUP_REMOVED lines=29> */
.L_x_536:
[----:B------:R-:W-:Y:S05]  /*2da0*/  BSYNC B0 ;  /* 0x0000000000007941 */ /* 0x000fea0003800000 */
.L_x_535:
[----:B------:R-:W-:Y:S01]  /*2db0*/  IADD3 R0, R14, 0x70, RZ ;  /* 0x000000700e007810 */ /* 0x000fe20007ffe0ff */
[----:B------:R-:W-:Y:S01]  /*2dc0*/  UMOV UR13, 0x6 ;  /* 0x00000006000d7882 */ /* 0x000fe20000000000 */
[----:B------:R-:W-:Y:S01]  /*2dd0*/  BSSY B0, `(.L_x_537) ;  /* 0x000001f000007945 */ /* 0x000fe20003800000 */
[----:B------:R-:W-:Y:S01]  /*2de0*/  ULDC.64 UR4, c[0x0][0x198] ;  /* 0x0000660000047ab9 */ /* 0x000fe20000000a00 */
[----:B------:R-:W-:Y:S01]  /*2df0*/  ISETP.GE.AND P0, PT, R0, UR6, PT ;  /* 0x0000000600007c0c */ /* 0x000fe2000bf06270 */
[----:B------:R-:W-:Y:S02]  /*2e00*/  USHF.L.U64.HI UR24, UR4, UR13, UR5 ;  /* 0x0000000d04187299 */ /* 0x000fe40008010205 */
[----:B------:R-:W-:-:S10]  /*2e10*/  USHF.L.U32 UR25, UR4, 0x6, URZ ;  /* 0x0000000604197899 */ /* 0x000fd4000800063f */
[----:B------:R-:W-:Y:S05]  /*2e20*/  @P0 BRA `(.L_x_538) ;  /* 0x0000019000000947 */ /* 0x000fea0003800000 */
[----:B------:R-:W-:Y:S02]  /*2e30*/  IADD3 R0, P0, R6, 0x70, RZ ;  /* 0x0000007006007810 */ /* 0x000fe40007f1e0ff */
[----:B------:R-:W-:-:S03]  /*2e40*/  ISETP.GE.AND P1, PT, R178, c[0x0][0x220], PT ;  /* 0x00008800b2007a0c */ /* 0x000fc60003f26270 */
[----:B------:R-:W-:Y:S01]  /*2e50*/  IMAD.X R6, RZ, RZ, R7, P0 ;  /* 0x000000ffff067224 */ /* 0x000fe200000e0607 */
[----:B------:R-:W-:Y:S02]  /*2e60*/  MOV R7, R13 ;  /* 0x0000000d00077202 */ /* 0x000fe40000000f00 */
[----:B------:R-:W-:Y:S01]  /*2e70*/  ISETP.GE.AND P0, PT, R171, c[0x0][0x220], PT ;  /* 0x00008800ab007a0c */ /* 0x000fe20003f06270 */
[----:B------:R-:W-:Y:S02]  /*2e80*/  IMAD R3, R6, c[0x0][0x190], RZ ;  /* 0x0000640006037a24 */ /* 0x000fe400078e02ff */
[----:B------:R-:W-:-:S04]  /*2e90*/  IMAD.MOV.U32 R6, RZ, RZ, R16 ;  /* 0x000000ffff067224 */ /* 0x000fc800078e0010 */
[C---:B-1----:R-:W-:Y:S01]  /*2ea0*/  IMAD.WIDE.U32 R8, R0.reuse, c[0x0][0x190], R6 ;  /* 0x0000640000087a25 */ /* 0x042fe200078e0006 */
        /* <DEDUP_REMOVED lines=17> */
.L_x_538:
[----:B------:R-:W-:Y:S05]  /*2fc0*/  BSYNC B0 ;  /* 0x0000000000007941 */ /* 0x000fea0003800000 */
.L_x_537:
[----:B------:R-:W-:Y:S01]  /*2fd0*/  IMAD.MOV.U32 R176, RZ, RZ, R32 ;  /* 0x000000ffffb07224 */ /* 0x000fe200078e0020 */
[----:B------:R-:W-:Y:S01]  /*2fe0*/  UIADD3 UR23, UR8, -0x1, URZ ;  /* 0xffffffff08177890 */ /* 0x000fe2000fffe03f */
        /* <DEDUP_REMOVED lines=9> */
[----:B-1----:R-:W-:Y:S01]  /*3080*/  IMAD.WIDE.U32 R6, R170, UR23, R176 ;  /* 0x00000017aa067c25 */ /* 0x002fe2000f8e00b0 */
        /* <DEDUP_REMOVED lines=20> */
.L_x_540:
[----:B------:R-:W-:Y:S05]  /*31d0*/  BSYNC B0 ;  /* 0x0000000000007941 */ /* 0x000fea0003800000 */
.L_x_539:
        /* <DEDUP_REMOVED lines=10> */
[C---:B-1----:R-:W-:Y:S01]  /*3280*/  @!P1 LEA R10, P2, R0.reuse, c[0x0][0x168], 0x1 ;  /* 0x00005a00000a9a11 */ /* 0x042fe200078408ff */
        /* <DEDUP_REMOVED lines=14> */
.L_x_542:
[----:B------:R-:W-:Y:S05]  /*3370*/  BSYNC B0 ;  /* 0x0000000000007941 */ /* 0x000fea0003800000 */
.L_x_541:
[----:B------:R-:W-:Y:S01]  /*3380*/  ISETP.GE.AND P0, PT, R18, UR22, PT ;  /* 0x0000001612007c0c */ /* 0x000fe2000bf06270 */
[----:B------:R-:W-:-:S12]  /*3390*/  BSSY B0, `(.L_x_543) ;  /* 0x0000017000007945 */ /* 0x000fd80003800000 */
        /* <DEDUP_REMOVED lines=22> */
.L_x_544:
[----:B------:R-:W-:Y:S05]  /*3500*/  BSYNC B0 ;  /* 0x0000000000007941 */ /* 0x000fea0003800000 */
.L_x_543:
[----:B------:R-:W-:Y:S01]  /*3510*/  ISETP.GE.AND P0, PT, R5, UR22, PT ;  /* 0x0000001605007c0c */ /* 0x000fe2000bf06270 */
[----:B------:R-:W-:Y:S01]  /*3520*/  ULDC.64 UR4, c[0x0][0x1a0] ;  /* 0x0000680000047ab9 */ /* 0x000fe20000000a00 */
[----:B------:R-:W-:Y:S01]  /*3530*/  BSSY B0, `(.L_x_545) ;  /* 0x000001b000007945 */ /* 0x000fe20003800000 */
[----:B------:R-:W-:Y:S02]  /*3540*/  USHF.L.U64.HI UR13, UR4, UR13, UR5 ;  /* 0x0000000d040d7299 */ /* 0x000fe40008010205 */
[----:B------:R-:W-:-:S08]  /*3550*/  USHF.L.U32 UR20, UR4, 0x6, URZ ;  /* 0x0000000604147899 */ /* 0x000fd0000800063f */
        /* <DEDUP_REMOVED lines=24> */
.L_x_546:
[----:B------:R-:W-:Y:S05]  /*36e0*/  BSYNC B0 ;  /* 0x0000000000007941 */ /* 0x000fea0003800000 */
.L_x_545:
[----:B------:R-:W0:Y:S01]  /*36f0*/  LDGDEPBAR ;  /* 0x00000000000079af */ /* 0x000e220000000000 */
[----:B------:R-:W-:Y:S01]  /*3700*/  ISETP.GE.AND P0, PT, R14, UR22, PT ;  /* 0x000000160e007c0c */ /* 0x000fe2000bf06270 */
[----:B-1----:R-:W-:Y:S01]  /*3710*/  IMAD.MOV.U32 R10, RZ, RZ, R28 ;  /* 0x000000ffff0a7224 */ /* 0x002fe200078e001c */
[----:B------:R-:W-:Y:S01]  /*3720*/  UIMAD UR5, UR13, UR23, URZ ;  /* 0x000000170d0572a4 */ /* 0x000fe2000f8e023f */
[----:B------:R-:W-:Y:S01]  /*3730*/  IMAD.MOV.U32 R11, RZ, RZ, R29 ;  /* 0x000000ffff0b7224 */ /* 0x000fe200078e001d */
[----:B------:R-:W-:Y:S01]  /*3740*/  SHF.R.S32.HI R0, RZ, 0x1f, R20 ;  /* 0x0000001fff007819 */ /* 0x000fe20000011414 */
[----:B------:R-:W-:Y:S01]  /*3750*/  IMAD.MOV.U32 R10, RZ, RZ, R26 ;  /* 0x000000ffff0a7224 */ /* 0x000fe200078e001a */
[----:B------:R-:W-:Y:S01]  /*3760*/  UIMAD UR5, UR21, UR20, UR5 ;  /* 0x00000014150572a4 */ /* 0x000fe2000f8e0205 */
[----:B----4-:R-:W-:Y:S01]  /*3770*/  IMAD.U32 R6, RZ, RZ, UR23 ;  /* 0x00000017ff067e24 */ /* 0x010fe2000f8e00ff */
[----:B------:R-:W-:Y:S01]  /*3780*/  LEA.HI R0, R0, R20, RZ, 0x2 ;  /* 0x0000001400007211 */ /* 0x000fe200078f10ff */
[----:B------:R-:W-:Y:S01]  /*3790*/  IMAD.SHL.U32 R25, R25, 0x2, RZ ;  /* 0x0000000219197824 */ /* 0x000fe200078e00ff */
[----:B------:R1:W-:Y:S01]  /*37a0*/  STL.64 [R1+0x28], R10 ;  /* 0x0000280a01007387 */ /* 0x0003e20000100a00 */
[----:B------:R-:W-:Y:S01]  /*37b0*/  IMAD.WIDE.U32 R6, R6, UR20, R10 ;  /* 0x0000001406067c25 */ /* 0x000fe2000f8e000a */
[----:B------:R-:W-:Y:S01]  /*37c0*/  BSSY B0, `(.L_x_547) ;  /* 0x000001a000007945 */ /* 0x000fe20003800000 */
[----:B------:R-:W-:-:S02]  /*37d0*/  SHF.R.S32.HI R157, RZ, 0x2, R0 ;  /* 0x00000002ff9d7819 */ /* 0x000fc40000011400 */
[----:B------:R-:W-:Y:S02]  /*37e0*/  LOP3.LUT R158, R25, 0x6, RZ, 0xc0, !PT ;  /* 0x00000006199e7812 */ /* 0x000fe400078ec0ff */
[----:B------:R-:W-:Y:S01]  /*37f0*/  IADD3 R9, R7, UR5, RZ ;  /* 0x0000000507097c10 */ /* 0x000fe2000fffe0ff */
[----:B------:R-:W-:-:S04]  /*3800*/  DEPBAR.LE SB0, 0x0 ;  /* 0x000080000000791a */ /* 0x000fc80000000000 */
[----:B------:R-:W-:Y:S06]  /*3810*/  BAR.SYNC.DEFER_BLOCKING 0x0 ;  /* 0x0000000000007b1d */ /* 0x000fec0000010000 */
[----:B------:R1:W-:Y:S04]  /*3820*/  @P0 STS.128 [R243+0xc000], RZ ;  /* 0x00c000fff3000388 */ /* 0x0003e80000000c00 */
[----:B------:R1:W-:Y:S01]  /*3830*/  @P0 STS.128 [R243+0xe000], RZ ;  /* 0x00e000fff3000388 */ /* 0x0003e20000000c00 */
[----:B------:R-:W-:Y:S05]  /*3840*/  @P0 BRA `(.L_x_548) ;  /* 0x0000011000000947 */ /* 0x000fea0003800000 */
[----:B------:R-:W-:Y:S02]  /*3850*/  ISETP.GE.AND P1, PT, R178, c[0x0][0x220], PT ;  /* 0x00008800b2007a0c */ /* 0x000fe40003f26270 */
[----:B------:R-:W-:-:S11]  /*3860*/  ISETP.GE.AND P0, PT, R171, c[0x0][0x220], PT ;  /* 0x00008800ab007a0c */ /* 0x000fd60003f06270 */
        /* <DEDUP_REMOVED lines=15> */
.L_x_548:
[----:B------:R-:W-:Y:S05]  /*3960*/  BSYNC B0 ;  /* 0x0000000000007941 */ /* 0x000fea0003800000 */
.L_x_547:
[----:B------:R-:W-:Y:S01]  /*3970*/  ISETP.GE.AND P0, PT, R19, UR22, PT ;  /* 0x0000001613007c0c */ /* 0x000fe2000bf06270 */
[----:B------:R-:W-:Y:S01]  /*3980*/  ULDC UR5, c[0x0][0x1a4] ;  /* 0x0000690000057ab9 */ /* 0x000fe20000000800 */
[----:B------:R-:W-:Y:S01]  /*3990*/  BSSY B0, `(.L_x_549) ;  /* 0x0000019000007945 */ /* 0x000fe20003800000 */
[----:B------:R-:W-:Y:S02]  /*39a0*/  USHF.L.U32 UR21, UR4, 0x4, URZ ;  /* 0x0000000404157899 */ /* 0x000fe4000800063f */
[----:B------:R-:W-:-:S08]  /*39b0*/  USHF.L.U64.HI UR10, UR4, UR10, UR5 ;  /* 0x0000000a040a7299 */ /* 0x000fd00008010205 */
[----:B------:R4:W-:Y:S04]  /*39c0*/  @P0 STS.128 [R243+0xc800], RZ ;  /* 0x00c800fff3000388 */ /* 0x0009e80000000c00 */
[----:B------:R4:W-:Y:S01]  /*39d0*/  @P0 STS.128 [R243+0xe800], RZ ;  /* 0x00e800fff3000388 */ /* 0x0009e20000000c00 */
        /* <DEDUP_REMOVED lines=20> */
.L_x_550:
[----:B------:R-:W-:Y:S05]  /*3b20*/  BSYNC B0 ;  /* 0x0000000000007941 */ /* 0x000fea0003800000 */
.L_x_549:
        /* <DEDUP_REMOVED lines=26> */
.L_x_552:
[----:B------:R-:W-:Y:S05]  /*3cd0*/  BSYNC B0 ;  /* 0x0000000000007941 */ /* 0x000fea0003800000 */
.L_x_551:
[----:B------:R-:W-:Y:S01]  /*3ce0*/  ISETP.GE.AND P0, PT, R5, UR22, PT ;  /* 0x0000001605007c0c */ /* 0x000fe2000bf06270 */
[----:B------:R-:W-:-:S12]  /*3cf0*/  BSSY B0, `(.L_x_553) ;  /* 0x000001b000007945 */ /* 0x000fd80003800000 */
[----:B------:R1:W-:Y:S04]  /*3d00*/  @P0 STS.128 [R243+0xd800], RZ ;  /* 0x00d800fff3000388 */ /* 0x0003e80000000c00 */
[----:B------:R1:W-:Y:S01]  /*3d10*/  @P0 STS.128 [R243+0xf800], RZ ;  /* 0x00f800fff3000388 */ /* 0x0003e20000000c00 */
[----:B------:R-:W-:Y:S05]  /*3d20*/  @P0 BRA `(.L_x_554) ;  /* 0x0000017000000947 */ /* 0x000fea0003800000 */
[----:B------:R-:W-:Y:S01]  /*3d30*/  ISETP.GE.AND P1, PT, R178, c[0x0][0x220], PT ;  /* 0x00008800b2007a0c */ /* 0x000fe20003f26270 */
[----:B------:R-:W-:Y:S01]  /*3d40*/  IMAD.MOV.U32 R0, RZ, RZ, c[0x0][0x1a0] ;  /* 0x00006800ff007624 */ /* 0x000fe200078e00ff */
[----:B------:R-:W-:Y:S01]  /*3d50*/  ULDC UR4, c[0x0][0x1a4] ;  /* 0x0000690000047ab9 */ /* 0x000fe20000000800 */
[----:B------:R-:W-:Y:S01]  /*3d60*/  IMAD.MOV.U32 R8, RZ, RZ, R6 ;  /* 0x000000ffff087224 */ /* 0x000fe200078e0006 */
[----:B------:R-:W-:Y:S01]  /*3d70*/  UIMAD UR4, UR4, 0x30, URZ ;  /* 0x00000030040478a4 */ /* 0x000fe2000f8e023f */
[----:B------:R-:W-:-:S02]  /*3d80*/  ISETP.GE.AND P0, PT, R171, c[0x0][0x220], PT ;  /* 0x00008800ab007a0c */ /* 0x000fc40003f06270 */
        /* <DEDUP_REMOVED lines=17> */
.L_x_554:
[----:B------:R-:W-:Y:S05]  /*3ea0*/  BSYNC B0 ;  /* 0x0000000000007941 */ /* 0x000fea0003800000 */
.L_x_553:
[----:B-1----:R-:W-:Y:S01]  /*3eb0*/  SHF.R.S32.HI R7, RZ, 0x4, R21 ;  /* 0x00000004ff077819 */ /* 0x002fe20000011415 */
[C---:B------:R-:W-:Y:S01]  /*3ec0*/  IMAD.SHL.U32 R6, R22.reuse, 0x40, RZ ;  /* 0x0000004016067824 */ /* 0x040fe200078e00ff */
[----:B------:R-:W-:Y:S01]  /*3ed0*/  R2P PR, R22, 0x6 ;  /* 0x0000000616007804 */ /* 0x000fe20000000000 */
[----:B------:R-:W-:Y:S01]  /*3ee0*/  IMAD.SHL.U32 R3, R23, 0x40, RZ ;  /* 0x0000004017037824 */ /* 0x000fe200078e00ff */
[----:B------:R-:W-:Y:S01]  /*3ef0*/  LEA.HI R0, R21, R7, RZ, 0x1 ;  /* 0x0000000715007211 */ /* 0x000fe200078f08ff */
[----:B------:R-:W-:Y:S01]  /*3f00*/  IMAD.SHL.U32 R8, R24, 0x40, RZ ;  /* 0x0000004018087824 */ /* 0x000fe200078e00ff */
[----:B------:R-:W-:Y:S01]  /*3f10*/  UIADD3 UR22, UR16, 0x1, -UR17 ;  /* 0x0000000110167890 */ /* 0x000fe2000fffe811 */
[----:B------:R-:W-:Y:S01]  /*3f20*/  IMAD.SHL.U32 R5, R14, 0x8, RZ ;  /* 0x000000080e057824 */ /* 0x000fe200078e00ff */
[----:B------:R-:W-:Y:S01]  /*3f30*/  LOP3.LUT R0, R0, 0xfffffffe, RZ, 0xc0, !PT ;  /* 0xfffffffe00007812 */ /* 0x000fe200078ec0ff */
[----:B------:R-:W-:Y:S01]  /*3f40*/  ULDC UR5, c[0x0][0x2e4] ;  /* 0x0000b90000057ab9 */ /* 0x000fe20000000800 */
[----:B------:R-:W-:Y:S01]  /*3f50*/  LOP3.LUT R3, R3, 0x1c0, RZ, 0xc0, !PT ;  /* 0x000001c003037812 */ /* 0x000fe200078ec0ff */
[----:B------:R-:W-:Y:S01]  /*3f60*/  ULDC UR4, c[0x0][0x2e8] ;  /* 0x0000ba0000047ab9 */ /* 0x000fe20000000800 */
[----:B------:R-:W-:Y:S01]  /*3f70*/  LOP3.LUT R169, R8, 0xfffffe00, RZ, 0xc0, !PT ;  /* 0xfffffe0008a97812 */ /* 0x000fe200078ec0ff */
[----:B------:R-:W-:Y:S01]  /*3f80*/  IMAD.IADD R7, R7, 0x1, -R0 ;  /* 0x0000000107077824 */ /* 0x000fe200078e0a00 */
[----:B------:R-:W-:Y:S01]  /*3f90*/  LOP3.LUT R0, R6, 0x1c0, RZ, 0xc0, !PT ;  /* 0x000001c006007812 */ /* 0x000fe200078ec0ff */
[----:B------:R-:W-:Y:S01]  /*3fa0*/  UIADD3 UR5, UR16, -UR5, -UR17 ;  /* 0x8000000510057290 */ /* 0x000fe2000fffe811 */
[----:B------:R-:W0:Y:S01]  /*3fb0*/  LDGDEPBAR ;  /* 0x00000000000079af */ /* 0x000e220000000000 */
[----:B------:R-:W-:Y:S01]  /*3fc0*/  IMAD.SHL.U32 R6, R7, 0x8, RZ ;  /* 0x0000000807067824 */ /* 0x000fe200078e00ff */
[----:B------:R-:W-:Y:S01]  /*3fd0*/  LOP3.LUT R8, R0, 0x8, R5, 0xf8, !PT ;  /* 0x0000000800087812 */ /* 0x000fe200078ef805 */
[----:B------:R-:W-:Y:S01]  /*3fe0*/  UIADD3 UR4, UR22, UR4, URZ ;  /* 0x0000000416047290 */ /* 0x000fe2000fffe03f */
[----:B------:R-:W-:Y:S01]  /*3ff0*/  SHF.R.U32.HI R0, RZ, 0x3, R0 ;  /* 0x00000003ff007819 */ /* 0x000fe20000011600 */
[----:B------:R-:W-:Y:S01]  /*4000*/  UISETP.GT.AND UP0, UPT, UR23, UR9, UPT ;  /* 0x000000091700728c */ /* 0x000fe2000bf04270 */
[----:B------:R-:W-:-:S02]  /*4010*/  LOP3.LUT R6, R3, 0x8, R6, 0xf8, !PT ;  /* 0x0000000803067812 */ /* 0x000fc400078ef806 */
[----:B------:R-:W-:Y:S01]  /*4020*/  SHF.R.U32.HI R5, RZ, 0x3, R3 ;  /* 0x00000003ff057819 */ /* 0x000fe20000011603 */
[----:B------:R-:W-:Y:S01]  /*4030*/  IMAD R3, R156, 0x400, R169 ;  /* 0x000004009c037824 */ /* 0x000fe200078e02a9 */
[----:B------:R-:W-:Y:S02]  /*4040*/  LOP3.LUT R0, R8, R0, RZ, 0x3c, !PT ;  /* 0x0000000008007212 */ /* 0x000fe400078e3cff */
[----:B------:R-:W-:-:S03]  /*4050*/  LOP3.LUT R168, R6, R5, RZ, 0x3c, !PT ;  /* 0x0000000506a87212 */ /* 0x000fc600078e3cff */
[----:B------:R-:W-:Y:S02]  /*4060*/  IMAD R0, R7, 0x200, R0 ;  /* 0x0000020007007824 */ /* 0x000fe400078e0200 */
[----:B------:R-:W-:Y:S02]  /*4070*/  IMAD.IADD R3, R168, 0x1, R3 ;  /* 0x00000001a8037824 */ /* 0x000fe400078e0203 */
[----:B------:R-:W-:Y:S02]  /*4080*/  IMAD.SHL.U32 R224, R0, 0x2, RZ ;  /* 0x0000000200e07824 */ /* 0x000fe400078e00ff */
[----:B------:R-:W-:Y:S01]  /*4090*/  IMAD.SHL.U32 R231, R3, 0x2, RZ ;  /* 0x0000000203e77824 */ /* 0x000fe200078e00ff */
[----:B------:R-:W-:Y:S02]  /*40a0*/  LEA R3, R156, UR15, 0x4 ;  /* 0x0000000f9c037c11 */ /* 0x000fe4000f8e20ff */
[----:B--2---:R-:W-:Y:S01]  /*40b0*/  LDSM.16.M88.4 R24, [R224+0x8000] ;  /* 0x00800000e018783b */ /* 0x004fe20000000200 */
[----:B------:R-:W-:Y:S01]  /*40c0*/  IADD3 R0, R224, 0x8000, RZ ;  /* 0x00008000e0007810 */ /* 0x000fe20007ffe0ff */
[----:B------:R-:W-:Y:S01]  /*40d0*/  IMAD R232, R4, 0x2, R231 ;  /* 0x0000000204e87824 */ /* 0x000fe200078e02e7 */
[----:B------:R-:W-:Y:S01]  /*40e0*/  IADD3 R235, R224, 0x8020, RZ ;  /* 0x00008020e0eb7810 */ /* 0x000fe20007ffe0ff */
[----:B------:R-:W1:Y:S01]  /*40f0*/  LDSM.16.M88.4 R12, [R231+0x2000] ;  /* 0x00200000e70c783b */ /* 0x000e620000000200 */
[----:B------:R-:W-:Y:S01]  /*4100*/  @P1 IADD3 R235, R0, -0x20, RZ ;  /* 0xffffffe000eb1810 */ /* 0x000fe20007ffe0ff */
[----:B------:R-:W-:-:S02]  /*4110*/  IMAD.MOV.U32 R0, RZ, RZ, 0x40 ;  /* 0x00000040ff007424 */ /* 0x000fc400078e00ff */
[----:B------:R-:W2:Y:S01]  /*4120*/  LDSM.16.M88.4 R36, [R224+0x8800] ;  /* 0x00880000e024783b */ /* 0x000ea20000000200 */
[C---:B------:R-:W-:Y:S01]  /*4130*/  IMAD R234, R2.reuse, 0x2, R231 ;  /* 0x0000000202ea7824 */ /* 0x040fe200078e02e7 */
[----:B------:R-:W-:Y:S01]  /*4140*/  IADD3 R242, R235, 0x800, RZ ;  /* 0x00000800ebf27810 */ /* 0x000fe20007ffe0ff */
[----:B------:R-:W-:Y:S01]  /*4150*/  IMAD R233, R2, 0x2, R232 ;  /* 0x0000000202e97824 */ /* 0x000fe200078e02e8 */
[----:B------:R-:W5:Y:S01]  /*4160*/  LDSM.16.M88.4 R32, [R224+0x9000] ;  /* 0x00900000e020783b */ /* 0x000f620000000200 */
[----:B------:R-:W-:Y:S01]  /*4170*/  SEL R0, R0, 0xffffffc0, !P2 ;  /* 0xffffffc000007807 */ /* 0x000fe20005000000 */
[----:B------:R-:W-:Y:S01]  /*4180*/  IMAD.IADD R3, R157, 0x1, R3 ;  /* 0x000000019d037824 */ /* 0x000fe200078e0203 */
[C---:B------:R-:W-:Y:S01]  /*4190*/  IADD3 R241, R235.reuse, 0x1000, RZ ;  /* 0x00001000ebf17810 */ /* 0x040fe20007ffe0ff */
[----:B------:R-:W3:Y:S01]  /*41a0*/  LDSM.16.M88.4 R28, [R224+0x9800] ;  /* 0x00980000e01c783b */ /* 0x000ee20000000200 */
[----:B------:R-:W-:Y:S01]  /*41b0*/  IADD3 R240, R235, 0x1800, RZ ;  /* 0x00001800ebf07810 */ /* 0x000fe20007ffe0ff */
[----:B------:R-:W-:Y:S01]  /*41c0*/  IMAD.IADD R230, R224, 0x1, R0 ;  /* 0x00000001e0e67824 */ /* 0x000fe200078e0200 */
[----:B------:R-:W-:Y:S01]  /*41d0*/  IADD3 R7, R3, 0x8, RZ ;  /* 0x0000000803077810 */ /* 0x000fe20007ffe0ff */
[----:B------:R-:W4:Y:S01]  /*41e0*/  LDSM.16.M88.4 R16, [R231] ;  /* 0x00000000e710783b */ /* 0x000f220000000200 */
[----:B------:R-:W-:Y:S01]  /*41f0*/  IMAD.IADD R229, R0, 0x1, R235 ;  /* 0x0000000100e57824 */ /* 0x000fe200078e02eb */
[----:B------:R-:W-:-:S02]  /*4200*/  SHF.R.S32.HI R0, RZ, 0x1f, R156 ;  /* 0x0000001fff007819 */ /* 0x000fc4000001149c */
[----:B------:R-:W-:Y:S01]  /*4210*/  LDSM.16.M88.4 R56, [R235+0x1800] ;  /* 0x00180000eb38783b */ /* 0x000fe20000000200 */
[----:B------:R-:W-:Y:S02]  /*4220*/  IADD3 R6, R3, 0x40, RZ ;  /* 0x0000004003067810 */ /* 0x000fe40007ffe0ff */
[----:B------:R-:W-:Y:S01]  /*4230*/  LEA.HI R0, R0, R156, RZ, 0x2 ;  /* 0x0000009c00007211 */ /* 0x000fe200078f10ff */
[----:B------:R-:W3:Y:S01]  /*4240*/  LDSM.16.M88.4 R20, [R232] ;  /* 0x00000000e814783b */ /* 0x000ee20000000200 */
[C---:B------:R-:W-:Y:S02]  /*4250*/  IADD3 R239, R235.reuse, 0x2000, RZ ;  /* 0x00002000ebef7810 */ /* 0x040fe40007ffe0ff */
[----:B------:R-:W-:Y:S01]  /*4260*/  LOP3.LUT R5, R0, 0xfffffffc, RZ, 0xc0, !PT ;  /* 0xfffffffc00057812 */ /* 0x000fe200078ec0ff */
[----:B------:R-:W3:Y:S01]  /*4270*/  LDSM.16.M88.4 R48, [R235+0x800] ;  /* 0x00080000eb30783b */ /* 0x000ee20000000200 */
[----:B------:R-:W-:Y:S01]  /*4280*/  IMAD.U32 R0, RZ, RZ, UR23 ;  /* 0x00000017ff007e24 */ /* 0x000fe2000f8e00ff */
[----:B------:R-:W-:-:S02]  /*4290*/  IADD3 R238, R235, 0x2800, RZ ;  /* 0x00002800ebee7810 */ /* 0x000fc40007ffe0ff */
[----:B------:R-:W3:Y:S01]  /*42a0*/  LDSM.16.M88.4 R8, [R232+0x2000] ;  /* 0x00200000e808783b */ /* 0x000ee20000000200 */
[----:B------:R-:W-:Y:S01]  /*42b0*/  IMAD.IADD R5, R156, 0x1, -R5 ;  /* 0x000000019c057824 */ /* 0x000fe200078e0a05 */
[C---:B------:R-:W-:Y:S01]  /*42c0*/  IADD3 R237, R235.reuse, 0x3000, RZ ;  /* 0x00003000ebed7810 */ /* 0x040fe20007ffe0ff */
[----:B------:R-:W-:Y:S01]  /*42d0*/  IMAD R0, R0, 0x40, R158 ;  /* 0x0000004000007824 */ /* 0x000fe200078e029e */
[----:B------:R-:W4:Y:S01]  /*42e0*/  LDSM.16.M88.4 R44, [R235] ;  /* 0x00000000eb2c783b */ /* 0x000f220000000200 */
[----:B------:R-:W-:Y:S01]  /*42f0*/  IADD3 R236, R235, 0x3800, RZ ;  /* 0x00003800ebec7810 */ /* 0x000fe20007ffe0ff */
[C---:B-1----:R-:W-:Y:S02]  /*4300*/  HMMA.16816.F32 R88, R12.reuse, R24, RZ ;  /* 0x000000180c58723c */ /* 0x042fe400000018ff */
[----:B------:R-:W1:Y:S04]  /*4310*/  LDSM.16.M88.4 R52, [R235+0x1000] ;  /* 0x00100000eb34783b */ /* 0x000e680000000200 */
[----:B------:R3:W-:Y:S02]  /*4320*/  STL [R1+0x68], R5 ;  /* 0x0000680501007387 */ /* 0x0007e40000100800 */
[C---:B------:R-:W-:Y:S08]  /*4330*/  HMMA.16816.F32 R84, R12.reuse, R26, RZ ;  /* 0x0000001a0c54723c */ /* 0x040ff000000018ff */
[C---:B--2---:R-:W-:Y:S08]  /*4340*/  HMMA.16816.F32 R80, R12.reuse, R36, RZ ;  /* 0x000000240c50723c */ /* 0x044ff000000018ff */
[----:B-----5:R-:W-:Y:S01]  /*4350*/  HMMA.16816.F32 R72, R12, R32, RZ ;  /* 0x000000200c48723c */ /* 0x020fe200000018ff */
[----:B---3--:R-:W-:-:S07]  /*4360*/  IADD3 R5, R3, 0x48, RZ ;  /* 0x0000004803057810 */ /* 0x008fce0007ffe0ff */
[C---:B------:R-:W-:Y:S08]  /*4370*/  HMMA.16816.F32 R64, R12.reuse, R28, RZ ;  /* 0x0000001c0c40723c */ /* 0x040ff000000018ff */
[C---:B------:R-:W-:Y:S08]  /*4380*/  HMMA.16816.F32 R76, R12.reuse, R38, RZ ;  /* 0x000000260c4c723c */ /* 0x040ff000000018ff */
[C---:B------:R-:W-:Y:S08]  /*4390*/  HMMA.16816.F32 R68, R12.reuse, R34, RZ ;  /* 0x000000220c44723c */ /* 0x040ff000000018ff */
[----:B------:R-:W-:Y:S08]  /*43a0*/  HMMA.16816.F32 R60, R12, R30, RZ ;  /* 0x0000001e0c3c723c */ /* 0x000ff000000018ff */
[C---:B----4-:R-:W-:Y:S08]  /*43b0*/  HMMA.16816.F32 R12, R16.reuse, R28, RZ ;  /* 0x0000001c100c723c */ /* 0x050ff000000018ff */
[C---:B------:R-:W-:Y:S08]  /*43c0*/  HMMA.16816.F32 R40, R16.reuse, R36, RZ ;  /* 0x000000241028723c */ /* 0x040ff000000018ff */
[C---:B------:R-:W-:Y:S08]  /*43d0*/  HMMA.16816.F32 R92, R16.reuse, R24, RZ ;  /* 0x00000018105c723c */ /* 0x040ff000000018ff */
[C---:B------:R-:W-:Y:S08]  /*43e0*/  HMMA.16816.F32 R104, R16.reuse, R26, RZ ;  /* 0x0000001a1068723c */ /* 0x040ff000000018ff */
[----:B------:R-:W-:Y:S01]  /*43f0*/  HMMA.16816.F32 R100, R16, R38, RZ ;  /* 0x000000261064723c */ /* 0x000fe200000018ff */
[----:B------:R-:W-:Y:S07]  /*4400*/  LDSM.16.M88.4 R36, [R230+0x8800] ;  /* 0x00880000e624783b */ /* 0x000fee0000000200 */
[----:B------:R-:W-:Y:S01]  /*4410*/  HMMA.16816.F32 R136, R20, R56, R12 ;  /* 0x000000381488723c */ /* 0x000fe2000000180c */
[----:B------:R-:W2:Y:S07]  /*4420*/  LDSM.16.M88.4 R12, [R234+0x2000] ;  /* 0x00200000ea0c783b */ /* 0x000eae0000000200 */
[C---:B------:R-:W-:Y:S08]  /*4430*/  HMMA.16816.F32 R24, R16.reuse, R32, RZ ;  /* 0x000000201018723c */ /* 0x040ff000000018ff */
[C---:B------:R-:W-:Y:S01]  /*4440*/  HMMA.16816.F32 R108, R16.reuse, R34, RZ ;  /* 0x00000022106c723c */ /* 0x040fe200000018ff */
[----:B------:R-:W-:Y:S07]  /*4450*/  LDSM.16.M88.4 R32, [R230+0x9000] ;  /* 0x00900000e620783b */ /* 0x000fee0000000200 */
[----:B------:R-:W-:Y:S01]  /*4460*/  HMMA.16816.F32 R96, R16, R30, RZ ;  /* 0x0000001e1060723c */ /* 0x000fe200000018ff */
[----:B------:R-:W-:Y:S04]  /*4470*/  LDSM.16.M88.4 R28, [R230+0x9800] ;  /* 0x00980000e61c783b */ /* 0x000fe80000000200 */
[----:B------:R-:W-:Y:S03]  /*4480*/  LDSM.16.M88.4 R16, [R234] ;  /* 0x00000000ea10783b */ /* 0x000fe60000000200 */
[-C--:B------:R-:W-:Y:S01]  /*4490*/  HMMA.16816.F32 R124, R20, R48.reuse, R40 ;  /* 0x00000030147c723c */ /* 0x080fe20000001828 */
[----:B------:R-:W3:Y:S07]  /*44a0*/  LDSM.16.M88.4 R40, [R230+0x8000] ;  /* 0x00800000e628783b */ /* 0x000eee0000000200 */
[C---:B------:R-:W-:Y:S08]  /*44b0*/  HMMA.16816.F32 R80, R8.reuse, R48, R80 ;  /* 0x000000300850723c */ /* 0x040ff00000001850 */
[C---:B------:R-:W-:Y:S08]  /*44c0*/  HMMA.16816.F32 R112, R8.reuse, R44, R88 ;  /* 0x0000002c0870723c */ /* 0x040ff00000001858 */
[C---:B-1----:R-:W-:Y:S01]  /*44d0*/  HMMA.16816.F32 R144, R8.reuse, R52, R72 ;  /* 0x000000340890723c */ /* 0x042fe20000001848 */
[----:B------:R-:W-:Y:S07]  /*44e0*/  LDSM.16.M88.4 R72, [R229+0x1800] ;  /* 0x00180000e548783b */ /* 0x000fee0000000200 */
[C---:B------:R-:W-:Y:S08]  /*44f0*/  HMMA.16816.F32 R132, R8.reuse, R56, R64 ;  /* 0x000000380884723c */ /* 0x040ff00000001840 */
[C---:B------:R-:W-:Y:S08]  /*4500*/  HMMA.16816.F32 R152, R8.reuse, R46, R84 ;  /* 0x0000002e0898723c */ /* 0x040ff00000001854 */
[C---:B------:R-:W-:Y:S08]  /*4510*/  HMMA.16816.F32 R148, R8.reuse, R50, R76 ;  /* 0x000000320894723c */ /* 0x040ff0000000184c */
[C---:B------:R-:W-:Y:S08]  /*4520*/  HMMA.16816.F32 R140, R8.reuse, R54, R68 ;  /* 0x00000036088c723c */ /* 0x040ff00000001844 */
[----:B------:R-:W-:Y:S01]  /*4530*/  HMMA.16816.F32 R120, R8, R58, R60 ;  /* 0x0000003a0878723c */ /* 0x000fe2000000183c */
[----:B------:R-:W-:Y:S07]  /*4540*/  LDSM.16.M88.4 R8, [R233+0x2000] ;  /* 0x00200000e908783b */ /* 0x000fee0000000200 */
[C---:B------:R-:W-:Y:S08]  /*4550*/  HMMA.16816.F32 R116, R20.reuse, R44, R92 ;  /* 0x0000002c1474723c */ /* 0x040ff0000000185c */
[C---:B------:R-:W-:Y:S01]  /*4560*/  HMMA.16816.F32 R92, R20.reuse, R46, R104 ;  /* 0x0000002e145c723c */ /* 0x040fe20000001868 */
[----:B------:R-:W-:Y:S07]  /*4570*/  LDSM.16.M88.4 R44, [R229+0x800] ;  /* 0x00080000e52c783b */ /* 0x000fee0000000200 */
[C---:B------:R-:W-:Y:S01]  /*4580*/  HMMA.16816.F32 R128, R20.reuse, R52, R24 ;  /* 0x000000341480723c */ /* 0x040fe20000001818 */
[----:B------:R-:W-:Y:S07]  /*4590*/  LDSM.16.M88.4 R24, [R229] ;  /* 0x00000000e518783b */ /* 0x000fee0000000200 */
[C---:B------:R-:W-:Y:S01]  /*45a0*/  HMMA.16816.F32 R100, R20.reuse, R50, R100 ;  /* 0x000000321464723c */ /* 0x040fe20000001864 */
[----:B------:R-:W-:Y:S07]  /*45b0*/  LDSM.16.M88.4 R48, [R229+0x1000] ;  /* 0x00100000e530783b */ /* 0x000fee0000000200 */
[C---:B------:R-:W-:Y:S08]  /*45c0*/  HMMA.16816.F32 R108, R20.reuse, R54, R108 ;  /* 0x00000036146c723c */ /* 0x040ff0000000186c */
[----:B------:R-:W-:Y:S01]  /*45d0*/  HMMA.16816.F32 R88, R20, R58, R96 ;  /* 0x0000003a1458723c */ /* 0x000fe20000001860 */
[----:B------:R-:W1:Y:S07]  /*45e0*/  LDSM.16.M88.4 R20, [R233] ;  /* 0x00000000e914783b */ /* 0x000e6e0000000200 */
[C---:B--2---:R-:W-:Y:S08]  /*45f0*/  HMMA.16816.F32 R76, R12.reuse, R36, R80 ;  /* 0x000000240c4c723c */ /* 0x044ff00000001850 */
[C---:B---3--:R-:W-:Y:S08]  /*4600*/  HMMA.16816.F32 R84, R12.reuse, R40, R112 ;  /* 0x000000280c54723c */ /* 0x048ff00000001870 */
        /* <DEDUP_REMOVED lines=9> */
[C---:B------:R-:W-:Y:S01]  /*46a0*/  HMMA.16816.F32 R92, R16.reuse, R36, R124 ;  /* 0x00000024105c723c */ /* 0x040fe2000000187c */
[----:B------:R-:W-:Y:S07]  /*46b0*/  LDSM.16.M88.4 R36, [R224+0xa000] ;  /* 0x00a00000e024783b */ /* 0x000fee0000000200 */
[C---:B------:R-:W-:Y:S08]  /*46c0*/  HMMA.16816.F32 R100, R16.reuse, R32, R128 ;  /* 0x000000201064723c */ /* 0x040ff00000001880 */
[----:B------:R-:W-:Y:S01]  /*46d0*/  HMMA.16816.F32 R108, R16, R34, R108 ;  /* 0x00000022106c723c */ /* 0x000fe2000000186c */
[----:B------:R-:W-:Y:S07]  /*46e0*/  LDSM.16.M88.4 R32, [R224+0xa800] ;  /* 0x00a80000e020783b */ /* 0x000fee0000000200 */
[----:B-1----:R-:W-:Y:S01]  /*46f0*/  HMMA.16816.F32 R112, R20, R24, R12 ;  /* 0x000000181470723c */ /* 0x002fe2000000180c */
[----:B------:R-:W1:Y:S07]  /*4700*/  LDSM.16.M88.4 R12, [R231+0x6000] ;  /* 0x00600000e70c783b */ /* 0x000e6e0000000200 */
[C---:B------:R-:W-:Y:S08]  /*4710*/  HMMA.16816.F32 R152, R16.reuse, R28, R136 ;  /* 0x0000001c1098723c */ /* 0x040ff00000001888 */
[----:B------:R-:W-:Y:S01]  /*4720*/  HMMA.16816.F32 R148, R16, R30, R88 ;  /* 0x0000001e1094723c */ /* 0x000fe20000001858 */
[----:B------:R-:W2:Y:S04]  /*4730*/  LDSM.16.M88.4 R28, [R224+0xb000] ;  /* 0x00b00000e01c783b */ /* 0x000ea80000000200 */
[----:B------:R-:W-:Y:S03]  /*4740*/  LDSM.16.M88.4 R16, [R231+0x4000] ;  /* 0x00400000e710783b */ /* 0x000fe60000000200 */
[C---:B------:R-:W-:Y:S08]  /*4750*/  HMMA.16816.F32 R144, R8.reuse, R24, R84 ;  /* 0x000000180890723c */ /* 0x040ff00000001854 */
[-C--:B------:R-:W-:Y:S08]  /*4760*/  HMMA.16816.F32 R140, R8, R26.reuse, R80 ;  /* 0x0000001a088c723c */ /* 0x080ff00000001850 */
[----:B------:R-:W-:Y:S01]  /*4770*/  HMMA.16816.F32 R104, R20, R26, R40 ;  /* 0x0000001a1468723c */ /* 0x000fe20000001828 */
[----:B------:R-:W3:Y:S04]  /*4780*/  LDSM.16.M88.4 R24, [R224+0xb800] ;  /* 0x00b80000e018783b */ /* 0x000ee80000000200 */
[----:B------:R-:W-:Y:S03]  /*4790*/  LDSM.16.M88.4 R40, [R235+0x3000] ;  /* 0x00300000eb28783b */ /* 0x000fe60000000200 */
[C---:B------:R-:W-:Y:S08]  /*47a0*/  HMMA.16816.F32 R128, R8.reuse, R48, R64 ;  /* 0x000000300880723c */ /* 0x040ff00000001840 */
[C---:B------:R-:W-:Y:S08]  /*47b0*/  HMMA.16816.F32 R124, R8.reuse, R50, R60 ;  /* 0x00000032087c723c */ /* 0x040ff0000000183c */
[C---:B------:R-:W-:Y:S08]  /*47c0*/  HMMA.16816.F32 R120, R8.reuse, R72, R56 ;  /* 0x000000480878723c */ /* 0x040ff00000001838 */
[C---:B------:R-:W-:Y:S08]  /*47d0*/  HMMA.16816.F32 R136, R8.reuse, R44, R76 ;  /* 0x0000002c0888723c */ /* 0x040ff0000000184c */
[C---:B------:R-:W-:Y:S01]  /*47e0*/  HMMA.16816.F32 R132, R8.reuse, R46, R68 ;  /* 0x0000002e0884723c */ /* 0x040fe20000001844 */
[----:B------:R-:W-:Y:S07]  /*47f0*/  LDSM.16.M88.4 R68, [R235+0x3800] ;  /* 0x00380000eb44783b */ /* 0x000fee0000000200 */
[----:B------:R-:W-:Y:S01]  /*4800*/  HMMA.16816.F32 R116, R8, R74, R52 ;  /* 0x0000004a0874723c */ /* 0x000fe20000001834 */
[----:B------:R-:W-:Y:S07]  /*4810*/  LDSM.16.M88.4 R8, [R232+0x6000] ;  /* 0x00600000e808783b */ /* 0x000fee0000000200 */
[C---:B------:R-:W-:Y:S08]  /*4820*/  HMMA.16816.F32 R84, R20.reuse, R48, R100 ;  /* 0x000000301454723c */ /* 0x040ff00000001864 */
[C---:B------:R-:W-:Y:S01]  /*4830*/  HMMA.16816.F32 R80, R20.reuse, R50, R108 ;  /* 0x000000321450723c */ /* 0x040fe2000000186c */
[----:B------:R-:W4:Y:S07]  /*4840*/  LDSM.16.M88.4 R48, [R235+0x2000] ;  /* 0x00200000eb30783b */ /* 0x000f2e0000000200 */
[C---:B------:R-:W-:Y:S08]  /*4850*/  HMMA.16816.F32 R92, R20.reuse, R44, R92 ;  /* 0x0000002c145c723c */ /* 0x040ff0000000185c */
[C---:B------:R-:W-:Y:S01]  /*4860*/  HMMA.16816.F32 R88, R20.reuse, R46, R96 ;  /* 0x0000002e1458723c */ /* 0x040fe20000001860 */
[----:B------:R-:W5:Y:S07]  /*4870*/  LDSM.16.M88.4 R44, [R235+0x2800] ;  /* 0x00280000eb2c783b */ /* 0x000f6e0000000200 */
[C---:B------:R-:W-:Y:S08]  /*4880*/  HMMA.16816.F32 R76, R20.reuse, R72, R152 ;  /* 0x00000048144c723c */ /* 0x040ff00000001898 */
[----:B------:R-:W-:Y:S08]  /*4890*/  HMMA.16816.F32 R72, R20, R74, R148 ;  /* 0x0000004a1448723c */ /* 0x000ff00000001894 */
[C---:B-1----:R-:W-:Y:S08]  /*48a0*/  HMMA.16816.F32 R64, R12.reuse, R36, R144 ;  /* 0x000000240c40723c */ /* 0x042ff00000001890 */
[C---:B--2---:R-:W-:Y:S08]  /*48b0*/  HMMA.16816.F32 R20, R12.reuse, R28, R128 ;  /* 0x0000001c0c14723c */ /* 0x044ff00000001880 */
[C---:B------:R-:W-:Y:S08]  /*48c0*/  HMMA.16816.F32 R96, R12.reuse, R30, R124 ;  /* 0x0000001e0c60723c */ /* 0x040ff0000000187c */
[C---:B---3--:R-:W-:Y:S08]  /*48d0*/  HMMA.16816.F32 R108, R12.reuse, R24, R120 ;  /* 0x000000180c6c723c */ /* 0x048ff00000001878 */
[C---:B------:R-:W-:Y:S08]  /*48e0*/  HMMA.16816.F32 R60, R12.reuse, R38, R140 ;  /* 0x000000260c3c723c */ /* 0x040ff0000000188c */
[C---:B------:R-:W-:Y:S08]  /*48f0*/  HMMA.16816.F32 R56, R12.reuse, R32, R136 ;  /* 0x000000200c38723c */ /* 0x040ff00000001888 */
[C---:B------:R-:W-:Y:S08]  /*4900*/  HMMA.16816.F32 R52, R12.reuse, R34, R132 ;  /* 0x000000220c34723c */ /* 0x040ff00000001884 */
[----:B------:R-:W-:Y:S01]  /*4910*/  HMMA.16816.F32 R120, R12, R26, R116 ;  /* 0x0000001a0c78723c */ /* 0x000fe20000001874 */
[----:B------:R-:W1:Y:S07]  /*4920*/  LDSM.16.M88.4 R12, [R232+0x4000] ;  /* 0x00400000e80c783b */ /* 0x000e6e0000000200 */
[C---:B------:R-:W-:Y:S08]  /*4930*/  HMMA.16816.F32 R128, R16.reuse, R36, R112 ;  /* 0x000000241080723c */ /* 0x040ff00000001870 */
[C---:B------:R-:W-:Y:S01]  /*4940*/  HMMA.16816.F32 R124, R16.reuse, R38, R104 ;  /* 0x00000026107c723c */ /* 0x040fe20000001868 */
[----:B------:R-:W-:Y:S07]  /*4950*/  LDSM.16.M88.4 R36, [R230+0xa800] ;  /* 0x00a80000e624783b */ /* 0x000fee0000000200 */
[C---:B------:R-:W-:Y:S08]  /*4960*/  HMMA.16816.F32 R116, R16.reuse, R32, R92 ;  /* 0x000000201074723c */ /* 0x040ff0000000185c */
[C---:B------:R-:W-:Y:S08]  /*4970*/  HMMA.16816.F32 R112, R16.reuse, R34, R88 ;  /* 0x000000221070723c */ /* 0x040ff00000001858 */
[C---:B------:R-:W-:Y:S08]  /*4980*/  HMMA.16816.F32 R104, R16.reuse, R28, R84 ;  /* 0x0000001c1068723c */ /* 0x040ff00000001854 */
[C---:B------:R-:W-:Y:S08]  /*4990*/  HMMA.16816.F32 R100, R16.reuse, R30, R80 ;  /* 0x0000001e1064723c */ /* 0x040ff00000001850 */
[C---:B------:R-:W-:Y:S08]  /*49a0*/  HMMA.16816.F32 R28, R16.reuse, R24, R76 ;  /* 0x00000018101c723c */ /* 0x040ff0000000184c */
[----:B------:R-:W-:Y:S01]  /*49b0*/  HMMA.16816.F32 R92, R16, R26, R72 ;  /* 0x0000001a105c723c */ /* 0x000fe20000001848 */
[----:B------:R-:W-:Y:S04]  /*49c0*/  LDSM.16.M88.4 R24, [R230+0xa000] ;  /* 0x00a00000e618783b */ /* 0x000fe80000000200 */
[----:B------:R-:W-:Y:S03]  /*49d0*/  LDSM.16.M88.4 R16, [R234+0x4000] ;  /* 0x00400000ea10783b */ /* 0x000fe60000000200 */
[C---:B----4-:R-:W-:Y:S08]  /*49e0*/  HMMA.16816.F32 R32, R8.reuse, R48, R64 ;  /* 0x000000300820723c */ /* 0x050ff00000001840 */
[C---:B------:R-:W-:Y:S01]  /*49f0*/  HMMA.16816.F32 R76, R8.reuse, R40, R20 ;  /* 0x00000028084c723c */ /* 0x040fe20000001814 */
[----:B------:R-:W2:Y:S07]  /*4a00*/  LDSM.16.M88.4 R20, [R234+0x6000] ;  /* 0x00600000ea14783b */ /* 0x000eae0000000200 */
[C---:B------:R-:W-:Y:S01]  /*4a10*/  HMMA.16816.F32 R72, R8.reuse, R42, R96 ;  /* 0x0000002a0848723c */ /* 0x040fe20000001860 */
[----:B------:R-:W3:Y:S07]  /*4a20*/  LDSM.16.M88.4 R96, [R230+0xb000] ;  /* 0x00b00000e660783b */ /* 0x000eee0000000200 */
[C---:B------:R-:W-:Y:S01]  /*4a30*/  HMMA.16816.F32 R64, R8.reuse, R68, R108 ;  /* 0x000000440840723c */ /* 0x040fe2000000186c */
[----:B------:R-:W4:Y:S07]  /*4a40*/  LDSM.16.M88.4 R108, [R230+0xb800] ;  /* 0x00b80000e66c783b */ /* 0x000f2e0000000200 */
[C---:B-----5:R-:W-:Y:S08]  /*4a50*/  HMMA.16816.F32 R84, R8.reuse, R44, R56 ;  /* 0x0000002c0854723c */ /* 0x060ff00000001838 */
[C---:B------:R-:W-:Y:S08]  /*4a60*/  HMMA.16816.F32 R88, R8.reuse, R50, R60 ;  /* 0x000000320858723c */ /* 0x040ff0000000183c */
[C---:B------:R-:W-:Y:S08]  /*4a70*/  HMMA.16816.F32 R80, R8.reuse, R46, R52 ;  /* 0x0000002e0850723c */ /* 0x040ff00000001834 */
[----:B------:R-:W-:Y:S01]  /*4a80*/  HMMA.16816.F32 R56, R8, R70, R120 ;  /* 0x000000460838723c */ /* 0x000fe20000001878 */
[----:B------:R-:W-:Y:S07]  /*4a90*/  LDSM.16.M88.4 R8, [R233+0x6000] ;  /* 0x00600000e908783b */ /* 0x000fee0000000200 */
[C---:B-1----:R-:W-:Y:S08]  /*4aa0*/  HMMA.16816.F32 R52, R12.reuse, R48, R128 ;  /* 0x000000300c34723c */ /* 0x042ff00000001880 */
[C---:B------:R-:W-:Y:S08]  /*4ab0*/  HMMA.16816.F32 R60, R12.reuse, R50, R124 ;  /* 0x000000320c3c723c */ /* 0x040ff0000000187c */
[C---:B------:R-:W-:Y:S08]  /*4ac0*/  HMMA.16816.F32 R48, R12.reuse, R44, R116 ;  /* 0x0000002c0c30723c */ /* 0x040ff00000001874 */
[C---:B------:R-:W-:Y:S08]  /*4ad0*/  HMMA.16816.F32 R44, R12.reuse, R46, R112 ;  /* 0x0000002e0c2c723c */ /* 0x040ff00000001870 */
[C---:B------:R-:W-:Y:S08]  /*4ae0*/  HMMA.16816.F32 R104, R12.reuse, R40, R104 ;  /* 0x000000280c68723c */ /* 0x040ff00000001868 */
[C---:B------:R-:W-:Y:S08]  /*4af0*/  HMMA.16816.F32 R112, R12.reuse, R42, R100 ;  /* 0x0000002a0c70723c */ /* 0x040ff00000001864 */
[C---:B------:R-:W-:Y:S01]  /*4b00*/  HMMA.16816.F32 R124, R12.reuse, R68, R28 ;  /* 0x000000440c7c723c */ /* 0x040fe2000000181c */
[----:B------:R-:W1:Y:S07]  /*4b10*/  LDSM.16.M88.4 R28, [R229+0x2000] ;  /* 0x00200000e51c783b */ /* 0x000e6e0000000200 */
[----:B------:R-:W-:Y:S01]  /*4b20*/  HMMA.16816.F32 R128, R12, R70, R92 ;  /* 0x000000460c80723c */ /* 0x000fe2000000185c */
[----:B------:R-:W5:Y:S07]  /*4b30*/  LDSM.16.M88.4 R12, [R233+0x4000] ;  /* 0x00400000e90c783b */ /* 0x000f6e0000000200 */
[C---:B--2---:R-:W-:Y:S08]  /*4b40*/  HMMA.16816.F32 R32, R20.reuse, R24, R32 ;  /* 0x000000181420723c */ /* 0x044ff00000001820 */
[C---:B------:R-:W-:Y:S08]  /*4b50*/  HMMA.16816.F32 R40, R20.reuse, R26, R88 ;  /* 0x0000001a1428723c */ /* 0x040ff00000001858 */
[C---:B------:R-:W-:Y:S08]  /*4b60*/  HMMA.16816.F32 R84, R20.reuse, R36, R84 ;  /* 0x000000241454723c */ /* 0x040ff00000001854 */
[C---:B------:R-:W-:Y:S08]  /*4b70*/  HMMA.16816.F32 R80, R20.reuse, R38, R80 ;  /* 0x000000261450723c */ /* 0x040ff00000001850 */
[C---:B---3--:R-:W-:Y:S08]  /*4b80*/  HMMA.16816.F32 R92, R20.reuse, R96, R76 ;  /* 0x00000060145c723c */ /* 0x048ff0000000184c */
[C---:B------:R-:W-:Y:S08]  /*4b90*/  HMMA.16816.F32 R100, R20.reuse, R98, R72 ;  /* 0x000000621464723c */ /* 0x040ff00000001848 */
[C---:B----4-:R-:W-:Y:S08]  /*4ba0*/  HMMA.16816.F32 R120, R20.reuse, R108, R64 ;  /* 0x0000006c1478723c */ /* 0x050ff00000001840 */
[----:B------:R-:W-:Y:S08]  /*4bb0*/  HMMA.16816.F32 R116, R20, R110, R56 ;  /* 0x0000006e1474723c */ /* 0x000ff00000001838 */
[C---:B------:R-:W-:Y:S08]  /*4bc0*/  HMMA.16816.F32 R20, R16.reuse, R24, R52 ;  /* 0x000000181014723c */ /* 0x040ff00000001834 */
[----:B------:R-:W-:Y:S08]  /*4bd0*/  HMMA.16816.F32 R60, R16, R26, R60 ;  /* 0x0000001a103c723c */ /* 0x000ff0000000183c */
[-C--:B-1----:R-:W-:Y:S08]  /*4be0*/  HMMA.16816.F32 R32, R8, R28.reuse, R32 ;  /* 0x0000001c0820723c */ /* 0x082ff00000001820 */
[----:B-----5:R-:W-:Y:S07]  /*4bf0*/  HMMA.16816.F32 R24, R12, R28, R20 ;  /* 0x0000001c0c18723c */ /* 0x020fee0000001814 */
[C---:B------:R-:W-:Y:S01]  /*4c00*/  IADD3 R20, R3.reuse, UR5, RZ ;  /* 0x0000000503147c10 */ /* 0x040fe2000fffe0ff */
[----:B------:R-:W-:Y:S01]  /*4c10*/  HMMA.16816.F32 R48, R16, R36, R48 ;  /* 0x000000241030723c */ /* 0x000fe20000001830 */
[----:B------:R-:W-:-:S02]  /*4c20*/  IADD3 R21, R3, UR4, RZ ;  /* 0x0000000403157c10 */ /* 0x000fc4000fffe0ff */
[----:B------:R-:W-:Y:S02]  /*4c30*/  IMNMX R248, RZ, R20, !PT ;  /* 0x00000014fff87217 */ /* 0x000fe40007800200 */
[----:B------:R-:W-:Y:S02]  /*4c40*/  IMNMX R252, R21, UR16, PT ;  /* 0x0000001015fc7c17 */ /* 0x000fe4000b800200 */
[----:B------:R-:W-:Y:S01]  /*4c50*/  IADD3 R20, R7, UR5, RZ ;  /* 0x0000000507147c10 */ /* 0x000fe2000fffe0ff */
[----:B------:R-:W-:Y:S01]  /*4c60*/  HMMA.16816.F32 R40, R8, R30, R40 ;  /* 0x0000001e0828723c */ /* 0x000fe20000001828 */
[----:B------:R-:W-:Y:S02]  /*4c70*/  IADD3 R21, R6, UR5, RZ ;  /* 0x0000000506157c10 */ /* 0x000fe4000fffe0ff */
[----:B------:R-:W-:Y:S02]  /*4c80*/  IADD3 R22, R5, UR5, RZ ;  /* 0x0000000505167c10 */ /* 0x000fe4000fffe0ff */
[----:B------:R-:W-:-:S02]  /*4c90*/  IMNMX R247, RZ, R20, !PT ;  /* 0x00000014fff77217 */ /* 0x000fc40007800200 */
[----:B------:R-:W-:Y:S01]  /*4ca0*/  IMNMX R246, RZ, R21, !PT ;  /* 0x00000015fff67217 */ /* 0x000fe20007800200 */
[----:B------:R-:W-:Y:S01]  /*4cb0*/  HMMA.16816.F32 R28, R12, R30, R60 ;  /* 0x0000001e0c1c723c */ /* 0x000fe2000000183c */
[----:B------:R-:W-:Y:S02]  /*4cc0*/  IMNMX R245, RZ, R22, !PT ;  /* 0x00000016fff57217 */ /* 0x000fe40007800200 */
[----:B------:R-:W1:Y:S01]  /*4cd0*/  LDSM.16.M88.4 R20, [R229+0x2800] ;  /* 0x00280000e514783b */ /* 0x000e620000000200 */
[----:B------:R-:W-:Y:S02]  /*4ce0*/  IADD3 R7, R7, UR4, RZ ;  /* 0x0000000407077c10 */ /* 0x000fe4000fffe0ff */
[----:B------:R-:W-:Y:S02]  /*4cf0*/  IADD3 R3, R0, 0x1, RZ ;  /* 0x0000000100037810 */ /* 0x000fe40007ffe0ff */
[----:B------:R-:W-:Y:S01]  /*4d00*/  IMNMX R251, R7, UR16, PT ;  /* 0x0000001007fb7c17 */ /* 0x000fe2000b800200 */
[----:B------:R-:W-:Y:S01]  /*4d10*/  HMMA.16816.F32 R44, R16, R38, R44 ;  /* 0x00000026102c723c */ /* 0x000fe2000000182c */
[----:B------:R-:W-:-:S02]  /*4d20*/  IADD3 R6, R6, UR4, RZ ;  /* 0x0000000406067c10 */ /* 0x000fc4000fffe0ff */
[----:B------:R-:W-:Y:S02]  /*4d30*/  IADD3 R5, R5, UR4, RZ ;  /* 0x0000000405057c10 */ /* 0x000fe4000fffe0ff */
[CC--:B------:R-:W-:Y:S02]  /*4d40*/  ISETP.GE.AND P6, PT, R0.reuse, R252.reuse, PT ;  /* 0x000000fc0000720c */ /* 0x0c0fe40003fc6270 */
[C---:B------:R-:W-:Y:S01]  /*4d50*/  ISETP.GE.AND P5, PT, R3.reuse, R252, PT ;  /* 0x000000fc0300720c */ /* 0x040fe20003fa6270 */
[----:B------:R-:W-:Y:S01]  /*4d60*/  HMMA.16816.F32 R36, R16, R96, R104 ;  /* 0x000000601024723c */ /* 0x000fe20000001868 */
[-C--:B------:R-:W-:Y:S02]  /*4d70*/  ISETP.GE.AND P4, PT, R3, R251.reuse, PT ;  /* 0x000000fb0300720c */ /* 0x080fe40003f86270 */
[----:B------:R-:W-:Y:S02]  /*4d80*/  ISETP.GE.AND P1, PT, R0, R251, PT ;  /* 0x000000fb0000720c */ /* 0x000fe40003f26270 */
[----:B------:R-:W-:-:S02]  /*4d90*/  IMNMX R250, R6, UR16, PT ;  /* 0x0000001006fa7c17 */ /* 0x000fc4000b800200 */
[----:B------:R-:W-:Y:S02]  /*4da0*/  IMNMX R249, R5, UR16, PT ;  /* 0x0000001005f97c17 */ /* 0x000fe4000b800200 */
[CC--:B------:R-:W-:Y:S02]  /*4db0*/  ISETP.LT.OR P5, PT, R3.reuse, R248.reuse, P5 ;  /* 0x000000f80300720c */ /* 0x0c0fe40002fa1670 */
[CC--:B------:R-:W-:Y:S02]  /*4dc0*/  ISETP.LT.OR P4, PT, R3.reuse, R247.reuse, P4 ;  /* 0x000000f70300720c */ /* 0x0c0fe40002781670 */
[C---:B------:R-:W-:Y:S02]  /*4dd0*/  ISETP.LT.OR P6, PT, R0.reuse, R248, P6 ;  /* 0x000000f80000720c */ /* 0x040fe400037c1670 */
[----:B------:R-:W-:Y:S02]  /*4de0*/  ISETP.LT.OR P1, PT, R0, R247, P1 ;  /* 0x000000f70000720c */ /* 0x000fe40000f21670 */
[----:B------:R-:W-:-:S02]  /*4df0*/  ISETP.GE.AND P3, PT, R3, R250, PT ;  /* 0x000000fa0300720c */ /* 0x000fc40003f66270 */
[----:B------:R-:W-:Y:S02]  /*4e00*/  ISETP.GE.AND P0, PT, R3, R249, PT ;  /* 0x000000f90300720c */ /* 0x000fe40003f06270 */
[----:B------:R-:W-:Y:S02]  /*4e10*/  ISETP.GE.AND P2, PT, R0, R250, PT ;  /* 0x000000fa0000720c */ /* 0x000fe40003f46270 */
[----:B------:R-:W-:Y:S02]  /*4e20*/  FSEL R61, R24, -INF , !P6 ;  /* 0xff800000183d7808 */ /* 0x000fe40007000000 */
[----:B------:R-:W-:Y:S01]  /*4e30*/  FSEL R71, R26, -INF , !P1 ;  /* 0xff8000001a477808 */ /* 0x000fe20004800000 */
[----:B-1----:R-:W-:Y:S01]  /*4e40*/  HMMA.16816.F32 R48, R12, R20, R48 ;  /* 0x000000140c30723c */ /* 0x002fe20000001830 */
[----:B------:R-:W-:Y:S02]  /*4e50*/  FSEL R59, R25, -INF , !P5 ;  /* 0xff800000193b7808 */ /* 0x000fe40006800000 */
[----:B------:R-:W-:-:S02]  /*4e60*/  FSEL R69, R27, -INF , !P4 ;  /* 0xff8000001b457808 */ /* 0x000fc40006000000 */
[----:B------:R-:W1:Y:S01]  /*4e70*/  LDSM.16.M88.4 R24, [R229+0x3000] ;  /* 0x00300000e518783b */ /* 0x000e620000000200 */
[CC--:B------:R-:W-:Y:S02]  /*4e80*/  ISETP.LT.OR P3, PT, R3.reuse, R246.reuse, P3 ;  /* 0x000000f60300720c */ /* 0x0c0fe40001f61670 */
[----:B------:R-:W-:Y:S01]  /*4e90*/  ISETP.LT.OR P0, PT, R3, R245, P0 ;  /* 0x000000f50300720c */ /* 0x000fe20000701670 */
[----:B------:R-:W-:Y:S01]  /*4ea0*/  HMMA.16816.F32 R52, R12, R22, R44 ;  /* 0x000000160c34723c */ /* 0x000fe2000000182c */
[C---:B------:R-:W-:Y:S02]  /*4eb0*/  ISETP.LT.OR P2, PT, R0.reuse, R246, P2 ;  /* 0x000000f60000720c */ /* 0x040fe40001741670 */
[C---:B------:R-:W-:Y:S02]  /*4ec0*/  IADD3 R3, R0.reuse, 0x8, RZ ;  /* 0x0000000800037810 */ /* 0x040fe40007ffe0ff */
[----:B------:R-:W-:Y:S02]  /*4ed0*/  ISETP.GE.AND P6, PT, R0, R249, PT ;  /* 0x000000f90000720c */ /* 0x000fe40003fc6270 */
[----:B------:R-:W-:Y:S01]  /*4ee0*/  FSEL R89, R32, -INF , !P2 ;  /* 0xff80000020597808 */ /* 0x000fe20005000000 */
[----:B------:R-:W-:Y:S01]  /*4ef0*/  HMMA.16816.F32 R44, R16, R98, R112 ;  /* 0x00000062102c723c */ /* 0x000fe20000001870 */
[----:B------:R-:W-:-:S02]  /*4f00*/  ISETP.GE.AND P1, PT, R3, R252, PT ;  /* 0x000000fc0300720c */ /* 0x000fc40003f26270 */
[C---:B------:R-:W-:Y:S02]  /*4f10*/  ISETP.GE.AND P2, PT, R3.reuse, R251, PT ;  /* 0x000000fb0300720c */ /* 0x040fe40003f46270 */
[C---:B------:R-:W-:Y:S02]  /*4f20*/  ISETP.LT.OR P6, PT, R0.reuse, R245, P6 ;  /* 0x000000f50000720c */ /* 0x040fe400037c1670 */
[C---:B------:R-:W-:Y:S02]  /*4f30*/  ISETP.LT.OR P1, PT, R3.reuse, R248, P1 ;  /* 0x000000f80300720c */ /* 0x040fe40000f21670 */
[----:B------:R-:W-:Y:S02]  /*4f40*/  ISETP.LT.OR P2, PT, R3, R247, P2 ;  /* 0x000000f70300720c */ /* 0x000fe40001741670 */
[----:B------:R-:W-:Y:S02]  /*4f50*/  IADD3 R5, R0, 0x9, RZ ;  /* 0x0000000900057810 */ /* 0x000fe40007ffe0ff */
[----:B------:R-:W-:-:S02]  /*4f60*/  FSEL R91, R34, -INF , !P6 ;  /* 0xff800000225b7808 */ /* 0x000fc40007000000 */
[----:B------:R-:W-:Y:S02]  /*4f70*/  FSEL R88, R33, -INF , !P3 ;  /* 0xff80000021587808 */ /* 0x000fe40005800000 */
[C---:B------:R-:W-:Y:S02]  /*4f80*/  ISETP.GE.AND P6, PT, R3.reuse, R250, PT ;  /* 0x000000fa0300720c */ /* 0x040fe40003fc6270 */
[----:B------:R-:W-:Y:S02]  /*4f90*/  ISETP.GE.AND P3, PT, R3, R249, PT ;  /* 0x000000f90300720c */ /* 0x000fe40003f66270 */
[----:B------:R-:W-:Y:S02]  /*4fa0*/  FSEL R60, R28, -INF , !P1 ;  /* 0xff8000001c3c7808 */ /* 0x000fe40004800000 */
[----:B------:R-:W-:Y:S02]  /*4fb0*/  FSEL R70, R30, -INF , !P2 ;  /* 0xff8000001e467808 */ /* 0x000fe40005000000 */
[----:B------:R-:W-:-:S02]  /*4fc0*/  FSEL R90, R35, -INF , !P0 ;  /* 0xff800000235a7808 */ /* 0x000fc40004000000 */
[C---:B------:R-:W-:Y:S01]  /*4fd0*/  ISETP.GE.AND P1, PT, R5.reuse, R250, PT ;  /* 0x000000fa0500720c */ /* 0x040fe20003f26270 */
[----:B------:R-:W-:Y:S01]  /*4fe0*/  HMMA.16816.F32 R32, R8, R20, R84 ;  /* 0x000000140820723c */ /* 0x000fe20000001854 */
[----:B------:R-:W-:Y:S02]  /*4ff0*/  ISETP.GE.AND P2, PT, R5, R249, PT ;  /* 0x000000f90500720c */ /* 0x000fe40003f46270 */
[CC--:B------:R-:W-:Y:S02]  /*5000*/  ISETP.LT.OR P6, PT, R3.reuse, R246.reuse, P6 ;  /* 0x000000f60300720c */ /* 0x0c0fe400037c1670 */
[----:B------:R-:W-:Y:S02]  /*5010*/  ISETP.LT.OR P3, PT, R3, R245, P3 ;  /* 0x000000f50300720c */ /* 0x000fe40001f61670 */
[----:B------:R-:W-:Y:S01]  /*5020*/  IADD3 R3, R0, 0x10, RZ ;  /* 0x0000001000037810 */ /* 0x000fe20007ffe0ff */
[----:B-1----:R-:W-:Y:S01]  /*5030*/  HMMA.16816.F32 R36, R12, R24, R36 ;  /* 0x000000180c24723c */ /* 0x002fe20000001824 */
[----:B------:R-:W-:-:S02]  /*5040*/  ISETP.LT.OR P1, PT, R5, R246, P1 ;  /* 0x000000f60500720c */ /* 0x000fc40000f21670 */
[C---:B------:R-:W-:Y:S02]  /*5050*/  ISETP.LT.OR P2, PT, R5.reuse, R245, P2 ;  /* 0x000000f50500720c */ /* 0x040fe40001741670 */
[-C--:B------:R-:W-:Y:S02]  /*5060*/  ISETP.GE.AND P5, PT, R5, R252.reuse, PT ;  /* 0x000000fc0500720c */ /* 0x080fe40003fa6270 */
[----:B------:R-:W-:Y:S02]  /*5070*/  ISETP.GE.AND P0, PT, R3, R252, PT ;  /* 0x000000fc0300720c */ /* 0x000fe40003f06270 */
[----:B------:R-:W-:Y:S02]  /*5080*/  ISETP.GE.AND P4, PT, R5, R251, PT ;  /* 0x000000fb0500720c */ /* 0x000fe40003f86270 */
[----:B------:R-:W-:Y:S02]  /*5090*/  FSEL R74, R40, -INF , !P6 ;  /* 0xff800000284a7808 */ /* 0x000fe40007000000 */
[----:B------:R-:W-:-:S02]  /*50a0*/  FSEL R79, R42, -INF , !P3 ;  /* 0xff8000002a4f7808 */ /* 0x000fc40005800000 */
        /* <DEDUP_REMOVED lines=9> */
[C---:B------:R-:W-:Y:S02]  /*5140*/  ISETP.GE.AND P6, PT, R3.reuse, R251, PT ;  /* 0x000000fb0300720c */ /* 0x040fe40003fc6270 */
[C---:B------:R-:W-:Y:S02]  /*5150*/  ISETP.GE.AND P3, PT, R3.reuse, R250, PT ;  /* 0x000000fa0300720c */ /* 0x040fe40003f66270 */
[----:B------:R-:W-:Y:S02]  /*5160*/  ISETP.GE.AND P1, PT, R3, R249, PT ;  /* 0x000000f90300720c */ /* 0x000fe40003f26270 */
[----:B------:R-:W-:-:S02]  /*5170*/  IADD3 R5, R0, 0x11, RZ ;  /* 0x0000001100057810 */ /* 0x000fc40007ffe0ff */
[C---:B------:R-:W-:Y:S02]  /*5180*/  ISETP.LT.OR P6, PT, R3.reuse, R247, P6 ;  /* 0x000000f70300720c */ /* 0x040fe400037c1670 */
[C---:B------:R-:W-:Y:S02]  /*5190*/  ISETP.LT.OR P3, PT, R3.reuse, R246, P3 ;  /* 0x000000f60300720c */ /* 0x040fe40001f61670 */
[----:B------:R-:W-:Y:S02]  /*51a0*/  ISETP.LT.OR P1, PT, R3, R245, P1 ;  /* 0x000000f50300720c */ /* 0x000fe40000f21670 */
[----:B------:R-:W-:Y:S02]  /*51b0*/  FSEL R66, R31, -INF , !P4 ;  /* 0xff8000001f427808 */ /* 0x000fe40006000000 */
[----:B------:R-:W-:Y:S02]  /*51c0*/  FSEL R57, R48, -INF , !P0 ;  /* 0xff80000030397808 */ /* 0x000fe40004000000 */
[----:B------:R-:W-:-:S02]  /*51d0*/  IADD3 R3, R0, 0x18, RZ ;  /* 0x0000001800037810 */ /* 0x000fc40007ffe0ff */
[C---:B------:R-:W-:Y:S02]  /*51e0*/  ISETP.GE.AND P4, PT, R5.reuse, R250, PT ;  /* 0x000000fa0500720c */ /* 0x040fe40003f86270 */
[----:B------:R-:W-:Y:S02]  /*51f0*/  ISETP.GE.AND P0, PT, R5, R249, PT ;  /* 0x000000f90500720c */ /* 0x000fe40003f06270 */
[----:B------:R-:W-:Y:S02]  /*5200*/  FSEL R58, R29, -INF , !P5 ;  /* 0xff8000001d3a7808 */ /* 0x000fe40006800000 */
[----:B------:R-:W-:Y:S01]  /*5210*/  FSEL R64, R50, -INF , !P6 ;  /* 0xff80000032407808 */ /* 0x000fe20007000000 */
[----:B------:R-:W-:Y:S01]  /*5220*/  HMMA.16816.F32 R28, R8, R24, R92 ;  /* 0x00000018081c723c */ /* 0x000fe2000000185c */
[C---:B------:R-:W-:Y:S02]  /*5230*/  ISETP.GE.AND P2, PT, R5.reuse, R252, PT ;  /* 0x000000fc0500720c */ /* 0x040fe40003f46270 */
[----:B------:R-:W-:-:S02]  /*5240*/  ISETP.GE.AND P5, PT, R5, R251, PT ;  /* 0x000000fb0500720c */ /* 0x000fc40003fa6270 */
[C---:B------:R-:W-:Y:S02]  /*5250*/  ISETP.LT.OR P4, PT, R5.reuse, R246, P4 ;  /* 0x000000f60500720c */ /* 0x040fe40002781670 */
[----:B------:R-:W-:Y:S02]  /*5260*/  ISETP.LT.OR P0, PT, R5, R245, P0 ;  /* 0x000000f50500720c */ /* 0x000fe40000701670 */
[----:B------:R-:W-:Y:S02]  /*5270*/  ISETP.GE.AND P6, PT, R3, R252, PT ;  /* 0x000000fc0300720c */ /* 0x000fe40003fc6270 */
[C---:B------:R-:W-:Y:S02]  /*5280*/  ISETP.LT.OR P2, PT, R5.reuse, R248, P2 ;  /* 0x000000f80500720c */ /* 0x040fe40001741670 */
[----:B------:R-:W-:Y:S02]  /*5290*/  ISETP.LT.OR P5, PT, R5, R247, P5 ;  /* 0x000000f70500720c */ /* 0x000fe40002fa1670 */
[----:B------:R-:W-:-:S02]  /*52a0*/  FSEL R68, R32, -INF , !P3 ;  /* 0xff80000020447808 */ /* 0x000fc40005800000 */
[----:B------:R-:W-:Y:S02]  /*52b0*/  FSEL R73, R34, -INF , !P1 ;  /* 0xff80000022497808 */ /* 0x000fe40004800000 */
[----:B------:R-:W-:Y:S02]  /*52c0*/  ISETP.LT.OR P6, PT, R3, R248, P6 ;  /* 0x000000f80300720c */ /* 0x000fe400037c1670 */
[----:B------:R-:W-:Y:S02]  /*52d0*/  FSEL R65, R33, -INF , !P4 ;  /* 0xff80000021417808 */ /* 0x000fe40006000000 */
[----:B------:R-:W-:Y:S02]  /*52e0*/  FSEL R76, R35, -INF , !P0 ;  /* 0xff800000234c7808 */ /* 0x000fe40004000000 */
[----:B------:R-:W-:Y:S01]  /*52f0*/  IADD3 R5, R0, 0x19, RZ ;  /* 0x0000001900057810 */ /* 0x000fe20007ffe0ff */
[----:B------:R-:W-:Y:S01]  /*5300*/  HMMA.16816.F32 R32, R16, R108, R124 ;  /* 0x0000006c1020723c */ /* 0x000fe2000000187c */
[----:B------:R-:W-:-:S02]  /*5310*/  FSEL R56, R49, -INF , !P2 ;  /* 0xff80000031387808 */ /* 0x000fc40005000000 */
[----:B------:R-:W-:Y:S02]  /*5320*/  FSEL R52, R52, -INF , !P6 ;  /* 0xff80000034347808 */ /* 0x000fe40007000000 */
[C---:B------:R-:W-:Y:S02]  /*5330*/  ISETP.GE.AND P3, PT, R3.reuse, R251, PT ;  /* 0x000000fb0300720c */ /* 0x040fe40003f66270 */
[CC--:B------:R-:W-:Y:S02]  /*5340*/  ISETP.GE.AND P1, PT, R3.reuse, R250.reuse, PT ;  /* 0x000000fa0300720c */ /* 0x0c0fe40003f26270 */
[----:B------:R-:W-:Y:S02]  /*5350*/  ISETP.GE.AND P2, PT, R3, R249, PT ;  /* 0x000000f90300720c */ /* 0x000fe40003f46270 */
[----:B------:R-:W-:Y:S02]  /*5360*/  ISETP.GE.AND P6, PT, R5, R250, PT ;  /* 0x000000fa0500720c */ /* 0x000fe40003fc6270 */
[----:B------:R-:W-:-:S02]  /*5370*/  FSEL R62, R51, -INF , !P5 ;  /* 0xff800000333e7808 */ /* 0x000fc40006800000 */
[-C--:B------:R-:W-:Y:S01]  /*5380*/  HMMA.16816.F32 R48, R12, R26.reuse, R44 ;  /* 0x0000001a0c30723c */ /* 0x080fe2000000182c */
[C---:B------:R-:W-:Y:S02]  /*5390*/  ISETP.LT.OR P3, PT, R3.reuse, R247, P3 ;  /* 0x000000f70300720c */ /* 0x040fe40001f61670 */
[CC--:B------:R-:W-:Y:S02]  /*53a0*/  ISETP.LT.OR P1, PT, R3.reuse, R246.reuse, P1 ;  /* 0x000000f60300720c */ /* 0x0c0fe40000f21670 */
[----:B------:R-:W-:Y:S02]  /*53b0*/  ISETP.LT.OR P2, PT, R3, R245, P2 ;  /* 0x000000f50300720c */ /* 0x000fe40001741670 */
[----:B------:R-:W-:Y:S01]  /*53c0*/  ISETP.LT.OR P6, PT, R5, R246, P6 ;  /* 0x000000f60500720c */ /* 0x000fe200037c1670 */
[----:B------:R-:W-:Y:S01]  /*53d0*/  HMMA.16816.F32 R44, R8, R26, R100 ;  /* 0x0000001a082c723c */ /* 0x000fe20000001864 */
[----:B------:R-:W-:Y:S02]  /*53e0*/  IADD3 R3, R0, 0x20, RZ ;  /* 0x0000002000037810 */ /* 0x000fe40007ffe0ff */
[----:B------:R-:W-:-:S02]  /*53f0*/  FSEL R54, R54, -INF , !P3 ;  /* 0xff80000036367808 */ /* 0x000fc40005800000 */
[----:B------:R-:W-:Y:S02]  /*5400*/  FSEL R63, R40, -INF , !P1 ;  /* 0xff800000283f7808 */ /* 0x000fe40004800000 */
[----:B------:R-:W-:Y:S01]  /*5410*/  FSEL R75, R42, -INF , !P2 ;  /* 0xff8000002a4b7808 */ /* 0x000fe20005000000 */
[----:B-1----:R-:W-:Y:S01]  /*5420*/  HMMA.16816.F32 R24, R12, R20, R32 ;  /* 0x000000140c18723c */ /* 0x002fe20000001820 */
[----:B------:R-:W-:Y:S02]  /*5430*/  FSEL R67, R41, -INF , !P6 ;  /* 0xff80000029437808 */ /* 0x000fe40007000000 */
[-C--:B------:R-:W-:Y:S02]  /*5440*/  ISETP.GE.AND P5, PT, R5, R252.reuse, PT ;  /* 0x000000fc0500720c */ /* 0x080fe40003fa6270 */
[----:B------:R-:W-:Y:S02]  /*5450*/  ISETP.GE.AND P0, PT, R3, R252, PT ;  /* 0x000000fc0300720c */ /* 0x000fe40003f06270 */
[----:B------:R-:W-:-:S02]  /*5460*/  ISETP.GE.AND P4, PT, R5, R251, PT ;  /* 0x000000fb0500720c */ /* 0x000fc40003f86270 */
[----:B------:R-:W-:Y:S02]  /*5470*/  ISETP.GE.AND P3, PT, R5, R249, PT ;  /* 0x000000f90500720c */ /* 0x000fe40003f66270 */
[C---:B------:R-:W-:Y:S02]  /*5480*/  ISETP.GE.AND P1, PT, R3.reuse, R251, PT ;  /* 0x000000fb0300720c */ /* 0x040fe40003f26270 */
[C---:B------:R-:W-:Y:S02]  /*5490*/  ISETP.GE.AND P2, PT, R3.reuse, R250, PT ;  /* 0x000000fa0300720c */ /* 0x040fe40003f46270 */
[----:B------:R-:W-:Y:S02]  /*54a0*/  ISETP.GE.AND P6, PT, R3, R249, PT ;  /* 0x000000f90300720c */ /* 0x000fe40003fc6270 */
[C---:B------:R-:W-:Y:S02]  /*54b0*/  ISETP.LT.OR P5, PT, R5.reuse, R248, P5 ;  /* 0x000000f80500720c */ /* 0x040fe40002fa1670 */
[----:B------:R-:W-:-:S02]  /*54c0*/  ISETP.LT.OR P4, PT, R5, R247, P4 ;  /* 0x000000f70500720c */ /* 0x000fc40002781670 */
[----:B------:R-:W-:Y:S02]  /*54d0*/  ISETP.LT.OR P3, PT, R5, R245, P3 ;  /* 0x000000f50500720c */ /* 0x000fe40001f61670 */
[C---:B------:R-:W-:Y:S02]  /*54e0*/  ISETP.LT.OR P0, PT, R3.reuse, R248, P0 ;  /* 0x000000f80300720c */ /* 0x040fe40000701670 */
[C---:B------:R-:W-:Y:S02]  /*54f0*/  ISETP.LT.OR P1, PT, R3.reuse, R247, P1 ;  /* 0x000000f70300720c */ /* 0x040fe40000f21670 */
[C---:B------:R-:W-:Y:S02]  /*5500*/  ISETP.LT.OR P2, PT, R3.reuse, R246, P2 ;  /* 0x000000f60300720c */ /* 0x040fe40001741670 */
[----:B------:R-:W-:Y:S02]  /*5510*/  ISETP.LT.OR P6, PT, R3, R245, P6 ;  /* 0x000000f50300720c */ /* 0x000fe400037c1670 */
[----:B------:R-:W-:-:S02]  /*5520*/  IADD3 R5, R0, 0x21, RZ ;  /* 0x0000002100057810 */ /* 0x000fc40007ffe0ff */
[----:B------:R-:W-:Y:S02]  /*5530*/  IADD3 R3, R0, 0x28, RZ ;  /* 0x0000002800037810 */ /* 0x000fe40007ffe0ff */
[----:B------:R-:W-:Y:S02]  /*5540*/  FSEL R77, R43, -INF , !P3 ;  /* 0xff8000002b4d7808 */ /* 0x000fe40005800000 */
[----:B------:R-:W-:Y:S01]  /*5550*/  FSEL R53, R53, -INF , !P5 ;  /* 0xff80000035357808 */ /* 0x000fe20006800000 */
[----:B------:R-:W-:Y:S01]  /*5560*/  HMMA.16816.F32 R40, R16, R110, R128 ;  /* 0x0000006e1028723c */ /* 0x000fe20000001880 */
[----:B------:R-:W-:Y:S02]  /*5570*/  FSEL R55, R55, -INF , !P4 ;  /* 0xff80000037377808 */ /* 0x000fe40006000000 */
[----:B------:R-:W-:Y:S02]  /*5580*/  FSEL R180, R36, -INF , !P0 ;  /* 0xff80000024b47808 */ /* 0x000fe40004000000 */
[----:B------:R-:W-:-:S02]  /*5590*/  FSEL R174, R38, -INF , !P1 ;  /* 0xff80000026ae7808 */ /* 0x000fc40004800000 */
[C---:B------:R-:W-:Y:S01]  /*55a0*/  ISETP.GE.AND P4, PT, R5.reuse, R252, PT ;  /* 0x000000fc0500720c */ /* 0x040fe20003f86270 */
[C---:B------:R-:W-:Y:S01]  /*55b0*/  HMMA.16816.F32 R16, R8.reuse, R20, R120 ;  /* 0x000000140810723c */ /* 0x040fe20000001878 */
[C---:B------:R-:W-:Y:S02]  /*55c0*/  ISETP.GE.AND P5, PT, R5.reuse, R251, PT ;  /* 0x000000fb0500720c */ /* 0x040fe40003fa6270 */
[C---:B------:R-:W-:Y:S02]  /*55d0*/  ISETP.GE.AND P3, PT, R5.reuse, R250, PT ;  /* 0x000000fa0500720c */ /* 0x040fe40003f66270 */
[----:B------:R-:W-:Y:S02]  /*55e0*/  ISETP.GE.AND P0, PT, R5, R249, PT ;  /* 0x000000f90500720c */ /* 0x000fe40003f06270 */
[----:B------:R-:W-:Y:S01]  /*55f0*/  ISETP.GE.AND P1, PT, R3, R252, PT ;  /* 0x000000fc0300720c */ /* 0x000fe20003f26270 */
[----:B------:R-:W-:Y:S01]  /*5600*/  HMMA.16816.F32 R8, R8, R22, R116 ;  /* 0x000000160808723c */ /* 0x000fe20000001874 */
[----:B------:R-:W-:-:S02]  /*5610*/  ISETP.LT.OR P4, PT, R5, R248, P4 ;  /* 0x000000f80500720c */ /* 0x000fc40002781670 */
[C---:B------:R-:W-:Y:S02]  /*5620*/  ISETP.LT.OR P5, PT, R5.reuse, R247, P5 ;  /* 0x000000f70500720c */ /* 0x040fe40002fa1670 */
[C---:B------:R-:W-:Y:S02]  /*5630*/  ISETP.LT.OR P3, PT, R5.reuse, R246, P3 ;  /* 0x000000f60500720c */ /* 0x040fe40001f61670 */
[----:B------:R-:W-:Y:S01]  /*5640*/  ISETP.LT.OR P0, PT, R5, R245, P0 ;  /* 0x000000f50500720c */ /* 0x000fe20000701670 */
[----:B------:R-:W-:Y:S01]  /*5650*/  HMMA.16816.F32 R12, R12, R22, R40 ;  /* 0x000000160c0c723c */ /* 0x000fe20000001828 */
[----:B------:R-:W-:Y:S02]  /*5660*/  ISETP.LT.OR P1, PT, R3, R248, P1 ;  /* 0x000000f80300720c */ /* 0x000fe40000f21670 */
[----:B------:R-:W-:Y:S02]  /*5670*/  IADD3 R5, R0, 0x29, RZ ;  /* 0x0000002900057810 */ /* 0x000fe40007ffe0ff */
[----:B------:R-:W-:-:S02]  /*5680*/  FSEL R175, R28, -INF , !P2 ;  /* 0xff8000001caf7808 */ /* 0x000fc40005000000 */
[----:B------:R-:W-:Y:S02]  /*5690*/  FSEL R181, R30, -INF , !P6 ;  /* 0xff8000001eb57808 */ /* 0x000fe40007000000 */
[----:B------:R-:W-:Y:S02]  /*56a0*/  FSEL R172, R37, -INF , !P4 ;  /* 0xff80000025ac7808 */ /* 0x000fe40006000000 */
[----:B------:R-:W-:Y:S02]  /*56b0*/  FSEL R166, R39, -INF , !P5 ;  /* 0xff80000027a67808 */ /* 0x000fe40006800000 */
[----:B------:R-:W-:Y:S02]  /*56c0*/  FSEL R167, R29, -INF , !P3 ;  /* 0xff8000001da77808 */ /* 0x000fe40005800000 */
[----:B------:R-:W-:Y:S02]  /*56d0*/  FSEL R173, R31, -INF , !P0 ;  /* 0xff8000001fad7808 */ /* 0x000fe40004000000 */
[----:B------:R-:W-:-:S02]  /*56e0*/  FSEL R162, R48, -INF , !P1 ;  /* 0xff80000030a27808 */ /* 0x000fc40004800000 */
[C---:B------:R-:W-:Y:S02]  /*56f0*/  ISETP.GE.AND P2, PT, R3.reuse, R251, PT ;  /* 0x000000fb0300720c */ /* 0x040fe40003f46270 */
[C---:B------:R-:W-:Y:S02]  /*5700*/  ISETP.GE.AND P6, PT, R3.reuse, R250, PT ;  /* 0x000000fa0300720c */ /* 0x040fe40003fc6270 */
[----:B------:R-:W-:Y:S02]  /*5710*/  ISETP.GE.AND P4, PT, R3, R249, PT ;  /* 0x000000f90300720c */ /* 0x000fe40003f86270 */
[C---:B------:R-:W-:Y:S02]  /*5720*/  ISETP.GE.AND P5, PT, R5.reuse, R252, PT ;  /* 0x000000fc0500720c */ /* 0x040fe40003fa6270 */
[C---:B------:R-:W-:Y:S02]  /*5730*/  ISETP.GE.AND P3, PT, R5.reuse, R251, PT ;  /* 0x000000fb0500720c */ /* 0x040fe40003f66270 */
[----:B------:R-:W-:-:S02]  /*5740*/  ISETP.GE.AND P0, PT, R5, R250, PT ;  /* 0x000000fa0500720c */ /* 0x000fc40003f06270 */
[----:B------:R-:W-:Y:S02]  /*5750*/  ISETP.GE.AND P1, PT, R5, R249, PT ;  /* 0x000000f90500720c */ /* 0x000fe40003f26270 */
[C---:B------:R-:W-:Y:S02]  /*5760*/  ISETP.LT.OR P2, PT, R3.reuse, R247, P2 ;  /* 0x000000f70300720c */ /* 0x040fe40001741670 */
[C---:B------:R-:W-:Y:S02]  /*5770*/  ISETP.LT.OR P6, PT, R3.reuse, R246, P6 ;  /* 0x000000f60300720c */ /* 0x040fe400037c1670 */
[----:B------:R-:W-:Y:S02]  /*5780*/  ISETP.LT.OR P4, PT, R3, R245, P4 ;  /* 0x000000f50300720c */ /* 0x000fe40002781670 */
[C---:B------:R-:W-:Y:S02]  /*5790*/  ISETP.LT.OR P5, PT, R5.reuse, R248, P5 ;  /* 0x000000f80500720c */ /* 0x040fe40002fa1670 */
[----:B------:R-:W-:-:S02]  /*57a0*/  ISETP.LT.OR P3, PT, R5, R247, P3 ;  /* 0x000000f70500720c */ /* 0x000fc40001f61670 */
[C---:B------:R-:W-:Y:S02]  /*57b0*/  ISETP.LT.OR P0, PT, R5.reuse, R246, P0 ;  /* 0x000000f60500720c */ /* 0x040fe40000701670 */
[----:B------:R-:W-:Y:S02]  /*57c0*/  ISETP.LT.OR P1, PT, R5, R245, P1 ;  /* 0x000000f50500720c */ /* 0x000fe40000f21670 */
[C---:B------:R-:W-:Y:S02]  /*57d0*/  IADD3 R3, R0.reuse, 0x30, RZ ;  /* 0x0000003000037810 */ /* 0x040fe40007ffe0ff */
[----:B------:R-:W-:Y:S02]  /*57e0*/  IADD3 R5, R0, 0x31, RZ ;  /* 0x0000003100057810 */ /* 0x000fe40007ffe0ff */
[----:B------:R-:W-:Y:S02]  /*57f0*/  FSEL R159, R50, -INF , !P2 ;  /* 0xff800000329f7808 */ /* 0x000fe40005000000 */
[----:B------:R-:W-:-:S02]  /*5800*/  FSEL R161, R44, -INF , !P6 ;  /* 0xff8000002ca17808 */ /* 0x000fc40007000000 */
[----:B------:R-:W-:Y:S02]  /*5810*/  FSEL R165, R46, -INF , !P4 ;  /* 0xff8000002ea57808 */ /* 0x000fe40006000000 */
[----:B------:R-:W-:Y:S02]  /*5820*/  FSEL R160, R45, -INF , !P0 ;  /* 0xff8000002da07808 */ /* 0x000fe40004000000 */
[----:B------:R-:W-:Y:S02]  /*5830*/  FSEL R163, R47, -INF , !P1 ;  /* 0xff8000002fa37808 */ /* 0x000fe40004800000 */
[C---:B------:R-:W-:Y:S02]  /*5840*/  ISETP.GE.AND P2, PT, R3.reuse, R252, PT ;  /* 0x000000fc0300720c */ /* 0x040fe40003f46270 */
[C---:B------:R-:W-:Y:S02]  /*5850*/  ISETP.GE.AND P6, PT, R3.reuse, R251, PT ;  /* 0x000000fb0300720c */ /* 0x040fe40003fc6270 */
[----:B------:R-:W-:-:S02]  /*5860*/  ISETP.GE.AND P4, PT, R3, R250, PT ;  /* 0x000000fa0300720c */ /* 0x000fc40003f86270 */
[----:B------:R-:W-:Y:S02]  /*5870*/  ISETP.GE.AND P0, PT, R3, R249, PT ;  /* 0x000000f90300720c */ /* 0x000fe40003f06270 */
[----:B------:R-:W-:Y:S02]  /*5880*/  ISETP.GE.AND P1, PT, R5, R252, PT ;  /* 0x000000fc0500720c */ /* 0x000fe40003f26270 */
[C---:B------:R-:W-:Y:S02]  /*5890*/  ISETP.LT.OR P2, PT, R3.reuse, R248, P2 ;  /* 0x000000f80300720c */ /* 0x040fe40001741670 */
[C---:B------:R-:W-:Y:S02]  /*58a0*/  ISETP.LT.OR P6, PT, R3.reuse, R247, P6 ;  /* 0x000000f70300720c */ /* 0x040fe400037c1670 */
[C---:B------:R-:W-:Y:S02]  /*58b0*/  ISETP.LT.OR P4, PT, R3.reuse, R246, P4 ;  /* 0x000000f60300720c */ /* 0x040fe40002781670 */
[----:B------:R-:W-:-:S02]  /*58c0*/  ISETP.LT.OR P0, PT, R3, R245, P0 ;  /* 0x000000f50300720c */ /* 0x000fc40000701670 */
[----:B------:R-:W-:Y:S02]  /*58d0*/  ISETP.LT.OR P1, PT, R5, R248, P1 ;  /* 0x000000f80500720c */ /* 0x000fe40000f21670 */
[----:B------:R-:W-:Y:S02]  /*58e0*/  IADD3 R3, R0, 0x38, RZ ;  /* 0x0000003800037810 */ /* 0x000fe40007ffe0ff */
[----:B------:R-:W-:Y:S02]  /*58f0*/  FSEL R207, R18, -INF , !P0 ;  /* 0xff80000012cf7808 */ /* 0x000fe40004000000 */
[----:B------:R-:W-:Y:S02]  /*5900*/  FSEL R156, R25, -INF , !P1 ;  /* 0xff800000199c7808 */ /* 0x000fe40004800000 */
[C---:B------:R-:W-:Y:S02]  /*5910*/  ISETP.GE.AND P0, PT, R3.reuse, R250, PT ;  /* 0x000000fa0300720c */ /* 0x040fe40003f06270 */
[----:B------:R-:W-:-:S02]  /*5920*/  ISETP.GE.AND P1, PT, R3, R249, PT ;  /* 0x000000f90300720c */ /* 0x000fc40003f26270 */
[----:B------:R-:W-:Y:S02]  /*5930*/  FSEL R158, R26, -INF , !P6 ;  /* 0xff8000001a9e7808 */ /* 0x000fe40007000000 */
[----:B------:R-:W-:Y:S02]  /*5940*/  FSEL R164, R16, -INF , !P4 ;  /* 0xff80000010a47808 */ /* 0x000fe40006000000 */
[C---:B------:R-:W-:Y:S02]  /*5950*/  ISETP.GE.AND P6, PT, R3.reuse, R252, PT ;  /* 0x000000fc0300720c */ /* 0x040fe40003fc6270 */
[C---:B------:R-:W-:Y:S02]  /*5960*/  ISETP.GE.AND P4, PT, R3.reuse, R251, PT ;  /* 0x000000fb0300720c */ /* 0x040fe40003f86270 */
[C---:B------:R-:W-:Y:S02]  /*5970*/  ISETP.LT.OR P0, PT, R3.reuse, R246, P0 ;  /* 0x000000f60300720c */ /* 0x040fe40000701670 */
[----:B------:R-:W-:-:S02]  /*5980*/  ISETP.LT.OR P1, PT, R3, R245, P1 ;  /* 0x000000f50300720c */ /* 0x000fc40000f21670 */
[----:B------:R-:W-:Y:S02]  /*5990*/  IADD3 R0, R0, 0x39, RZ ;  /* 0x0000003900007810 */ /* 0x000fe40007ffe0ff */
[C---:B------:R-:W-:Y:S02]  /*59a0*/  ISETP.LT.OR P6, PT, R3.reuse, R248, P6 ;  /* 0x000000f80300720c */ /* 0x040fe400037c1670 */
[----:B------:R-:W-:Y:S02]  /*59b0*/  ISETP.LT.OR P4, PT, R3, R247, P4 ;  /* 0x000000f70300720c */ /* 0x000fe40002781670 */
[----:B------:R-:W-:Y:S02]  /*59c0*/  FSEL R146, R8, -INF , !P0 ;  /* 0xff80000008927808 */ /* 0x000fe40004000000 */
[----:B------:R-:W-:Y:S02]  /*59d0*/  FSEL R3, R10, -INF , !P1 ;  /* 0xff8000000a037808 */ /* 0x000fe40004800000 */
[----:B------:R-:W-:-:S02]  /*59e0*/  ISETP.GE.AND P0, PT, R0, R249, PT ;  /* 0x000000f90000720c */ /* 0x000fc40003f06270 */
[----:B------:R-:W-:Y:S01]  /*59f0*/  FSEL R138, R49, -INF , !P5 ;  /* 0xff800000318a7808 */ /* 0x000fe20006800000 */
[----:B------:R1:W-:Y:S01]  /*5a00*/  STL [R1+0x8], R3 ;  /* 0x0000080301007387 */ /* 0x0003e20000100800 */
[----:B------:R-:W-:Y:S02]  /*5a10*/  ISETP.LT.OR P0, PT, R0, R245, P0 ;  /* 0x000000f50000720c */ /* 0x000fe40000701670 */
[----:B------:R-:W-:Y:S02]  /*5a20*/  FSEL R144, R51, -INF , !P3 ;  /* 0xff80000033907808 */ /* 0x000fe40005800000 */
[----:B------:R-:W-:Y:S02]  /*5a30*/  FSEL R157, R24, -INF , !P2 ;  /* 0xff800000189d7808 */ /* 0x000fe40005000000 */
[C---:B------:R-:W-:Y:S02]  /*5a40*/  ISETP.GE.AND P5, PT, R5.reuse, R251, PT ;  /* 0x000000fb0500720c */ /* 0x040fe40003fa6270 */
[----:B------:R-:W-:-:S02]  /*5a50*/  ISETP.GE.AND P3, PT, R5, R250, PT ;  /* 0x000000fa0500720c */ /* 0x000fc40003f66270 */
[----:B------:R-:W-:Y:S02]  /*5a60*/  ISETP.GE.AND P2, PT, R5, R249, PT ;  /* 0x000000f90500720c */ /* 0x000fe40003f46270 */
[----:B------:R-:W-:Y:S02]  /*5a70*/  FSEL R244, R11, -INF , !P0 ;  /* 0xff8000000bf47808 */ /* 0x000fe40004000000 */
[----:B------:R-:W-:Y:S02]  /*5a80*/  PLOP3.LUT P0, PT, PT, PT, UP0, 0x80, 0x0 ;  /* 0x000000000000781c */ /* 0x000fe40003f0f008 */
[C---:B------:R-:W-:Y:S02]  /*5a90*/  ISETP.LT.OR P5, PT, R5.reuse, R247, P5 ;  /* 0x000000f70500720c */ /* 0x040fe40002fa1670 */
[C---:B------:R-:W-:Y:S02]  /*5aa0*/  ISETP.LT.OR P3, PT, R5.reuse, R246, P3 ;  /* 0x000000f60500720c */ /* 0x040fe40001f61670 */
[----:B------:R-:W-:-:S02]  /*5ab0*/  ISETP.LT.OR P2, PT, R5, R245, P2 ;  /* 0x000000f50500720c */ /* 0x000fc40001741670 */
[----:B------:R-:W-:Y:S02]  /*5ac0*/  FSEL R139, R27, -INF , !P5 ;  /* 0xff8000001b8b7808 */ /* 0x000fe40006800000 */
[----:B------:R-:W-:Y:S02]  /*5ad0*/  FSEL R147, R17, -INF , !P3 ;  /* 0xff80000011937808 */ /* 0x000fe40005800000 */
[----:B------:R-:W-:Y:S02]  /*5ae0*/  FSEL R189, R19, -INF , !P2 ;  /* 0xff80000013bd7808 */ /* 0x000fe40005000000 */
[C---:B------:R-:W-:Y:S02]  /*5af0*/  ISETP.GE.AND P5, PT, R0.reuse, R252, PT ;  /* 0x000000fc0000720c */ /* 0x040fe40003fa6270 */
[C---:B------:R-:W-:Y:S02]  /*5b00*/  ISETP.GE.AND P3, PT, R0.reuse, R251, PT ;  /* 0x000000fb0000720c */ /* 0x040fe40003f66270 */
[----:B------:R-:W-:-:S02]  /*5b10*/  ISETP.GE.AND P2, PT, R0, R250, PT ;  /* 0x000000fa0000720c */ /* 0x000fc40003f46270 */
[C---:B------:R-:W-:Y:S02]  /*5b20*/  ISETP.LT.OR P5, PT, R0.reuse, R248, P5 ;  /* 0x000000f80000720c */ /* 0x040fe40002fa1670 */
[C---:B------:R-:W-:Y:S02]  /*5b30*/  ISETP.LT.OR P3, PT, R0.reuse, R247, P3 ;  /* 0x000000f70000720c */ /* 0x040fe40001f61670 */
[----:B------:R-:W-:Y:S02]  /*5b40*/  ISETP.LT.OR P2, PT, R0, R246, P2 ;  /* 0x000000f60000720c */ /* 0x000fe40001741670 */
[----:B------:R-:W-:Y:S02]  /*5b50*/  LOP3.LUT R0, R168, R169, RZ, 0xfc, !PT ;  /* 0x000000a9a8007212 */ /* 0x000fe400078efcff */
[----:B------:R-:W-:Y:S02]  /*5b60*/  FSEL R145, R9, -INF , !P2 ;  /* 0xff80000009917808 */ /* 0x000fe40005000000 */
[----:B------:R-:W-:-:S02]  /*5b70*/  FSEL R23, R12, -INF , !P6 ;  /* 0xff8000000c177808 */ /* 0x000fc40007000000 */
[----:B------:R-:W-:Y:S02]  /*5b80*/  FSEL R133, R14, -INF , !P4 ;  /* 0xff8000000e857808 */ /* 0x000fe40006000000 */
[----:B------:R-:W-:Y:S02]  /*5b90*/  FSEL R22, R13, -INF , !P5 ;  /* 0xff8000000d167808 */ /* 0x000fe40006800000 */
[----:B------:R-:W-:Y:S01]  /*5ba0*/  FSEL R132, R15, -INF , !P3 ;  /* 0xff8000000f847808 */ /* 0x000fe20005800000 */
[----:B------:R-:W-:Y:S05]  /*5bb0*/  @!P0 BRA `(.L_x_555) ;  /* 0x000004a000008947 */ /* 0x000fea0003800000 */
[----:B-1----:R-:W-:Y:S01]  /*5bc0*/  UIADD3 UR5, UR8, -0x2, URZ ;  /* 0xfffffffe08057890 */ /* 0x002fe2000fffe03f */
        /* <DEDUP_REMOVED lines=71> */
.L_x_557:
[----:B------:R-:W-:Y:S05]  /*6040*/  BSYNC B0 ;  /* 0x0000000000007941 */ /* 0x000fea0003800000 */
.L_x_556:
[----:B------:R-:W0:Y:S02]  /*6050*/  LDGDEPBAR ;  /* 0x00000000000079af */ /* 0x000e240000000000 */
.L_x_555:
[----:B-1----:R-:W-:Y:S04]  /*6060*/  STL [R1+0xbc], R249 ;  /* 0x0000bcf901007387 */ /* 0x002fe80000100800 */
[----:B------:R-:W-:Y:S04]  /*6070*/  STL [R1+0xb8], R248 ;  /* 0x0000b8f801007387 */ /* 0x000fe80000100800 */
[----:B------:R-:W-:Y:S04]  /*6080*/  STL [R1+0xb4], R247 ;  /* 0x0000b4f701007387 */ /* 0x000fe80000100800 */
[----:B------:R-:W-:Y:S04]  /*6090*/  STL [R1+0xb0], R246 ;  /* 0x0000b0f601007387 */ /* 0x000fe80000100800 */
[----:B------:R-:W-:Y:S04]  /*60a0*/  STL [R1+0xac], R245 ;  /* 0x0000acf501007387 */ /* 0x000fe80000100800 */
[----:B------:R1:W-:Y:S04]  /*60b0*/  STL [R1+0xa8], R243 ;  /* 0x0000a8f301007387 */ /* 0x0003e80000100800 */
[----:B-1----:R-:W2:Y:S01]  /*60c0*/  LDL.LU R243, [R1+0x8] ;  /* 0x0000080001f37983 */ /* 0x002ea20000300800 */
        /* <DEDUP_REMOVED lines=34> */
[----:B------:R-:W-:Y:S01]  /*62f0*/  SHF.L.U32 R225, R0, 0x1, RZ ;  /* 0x0000000100e17819 */ /* 0x000fe200000006ff */
[----:B------:R-:W-:Y:S01]  /*6300*/  STL [R1+0x78], R231 ;  /* 0x000078e701007387 */ /* 0x000fe20000100800 */
[----:B------:R-:W-:-:S02]  /*6310*/  FMNMX.FTZ R137, R156, R137, !PT ;  /* 0x000000899c897209 */ /* 0x000fc40007810000 */
[----:B------:R-:W-:Y:S01]  /*6320*/  LEA R228, R2, R225, 0x1 ;  /* 0x000000e102e47211 */ /* 0x000fe200078e08ff */
[----:B------:R-:W-:Y:S01]  /*6330*/  STL [R1+0x74], R230 ;  /* 0x000074e601007387 */ /* 0x000fe20000100800 */
[----:B------:R-:W-:Y:S01]  /*6340*/  FMNMX.FTZ R137, R23, R137, !PT ;  /* 0x0000008917897209 */ /* 0x000fe20007810000 */
[----:B------:R-:W-:Y:S02]  /*6350*/  IMAD R226, R4, 0x2, R225 ;  /* 0x0000000204e27824 */ /* 0x000fe400078e02e1 */
[----:B------:R-:W-:Y:S01]  /*6360*/  STL [R1+0x70], R229 ;  /* 0x000070e501007387 */ /* 0x000fe20000100800 */
[----:B------:R-:W-:Y:S01]  /*6370*/  FMNMX.FTZ R137, R22, R137, !PT ;  /* 0x0000008916897209 */ /* 0x000fe20007810000 */
[----:B------:R-:W-:Y:S02]  /*6380*/  IMAD R227, R2, 0x2, R226 ;  /* 0x0000000202e37824 */ /* 0x000fe400078e02e2 */
[----:B------:R-:W-:Y:S04]  /*6390*/  STL [R1+0x6c], R224 ;  /* 0x00006ce001007387 */ /* 0x000fe80000100800 */
[----:B------:R-:W1:Y:S04]  /*63a0*/  SHFL.BFLY PT, R5, R137, 0x2, 0x1f ;  /* 0x0c401f0089057f89 */ /* 0x000e6800000e0000 */
[----:B------:R-:W-:Y:S04]  /*63b0*/  LDSM.16.MT88.4 R24, [R226+0xc000] ;  /* 0x00c00000e218783b */ /* 0x000fe80000004200 */
[----:B------:R-:W-:Y:S04]  /*63c0*/  LDSM.16.MT88.4 R40, [R225+0xc000] ;  /* 0x00c00000e128783b */ /* 0x000fe80000004200 */
[----:B------:R-:W-:Y:S04]  /*63d0*/  LDSM.16.MT88.4 R80, [R228+0xe000] ;  /* 0x00e00000e450783b */ /* 0x000fe80000004200 */
[----:B------:R-:W-:Y:S04]  /*63e0*/  LDSM.16.MT88.4 R84, [R227+0xe000] ;  /* 0x00e00000e354783b */ /* 0x000fe80000004200 */
[----:B------:R-:W-:Y:S01]  /*63f0*/  LDSM.16.MT88.4 R44, [R225+0xc800] ;  /* 0x00c80000e12c783b */ /* 0x000fe20000004200 */
[----:B-1----:R-:W-:-:S03]  /*6400*/  FMNMX.FTZ R137, R137, R5, !PT ;  /* 0x0000000589897209 */ /* 0x002fc60007810000 */
[----:B------:R-:W-:Y:S01]  /*6410*/  LDSM.16.MT88.4 R36, [R227+0xc000] ;  /* 0x00c00000e324783b */ /* 0x000fe20000004200 */
        /* <DEDUP_REMOVED lines=21> */
[--C-:B------:R-:W-:Y:S02]  /*6570*/  FFMA.FTZ R5, R61, c[0x0][0x23c], -R20.reuse ;  /* 0x00008f003d057a23 */ /* 0x100fe40000010814 */
[--C-:B------:R-:W-:Y:S02]  /*6580*/  FFMA.FTZ R6, R60, c[0x0][0x23c], -R20.reuse ;  /* 0x00008f003c067a23 */ /* 0x100fe40000010814 */
[----:B------:R1:W-:Y:S01]  /*6590*/  MUFU.EX2 R191, R5 ;  /* 0x0000000500bf7308 */ /* 0x0003e20000000800 */
[----:B------:R-:W3:Y:S01]  /*65a0*/  SHFL.BFLY PT, R8, R136, 0x1, 0x1f ;  /* 0x0c201f0088087f89 */ /* 0x000ee200000e0000 */
[----:B------:R-:W-:-:S06]  /*65b0*/  FFMA.FTZ R2, R180, c[0x0][0x23c], -R20 ;  /* 0x00008f00b4027a23 */ /* 0x000fcc0000010814 */
[----:B------:R4:W-:Y:S01]  /*65c0*/  MUFU.EX2 R183, R6 ;  /* 0x0000000600b77308 */ /* 0x0009e20000000800 */
[----:B-1----:R-:W-:-:S07]  /*65d0*/  FFMA.FTZ R5, R59, c[0x0][0x23c], -R20 ;  /* 0x00008f003b057a23 */ /* 0x002fce0000010814 */
[----:B------:R1:W1:Y:S01]  /*65e0*/  MUFU.EX2 R204, R5 ;  /* 0x0000000500cc7308 */ /* 0x0002620000000800 */
[----:B----4-:R-:W-:Y:S01]  /*65f0*/  FFMA.FTZ R6, R58, c[0x0][0x23c], -R20 ;  /* 0x00008f003a067a23 */ /* 0x010fe20000010814 */
[----:B---3--:R-:W-:-:S06]  /*6600*/  FMNMX.FTZ R136, R136, R8, !PT ;  /* 0x0000000888887209 */ /* 0x008fcc0007810000 */
[----:B------:R3:W4:Y:S01]  /*6610*/  MUFU.EX2 R230, R6 ;  /* 0x0000000600e67308 */ /* 0x0007220000000800 */
[----:B------:R-:W-:Y:S02]  /*6620*/  FSETP.NEU.FTZ.AND P1, PT, R136, -INF , PT ;  /* 0xff8000008800780b */ /* 0x000fe40003f3d000 */
[----:B-1----:R-:W-:Y:S02]  /*6630*/  FMNMX.FTZ R5, R160, R3, !PT ;  /* 0x00000003a0057209 */ /* 0x002fe40007810000 */
[----:B------:R-:W-:Y:S02]  /*6640*/  FMNMX.FTZ R3, R91, R90, !PT ;  /* 0x0000005a5b037209 */ /* 0x000fe40007810000 */
[----:B------:R-:W-:Y:S02]  /*6650*/  FMNMX.FTZ R5, R164, R5, !PT ;  /* 0x00000005a4057209 */ /* 0x000fe40007810000 */
[----:B------:R-:W-:Y:S02]  /*6660*/  FMNMX.FTZ R3, R79, R3, !PT ;  /* 0x000000034f037209 */ /* 0x000fe40007810000 */
[----:B------:R-:W-:Y:S01]  /*6670*/  FMNMX.FTZ R135, R147, R5, !PT ;  /* 0x0000000593877209 */ /* 0x000fe20007810000 */
[--C-:B------:R-:W-:Y:S01]  /*6680*/  FFMA.FTZ R5, R57, c[0x0][0x23c], -R20.reuse ;  /* 0x00008f0039057a23 */ /* 0x100fe20000010814 */
[----:B------:R-:W-:Y:S01]  /*6690*/  FMNMX.FTZ R3, R78, R3, !PT ;  /* 0x000000034e037209 */ /* 0x000fe20007810000 */
[----:B---3--:R-:W-:Y:S01]  /*66a0*/  FFMA.FTZ R6, R53, c[0x0][0x23c], -R20 ;  /* 0x00008f0035067a23 */ /* 0x008fe20000010814 */
[----:B------:R-:W-:Y:S01]  /*66b0*/  FMNMX.FTZ R135, R146, R135, !PT ;  /* 0x0000008792877209 */ /* 0x000fe20007810000 */
[----:B------:R1:W-:Y:S01]  /*66c0*/  MUFU.EX2 R248, R5 ;  /* 0x0000000500f87308 */ /* 0x0003e20000000800 */
[----:B------:R-:W-:-:S02]  /*66d0*/  FMNMX.FTZ R3, R73, R3, !PT ;  /* 0x0000000349037209 */ /* 0x000fc40007810000 */
[----:B------:R-:W-:Y:S02]  /*66e0*/  FMNMX.FTZ R135, R145, R135, !PT ;  /* 0x0000008791877209 */ /* 0x000fe40007810000 */
[----:B------:R-:W-:Y:S02]  /*66f0*/  FMNMX.FTZ R3, R76, R3, !PT ;  /* 0x000000034c037209 */ /* 0x000fe40007810000 */
[----:B------:R-:W-:Y:S01]  /*6700*/  F2FP.PACK_AB R16, R204, R191 ;  /* 0x000000bfcc10723e */ /* 0x000fe200000000ff */
[----:B------:R-:W3:Y:S01]  /*6710*/  SHFL.BFLY PT, R7, R135, 0x2, 0x1f ;  /* 0x0c401f0087077f89 */ /* 0x000ee200000e0000 */
[----:B------:R-:W-:Y:S01]  /*6720*/  FMNMX.FTZ R3, R75, R3, !PT ;  /* 0x000000034b037209 */ /* 0x000fe20007810000 */
[----:B------:R-:W-:Y:S01]  /*6730*/  MUFU.EX2 R224, R6 ;  /* 0x0000000600e07308 */ /* 0x000fe20000000800 */
[----:B----4-:R-:W-:Y:S01]  /*6740*/  F2FP.PACK_AB R18, R230, R183 ;  /* 0x000000b7e612723e */ /* 0x010fe200000000ff */
[----:B-1----:R-:W-:Y:S02]  /*6750*/  FFMA.FTZ R5, R56, c[0x0][0x23c], -R20 ;  /* 0x00008f0038057a23 */ /* 0x002fe40000010814 */
[----:B------:R-:W-:Y:S04]  /*6760*/  LDSM.16.MT88.4 R56, [R228+0xc000] ;  /* 0x00c00000e438783b */ /* 0x000fe80000004200 */
[----:B------:R1:W4:Y:S01]  /*6770*/  MUFU.EX2 R192, R5 ;  /* 0x0000000500c07308 */ /* 0x0003220000000800 */
[----:B---3--:R-:W-:-:S02]  /*6780*/  FMNMX.FTZ R135, R135, R7, !PT ;  /* 0x0000000787877209 */ /* 0x008fc40007810000 */
[----:B-1----:R-:W-:Y:S01]  /*6790*/  FMNMX.FTZ R5, R77, R3, !PT ;  /* 0x000000034d057209 */ /* 0x002fe20007810000 */
[----:B------:R-:W-:Y:S02]  /*67a0*/  FFMA.FTZ R3, R52, c[0x0][0x23c], -R20 ;  /* 0x00008f0034037a23 */ /* 0x000fe40000010814 */
[----:B------:R-:W1:Y:S01]  /*67b0*/  SHFL.BFLY PT, R6, R135, 0x1, 0x1f ;  /* 0x0c201f0087067f89 */ /* 0x000e6200000e0000 */
[----:B----4-:R-:W-:Y:S02]  /*67c0*/  F2FP.PACK_AB R8, R192, R248 ;  /* 0x000000f8c008723e */ /* 0x010fe400000000ff */
[----:B------:R-:W-:Y:S01]  /*67d0*/  FMNMX.FTZ R5, R181, R5, !PT ;  /* 0x00000005b5057209 */ /* 0x000fe20007810000 */
[----:B------:R3:W4:Y:S03]  /*67e0*/  MUFU.EX2 R247, R3 ;  /* 0x0000000300f77308 */ /* 0x0007260000000800 */
[----:B------:R-:W-:-:S04]  /*67f0*/  FMNMX.FTZ R5, R173, R5, !PT ;  /* 0x00000005ad057209 */ /* 0x000fc80007810000 */
[----:B------:R-:W-:-:S04]  /*6800*/  FMNMX.FTZ R5, R165, R5, !PT ;  /* 0x00000005a5057209 */ /* 0x000fc80007810000 */
[----:B------:R-:W-:-:S04]  /*6810*/  FMNMX.FTZ R134, R163, R5, !PT ;  /* 0x00000005a3867209 */ /* 0x000fc80007810000 */
[----:B------:R-:W-:Y:S01]  /*6820*/  FMNMX.FTZ R134, R207, R134, !PT ;  /* 0x00000086cf867209 */ /* 0x000fe20007810000 */
[----:B---3--:R-:W-:Y:S01]  /*6830*/  FMUL.FTZ R3, R136, c[0x0][0x23c] ;  /* 0x00008f0088037a20 */ /* 0x008fe20000410000 */
[----:B----4-:R-:W-:Y:S02]  /*6840*/  F2FP.PACK_AB R10, R224, R247 ;  /* 0x000000f7e00a723e */ /* 0x010fe400000000ff */
[----:B------:R-:W-:Y:S02]  /*6850*/  FMNMX.FTZ R134, R189, R134, !PT ;  /* 0x00000086bd867209 */ /* 0x000fe40007810000 */
[----:B------:R-:W-:Y:S02]  /*6860*/  FSEL R3, R3, RZ, P1 ;  /* 0x000000ff03037208 */ /* 0x000fe40000800000 */
[----:B-1----:R-:W-:-:S03]  /*6870*/  FMNMX.FTZ R135, R135, R6, !PT ;  /* 0x0000000687877209 */ /* 0x002fc60007810000 */
[--C-:B------:R-:W-:Y:S01]  /*6880*/  FFMA.FTZ R5, R71, c[0x0][0x23c], -R3.reuse ;  /* 0x00008f0047057a23 */ /* 0x100fe20000010803 */
[C---:B------:R-:W-:Y:S01]  /*6890*/  FSETP.NEU.FTZ.AND P1, PT, R135.reuse, -INF , PT ;  /* 0xff8000008700780b */ /* 0x040fe20003f3d000 */
[----:B------:R-:W-:Y:S02]  /*68a0*/  FMUL.FTZ R21, R135, c[0x0][0x23c] ;  /* 0x00008f0087157a20 */ /* 0x000fe40000410000 */
[----:B------:R1:W-:Y:S03]  /*68b0*/  MUFU.EX2 R239, R5 ;  /* 0x0000000500ef7308 */ /* 0x0003e60000000800 */
[----:B------:R-:W-:Y:S01]  /*68c0*/  FSEL R21, R21, RZ, P1 ;  /* 0x000000ff15157208 */ /* 0x000fe20000800000 */
[----:B-1----:R-:W-:-:S04]  /*68d0*/  FFMA.FTZ R5, R69, c[0x0][0x23c], -R3 ;  /* 0x00008f0045057a23 */ /* 0x002fc80000010803 */
[----:B------:R1:W3:Y:S02]  /*68e0*/  MUFU.EX2 R240, R5 ;  /* 0x0000000500f07308 */ /* 0x0002e40000000800 */
[----:B-1----:R-:W-:Y:S01]  /*68f0*/  FFMA.FTZ R5, R70, c[0x0][0x23c], -R3 ;  /* 0x00008f0046057a23 */ /* 0x002fe20000010803 */
[----:B---3--:R-:W-:-:S05]  /*6900*/  F2FP.PACK_AB R17, R240, R239 ;  /* 0x000000eff011723e */ /* 0x008fca00000000ff */
[----:B------:R1:W-:Y:S01]  /*6910*/  MUFU.EX2 R233, R5 ;  /* 0x0000000500e97308 */ /* 0x0003e20000000800 */
[----:B--2---:R-:W-:-:S04]  /*6920*/  FMNMX.FTZ R134, R243, R134, !PT ;  /* 0x00000086f3867209 */ /* 0x004fc80007810000 */
[----:B------:R-:W-:-:S05]  /*6930*/  FMNMX.FTZ R134, R244, R134, !PT ;  /* 0x00000086f4867209 */ /* 0x000fca0007810000 */
[----:B------:R-:W2:Y:S01]  /*6940*/  SHFL.BFLY PT, R7, R134, 0x2, 0x1f ;  /* 0x0c401f0086077f89 */ /* 0x000ea200000e0000 */
[----:B-1----:R-:W-:-:S04]  /*6950*/  FFMA.FTZ R5, R66, c[0x0][0x23c], -R3 ;  /* 0x00008f0042057a23 */ /* 0x002fc80000010803 */
[----:B------:R1:W3:Y:S01]  /*6960*/  MUFU.EX2 R229, R5 ;  /* 0x0000000500e57308 */ /* 0x0002e20000000800 */
[----:B--2---:R-:W-:Y:S01]  /*6970*/  FMNMX.FTZ R134, R134, R7, !PT ;  /* 0x0000000786867209 */ /* 0x004fe20007810000 */
[----:B-1----:R-:W-:Y:S01]  /*6980*/  FFMA.FTZ R5, R64, c[0x0][0x23c], -R3 ;  /* 0x00008f0040057a23 */ /* 0x002fe20000010803 */
[----:B---3--:R-:W-:-:S05]  /*6990*/  F2FP.PACK_AB R19, R229, R233 ;  /* 0x000000e9e513723e */ /* 0x008fca00000000ff */
[----:B------:R1:W-:Y:S01]  /*69a0*/  MUFU.EX2 R190, R5 ;  /* 0x0000000500be7308 */ /* 0x0003e20000000800 */
[----:B------:R-:W2:Y:S01]  /*69b0*/  SHFL.BFLY PT, R6, R134, 0x1, 0x1f ;  /* 0x0c201f0086067f89 */ /* 0x000ea200000e0000 */
[C---:B------:R-:W-:Y:S08]  /*69c0*/  HMMA.16816.F32 R32, R16.reuse, R24, RZ ;  /* 0x000000181020723c */ /* 0x040ff000000018ff */
[----:B------:R-:W-:Y:S01]  /*69d0*/  HMMA.16816.F32 R100, R16, R80, RZ ;  /* 0x000000501064723c */ /* 0x000fe200000018ff */
[----:B-1----:R-:W-:-:S04]  /*69e0*/  FFMA.FTZ R5, R62, c[0x0][0x23c], -R3 ;  /* 0x00008f003e057a23 */ /* 0x002fc80000010803 */
[----:B------:R1:W3:Y:S03]  /*69f0*/  MUFU.EX2 R193, R5 ;  /* 0x0000000500c17308 */ /* 0x0002e60000000800 */
[----:B------:R-:W-:Y:S01]  /*6a00*/  HMMA.16816.F32 R92, R16, R84, RZ ;  /* 0x00000054105c723c */ /* 0x000fe200000018ff */
[----:B--2---:R-:W-:-:S04]  /*6a10*/  FMNMX.FTZ R134, R134, R6, !PT ;  /* 0x0000000686867209 */ /* 0x004fc80007810000 */
[C---:B------:R-:W-:Y:S01]  /*6a20*/  FSETP.NEU.FTZ.AND P1, PT, R134.reuse, -INF , PT ;  /* 0xff8000008600780b */ /* 0x040fe20003f3d000 */
[----:B------:R-:W-:Y:S02]  /*6a30*/  FMUL.FTZ R6, R134, c[0x0][0x23c] ;  /* 0x00008f0086067a20 */ /* 0x000fe40000410000 */
[----:B------:R-:W-:Y:S03]  /*6a40*/  HMMA.16816.F32 R140, R16, R56, RZ ;  /* 0x00000038108c723c */ /* 0x000fe600000018ff */
[----:B------:R-:W-:Y:S01]  /*6a50*/  FSEL R0, R6, RZ, P1 ;  /* 0x000000ff06007208 */ /* 0x000fe20000800000 */
[----:B-1----:R-:W-:Y:S01]  /*6a60*/  FFMA.FTZ R5, R54, c[0x0][0x23c], -R3 ;  /* 0x00008f0036057a23 */ /* 0x002fe20000010803 */
[----:B---3--:R-:W-:-:S03]  /*6a70*/  F2FP.PACK_AB R9, R193, R190 ;  /* 0x000000bec109723e */ /* 0x008fc600000000ff */
[----:B------:R-:W-:Y:S01]  /*6a80*/  HMMA.16816.F32 R124, R16, R36, RZ ;  /* 0x00000024107c723c */ /* 0x000fe200000018ff */
[----:B------:R1:W-:Y:S01]  /*6a90*/  MUFU.EX2 R246, R5 ;  /* 0x0000000500f67308 */ /* 0x0003e20000000800 */
[----:B------:R-:W-:-:S07]  /*6aa0*/  FFMA.FTZ R4, R79, c[0x0][0x23c], -R0 ;  /* 0x00008f004f047a23 */ /* 0x000fce0000010800 */
[----:B------:R2:W-:Y:S01]  /*6ab0*/  MUFU.EX2 R220, R4 ;  /* 0x0000000400dc7308 */ /* 0x0005e20000000800 */
[----:B-1----:R-:W-:Y:S02]  /*6ac0*/  FFMA.FTZ R5, R55, c[0x0][0x23c], -R3 ;  /* 0x00008f0037057a23 */ /* 0x002fe40000010803 */
[----:B------:R-:W1:Y:S05]  /*6ad0*/  LDSM.16.MT88.4 R52, [R226+0xc800] ;  /* 0x00c80000e234783b */ /* 0x000e6a0000004200 */
[----:B------:R3:W4:Y:S01]  /*6ae0*/  MUFU.EX2 R221, R5 ;  /* 0x0000000500dd7308 */ /* 0x0007220000000800 */
[----:B--2---:R-:W-:-:S07]  /*6af0*/  FFMA.FTZ R4, R78, c[0x0][0x23c], -R0 ;  /* 0x00008f004e047a23 */ /* 0x004fce0000010800 */
[----:B------:R2:W2:Y:S01]  /*6b00*/  MUFU.EX2 R249, R4 ;  /* 0x0000000400f97308 */ /* 0x0004a20000000800 */
[----:B---3--:R-:W-:Y:S01]  /*6b10*/  FFMA.FTZ R5, R89, c[0x0][0x23c], -R21 ;  /* 0x00008f0059057a23 */ /* 0x008fe20000010815 */
[----:B----4-:R-:W-:-:S06]  /*6b20*/  F2FP.PACK_AB R11, R221, R246 ;  /* 0x000000f6dd0b723e */ /* 0x010fcc00000000ff */
[----:B------:R3:W-:Y:S01]  /*6b30*/  MUFU.EX2 R237, R5 ;  /* 0x0000000500ed7308 */ /* 0x0007e20000000800 */
[----:B--2---:R-:W-:Y:S01]  /*6b40*/  FFMA.FTZ R4, R67, c[0x0][0x23c], -R21 ;  /* 0x00008f0043047a23 */ /* 0x004fe20000010815 */
[----:B------:R-:W-:-:S06]  /*6b50*/  F2FP.PACK_AB R15, R249, R220 ;  /* 0x000000dcf90f723e */ /* 0x000fcc00000000ff */
[----:B------:R2:W-:Y:S01]  /*6b60*/  MUFU.EX2 R231, R4 ;  /* 0x0000000400e77308 */ /* 0x0005e20000000800 */
[----:B---3--:R-:W-:Y:S01]  /*6b70*/  FFMA.FTZ R5, R88, c[0x0][0x23c], -R21 ;  /* 0x00008f0058057a23 */ /* 0x008fe20000010815 */
[----:B-1----:R-:W-:Y:S01]  /*6b80*/  HMMA.16816.F32 R176, R8, R52, R32 ;  /* 0x0000003408b0723c */ /* 0x002fe20000001820 */
[----:B------:R-:W1:Y:S05]  /*6b90*/  LDSM.16.MT88.4 R32, [R228+0xc800] ;  /* 0x00c80000e420783b */ /* 0x000e6a0000004200 */
[----:B------:R3:W4:Y:S01]  /*6ba0*/  MUFU.EX2 R238, R5 ;  /* 0x0000000500ee7308 */ /* 0x0007220000000800 */
[----:B--2---:R-:W-:-:S07]  /*6bb0*/  FFMA.FTZ R4, R73, c[0x0][0x23c], -R0 ;  /* 0x00008f0049047a23 */ /* 0x004fce0000010800 */
[----:B------:R2:W-:Y:S01]  /*6bc0*/  MUFU.EX2 R245, R4 ;  /* 0x0000000400f57308 */ /* 0x0005e20000000800 */
[----:B---3--:R-:W-:Y:S01]  /*6bd0*/  FFMA.FTZ R5, R74, c[0x0][0x23c], -R21 ;  /* 0x00008f004a057a23 */ /* 0x008fe20000010815 */
[----:B----4-:R-:W-:-:S06]  /*6be0*/  F2FP.PACK_AB R12, R238, R237 ;  /* 0x000000edee0c723e */ /* 0x010fcc00000000ff */
[----:B------:R3:W-:Y:S01]  /*6bf0*/  MUFU.EX2 R232, R5 ;  /* 0x0000000500e87308 */ /* 0x0007e20000000800 */
[----:B--2---:R-:W-:-:S07]  /*6c00*/  FFMA.FTZ R4, R76, c[0x0][0x23c], -R0 ;  /* 0x00008f004c047a23 */ /* 0x004fce0000010800 */
[----:B------:R2:W-:Y:S01]  /*6c10*/  MUFU.EX2 R195, R4 ;  /* 0x0000000400c37308 */ /* 0x0005e20000000800 */
[--C-:B---3--:R-:W-:Y:S01]  /*6c20*/  FFMA.FTZ R5, R72, c[0x0][0x23c], -R21.reuse ;  /* 0x00008f0048057a23 */ /* 0x108fe20000010815 */
[----:B-1----:R-:W-:Y:S06]  /*6c30*/  HMMA.16816.F32 R140, R8, R32, R140 ;  /* 0x00000020088c723c */ /* 0x002fec000000188c */
[----:B------:R1:W3:Y:S01]  /*6c40*/  MUFU.EX2 R205, R5 ;  /* 0x0000000500cd7308 */ /* 0x0002e20000000800 */
[--C-:B--2---:R-:W-:Y:S02]  /*6c50*/  FFMA.FTZ R4, R75, c[0x0][0x23c], -R0.reuse ;  /* 0x00008f004b047a23 */ /* 0x104fe40000010800 */
[----:B------:R-:W2:Y:S05]  /*6c60*/  LDSM.16.MT88.4 R72, [R227+0xe800] ;  /* 0x00e80000e348783b */ /* 0x000eaa0000004200 */
[----:B------:R4:W-:Y:S01]  /*6c70*/  MUFU.EX2 R242, R4 ;  /* 0x0000000400f27308 */ /* 0x0009e20000000800 */
[----:B-1----:R-:W-:Y:S01]  /*6c80*/  FFMA.FTZ R5, R68, c[0x0][0x23c], -R21 ;  /* 0x00008f0044057a23 */ /* 0x002fe20000010815 */
[----:B---3--:R-:W-:Y:S01]  /*6c90*/  F2FP.PACK_AB R14, R205, R232 ;  /* 0x000000e8cd0e723e */ /* 0x008fe200000000ff */
[----:B------:R-:W-:Y:S05]  /*6ca0*/  LDSM.16.MT88.4 R68, [R225+0xe000] ;  /* 0x00e00000e144783b */ /* 0x000fea0000004200 */
[----:B------:R1:W-:Y:S01]  /*6cb0*/  MUFU.EX2 R206, R5 ;  /* 0x0000000500ce7308 */ /* 0x0003e20000000800 */
[----:B----4-:R-:W-:-:S02]  /*6cc0*/  FFMA.FTZ R4, R77, c[0x0][0x23c], -R0 ;  /* 0x00008f004d047a23 */ /* 0x010fc40000010800 */
[----:B------:R-:W3:Y:S05]  /*6cd0*/  LDSM.16.MT88.4 R76, [R228+0xe800] ;  /* 0x00e80000e44c783b */ /* 0x000eea0000004200 */
[----:B------:R-:W4:Y:S01]  /*6ce0*/  MUFU.EX2 R182, R4 ;  /* 0x0000000400b67308 */ /* 0x000f220000000800 */
[--C-:B-1----:R-:W-:Y:S02]  /*6cf0*/  FFMA.FTZ R5, R65, c[0x0][0x23c], -R21.reuse ;  /* 0x00008f0041057a23 */ /* 0x102fe40000010815 */
[----:B------:R-:W1:Y:S05]  /*6d00*/  LDSM.16.MT88.4 R64, [R226+0xe000] ;  /* 0x00e00000e240783b */ /* 0x000e6a0000004200 */
[----:B------:R2:W2:Y:S01]  /*6d10*/  MUFU.EX2 R194, R5 ;  /* 0x0000000500c27308 */ /* 0x0004a20000000800 */
[----:B----4-:R-:W-:Y:S01]  /*6d20*/  F2FP.PACK_AB R7, R182, R242 ;  /* 0x000000f2b607723e */ /* 0x010fe200000000ff */
[----:B--2---:R-:W-:Y:S01]  /*6d30*/  HMMA.16816.F32 R92, R8, R72, R92 ;  /* 0x00000048085c723c */ /* 0x004fe2000000185c */
[----:B------:R-:W-:Y:S01]  /*6d40*/  FFMA.FTZ R5, R63, c[0x0][0x23c], -R21 ;  /* 0x00008f003f057a23 */ /* 0x000fe20000010815 */
[----:B------:R-:W-:-:S06]  /*6d50*/  F2FP.PACK_AB R4, R194, R206 ;  /* 0x000000cec204723e */ /* 0x000fcc00000000ff */
[----:B------:R-:W-:Y:S01]  /*6d60*/  HMMA.16816.F32 R60, R16, R40, RZ ;  /* 0x00000028103c723c */ /* 0x000fe200000018ff */
[----:B------:R2:W4:Y:S07]  /*6d70*/  MUFU.EX2 R188, R5 ;  /* 0x0000000500bc7308 */ /* 0x00052e0000000800 */
[----:B---3--:R-:W-:Y:S08]  /*6d80*/  HMMA.16816.F32 R216, R8, R76, R100 ;  /* 0x0000004c08d8723c */ /* 0x008ff00000001864 */
[----:B------:R-:W-:Y:S01]  /*6d90*/  HMMA.16816.F32 R116, R16, R68, RZ ;  /* 0x000000441074723c */ /* 0x000fe200000018ff */
[----:B--2---:R-:W-:Y:S01]  /*6da0*/  FFMA.FTZ R5, R91, c[0x0][0x23c], -R0 ;  /* 0x00008f005b057a23 */ /* 0x004fe20000010800 */
[----:B----4-:R-:W-:-:S03]  /*6db0*/  F2FP.PACK_AB R6, R231, R188 ;  /* 0x000000bce706723e */ /* 0x010fc600000000ff */
[----:B------:R2:W-:Y:S03]  /*6dc0*/  MUFU.EX2 R235, R5 ;  /* 0x0000000500eb7308 */ /* 0x0005e60000000800 */
[----:B------:R-:W-:Y:S01]  /*6dd0*/  HMMA.16816.F32 R148, R8, R44, R60 ;  /* 0x0000002c0894723c */ /* 0x000fe2000000183c */
[----:B------:R-:W-:Y:S07]  /*6de0*/  LDSM.16.MT88.4 R60, [R226+0xe800] ;  /* 0x00e80000e23c783b */ /* 0x000fee0000004200 */
[----:B-1----:R-:W-:Y:S01]  /*6df0*/  HMMA.16816.F32 R108, R16, R64, RZ ;  /* 0x00000040106c723c */ /* 0x002fe200000018ff */
[----:B--2---:R-:W-:-:S04]  /*6e00*/  FFMA.FTZ R5, R90, c[0x0][0x23c], -R0 ;  /* 0x00008f005a057a23 */ /* 0x004fc80000010800 */
[----:B------:R-:W1:Y:S02]  /*6e10*/  MUFU.EX2 R236, R5 ;  /* 0x0000000500ec7308 */ /* 0x000e640000000800 */
[----:B-1----:R-:W-:Y:S02]  /*6e20*/  F2FP.PACK_AB R13, R236, R235 ;  /* 0x000000ebec0d723e */ /* 0x002fe400000000ff */
[----:B------:R-:W-:-:S05]  /*6e30*/  F2FP.PACK_AB R5, R195, R245 ;  /* 0x000000f5c305723e */ /* 0x000fca00000000ff */
[C---:B------:R-:W-:Y:S08]  /*6e40*/  HMMA.16816.F32 R48, R12.reuse, R40, RZ ;  /* 0x000000280c30723c */ /* 0x040ff000000018ff */
[C---:B------:R-:W-:Y:S08]  /*6e50*/  HMMA.16816.F32 R28, R12.reuse, R24, RZ ;  /* 0x000000180c1c723c */ /* 0x040ff000000018ff */
[----:B------:R-:W-:Y:S07]  /*6e60*/  HMMA.16816.F32 R128, R12, R56, RZ ;  /* 0x000000380c80723c */ /* 0x000fee00000018ff */
[----:B------:R-:W-:Y:S01]  /*6e70*/  MOV R57, R94 ;  /* 0x0000005e00397202 */ /* 0x000fe20000000f00 */
[----:B------:R-:W-:Y:S01]  /*6e80*/  HMMA.16816.F32 R152, R4, R44, R48 ;  /* 0x0000002c0498723c */ /* 0x000fe20000001830 */
[----:B------:R-:W1:Y:S01]  /*6e90*/  LDSM.16.MT88.4 R48, [R225+0xe800] ;  /* 0x00e80000e130783b */ /* 0x000e620000004200 */
[----:B------:R-:W-:-:S06]  /*6ea0*/  IMAD.MOV.U32 R56, RZ, RZ, R95 ;  /* 0x000000ffff387224 */ /* 0x000fcc00078e005f */
[C---:B------:R-:W-:Y:S07]  /*6eb0*/  HMMA.16816.F32 R112, R12.reuse, R68, RZ ;  /* 0x000000440c70723c */ /* 0x040fee00000018ff */
[----:B------:R-:W-:Y:S01]  /*6ec0*/  MOV R69, R216 ;  /* 0x000000d800457202 */ /* 0x000fe20000000f00 */
[----:B------:R-:W-:Y:S01]  /*6ed0*/  HMMA.16816.F32 R104, R12, R64, RZ ;  /* 0x000000400c68723c */ /* 0x000fe200000018ff */
[----:B------:R-:W-:-:S06]  /*6ee0*/  IMAD.MOV.U32 R68, RZ, RZ, R217 ;  /* 0x000000ffff447224 */ /* 0x000fcc00078e00d9 */
[----:B------:R-:W-:Y:S01]  /*6ef0*/  MOV R65, R218 ;  /* 0x000000da00417202 */ /* 0x000fe20000000f00 */
[----:B------:R-:W-:Y:S01]  /*6f00*/  HMMA.16816.F32 R96, R12, R80, RZ ;  /* 0x000000500c60723c */ /* 0x000fe200000018ff */
[----:B------:R-:W-:-:S07]  /*6f10*/  IMAD.MOV.U32 R64, RZ, RZ, R219 ;  /* 0x000000ffff407224 */ /* 0x000fce00078e00db */
[----:B------:R-:W-:Y:S07]  /*6f20*/  HMMA.16816.F32 R88, R12, R84, RZ ;  /* 0x000000540c58723c */ /* 0x000fee00000018ff */
[----:B------:R-:W-:Y:S01]  /*6f30*/  MOV R85, R92 ;  /* 0x0000005c00557202 */ /* 0x000fe20000000f00 */
[----:B------:R-:W-:Y:S01]  /*6f40*/  HMMA.16816.F32 R168, R4, R52, R28 ;  /* 0x0000003404a8723c */ /* 0x000fe2000000181c */
[----:B------:R-:W2:Y:S01]  /*6f50*/  LDSM.16.MT88.4 R28, [R227+0xc800] ;  /* 0x00c80000e31c783b */ /* 0x000ea20000004200 */
[----:B------:R-:W-:-:S06]  /*6f60*/  IMAD.MOV.U32 R84, RZ, RZ, R93 ;  /* 0x000000ffff547224 */ /* 0x000fcc00078e005d */
[C---:B------:R-:W-:Y:S07]  /*6f70*/  HMMA.16816.F32 R128, R4.reuse, R32, R128 ;  /* 0x000000200480723c */ /* 0x040fee0000001880 */
[----:B------:R-:W-:Y:S01]  /*6f80*/  MOV R33, R221 ;  /* 0x000000dd00217202 */ /* 0x000fe20000000f00 */
[----:B------:R-:W-:Y:S01]  /*6f90*/  IMAD.MOV.U32 R32, RZ, RZ, R220 ;  /* 0x000000ffff207224 */ /* 0x000fe200078e00dc */
[----:B-1----:R-:W-:Y:S08]  /*6fa0*/  HMMA.16816.F32 R184, R4, R48, R112 ;  /* 0x0000003004b8723c */ /* 0x002ff00000001870 */
[-C--:B------:R-:W-:Y:S08]  /*6fb0*/  HMMA.16816.F32 R212, R8, R60.reuse, R108 ;  /* 0x0000003c08d4723c */ /* 0x080ff0000000186c */
[C---:B------:R-:W-:Y:S08]  /*6fc0*/  HMMA.16816.F32 R208, R4.reuse, R60, R104 ;  /* 0x0000003c04d0723c */ /* 0x040ff00000001868 */
[C---:B------:R-:W-:Y:S08]  /*6fd0*/  HMMA.16816.F32 R216, R4.reuse, R76, R96 ;  /* 0x0000004c04d8723c */ /* 0x040ff00000001860 */
        /* <DEDUP_REMOVED lines=10> */
[C---:B--2---:R-:W-:Y:S08]  /*7080*/  HMMA.16816.F32 R196, R8.reuse, R28, R124 ;  /* 0x0000001c08c4723c */ /* 0x044ff0000000187c */
[----:B------:R-:W-:Y:S08]  /*7090*/  HMMA.16816.F32 R200, R8, R48, R116 ;  /* 0x0000003008c8723c */ /* 0x000ff00000001874 */
[C---:B------:R-:W-:Y:S07]  /*70a0*/  HMMA.16816.F32 R120, R4.reuse, R28, R120 ;  /* 0x0000001c0478723c */ /* 0x040fee0000001878 */
[--C-:B------:R-:W-:Y:S01]  /*70b0*/  FFMA.FTZ R28, R23, c[0x0][0x23c], -R20.reuse ;  /* 0x00008f00171c7a23 */ /* 0x100fe20000010814 */
[----:B------:R-:W-:Y:S01]  /*70c0*/  HMMA.16816.F32 R112, R4, R46, R112 ;  /* 0x0000002e0470723c */ /* 0x000fe20000001870 */
[----:B------:R-:W-:-:S02]  /*70d0*/  FFMA.FTZ R29, R156, c[0x0][0x23c], -R20 ;  /* 0x00008f009c1d7a23 */ /* 0x000fc40000010814 */
[----:B------:R-:W-:-:S05]  /*70e0*/  FFMA.FTZ R23, R132, c[0x0][0x23c], -R3 ;  /* 0x00008f0084177a23 */ /* 0x000fca0000010803 */
[C---:B------:R-:W-:Y:S08]  /*70f0*/  HMMA.16816.F32 R108, R4.reuse, R54, R108 ;  /* 0x00000036046c723c */ /* 0x040ff0000000186c */
[C---:B------:R-:W-:Y:S08]  /*7100*/  HMMA.16816.F32 R104, R4.reuse, R34, R104 ;  /* 0x000000220468723c */ /* 0x040ff00000001868 */
[C---:B------:R-:W-:Y:S08]  /*7110*/  HMMA.16816.F32 R100, R4.reuse, R30, R100 ;  /* 0x0000001e0464723c */ /* 0x040ff00000001864 */
[C---:B------:R-:W-:Y:S08]  /*7120*/  HMMA.16816.F32 R96, R4.reuse, R50, R96 ;  /* 0x000000320460723c */ /* 0x040ff00000001860 */
[C---:B------:R-:W-:Y:S08]  /*7130*/  HMMA.16816.F32 R92, R4.reuse, R62, R92 ;  /* 0x0000003e045c723c */ /* 0x040ff0000000185c */
[C---:B------:R-:W-:Y:S07]  /*7140*/  HMMA.16816.F32 R116, R4.reuse, R78, R88 ;  /* 0x0000004e0474723c */ /* 0x040fee0000001858 */
[----:B------:R-:W-:Y:S01]  /*7150*/  IMAD.MOV.U32 R88, RZ, RZ, R191 ;  /* 0x000000ffff587224 */ /* 0x000fe200078e00bf */
[----:B------:R-:W-:Y:S01]  /*7160*/  HMMA.16816.F32 R124, R4, R74, R12 ;  /* 0x0000004a047c723c */ /* 0x000fe2000000180c */
[----:B------:R-:W1:Y:S01]  /*7170*/  LDSM.16.MT88.4 R12, [R225+0xd000] ;  /* 0x00d00000e10c783b */ /* 0x000e620000004200 */
[----:B------:R-:W-:-:S06]  /*7180*/  MOV R90, R189 ;  /* 0x000000bd005a7202 */ /* 0x000fcc0000000f00 */
[C---:B------:R-:W-:Y:S08]  /*7190*/  HMMA.16816.F32 R40, R16.reuse, R42, RZ ;  /* 0x0000002a1028723c */ /* 0x040ff000000018ff */
[C---:B------:R-:W-:Y:S07]  /*71a0*/  HMMA.16816.F32 R4, R16.reuse, R58, RZ ;  /* 0x0000003a1004723c */ /* 0x040fee00000018ff */
[----:B------:R-:W-:Y:S01]  /*71b0*/  MOV R59, R204 ;  /* 0x000000cc003b7202 */ /* 0x000fe20000000f00 */
[C---:B------:R-:W-:Y:S08]  /*71c0*/  HMMA.16816.F32 R24, R16.reuse, R26, RZ ;  /* 0x0000001a1018723c */ /* 0x040ff000000018ff */
[----:B------:R-:W-:Y:S08]  /*71d0*/  HMMA.16816.F32 R36, R16, R38, RZ ;  /* 0x000000261024723c */ /* 0x000ff000000018ff */
[C---:B------:R-:W-:Y:S08]  /*71e0*/  HMMA.16816.F32 R40, R8.reuse, R46, R40 ;  /* 0x0000002e0828723c */ /* 0x040ff00000001828 */
[----:B------:R-:W-:Y:S07]  /*71f0*/  HMMA.16816.F32 R44, R8, R34, R4 ;  /* 0x00000022082c723c */ /* 0x000fee0000001804 */
[----:B------:R-:W-:Y:S01]  /*7200*/  MOV R35, R242 ;  /* 0x000000f200237202 */ /* 0x000fe20000000f00 */
[----:B------:R-:W-:Y:S01]  /*7210*/  HMMA.16816.F32 R4, R16, R70, RZ ;  /* 0x000000461004723c */ /* 0x000fe200000018ff */
[----:B------:R-:W-:-:S07]  /*7220*/  IMAD.MOV.U32 R34, RZ, RZ, R205 ;  /* 0x000000ffff227224 */ /* 0x000fce00078e00cd */
[C---:B------:R-:W-:Y:S07]  /*7230*/  HMMA.16816.F32 R52, R8.reuse, R54, R24 ;  /* 0x000000360834723c */ /* 0x040fee0000001818 */
[----:B------:R-:W-:Y:S01]  /*7240*/  MOV R24, R183 ;  /* 0x000000b700187202 */ /* 0x000fe20000000f00 */
[----:B------:R-:W-:Y:S01]  /*7250*/  HMMA.16816.F32 R36, R8, R30, R36 ;  /* 0x0000001e0824723c */ /* 0x000fe20000001824 */
[----:B------:R2:W-:Y:S01]  /*7260*/  MUFU.EX2 R183, R2 ;  /* 0x0000000200b77308 */ /* 0x0005e20000000800 */
[----:B------:R-:W-:-:S02]  /*7270*/  FFMA.FTZ R25, R139, c[0x0][0x23c], -R3 ;  /* 0x00008f008b197a23 */ /* 0x000fc40000010803 */
[----:B------:R-:W-:Y:S02]  /*7280*/  FFMA.FTZ R27, R22, c[0x0][0x23c], -R20 ;  /* 0x00008f00161b7a23 */ /* 0x000fe40000010814 */
[----:B------:R-:W-:Y:S02]  /*7290*/  FFMA.FTZ R26, R158, c[0x0][0x23c], -R3 ;  /* 0x00008f009e1a7a23 */ /* 0x000fe40000010803 */
[----:B------:R-:W-:Y:S01]  /*72a0*/  IMAD.MOV.U32 R31, RZ, RZ, R188 ;  /* 0x000000ffff1f7224 */ /* 0x000fe200078e00bc */
[----:B------:R-:W-:Y:S01]  /*72b0*/  HMMA.16816.F32 R48, R8, R50, R4 ;  /* 0x000000320830723c */ /* 0x000fe20000001804 */
[--C-:B------:R-:W-:Y:S02]  /*72c0*/  FFMA.FTZ R30, R157, c[0x0][0x23c], -R20.reuse ;  /* 0x00008f009d1e7a23 */ /* 0x100fe40000010814 */
[----:B------:R-:W-:Y:S02]  /*72d0*/  FFMA.FTZ R22, R164, c[0x0][0x23c], -R21 ;  /* 0x00008f00a4167a23 */ /* 0x000fe40000010815 */
[----:B------:R-:W-:Y:S01]  /*72e0*/  IMAD.MOV.U32 R132, RZ, RZ, R31 ;  /* 0x000000ffff847224 */ /* 0x000fe200078e001f */
[----:B------:R-:W-:Y:S01]  /*72f0*/  MOV R31, R190 ;  /* 0x000000be001f7202 */ /* 0x000fe20000000f00 */
[--C-:B--2---:R-:W-:Y:S01]  /*7300*/  FFMA.FTZ R2, R172, c[0x0][0x23c], -R20.reuse ;  /* 0x00008f00ac027a23 */ /* 0x104fe20000010814 */
[----:B------:R-:W-:Y:S03]  /*7310*/  HMMA.16816.F32 R4, R16, R66, RZ ;  /* 0x000000421004723c */ /* 0x000fe600000018ff */
[----:B------:R2:W3:Y:S02]  /*7320*/  MUFU.EX2 R242, R2 ;  /* 0x0000000200f27308 */ /* 0x0004e40000000800 */
[----:B--2---:R-:W-:-:S06]  /*7330*/  FFMA.FTZ R2, R162, c[0x0][0x23c], -R20 ;  /* 0x00008f00a2027a23 */ /* 0x004fcc0000010814 */
[----:B------:R2:W-:Y:S11]  /*7340*/  MUFU.EX2 R188, R2 ;  /* 0x0000000200bc7308 */ /* 0x0005f60000000800 */
[----:B------:R-:W-:Y:S02]  /*7350*/  @!UPT UIADD3 URZ, URZ, URZ, URZ ;  /* 0x0000003f3f3ff290 */ /* 0x000fe4000fffe03f */
[----:B------:R-:W-:Y:S08]  /*7360*/  HMMA.16816.F32 R60, R8, R62, R4 ;  /* 0x0000003e083c723c */ /* 0x000ff00000001804 */
[----:B------:R-:W-:Y:S01]  /*7370*/  HMMA.16816.F32 R4, R16, R82, RZ ;  /* 0x000000521004723c */ /* 0x000fe200000018ff */
[----:B--2---:R-:W-:-:S07]  /*7380*/  FFMA.FTZ R2, R138, c[0x0][0x23c], -R20 ;  /* 0x00008f008a027a23 */ /* 0x004fce0000010814 */
[----:B------:R-:W-:Y:S01]  /*7390*/  HMMA.16816.F32 R16, R16, R86, RZ ;  /* 0x000000561010723c */ /* 0x000fe200000018ff */
[----:B------:R-:W-:Y:S01]  /*73a0*/  FFMA.FTZ R20, R147, c[0x0][0x23c], -R21 ;  /* 0x00008f0093147a23 */ /* 0x000fe20000010815 */
[----:B------:R-:W-:Y:S01]  /*73b0*/  MOV R82, R194 ;  /* 0x000000c200527202 */ /* 0x000fe20000000f00 */
[----:B------:R2:W4:Y:S01]  /*73c0*/  MUFU.EX2 R204, R2 ;  /* 0x0000000200cc7308 */ /* 0x0005220000000800 */
[----:B------:R-:W-:Y:S11]  /*73d0*/  IMAD.MOV.U32 R83, RZ, RZ, R193 ;  /* 0x000000ffff537224 */ /* 0x000ff600078e00c1 */
[----:B------:R-:W-:Y:S01]  /*73e0*/  @!UPT UIADD3 URZ, URZ, URZ, URZ ;  /* 0x0000003f3f3ff290 */ /* 0x000fe2000fffe03f */
[----:B------:R-:W-:Y:S01]  /*73f0*/  HMMA.16816.F32 R76, R8, R78, R4 ;  /* 0x0000004e084c723c */ /* 0x000fe20000001804 */
[----:B--2---:R-:W-:-:S04]  /*7400*/  FFMA.FTZ R2, R174, c[0x0][0x23c], -R3 ;  /* 0x00008f00ae027a23 */ /* 0x004fc80000010803 */
[----:B------:R2:W-:Y:S02]  /*7410*/  MUFU.EX2 R234, R2 ;  /* 0x0000000200ea7308 */ /* 0x0005e40000000800 */
[----:B------:R-:W-:Y:S01]  /*7420*/  FFMA.FTZ R4, R181, c[0x0][0x23c], -R0 ;  /* 0x00008f00b5047a23 */ /* 0x000fe20000010800 */
[----:B------:R-:W-:Y:S01]  /*7430*/  HMMA.16816.F32 R72, R8, R74, R16 ;  /* 0x0000004a0848723c */ /* 0x000fe20000001810 */
[----:B------:R-:W-:Y:S04]  /*7440*/  LDSM.16.MT88.4 R16, [R228+0xf000] ;  /* 0x00f00000e410783b */ /* 0x000fe80000004200 */
[----:B------:R-:W-:Y:S02]  /*7450*/  MUFU.EX2 R241, R4 ;  /* 0x0000000400f17308 */ /* 0x000fe40000000800 */
[----:B---3--:R-:W-:-:S02]  /*7460*/  F2FP.PACK_AB R8, R242, R183 ;  /* 0x000000b7f208723e */ /* 0x008fc400000000ff */
[----:B----4-:R-:W-:Y:S01]  /*7470*/  F2FP.PACK_AB R10, R204, R188 ;  /* 0x000000bccc0a723e */ /* 0x010fe200000000ff */
[----:B--2---:R-:W-:-:S04]  /*7480*/  FFMA.FTZ R2, R166, c[0x0][0x23c], -R3 ;  /* 0x00008f00a6027a23 */ /* 0x004fc80000010803 */
[----:B------:R2:W3:Y:S02]  /*7490*/  MUFU.EX2 R91, R2 ;  /* 0x00000002005b7308 */ /* 0x0004e40000000800 */
[----:B--2---:R-:W-:Y:S01]  /*74a0*/  FFMA.FTZ R2, R159, c[0x0][0x23c], -R3 ;  /* 0x00008f009f027a23 */ /* 0x004fe20000010803 */
[----:B---3--:R-:W-:-:S05]  /*74b0*/  F2FP.PACK_AB R9, R91, R234 ;  /* 0x000000ea5b09723e */ /* 0x008fca00000000ff */
[----:B------:R2:W-:Y:S02]  /*74c0*/  MUFU.EX2 R191, R2 ;  /* 0x0000000200bf7308 */ /* 0x0005e40000000800 */
[----:B--2---:R-:W-:-:S06]  /*74d0*/  FFMA.FTZ R2, R144, c[0x0][0x23c], -R3 ;  /* 0x00008f0090027a23 */ /* 0x004fcc0000010803 */
[----:B------:R2:W3:Y:S02]  /*74e0*/  MUFU.EX2 R205, R2 ;  /* 0x0000000200cd7308 */ /* 0x0004e40000000800 */
[----:B--2---:R-:W-:Y:S01]  /*74f0*/  FFMA.FTZ R2, R175, c[0x0][0x23c], -R21 ;  /* 0x00008f00af027a23 */ /* 0x004fe20000010815 */
[----:B---3--:R-:W-:-:S05]  /*7500*/  F2FP.PACK_AB R11, R205, R191 ;  /* 0x000000bfcd0b723e */ /* 0x008fca00000000ff */
[----:B------:R2:W-:Y:S02]  /*7510*/  MUFU.EX2 R89, R2 ;  /* 0x0000000200597308 */ /* 0x0005e40000000800 */
[----:B-1----:R-:W-:Y:S01]  /*7520*/  HMMA.16816.F32 R148, R8, R12, R148 ;  /* 0x0000000c0894723c */ /* 0x002fe20000001894 */
[----:B--2---:R-:W-:-:S05]  /*7530*/  FFMA.FTZ R2, R167, c[0x0][0x23c], -R21 ;  /* 0x00008f00a7027a23 */ /* 0x004fca0000010815 */
[----:B------:R1:W2:Y:S02]  /*7540*/  MUFU.EX2 R81, R2 ;  /* 0x0000000200517308 */ /* 0x0002a40000000800 */
[----:B-1----:R-:W-:Y:S01]  /*7550*/  FFMA.FTZ R2, R161, c[0x0][0x23c], -R21 ;  /* 0x00008f00a1027a23 */ /* 0x002fe20000010815 */
[----:B--2---:R-:W-:-:S05]  /*7560*/  F2FP.PACK_AB R4, R81, R89 ;  /* 0x000000595104723e */ /* 0x004fca00000000ff */
[----:B------:R1:W-:Y:S02]  /*7570*/  MUFU.EX2 R80, R2 ;  /* 0x0000000200507308 */ /* 0x0003e40000000800 */
[----:B-1----:R-:W-:-:S06]  /*7580*/  FFMA.FTZ R2, R160, c[0x0][0x23c], -R21 ;  /* 0x00008f00a0027a23 */ /* 0x002fcc0000010815 */
[----:B------:R1:W2:Y:S02]  /*7590*/  MUFU.EX2 R58, R2 ;  /* 0x00000002003a7308 */ /* 0x0002a40000000800 */
[----:B-1----:R-:W-:Y:S02]  /*75a0*/  FFMA.FTZ R2, R173, c[0x0][0x23c], -R0 ;  /* 0x00008f00ad027a23 */ /* 0x002fe40000010800 */
[----:B--2---:R-:W-:Y:S01]  /*75b0*/  IMAD.MOV.U32 R139, RZ, RZ, R58 ;  /* 0x000000ffff8b7224 */ /* 0x004fe200078e003a */
[----:B------:R-:W-:-:S03]  /*75c0*/  MOV R58, R24 ;  /* 0x00000018003a7202 */ /* 0x000fc60000000f00 */
[----:B------:R1:W2:Y:S01]  /*75d0*/  MUFU.EX2 R189, R2 ;  /* 0x0000000200bd7308 */ /* 0x0002a20000000800 */
[----:B------:R-:W-:Y:S01]  /*75e0*/  FFMA.FTZ R24, R133, c[0x0][0x23c], -R3 ;  /* 0x00008f0085187a23 */ /* 0x000fe20000010803 */
[----:B------:R-:W-:Y:S01]  /*75f0*/  F2FP.PACK_AB R6, R139, R80 ;  /* 0x000000508b06723e */ /* 0x000fe200000000ff */
[----:B------:R-:W-:Y:S02]  /*7600*/  FFMA.FTZ R3, R145, c[0x0][0x23c], -R21 ;  /* 0x00008f0091037a23 */ /* 0x000fe40000010815 */
[----:B-1----:R-:W-:Y:S01]  /*7610*/  FFMA.FTZ R2, R165, c[0x0][0x23c], -R0 ;  /* 0x00008f00a5027a23 */ /* 0x002fe20000010800 */
[----:B--2---:R-:W-:-:S03]  /*7620*/  F2FP.PACK_AB R5, R189, R241 ;  /* 0x000000f1bd05723e */ /* 0x004fc600000000ff */
[----:B------:R1:W-:Y:S02]  /*7630*/  MUFU.EX2 R138, R2 ;  /* 0x00000002008a7308 */ /* 0x0003e40000000800 */
[----:B-1----:R-:W-:-:S06]  /*7640*/  FFMA.FTZ R2, R163, c[0x0][0x23c], -R0 ;  /* 0x00008f00a3027a23 */ /* 0x002fcc0000010800 */
[----:B------:R-:W1:Y:S02]  /*7650*/  MUFU.EX2 R133, R2 ;  /* 0x0000000200857308 */ /* 0x000e640000000800 */
[----:B-1----:R-:W-:Y:S01]  /*7660*/  F2FP.PACK_AB R7, R133, R138 ;  /* 0x0000008a8507723e */ /* 0x002fe200000000ff */
[----:B------:R-:W-:Y:S01]  /*7670*/  FFMA.FTZ R2, R146, c[0x0][0x23c], -R21 ;  /* 0x00008f0092027a23 */ /* 0x000fe20000010815 */
[----:B------:R-:W-:-:S05]  /*7680*/  MOV R21, R34 ;  /* 0x0000002200157202 */ /* 0x000fca0000000f00 */
[C---:B------:R-:W-:Y:S07]  /*7690*/  HMMA.16816.F32 R156, R4.reuse, R14, R112 ;  /* 0x0000000e049c723c */ /* 0x040fee0000001870 */
[----:B------:R-:W-:Y:S01]  /*76a0*/  IMAD.MOV.U32 R114, RZ, RZ, R35 ;  /* 0x000000ffff727224 */ /* 0x000fe200078e0023 */
[----:B------:R-:W-:Y:S01]  /*76b0*/  MOV R113, R32 ;  /* 0x0000002000717202 */ /* 0x000fe20000000f00 */
[----:B------:R-:W-:Y:S01]  /*76c0*/  IMAD.MOV.U32 R112, RZ, RZ, R33 ;  /* 0x000000ffff707224 */ /* 0x000fe200078e0021 */
[----:B------:R-:W-:Y:S01]  /*76d0*/  HMMA.16816.F32 R144, R4, R12, R152 ;  /* 0x0000000c0490723c */ /* 0x000fe20000001898 */
[----:B------:R-:W-:-:S06]  /*76e0*/  IMAD.MOV.U32 R115, RZ, RZ, R195 ;  /* 0x000000ffff737224 */ /* 0x000fcc00078e00c3 */
[----:B------:R-:W-:Y:S01]  /*76f0*/  IMAD.MOV.U32 R153, RZ, RZ, R189 ;  /* 0x000000ffff997224 */ /* 0x000fe200078e00bd */
[----:B------:R-:W-:Y:S01]  /*7700*/  HMMA.16816.F32 R32, R8, R14, R40 ;  /* 0x0000000e0820723c */ /* 0x000fe20000001828 */
[----:B------:R-:W1:Y:S01]  /*7710*/  LDSM.16.MT88.4 R12, [R226+0xd000] ;  /* 0x00d00000e20c783b */ /* 0x000e620000004200 */
[----:B------:R-:W-:Y:S01]  /*7720*/  MOV R152, R188 ;  /* 0x000000bc00987202 */ /* 0x000fe20000000f00 */
[----:B------:R-:W-:Y:S02]  /*7730*/  IMAD.MOV.U32 R155, RZ, RZ, R89 ;  /* 0x000000ffff9b7224 */ /* 0x000fe400078e0059 */
[----:B------:R-:W-:-:S03]  /*7740*/  IMAD.MOV.U32 R154, RZ, RZ, R91 ;  /* 0x000000ffff9a7224 */ /* 0x000fc600078e005b */
[-C--:B-1----:R-:W-:Y:S08]  /*7750*/  HMMA.16816.F32 R164, R8, R12.reuse, R176 ;  /* 0x0000000c08a4723c */ /* 0x082ff000000018b0 */
[C---:B------:R-:W-:Y:S07]  /*7760*/  HMMA.16816.F32 R160, R4.reuse, R12, R168 ;  /* 0x0000000c04a0723c */ /* 0x040fee00000018a8 */
[----:B------:R-:W-:Y:S01]  /*7770*/  IMAD.MOV.U32 R169, RZ, RZ, R183 ;  /* 0x000000ffffa97224 */ /* 0x000fe200078e00b7 */
[----:B------:R-:W-:Y:S01]  /*7780*/  HMMA.16816.F32 R172, R4, R14, R108 ;  /* 0x0000000e04ac723c */ /* 0x000fe2000000186c */
[----:B------:R-:W-:Y:S01]  /*7790*/  MOV R170, R182 ;  /* 0x000000b600aa7202 */ /* 0x000fe20000000f00 */
[----:B------:R-:W-:Y:S01]  /*77a0*/  IMAD.MOV.U32 R168, RZ, RZ, R191 ;  /* 0x000000ffffa87224 */ /* 0x000fe200078e00bf */
[----:B------:R-:W-:-:S05]  /*77b0*/  MOV R171, R58 ;  /* 0x0000003a00ab7202 */ /* 0x000fca0000000f00 */
[----:B------:R-:W-:Y:S01]  /*77c0*/  HMMA.16816.F32 R40, R8, R14, R52 ;  /* 0x0000000e0828723c */ /* 0x000fe20000001834 */
[----:B------:R-:W1:Y:S07]  /*77d0*/  LDSM.16.MT88.4 R12, [R228+0xd000] ;  /* 0x00d00000e40c783b */ /* 0x000e6e0000004200 */
[----:B------:R-:W-:Y:S08]  /*77e0*/  HMMA.16816.F32 R108, R4, R18, R116 ;  /* 0x00000012046c723c */ /* 0x000ff00000001874 */
[-C--:B-1----:R-:W-:Y:S07]  /*77f0*/  HMMA.16816.F32 R180, R8, R12.reuse, R140 ;  /* 0x0000000c08b4723c */ /* 0x082fee000000188c */
[----:B------:R-:W-:Y:S01]  /*7800*/  IMAD.MOV.U32 R140, RZ, RZ, R206 ;  /* 0x000000ffff8c7224 */ /* 0x000fe200078e00ce */
[----:B------:R-:W-:Y:S01]  /*7810*/  HMMA.16816.F32 R176, R4, R12, R128 ;  /* 0x0000000c04b0723c */ /* 0x000fe20000001880 */
[----:B------:R-:W-:Y:S01]  /*7820*/  MOV R143, R205 ;  /* 0x000000cd008f7202 */ /* 0x000fe20000000f00 */
[----:B------:R-:W-:Y:S01]  /*7830*/  IMAD.MOV.U32 R142, RZ, RZ, R204 ;  /* 0x000000ffff8e7224 */ /* 0x000fe200078e00cc */
[----:B------:R-:W-:-:S02]  /*7840*/  MOV R141, R80 ;  /* 0x00000050008d7202 */ /* 0x000fc40000000f00 */
[----:B------:R-:W-:Y:S02]  /*7850*/  MOV R80, R192 ;  /* 0x000000c000507202 */ /* 0x000fe40000000f00 */
[----:B------:R-:W-:Y:S01]  /*7860*/  MOV R128, R207 ;  /* 0x000000cf00807202 */ /* 0x000fe20000000f00 */
[----:B------:R-:W-:Y:S01]  /*7870*/  HMMA.16816.F32 R188, R4, R14, R104 ;  /* 0x0000000e04bc723c */ /* 0x000fe20000001868 */
[----:B------:R-:W-:Y:S01]  /*7880*/  IMAD.MOV.U32 R131, RZ, RZ, R59 ;  /* 0x000000ffff837224 */ /* 0x000fe200078e003b */
[----:B------:R-:W-:Y:S02]  /*7890*/  MOV R130, R88 ;  /* 0x0000005800827202 */ /* 0x000fe40000000f00 */
[----:B------:R-:W-:-:S04]  /*78a0*/  MOV R129, R90 ;  /* 0x0000005a00817202 */ /* 0x000fc80000000f00 */
[----:B------:R-:W-:Y:S01]  /*78b0*/  HMMA.16816.F32 R44, R8, R14, R44 ;  /* 0x0000000e082c723c */ /* 0x000fe2000000182c */
[----:B------:R-:W1:Y:S07]  /*78c0*/  LDSM.16.MT88.4 R12, [R227+0xd000] ;  /* 0x00d00000e30c783b */ /* 0x000e6e0000004200 */
[C---:B------:R-:W-:Y:S08]  /*78d0*/  HMMA.16816.F32 R104, R4.reuse, R16, R216 ;  /* 0x000000100468723c */ /* 0x040ff000000018d8 */
[----:B-1----:R-:W-:Y:S07]  /*78e0*/  HMMA.16816.F32 R204, R4, R14, R100 ;  /* 0x0000000e04cc723c */ /* 0x002fee0000001864 */
[----:B------:R-:W-:Y:S01]  /*78f0*/  IMAD.MOV.U32 R102, RZ, RZ, R65 ;  /* 0x000000ffff667224 */ /* 0x000fe200078e0041 */
[----:B------:R-:W-:Y:S01]  /*7900*/  MOV R103, R64 ;  /* 0x0000004000677202 */ /* 0x000fe20000000f00 */
[----:B------:R-:W-:Y:S01]  /*7910*/  HMMA.16816.F32 R196, R8, R12, R196 ;  /* 0x0000000c08c4723c */ /* 0x000fe200000018c4 */
[----:B------:R-:W-:Y:S01]  /*7920*/  IMAD.MOV.U32 R100, RZ, RZ, R69 ;  /* 0x000000ffff647224 */ /* 0x000fe200078e0045 */
[----:B------:R-:W-:-:S06]  /*7930*/  MOV R101, R68 ;  /* 0x0000004400657202 */ /* 0x000fcc0000000f00 */
[----:B------:R-:W-:Y:S08]  /*7940*/  HMMA.16816.F32 R192, R4, R12, R120 ;  /* 0x0000000c04c0723c */ /* 0x000ff00000001878 */
[C---:B------:R-:W-:Y:S01]  /*7950*/  HMMA.16816.F32 R64, R8.reuse, R14, R36 ;  /* 0x0000000e0840723c */ /* 0x040fe20000001824 */
[----:B------:R-:W1:Y:S07]  /*7960*/  LDSM.16.MT88.4 R12, [R225+0xf000] ;  /* 0x00f00000e10c783b */ /* 0x000e6e0000004200 */
[C---:B------:R-:W-:Y:S08]  /*7970*/  HMMA.16816.F32 R100, R8.reuse, R16, R100 ;  /* 0x000000100864723c */ /* 0x040ff00000001864 */
[-C--:B-1----:R-:W-:Y:S07]  /*7980*/  HMMA.16816.F32 R68, R8, R12.reuse, R200 ;  /* 0x0000000c0844723c */ /* 0x082fee00000018c8 */
[----:B------:R-:W-:Y:S01]  /*7990*/  IMAD.MOV.U32 R202, RZ, RZ, R57 ;  /* 0x000000ffffca7224 */ /* 0x000fe200078e0039 */
[----:B------:R-:W-:Y:S01]  /*79a0*/  MOV R203, R56 ;  /* 0x0000003800cb7202 */ /* 0x000fe20000000f00 */
[----:B------:R-:W-:Y:S01]  /*79b0*/  HMMA.16816.F32 R36, R4, R12, R184 ;  /* 0x0000000c0424723c */ /* 0x000fe200000018b8 */
[----:B------:R-:W-:Y:S01]  /*79c0*/  IMAD.MOV.U32 R200, RZ, RZ, R85 ;  /* 0x000000ffffc87224 */ /* 0x000fe200078e0055 */
[----:B------:R-:W-:-:S05]  /*79d0*/  MOV R201, R84 ;  /* 0x0000005400c97202 */ /* 0x000fca0000000f00 */
[----:B------:R-:W-:Y:S01]  /*79e0*/  IMAD.MOV.U32 R184, RZ, RZ, R200 ;  /* 0x000000ffffb87224 */ /* 0x000fe200078e00c8 */
        /* <DEDUP_REMOVED lines=9> */
[----:B------:R-:W1:Y:S01]  /*7a80*/  LDSM.16.MT88.4 R12, [R226+0xf000] ;  /* 0x00f00000e20c783b */ /* 0x000e620000004200 */
[----:B------:R-:W-:Y:S01]  /*7a90*/  IMAD.MOV.U32 R130, RZ, RZ, R21 ;  /* 0x000000ffff827224 */ /* 0x000fe200078e0015 */
[----:B------:R-:W-:Y:S01]  /*7aa0*/  MOV R131, R114 ;  /* 0x0000007200837202 */ /* 0x000fe20000000f00 */
[----:B------:R-:W-:-:S02]  /*7ab0*/  IMAD.MOV.U32 R128, RZ, RZ, R171 ;  /* 0x000000ffff807224 */ /* 0x000fc400078e00ab */
[----:B------:R-:W-:Y:S02]  /*7ac0*/  IMAD.MOV.U32 R129, RZ, RZ, R113 ;  /* 0x000000ffff817224 */ /* 0x000fe400078e0071 */
[----:B-1----:R-:W-:Y:S01]  /*7ad0*/  HMMA.16816.F32 R84, R8, R12, R212 ;  /* 0x0000000c0854723c */ /* 0x002fe200000018d4 */
[----:B------:R-:W-:-:S07]  /*7ae0*/  IMAD.MOV.U32 R113, RZ, RZ, R249 ;  /* 0x000000ffff717224 */ /* 0x000fce00078e00f9 */
[C---:B------:R-:W-:Y:S08]  /*7af0*/  HMMA.16816.F32 R88, R4.reuse, R12, R208 ;  /* 0x0000000c0458723c */ /* 0x040ff000000018d0 */
[-C--:B------:R-:W-:Y:S08]  /*7b00*/  HMMA.16816.F32 R92, R4, R14.reuse, R92 ;  /* 0x0000000e045c723c */ /* 0x080ff0000000185c */
[C---:B------:R-:W-:Y:S01]  /*7b10*/  HMMA.16816.F32 R60, R8.reuse, R14, R60 ;  /* 0x0000000e083c723c */ /* 0x040fe2000000183c */
[----:B------:R-:W1:Y:S01]  /*7b20*/  LDSM.16.MT88.4 R12, [R227+0xf000] ;  /* 0x00f00000e30c783b */ /* 0x000e620000004200 */
[----:B------:R-:W-:Y:S01]  /*7b30*/  MOV R114, R248 ;  /* 0x000000f800727202 */ /* 0x000fe20000000f00 */
[----:B------:R-:W-:Y:S01]  /*7b40*/  IMAD.MOV.U32 R21, RZ, RZ, R247 ;  /* 0x000000ffff157224 */ /* 0x000fe200078e00f7 */
[----:B------:R-:W-:Y:S01]  /*7b50*/  MOV R171, R112 ;  /* 0x0000007000ab7202 */ /* 0x000fe20000000f00 */
[----:B------:R-:W-:Y:S01]  /*7b60*/  MUFU.EX2 R30, R30 ;  /* 0x0000001e001e7308 */ /* 0x000fe20000000800 */
[----:B------:R-:W-:Y:S01]  /*7b70*/  MOV R112, R132 ;  /* 0x0000008400707202 */ /* 0x000fe20000000f00 */
[----:B------:R2:W5:Y:S01]  /*7b80*/  LDL.LU R249, [R1+0xbc] ;  /* 0x0000bc0001f97983 */ /* 0x0005620000300800 */
[-C--:B-1----:R-:W-:Y:S08]  /*7b90*/  HMMA.16816.F32 R116, R8, R12.reuse, R184 ;  /* 0x0000000c0874723c */ /* 0x082ff000000018b8 */
[C---:B------:R-:W-:Y:S01]  /*7ba0*/  HMMA.16816.F32 R120, R4.reuse, R12, R220 ;  /* 0x0000000c0478723c */ /* 0x040fe200000018dc */
[----:B------:R-:W-:Y:S01]  /*7bb0*/  IMAD.MOV.U32 R185, RZ, RZ, R200 ;  /* 0x000000ffffb97224 */ /* 0x000fe200078e00c8 */
[----:B------:R-:W-:Y:S01]  /*7bc0*/  MOV R200, R203 ;  /* 0x000000cb00c87202 */ /* 0x000fe20000000f00 */
[----:B------:R-:W-:Y:S01]  /*7bd0*/  IMAD.MOV.U32 R203, RZ, RZ, R130 ;  /* 0x000000ffffcb7224 */ /* 0x000fe200078e0082 */
[----:B------:R-:W-:Y:S01]  /*7be0*/  MOV R186, R201 ;  /* 0x000000c900ba7202 */ /* 0x000fe20000000f00 */
[----:B------:R-:W-:Y:S01]  /*7bf0*/  IMAD.MOV.U32 R187, RZ, RZ, R202 ;  /* 0x000000ffffbb7224 */ /* 0x000fe200078e00ca */
[----:B------:R-:W-:Y:S01]  /*7c00*/  MOV R130, R31 ;  /* 0x0000001f00827202 */ /* 0x000fe20000000f00 */
[----:B------:R-:W-:Y:S01]  /*7c10*/  MUFU.EX2 R29, R29 ;  /* 0x0000001d001d7308 */ /* 0x000fe20000000800 */
[----:B------:R-:W-:Y:S01]  /*7c20*/  IMAD.MOV.U32 R201, RZ, RZ, R128 ;  /* 0x000000ffffc97224 */ /* 0x000fe200078e0080 */
[----:B------:R-:W-:Y:S01]  /*7c30*/  MOV R202, R129 ;  /* 0x0000008100ca7202 */ /* 0x000fe20000000f00 */
[----:B------:R-:W-:Y:S01]  /*7c40*/  HMMA.16816.F32 R48, R4, R14, R124 ;  /* 0x0000000e0430723c */ /* 0x000fe2000000187c */
[----:B------:R-:W-:Y:S01]  /*7c50*/  MOV R132, R246 ;  /* 0x000000f600847202 */ /* 0x000fe20000000f00 */
[----:B------:R2:W5:Y:S03]  /*7c60*/  LDL.LU R248, [R1+0xb8] ;  /* 0x0000b80001f87983 */ /* 0x0005660000300800 */
[----:B------:R-:W-:Y:S01]  /*7c70*/  MUFU.EX2 R31, R28 ;  /* 0x0000001c001f7308 */ /* 0x000fe20000000800 */
[----:B------:R-:W-:Y:S01]  /*7c80*/  MOV R128, R113 ;  /* 0x0000007100807202 */ /* 0x000fe20000000f00 */
[----:B------:R-:W-:Y:S01]  /*7c90*/  IMAD.MOV.U32 R129, RZ, RZ, R114 ;  /* 0x000000ffff817224 */ /* 0x000fe200078e0072 */
[----:B------:R-:W-:Y:S01]  /*7ca0*/  HMMA.16816.F32 R16, R8, R18, R76 ;  /* 0x000000120810723c */ /* 0x000fe2000000184c */
[----:B------:R-:W-:-:S04]  /*7cb0*/  FADD.FTZ R6, R239, R240 ;  /* 0x000000f0ef067221 */ /* 0x000fc80000010000 */
[----:B------:R-:W-:Y:S01]  /*7cc0*/  MUFU.EX2 R26, R26 ;  /* 0x0000001a001a7308 */ /* 0x000fe20000000800 */
[----:B------:R-:W-:-:S07]  /*7cd0*/  FADD.FTZ R7, R237, R238 ;  /* 0x000000eeed077221 */ /* 0x000fce0000010000 */
[----:B------:R-:W-:Y:S01]  /*7ce0*/  MUFU.EX2 R25, R25 ;  /* 0x0000001900197308 */ /* 0x000fe20000000800 */
[----:B------:R-:W-:Y:S07]  /*7cf0*/  HMMA.16816.F32 R12, R8, R14, R72 ;  /* 0x0000000e080c723c */ /* 0x000fee0000001848 */
[----:B------:R-:W-:Y:S01]  /*7d00*/  MUFU.EX2 R22, R22 ;  /* 0x0000001600167308 */ /* 0x000fe20000000800 */
[----:B------:R-:W-:Y:S01]  /*7d10*/  MOV R221, R112 ;  /* 0x0000007000dd7202 */ /* 0x000fe20000000f00 */
[----:B------:R2:W5:Y:S06]  /*7d20*/  LDL.LU R247, [R1+0xb4] ;  /* 0x0000b40001f77983 */ /* 0x00056c0000300800 */
[----:B------:R-:W-:Y:S01]  /*7d30*/  MUFU.EX2 R28, R23 ;  /* 0x00000017001c7308 */ /* 0x000fe20000000800 */
[----:B------:R-:W-:Y:S01]  /*7d40*/  MOV R114, R21 ;  /* 0x0000001500727202 */ /* 0x000fe20000000f00 */
[----:B------:R-:W-:Y:S01]  /*7d50*/  FADD.FTZ R8, R235, R236 ;  /* 0x000000eceb087221 */ /* 0x000fe20000010000 */
[----:B------:R2:W5:Y:S05]  /*7d60*/  LDL.LU R246, [R1+0xb0] ;  /* 0x0000b00001f67983 */ /* 0x00056a0000300800 */
[----:B------:R1:W-:Y:S02]  /*7d70*/  MUFU.EX2 R23, R2 ;  /* 0x0000000200177308 */ /* 0x0003e40000000800 */
        /* <DEDUP_REMOVED lines=28> */
[----:B------:R-:W1:Y:S01]  /*7f40*/  MUFU.EX2 R21, R20 ;  /* 0x0000001400157308 */ /* 0x000e620000000800 */
        /* <DEDUP_REMOVED lines=17> */
[----:B---3--:R-:W-:Y:S01]  /*8060*/  FADD.FTZ R2, R97, R5 ;  /* 0x0000000561027221 */ /* 0x008fe20000010000 */
        /* <DEDUP_REMOVED lines=21> */
[----:B------:R3:W4:Y:S01]  /*81c0*/  MUFU.EX2 R11, R4 ;  /* 0x00000004000b7308 */ /* 0x0007220000000800 */
        /* <DEDUP_REMOVED lines=9> */
[----:B------:R-:W-:Y:S01]  /*8260*/  MUFU.EX2 R132, R27 ;  /* 0x0000001b00847308 */ /* 0x000fe20000000800 */
[----:B------:R-:W-:Y:S01]  /*8270*/  MOV R98, R187 ;  /* 0x000000bb00627202 */ /* 0x000fe20000000f00 */
[----:B------:R-:W-:Y:S01]  /*8280*/  IMAD.MOV.U32 R187, RZ, RZ, R128 ;  /* 0x000000ffffbb7224 */ /* 0x000fe200078e0080 */
[----:B------:R-:W-:Y:S01]  /*8290*/  MOV R99, R200 ;  /* 0x000000c800637202 */ /* 0x000fe20000000f00 */
[----:B------:R-:W-:Y:S01]  /*82a0*/  FADD.FTZ R2, R230, R2 ;  /* 0x00000002e6027221 */ /* 0x000fe20000010000 */
[----:B------:R-:W-:Y:S01]  /*82b0*/  LDSM.16.MT88.4 R152, [R225+0xd800] ;  /* 0x00d80000e198783b */ /* 0x000fe20000004200 */
[----:B---3--:R-:W-:Y:S01]  /*82c0*/  FADD.FTZ R4, R213, R6 ;  /* 0x00000006d5047221 */ /* 0x008fe20000010000 */
[----:B------:R-:W-:Y:S01]  /*82d0*/  MOV R213, R97 ;  /* 0x0000006100d57202 */ /* 0x000fe20000000f00 */
[----:B------:R-:W-:Y:S01]  /*82e0*/  MUFU.EX2 R27, R24 ;  /* 0x00000018001b7308 */ /* 0x000fe20000000800 */
[----:B------:R-:W-:Y:S01]  /*82f0*/  MOV R185, R202 ;  /* 0x000000ca00b97202 */ /* 0x000fe20000000f00 */
[----:B------:R-:W-:Y:S01]  /*8300*/  IMAD.MOV.U32 R202, RZ, RZ, R168 ;  /* 0x000000ffffca7224 */ /* 0x000fe200078e00a8 */
[----:B------:R-:W-:-:S02]  /*8310*/  MOV R186, R203 ;  /* 0x000000cb00ba7202 */ /* 0x000fc40000000f00 */
[----:B------:R-:W-:Y:S01]  /*8320*/  MOV R200, R129 ;  /* 0x0000008100c87202 */ /* 0x000fe20000000f00 */
[----:B------:R-:W-:Y:S01]  /*8330*/  IMAD.MOV.U32 R129, RZ, RZ, R171 ;  /* 0x000000ffff817224 */ /* 0x000fe200078e00ab */
[----:B------:R-:W-:Y:S01]  /*8340*/  MOV R203, R169 ;  /* 0x000000a900cb7202 */ /* 0x000fe20000000f00 */
[----:B------:R3:W1:Y:S01]  /*8350*/  MUFU.EX2 R24, R3 ;  /* 0x0000000300187308 */ /* 0x0006620000000800 */
[----:B------:R-:W-:Y:S01]  /*8360*/  MOV R128, R170 ;  /* 0x000000aa00807202 */ /* 0x000fe20000000f00 */
[----:B------:R-:W-:Y:S01]  /*8370*/  FADD.FTZ R5, R229, R5 ;  /* 0x00000005e5057221 */ /* 0x000fe20000010000 */
[----:B------:R-:W1:Y:S01]  /*8380*/  LDSM.16.MT88.4 R168, [R226+0xd800] ;  /* 0x00d80000e2a8783b */ /* 0x000e620000004200 */
[----:B------:R-:W-:Y:S01]  /*8390*/  MOV R210, R214 ;  /* 0x000000d600d27202 */ /* 0x000fe20000000f00 */
[----:B------:R-:W-:Y:S01]  /*83a0*/  IMAD.MOV.U32 R211, RZ, RZ, R215 ;  /* 0x000000ffffd37224 */ /* 0x000fe200078e00d7 */
[----:B------:R-:W-:Y:S01]  /*83b0*/  MOV R209, R213 ;  /* 0x000000d500d17202 */ /* 0x000fe20000000f00 */
[----:B------:R-:W-:-:S02]  /*83c0*/  IMAD.MOV.U32 R208, RZ, RZ, R212 ;  /* 0x000000ffffd07224 */ /* 0x000fc400078e00d4 */
[----:B------:R-:W-:Y:S02]  /*83d0*/  FADD.FTZ R8, R210, R7 ;  /* 0x00000007d2087221 */ /* 0x000fe40000010000 */
[--C-:B---3--:R-:W-:Y:S02]  /*83e0*/  FFMA.FTZ R3, R243, c[0x0][0x23c], -R0.reuse ;  /* 0x00008f00f3037a23 */ /* 0x108fe40000010800 */
[----:B------:R-:W-:Y:S02]  /*83f0*/  FFMA.FTZ R0, R244, c[0x0][0x23c], -R0 ;  /* 0x00008f00f4007a23 */ /* 0x000fe40000010800 */
[----:B------:R3:W-:Y:S08]  /*8400*/  MUFU.EX2 R9, R3 ;  /* 0x0000000300097308 */ /* 0x0007f00000000800 */
[----:B------:R1:W1:Y:S01]  /*8410*/  MUFU.EX2 R10, R0 ;  /* 0x00000000000a7308 */ /* 0x0002620000000800 */
[----:B---3--:R-:W-:-:S02]  /*8420*/  FADD.FTZ R3, R211, R2 ;  /* 0x00000002d3037221 */ /* 0x008fc40000010000 */
[----:B------:R-:W-:Y:S02]  /*8430*/  FADD.FTZ R2, R208, R5 ;  /* 0x00000005d0027221 */ /* 0x000fe40000010000 */
[----:B-1----:R-:W-:Y:S02]  /*8440*/  FADD.FTZ R0, R209, R4 ;  /* 0x00000004d1007221 */ /* 0x002fe40000010000 */
[----:B------:R-:W1:Y:S01]  /*8450*/  LDSM.16.MT88.4 R4, [R227+0xf800] ;  /* 0x00f80000e304783b */ /* 0x000e620000004200 */
        /* <DEDUP_REMOVED lines=11> */
[----:B------:R-:W-:Y:S01]  /*8510*/  IMAD.MOV.U32 R96, RZ, RZ, R200 ;  /* 0x000000ffff607224 */ /* 0x000fe200078e00c8 */
[----:B------:R-:W-:Y:S02]  /*8520*/  MOV R211, R98 ;  /* 0x0000006200d37202 */ /* 0x000fe40000000f00 */
[----:B------:R-:W-:-:S02]  /*8530*/  F2FP.PACK_AB R124, R21, R22 ;  /* 0x00000016157c723e */ /* 0x000fc400000000ff */
[----:B----4-:R-:W-:Y:S02]  /*8540*/  F2FP.PACK_AB R125, R11, R20 ;  /* 0x000000140b7d723e */ /* 0x010fe400000000ff */
[----:B------:R-:W-:Y:S01]  /*8550*/  F2FP.PACK_AB R126, R24, R23 ;  /* 0x00000017187e723e */ /* 0x000fe200000000ff */
        /* <DEDUP_REMOVED lines=8> */
[----:B------:R-:W3:Y:S01]  /*85e0*/  LDSM.16.MT88.4 R184, [R228+0xd800] ;  /* 0x00d80000e4b8783b */ /* 0x000ee20000004200 */
[----:B------:R-:W-:-:S02]  /*85f0*/  MOV R201, R129 ;  /* 0x0000008100c97202 */ /* 0x000fc40000000f00 */
[----:B------:R-:W-:Y:S01]  /*8600*/  MOV R203, R131 ;  /* 0x0000008300cb7202 */ /* 0x000fe20000000f00 */
[----:B------:R2:W5:Y:S01]  /*8610*/  LDL.LU R245, [R1+0xac] ;  /* 0x0000ac0001f57983 */ /* 0x0005620000300800 */
[----:B------:R-:W-:Y:S02]  /*8620*/  F2FP.PACK_AB R128, R29, R30 ;  /* 0x0000001e1d80723e */ /* 0x000fe400000000ff */
[----:B------:R-:W-:Y:S02]  /*8630*/  F2FP.PACK_AB R129, R25, R26 ;  /* 0x0000001a1981723e */ /* 0x000fe400000000ff */
[----:B------:R-:W-:Y:S02]  /*8640*/  F2FP.PACK_AB R130, R132, R31 ;  /* 0x0000001f8482723e */ /* 0x000fe400000000ff */
[----:B------:R-:W-:Y:S02]  /*8650*/  F2FP.PACK_AB R131, R28, R27 ;  /* 0x0000001b1c83723e */ /* 0x000fe400000000ff */
[----:B------:R-:W-:-:S02]  /*8660*/  F2FP.PACK_AB R127, R10, R9 ;  /* 0x000000090a7f723e */ /* 0x000fc400000000ff */
[----:B------:R-:W-:Y:S01]  /*8670*/  MOV R220, R113 ;  /* 0x0000007100dc7202 */ /* 0x000fe20000000f00 */
[----:B------:R-:W-:Y:S01]  /*8680*/  IMAD.MOV.U32 R222, RZ, RZ, R203 ;  /* 0x000000ffffde7224 */ /* 0x000fe200078e00cb */
[----:B------:R-:W-:Y:S01]  /*8690*/  MOV R223, R202 ;  /* 0x000000ca00df7202 */ /* 0x000fe20000000f00 */
[-C--:B------:R-:W-:Y:S01]  /*86a0*/  HMMA.16816.F32 R164, R128, R168.reuse, R164 ;  /* 0x000000a880a4723c */ /* 0x080fe200000018a4 */
[----:B------:R-:W-:Y:S02]  /*86b0*/  MOV R216, R201 ;  /* 0x000000c900d87202 */ /* 0x000fe40000000f00 */
[----:B------:R-:W-:Y:S01]  /*86c0*/  MOV R218, R99 ;  /* 0x0000006300da7202 */ /* 0x000fe20000000f00 */
[----:B------:R-:W-:Y:S01]  /*86d0*/  IMAD.MOV.U32 R217, RZ, RZ, R200 ;  /* 0x000000ffffd97224 */ /* 0x000fe200078e00c8 */
[----:B------:R-:W-:Y:S01]  /*86e0*/  MOV R219, R98 ;  /* 0x0000006200db7202 */ /* 0x000fe20000000f00 */
[----:B------:R-:W-:Y:S01]  /*86f0*/  IMAD.MOV.U32 R208, RZ, RZ, R97 ;  /* 0x000000ffffd07224 */ /* 0x000fe200078e0061 */
[----:B------:R-:W-:Y:S01]  /*8700*/  MOV R209, R96 ;  /* 0x0000006000d17202 */ /* 0x000fe20000000f00 */
[C---:B------:R-:W-:Y:S01]  /*8710*/  HMMA.16816.F32 R160, R124.reuse, R168, R160 ;  /* 0x000000a87ca0723c */ /* 0x040fe200000018a0 */
[----:B------:R-:W4:Y:S04]  /*8720*/  LDSM.16.MT88.4 R200, [R227+0xd800] ;  /* 0x00d80000e3c8783b */ /* 0x000f280000004200 */
[----:B------:R-:W-:Y:S03]  /*8730*/  LDSM.16.MT88.4 R96, [R226+0xf800] ;  /* 0x00f80000e260783b */ /* 0x000fe60000004200 */
[----:B------:R-:W-:Y:S01]  /*8740*/  HMMA.16816.F32 R172, R124, R170, R172 ;  /* 0x000000aa7cac723c */ /* 0x000fe200000018ac */
[----:B------:R2:W5:Y:S04]  /*8750*/  LDL.LU R243, [R1+0xa8] ;  /* 0x0000a80001f37983 */ /* 0x0005680000300800 */
[----:B------:R2:W5:Y:S03]  /*8760*/  LDL.LU R242, [R1+0xa4] ;  /* 0x0000a40001f27983 */ /* 0x0005660000300800 */
[-C--:B------:R-:W-:Y:S01]  /*8770*/  HMMA.16816.F32 R148, R128, R152.reuse, R148 ;  /* 0x000000988094723c */ /* 0x080fe20000001894 */
[----:B------:R2:W5:Y:S04]  /*8780*/  LDL.LU R241, [R1+0xa0] ;  /* 0x0000a00001f17983 */ /* 0x0005680000300800 */
[----:B------:R2:W5:Y:S03]  /*8790*/  LDL.LU R240, [R1+0x9c] ;  /* 0x00009c0001f07983 */ /* 0x0005660000300800 */
[C---:B------:R-:W-:Y:S01]  /*87a0*/  HMMA.16816.F32 R144, R124.reuse, R152, R144 ;  /* 0x000000987c90723c */ /* 0x040fe20000001890 */
[----:B------:R2:W5:Y:S04]  /*87b0*/  LDL.LU R239, [R1+0x98] ;  /* 0x0000980001ef7983 */ /* 0x0005680000300800 */
[----:B------:R2:W5:Y:S03]  /*87c0*/  LDL.LU R238, [R1+0x94] ;  /* 0x0000940001ee7983 */ /* 0x0005660000300800 */
[----:B------:R-:W-:Y:S01]  /*87d0*/  HMMA.16816.F32 R156, R124, R154, R156 ;  /* 0x0000009a7c9c723c */ /* 0x000fe2000000189c */
[----:B------:R2:W5:Y:S04]  /*87e0*/  LDL.LU R237, [R1+0x90] ;  /* 0x0000900001ed7983 */ /* 0x0005680000300800 */
[----:B------:R2:W5:Y:S03]  /*87f0*/  LDL.LU R236, [R1+0x8c] ;  /* 0x00008c0001ec7983 */ /* 0x0005660000300800 */
[C---:B------:R-:W-:Y:S01]  /*8800*/  HMMA.16816.F32 R168, R128.reuse, R170, R40 ;  /* 0x000000aa80a8723c */ /* 0x040fe20000001828 */
[----:B------:R2:W5:Y:S04]  /*8810*/  LDL.LU R235, [R1+0x88] ;  /* 0x0000880001eb7983 */ /* 0x0005680000300800 */
[----:B------:R2:W5:Y:S02]  /*8820*/  LDL.LU R234, [R1+0x84] ;  /* 0x0000840001ea7983 */ /* 0x0005640000300800 */
[----:B------:R-:W-:Y:S01]  /*8830*/  MOV R43, R81 ;  /* 0x00000051002b7202 */ /* 0x000fe20000000f00 */
[----:B------:R-:W-:Y:S01]  /*8840*/  HMMA.16816.F32 R152, R128, R154, R32 ;  /* 0x0000009a8098723c */ /* 0x000fe20000001820 */
[----:B------:R2:W5:Y:S04]  /*8850*/  LDL.LU R233, [R1+0x80] ;  /* 0x0000800001e97983 */ /* 0x0005680000300800 */
[----:B------:R2:W5:Y:S02]  /*8860*/  LDL.LU R232, [R1+0x7c] ;  /* 0x00007c0001e87983 */ /* 0x0005640000300800 */
[----:B------:R-:W-:Y:S01]  /*8870*/  MOV R32, R80 ;  /* 0x0000005000207202 */ /* 0x000fe20000000f00 */
[----:B------:R-:W-:Y:S01]  /*8880*/  IMAD.MOV.U32 R33, RZ, RZ, R83 ;  /* 0x000000ffff217224 */ /* 0x000fe200078e0053 */
[----:B------:R-:W-:Y:S01]  /*8890*/  MOV R34, R82 ;  /* 0x0000005200227202 */ /* 0x000fe20000000f00 */
[----:B-1----:R-:W-:Y:S01]  /*88a0*/  HMMA.16816.F32 R120, R124, R4, R120 ;  /* 0x000000047c78723c */ /* 0x002fe20000001878 */
[----:B------:R-:W-:Y:S01]  /*88b0*/  MOV R35, R115 ;  /* 0x0000007300237202 */ /* 0x000fe20000000f00 */
[----:B------:R-:W-:Y:S01]  /*88c0*/  FADD.FTZ R3, R32, R3 ;  /* 0x0000000320037221 */ /* 0x000fe20000010000 */
[----:B------:R-:W1:Y:S01]  /*88d0*/  LDSM.16.MT88.4 R80, [R225+0xf800] ;  /* 0x00f80000e150783b */ /* 0x000e620000004200 */
[----:B------:R-:W-:-:S04]  /*88e0*/  FADD.FTZ R2, R33, R2 ;  /* 0x0000000221027221 */ /* 0x000fc80000010000 */
[----:B------:R-:W-:Y:S01]  /*88f0*/  HMMA.16816.F32 R116, R128, R4, R116 ;  /* 0x000000048074723c */ /* 0x000fe20000001874 */
[----:B------:R-:W-:Y:S01]  /*8900*/  FADD.FTZ R0, R34, R0 ;  /* 0x0000000022007221 */ /* 0x000fe20000010000 */
[----:B------:R-:W1:Y:S04]  /*8910*/  LDSM.16.MT88.4 R112, [R228+0xf800] ;  /* 0x00f80000e470783b */ /* 0x000e680000004200 */
        /* <DEDUP_REMOVED lines=50> */
[-C--:B---3--:R-:W-:Y:S08]  /*8c40*/  HMMA.16816.F32 R180, R128, R184.reuse, R180 ;  /* 0x000000b880b4723c */ /* 0x088ff000000018b4 */
[C---:B------:R-:W-:Y:S08]  /*8c50*/  HMMA.16816.F32 R176, R124.reuse, R184, R176 ;  /* 0x000000b87cb0723c */ /* 0x040ff000000018b0 */
[C---:B------:R-:W-:Y:S08]  /*8c60*/  HMMA.16816.F32 R188, R124.reuse, R186, R188 ;  /* 0x000000ba7cbc723c */ /* 0x040ff000000018bc */
[C---:B----4-:R-:W-:Y:S08]  /*8c70*/  HMMA.16816.F32 R192, R124.reuse, R200, R192 ;  /* 0x000000c87cc0723c */ /* 0x050ff000000018c0 */
[C---:B------:R-:W-:Y:S08]  /*8c80*/  HMMA.16816.F32 R204, R124.reuse, R202, R204 ;  /* 0x000000ca7ccc723c */ /* 0x040ff000000018cc */
[C---:B-1----:R-:W-:Y:S08]  /*8c90*/  HMMA.16816.F32 R72, R124.reuse, R80, R36 ;  /* 0x000000507c48723c */ /* 0x042ff00000001824 */
        /* <DEDUP_REMOVED lines=17> */
[----:B--2---:R-:W2:Y:S04]  /*8db0*/  LDL.64 R140, [R1+0x50] ;  /* 0x00005000018c7983 */ /* 0x004ea80000100a00 */
[----:B------:R-:W3:Y:S04]  /*8dc0*/  LDL R139, [R1+0x40] ;  /* 0x00004000018b7983 */ /* 0x000ee80000100800 */
[----:B------:R-:W4:Y:S01]  /*8dd0*/  LDL.64 R142, [R1+0x28] ;  /* 0x00002800018e7983 */ /* 0x000f220000100a00 */
[----:B------:R-:W-:Y:S01]  /*8de0*/  UIADD3 UR23, UR8, -0x2, URZ ;  /* 0xfffffffe08177890 */ /* 0x000fe2000fffe03f */
[----:B------:R-:W-:-:S04]  /*8df0*/  DEPBAR.LE SB0, 0x0 ;  /* 0x000080000000791a */ /* 0x000fc80000000000 */
[----:B------:R-:W-:Y:S01]  /*8e00*/  USHF.R.S32.HI UR5, URZ, 0x1f, UR23 ;  /* 0x0000001f3f057899 */ /* 0x000fe20008011417 */
[----:B------:R-:W-:Y:S01]  /*8e10*/  IMAD.U32 R2, RZ, RZ, UR23 ;  /* 0x00000017ff027e24 */ /* 0x000fe2000f8e00ff */
[----:B------:R-:W-:Y:S02]  /*8e20*/  UIMAD UR4, UR13, UR23, URZ ;  /* 0x000000170d0472a4 */ /* 0x000fe4000f8e023f */
[----:B------:R-:W-:Y:S02]  /*8e30*/  UISETP.GT.AND UP0, UPT, UR23, UR9, UPT ;  /* 0x000000091700728c */ /* 0x000fe4000bf04270 */
[----:B------:R-:W-:Y:S01]  /*8e40*/  UIMAD UR4, UR5, UR20, UR4 ;  /* 0x00000014050472a4 */ /* 0x000fe2000f8e0204 */
[----:B------:R-:W-:Y:S01]  /*8e50*/  BAR.SYNC.DEFER_BLOCKING 0x0 ;  /* 0x0000000000007b1d */ /* 0x000fe20000010000 */
[----:B--2---:R-:W-:Y:S02]  /*8e60*/  ISETP.GE.AND P3, PT, R140, c[0x0][0x220], PT ;  /* 0x000088008c007a0c */ /* 0x004fe40003f66270 */
[----:B---3--:R-:W-:Y:S01]  /*8e70*/  ISETP.GE.AND P2, PT, R139, c[0x0][0x220], PT ;  /* 0x000088008b007a0c */ /* 0x008fe20003f46270 */
[----:B----4-:R-:W-:-:S05]  /*8e80*/  IMAD.WIDE.U32 R2, R2, UR20, R142 ;  /* 0x0000001402027c25 */ /* 0x010fca000f8e008e */
[----:B------:R-:W-:-:S05]  /*8e90*/  IADD3 R0, R3, UR4, RZ ;  /* 0x0000000403007c10 */ /* 0x000fca000fffe0ff */
[----:B-----5:R-:W-:Y:S01]  /*8ea0*/  @P3 STS.128 [R243+0xc000], RZ ;  /* 0x00c000fff3003388 */ /* 0x020fe20000000c00 */
[C---:B------:R-:W-:Y:S02]  /*8eb0*/  @!P3 LEA R4, P4, R2.reuse, c[0x0][0x170], 0x1 ;  /* 0x00005c000204ba11 */ /* 0x040fe400078808ff */
[C---:B------:R-:W-:Y:S02]  /*8ec0*/  @!P2 LEA R16, P0, R2.reuse, c[0x0][0x170], 0x1 ;  /* 0x00005c000210aa11 */ /* 0x040fe400078008ff */
[C---:B------:R-:W-:Y:S02]  /*8ed0*/  IADD3 R3, P1, R2.reuse, UR21, RZ ;  /* 0x0000001502037c10 */ /* 0x040fe4000ff3e0ff */
[C-C-:B------:R-:W-:Y:S02]  /*8ee0*/  @!P3 LEA.HI.X R5, R2.reuse, c[0x0][0x174], R0.reuse, 0x1, P4 ;  /* 0x00005d000205ba11 */ /* 0x140fe400020f0c00 */
[----:B------:R-:W-:Y:S02]  /*8ef0*/  @!P2 LEA.HI.X R17, R2, c[0x0][0x174], R0, 0x1, P0 ;  /* 0x00005d000211aa11 */ /* 0x000fe400000f0c00 */
[----:B------:R-:W-:Y:S01]  /*8f00*/  IADD3.X R2, R0, UR10, RZ, P1, !PT ;  /* 0x0000000a00027c10 */ /* 0x000fe20008ffe4ff */
[----:B------:R-:W-:Y:S01]  /*8f10*/  @!PT LDS RZ, [RZ] ;  /* 0x00000000fffff984 */ /* 0x000fe20000000800 */
[----:B------:R-:W-:Y:S01]  /*8f20*/  @!PT LDS RZ, [RZ] ;  /* 0x00000000fffff984 */ /* 0x000fe20000000800 */
[----:B------:R-:W-:Y:S01]  /*8f30*/  @!PT LDS RZ, [RZ] ;  /* 0x00000000fffff984 */ /* 0x000fe20000000800 */
[----:B------:R1:W-:Y:S01]  /*8f40*/  @!P3 LDGSTS.E.BYPASS.LTC128B.128 [R243+0xc000], [R4.64] ;  /* 0x0c00000004f3bfae */ /* 0x0003e2000b901d52 */
[----:B------:R-:W-:-:S02]  /*8f50*/  @!P3 LEA R14, P4, R3, c[0x0][0x170], 0x1 ;  /* 0x00005c00030eba11 */ /* 0x000fc400078808ff */
[C---:B------:R-:W-:Y:S01]  /*8f60*/  @!P2 LEA R12, P0, R3.reuse, c[0x0][0x170], 0x1 ;  /* 0x00005c00030caa11 */ /* 0x040fe200078008ff */
[----:B------:R-:W-:Y:S01]  /*8f70*/  @P2 STS.128 [R243+0xe000], RZ ;  /* 0x00e000fff3002388 */ /* 0x000fe20000000c00 */
[C---:B------:R-:W-:Y:S02]  /*8f80*/  IADD3 R0, P1, R3.reuse, UR21, RZ ;  /* 0x0000001503007c10 */ /* 0x040fe4000ff3e0ff */
[C-C-:B------:R-:W-:Y:S01]  /*8f90*/  @!P3 LEA.HI.X R15, R3.reuse, c[0x0][0x174], R2.reuse, 0x1, P4 ;  /* 0x00005d00030fba11 */ /* 0x140fe200020f0c02 */
[----:B------:R-:W-:Y:S01]  /*8fa0*/  @!PT LDS RZ, [RZ] ;  /* 0x00000000fffff984 */ /* 0x000fe20000000800 */
[----:B------:R-:W-:Y:S01]  /*8fb0*/  @!PT LDS RZ, [RZ] ;  /* 0x00000000fffff984 */ /* 0x000fe20000000800 */
[----:B------:R-:W-:Y:S01]  /*8fc0*/  @!PT LDS RZ, [RZ] ;  /* 0x00000000fffff984 */ /* 0x000fe20000000800 */
[----:B------:R2:W-:Y:S01]  /*8fd0*/  @!P2 LDGSTS.E.BYPASS.LTC128B.128 [R243+0xe000], [R16.64+0x80] ;  /* 0x0e00008010f3afae */ /* 0x0005e2000b901d52 */
[----:B------:R-:W-:Y:S02]  /*8fe0*/  @!P2 LEA.HI.X R13, R3, c[0x0][0x174], R2, 0x1, P0 ;  /* 0x00005d00030daa11 */ /* 0x000fe400000f0c02 */
[----:B------:R-:W-:Y:S01]  /*8ff0*/  IADD3.X R3, R2, UR10, RZ, P1, !PT ;  /* 0x0000000a02037c10 */ /* 0x000fe20008ffe4ff */
[----:B------:R-:W-:Y:S01]  /*9000*/  @P3 STS.128 [R243+0xc800], RZ ;  /* 0x00c800fff3003388 */ /* 0x000fe20000000c00 */
[----:B------:R-:W-:-:S02]  /*9010*/  IADD3 R2, P0, R0, UR21, RZ ;  /* 0x0000001500027c10 */ /* 0x000fc4000ff1e0ff */
[C---:B------:R-:W-:Y:S01]  /*9020*/  @!P3 LEA R10, P5, R0.reuse, c[0x0][0x170], 0x1 ;  /* 0x00005c00000aba11 */ /* 0x040fe200078a08ff */
[----:B------:R-:W-:Y:S01]  /*9030*/  @!PT LDS RZ, [RZ] ;  /* 0x00000000fffff984 */ /* 0x000fe20000000800 */
[----:B------:R-:W-:Y:S01]  /*9040*/  @!PT LDS RZ, [RZ] ;  /* 0x00000000fffff984 */ /* 0x000fe20000000800 */
[----:B------:R-:W-:Y:S01]  /*9050*/  @!PT LDS RZ, [RZ] ;  /* 0x00000000fffff984 */ /* 0x000fe20000000800 */
[----:B------:R3:W-:Y:S01]  /*9060*/  @!P3 LDGSTS.E.BYPASS.LTC128B.128 [R243+0xc800], [R14.64] ;  /* 0x0c8000000ef3bfae */ /* 0x0007e2000b901d52 */
[----:B------:R-:W-:Y:S02]  /*9070*/  @!P2 LEA R6, P1, R0, c[0x0][0x170], 0x1 ;  /* 0x00005c000006aa11 */ /* 0x000fe400078208ff */
[----:B------:R-:W-:Y:S01]  /*9080*/  @!P3 LEA R8, P4, R2, c[0x0][0x170], 0x1 ;  /* 0x00005c000208ba11 */ /* 0x000fe200078808ff */
[----:B------:R-:W-:Y:S01]  /*9090*/  @P2 STS.128 [R243+0xe800], RZ ;  /* 0x00e800fff3002388 */ /* 0x000fe20000000c00 */
[C-C-:B------:R-:W-:Y:S02]  /*90a0*/  @!P3 LEA.HI.X R11, R0.reuse, c[0x0][0x174], R3.reuse, 0x1, P5 ;  /* 0x00005d00000bba11 */ /* 0x140fe400028f0c03 */
[----:B------:R-:W-:Y:S01]  /*90b0*/  @!P2 LEA.HI.X R7, R0, c[0x0][0x174], R3, 0x1, P1 ;  /* 0x00005d000007aa11 */ /* 0x000fe200008f0c03 */
[----:B------:R-:W-:Y:S01]  /*90c0*/  @!PT LDS RZ, [RZ] ;  /* 0x00000000fffff984 */ /* 0x000fe20000000800 */
[----:B------:R-:W-:Y:S01]  /*90d0*/  @!PT LDS RZ, [RZ] ;  /* 0x00000000fffff984 */ /* 0x000fe20000000800 */
[----:B------:R-:W-:Y:S01]  /*90e0*/  @!PT LDS RZ, [RZ] ;  /* 0x00000000fffff984 */ /* 0x000fe20000000800 */
[----:B------:R3:W-:Y:S01]  /*90f0*/  @!P2 LDGSTS.E.BYPASS.LTC128B.128 [R243+0xe800], [R12.64+0x80] ;  /* 0x0e8000800cf3afae */ /* 0x0007e2000b901d52 */
[----:B-1----:R-:W-:-:S03]  /*9100*/  IADD3.X R5, R3, UR10, RZ, P0, !PT ;  /* 0x0000000a03057c10 */ /* 0x002fc600087fe4ff */
[----:B------:R-:W-:Y:S01]  /*9110*/  @P3 STS.128 [R243+0xd000], RZ ;  /* 0x00d000fff3003388 */ /* 0x000fe20000000c00 */
[C---:B------:R-:W-:Y:S02]  /*9120*/  @!P2 LEA R4, P0, R2.reuse, c[0x0][0x170], 0x1 ;  /* 0x00005c000204aa11 */ /* 0x040fe400078008ff */
[C-C-:B------:R-:W-:Y:S01]  /*9130*/  @!P3 LEA.HI.X R9, R2.reuse, c[0x0][0x174], R5.reuse, 0x1, P4 ;  /* 0x00005d000209ba11 */ /* 0x140fe200020f0c05 */
[----:B------:R-:W-:Y:S01]  /*9140*/  @!PT LDS RZ, [RZ] ;  /* 0x00000000fffff984 */ /* 0x000fe20000000800 */
[----:B------:R-:W-:Y:S01]  /*9150*/  @!PT LDS RZ, [RZ] ;  /* 0x00000000fffff984 */ /* 0x000fe20000000800 */
[----:B------:R-:W-:Y:S01]  /*9160*/  @!PT LDS RZ, [RZ] ;  /* 0x00000000fffff984 */ /* 0x000fe20000000800 */
[----:B------:R1:W-:Y:S01]  /*9170*/  @!P3 LDGSTS.E.BYPASS.LTC128B.128 [R243+0xd000], [R10.64] ;  /* 0x0d0000000af3bfae */ /* 0x0003e2000b901d52 */
[----:B------:R-:W-:-:S03]  /*9180*/  @!P2 LEA.HI.X R5, R2, c[0x0][0x174], R5, 0x1, P0 ;  /* 0x00005d000205aa11 */ /* 0x000fc600000f0c05 */
[----:B------:R-:W-:Y:S04]  /*9190*/  @P2 STS.128 [R243+0xf000], RZ ;  /* 0x00f000fff3002388 */ /* 0x000fe80000000c00 */
[----:B------:R-:W-:Y:S01]  /*91a0*/  @!PT LDS RZ, [RZ] ;  /* 0x00000000fffff984 */ /* 0x000fe20000000800 */
[----:B------:R-:W-:Y:S01]  /*91b0*/  @!PT LDS RZ, [RZ] ;  /* 0x00000000fffff984 */ /* 0x000fe20000000800 */
[----:B------:R-:W-:Y:S01]  /*91c0*/  @!PT LDS RZ, [RZ] ;  /* 0x00000000fffff984 */ /* 0x000fe20000000800 */
[----:B------:R4:W-:Y:S04]  /*91d0*/  @!P2 LDGSTS.E.BYPASS.LTC128B.128 [R243+0xf000], [R6.64+0x80] ;  /* 0x0f00008006f3afae */ /* 0x0009e8000b901d52 */
[----:B------:R-:W-:Y:S04]  /*91e0*/  @P3 STS.128 [R243+0xd800], RZ ;  /* 0x00d800fff3003388 */ /* 0x000fe80000000c00 */
[----:B------:R-:W-:Y:S01]  /*91f0*/  @!PT LDS RZ, [RZ] ;  /* 0x00000000fffff984 */ /* 0x000fe20000000800 */
[----:B------:R-:W-:Y:S01]  /*9200*/  @!PT LDS RZ, [RZ] ;  /* 0x00000000fffff984 */ /* 0x000fe20000000800 */
[----:B------:R-:W-:Y:S01]  /*9210*/  @!PT LDS RZ, [RZ] ;  /* 0x00000000fffff984 */ /* 0x000fe20000000800 */
[----:B------:R1:W-:Y:S04]  /*9220*/  @!P3 LDGSTS.E.BYPASS.LTC128B.128 [R243+0xd800], [R8.64] ;  /* 0x0d80000008f3bfae */ /* 0x0003e8000b901d52 */
[----:B------:R-:W-:Y:S04]  /*9230*/  @P2 STS.128 [R243+0xf800], RZ ;  /* 0x00f800fff3002388 */ /* 0x000fe80000000c00 */
[----:B------:R-:W-:Y:S01]  /*9240*/  @!PT LDS RZ, [RZ] ;  /* 0x00000000fffff984 */ /* 0x000fe20000000800 */
[----:B------:R-:W-:Y:S01]  /*9250*/  @!PT LDS RZ, [RZ] ;  /* 0x00000000fffff984 */ /* 0x000fe20000000800 */
[----:B------:R-:W-:Y:S01]  /*9260*/  @!PT LDS RZ, [RZ] ;  /* 0x00000000fffff984 */ /* 0x000fe20000000800 */
[----:B------:R4:W-:Y:S04]  /*9270*/  @!P2 LDGSTS.E.BYPASS.LTC128B.128 [R243+0xf800], [R4.64+0x80] ;  /* 0x0f80008004f3afae */ /* 0x0009e8000b901d52 */
[----:B--2---:R-:W-:Y:S04]  /*9280*/  LDSM.16.M88.4 R16, [R231] ;  /* 0x00000000e710783b */ /* 0x004fe80000000200 */
[----:B------:R-:W2:Y:S04]  /*9290*/  LDSM.16.M88.4 R44, [R224+0x8800] ;  /* 0x00880000e02c783b */ /* 0x000ea80000000200 */
[----:B---3--:R-:W-:Y:S04]  /*92a0*/  LDSM.16.M88.4 R12, [R231+0x2000] ;  /* 0x00200000e70c783b */ /* 0x008fe80000000200 */
[----:B------:R-:W3:Y:S04]  /*92b0*/  LDSM.16.M88.4 R40, [R224+0x9000] ;  /* 0x00900000e028783b */ /* 0x000ee80000000200 */
[----:B------:R-:W3:Y:S04]  /*92c0*/  LDSM.16.M88.4 R48, [R224+0x8000] ;  /* 0x00800000e030783b */ /* 0x000ee80000000200 */
[----:B-1----:R-:W-:Y:S04]  /*92d0*/  LDSM.16.M88.4 R8, [R232] ;  /* 0x00000000e808783b */ /* 0x002fe80000000200 */
[----:B------:R-:W1:Y:S04]  /*92e0*/  LDSM.16.M88.4 R28, [R242] ;  /* 0x00000000f21c783b */ /* 0x000e680000000200 */
[----:B----4-:R-:W-:Y:S04]  /*92f0*/  LDSM.16.M88.4 R4, [R232+0x2000] ;  /* 0x00200000e804783b */ /* 0x010fe80000000200 */
[----:B------:R-:W4:Y:S04]  /*9300*/  LDSM.16.M88.4 R24, [R241] ;  /* 0x00000000f118783b */ /* 0x000f280000000200 */
[----:B------:R-:W1:Y:S04]  /*9310*/  LDSM.16.M88.4 R36, [R224+0x9800] ;  /* 0x00980000e024783b */ /* 0x000e680000000200 */
[----:B------:R-:W4:Y:S01]  /*9320*/  LDSM.16.M88.4 R32, [R235] ;  /* 0x00000000eb20783b */ /* 0x000f220000000200 */
[----:B--2---:R-:W-:Y:S03]  /*9330*/  HMMA.16816.F32 R208, R16, R44, RZ ;  /* 0x0000002c10d0723c */ /* 0x004fe600000018ff */
[----:B------:R-:W2:Y:S04]  /*9340*/  LDSM.16.M88.4 R20, [R240] ;  /* 0x00000000f014783b */ /* 0x000ea80000000200 */
[----:B------:R-:W0:Y:S01]  /*9350*/  LDGDEPBAR ;  /* 0x00000000000079af */ /* 0x000e220000000000 */
[----:B---3--:R-:W-:Y:S08]  /*9360*/  HMMA.16816.F32 R60, R12, R40, RZ ;  /* 0x000000280c3c723c */ /* 0x008ff000000018ff */
[-C--:B------:R-:W-:Y:S08]  /*9370*/  HMMA.16816.F32 R216, R16, R48.reuse, RZ ;  /* 0x0000003010d8723c */ /* 0x080ff000000018ff */
[----:B------:R-:W-:Y:S08]  /*9380*/  HMMA.16816.F32 R212, R12, R48, RZ ;  /* 0x000000300cd4723c */ /* 0x000ff000000018ff */
[----:B-1----:R-:W-:Y:S08]  /*9390*/  HMMA.16816.F32 R220, R8, R28, R208 ;  /* 0x0000001c08dc723c */ /* 0x002ff000000018d0 */
[----:B------:R-:W-:Y:S08]  /*93a0*/  HMMA.16816.F32 R140, R12, R44, RZ ;  /* 0x0000002c0c8c723c */ /* 0x000ff000000018ff */
[----:B------:R-:W-:Y:S08]  /*93b0*/  HMMA.16816.F32 R64, R16, R40, RZ ;  /* 0x000000281040723c */ /* 0x000ff000000018ff */
[----:B----4-:R-:W-:Y:S01]  /*93c0*/  HMMA.16816.F32 R60, R4, R24, R60 ;  /* 0x00000018043c723c */ /* 0x010fe2000000183c */
[----:B------:R-:W-:-:S02]  /*93d0*/  IMAD.MOV.U32 R41, RZ, RZ, R222 ;  /* 0x000000ffff297224 */ /* 0x000fc400078e00de */
[----:B------:R-:W-:-:S05]  /*93e0*/  IMAD.MOV.U32 R40, RZ, RZ, R223 ;  /* 0x000000ffff287224 */ /* 0x000fca00078e00df */
[-C--:B------:R-:W-:Y:S08]  /*93f0*/  HMMA.16816.F32 R56, R16, R36.reuse, RZ ;  /* 0x000000241038723c */ /* 0x080ff000000018ff */
[----:B------:R-:W-:Y:S08]  /*9400*/  HMMA.16816.F32 R52, R12, R36, RZ ;  /* 0x000000240c34723c */ /* 0x000ff000000018ff */
[-C--:B------:R-:W-:Y:S08]  /*9410*/  HMMA.16816.F32 R216, R8, R32.reuse, R216 ;  /* 0x0000002008d8723c */ /* 0x080ff000000018d8 */
[----:B------:R-:W-:Y:S07]  /*9420*/  HMMA.16816.F32 R212, R4, R32, R212 ;  /* 0x0000002004d4723c */ /* 0x000fee00000018d4 */
[----:B------:R-:W-:Y:S01]  /*9430*/  IMAD.MOV.U32 R32, RZ, RZ, R220 ;  /* 0x000000ffff207224 */ /* 0x000fe200078e00dc */
[----:B------:R-:W-:Y:S01]  /*9440*/  HMMA.16816.F32 R64, R8, R24, R64 ;  /* 0x000000180840723c */ /* 0x000fe20000001840 */
[----:B------:R-:W-:-:S06]  /*9450*/  IMAD.MOV.U32 R33, RZ, RZ, R221 ;  /* 0x000000ffff217224 */ /* 0x000fcc00078e00dd */
[----:B------:R-:W-:Y:S01]  /*9460*/  IMAD.MOV.U32 R25, RZ, RZ, R62 ;  /* 0x000000ffff197224 */ /* 0x000fe200078e003e */
[----:B------:R-:W-:Y:S01]  /*9470*/  HMMA.16816.F32 R220, R4, R28, R140 ;  /* 0x0000001c04dc723c */ /* 0x000fe2000000188c */
[----:B------:R-:W-:-:S06]  /*9480*/  IMAD.MOV.U32 R24, RZ, RZ, R63 ;  /* 0x000000ffff187224 */ /* 0x000fcc00078e003f */
[----:B------:R-:W-:Y:S01]  /*9490*/  IMAD.MOV.U32 R29, RZ, RZ, R60 ;  /* 0x000000ffff1d7224 */ /* 0x000fe200078e003c */
[----:B--2---:R-:W-:Y:S01]  /*94a0*/  HMMA.16816.F32 R56, R8, R20, R56 ;  /* 0x000000140838723c */ /* 0x004fe20000001838 */
[----:B------:R-:W-:-:S07]  /*94b0*/  IMAD.MOV.U32 R28, RZ, RZ, R61 ;  /* 0x000000ffff1c7224 */ /* 0x000fce00078e003d */
[----:B------:R-:W-:Y:S01]  /*94c0*/  HMMA.16816.F32 R60, R12, R50, RZ ;  /* 0x000000320c3c723c */ /* 0x000fe200000018ff */
[----:B------:R-:W-:Y:S02]  /*94d0*/  IMAD.MOV.U32 R132, RZ, RZ, R64 ;  /* 0x000000ffff847224 */ /* 0x000fe400078e0040 */
[----:B------:R-:W-:Y:S02]  /*94e0*/  IMAD.MOV.U32 R3, RZ, RZ, R65 ;  /* 0x000000ffff037224 */ /* 0x000fe400078e0041 */
[----:B------:R-:W-:Y:S02]  /*94f0*/  IMAD.MOV.U32 R2, RZ, RZ, R66 ;  /* 0x000000ffff027224 */ /* 0x000fe400078e0042 */
[----:B------:R-:W-:Y:S01]  /*9500*/  IMAD.MOV.U32 R0, RZ, RZ, R67 ;  /* 0x000000ffff007224 */ /* 0x000fe200078e0043 */
[----:B------:R-:W-:Y:S08]  /*9510*/  HMMA.16816.F32 R52, R4, R20, R52 ;  /* 0x000000140434723c */ /* 0x000ff00000001834 */
[----:B------:R-:W-:Y:S01]  /*9520*/  HMMA.16816.F32 R48, R16, R50, RZ ;  /* 0x000000321030723c */ /* 0x000fe200000018ff */
[----:B------:R-:W-:-:S02]  /*9530*/  IMAD.MOV.U32 R138, RZ, RZ, R56 ;  /* 0x000000ffff8a7224 */ /* 0x000fc400078e0038 */
[----:B------:R-:W-:Y:S02]  /*9540*/  IMAD.MOV.U32 R133, RZ, RZ, R57 ;  /* 0x000000ffff857224 */ /* 0x000fe400078e0039 */
[----:B------:R-:W-:Y:S02]  /*9550*/  IMAD.MOV.U32 R37, RZ, RZ, R58 ;  /* 0x000000ffff257224 */ /* 0x000fe400078e003a */
[----:B------:R-:W-:Y:S01]  /*9560*/  IMAD.MOV.U32 R36, RZ, RZ, R59 ;  /* 0x000000ffff247224 */ /* 0x000fe200078e003b */
[----:B------:R-:W-:Y:S08]  /*9570*/  HMMA.16816.F32 R60, R4, R34, R60 ;  /* 0x00000022043c723c */ /* 0x000ff0000000183c */
[----:B------:R-:W-:Y:S01]  /*9580*/  IMAD.MOV.U32 R244, RZ, RZ, R52 ;  /* 0x000000fffff47224 */ /* 0x000fe200078e0034 */
[----:B------:R-:W-:Y:S01]  /*9590*/  HMMA.16816.F32 R56, R12, R46, RZ ;  /* 0x0000002e0c38723c */ /* 0x000fe200000018ff */
[----:B------:R-:W-:-:S02]  /*95a0*/  IMAD.MOV.U32 R139, RZ, RZ, R53 ;  /* 0x000000ffff8b7224 */ /* 0x000fc400078e0035 */
[----:B------:R-:W-:Y:S02]  /*95b0*/  IMAD.MOV.U32 R21, RZ, RZ, R54 ;  /* 0x000000ffff157224 */ /* 0x000fe400078e0036 */
[----:B------:R-:W-:-:S03]  /*95c0*/  IMAD.MOV.U32 R20, RZ, RZ, R55 ;  /* 0x000000ffff147224 */ /* 0x000fc600078e0037 */
[----:B------:R-:W-:Y:S07]  /*95d0*/  HMMA.16816.F32 R48, R8, R34, R48 ;  /* 0x000000220830723c */ /* 0x000fee0000001830 */
[----:B------:R-:W-:Y:S01]  /*95e0*/  IMAD.MOV.U32 R34, RZ, RZ, R41 ;  /* 0x000000ffff227224 */ /* 0x000fe200078e0029 */
[----:B------:R-:W-:Y:S01]  /*95f0*/  HMMA.16816.F32 R52, R12, R42, RZ ;  /* 0x0000002a0c34723c */ /* 0x000fe200000018ff */
[----:B------:R-:W-:-:S07]  /*9600*/  IMAD.MOV.U32 R35, RZ, RZ, R40 ;  /* 0x000000ffff237224 */ /* 0x000fce00078e0028 */
        /* <DEDUP_REMOVED lines=18> */
[C---:B--2---:R-:W-:Y:S07]  /*9730*/  HMMA.16816.F32 R44, R8.reuse, R12, R216 ;  /* 0x0000000c082c723c */ /* 0x044fee00000018d8 */
[----:B------:R-:W-:Y:S01]  /*9740*/  IMAD.MOV.U32 R218, RZ, RZ, R37 ;  /* 0x000000ffffda7224 */ /* 0x000fe200078e0025 */
[----:B------:R-:W-:Y:S01]  /*9750*/  HMMA.16816.F32 R20, R8, R14, R48 ;  /* 0x0000000e0814723c */ /* 0x000fe20000001830 */
[----:B------:R-:W-:-:S02]  /*9760*/  IMAD.MOV.U32 R219, RZ, RZ, R36 ;  /* 0x000000ffffdb7224 */ /* 0x000fc400078e0024 */
[----:B------:R-:W-:Y:S02]  /*9770*/  IMAD.MOV.U32 R216, RZ, RZ, R138 ;  /* 0x000000ffffd87224 */ /* 0x000fe400078e008a */
[----:B------:R-:W-:-:S03]  /*9780*/  IMAD.MOV.U32 R217, RZ, RZ, R133 ;  /* 0x000000ffffd97224 */ /* 0x000fc600078e0085 */
[----:B------:R-:W-:Y:S01]  /*9790*/  HMMA.16816.F32 R36, R4, R14, R60 ;  /* 0x0000000e0424723c */ /* 0x000fe2000000183c */
[----:B------:R-:W1:Y:S06]  /*97a0*/  LDSM.16.M88.4 R12, [R230+0x8800] ;  /* 0x00880000e60c783b */ /* 0x000e6c0000000200 */
[----:B------:R-:W-:Y:S02]  /*97b0*/  IMAD.MOV.U32 R60, RZ, RZ, R29 ;  /* 0x000000ffff3c7224 */ /* 0x000fe400078e001d */
[----:B------:R-:W-:Y:S02]  /*97c0*/  IMAD.MOV.U32 R61, RZ, RZ, R28 ;  /* 0x000000ffff3d7224 */ /* 0x000fe400078e001c */
[----:B------:R-:W-:-:S02]  /*97d0*/  IMAD.MOV.U32 R62, RZ, RZ, R25 ;  /* 0x000000ffff3e7224 */ /* 0x000fc400078e0019 */
        /* <DEDUP_REMOVED lines=30> */
[C---:B-1----:R-:W-:Y:S08]  /*99c0*/  HMMA.16816.F32 R220, R8.reuse, R12, R44 ;  /* 0x0000000c08dc723c */ /* 0x042ff0000000182c */
[----:B------:R-:W-:Y:S08]  /*99d0*/  HMMA.16816.F32 R44, R8, R14, R20 ;  /* 0x0000000e082c723c */ /* 0x000ff00000001814 */
[----:B--2---:R-:W-:Y:S07]  /*99e0*/  HMMA.16816.F32 R212, R4, R12, R52 ;  /* 0x0000000c04d4723c */ /* 0x004fee0000001834 */
[----:B------:R-:W-:-:S02]  /*99f0*/  IMAD.MOV.U32 R53, RZ, RZ, R42 ;  /* 0x000000ffff357224 */ /* 0x000fc400078e002a */
[----:B------:R-:W-:Y:S02]  /*9a00*/  IMAD.MOV.U32 R54, RZ, RZ, R41 ;  /* 0x000000ffff367224 */ /* 0x000fe400078e0029 */
[----:B------:R-:W-:Y:S11]  /*9a10*/  IMAD.MOV.U32 R55, RZ, RZ, R40 ;  /* 0x000000ffff377224 */ /* 0x000ff600078e0028 */
[----:B------:R-:W-:Y:S02]  /*9a20*/  @!UPT UIADD3 URZ, URZ, URZ, URZ ;  /* 0x0000003f3f3ff290 */ /* 0x000fe4000fffe03f */
[----:B------:R-:W-:Y:S02]  /*9a30*/  IMAD.MOV.U32 R52, RZ, RZ, R212 ;  /* 0x000000ffff347224 */ /* 0x000fe400078e00d4 */
[----:B------:R-:W-:Y:S02]  /*9a40*/  IMAD.MOV.U32 R3, RZ, RZ, R213 ;  /* 0x000000ffff037224 */ /* 0x000fe400078e00d5 */
[----:B------:R-:W-:Y:S02]  /*9a50*/  IMAD.MOV.U32 R2, RZ, RZ, R214 ;  /* 0x000000ffff027224 */ /* 0x000fe400078e00d6 */
[----:B------:R-:W-:Y:S02]  /*9a60*/  IMAD.MOV.U32 R0, RZ, RZ, R215 ;  /* 0x000000ffff007224 */ /* 0x000fe400078e00d7 */
[----:B------:R-:W-:Y:S01]  /*9a70*/  HMMA.16816.F32 R212, R4, R14, R36 ;  /* 0x0000000e04d4723c */ /* 0x000fe20000001824 */
[----:B------:R-:W1:Y:S07]  /*9a80*/  LDSM.16.M88.4 R12, [R229+0x800] ;  /* 0x00080000e50c783b */ /* 0x000e6e0000000200 */
[-C--:B-1----:R-:W-:Y:S08]  /*9a90*/  HMMA.16816.F32 R32, R8, R12.reuse, R32 ;  /* 0x0000000c0820723c */ /* 0x082ff00000001820 */
[----:B------:R-:W-:Y:S08]  /*9aa0*/  HMMA.16816.F32 R40, R4, R12, R28 ;  /* 0x0000000c0428723c */ /* 0x000ff0000000181c */
[----:B------:R-:W-:Y:S07]  /*9ab0*/  HMMA.16816.F32 R20, R8, R14, R48 ;  /* 0x0000000e0814723c */ /* 0x000fee0000001830 */
[----:B------:R-:W-:-:S02]  /*9ac0*/  IMAD.MOV.U32 R48, RZ, RZ, R53 ;  /* 0x000000ffff307224 */ /* 0x000fc400078e0035 */
        /* <DEDUP_REMOVED lines=9> */
[----:B-1----:R-:W-:Y:S07]  /*9b60*/  HMMA.16816.F32 R24, R4, R14, R140 ;  /* 0x0000000e0418723c */ /* 0x002fee000000188c */
[----:B------:R-:W-:Y:S01]  /*9b70*/  IMAD.MOV.U32 R140, RZ, RZ, R19 ;  /* 0x000000ffff8c7224 */ /* 0x000fe200078e0013 */
[----:B------:R-:W-:Y:S01]  /*9b80*/  HMMA.16816.F32 R36, R8, R12, R56 ;  /* 0x0000000c0824723c */ /* 0x000fe20000001838 */
[----:B------:R-:W-:-:S02]  /*9b90*/  IMAD.MOV.U32 R141, RZ, RZ, R18 ;  /* 0x000000ffff8d7224 */ /* 0x000fc400078e0012 */
[----:B------:R-:W-:Y:S02]  /*9ba0*/  IMAD.MOV.U32 R142, RZ, RZ, R17 ;  /* 0x000000ffff8e7224 */ /* 0x000fe400078e0011 */
[----:B------:R-:W-:Y:S02]  /*9bb0*/  IMAD.MOV.U32 R143, RZ, RZ, R16 ;  /* 0x000000ffff8f7224 */ /* 0x000fe400078e0010 */
[----:B------:R-:W-:Y:S01]  /*9bc0*/  IMAD.MOV.U32 R56, RZ, RZ, R139 ;  /* 0x000000ffff387224 */ /* 0x000fe200078e008b */
[----:B------:R-:W-:Y:S01]  /*9bd0*/  HMMA.16816.F32 R28, R4, R12, R60 ;  /* 0x0000000c041c723c */ /* 0x000fe2000000183c */
[----:B------:R-:W-:Y:S02]  /*9be0*/  IMAD.MOV.U32 R57, RZ, RZ, R138 ;  /* 0x000000ffff397224 */ /* 0x000fe400078e008a */
        /* <DEDUP_REMOVED lines=8> */
[C---:B-1----:R-:W-:Y:S08]  /*9c70*/  HMMA.16816.F32 R60, R4.reuse, R12, R56 ;  /* 0x0000000c043c723c */ /* 0x042ff00000001838 */
[----:B------:R-:W-:Y:S01]  /*9c80*/  HMMA.16816.F32 R56, R4, R14, R48 ;  /* 0x0000000e0438723c */ /* 0x000fe20000001830 */
[----:B------:R-:W-:Y:S07]  /*9c90*/  LDSM.16.M88.4 R4, [R231+0x6000] ;  /* 0x00600000e704783b */ /* 0x000fee0000000200 */
[C---:B------:R-:W-:Y:S08]  /*9ca0*/  HMMA.16816.F32 R52, R8.reuse, R12, R216 ;  /* 0x0000000c0834723c */ /* 0x040ff000000018d8 */
        /* <DEDUP_REMOVED lines=10> */
[----:B------:R-:W-:Y:S08]  /*9d50*/  HMMA.16816.F32 R216, R8, R12, R220 ;  /* 0x0000000c08d8723c */ /* 0x000ff000000018dc */
[----:B------:R-:W-:Y:S01]  /*9d60*/  HMMA.16816.F32 R220, R4, R14, R212 ;  /* 0x0000000e04dc723c */ /* 0x000fe200000018d4 */
[----:B------:R-:W1:Y:S07]  /*9d70*/  LDSM.16.M88.4 R12, [R224+0xa800] ;  /* 0x00a80000e00c783b */ /* 0x000e6e0000000200 */
[-C--:B-1----:R-:W-:Y:S08]  /*9d80*/  HMMA.16816.F32 R140, R8, R12.reuse, R140 ;  /* 0x0000000c088c723c */ /* 0x082ff0000000188c */
[----:B------:R-:W-:Y:S07]  /*9d90*/  HMMA.16816.F32 R212, R4, R12, R40 ;  /* 0x0000000c04d4723c */ /* 0x000fee0000001828 */
[----:B------:R-:W-:-:S02]  /*9da0*/  IMAD.MOV.U32 R40, RZ, RZ, R67 ;  /* 0x000000ffff287224 */ /* 0x000fc400078e0043 */
[----:B------:R-:W-:Y:S02]  /*9db0*/  IMAD.MOV.U32 R41, RZ, RZ, R66 ;  /* 0x000000ffff297224 */ /* 0x000fe400078e0042 */
[----:B------:R-:W-:Y:S02]  /*9dc0*/  IMAD.MOV.U32 R42, RZ, RZ, R65 ;  /* 0x000000ffff2a7224 */ /* 0x000fe400078e0041 */
[----:B------:R-:W-:Y:S02]  /*9dd0*/  IMAD.MOV.U32 R43, RZ, RZ, R64 ;  /* 0x000000ffff2b7224 */ /* 0x000fe400078e0040 */
[----:B------:R-:W-:Y:S01]  /*9de0*/  HMMA.16816.F32 R64, R8, R14, R20 ;  /* 0x0000000e0840723c */ /* 0x000fe20000001814 */
[----:B------:R-:W-:Y:S02]  /*9df0*/  IMAD.MOV.U32 R132, RZ, RZ, R140 ;  /* 0x000000ffff847224 */ /* 0x000fe400078e008c */
[----:B------:R-:W-:Y:S02]  /*9e00*/  IMAD.MOV.U32 R3, RZ, RZ, R141 ;  /* 0x000000ffff037224 */ /* 0x000fe400078e008d */
[----:B------:R-:W-:-:S02]  /*9e10*/  IMAD.MOV.U32 R2, RZ, RZ, R142 ;  /* 0x000000ffff027224 */ /* 0x000fc400078e008e */
[----:B------:R-:W-:Y:S02]  /*9e20*/  IMAD.MOV.U32 R0, RZ, RZ, R143 ;  /* 0x000000ffff007224 */ /* 0x000fe400078e008f */
[----:B------:R-:W-:Y:S01]  /*9e30*/  HMMA.16816.F32 R140, R4, R14, R32 ;  /* 0x0000000e048c723c */ /* 0x000fe20000001820 */
[----:B------:R-:W1:Y:S07]  /*9e40*/  LDSM.16.M88.4 R12, [R224+0xb000] ;  /* 0x00b00000e00c783b */ /* 0x000e6e0000000200 */
[-C--:B-1----:R-:W-:Y:S08]  /*9e50*/  HMMA.16816.F32 R36, R8, R12.reuse, R36 ;  /* 0x0000000c0824723c */ /* 0x082ff00000001824 */
[C---:B------:R-:W-:Y:S11]  /*9e60*/  HMMA.16816.F32 R44, R4.reuse, R12, R28 ;  /* 0x0000000c042c723c */ /* 0x040ff6000000181c */
[----:B------:R-:W-:Y:S05]  /*9e70*/  @!UPT UIADD3 URZ, URZ, URZ, URZ ;  /* 0x0000003f3f3ff290 */ /* 0x000fea000fffe03f */
[----:B------:R-:W-:Y:S02]  /*9e80*/  IMAD.MOV.U32 R23, RZ, RZ, R36 ;  /* 0x000000ffff177224 */ /* 0x000fe400078e0024 */
[----:B------:R-:W-:Y:S02]  /*9e90*/  IMAD.MOV.U32 R22, RZ, RZ, R37 ;  /* 0x000000ffff167224 */ /* 0x000fe400078e0025 */
[----:B------:R-:W-:Y:S02]  /*9ea0*/  IMAD.MOV.U32 R21, RZ, RZ, R38 ;  /* 0x000000ffff157224 */ /* 0x000fe400078e0026 */
[----:B------:R-:W-:Y:S02]  /*9eb0*/  IMAD.MOV.U32 R20, RZ, RZ, R39 ;  /* 0x000000ffff147224 */ /* 0x000fe400078e0027 */
[-C--:B------:R-:W-:Y:S08]  /*9ec0*/  HMMA.16816.F32 R36, R4, R14.reuse, R24 ;  /* 0x0000000e0424723c */ /* 0x080ff00000001818 */
        /* <DEDUP_REMOVED lines=11> */
[----:B------:R-:W1:Y:S04]  /*9f80*/  LDSM.16.M88.4 R12, [R239] ;  /* 0x00000000ef0c783b */ /* 0x000e680000000200 */
[----:B------:R-:W2:Y:S02]  /*9f90*/  LDSM.16.M88.4 R8, [R232+0x4000] ;  /* 0x00400000e808783b */ /* 0x000ea40000000200 */
[----:B------:R-:W-:-:S02]  /*9fa0*/  IMAD.MOV.U32 R48, RZ, RZ, R132 ;  /* 0x000000ffff307224 */ /* 0x000fc400078e0084 */
[----:B------:R-:W-:Y:S02]  /*9fb0*/  IMAD.MOV.U32 R49, RZ, RZ, R3 ;  /* 0x000000ffff317224 */ /* 0x000fe400078e0003 */
[----:B------:R-:W-:Y:S02]  /*9fc0*/  IMAD.MOV.U32 R50, RZ, RZ, R2 ;  /* 0x000000ffff327224 */ /* 0x000fe400078e0002 */
[----:B------:R-:W-:Y:S01]  /*9fd0*/  IMAD.MOV.U32 R51, RZ, RZ, R0 ;  /* 0x000000ffff337224 */ /* 0x000fe200078e0000 */
[C---:B-1----:R-:W-:Y:S08]  /*9fe0*/  HMMA.16816.F32 R40, R4.reuse, R12, R40 ;  /* 0x0000000c0428723c */ /* 0x042ff00000001828 */
[-C--:B------:R-:W-:Y:S08]  /*9ff0*/  HMMA.16816.F32 R220, R4, R14.reuse, R220 ;  /* 0x0000000e04dc723c */ /* 0x080ff000000018dc */
[----:B--2---:R-:W-:Y:S08]  /*a000*/  HMMA.16816.F32 R52, R8, R14, R208 ;  /* 0x0000000e0834723c */ /* 0x004ff000000018d0 */
[----:B------:R-:W-:-:S02]  /*a010*/  IMAD.MOV.U32 R59, RZ, RZ, R40 ;  /* 0x000000ffff3b7224 */ /* 0x000fc400078e0028 */
[----:B------:R-:W-:Y:S02]  /*a020*/  IMAD.MOV.U32 R58, RZ, RZ, R41 ;  /* 0x000000ffff3a7224 */ /* 0x000fe400078e0029 */
[----:B------:R-:W-:Y:S02]  /*a030*/  IMAD.MOV.U32 R57, RZ, RZ, R42 ;  /* 0x000000ffff397224 */ /* 0x000fe400078e002a */
[----:B------:R-:W-:Y:S02]  /*a040*/  IMAD.MOV.U32 R56, RZ, RZ, R43 ;  /* 0x000000ffff387224 */ /* 0x000fe400078e002b */
[C---:B------:R-:W-:Y:S01]  /*a050*/  HMMA.16816.F32 R40, R8.reuse, R12, R216 ;  /* 0x0000000c0828723c */ /* 0x040fe200000018d8 */
[----:B------:R-:W1:Y:S07]  /*a060*/  LDSM.16.M88.4 R12, [R238] ;  /* 0x00000000ee0c783b */ /* 0x000e6e0000000200 */
[-C--:B-1----:R-:W-:Y:S11]  /*a070*/  HMMA.16816.F32 R216, R8, R12.reuse, R48 ;  /* 0x0000000c08d8723c */ /* 0x082ff60000001830 */
[----:B------:R-:W-:Y:S11]  /*a080*/  @!UPT UIADD3 URZ, URZ, URZ, URZ ;  /* 0x0000003f3f3ff290 */ /* 0x000ff6000fffe03f */
[----:B------:R-:W-:Y:S02]  /*a090*/  @!UPT UIADD3 URZ, URZ, URZ, URZ ;  /* 0x0000003f3f3ff290 */ /* 0x000fe4000fffe03f */
[----:B------:R-:W-:Y:S02]  /*a0a0*/  IMAD.MOV.U32 R51, RZ, RZ, R216 ;  /* 0x000000ffff337224 */ /* 0x000fe400078e00d8 */
[----:B------:R-:W-:Y:S02]  /*a0b0*/  IMAD.MOV.U32 R50, RZ, RZ, R217 ;  /* 0x000000ffff327224 */ /* 0x000fe400078e00d9 */
[----:B------:R-:W-:Y:S02]  /*a0c0*/  IMAD.MOV.U32 R49, RZ, RZ, R218 ;  /* 0x000000ffff317224 */ /* 0x000fe400078e00da */
[----:B------:R-:W-:Y:S02]  /*a0d0*/  IMAD.MOV.U32 R48, RZ, RZ, R219 ;  /* 0x000000ffff307224 */ /* 0x000fe400078e00db */
[C---:B------:R-:W-:Y:S08]  /*a0e0*/  HMMA.16816.F32 R216, R4.reuse, R12, R212 ;  /* 0x0000000c04d8723c */ /* 0x040ff000000018d4 */
[-C--:B------:R-:W-:Y:S08]  /*a0f0*/  HMMA.16816.F32 R212, R4, R14.reuse, R140 ;  /* 0x0000000e04d4723c */ /* 0x080ff0000000188c */
[C---:B------:R-:W-:Y:S01]  /*a100*/  HMMA.16816.F32 R140, R8.reuse, R14, R64 ;  /* 0x0000000e088c723c */ /* 0x040fe20000001840 */
[----:B------:R-:W1:Y:S07]  /*a110*/  LDSM.16.M88.4 R12, [R237] ;  /* 0x00000000ed0c783b */ /* 0x000e6e0000000200 */
[-C--:B-1----:R-:W-:Y:S08]  /*a120*/  HMMA.16816.F32 R60, R8, R12.reuse, R60 ;  /* 0x0000000c083c723c */ /* 0x082ff0000000183c */
[C---:B------:R-:W-:Y:S08]  /*a130*/  HMMA.16816.F32 R208, R4.reuse, R12, R44 ;  /* 0x0000000c04d0723c */ /* 0x040ff0000000182c */
[----:B------:R-:W-:Y:S07]  /*a140*/  HMMA.16816.F32 R64, R4, R14, R36 ;  /* 0x0000000e0440723c */ /* 0x000fee0000001824 */
[----:B------:R-:W-:-:S02]  /*a150*/  IMAD.MOV.U32 R36, RZ, RZ, R59 ;  /* 0x000000ffff247224 */ /* 0x000fc400078e003b */
[----:B------:R-:W-:Y:S02]  /*a160*/  IMAD.MOV.U32 R132, RZ, RZ, R60 ;  /* 0x000000ffff847224 */ /* 0x000fe400078e003c */
[----:B------:R-:W-:Y:S02]  /*a170*/  IMAD.MOV.U32 R3, RZ, RZ, R61 ;  /* 0x000000ffff037224 */ /* 0x000fe400078e003d */
[----:B------:R-:W-:Y:S02]  /*a180*/  IMAD.MOV.U32 R2, RZ, RZ, R62 ;  /* 0x000000ffff027224 */ /* 0x000fe400078e003e */
[----:B------:R-:W-:Y:S02]  /*a190*/  IMAD.MOV.U32 R0, RZ, RZ, R63 ;  /* 0x000000ffff007224 */ /* 0x000fe400078e003f */
[----:B------:R-:W-:Y:S01]  /*a1a0*/  HMMA.16816.F32 R60, R8, R14, R24 ;  /* 0x0000000e083c723c */ /* 0x000fe20000001818 */
[----:B------:R-:W1:Y:S01]  /*a1b0*/  LDSM.16.M88.4 R12, [R236] ;  /* 0x00000000ec0c783b */ /* 0x000e620000000200 */
        /* <DEDUP_REMOVED lines=8> */
[----:B------:R-:W-:-:S03]  /*a240*/  IMAD.MOV.U32 R35, RZ, RZ, R48 ;  /* 0x000000ffff237224 */ /* 0x000fc600078e0030 */
[----:B------:R-:W-:Y:S01]  /*a250*/  HMMA.16816.F32 R48, R4, R12, R28 ;  /* 0x0000000c0430723c */ /* 0x000fe2000000181c */
[----:B------:R-:W-:Y:S07]  /*a260*/  LDSM.16.M88.4 R4, [R234+0x6000] ;  /* 0x00600000ea04783b */ /* 0x000fee0000000200 */
[----:B------:R-:W-:Y:S01]  /*a270*/  HMMA.16816.F32 R16, R8, R14, R16 ;  /* 0x0000000e0810723c */ /* 0x000fe20000001810 */
[----:B------:R-:W1:Y:S04]  /*a280*/  LDSM.16.M88.4 R12, [R230+0xa000] ;  /* 0x00a00000e60c783b */ /* 0x000e680000000200 */
[----:B------:R-:W2:Y:S03]  /*a290*/  LDSM.16.M88.4 R8, [R234+0x4000] ;  /* 0x00400000ea08783b */ /* 0x000ea60000000200 */
[-C--:B-1----:R-:W-:Y:S08]  /*a2a0*/  HMMA.16816.F32 R24, R4, R12.reuse, R36 ;  /* 0x0000000c0418723c */ /* 0x082ff00000001824 */
[----:B--2---:R-:W-:Y:S08]  /*a2b0*/  HMMA.16816.F32 R40, R8, R12, R40 ;  /* 0x0000000c0828723c */ /* 0x004ff00000001828 */
        /* <DEDUP_REMOVED lines=22> */
[C---:B------:R-:W-:Y:S01]  /*a420*/  HMMA.16816.F32 R28, R4.reuse, R14, R212 ;  /* 0x0000000e041c723c */ /* 0x040fe200000018d4 */
[----:B------:R-:W1:Y:S01]  /*a430*/  LDSM.16.M88.4 R12, [R230+0xb000] ;  /* 0x00b00000e60c783b */ /* 0x000e620000000200 */
[----:B------:R-:W-:Y:S02]  /*a440*/  IMAD.MOV.U32 R140, RZ, RZ, R132 ;  /* 0x000000ffff8c7224 */ /* 0x000fe400078e0084 */
[----:B------:R-:W-:Y:S02]  /*a450*/  IMAD.MOV.U32 R141, RZ, RZ, R3 ;  /* 0x000000ffff8d7224 */ /* 0x000fe400078e0003 */
[----:B------:R-:W-:Y:S02]  /*a460*/  IMAD.MOV.U32 R142, RZ, RZ, R2 ;  /* 0x000000ffff8e7224 */ /* 0x000fe400078e0002 */
[----:B------:R-:W-:Y:S01]  /*a470*/  IMAD.MOV.U32 R143, RZ, RZ, R0 ;  /* 0x000000ffff8f7224 */ /* 0x000fe200078e0000 */
[-C--:B-1----:R-:W-:Y:S08]  /*a480*/  HMMA.16816.F32 R208, R4, R12.reuse, R208 ;  /* 0x0000000c04d0723c */ /* 0x082ff000000018d0 */
[C---:B------:R-:W-:Y:S08]  /*a490*/  HMMA.16816.F32 R52, R8.reuse, R12, R220 ;  /* 0x0000000c0834723c */ /* 0x040ff000000018dc */
[----:B------:R-:W-:Y:S08]  /*a4a0*/  HMMA.16816.F32 R220, R8, R14, R60 ;  /* 0x0000000e08dc723c */ /* 0x000ff0000000183c */
[----:B------:R-:W-:-:S02]  /*a4b0*/  IMAD.MOV.U32 R132, RZ, RZ, R208 ;  /* 0x000000ffff847224 */ /* 0x000fc400078e00d0 */
[----:B------:R-:W-:Y:S02]  /*a4c0*/  IMAD.MOV.U32 R3, RZ, RZ, R209 ;  /* 0x000000ffff037224 */ /* 0x000fe400078e00d1 */
[----:B------:R-:W-:Y:S02]  /*a4d0*/  IMAD.MOV.U32 R2, RZ, RZ, R210 ;  /* 0x000000ffff027224 */ /* 0x000fe400078e00d2 */
[----:B------:R-:W-:Y:S02]  /*a4e0*/  IMAD.MOV.U32 R0, RZ, RZ, R211 ;  /* 0x000000ffff007224 */ /* 0x000fe400078e00d3 */
[C---:B------:R-:W-:Y:S01]  /*a4f0*/  HMMA.16816.F32 R208, R4.reuse, R14, R64 ;  /* 0x0000000e04d0723c */ /* 0x040fe20000001840 */
[----:B------:R-:W1:Y:S11]  /*a500*/  LDSM.16.M88.4 R12, [R230+0xb800] ;  /* 0x00b80000e60c783b */ /* 0x000e760000000200 */
[----:B------:R-:W-:Y:S11]  /*a510*/  @!UPT UIADD3 URZ, URZ, URZ, URZ ;  /* 0x0000003f3f3ff290 */ /* 0x000ff6000fffe03f */
[----:B------:R-:W-:Y:S01]  /*a520*/  @!UPT UIADD3 URZ, URZ, URZ, URZ ;  /* 0x0000003f3f3ff290 */ /* 0x000fe2000fffe03f */
[----:B------:R-:W-:Y:S02]  /*a530*/  IMAD.MOV.U32 R67, RZ, RZ, R208 ;  /* 0x000000ffff437224 */ /* 0x000fe400078e00d0 */
[----:B------:R-:W-:Y:S02]  /*a540*/  IMAD.MOV.U32 R66, RZ, RZ, R209 ;  /* 0x000000ffff427224 */ /* 0x000fe400078e00d1 */
[----:B------:R-:W-:Y:S02]  /*a550*/  IMAD.MOV.U32 R65, RZ, RZ, R210 ;  /* 0x000000ffff417224 */ /* 0x000fe400078e00d2 */
[----:B------:R-:W-:Y:S01]  /*a560*/  IMAD.MOV.U32 R64, RZ, RZ, R211 ;  /* 0x000000ffff407224 */ /* 0x000fe200078e00d3 */
        /* <DEDUP_REMOVED lines=8> */
[----:B------:R-:W-:Y:S02]  /*a5f0*/  IMAD.MOV.U32 R44, RZ, RZ, R61 ;  /* 0x000000ffff2c7224 */ /* 0x000fe400078e003d */
[----:B------:R-:W-:Y:S02]  /*a600*/  IMAD.MOV.U32 R45, RZ, RZ, R60 ;  /* 0x000000ffff2d7224 */ /* 0x000fe400078e003c */
[----:B------:R-:W-:Y:S01]  /*a610*/  IMAD.MOV.U32 R46, RZ, RZ, R13 ;  /* 0x000000ffff2e7224 */ /* 0x000fe200078e000d */
[----:B------:R-:W-:Y:S01]  /*a620*/  HMMA.16816.F32 R60, R8, R14, R16 ;  /* 0x0000000e083c723c */ /* 0x000fe20000001810 */
[----:B------:R-:W-:Y:S01]  /*a630*/  IMAD.MOV.U32 R47, RZ, RZ, R12 ;  /* 0x000000ffff2f7224 */ /* 0x000fe200078e000c */
[----:B------:R-:W-:Y:S01]  /*a640*/  LDSM.16.M88.4 R8, [R233+0x4000] ;  /* 0x00400000e908783b */ /* 0x000fe20000000200 */
[----:B------:R-:W-:-:S02]  /*a650*/  IMAD.MOV.U32 R51, RZ, RZ, R64 ;  /* 0x000000ffff337224 */ /* 0x000fc400078e0040 */
[----:B------:R-:W-:Y:S01]  /*a660*/  IMAD.MOV.U32 R48, RZ, RZ, R67 ;  /* 0x000000ffff307224 */ /* 0x000fe200078e0043 */
[----:B------:R-:W1:Y:S01]  /*a670*/  LDSM.16.M88.4 R12, [R229+0x2000] ;  /* 0x00200000e50c783b */ /* 0x000e620000000200 */
[----:B------:R-:W-:Y:S02]  /*a680*/  IMAD.MOV.U32 R17, RZ, RZ, R3 ;  /* 0x000000ffff117224 */ /* 0x000fe400078e0003 */
[----:B------:R-:W-:Y:S02]  /*a690*/  IMAD.MOV.U32 R18, RZ, RZ, R2 ;  /* 0x000000ffff127224 */ /* 0x000fe400078e0002 */
[----:B------:R-:W-:Y:S02]  /*a6a0*/  IMAD.MOV.U32 R19, RZ, RZ, R0 ;  /* 0x000000ffff137224 */ /* 0x000fe400078e0000 */
[----:B------:R-:W-:Y:S02]  /*a6b0*/  IMAD.MOV.U32 R16, RZ, RZ, R132 ;  /* 0x000000ffff107224 */ /* 0x000fe400078e0084 */
[----:B------:R-:W-:-:S02]  /*a6c0*/  IMAD.MOV.U32 R49, RZ, RZ, R66 ;  /* 0x000000ffff317224 */ /* 0x000fc400078e0042 */
[----:B------:R-:W-:Y:S01]  /*a6d0*/  IMAD.MOV.U32 R50, RZ, RZ, R65 ;  /* 0x000000ffff327224 */ /* 0x000fe200078e0041 */
[-C--:B-1----:R-:W-:Y:S08]  /*a6e0*/  HMMA.16816.F32 R208, R4, R12.reuse, R216 ;  /* 0x0000000c04d0723c */ /* 0x082ff000000018d8 */
[----:B------:R-:W-:Y:S08]  /*a6f0*/  HMMA.16816.F32 R216, R8, R12, R40 ;  /* 0x0000000c08d8723c */ /* 0x000ff00000001828 */
[----:B------:R-:W-:Y:S08]  /*a700*/  HMMA.16816.F32 R36, R4, R14, R36 ;  /* 0x0000000e0424723c */ /* 0x000ff00000001824 */
[----:B------:R-:W-:-:S02]  /*a710*/  IMAD.MOV.U32 R64, RZ, RZ, R208 ;  /* 0x000000ffff407224 */ /* 0x000fc400078e00d0 */
[----:B------:R-:W-:Y:S02]  /*a720*/  IMAD.MOV.U32 R2, RZ, RZ, R210 ;  /* 0x000000ffff027224 */ /* 0x000fe400078e00d2 */
[----:B------:R-:W-:Y:S02]  /*a730*/  IMAD.MOV.U32 R0, RZ, RZ, R209 ;  /* 0x000000ffff007224 */ /* 0x000fe400078e00d1 */
[----:B------:R-:W-:Y:S02]  /*a740*/  IMAD.MOV.U32 R3, RZ, RZ, R211 ;  /* 0x000000ffff037224 */ /* 0x000fe400078e00d3 */
[----:B------:R-:W-:Y:S01]  /*a750*/  HMMA.16816.F32 R208, R8, R14, R24 ;  /* 0x0000000e08d0723c */ /* 0x000fe20000001818 */
[----:B------:R-:W1:Y:S01]  /*a760*/  LDSM.16.M88.4 R12, [R229+0x2800] ;  /* 0x00280000e50c783b */ /* 0x000e620000000200 */
[----:B------:R-:W-:Y:S02]  /*a770*/  IMAD.MOV.U32 R40, RZ, RZ, R0 ;  /* 0x000000ffff287224 */ /* 0x000fe400078e0000 */
[----:B------:R-:W-:-:S03]  /*a780*/  IMAD.U32 R0, RZ, RZ, UR23 ;  /* 0x00000017ff007e24 */ /* 0x000fc6000f8e00ff */
[----:B------:R-:W-:Y:S02]  /*a790*/  IMAD.MOV.U32 R26, RZ, RZ, R64 ;  /* 0x000000ffff1a7224 */ /* 0x000fe400078e0040 */
[----:B------:R-:W-:Y:S02]  /*a7a0*/  IMAD.MOV.U32 R244, RZ, RZ, R36 ;  /* 0x000000fffff47224 */ /* 0x000fe400078e0024 */
[----:B------:R-:W-:Y:S02]  /*a7b0*/  IMAD.MOV.U32 R41, RZ, RZ, R38 ;  /* 0x000000ffff297224 */ /* 0x000fe400078e0026 */
[----:B------:R-:W-:Y:S02]  /*a7c0*/  IMAD.MOV.U32 R139, RZ, RZ, R37 ;  /* 0x000000ffff8b7224 */ /* 0x000fe400078e0025 */
[----:B------:R-:W-:Y:S02]  /*a7d0*/  IMAD.MOV.U32 R42, RZ, RZ, R39 ;  /* 0x000000ffff2a7224 */ /* 0x000fe400078e0027 */
[----:B------:R-:W-:-:S02]  /*a7e0*/  IMAD.MOV.U32 R27, RZ, RZ, R2 ;  /* 0x000000ffff1b7224 */ /* 0x000fc400078e0002 */
[----:B------:R-:W2:Y:S01]  /*a7f0*/  S2R R2, SR_TID.X ;  /* 0x0000000000027919 */ /* 0x000ea20000002100 */
[----:B-1----:R-:W-:Y:S01]  /*a800*/  HMMA.16816.F32 R36, R8, R12, R140 ;  /* 0x0000000c0824723c */ /* 0x002fe2000000188c */
[----:B--2---:R-:W-:-:S05]  /*a810*/  IMAD.SHL.U32 R2, R2, 0x2, RZ ;  /* 0x0000000202027824 */ /* 0x004fca00078e00ff */
[----:B------:R-:W-:Y:S02]  /*a820*/  LOP3.LUT R2, R2, 0x6, RZ, 0xc0, !PT ;  /* 0x0000000602027812 */ /* 0x000fe400078ec0ff */
[----:B------:R-:W-:Y:S03]  /*a830*/  HMMA.16816.F32 R140, R4, R12, R32 ;  /* 0x0000000c048c723c */ /* 0x000fe60000001820 */
[----:B------:R-:W-:-:S05]  /*a840*/  IMAD R0, R0, 0x40, R2 ;  /* 0x0000004000007824 */ /* 0x000fca00078e0202 */
[-C--:B------:R-:W-:Y:S01]  /*a850*/  HMMA.16816.F32 R64, R4, R14.reuse, R28 ;  /* 0x0000000e0440723c */ /* 0x080fe2000000181c */
[C---:B------:R-:W-:Y:S02]  /*a860*/  ISETP.GE.AND P0, PT, R0.reuse, R250, PT ;  /* 0x000000fa0000720c */ /* 0x040fe40003f06270 */
[C---:B------:R-:W-:Y:S02]  /*a870*/  ISETP.GE.AND P1, PT, R0.reuse, R249, PT ;  /* 0x000000f90000720c */ /* 0x040fe40003f26270 */
[C---:B------:R-:W-:Y:S02]  /*a880*/  IADD3 R2, R0.reuse, 0x1, RZ ;  /* 0x0000000100027810 */ /* 0x040fe40007ffe0ff */
[C---:B------:R-:W-:Y:S01]  /*a890*/  ISETP.LT.OR P0, PT, R0.reuse, R246, P0 ;  /* 0x000000f60000720c */ /* 0x040fe20000701670 */
[----:B------:R-:W-:Y:S01]  /*a8a0*/  IMAD.MOV.U32 R138, RZ, RZ, R36 ;  /* 0x000000ffff8a7224 */ /* 0x000fe200078e0024 */
[----:B------:R-:W-:Y:S01]  /*a8b0*/  ISETP.LT.OR P1, PT, R0, R245, P1 ;  /* 0x000000f50000720c */ /* 0x000fe20000f21670 */
[----:B------:R-:W-:Y:S01]  /*a8c0*/  IMAD.MOV.U32 R133, RZ, RZ, R38 ;  /* 0x000000ffff857224 */ /* 0x000fe200078e0026 */
[C---:B------:R-:W-:Y:S01]  /*a8d0*/  ISETP.GE.AND P4, PT, R2.reuse, R250, PT ;  /* 0x000000fa0200720c */ /* 0x040fe20003f86270 */
[----:B------:R-:W-:Y:S01]  /*a8e0*/  IMAD.MOV.U32 R132, RZ, RZ, R37 ;  /* 0x000000ffff847224 */ /* 0x000fe200078e0025 */
[----:B------:R-:W-:Y:S01]  /*a8f0*/  FSEL R24, R27, -INF , !P1 ;  /* 0xff8000001b187808 */ /* 0x000fe20004800000 */
[----:B------:R-:W-:Y:S01]  /*a900*/  IMAD.MOV.U32 R43, RZ, RZ, R39 ;  /* 0x000000ffff2b7224 */ /* 0x000fe200078e0027 */
[C---:B------:R-:W-:Y:S01]  /*a910*/  ISETP.LT.OR P4, PT, R2.reuse, R246, P4 ;  /* 0x000000f60200720c */ /* 0x040fe20002781670 */
[----:B------:R-:W-:Y:S01]  /*a920*/  HMMA.16816.F32 R36, R8, R14, R20 ;  /* 0x0000000e0824723c */ /* 0x000fe20000001814 */
[----:B------:R-:W1:Y:S01]  /*a930*/  LDSM.16.M88.4 R12, [R229+0x3000] ;  /* 0x00300000e50c783b */ /* 0x000e620000000200 */
[----:B------:R-:W-:-:S02]  /*a940*/  ISETP.GE.AND P6, PT, R2, R252, PT ;  /* 0x000000fc0200720c */ /* 0x000fc40003fc6270 */
[----:B------:R-:W-:Y:S02]  /*a950*/  ISETP.GE.AND P5, PT, R2, R251, PT ;  /* 0x000000fb0200720c */ /* 0x000fe40003fa6270 */
[----:B------:R-:W-:Y:S02]  /*a960*/  ISETP.GE.AND P1, PT, R0, R252, PT ;  /* 0x000000fc0000720c */ /* 0x000fe40003f26270 */
[----:B------:R-:W-:Y:S02]  /*a970*/  FSEL R22, R26, -INF , !P0 ;  /* 0xff8000001a167808 */ /* 0x000fe40004000000 */
[----:B------:R-:W-:Y:S02]  /*a980*/  ISETP.GE.AND P0, PT, R2, R249, PT ;  /* 0x000000f90200720c */ /* 0x000fe40003f06270 */
[----:B------:R-:W-:Y:S02]  /*a990*/  FSEL R26, R40, -INF , !P4 ;  /* 0xff800000281a7808 */ /* 0x000fe40006000000 */
[----:B------:R-:W-:-:S02]  /*a9a0*/  ISETP.LT.OR P0, PT, R2, R245, P0 ;  /* 0x000000f50200720c */ /* 0x000fc40000701670 */
[CC--:B------:R-:W-:Y:S02]  /*a9b0*/  ISETP.LT.OR P6, PT, R2.reuse, R248.reuse, P6 ;  /* 0x000000f80200720c */ /* 0x0c0fe400037c1670 */
[----:B------:R-:W-:Y:S02]  /*a9c0*/  ISETP.LT.OR P5, PT, R2, R247, P5 ;  /* 0x000000f70200720c */ /* 0x000fe40002fa1670 */
[C---:B------:R-:W-:Y:S02]  /*a9d0*/  ISETP.LT.OR P1, PT, R0.reuse, R248, P1 ;  /* 0x000000f80000720c */ /* 0x040fe40000f21670 */
[----:B------:R-:W-:Y:S02]  /*a9e0*/  FSEL R40, R3, -INF , !P0 ;  /* 0xff80000003287808 */ /* 0x000fe40004000000 */
[C---:B------:R-:W-:Y:S02]  /*a9f0*/  IADD3 R3, R0.reuse, 0x8, RZ ;  /* 0x0000000800037810 */ /* 0x040fe40007ffe0ff */
[----:B------:R-:W-:-:S02]  /*aa00*/  IADD3 R2, R0, 0x9, RZ ;  /* 0x0000000900027810 */ /* 0x000fc40007ffe0ff */
[----:B------:R-:W-:Y:S02]  /*aa10*/  FSEL R21, R219, -INF , !P5 ;  /* 0xff800000db157808 */ /* 0x000fe40006800000 */
[C---:B------:R-:W-:Y:S02]  /*aa20*/  ISETP.GE.AND P4, PT, R0.reuse, R251, PT ;  /* 0x000000fb0000720c */ /* 0x040fe40003f86270 */
[C---:B------:R-:W-:Y:S02]  /*aa30*/  ISETP.GE.AND P0, PT, R3.reuse, R250, PT ;  /* 0x000000fa0300720c */ /* 0x040fe40003f06270 */
[C---:B------:R-:W-:Y:S02]  /*aa40*/  ISETP.GE.AND P5, PT, R3.reuse, R249, PT ;  /* 0x000000f90300720c */ /* 0x040fe40003fa6270 */
[----:B------:R-:W-:Y:S02]  /*aa50*/  ISETP.LT.OR P4, PT, R0, R247, P4 ;  /* 0x000000f70000720c */ /* 0x000fe40002781670 */
[----:B------:R-:W-:-:S02]  /*aa60*/  ISETP.LT.OR P0, PT, R3, R246, P0 ;  /* 0x000000f60300720c */ /* 0x000fc40000701670 */
[----:B------:R-:W-:Y:S01]  /*aa70*/  ISETP.LT.OR P5, PT, R3, R245, P5 ;  /* 0x000000f50300720c */ /* 0x000fe20002fa1670 */
[-C--:B-1----:R-:W-:Y:S01]  /*aa80*/  HMMA.16816.F32 R52, R8, R12.reuse, R52 ;  /* 0x0000000c0834723c */ /* 0x082fe20000001834 */
[----:B------:R-:W-:Y:S02]  /*aa90*/  FSEL R25, R244, -INF , !P0 ;  /* 0xff800000f4197808 */ /* 0x000fe40004000000 */
[----:B------:R-:W-:Y:S02]  /*aaa0*/  FSEL R41, R41, -INF , !P5 ;  /* 0xff80000029297808 */ /* 0x000fe40006800000 */
[C---:B------:R-:W-:Y:S02]  /*aab0*/  ISETP.GE.AND P0, PT, R2.reuse, R249, PT ;  /* 0x000000f90200720c */ /* 0x040fe40003f06270 */
[C---:B------:R-:W-:Y:S01]  /*aac0*/  ISETP.GE.AND P5, PT, R2.reuse, R252, PT ;  /* 0x000000fc0200720c */ /* 0x040fe20003fa6270 */
[----:B------:R-:W-:Y:S01]  /*aad0*/  HMMA.16816.F32 R32, R4, R12, R16 ;  /* 0x0000000c0420723c */ /* 0x000fe20000001810 */
[----:B------:R-:W-:-:S02]  /*aae0*/  ISETP.LT.OR P0, PT, R2, R245, P0 ;  /* 0x000000f50200720c */ /* 0x000fc40000701670 */
[----:B------:R-:W-:Y:S02]  /*aaf0*/  ISETP.LT.OR P5, PT, R2, R248, P5 ;  /* 0x000000f80200720c */ /* 0x000fe40002fa1670 */
[----:B------:R-:W-:-:S03]  /*ab00*/  FSEL R42, R42, -INF , !P0 ;  /* 0xff8000002a2a7808 */ /* 0x000fc60004000000 */
[-C--:B------:R-:W-:Y:S08]  /*ab10*/  HMMA.16816.F32 R48, R4, R14.reuse, R48 ;  /* 0x0000000e0430723c */ /* 0x080ff00000001830 */
[----:B------:R-:W-:Y:S01]  /*ab20*/  HMMA.16816.F32 R28, R8, R14, R220 ;  /* 0x0000000e081c723c */ /* 0x000fe200000018dc */
[----:B------:R-:W1:Y:S01]  /*ab30*/  LDSM.16.M88.4 R12, [R229+0x3800] ;  /* 0x00380000e50c783b */ /* 0x000e620000000200 */
[----:B------:R-:W-:-:S06]  /*ab40*/  DEPBAR.LE SB0, 0x0 ;  /* 0x000080000000791a */ /* 0x000fcc0000000000 */
[C---:B-1----:R-:W-:Y:S08]  /*ab50*/  HMMA.16816.F32 R44, R4.reuse, R12, R44 ;  /* 0x0000000c042c723c */ /* 0x042ff0000000182c */
[----:B------:R-:W-:Y:S07]  /*ab60*/  HMMA.16816.F32 R16, R4, R14, R212 ;  /* 0x0000000e0410723c */ /* 0x000fee00000018d4 */
[----:B------:R-:W-:Y:S01]  /*ab70*/  FSEL R7, R216, -INF , !P1 ;  /* 0xff800000d8077808 */ /* 0x000fe20004800000 */
[----:B------:R-:W-:Y:S01]  /*ab80*/  HMMA.16816.F32 R56, R8, R12, R56 ;  /* 0x0000000c0838723c */ /* 0x000fe20000001838 */
[----:B------:R-:W-:Y:S01]  /*ab90*/  BAR.SYNC.DEFER_BLOCKING 0x0 ;  /* 0x0000000000007b1d */ /* 0x000fe20000010000 */
[----:B------:R-:W-:-:S04]  /*aba0*/  ISETP.GE.AND P1, PT, R2, R250, PT ;  /* 0x000000fa0200720c */ /* 0x000fc80003f26270 */
[----:B------:R-:W-:Y:S02]  /*abb0*/  ISETP.LT.OR P1, PT, R2, R246, P1 ;  /* 0x000000f60200720c */ /* 0x000fe40000f21670 */
[----:B------:R-:W-:Y:S01]  /*abc0*/  HMMA.16816.F32 R8, R8, R14, R60 ;  /* 0x0000000e0808723c */ /* 0x000fe2000000183c */
[----:B------:R-:W-:Y:S02]  /*abd0*/  FSEL R13, R217, -INF , !P6 ;  /* 0xff800000d90d7808 */ /* 0x000fe40007000000 */
[----:B------:R-:W-:Y:S02]  /*abe0*/  FSEL R27, R139, -INF , !P1 ;  /* 0xff8000008b1b7808 */ /* 0x000fe40004800000 */
[C---:B------:R-:W-:Y:S02]  /*abf0*/  ISETP.GE.AND P6, PT, R3.reuse, R252, PT ;  /* 0x000000fc0300720c */ /* 0x040fe40003fc6270 */
[----:B------:R-:W-:Y:S02]  /*ac00*/  FSEL R14, R218, -INF , !P4 ;  /* 0xff800000da0e7808 */ /* 0x000fe40006000000 */
[----:B------:R-:W-:-:S02]  /*ac10*/  ISETP.GE.AND P4, PT, R3, R251, PT ;  /* 0x000000fb0300720c */ /* 0x000fc40003f86270 */
[C---:B------:R-:W-:Y:S02]  /*ac20*/  ISETP.GE.AND P1, PT, R2.reuse, R251, PT ;  /* 0x000000fb0200720c */ /* 0x040fe40003f26270 */
[C---:B------:R-:W-:Y:S02]  /*ac30*/  ISETP.LT.OR P6, PT, R3.reuse, R248, P6 ;  /* 0x000000f80300720c */ /* 0x040fe400037c1670 */
[-C--:B------:R-:W-:Y:S02]  /*ac40*/  ISETP.LT.OR P4, PT, R3, R247.reuse, P4 ;  /* 0x000000f70300720c */ /* 0x080fe40002781670 */
[----:B------:R-:W-:Y:S02]  /*ac50*/  ISETP.LT.OR P1, PT, R2, R247, P1 ;  /* 0x000000f70200720c */ /* 0x000fe40000f21670 */
[C---:B------:R-:W-:Y:S02]  /*ac60*/  IADD3 R3, R0.reuse, 0x10, RZ ;  /* 0x0000001000037810 */ /* 0x040fe40007ffe0ff */
[----:B------:R-:W-:-:S02]  /*ac70*/  IADD3 R2, R0, 0x11, RZ ;  /* 0x0000001100027810 */ /* 0x000fc40007ffe0ff */
[----:B------:R-:W-:Y:S02]  /*ac80*/  FSEL R12, R208, -INF , !P6 ;  /* 0xff800000d00c7808 */ /* 0x000fe40007000000 */
[----:B------:R-:W-:Y:S02]  /*ac90*/  FSEL R20, R210, -INF , !P4 ;  /* 0xff800000d2147808 */ /* 0x000fe40006000000 */
[CC--:B------:R-:W-:Y:S02]  /*aca0*/  ISETP.GE.AND P6, PT, R3.reuse, R252.reuse, PT ;  /* 0x000000fc0300720c */ /* 0x0c0fe40003fc6270 */
[----:B------:R-:W-:Y:S02]  /*acb0*/  ISETP.GE.AND P4, PT, R3, R251, PT ;  /* 0x000000fb0300720c */ /* 0x000fe40003f86270 */
[----:B------:R-:W-:Y:S02]  /*acc0*/  ISETP.GE.AND P0, PT, R2, R252, PT ;  /* 0x000000fc0200720c */ /* 0x000fe40003f06270 */
[----:B------:R-:W-:-:S02]  /*acd0*/  FSEL R15, R209, -INF , !P5 ;  /* 0xff800000d10f7808 */ /* 0x000fc40006800000 */
[----:B------:R-:W-:Y:S02]  /*ace0*/  FSEL R23, R211, -INF , !P1 ;  /* 0xff800000d3177808 */ /* 0x000fe40004800000 */
[C---:B------:R-:W-:Y:S02]  /*acf0*/  ISETP.GE.AND P5, PT, R3.reuse, R250, PT ;  /* 0x000000fa0300720c */ /* 0x040fe40003fa6270 */
[C---:B------:R-:W-:Y:S02]  /*ad00*/  ISETP.GE.AND P1, PT, R3.reuse, R249, PT ;  /* 0x000000f90300720c */ /* 0x040fe40003f26270 */
[CC--:B------:R-:W-:Y:S02]  /*ad10*/  ISETP.LT.OR P6, PT, R3.reuse, R248.reuse, P6 ;  /* 0x000000f80300720c */ /* 0x0c0fe400037c1670 */
[----:B------:R-:W-:Y:S02]  /*ad20*/  ISETP.LT.OR P4, PT, R3, R247, P4 ;  /* 0x000000f70300720c */ /* 0x000fe40002781670 */
[----:B------:R-:W-:-:S02]  /*ad30*/  ISETP.LT.OR P0, PT, R2, R248, P0 ;  /* 0x000000f80200720c */ /* 0x000fc40000701670 */
[C---:B------:R-:W-:Y:S02]  /*ad40*/  ISETP.LT.OR P5, PT, R3.reuse, R246, P5 ;  /* 0x000000f60300720c */ /* 0x040fe40002fa1670 */
[----:B------:R-:W-:Y:S02]  /*ad50*/  ISETP.LT.OR P1, PT, R3, R245, P1 ;  /* 0x000000f50300720c */ /* 0x000fe40000f21670 */
[----:B------:R-:W-:Y:S02]  /*ad60*/  FSEL R3, R138, -INF , !P6 ;  /* 0xff8000008a037808 */ /* 0x000fe40007000000 */
[----:B------:R-:W-:Y:S02]  /*ad70*/  FSEL R62, R133, -INF , !P4 ;  /* 0xff800000853e7808 */ /* 0x000fe40006000000 */
[----:B------:R-:W-:Y:S01]  /*ad80*/  FSEL R132, R132, -INF , !P0 ;  /* 0xff80000084847808 */ /* 0x000fe20004000000 */
[----:B------:R1:W-:Y:S01]  /*ad90*/  STL [R1], R3 ;  /* 0x0000000301007387 */ /* 0x0003e20000100800 */
[----:B------:R-:W-:-:S02]  /*ada0*/  ISETP.GE.AND P6, PT, R2, R251, PT ;  /* 0x000000fb0200720c */ /* 0x000fc40003fc6270 */
[C---:B------:R-:W-:Y:S02]  /*adb0*/  ISETP.GE.AND P4, PT, R2.reuse, R250, PT ;  /* 0x000000fa0200720c */ /* 0x040fe40003f86270 */
[C---:B------:R-:W-:Y:S02]  /*adc0*/  ISETP.GE.AND P0, PT, R2.reuse, R249, PT ;  /* 0x000000f90200720c */ /* 0x040fe40003f06270 */
[C---:B------:R-:W-:Y:S02]  /*add0*/  ISETP.LT.OR P6, PT, R2.reuse, R247, P6 ;  /* 0x000000f70200720c */ /* 0x040fe400037c1670 */
[C---:B------:R-:W-:Y:S02]  /*ade0*/  ISETP.LT.OR P4, PT, R2.reuse, R246, P4 ;  /* 0x000000f60200720c */ /* 0x040fe40002781670 */
[----:B------:R-:W-:Y:S02]  /*adf0*/  ISETP.LT.OR P0, PT, R2, R245, P0 ;  /* 0x000000f50200720c */ /* 0x000fe40000701670 */
[----:B------:R-:W-:-:S02]  /*ae00*/  IADD3 R2, R0, 0x19, RZ ;  /* 0x0000001900027810 */ /* 0x000fc40007ffe0ff */
[----:B------:R-:W-:Y:S02]  /*ae10*/  FSEL R133, R140, -INF , !P5 ;  /* 0xff8000008c857808 */ /* 0x000fe40006800000 */
[----:B------:R-:W-:Y:S02]  /*ae20*/  FSEL R60, R142, -INF , !P1 ;  /* 0xff8000008e3c7808 */ /* 0x000fe40004800000 */
[----:B------:R-:W-:Y:S02]  /*ae30*/  FSEL R61, R143, -INF , !P0 ;  /* 0xff8000008f3d7808 */ /* 0x000fe40004000000 */
[----:B------:R-:W-:Y:S02]  /*ae40*/  ISETP.GE.AND P1, PT, R2, R250, PT ;  /* 0x000000fa0200720c */ /* 0x000fe40003f26270 */
[----:B------:R-:W-:Y:S02]  /*ae50*/  FSEL R139, R43, -INF , !P6 ;  /* 0xff8000002b8b7808 */ /* 0x000fe40007000000 */
[----:B-1----:R-:W-:-:S02]  /*ae60*/  IADD3 R3, R0, 0x18, RZ ;  /* 0x0000001800037810 */ /* 0x002fc40007ffe0ff */
[----:B------:R-:W-:Y:S02]  /*ae70*/  ISETP.LT.OR P1, PT, R2, R246, P1 ;  /* 0x000000f60200720c */ /* 0x000fe40000f21670 */
[C---:B------:R-:W-:Y:S02]  /*ae80*/  ISETP.GE.AND P0, PT, R3.reuse, R250, PT ;  /* 0x000000fa0300720c */ /* 0x040fe40003f06270 */
[C---:B------:R-:W-:Y:S02]  /*ae90*/  ISETP.GE.AND P5, PT, R3.reuse, R249, PT ;  /* 0x000000f90300720c */ /* 0x040fe40003fa6270 */
[C---:B------:R-:W-:Y:S02]  /*aea0*/  ISETP.LT.OR P0, PT, R3.reuse, R246, P0 ;  /* 0x000000f60300720c */ /* 0x040fe40000701670 */
[----:B------:R-:W-:Y:S02]  /*aeb0*/  ISETP.LT.OR P5, PT, R3, R245, P5 ;  /* 0x000000f50300720c */ /* 0x000fe40002fa1670 */
[----:B------:R-:W-:-:S02]  /*aec0*/  FSEL R140, R64, -INF , !P0 ;  /* 0xff800000408c7808 */ /* 0x000fc40004000000 */
[----:B------:R-:W-:Y:S02]  /*aed0*/  FSEL R138, R66, -INF , !P5 ;  /* 0xff800000428a7808 */ /* 0x000fe40006800000 */
[----:B------:R-:W-:Y:S02]  /*aee0*/  FSEL R6, R65, -INF , !P1 ;  /* 0xff80000041067808 */ /* 0x000fe40004800000 */
[C---:B------:R-:W-:Y:S02]  /*aef0*/  ISETP.GE.AND P0, PT, R2.reuse, R249, PT ;  /* 0x000000f90200720c */ /* 0x040fe40003f06270 */
[C---:B------:R-:W-:Y:S02]  /*af00*/  ISETP.GE.AND P5, PT, R2.reuse, R252, PT ;  /* 0x000000fc0200720c */ /* 0x040fe40003fa6270 */
[----:B------:R-:W-:Y:S02]  /*af10*/  ISETP.GE.AND P1, PT, R2, R251, PT ;  /* 0x000000fb0200720c */ /* 0x000fe40003f26270 */
[----:B------:R-:W-:-:S02]  /*af20*/  FSEL R43, R141, -INF , !P4 ;  /* 0xff8000008d2b7808 */ /* 0x000fc40006000000 */
[C---:B------:R-:W-:Y:S02]  /*af30*/  ISETP.GE.AND P6, PT, R3.reuse, R252, PT ;  /* 0x000000fc0300720c */ /* 0x040fe40003fc6270 */
[----:B------:R-:W-:Y:S02]  /*af40*/  ISETP.GE.AND P4, PT, R3, R251, PT ;  /* 0x000000fb0300720c */ /* 0x000fe40003f86270 */
[C---:B------:R-:W-:Y:S02]  /*af50*/  ISETP.LT.OR P0, PT, R2.reuse, R245, P0 ;  /* 0x000000f50200720c */ /* 0x040fe40000701670 */
[C---:B------:R-:W-:Y:S02]  /*af60*/  ISETP.LT.OR P5, PT, R2.reuse, R248, P5 ;  /* 0x000000f80200720c */ /* 0x040fe40002fa1670 */
[----:B------:R-:W-:Y:S02]  /*af70*/  ISETP.LT.OR P1, PT, R2, R247, P1 ;  /* 0x000000f70200720c */ /* 0x000fe40000f21670 */
[----:B------:R-:W-:-:S02]  /*af80*/  IADD3 R2, R0, 0x21, RZ ;  /* 0x0000002100027810 */ /* 0x000fc40007ffe0ff */
[C---:B------:R-:W-:Y:S02]  /*af90*/  ISETP.LT.OR P6, PT, R3.reuse, R248, P6 ;  /* 0x000000f80300720c */ /* 0x040fe400037c1670 */
[----:B------:R-:W-:Y:S02]  /*afa0*/  ISETP.LT.OR P4, PT, R3, R247, P4 ;  /* 0x000000f70300720c */ /* 0x000fe40002781670 */
[----:B------:R-:W-:Y:S02]  /*afb0*/  FSEL R63, R67, -INF , !P0 ;  /* 0xff800000433f7808 */ /* 0x000fe40004000000 */
[----:B------:R-:W-:Y:S02]  /*afc0*/  IADD3 R3, R0, 0x20, RZ ;  /* 0x0000002000037810 */ /* 0x000fe40007ffe0ff */
[----:B------:R-:W-:Y:S02]  /*afd0*/  ISETP.GE.AND P0, PT, R2, R252, PT ;  /* 0x000000fc0200720c */ /* 0x000fe40003f06270 */
[----:B------:R-:W-:-:S02]  /*afe0*/  FSEL R217, R36, -INF , !P6 ;  /* 0xff80000024d97808 */ /* 0x000fc40007000000 */
[----:B------:R-:W-:Y:S02]  /*aff0*/  FSEL R220, R38, -INF , !P4 ;  /* 0xff80000026dc7808 */ /* 0x000fe40006000000 */
[C---:B------:R-:W-:Y:S02]  /*b000*/  ISETP.GE.AND P6, PT, R3.reuse, R252, PT ;  /* 0x000000fc0300720c */ /* 0x040fe40003fc6270 */
[C---:B------:R-:W-:Y:S02]  /*b010*/  ISETP.GE.AND P4, PT, R3.reuse, R251, PT ;  /* 0x000000fb0300720c */ /* 0x040fe40003f86270 */
[-C--:B------:R-:W-:Y:S02]  /*b020*/  ISETP.LT.OR P0, PT, R2, R248.reuse, P0 ;  /* 0x000000f80200720c */ /* 0x080fe40000701670 */
[C---:B------:R-:W-:Y:S02]  /*b030*/  ISETP.LT.OR P6, PT, R3.reuse, R248, P6 ;  /* 0x000000f80300720c */ /* 0x040fe400037c1670 */
[----:B------:R-:W-:-:S02]  /*b040*/  ISETP.LT.OR P4, PT, R3, R247, P4 ;  /* 0x000000f70300720c */ /* 0x000fc40002781670 */
[----:B------:R-:W-:Y:S02]  /*b050*/  FSEL R36, R37, -INF , !P5 ;  /* 0xff80000025247808 */ /* 0x000fe40006800000 */
[----:B------:R-:W-:Y:S02]  /*b060*/  FSEL R218, R39, -INF , !P1 ;  /* 0xff80000027da7808 */ /* 0x000fe40004800000 */
[----:B------:R-:W-:Y:S02]  /*b070*/  FSEL R221, R53, -INF , !P0 ;  /* 0xff80000035dd7808 */ /* 0x000fe40004000000 */
[C---:B------:R-:W-:Y:S02]  /*b080*/  ISETP.GE.AND P5, PT, R3.reuse, R250, PT ;  /* 0x000000fa0300720c */ /* 0x040fe40003fa6270 */
[-C--:B------:R-:W-:Y:S02]  /*b090*/  ISETP.GE.AND P1, PT, R3, R249.reuse, PT ;  /* 0x000000f90300720c */ /* 0x080fe40003f26270 */
        /* <DEDUP_REMOVED lines=9> */
[C---:B------:R-:W-:Y:S02]  /*b130*/  ISETP.LT.OR P6, PT, R2.reuse, R247, P6 ;  /* 0x000000f70200720c */ /* 0x040fe400037c1670 */
[----:B------:R-:W-:Y:S02]  /*b140*/  ISETP.LT.OR P4, PT, R2, R246, P4 ;  /* 0x000000f60200720c */ /* 0x000fe40002781670 */
[----:B------:R-:W-:Y:S02]  /*b150*/  FSEL R66, R35, -INF , !P0 ;  /* 0xff80000023427808 */ /* 0x000fe40004000000 */
[----:B------:R-:W-:-:S02]  /*b160*/  IADD3 R2, R0, 0x29, RZ ;  /* 0x0000002900027810 */ /* 0x000fc40007ffe0ff */
[CC--:B------:R-:W-:Y:S02]  /*b170*/  ISETP.GE.AND P0, PT, R3.reuse, R250.reuse, PT ;  /* 0x000000fa0300720c */ /* 0x0c0fe40003f06270 */
[----:B------:R-:W-:Y:S02]  /*b180*/  FSEL R65, R32, -INF , !P5 ;  /* 0xff80000020417808 */ /* 0x000fe40006800000 */
[----:B------:R-:W-:Y:S02]  /*b190*/  FSEL R64, R34, -INF , !P1 ;  /* 0xff80000022407808 */ /* 0x000fe40004800000 */
[C---:B------:R-:W-:Y:S02]  /*b1a0*/  ISETP.GE.AND P5, PT, R3.reuse, R249, PT ;  /* 0x000000f90300720c */ /* 0x040fe40003fa6270 */
[----:B------:R-:W-:Y:S02]  /*b1b0*/  ISETP.GE.AND P1, PT, R2, R250, PT ;  /* 0x000000fa0200720c */ /* 0x000fe40003f26270 */
[----:B------:R-:W-:-:S02]  /*b1c0*/  ISETP.LT.OR P0, PT, R3, R246, P0 ;  /* 0x000000f60300720c */ /* 0x000fc40000701670 */
[----:B------:R-:W-:Y:S02]  /*b1d0*/  ISETP.LT.OR P5, PT, R3, R245, P5 ;  /* 0x000000f50300720c */ /* 0x000fe40002fa1670 */
[----:B------:R-:W-:Y:S02]  /*b1e0*/  ISETP.LT.OR P1, PT, R2, R246, P1 ;  /* 0x000000f60200720c */ /* 0x000fe40000f21670 */
[----:B------:R-:W-:Y:S02]  /*b1f0*/  FSEL R52, R48, -INF , !P0 ;  /* 0xff80000030347808 */ /* 0x000fe40004000000 */
[----:B------:R-:W-:Y:S02]  /*b200*/  ISETP.GE.AND P0, PT, R2, R249, PT ;  /* 0x000000f90200720c */ /* 0x000fe40003f06270 */
[----:B------:R-:W-:Y:S02]  /*b210*/  FSEL R50, R50, -INF , !P5 ;  /* 0xff80000032327808 */ /* 0x000fe40006800000 */
[----:B------:R-:W-:-:S02]  /*b220*/  FSEL R143, R49, -INF , !P1 ;  /* 0xff800000318f7808 */ /* 0x000fc40004800000 */
[C---:B------:R-:W-:Y:S02]  /*b230*/  ISETP.GE.AND P5, PT, R2.reuse, R252, PT ;  /* 0x000000fc0200720c */ /* 0x040fe40003fa6270 */
[C---:B------:R-:W-:Y:S02]  /*b240*/  ISETP.GE.AND P1, PT, R2.reuse, R251, PT ;  /* 0x000000fb0200720c */ /* 0x040fe40003f26270 */
[C---:B------:R-:W-:Y:S02]  /*b250*/  ISETP.LT.OR P0, PT, R2.reuse, R245, P0 ;  /* 0x000000f50200720c */ /* 0x040fe40000701670 */
[C---:B------:R-:W-:Y:S02]  /*b260*/  ISETP.LT.OR P5, PT, R2.reuse, R248, P5 ;  /* 0x000000f80200720c */ /* 0x040fe40002fa1670 */
[----:B------:R-:W-:Y:S02]  /*b270*/  ISETP.LT.OR P1, PT, R2, R247, P1 ;  /* 0x000000f70200720c */ /* 0x000fe40000f21670 */
[----:B------:R-:W-:-:S02]  /*b280*/  FSEL R244, R55, -INF , !P6 ;  /* 0xff80000037f47808 */ /* 0x000fc40007000000 */
[----:B------:R-:W-:Y:S02]  /*b290*/  FSEL R67, R33, -INF , !P4 ;  /* 0xff80000021437808 */ /* 0x000fe40006000000 */
[----:B------:R-:W-:Y:S02]  /*b2a0*/  FSEL R2, R51, -INF , !P0 ;  /* 0xff80000033027808 */ /* 0x000fe40004000000 */
[C---:B------:R-:W-:Y:S02]  /*b2b0*/  ISETP.GE.AND P6, PT, R3.reuse, R252, PT ;  /* 0x000000fc0300720c */ /* 0x040fe40003fc6270 */
[C---:B------:R-:W-:Y:S01]  /*b2c0*/  ISETP.GE.AND P4, PT, R3.reuse, R251, PT ;  /* 0x000000fb0300720c */ /* 0x040fe20003f86270 */
[----:B------:R1:W-:Y:S01]  /*b2d0*/  STL [R1+0x4], R2 ;  /* 0x0000040201007387 */ /* 0x0003e20000100800 */
[C---:B------:R-:W-:Y:S02]  /*b2e0*/  ISETP.LT.OR P6, PT, R3.reuse, R248, P6 ;  /* 0x000000f80300720c */ /* 0x040fe400037c1670 */
[----:B------:R-:W-:-:S02]  /*b2f0*/  ISETP.LT.OR P4, PT, R3, R247, P4 ;  /* 0x000000f70300720c */ /* 0x000fc40002781670 */
[----:B------:R-:W-:Y:S02]  /*b300*/  IADD3 R3, R0, 0x30, RZ ;  /* 0x0000003000037810 */ /* 0x000fe40007ffe0ff */
[----:B------:R-:W-:Y:S02]  /*b310*/  FSEL R34, R28, -INF , !P6 ;  /* 0xff8000001c227808 */ /* 0x000fe40007000000 */
[----:B------:R-:W-:Y:S02]  /*b320*/  FSEL R33, R29, -INF , !P5 ;  /* 0xff8000001d217808 */ /* 0x000fe40006800000 */
[----:B------:R-:W-:Y:S02]  /*b330*/  FSEL R210, R31, -INF , !P1 ;  /* 0xff8000001fd27808 */ /* 0x000fe40004800000 */
[C---:B------:R-:W-:Y:S02]  /*b340*/  ISETP.GE.AND P5, PT, R3.reuse, R252, PT ;  /* 0x000000fc0300720c */ /* 0x040fe40003fa6270 */
[----:B------:R-:W-:-:S02]  /*b350*/  ISETP.GE.AND P1, PT, R3, R251, PT ;  /* 0x000000fb0300720c */ /* 0x000fc40003f26270 */
[C---:B------:R-:W-:Y:S02]  /*b360*/  ISETP.LT.OR P5, PT, R3.reuse, R248, P5 ;  /* 0x000000f80300720c */ /* 0x040fe40002fa1670 */
[----:B------:R-:W-:Y:S02]  /*b370*/  ISETP.LT.OR P1, PT, R3, R247, P1 ;  /* 0x000000f70300720c */ /* 0x000fe40000f21670 */
[----:B------:R-:W-:Y:S02]  /*b380*/  FSEL R211, R30, -INF , !P4 ;  /* 0xff8000001ed37808 */ /* 0x000fe40006000000 */
[----:B------:R-:W-:Y:S02]  /*b390*/  FSEL R31, R56, -INF , !P5 ;  /* 0xff800000381f7808 */ /* 0x000fe40006800000 */
[----:B-1----:R-:W-:Y:S02]  /*b3a0*/  IADD3 R2, R0, 0x31, RZ ;  /* 0x0000003100027810 */ /* 0x002fe40007ffe0ff */
[----:B------:R-:W-:-:S02]  /*b3b0*/  FSEL R214, R58, -INF , !P1 ;  /* 0xff8000003ad67808 */ /* 0x000fc40004800000 */
[C---:B------:R-:W-:Y:S02]  /*b3c0*/  ISETP.GE.AND P6, PT, R2.reuse, R252, PT ;  /* 0x000000fc0200720c */ /* 0x040fe40003fc6270 */
[----:B------:R-:W-:Y:S02]  /*b3d0*/  ISETP.GE.AND P0, PT, R3, R250, PT ;  /* 0x000000fa0300720c */ /* 0x000fe40003f06270 */
[C---:B------:R-:W-:Y:S02]  /*b3e0*/  ISETP.LT.OR P6, PT, R2.reuse, R248, P6 ;  /* 0x000000f80200720c */ /* 0x040fe400037c1670 */
[C---:B------:R-:W-:Y:S02]  /*b3f0*/  ISETP.GE.AND P5, PT, R2.reuse, R251, PT ;  /* 0x000000fb0200720c */ /* 0x040fe40003fa6270 */
[----:B------:R-:W-:Y:S02]  /*b400*/  FSEL R30, R57, -INF , !P6 ;  /* 0xff800000391e7808 */ /* 0x000fe40007000000 */
[----:B------:R-:W-:-:S02]  /*b410*/  ISETP.GE.AND P1, PT, R2, R250, PT ;  /* 0x000000fa0200720c */ /* 0x000fc40003f26270 */
[C---:B------:R-:W-:Y:S02]  /*b420*/  ISETP.GE.AND P6, PT, R2.reuse, R249, PT ;  /* 0x000000f90200720c */ /* 0x040fe40003fc6270 */
[-C--:B------:R-:W-:Y:S02]  /*b430*/  ISETP.LT.OR P0, PT, R3, R246.reuse, P0 ;  /* 0x000000f60300720c */ /* 0x080fe40000701670 */
[C---:B------:R-:W-:Y:S02]  /*b440*/  ISETP.LT.OR P5, PT, R2.reuse, R247, P5 ;  /* 0x000000f70200720c */ /* 0x040fe40002fa1670 */
[C---:B------:R-:W-:Y:S02]  /*b450*/  ISETP.LT.OR P1, PT, R2.reuse, R246, P1 ;  /* 0x000000f60200720c */ /* 0x040fe40000f21670 */
[----:B------:R-:W-:Y:S02]  /*b460*/  ISETP.LT.OR P6, PT, R2, R245, P6 ;  /* 0x000000f50200720c */ /* 0x000fe400037c1670 */
[----:B------:R-:W-:-:S02]  /*b470*/  IADD3 R2, R0, 0x38, RZ ;  /* 0x0000003800027810 */ /* 0x000fc40007ffe0ff */
[----:B------:R-:W-:Y:S02]  /*b480*/  FSEL R215, R44, -INF , !P0 ;  /* 0xff8000002cd77808 */ /* 0x000fe40004000000 */
[----:B------:R-:W-:Y:S02]  /*b490*/  ISETP.GE.AND P0, PT, R2, R252, PT ;  /* 0x000000fc0200720c */ /* 0x000fe40003f06270 */
[----:B------:R-:W-:Y:S02]  /*b4a0*/  IADD3 R0, R0, 0x39, RZ ;  /* 0x0000003900007810 */ /* 0x000fe40007ffe0ff */
[----:B------:R-:W-:Y:S02]  /*b4b0*/  ISETP.LT.OR P0, PT, R2, R248, P0 ;  /* 0x000000f80200720c */ /* 0x000fe40000701670 */
[----:B------:R-:W-:Y:S02]  /*b4c0*/  ISETP.GE.AND P4, PT, R3, R249, PT ;  /* 0x000000f90300720c */ /* 0x000fe40003f86270 */
[----:B------:R-:W-:-:S02]  /*b4d0*/  FSEL R29, R8, -INF , !P0 ;  /* 0xff800000081d7808 */ /* 0x000fc40004000000 */
[C---:B------:R-:W-:Y:S02]  /*b4e0*/  ISETP.GE.AND P0, PT, R0.reuse, R250, PT ;  /* 0x000000fa0000720c */ /* 0x040fe40003f06270 */
[----:B------:R-:W-:Y:S02]  /*b4f0*/  ISETP.LT.OR P4, PT, R3, R245, P4 ;  /* 0x000000f50300720c */ /* 0x000fe40002781670 */
[----:B------:R-:W-:Y:S02]  /*b500*/  ISETP.LT.OR P0, PT, R0, R246, P0 ;  /* 0x000000f60000720c */ /* 0x000fe40000701670 */
[----:B------:R-:W-:Y:S02]  /*b510*/  FSEL R223, R46, -INF , !P4 ;  /* 0xff8000002edf7808 */ /* 0x000fe40006000000 */
[----:B------:R-:W-:Y:S02]  /*b520*/  FSEL R213, R45, -INF , !P1 ;  /* 0xff8000002dd57808 */ /* 0x000fe40004800000 */
[----:B------:R-:W-:-:S02]  /*b530*/  ISETP.GE.AND P4, PT, R2, R250, PT ;  /* 0x000000fa0200720c */ /* 0x000fc40003f86270 */
[C---:B------:R-:W-:Y:S02]  /*b540*/  ISETP.GE.AND P1, PT, R2.reuse, R249, PT ;  /* 0x000000f90200720c */ /* 0x040fe40003f26270 */
[----:B------:R-:W-:Y:S02]  /*b550*/  FSEL R38, R17, -INF , !P0 ;  /* 0xff80000011267808 */ /* 0x000fe40004000000 */
[----:B------:R-:W-:Y:S02]  /*b560*/  PLOP3.LUT P0, PT, PT, PT, UP0, 0x80, 0x0 ;  /* 0x000000000000781c */ /* 0x000fe40003f0f008 */
[C---:B------:R-:W-:Y:S02]  /*b570*/  ISETP.LT.OR P4, PT, R2.reuse, R246, P4 ;  /* 0x000000f60200720c */ /* 0x040fe40002781670 */
[----:B------:R-:W-:Y:S02]  /*b580*/  ISETP.LT.OR P1, PT, R2, R245, P1 ;  /* 0x000000f50200720c */ /* 0x000fe40000f21670 */
[----:B------:R-:W-:-:S02]  /*b590*/  FSEL R209, R59, -INF , !P5 ;  /* 0xff8000003bd17808 */ /* 0x000fc40006800000 */
[----:B------:R-:W-:Y:S02]  /*b5a0*/  FSEL R219, R47, -INF , !P6 ;  /* 0xff8000002fdb7808 */ /* 0x000fe40007000000 */
[----:B------:R-:W-:Y:S02]  /*b5b0*/  FSEL R208, R16, -INF , !P4 ;  /* 0xff80000010d07808 */ /* 0x000fe40006000000 */
[----:B------:R-:W-:Y:S02]  /*b5c0*/  FSEL R216, R18, -INF , !P1 ;  /* 0xff80000012d87808 */ /* 0x000fe40004800000 */
[-C--:B------:R-:W-:Y:S02]  /*b5d0*/  ISETP.GE.AND P5, PT, R2, R251.reuse, PT ;  /* 0x000000fb0200720c */ /* 0x080fe40003fa6270 */
[C---:B------:R-:W-:Y:S02]  /*b5e0*/  ISETP.GE.AND P6, PT, R0.reuse, R252, PT ;  /* 0x000000fc0000720c */ /* 0x040fe40003fc6270 */
[----:B------:R-:W-:-:S02]  /*b5f0*/  ISETP.GE.AND P4, PT, R0, R251, PT ;  /* 0x000000fb0000720c */ /* 0x000fc40003f86270 */
[----:B------:R-:W-:Y:S02]  /*b600*/  ISETP.GE.AND P1, PT, R0, R249, PT ;  /* 0x000000f90000720c */ /* 0x000fe40003f26270 */
[-C--:B------:R-:W-:Y:S02]  /*b610*/  ISETP.LT.OR P5, PT, R2, R247.reuse, P5 ;  /* 0x000000f70200720c */ /* 0x080fe40002fa1670 */
[C---:B------:R-:W-:Y:S02]  /*b620*/  ISETP.LT.OR P6, PT, R0.reuse, R248, P6 ;  /* 0x000000f80000720c */ /* 0x040fe400037c1670 */
[C---:B------:R-:W-:Y:S02]  /*b630*/  ISETP.LT.OR P4, PT, R0.reuse, R247, P4 ;  /* 0x000000f70000720c */ /* 0x040fe40002781670 */
[----:B------:R-:W-:Y:S02]  /*b640*/  ISETP.LT.OR P1, PT, R0, R245, P1 ;  /* 0x000000f50000720c */ /* 0x000fe40000f21670 */
[----:B------:R-:W-:-:S02]  /*b650*/  FSEL R37, R10, -INF , !P5 ;  /* 0xff8000000a257808 */ /* 0x000fc40006800000 */
[----:B------:R-:W-:Y:S02]  /*b660*/  FSEL R212, R19, -INF , !P1 ;  /* 0xff80000013d47808 */ /* 0x000fe40004800000 */
[----:B------:R-:W-:Y:S02]  /*b670*/  FSEL R28, R9, -INF , !P6 ;  /* 0xff800000091c7808 */ /* 0x000fe40007000000 */
[----:B------:R-:W-:Y:S01]  /*b680*/  FSEL R32, R11, -INF , !P4 ;  /* 0xff8000000b207808 */ /* 0x000fe20006000000 */
[----:B------:R-:W-:Y:S05]  /*b690*/  @!P0 BRA `(.L_x_559) ;  /* 0x0000050000008947 */ /* 0x000fea0003800000 */
[----:B------:R-:W2:Y:S04]  /*b6a0*/  LDL.64 R48, [R1+0x60] ;  /* 0x0000600001307983 */ /* 0x000ea80000100a00 */
[----:B------:R-:W3:Y:S01]  /*b6b0*/  LDL.64 R4, [R1+0x58] ;  /* 0x0000580001047983 */ /* 0x000ee20000100a00 */
[----:B------:R-:W-:Y:S01]  /*b6c0*/  UIADD3 UR16, UR8, -0x3, URZ ;  /* 0xfffffffd08107890 */ /* 0x000fe2000fffe03f */
[----:B------:R-:W-:Y:S01]  /*b6d0*/  BSSY B0, `(.L_x_560) ;  /* 0x000004b000007945 */ /* 0x000fe20003800000 */
[----:B------:R-:W-:Y:S01]  /*b6e0*/  ULDC.64 UR4, c[0x0][0x198] ;  /* 0x0000660000047ab9 */ /* 0x000fe20000000a00 */
[----:B------:R1:W-:Y:S01]  /*b6f0*/  @P3 STS.128 [R243+0x8000], RZ ;  /* 0x008000fff3003388 */ /* 0x0003e20000000c00 */
[----:B------:R-:W-:-:S02]  /*b700*/  USHF.R.S32.HI UR15, URZ, 0x1f, UR16 ;  /* 0x0000001f3f0f7899 */ /* 0x000fc40008011410 */
[----:B------:R-:W-:Y:S02]  /*b710*/  UIMAD.WIDE.U32 UR24, UR16, UR4, URZ ;  /* 0x00000004101872a5 */ /* 0x000fe4000f8e003f */
[----:B------:R-:W-:-:S04]  /*b720*/  UIMAD UR15, UR15, UR4, URZ ;  /* 0x000000040f0f72a4 */ /* 0x000fc8000f8e023f */
[----:B------:R-:W-:Y:S01]  /*b730*/  UIMAD UR5, UR16, UR5, UR15 ;  /* 0x00000005100572a4 */ /* 0x000fe2000f8e020f */
[----:B------:R-:W-:Y:S02]  /*b740*/  IMAD.U32 R0, RZ, RZ, UR24 ;  /* 0x00000018ff007e24 */ /* 0x000fe4000f8e00ff */
[----:B------:R-:W-:Y:S01]  /*b750*/  IMAD.U32 R3, RZ, RZ, UR24 ;  /* 0x00000018ff037e24 */ /* 0x000fe2000f8e00ff */
[----:B------:R-:W-:-:S06]  /*b760*/  UIADD3 UR5, UR25, UR5, URZ ;  /* 0x0000000519057290 */ /* 0x000fcc000fffe03f */
[----:B------:R-:W-:Y:S01]  /*b770*/  IMAD.U32 R2, RZ, RZ, UR5 ;  /* 0x00000005ff027e24 */ /* 0x000fe2000f8e00ff */
[----:B--2---:R-:W-:-:S04]  /*b780*/  LEA R0, P1, R0, R48, 0x6 ;  /* 0x0000003000007211 */ /* 0x004fc800078230ff */
[----:B---3--:R-:W-:Y:S02]  /*b790*/  LEA.HI.X R2, R3, R5, R2, 0x6, P1 ;  /* 0x0000000503027211 */ /* 0x008fe400008f3402 */
[----:B------:R-:W-:-:S04]  /*b7a0*/  @!P3 LEA R4, P1, R0, c[0x0][0x168], 0x1 ;  /* 0x00005a000004ba11 */ /* 0x000fc800078208ff */
[----:B------:R-:W-:-:S05]  /*b7b0*/  @!P3 LEA.HI.X R5, R0, c[0x0][0x16c], R2, 0x1, P1 ;  /* 0x00005b000005ba11 */ /* 0x000fca00008f0c02 */
[----:B------:R-:W-:Y:S01]  /*b7c0*/  @!PT LDS RZ, [RZ] ;  /* 0x00000000fffff984 */ /* 0x000fe20000000800 */
[----:B------:R-:W-:Y:S01]  /*b7d0*/  @!PT LDS RZ, [RZ] ;  /* 0x00000000fffff984 */ /* 0x000fe20000000800 */
[----:B------:R-:W-:Y:S01]  /*b7e0*/  @!PT LDS RZ, [RZ] ;  /* 0x00000000fffff984 */ /* 0x000fe20000000800 */
[----:B------:R2:W-:Y:S04]  /*b7f0*/  @!P3 LDGSTS.E.BYPASS.LTC128B.128 [R243+0x8000], [R4.64] ;  /* 0x0800000004f3bfae */ /* 0x0005e8000b901d52 */
[----:B------:R1:W-:Y:S01]  /*b800*/  @P2 STS.128 [R243+0xa000], RZ ;  /* 0x00a000fff3002388 */ /* 0x0003e20000000c00 */
[----:B--2---:R-:W-:-:S04]  /*b810*/  @!P2 LEA R4, P1, R0, c[0x0][0x168], 0x1 ;  /* 0x00005a000004aa11 */ /* 0x004fc800078208ff */
[C---:B------:R-:W-:Y:S02]  /*b820*/  @!P2 LEA.HI.X R5, R0.reuse, c[0x0][0x16c], R2, 0x1, P1 ;  /* 0x00005b000005aa11 */ /* 0x040fe400008f0c02 */
[----:B------:R-:W-:-:S03]  /*b830*/  IADD3 R0, P1, R0, UR7, RZ ;  /* 0x0000000700007c10 */ /* 0x000fc6000ff3e0ff */
[----:B------:R-:W-:Y:S01]  /*b840*/  @!PT LDS RZ, [RZ] ;  /* 0x00000000fffff984 */ /* 0x000fe20000000800 */
[----:B------:R-:W-:Y:S01]  /*b850*/  @!PT LDS RZ, [RZ] ;  /* 0x00000000fffff984 */ /* 0x000fe20000000800 */
[----:B------:R-:W-:Y:S01]  /*b860*/  @!PT LDS RZ, [RZ] ;  /* 0x00000000fffff984 */ /* 0x000fe20000000800 */
[----:B------:R2:W-:Y:S01]  /*b870*/  @!P2 LDGSTS.E.BYPASS.LTC128B.128 [R243+0xa000], [R4.64+0x80] ;  /* 0x0a00008004f3afae */ /* 0x0005e2000b901d52 */
[----:B------:R-:W-:-:S03]  /*b880*/  IADD3.X R2, R2, UR12, RZ, P1, !PT ;  /* 0x0000000c02027c10 */ /* 0x000fc60008ffe4ff */
[----:B------:R1:W-:Y:S01]  /*b890*/  @P3 STS.128 [R243+0x8800], RZ ;  /* 0x008800fff3003388 */ /* 0x0003e20000000c00 */
[----:B--2---:R-:W-:-:S04]  /*b8a0*/  @!P3 LEA R4, P1, R0, c[0x0][0x168], 0x1 ;  /* 0x00005a000004ba11 */ /* 0x004fc800078208ff */
        /* <DEDUP_REMOVED lines=28> */
[----:B------:R2:W-:Y:S04]  /*ba70*/  @!P2 LDGSTS.E.BYPASS.LTC128B.128 [R243+0xb000], [R4.64+0x80] ;  /* 0x0b00008004f3afae */ /* 0x0005e8000b901d52 */
[----:B------:R1:W-:Y:S01]  /*ba80*/  @P3 STS.128 [R243+0x9800], RZ ;  /* 0x009800fff3003388 */ /* 0x0003e20000000c00 */
[----:B--2---:R-:W-:Y:S02]  /*ba90*/  IADD3.X R4, R2, UR12, RZ, P1, !PT ;  /* 0x0000000c02047c10 */ /* 0x004fe40008ffe4ff */
        /* <DEDUP_REMOVED lines=14> */
.L_x_561:
[----:B------:R-:W-:Y:S05]  /*bb80*/  BSYNC B0 ;  /* 0x0000000000007941 */ /* 0x000fea0003800000 */
.L_x_560:
[----:B------:R-:W0:Y:S02]  /*bb90*/  LDGDEPBAR ;  /* 0x00000000000079af */ /* 0x000e240000000000 */
.L_x_559:
[----:B------:R2:W-:Y:S04]  /*bba0*/  STL [R1+0x7c], R232 ;  /* 0x00007ce801007387 */ /* 0x0005e80000100800 */
[----:B--2---:R-:W2:Y:S01]  /*bbb0*/  LDL.LU R232, [R1] ;  /* 0x0000000001e87983 */ /* 0x004ea20000300800 */
[----:B------:R-:W-:Y:S01]  /*bbc0*/  MOV R47, R133 ;  /* 0x00000085002f7202 */ /* 0x000fe20000000f00 */
[----:B------:R-:W-:Y:S01]  /*bbd0*/  IMAD.MOV.U32 R49, RZ, RZ, R6 ;  /* 0x000000ffff317224 */ /* 0x000fe200078e0006 */
[----:B------:R-:W-:Y:S01]  /*bbe0*/  MOV R48, R43 ;  /* 0x0000002b00307202 */ /* 0x000fe20000000f00 */
[----:B------:R-:W-:Y:S01]  /*bbf0*/  STL [R1+0x78], R231 ;  /* 0x000078e701007387 */ /* 0x000fe20000100800 */
[----:B------:R-:W-:-:S03]  /*bc00*/  MOV R35, R138 ;  /* 0x0000008a00237202 */ /* 0x000fc60000000f00 */
[----:B------:R-:W-:Y:S04]  /*bc10*/  STL [R1+0x74], R230 ;  /* 0x000074e601007387 */ /* 0x000fe80000100800 */
[----:B------:R3:W-:Y:S04]  /*bc20*/  STL [R1+0x70], R229 ;  /* 0x000070e501007387 */ /* 0x0007e80000100800 */
[----:B------:R-:W-:Y:S04]  /*bc30*/  STL [R1+0x6c], R224 ;  /* 0x00006ce001007387 */ /* 0x000fe80000100800 */
[----:B------:R-:W4:Y:S04]  /*bc40*/  LDL.LU R18, [R1+0x20] ;  /* 0x0000200001127983 */ /* 0x000f280000300800 */
[----:B---3--:R-:W3:Y:S01]  /*bc50*/  LDL.LU R229, [R1+0x4] ;  /* 0x0000040001e57983 */ /* 0x008ee20000300800 */
[----:B------:R-:W-:-:S04]  /*bc60*/  FMNMX.FTZ R0, R137, R7, !PT ;  /* 0x0000000789007209 */ /* 0x000fc80007810000 */
[----:B------:R-:W-:-:S04]  /*bc70*/  FMNMX.FTZ R0, R13, R0, !PT ;  /* 0x000000000d007209 */ /* 0x000fc80007810000 */
[----:B------:R-:W-:-:S04]  /*bc80*/  FMNMX.FTZ R0, R12, R0, !PT ;  /* 0x000000000c007209 */ /* 0x000fc80007810000 */
[----:B------:R-:W-:-:S04]  /*bc90*/  FMNMX.FTZ R0, R15, R0, !PT ;  /* 0x000000000f007209 */ /* 0x000fc80007810000 */
        /* <DEDUP_REMOVED lines=13> */
[----:B------:R-:W-:-:S04]  /*bd70*/  FMNMX.FTZ R0, R20, R0, !PT ;  /* 0x0000000014007209 */ /* 0x000fc80007810000 */
[----:B------:R-:W-:Y:S02]  /*bd80*/  FMNMX.FTZ R2, R23, R0, !PT ;  /* 0x0000000017027209 */ /* 0x000fe40007810000 */
[----:B------:R-:W-:Y:S02]  /*bd90*/  FMNMX.FTZ R0, R28, R3, !PT ;  /* 0x000000031c007209 */ /* 0x000fe40007810000 */
[----:B------:R-:W-:-:S03]  /*bda0*/  FMNMX.FTZ R2, R62, R2, !PT ;  /* 0x000000023e027209 */ /* 0x000fc60007810000 */
[----:B------:R-:W1:Y:S01]  /*bdb0*/  SHFL.BFLY PT, R5, R0, 0x2, 0x1f ;  /* 0x0c401f0000057f89 */ /* 0x000e6200000e0000 */
        /* <DEDUP_REMOVED lines=12> */
[----:B-1----:R-:W-:Y:S02]  /*be80*/  FMNMX.FTZ R2, R0, R5, !PT ;  /* 0x0000000500027209 */ /* 0x002fe40007810000 */
        /* <DEDUP_REMOVED lines=17> */
[----:B------:R-:W2:Y:S01]  /*bfa0*/  SHFL.BFLY PT, R4, R0, 0x2, 0x1f ;  /* 0x0c401f0000047f89 */ /* 0x000ea200000e0000 */
        /* <DEDUP_REMOVED lines=10> */
[----:B------:R-:W-:Y:S01]  /*c050*/  STL [R1+0x10], R138 ;  /* 0x0000108a01007387 */ /* 0x000fe20000100800 */
[----:B------:R-:W-:Y:S02]  /*c060*/  FSETP.NEU.FTZ.AND P6, PT, R138, -INF , PT ;  /* 0xff8000008a00780b */ /* 0x000fe40003fdd000 */
[----:B------:R-:W-:Y:S01]  /*c070*/  FMNMX.FTZ R3, R50, R3, !PT ;  /* 0x0000000332037209 */ /* 0x000fe20007810000 */
[----:B------:R-:W1:Y:S01]  /*c080*/  SHFL.BFLY PT, R6, R5, 0x2, 0x1f ;  /* 0x0c401f0005067f89 */ /* 0x000e6200000e0000 */
[----:B--2---:R-:W-:-:S02]  /*c090*/  FMNMX.FTZ R0, R0, R4, !PT ;  /* 0x0000000400007209 */ /* 0x004fc40007810000 */
[----:B---3--:R-:W-:Y:S01]  /*c0a0*/  FMNMX.FTZ R2, R229, R3, !PT ;  /* 0x00000003e5027209 */ /* 0x008fe20007810000 */
[----:B------:R-:W-:Y:S02]  /*c0b0*/  FMUL.FTZ R3, R138, c[0x0][0x23c] ;  /* 0x00008f008a037a20 */ /* 0x000fe40000410000 */
[----:B------:R-:W2:Y:S01]  /*c0c0*/  SHFL.BFLY PT, R8, R0, 0x1, 0x1f ;  /* 0x0c201f0000087f89 */ /* 0x000ea200000e0000 */
[----:B------:R-:W-:Y:S02]  /*c0d0*/  FMNMX.FTZ R2, R223, R2, !PT ;  /* 0x00000002df027209 */ /* 0x000fe40007810000 */
[----:B------:R-:W-:Y:S02]  /*c0e0*/  FSEL R3, R3, RZ, P6 ;  /* 0x000000ff03037208 */ /* 0x000fe40003000000 */
[----:B------:R-:W-:-:S04]  /*c0f0*/  FMNMX.FTZ R2, R219, R2, !PT ;  /* 0x00000002db027209 */ /* 0x000fc80007810000 */
[----:B------:R-:W-:-:S04]  /*c100*/  FMNMX.FTZ R2, R216, R2, !PT ;  /* 0x00000002d8027209 */ /* 0x000fc80007810000 */
[----:B------:R-:W-:Y:S01]  /*c110*/  FMNMX.FTZ R4, R212, R2, !PT ;  /* 0x00000002d4047209 */ /* 0x000fe20007810000 */
[----:B------:R-:W-:Y:S01]  /*c120*/  FFMA.FTZ R2, R7, c[0x0][0x23c], -R3 ;  /* 0x00008f0007027a23 */ /* 0x000fe20000010803 */
[----:B-1----:R-:W-:-:S03]  /*c130*/  FMNMX.FTZ R5, R5, R6, !PT ;  /* 0x0000000605057209 */ /* 0x002fc60007810000 */
[----:B------:R1:W-:Y:S01]  /*c140*/  MUFU.EX2 R10, R2 ;  /* 0x00000002000a7308 */ /* 0x0003e20000000800 */
[----:B------:R-:W3:Y:S04]  /*c150*/  SHFL.BFLY PT, R6, R4, 0x2, 0x1f ;  /* 0x0c401f0004067f89 */ /* 0x000ee800000e0000 */
[----:B------:R-:W4:Y:S01]  /*c160*/  SHFL.BFLY PT, R7, R5, 0x1, 0x1f ;  /* 0x0c201f0005077f89 */ /* 0x000f2200000e0000 */
[----:B--2---:R-:W-:Y:S01]  /*c170*/  FMNMX.FTZ R19, R0, R8, !PT ;  /* 0x0000000800137209 */ /* 0x004fe20007810000 */
[----:B------:R-:W-:-:S03]  /*c180*/  FFMA.FTZ R0, R12, c[0x0][0x23c], -R3 ;  /* 0x00008f000c007a23 */ /* 0x000fc60000010803 */
[----:B------:R-:W-:Y:S01]  /*c190*/  FSETP.NEU.FTZ.AND P5, PT, R19, -INF , PT ;  /* 0xff8000001300780b */ /* 0x000fe20003fbd000 */
[----:B------:R2:W-:Y:S01]  /*c1a0*/  MUFU.EX2 R17, R0 ;  /* 0x0000000000117308 */ /* 0x0005e20000000800 */
[----:B------:R-:W-:Y:S01]  /*c1b0*/  STL [R1+0x1c], R19 ;  /* 0x00001c1301007387 */ /* 0x000fe20000100800 */
[----:B-1----:R-:W-:-:S06]  /*c1c0*/  FFMA.FTZ R2, R13, c[0x0][0x23c], -R3 ;  /* 0x00008f000d027a23 */ /* 0x002fcc0000010803 */
[----:B------:R1:W-:Y:S01]  /*c1d0*/  MUFU.EX2 R11, R2 ;  /* 0x00000002000b7308 */ /* 0x0003e20000000800 */
[----:B---3--:R-:W-:Y:S01]  /*c1e0*/  FMNMX.FTZ R4, R4, R6, !PT ;  /* 0x0000000604047209 */ /* 0x008fe20007810000 */
[----:B--2---:R-:W-:Y:S01]  /*c1f0*/  FFMA.FTZ R0, R15, c[0x0][0x23c], -R3 ;  /* 0x00008f000f007a23 */ /* 0x004fe20000010803 */
[----:B----4-:R-:W-:-:S03]  /*c200*/  FMNMX.FTZ R53, R5, R7, !PT ;  /* 0x0000000705357209 */ /* 0x010fc60007810000 */
[----:B------:R-:W2:Y:S02]  /*c210*/  SHFL.BFLY PT, R6, R4, 0x1, 0x1f ;  /* 0x0c201f0004067f89 */ /* 0x000ea400000e0000 */
[----:B------:R3:W-:Y:S01]  /*c220*/  MUFU.EX2 R141, R0 ;  /* 0x00000000008d7308 */ /* 0x0007e20000000800 */
[----:B------:R-:W-:Y:S01]  /*c230*/  FSETP.NEU.FTZ.AND P4, PT, R53, -INF , PT ;  /* 0xff8000003500780b */ /* 0x000fe20003f9d000 */
[----:B------:R-:W-:Y:S01]  /*c240*/  STL [R1+0x18], R53 ;  /* 0x0000183501007387 */ /* 0x000fe20000100800 */
[----:B-1----:R-:W-:-:S05]  /*c250*/  FMUL.FTZ R2, R19, c[0x0][0x23c] ;  /* 0x00008f0013027a20 */ /* 0x002fca0000410000 */
[----:B------:R-:W-:-:S05]  /*c260*/  FSEL R2, R2, RZ, P5 ;  /* 0x000000ff02027208 */ /* 0x000fca0002800000 */
[--C-:B------:R-:W-:Y:S02]  /*c270*/  FFMA.FTZ R5, R20, c[0x0][0x23c], -R2.reuse ;  /* 0x00008f0014057a23 */ /* 0x100fe40000010802 */
[----:B---3--:R-:W-:Y:S02]  /*c280*/  FFMA.FTZ R0, R14, c[0x0][0x23c], -R2 ;  /* 0x00008f000e007a23 */ /* 0x008fe40000010802 */
[----:B------:R1:W-:Y:S01]  /*c290*/  MUFU.EX2 R45, R5 ;  /* 0x00000005002d7308 */ /* 0x0003e20000000800 */
[----:B--2---:R-:W-:-:S07]  /*c2a0*/  FMNMX.FTZ R46, R4, R6, !PT ;  /* 0x00000006042e7209 */ /* 0x004fce0007810000 */
[----:B------:R2:W-:Y:S01]  /*c2b0*/  MUFU.EX2 R9, R0 ;  /* 0x0000000000097308 */ /* 0x0005e20000000800 */
[----:B------:R-:W-:Y:S01]  /*c2c0*/  STL [R1+0x14], R46 ;  /* 0x0000142e01007387 */ /* 0x000fe20000100800 */
[C---:B------:R-:W-:Y:S01]  /*c2d0*/  FMUL.FTZ R12, R46.reuse, c[0x0][0x23c] ;  /* 0x00008f002e0c7a20 */ /* 0x040fe20000410000 */
[----:B------:R-:W-:-:S04]  /*c2e0*/  FSETP.NEU.FTZ.AND P1, PT, R46, -INF , PT ;  /* 0xff8000002e00780b */ /* 0x000fc80003f3d000 */
[----:B------:R-:W-:Y:S01]  /*c2f0*/  FSEL R12, R12, RZ, P1 ;  /* 0x000000ff0c0c7208 */ /* 0x000fe20000800000 */
[----:B-1----:R-:W-:-:S04]  /*c300*/  FFMA.FTZ R5, R23, c[0x0][0x23c], -R2 ;  /* 0x00008f0017057a23 */ /* 0x002fc80000010802 */
[----:B------:R-:W-:Y:S01]  /*c310*/  MUFU.EX2 R16, R5 ;  /* 0x0000000500107308 */ /* 0x000fe20000000800 */
[----:B--2---:R-:W-:-:S07]  /*c320*/  FFMA.FTZ R0, R21, c[0x0][0x23c], -R2 ;  /* 0x00008f0015007a23 */ /* 0x004fce0000010802 */
[----:B------:R1:W-:Y:S02]  /*c330*/  MUFU.EX2 R43, R0 ;  /* 0x00000000002b7308 */ /* 0x0003e40000000800 */
[----:B-1----:R-:W-:-:S05]  /*c340*/  FMUL.FTZ R0, R53, c[0x0][0x23c] ;  /* 0x00008f0035007a20 */ /* 0x002fca0000410000 */
[----:B------:R-:W-:-:S05]  /*c350*/  FSEL R0, R0, RZ, P4 ;  /* 0x000000ff00007208 */ /* 0x000fca0002000000 */
[--C-:B------:R-:W-:Y:S02]  /*c360*/  FFMA.FTZ R5, R22, c[0x0][0x23c], -R0.reuse ;  /* 0x00008f0016057a23 */ /* 0x100fe40000010800 */
[----:B------:R-:W-:Y:S02]  /*c370*/  FFMA.FTZ R4, R26, c[0x0][0x23c], -R0 ;  /* 0x00008f001a047a23 */ /* 0x000fe40000010800 */
[----:B------:R1:W-:Y:S08]  /*c380*/  MUFU.EX2 R15, R5 ;  /* 0x00000005000f7308 */ /* 0x0003f00000000800 */
[----:B------:R2:W-:Y:S01]  /*c390*/  MUFU.EX2 R231, R4 ;  /* 0x0000000400e77308 */ /* 0x0005e20000000800 */
[----:B-1----:R-:W-:-:S05]  /*c3a0*/  FSEL R5, R138, RZ, P6 ;  /* 0x000000ff8a057208 */ /* 0x002fca0003000000 */
[----:B------:R-:W-:Y:S01]  /*c3b0*/  FADD.FTZ R5, R137, -R5 ;  /* 0x8000000589057221 */ /* 0x000fe20000010000 */
[----:B------:R-:W-:Y:S01]  /*c3c0*/  MOV R137, R53 ;  /* 0x0000003500897202 */ /* 0x000fe20000000f00 */
[--C-:B--2---:R-:W-:Y:S02]  /*c3d0*/  FFMA.FTZ R4, R25, c[0x0][0x23c], -R0.reuse ;  /* 0x00008f0019047a23 */ /* 0x104fe40000010800 */
[----:B------:R-:W-:Y:S02]  /*c3e0*/  FMUL.FTZ R5, R5, c[0x0][0x23c] ;  /* 0x00008f0005057a20 */ /* 0x000fe40000410000 */
[----:B------:R1:W-:Y:S08]  /*c3f0*/  MUFU.EX2 R44, R4 ;  /* 0x00000004002c7308 */ /* 0x0003f00000000800 */
[----:B------:R-:W2:Y:S01]  /*c400*/  MUFU.EX2 R5, R5 ;  /* 0x0000000500057308 */ /* 0x000ea20000000800 */
[----:B-1----:R-:W-:-:S07]  /*c410*/  FFMA.FTZ R4, R27, c[0x0][0x23c], -R0 ;  /* 0x00008f001b047a23 */ /* 0x002fce0000010800 */
[----:B------:R1:W-:Y:S01]  /*c420*/  MUFU.EX2 R51, R4 ;  /* 0x0000000400337308 */ /* 0x0003e20000000800 */
[----:B--2---:R-:W-:Y:S02]  /*c430*/  FFMA.FTZ R224, R18, R5, R10 ;  /* 0x0000000512e07223 */ /* 0x004fe4000001000a */
[----:B------:R-:W2:Y:S01]  /*c440*/  LDL.LU R18, [R1+0x38] ;  /* 0x0000380001127983 */ /* 0x000ea20000300800 */
[----:B-1----:R-:W-:-:S04]  /*c450*/  FFMA.FTZ R4, R24, c[0x0][0x23c], -R12 ;  /* 0x00008f0018047a23 */ /* 0x002fc8000001080c */
[----:B------:R1:W-:Y:S01]  /*c460*/  MUFU.EX2 R39, R4 ;  /* 0x0000000400277308 */ /* 0x0003e20000000800 */
[-C--:B------:R-:W-:Y:S02]  /*c470*/  FMUL.FTZ R148, R148, R5.reuse ;  /* 0x0000000594947220 */ /* 0x080fe40000410000 */
[-C--:B------:R-:W-:Y:S02]  /*c480*/  FMUL.FTZ R149, R149, R5.reuse ;  /* 0x0000000595957220 */ /* 0x080fe40000410000 */
[-C--:B------:R-:W-:Y:S02]  /*c490*/  FMUL.FTZ R152, R152, R5.reuse ;  /* 0x0000000598987220 */ /* 0x080fe40000410000 */
[-C--:B------:R-:W-:Y:S02]  /*c4a0*/  FMUL.FTZ R153, R153, R5.reuse ;  /* 0x0000000599997220 */ /* 0x080fe40000410000 */
[----:B------:R-:W-:Y:S02]  /*c4b0*/  FMUL.FTZ R164, R164, R5 ;  /* 0x00000005a4a47220 */ /* 0x000fe40000410000 */
[----:B-1----:R-:W-:-:S02]  /*c4c0*/  FFMA.FTZ R4, R40, c[0x0][0x23c], -R12 ;  /* 0x00008f0028047a23 */ /* 0x002fc4000001080c */
[-C--:B------:R-:W-:Y:S02]  /*c4d0*/  FMUL.FTZ R165, R165, R5.reuse ;  /* 0x00000005a5a57220 */ /* 0x080fe40000410000 */
[----:B------:R1:W-:Y:S01]  /*c4e0*/  MUFU.EX2 R133, R4 ;  /* 0x0000000400857308 */ /* 0x0003e20000000800 */
        /* <DEDUP_REMOVED lines=8> */
[----:B-1----:R-:W-:Y:S02]  /*c570*/  FFMA.FTZ R4, R41, c[0x0][0x23c], -R12 ;  /* 0x00008f0029047a23 */ /* 0x002fe4000001080c */
[-C--:B------:R-:W-:Y:S02]  /*c580*/  FMUL.FTZ R200, R200, R5.reuse ;  /* 0x00000005c8c87220 */ /* 0x080fe40000410000 */
[-C--:B------:R-:W-:Y:S01]  /*c590*/  FMUL.FTZ R201, R201, R5.reuse ;  /* 0x00000005c9c97220 */ /* 0x080fe20000410000 */
[----:B------:R1:W-:Y:S01]  /*c5a0*/  MUFU.EX2 R142, R4 ;  /* 0x00000004008e7308 */ /* 0x0003e20000000800 */
[----:B------:R-:W-:-:S02]  /*c5b0*/  FMUL.FTZ R68, R68, R5 ;  /* 0x0000000544447220 */ /* 0x000fc40000410000 */
[-C--:B------:R-:W-:Y:S02]  /*c5c0*/  FMUL.FTZ R69, R69, R5.reuse ;  /* 0x0000000545457220 */ /* 0x080fe40000410000 */
[-C--:B------:R-:W-:Y:S02]  /*c5d0*/  FMUL.FTZ R80, R80, R5.reuse ;  /* 0x0000000550507220 */ /* 0x080fe40000410000 */
[-C--:B------:R-:W-:Y:S02]  /*c5e0*/  FMUL.FTZ R81, R81, R5.reuse ;  /* 0x0000000551517220 */ /* 0x080fe40000410000 */
[-C--:B------:R-:W-:Y:S02]  /*c5f0*/  FMUL.FTZ R84, R84, R5.reuse ;  /* 0x0000000554547220 */ /* 0x080fe40000410000 */
[-C--:B------:R-:W-:Y:S02]  /*c600*/  FMUL.FTZ R85, R85, R5.reuse ;  /* 0x0000000555557220 */ /* 0x080fe40000410000 */
[----:B------:R-:W-:-:S02]  /*c610*/  FMUL.FTZ R96, R96, R5 ;  /* 0x0000000560607220 */ /* 0x000fc40000410000 */
[-C--:B------:R-:W-:Y:S01]  /*c620*/  FMUL.FTZ R97, R97, R5.reuse ;  /* 0x0000000561617220 */ /* 0x080fe20000410000 */
[----:B-1----:R-:W-:Y:S01]  /*c630*/  FSEL R4, R19, RZ, P5 ;  /* 0x000000ff13047208 */ /* 0x002fe20002800000 */
[-C--:B------:R-:W-:Y:S02]  /*c640*/  FMUL.FTZ R100, R100, R5.reuse ;  /* 0x0000000564647220 */ /* 0x080fe40000410000 */
[-C--:B------:R-:W-:Y:S02]  /*c650*/  FMUL.FTZ R101, R101, R5.reuse ;  /* 0x0000000565657220 */ /* 0x080fe40000410000 */
[-C--:B------:R-:W-:Y:S02]  /*c660*/  FMUL.FTZ R112, R112, R5.reuse ;  /* 0x0000000570707220 */ /* 0x080fe40000410000 */
[-C--:B------:R-:W-:Y:S02]  /*c670*/  FMUL.FTZ R113, R113, R5.reuse ;  /* 0x0000000571717220 */ /* 0x080fe40000410000 */
[----:B------:R-:W-:-:S02]  /*c680*/  FMUL.FTZ R116, R116, R5 ;  /* 0x0000000574747220 */ /* 0x000fc40000410000 */
[-C--:B------:R-:W-:Y:S02]  /*c690*/  FMUL.FTZ R117, R117, R5.reuse ;  /* 0x0000000575757220 */ /* 0x080fe40000410000 */
[-C--:B------:R-:W-:Y:S02]  /*c6a0*/  FMUL.FTZ R40, R128, R5.reuse ;  /* 0x0000000580287220 */ /* 0x080fe40000410000 */
[----:B------:R-:W-:Y:S02]  /*c6b0*/  FMUL.FTZ R41, R129, R5 ;  /* 0x0000000581297220 */ /* 0x000fe40000410000 */
[----:B------:R-:W-:Y:S02]  /*c6c0*/  FFMA.FTZ R5, R42, c[0x0][0x23c], -R12 ;  /* 0x00008f002a057a23 */ /* 0x000fe4000001080c */
[----:B------:R-:W-:Y:S02]  /*c6d0*/  IMAD.MOV.U32 R42, RZ, RZ, R11 ;  /* 0x000000ffff2a7224 */ /* 0x000fe400078e000b */
[----:B------:R-:W3:Y:S01]  /*c6e0*/  LDL.LU R11, [R1+0x24] ;  /* 0x00002400010b7983 */ /* 0x000ee20000300800 */
[----:B------:R-:W-:Y:S01]  /*c6f0*/  FADD.FTZ R6, R136, -R4 ;  /* 0x8000000488067221 */ /* 0x000fe20000010000 */
[----:B------:R-:W-:-:S03]  /*c700*/  FSEL R4, R137, RZ, P4 ;  /* 0x000000ff89047208 */ /* 0x000fc60002000000 */
[----:B------:R-:W-:Y:S02]  /*c710*/  FMUL.FTZ R14, R6, c[0x0][0x23c] ;  /* 0x00008f00060e7a20 */ /* 0x000fe40000410000 */
[----:B------:R-:W-:Y:S01]  /*c720*/  FADD.FTZ R6, R135, -R4 ;  /* 0x8000000487067221 */ /* 0x000fe20000010000 */
[----:B------:R-:W-:-:S03]  /*c730*/  FSEL R4, R46, RZ, P1 ;  /* 0x000000ff2e047208 */ /* 0x000fc60000800000 */
[----:B------:R-:W-:Y:S01]  /*c740*/  FMUL.FTZ R7, R6, c[0x0][0x23c] ;  /* 0x00008f0006077a20 */ /* 0x000fe20000410000 */
[----:B------:R-:W-:Y:S01]  /*c750*/  MOV R129, R17 ;  /* 0x0000001100817202 */ /* 0x000fe20000000f00 */
[----:B------:R-:W-:Y:S01]  /*c760*/  FADD.FTZ R6, R134, -R4 ;  /* 0x8000000486067221 */ /* 0x000fe20000010000 */
[----:B------:R-:W-:Y:S01]  /*c770*/  MOV R136, R16 ;  /* 0x0000001000887202 */ /* 0x000fe20000000f00 */
[----:B------:R-:W1:Y:S02]  /*c780*/  MUFU.EX2 R4, R7 ;  /* 0x0000000700047308 */ /* 0x000e640000000800 */
[----:B------:R-:W-:-:S06]  /*c790*/  FMUL.FTZ R6, R6, c[0x0][0x23c] ;  /* 0x00008f0006067a20 */ /* 0x000fcc0000410000 */
[----:B------:R-:W4:Y:S08]  /*c7a0*/  MUFU.EX2 R14, R14 ;  /* 0x0000000e000e7308 */ /* 0x000f300000000800 */
[----:B------:R-:W4:Y:S08]  /*c7b0*/  MUFU.EX2 R13, R6 ;  /* 0x00000006000d7308 */ /* 0x000f300000000800 */
[----:B------:R4:W4:Y:S01]  /*c7c0*/  MUFU.EX2 R128, R5 ;  /* 0x0000000500807308 */ /* 0x0009220000000800 */
[----:B-1----:R-:W-:-:S02]  /*c7d0*/  FMUL.FTZ R144, R144, R4 ;  /* 0x0000000490907220 */ /* 0x002fc40000410000 */
        /* <DEDUP_REMOVED lines=32> */
[-C--:B----4-:R-:W-:Y:S01]  /*c9e0*/  FMUL.FTZ R150, R150, R14.reuse ;  /* 0x0000000e96967220 */ /* 0x090fe20000410000 */
[----:B------:R-:W-:Y:S01]  /*c9f0*/  F2FP.PACK_AB R10, R141, R129 ;  /* 0x000000818d0a723e */ /* 0x000fe200000000ff */
[----:B------:R-:W-:Y:S01]  /*ca00*/  FMUL.FTZ R151, R151, R14 ;  /* 0x0000000e97977220 */ /* 0x000fe20000410000 */
[----:B------:R-:W-:Y:S01]  /*ca10*/  F2FP.PACK_AB R5, R133, R39 ;  /* 0x000000278505723e */ /* 0x000fe200000000ff */
[-C--:B------:R-:W-:Y:S01]  /*ca20*/  FMUL.FTZ R146, R146, R13.reuse ;  /* 0x0000000d92927220 */ /* 0x080fe20000410000 */
[----:B------:R-:W-:Y:S01]  /*ca30*/  F2FP.PACK_AB R7, R128, R142 ;  /* 0x0000008e8007723e */ /* 0x000fe200000000ff */
[-C--:B------:R-:W-:Y:S02]  /*ca40*/  FMUL.FTZ R147, R147, R13.reuse ;  /* 0x0000000d93937220 */ /* 0x080fe40000410000 */
[----:B------:R-:W-:-:S02]  /*ca50*/  FMUL.FTZ R158, R158, R13 ;  /* 0x0000000d9e9e7220 */ /* 0x000fc40000410000 */
[-C--:B------:R-:W-:Y:S02]  /*ca60*/  FMUL.FTZ R159, R159, R13.reuse ;  /* 0x0000000d9f9f7220 */ /* 0x080fe40000410000 */
[-C--:B------:R-:W-:Y:S02]  /*ca70*/  FMUL.FTZ R154, R154, R14.reuse ;  /* 0x0000000e9a9a7220 */ /* 0x080fe40000410000 */
[-C--:B------:R-:W-:Y:S02]  /*ca80*/  FMUL.FTZ R155, R155, R14.reuse ;  /* 0x0000000e9b9b7220 */ /* 0x080fe40000410000 */
[-C--:B------:R-:W-:Y:S02]  /*ca90*/  FMUL.FTZ R162, R162, R13.reuse ;  /* 0x0000000da2a27220 */ /* 0x080fe40000410000 */
[----:B------:R-:W-:Y:S02]  /*caa0*/  FMUL.FTZ R163, R163, R13 ;  /* 0x0000000da3a37220 */ /* 0x000fe40000410000 */
[----:B------:R-:W-:-:S02]  /*cab0*/  FMUL.FTZ R166, R166, R14 ;  /* 0x0000000ea6a67220 */ /* 0x000fc40000410000 */
[----:B------:R-:W-:Y:S02]  /*cac0*/  FMUL.FTZ R167, R167, R14 ;  /* 0x0000000ea7a77220 */ /* 0x000fe40000410000 */
[-C--:B------:R-:W-:Y:S02]  /*cad0*/  FMUL.FTZ R174, R174, R13.reuse ;  /* 0x0000000daeae7220 */ /* 0x080fe40000410000 */
[----:B------:R-:W-:Y:S02]  /*cae0*/  FMUL.FTZ R175, R175, R13 ;  /* 0x0000000dafaf7220 */ /* 0x000fe40000410000 */
[----:B--2---:R-:W-:Y:S02]  /*caf0*/  FFMA.FTZ R134, R18, R4, R15 ;  /* 0x0000000412867223 */ /* 0x004fe4000001000f */
[----:B------:R-:W1:Y:S01]  /*cb00*/  LDSM.16.MT88.4 R16, [R225+0xc000] ;  /* 0x00c00000e110783b */ /* 0x000e620000004200 */
[----:B------:R-:W-:Y:S02]  /*cb10*/  F2FP.PACK_AB R4, R231, R15 ;  /* 0x0000000fe704723e */ /* 0x000fe400000000ff */
[----:B------:R-:W-:-:S04]  /*cb20*/  MOV R15, R51 ;  /* 0x00000033000f7202 */ /* 0x000fc80000000f00 */
[----:B------:R-:W-:-:S07]  /*cb30*/  F2FP.PACK_AB R6, R15, R44 ;  /* 0x0000002c0f06723e */ /* 0x000fce00000000ff */
[C---:B-1----:R-:W-:Y:S08]  /*cb40*/  HMMA.16816.F32 R144, R4.reuse, R16, R144 ;  /* 0x000000100490723c */ /* 0x042ff00000001890 */
[----:B------:R-:W-:Y:S01]  /*cb50*/  HMMA.16816.F32 R156, R4, R18, R156 ;  /* 0x00000012049c723c */ /* 0x000fe2000000189c */
[----:B---3--:R-:W-:Y:S01]  /*cb60*/  FFMA.FTZ R230, R11, R14, R9 ;  /* 0x0000000e0be67223 */ /* 0x008fe20000010009 */
[----:B------:R-:W-:-:S02]  /*cb70*/  F2FP.PACK_AB R9, R43, R9 ;  /* 0x000000092b09723e */ /* 0x000fc400000000ff */
[----:B------:R-:W-:-:S07]  /*cb80*/  F2FP.PACK_AB R11, R136, R45 ;  /* 0x0000002d880b723e */ /* 0x000fce00000000ff */
[C---:B------:R-:W-:Y:S08]  /*cb90*/  HMMA.16816.F32 R148, R8.reuse, R16, R148 ;  /* 0x000000100894723c */ /* 0x040ff00000001894 */
[----:B------:R-:W-:Y:S01]  /*cba0*/  HMMA.16816.F32 R56, R8, R18, R152 ;  /* 0x000000120838723c */ /* 0x000fe20000001898 */
[----:B------:R-:W1:Y:S01]  /*cbb0*/  LDSM.16.MT88.4 R16, [R226+0xc000] ;  /* 0x00c00000e210783b */ /* 0x000e620000004200 */
[----:B------:R-:W-:-:S02]  /*cbc0*/  FMUL.FTZ R170, R170, R14 ;  /* 0x0000000eaaaa7220 */ /* 0x000fc40000410000 */
[----:B------:R-:W-:Y:S01]  /*cbd0*/  FMUL.FTZ R171, R171, R14 ;  /* 0x0000000eabab7220 */ /* 0x000fe20000410000 */
[----:B------:R-:W-:Y:S01]  /*cbe0*/  MOV R27, R65 ;  /* 0x00000041001b7202 */ /* 0x000fe20000000f00 */
[----:B------:R-:W-:Y:S01]  /*cbf0*/  IMAD.MOV.U32 R26, RZ, RZ, R67 ;  /* 0x000000ffff1a7224 */ /* 0x000fe200078e0043 */
[----:B------:R-:W-:Y:S01]  /*cc00*/  MOV R20, R66 ;  /* 0x0000004200147202 */ /* 0x000fe20000000f00 */
[----:B------:R-:W-:Y:S01]  /*cc10*/  IMAD.MOV.U32 R23, RZ, RZ, R64 ;  /* 0x000000ffff177224 */ /* 0x000fe200078e0040 */
[----:B------:R-:W-:Y:S01]  /*cc20*/  MOV R25, R52 ;  /* 0x0000003400197202 */ /* 0x000fe20000000f00 */
[----:B------:R-:W-:Y:S01]  /*cc30*/  IMAD.MOV.U32 R152, RZ, RZ, R54 ;  /* 0x000000ffff987224 */ /* 0x000fe200078e0036 */
[----:B------:R-:W-:Y:S02]  /*cc40*/  MOV R22, R63 ;  /* 0x0000003f00167202 */ /* 0x000fe40000000f00 */
[----:B------:R-:W-:Y:S01]  /*cc50*/  MOV R135, R62 ;  /* 0x0000003e00877202 */ /* 0x000fe20000000f00 */
[-C--:B-1----:R-:W-:Y:S07]  /*cc60*/  HMMA.16816.F32 R64, R4, R16.reuse, R160 ;  /* 0x000000100440723c */ /* 0x082fee00000018a0 */
[----:B------:R-:W-:Y:S01]  /*cc70*/  MOV R160, R61 ;  /* 0x0000003d00a07202 */ /* 0x000fe20000000f00 */
[----:B------:R-:W-:Y:S01]  /*cc80*/  HMMA.16816.F32 R164, R8, R16, R164 ;  /* 0x0000001008a4723c */ /* 0x000fe200000018a4 */
[----:B------:R-:W-:-:S07]  /*cc90*/  MOV R163, R60 ;  /* 0x0000003c00a37202 */ /* 0x000fce0000000f00 */
[-C--:B------:R-:W-:Y:S08]  /*cca0*/  HMMA.16816.F32 R60, R4, R18.reuse, R172 ;  /* 0x00000012043c723c */ /* 0x080ff000000018ac */
[----:B------:R-:W-:Y:S01]  /*ccb0*/  HMMA.16816.F32 R52, R8, R18, R168 ;  /* 0x000000120834723c */ /* 0x000fe200000018a8 */
[----:B------:R-:W1:Y:S01]  /*ccc0*/  LDSM.16.MT88.4 R16, [R228+0xc000] ;  /* 0x00c00000e410783b */ /* 0x000e620000004200 */
[----:B------:R-:W-:-:S02]  /*ccd0*/  FMUL.FTZ R182, R182, R14 ;  /* 0x0000000eb6b67220 */ /* 0x000fc40000410000 */
[-C--:B------:R-:W-:Y:S02]  /*cce0*/  FMUL.FTZ R183, R183, R14.reuse ;  /* 0x0000000eb7b77220 */ /* 0x080fe40000410000 */
[-C--:B------:R-:W-:Y:S02]  /*ccf0*/  FMUL.FTZ R178, R178, R13.reuse ;  /* 0x0000000db2b27220 */ /* 0x080fe40000410000 */
[-C--:B------:R-:W-:Y:S02]  /*cd00*/  FMUL.FTZ R179, R179, R13.reuse ;  /* 0x0000000db3b37220 */ /* 0x080fe40000410000 */
[-C--:B------:R-:W-:Y:S02]  /*cd10*/  FMUL.FTZ R190, R190, R13.reuse ;  /* 0x0000000dbebe7220 */ /* 0x080fe40000410000 */
[----:B------:R-:W-:Y:S02]  /*cd20*/  FMUL.FTZ R191, R191, R13 ;  /* 0x0000000dbfbf7220 */ /* 0x000fe40000410000 */
[----:B------:R-:W-:-:S02]  /*cd30*/  FMUL.FTZ R186, R186, R14 ;  /* 0x0000000ebaba7220 */ /* 0x000fc40000410000 */
[----:B------:R-:W-:Y:S01]  /*cd40*/  FMUL.FTZ R187, R187, R14 ;  /* 0x0000000ebbbb7220 */ /* 0x000fe20000410000 */
[----:B------:R-:W-:Y:S01]  /*cd50*/  MOV R24, R49 ;  /* 0x0000003100187202 */ /* 0x000fe20000000f00 */
[----:B------:R-:W-:Y:S01]  /*cd60*/  IMAD.MOV.U32 R161, RZ, RZ, R45 ;  /* 0x000000ffffa17224 */ /* 0x000fe200078e002d */
[----:B------:R-:W-:Y:S02]  /*cd70*/  MOV R154, R48 ;  /* 0x00000030009a7202 */ /* 0x000fe40000000f00 */
[----:B------:R-:W-:Y:S02]  /*cd80*/  MOV R155, R47 ;  /* 0x0000002f009b7202 */ /* 0x000fe40000000f00 */
[----:B------:R-:W-:Y:S02]  /*cd90*/  MOV R153, R46 ;  /* 0x0000002e00997202 */ /* 0x000fe40000000f00 */
[----:B------:R-:W-:Y:S02]  /*cda0*/  MOV R21, R50 ;  /* 0x0000003200157202 */ /* 0x000fe40000000f00 */
[----:B------:R-:W-:Y:S01]  /*cdb0*/  MOV R162, R44 ;  /* 0x0000002c00a27202 */ /* 0x000fe20000000f00 */
        /* <DEDUP_REMOVED lines=12> */
[-C--:B------:R-:W-:Y:S01]  /*ce80*/  FMUL.FTZ R203, R203, R14.reuse ;  /* 0x0000000ecbcb7220 */ /* 0x080fe20000410000 */
[-C--:B-1----:R-:W-:Y:S08]  /*ce90*/  HMMA.16816.F32 R196, R8, R16.reuse, R196 ;  /* 0x0000001008c4723c */ /* 0x082ff000000018c4 */
[C---:B------:R-:W-:Y:S08]  /*cea0*/  HMMA.16816.F32 R192, R4.reuse, R16, R192 ;  /* 0x0000001004c0723c */ /* 0x040ff000000018c0 */
[-C--:B------:R-:W-:Y:S08]  /*ceb0*/  HMMA.16816.F32 R204, R4, R18.reuse, R204 ;  /* 0x0000001204cc723c */ /* 0x080ff000000018cc */
[----:B------:R-:W-:Y:S01]  /*cec0*/  HMMA.16816.F32 R200, R8, R18, R200 ;  /* 0x0000001208c8723c */ /* 0x000fe200000018c8 */
[----:B------:R-:W1:Y:S01]  /*ced0*/  LDSM.16.MT88.4 R16, [R225+0xe000] ;  /* 0x00e00000e110783b */ /* 0x000e620000004200 */
[----:B------:R-:W-:-:S02]  /*cee0*/  FMUL.FTZ R70, R70, R14 ;  /* 0x0000000e46467220 */ /* 0x000fc40000410000 */
[----:B------:R-:W-:Y:S01]  /*cef0*/  FMUL.FTZ R71, R71, R14 ;  /* 0x0000000e47477220 */ /* 0x000fe20000410000 */
[----:B------:R-:W-:Y:S01]  /*cf00*/  MOV R178, R160 ;  /* 0x000000a000b27202 */ /* 0x000fe20000000f00 */
[-C--:B------:R-:W-:Y:S01]  /*cf10*/  FMUL.FTZ R74, R74, R13.reuse ;  /* 0x0000000d4a4a7220 */ /* 0x080fe20000410000 */
[----:B------:R-:W-:Y:S01]  /*cf20*/  MOV R160, R24 ;  /* 0x0000001800a07202 */ /* 0x000fe20000000f00 */
[----:B------:R-:W-:Y:S01]  /*cf30*/  FMUL.FTZ R75, R75, R13 ;  /* 0x0000000d4b4b7220 */ /* 0x000fe20000410000 */
[----:B------:R-:W-:Y:S01]  /*cf40*/  MOV R176, R152 ;  /* 0x0000009800b07202 */ /* 0x000fe20000000f00 */
[----:B------:R-:W-:Y:S01]  /*cf50*/  IMAD.MOV.U32 R177, RZ, RZ, R163 ;  /* 0x000000ffffb17224 */ /* 0x000fe200078e00a3 */
[----:B------:R-:W-:Y:S01]  /*cf60*/  MOV R172, R153 ;  /* 0x0000009900ac7202 */ /* 0x000fe20000000f00 */
[----:B------:R-:W-:Y:S01]  /*cf70*/  IMAD.MOV.U32 R24, RZ, RZ, R143 ;  /* 0x000000ffff187224 */ /* 0x000fe200078e008f */
[----:B------:R-:W-:Y:S02]  /*cf80*/  MOV R163, R142 ;  /* 0x0000008e00a37202 */ /* 0x000fe40000000f00 */
[----:B------:R-:W-:-:S02]  /*cf90*/  MOV R152, R141 ;  /* 0x0000008d00987202 */ /* 0x000fc40000000f00 */
[----:B------:R-:W-:Y:S02]  /*cfa0*/  MOV R153, R140 ;  /* 0x0000008c00997202 */ /* 0x000fe40000000f00 */
[----:B------:R-:W-:Y:S02]  /*cfb0*/  MOV R174, R137 ;  /* 0x0000008900ae7202 */ /* 0x000fe40000000f00 */
[----:B------:R-:W-:Y:S01]  /*cfc0*/  MOV R168, R138 ;  /* 0x0000008a00a87202 */ /* 0x000fe20000000f00 */
[----:B-1----:R-:W-:Y:S07]  /*cfd0*/  HMMA.16816.F32 R140, R8, R16, R68 ;  /* 0x00000010088c723c */ /* 0x002fee0000001844 */
[----:B------:R-:W-:Y:S01]  /*cfe0*/  IMAD.MOV.U32 R71, RZ, RZ, R160 ;  /* 0x000000ffff477224 */ /* 0x000fe200078e00a0 */
[----:B------:R-:W-:-:S02]  /*cff0*/  MOV R160, R136 ;  /* 0x0000008800a07202 */ /* 0x000fc40000000f00 */
[----:B------:R-:W-:Y:S02]  /*d000*/  MOV R68, R139 ;  /* 0x0000008b00447202 */ /* 0x000fe40000000f00 */
[----:B------:R-:W-:Y:S01]  /*d010*/  HMMA.16816.F32 R136, R4, R16, R72 ;  /* 0x000000100488723c */ /* 0x000fe20000001848 */
[----:B------:R-:W2:Y:S01]  /*d020*/  LDL.LU R73, [R1+0x3c] ;  /* 0x00003c0001497983 */ /* 0x000ea20000300800 */
[-C--:B------:R-:W-:Y:S02]  /*d030*/  FMUL.FTZ R78, R78, R13.reuse ;  /* 0x0000000d4e4e7220 */ /* 0x080fe40000410000 */
[----:B------:R-:W-:Y:S02]  /*d040*/  FMUL.FTZ R79, R79, R13 ;  /* 0x0000000d4f4f7220 */ /* 0x000fe40000410000 */
[-C--:B------:R-:W-:Y:S02]  /*d050*/  FMUL.FTZ R82, R82, R14.reuse ;  /* 0x0000000e52527220 */ /* 0x080fe40000410000 */
[----:B------:R-:W-:Y:S01]  /*d060*/  FMUL.FTZ R83, R83, R14 ;  /* 0x0000000e53537220 */ /* 0x000fe20000410000 */
        /* <DEDUP_REMOVED lines=8> */
[----:B------:R-:W-:-:S07]  /*d0f0*/  MOV R74, R132 ;  /* 0x00000084004a7202 */ /* 0x000fce0000000f00 */
[----:B------:R-:W-:Y:S01]  /*d100*/  HMMA.16816.F32 R132, R4, R18, R76 ;  /* 0x000000120484723c */ /* 0x000fe2000000184c */
[----:B------:R-:W1:Y:S01]  /*d110*/  LDSM.16.MT88.4 R16, [R226+0xe000] ;  /* 0x00e00000e210783b */ /* 0x000e620000004200 */
[-C--:B------:R-:W-:Y:S02]  /*d120*/  FMUL.FTZ R86, R86, R14.reuse ;  /* 0x0000000e56567220 */ /* 0x080fe40000410000 */
[----:B------:R-:W-:Y:S02]  /*d130*/  FMUL.FTZ R87, R87, R14 ;  /* 0x0000000e57577220 */ /* 0x000fe40000410000 */
[-C--:B------:R-:W-:Y:S02]  /*d140*/  FMUL.FTZ R90, R90, R13.reuse ;  /* 0x0000000d5a5a7220 */ /* 0x080fe40000410000 */
[-C--:B------:R-:W-:Y:S02]  /*d150*/  FMUL.FTZ R91, R91, R13.reuse ;  /* 0x0000000d5b5b7220 */ /* 0x080fe40000410000 */
[----:B------:R-:W-:-:S02]  /*d160*/  FMUL.FTZ R94, R94, R13 ;  /* 0x0000000d5e5e7220 */ /* 0x000fc40000410000 */
[----:B------:R-:W-:Y:S02]  /*d170*/  FMUL.FTZ R95, R95, R13 ;  /* 0x0000000d5f5f7220 */ /* 0x000fe40000410000 */
[-C--:B------:R-:W-:Y:S02]  /*d180*/  FMUL.FTZ R98, R98, R14.reuse ;  /* 0x0000000e62627220 */ /* 0x080fe40000410000 */
[----:B------:R-:W-:Y:S01]  /*d190*/  FMUL.FTZ R99, R99, R14 ;  /* 0x0000000e63637220 */ /* 0x000fe20000410000 */
[----:B------:R-:W-:Y:S01]  /*d1a0*/  MOV R169, R163 ;  /* 0x000000a300a97202 */ /* 0x000fe20000000f00 */
[----:B------:R-:W-:Y:S01]  /*d1b0*/  IMAD.MOV.U32 R175, RZ, RZ, R154 ;  /* 0x000000ffffaf7224 */ /* 0x000fe200078e009a */
[----:B------:R-:W-:Y:S02]  /*d1c0*/  MOV R163, R152 ;  /* 0x0000009800a37202 */ /* 0x000fe40000000f00 */
[----:B------:R-:W-:Y:S02]  /*d1d0*/  MOV R70, R153 ;  /* 0x0000009900467202 */ /* 0x000fe40000000f00 */
[----:B------:R-:W-:-:S02]  /*d1e0*/  MOV R69, R155 ;  /* 0x0000009b00457202 */ /* 0x000fc40000000f00 */
        /* <DEDUP_REMOVED lines=22> */
[----:B------:R-:W-:Y:S01]  /*d350*/  IMAD.MOV.U32 R72, RZ, RZ, R74 ;  /* 0x000000ffff487224 */ /* 0x000fe200078e004a */
[----:B------:R-:W-:Y:S01]  /*d360*/  MOV R74, R68 ;  /* 0x00000044004a7202 */ /* 0x000fe20000000f00 */
[----:B------:R-:W-:Y:S01]  /*d370*/  IMAD.MOV.U32 R68, RZ, RZ, R70 ;  /* 0x000000ffff447224 */ /* 0x000fe200078e0046 */
[----:B------:R-:W-:Y:S01]  /*d380*/  MOV R70, R176 ;  /* 0x000000b000467202 */ /* 0x000fe20000000f00 */
[----:B------:R-:W-:Y:S01]  /*d390*/  IMAD.MOV.U32 R176, RZ, RZ, R178 ;  /* 0x000000ffffb07224 */ /* 0x000fe200078e00b2 */
[----:B------:R-:W-:Y:S01]  /*d3a0*/  MOV R179, R43 ;  /* 0x0000002b00b37202 */ /* 0x000fe20000000f00 */
[C---:B-1----:R-:W-:Y:S08]  /*d3b0*/  HMMA.16816.F32 R120, R4.reuse, R16, R120 ;  /* 0x000000100478723c */ /* 0x042ff00000001878 */
[----:B------:R-:W-:Y:S07]  /*d3c0*/  HMMA.16816.F32 R124, R4, R18, R124 ;  /* 0x00000012047c723c */ /* 0x000fee000000187c */
[--C-:B------:R-:W-:Y:S01]  /*d3d0*/  FFMA.FTZ R4, R232, c[0x0][0x23c], -R3.reuse ;  /* 0x00008f00e8047a23 */ /* 0x100fe20000010803 */
[----:B------:R-:W-:Y:S01]  /*d3e0*/  MOV R171, R42 ;  /* 0x0000002a00ab7202 */ /* 0x000fe20000000f00 */
[----:B------:R-:W-:Y:S01]  /*d3f0*/  FMUL.FTZ R118, R118, R14 ;  /* 0x0000000e76767220 */ /* 0x000fe20000410000 */
[----:B------:R1:W5:Y:S01]  /*d400*/  LDL.LU R232, [R1+0x7c] ;  /* 0x00007c0001e87983 */ /* 0x0003620000300800 */
[----:B------:R3:W-:Y:S02]  /*d410*/  MUFU.EX2 R178, R4 ;  /* 0x0000000400b27308 */ /* 0x0007e40000000800 */
[----:B---3--:R-:W-:Y:S01]  /*d420*/  FFMA.FTZ R4, R72, c[0x0][0x23c], -R3 ;  /* 0x00008f0048047a23 */ /* 0x008fe20000010803 */
[----:B------:R-:W-:-:S02]  /*d430*/  MOV R72, R74 ;  /* 0x0000004a00487202 */ /* 0x000fc40000000f00 */
[----:B------:R-:W-:Y:S02]  /*d440*/  MOV R74, R68 ;  /* 0x00000044004a7202 */ /* 0x000fe40000000f00 */
[----:B------:R-:W-:Y:S02]  /*d450*/  MOV R68, R70 ;  /* 0x0000004600447202 */ /* 0x000fe40000000f00 */
[----:B------:R-:W-:Y:S02]  /*d460*/  MOV R70, R176 ;  /* 0x000000b000467202 */ /* 0x000fe40000000f00 */
[----:B------:R-:W-:Y:S02]  /*d470*/  MOV R176, R179 ;  /* 0x000000b300b07202 */ /* 0x000fe40000000f00 */
[----:B------:R3:W-:Y:S01]  /*d480*/  MUFU.EX2 R179, R4 ;  /* 0x0000000400b37308 */ /* 0x0007e20000000800 */
[----:B------:R-:W-:Y:S02]  /*d490*/  MOV R78, R72 ;  /* 0x00000048004e7202 */ /* 0x000fe40000000f00 */
[----:B------:R-:W-:Y:S01]  /*d4a0*/  MOV R72, R74 ;  /* 0x0000004a00487202 */ /* 0x000fe20000000f00 */
[----:B---3--:R-:W-:-:S04]  /*d4b0*/  FFMA.FTZ R4, R217, c[0x0][0x23c], -R3 ;  /* 0x00008f00d9047a23 */ /* 0x008fc80000010803 */
[----:B------:R3:W-:Y:S01]  /*d4c0*/  MUFU.EX2 R101, R4 ;  /* 0x0000000400657308 */ /* 0x0007e20000000800 */
[----:B------:R-:W-:Y:S02]  /*d4d0*/  MOV R74, R68 ;  /* 0x00000044004a7202 */ /* 0x000fe40000000f00 */
[----:B------:R-:W-:Y:S02]  /*d4e0*/  MOV R68, R70 ;  /* 0x0000004600447202 */ /* 0x000fe40000000f00 */
[----:B------:R-:W-:Y:S01]  /*d4f0*/  MOV R70, R176 ;  /* 0x000000b000467202 */ /* 0x000fe20000000f00 */
[----:B---3--:R-:W-:-:S04]  /*d500*/  FFMA.FTZ R4, R36, c[0x0][0x23c], -R3 ;  /* 0x00008f0024047a23 */ /* 0x008fc80000010803 */
[----:B------:R3:W4:Y:S01]  /*d510*/  MUFU.EX2 R5, R4 ;  /* 0x0000000400057308 */ /* 0x0007220000000800 */
[----:B--2---:R-:W-:Y:S01]  /*d520*/  FFMA.FTZ R39, R73, R13, R39 ;  /* 0x0000000d49277223 */ /* 0x004fe20000010027 */
[----:B------:R-:W-:Y:S02]  /*d530*/  MOV R73, R75 ;  /* 0x0000004b00497202 */ /* 0x000fe40000000f00 */
[----:B------:R-:W-:Y:S02]  /*d540*/  MOV R75, R69 ;  /* 0x00000045004b7202 */ /* 0x000fe40000000f00 */
[----:B------:R-:W-:Y:S02]  /*d550*/  MOV R69, R71 ;  /* 0x0000004700457202 */ /* 0x000fe40000000f00 */
[----:B------:R-:W-:Y:S02]  /*d560*/  MOV R71, R177 ;  /* 0x000000b100477202 */ /* 0x000fe40000000f00 */
[----:B------:R-:W-:-:S02]  /*d570*/  MOV R177, R231 ;  /* 0x000000e700b17202 */ /* 0x000fc40000000f00 */
[----:B------:R-:W-:Y:S01]  /*d580*/  MOV R79, R73 ;  /* 0x00000049004f7202 */ /* 0x000fe20000000f00 */
[----:B------:R-:W-:Y:S01]  /*d590*/  IMAD.MOV.U32 R73, RZ, RZ, R75 ;  /* 0x000000ffff497224 */ /* 0x000fe200078e004b */
[----:B------:R-:W-:Y:S01]  /*d5a0*/  MOV R75, R69 ;  /* 0x00000045004b7202 */ /* 0x000fe20000000f00 */
[----:B------:R-:W-:Y:S01]  /*d5b0*/  IMAD.MOV.U32 R69, RZ, RZ, R71 ;  /* 0x000000ffff457224 */ /* 0x000fe200078e0047 */
[----:B------:R-:W-:Y:S01]  /*d5c0*/  MOV R71, R177 ;  /* 0x000000b100477202 */ /* 0x000fe20000000f00 */
[----:B------:R-:W-:Y:S01]  /*d5d0*/  IMAD.MOV.U32 R177, RZ, RZ, R230 ;  /* 0x000000ffffb17224 */ /* 0x000fe200078e00e6 */
[----:B------:R1:W5:Y:S01]  /*d5e0*/  LDL.LU R231, [R1+0x78] ;  /* 0x0000780001e77983 */ /* 0x0003620000300800 */
[----:B---3--:R-:W-:Y:S01]  /*d5f0*/  FFMA.FTZ R4, R79, c[0x0][0x23c], -R2 ;  /* 0x00008f004f047a23 */ /* 0x008fe20000010802 */
[----:B------:R-:W-:Y:S01]  /*d600*/  MOV R79, R73 ;  /* 0x00000049004f7202 */ /* 0x000fe20000000f00 */
[----:B------:R-:W-:Y:S01]  /*d610*/  IMAD.MOV.U32 R73, RZ, RZ, R75 ;  /* 0x000000ffff497224 */ /* 0x000fe200078e004b */
[----:B------:R-:W-:Y:S01]  /*d620*/  MOV R75, R69 ;  /* 0x00000045004b7202 */ /* 0x000fe20000000f00 */
[----:B------:R-:W-:Y:S01]  /*d630*/  IMAD.MOV.U32 R69, RZ, RZ, R71 ;  /* 0x000000ffff457224 */ /* 0x000fe200078e0047 */
[----:B------:R-:W-:Y:S01]  /*d640*/  MOV R71, R177 ;  /* 0x000000b100477202 */ /* 0x000fe20000000f00 */
[----:B------:R2:W-:Y:S01]  /*d650*/  MUFU.EX2 R176, R4 ;  /* 0x0000000400b07308 */ /* 0x0005e20000000800 */
[----:B------:R-:W-:Y:S01]  /*d660*/  MOV R177, R180 ;  /* 0x000000b400b17202 */ /* 0x000fe20000000f00 */
[-C--:B------:R-:W-:Y:S01]  /*d670*/  FMUL.FTZ R119, R119, R14.reuse ;  /* 0x0000000e77777220 */ /* 0x080fe20000410000 */
[----:B------:R-:W-:Y:S01]  /*d680*/  MOV R77, R79 ;  /* 0x0000004f004d7202 */ /* 0x000fe20000000f00 */
[-C--:B------:R-:W-:Y:S01]  /*d690*/  FMUL.FTZ R42, R130, R14.reuse ;  /* 0x0000000e822a7220 */ /* 0x080fe20000410000 */
[----:B------:R-:W-:Y:S01]  /*d6a0*/  MOV R79, R73 ;  /* 0x00000049004f7202 */ /* 0x000fe20000000f00 */
[----:B------:R-:W-:Y:S01]  /*d6b0*/  FMUL.FTZ R43, R131, R14 ;  /* 0x0000000e832b7220 */ /* 0x000fe20000410000 */
[----:B------:R-:W-:Y:S01]  /*d6c0*/  MOV R73, R75 ;  /* 0x0000004b00497202 */ /* 0x000fe20000000f00 */
[----:B------:R-:W-:Y:S01]  /*d6d0*/  IMAD.MOV.U32 R75, RZ, RZ, R70 ;  /* 0x000000ffff4b7224 */ /* 0x000fe200078e0046 */
[----:B------:R-:W-:Y:S01]  /*d6e0*/  MOV R70, R177 ;  /* 0x000000b100467202 */ /* 0x000fe20000000f00 */
[----:B------:R-:W-:Y:S01]  /*d6f0*/  FFMA.FTZ R36, R222, c[0x0][0x23c], -R3 ;  /* 0x00008f00de247a23 */ /* 0x000fe20000010803 */
[----:B------:R1:W5:Y:S01]  /*d700*/  LDL.LU R230, [R1+0x74] ;  /* 0x0000740001e67983 */ /* 0x0003620000300800 */
[----:B--2---:R-:W-:-:S04]  /*d710*/  FFMA.FTZ R4, R78, c[0x0][0x23c], -R2 ;  /* 0x00008f004e047a23 */ /* 0x004fc80000010802 */
[----:B------:R2:W3:Y:S01]  /*d720*/  MUFU.EX2 R177, R4 ;  /* 0x0000000400b17308 */ /* 0x0004e20000000800 */
[----:B------:R-:W-:Y:S01]  /*d730*/  MOV R78, R72 ;  /* 0x00000048004e7202 */ /* 0x000fe20000000f00 */
[----:B------:R-:W-:Y:S01]  /*d740*/  IMAD.MOV.U32 R72, RZ, RZ, R74 ;  /* 0x000000ffff487224 */ /* 0x000fe200078e004a */
[----:B------:R-:W-:Y:S01]  /*d750*/  MOV R74, R68 ;  /* 0x00000044004a7202 */ /* 0x000fe20000000f00 */
[----:B------:R-:W-:Y:S01]  /*d760*/  IMAD.MOV.U32 R180, RZ, RZ, R181 ;  /* 0x000000ffffb47224 */ /* 0x000fe200078e00b5 */
[----:B------:R-:W-:Y:S01]  /*d770*/  MOV R181, R182 ;  /* 0x000000b600b57202 */ /* 0x000fe20000000f00 */
[----:B--2---:R-:W-:-:S04]  /*d780*/  FFMA.FTZ R4, R220, c[0x0][0x23c], -R2 ;  /* 0x00008f00dc047a23 */ /* 0x004fc80000010802 */
[----:B------:R2:W-:Y:S01]  /*d790*/  MUFU.EX2 R76, R4 ;  /* 0x00000004004c7308 */ /* 0x0005e20000000800 */
[----:B------:R-:W-:Y:S02]  /*d7a0*/  MOV R182, R183 ;  /* 0x000000b700b67202 */ /* 0x000fe40000000f00 */
[----:B------:R-:W-:Y:S02]  /*d7b0*/  MOV R68, R69 ;  /* 0x0000004500447202 */ /* 0x000fe40000000f00 */
[----:B------:R-:W-:Y:S02]  /*d7c0*/  MOV R69, R71 ;  /* 0x0000004700457202 */ /* 0x000fe40000000f00 */
[----:B------:R-:W-:Y:S01]  /*d7d0*/  MOV R183, R173 ;  /* 0x000000ad00b77202 */ /* 0x000fe20000000f00 */
[----:B--2---:R-:W-:-:S04]  /*d7e0*/  FFMA.FTZ R4, R218, c[0x0][0x23c], -R2 ;  /* 0x00008f00da047a23 */ /* 0x004fc80000010802 */
[----:B------:R2:W1:Y:S01]  /*d7f0*/  MUFU.EX2 R218, R4 ;  /* 0x0000000400da7308 */ /* 0x0004620000000800 */
[----:B------:R-:W-:Y:S02]  /*d800*/  MOV R71, R180 ;  /* 0x000000b400477202 */ /* 0x000fe40000000f00 */
[----:B------:R-:W-:Y:S01]  /*d810*/  MOV R180, R181 ;  /* 0x000000b500b47202 */ /* 0x000fe20000000f00 */
[----:B------:R-:W-:Y:S01]  /*d820*/  IMAD.MOV.U32 R181, RZ, RZ, R182 ;  /* 0x000000ffffb57224 */ /* 0x000fe200078e00b6 */
[----:B------:R-:W-:Y:S02]  /*d830*/  MOV R182, R183 ;  /* 0x000000b700b67202 */ /* 0x000fe40000000f00 */
[----:B------:R-:W-:Y:S01]  /*d840*/  MOV R183, R168 ;  /* 0x000000a800b77202 */ /* 0x000fe20000000f00 */
[----:B--2---:R-:W-:Y:S01]  /*d850*/  FFMA.FTZ R4, R77, c[0x0][0x23c], -R0 ;  /* 0x00008f004d047a23 */ /* 0x004fe20000010800 */
[----:B------:R-:W-:Y:S01]  /*d860*/  MOV R77, R78 ;  /* 0x0000004e004d7202 */ /* 0x000fe20000000f00 */
[----:B------:R-:W-:Y:S01]  /*d870*/  IMAD.MOV.U32 R78, RZ, RZ, R79 ;  /* 0x000000ffff4e7224 */ /* 0x000fe200078e004f */
[----:B------:R-:W-:-:S02]  /*d880*/  MOV R79, R72 ;  /* 0x00000048004f7202 */ /* 0x000fc40000000f00 */
[----:B------:R-:W-:Y:S02]  /*d890*/  MOV R72, R73 ;  /* 0x0000004900487202 */ /* 0x000fe40000000f00 */
[----:B------:R-:W-:Y:S02]  /*d8a0*/  MOV R73, R74 ;  /* 0x0000004a00497202 */ /* 0x000fe40000000f00 */
[----:B------:R-:W-:Y:S01]  /*d8b0*/  MOV R74, R75 ;  /* 0x0000004b004a7202 */ /* 0x000fe20000000f00 */
[----:B------:R-:W-:Y:S01]  /*d8c0*/  IMAD.MOV.U32 R75, RZ, RZ, R69 ;  /* 0x000000ffff4b7224 */ /* 0x000fe200078e0045 */
[----:B------:R-:W-:Y:S02]  /*d8d0*/  MOV R69, R70 ;  /* 0x0000004600457202 */ /* 0x000fe40000000f00 */
[----:B------:R-:W-:Y:S02]  /*d8e0*/  MOV R70, R71 ;  /* 0x0000004700467202 */ /* 0x000fe40000000f00 */
[----:B------:R-:W-:-:S02]  /*d8f0*/  MOV R168, R224 ;  /* 0x000000e000a87202 */ /* 0x000fc40000000f00 */
[----:B------:R-:W-:Y:S02]  /*d900*/  MOV R71, R180 ;  /* 0x000000b400477202 */ /* 0x000fe40000000f00 */
[----:B------:R-:W-:Y:S01]  /*d910*/  MOV R180, R181 ;  /* 0x000000b500b47202 */ /* 0x000fe20000000f00 */
[----:B------:R-:W-:Y:S01]  /*d920*/  IMAD.MOV.U32 R181, RZ, RZ, R182 ;  /* 0x000000ffffb57224 */ /* 0x000fe200078e00b6 */
[----:B------:R-:W-:Y:S02]  /*d930*/  MOV R182, R183 ;  /* 0x000000b700b67202 */ /* 0x000fe40000000f00 */
[----:B------:R-:W-:Y:S02]  /*d940*/  MOV R183, R168 ;  /* 0x000000a800b77202 */ /* 0x000fe40000000f00 */
[----:B------:R-:W-:Y:S02]  /*d950*/  MOV R168, R170 ;  /* 0x000000aa00a87202 */ /* 0x000fe40000000f00 */
[----:B------:R-:W-:-:S02]  /*d960*/  MOV R170, R174 ;  /* 0x000000ae00aa7202 */ /* 0x000fc40000000f00 */
[----:B------:R2:W-:Y:S01]  /*d970*/  MUFU.EX2 R174, R4 ;  /* 0x0000000400ae7308 */ /* 0x0005e20000000800 */
[----:B------:R-:W-:Y:S01]  /*d980*/  IMAD.MOV.U32 R103, RZ, RZ, R78 ;  /* 0x000000ffff677224 */ /* 0x000fe200078e004e */
[----:B------:R-:W-:Y:S02]  /*d990*/  MOV R78, R72 ;  /* 0x00000048004e7202 */ /* 0x000fe40000000f00 */
[----:B------:R-:W-:Y:S02]  /*d9a0*/  MOV R72, R74 ;  /* 0x0000004a00487202 */ /* 0x000fe40000000f00 */
[----:B------:R-:W-:Y:S01]  /*d9b0*/  MOV R74, R69 ;  /* 0x00000045004a7202 */ /* 0x000fe20000000f00 */
[----:B--2---:R-:W-:-:S04]  /*d9c0*/  FFMA.FTZ R4, R175, c[0x0][0x23c], -R0 ;  /* 0x00008f00af047a23 */ /* 0x004fc80000010800 */
[----:B------:R2:W1:Y:S01]  /*d9d0*/  MUFU.EX2 R175, R4 ;  /* 0x0000000400af7308 */ /* 0x0004620000000800 */
[----:B------:R-:W-:Y:S01]  /*d9e0*/  MOV R69, R71 ;  /* 0x0000004700457202 */ /* 0x000fe20000000f00 */
[----:B------:R-:W-:Y:S01]  /*d9f0*/  IMAD.MOV.U32 R71, RZ, RZ, R181 ;  /* 0x000000ffff477224 */ /* 0x000fe200078e00b5 */
[----:B------:R-:W-:Y:S02]  /*da00*/  MOV R181, R183 ;  /* 0x000000b700b57202 */ /* 0x000fe40000000f00 */
[----:B------:R-:W-:Y:S02]  /*da10*/  MOV R183, R170 ;  /* 0x000000aa00b77202 */ /* 0x000fe40000000f00 */
[----:B------:R-:W-:Y:S01]  /*da20*/  MOV R102, R78 ;  /* 0x0000004e00667202 */ /* 0x000fe20000000f00 */
[----:B--2---:R-:W-:Y:S01]  /*da30*/  FFMA.FTZ R4, R77, c[0x0][0x23c], -R0 ;  /* 0x00008f004d047a23 */ /* 0x004fe20000010800 */
[----:B------:R-:W-:Y:S02]  /*da40*/  MOV R77, R79 ;  /* 0x0000004f004d7202 */ /* 0x000fe40000000f00 */
[----:B------:R-:W-:Y:S01]  /*da50*/  MOV R79, R73 ;  /* 0x00000049004f7202 */ /* 0x000fe20000000f00 */
[----:B------:R-:W-:Y:S01]  /*da60*/  IMAD.MOV.U32 R73, RZ, RZ, R75 ;  /* 0x000000ffff497224 */ /* 0x000fe200078e004b */
[----:B------:R-:W-:-:S02]  /*da70*/  MOV R75, R70 ;  /* 0x00000046004b7202 */ /* 0x000fc40000000f00 */
[----:B------:R-:W-:Y:S01]  /*da80*/  MOV R70, R180 ;  /* 0x000000b400467202 */ /* 0x000fe20000000f00 */
[----:B------:R2:W-:Y:S01]  /*da90*/  MUFU.EX2 R100, R4 ;  /* 0x0000000400647308 */ /* 0x0005e20000000800 */
[----:B------:R-:W-:Y:S01]  /*daa0*/  MOV R180, R168 ;  /* 0x000000a800b47202 */ /* 0x000fe20000000f00 */
[----:B------:R-:W-:Y:S01]  /*dab0*/  IMAD.MOV.U32 R115, RZ, RZ, R77 ;  /* 0x000000ffff737224 */ /* 0x000fe200078e004d */
[----:B------:R-:W-:Y:S01]  /*dac0*/  MOV R168, R35 ;  /* 0x0000002300a87202 */ /* 0x000fe20000000f00 */
[----:B------:R-:W-:Y:S01]  /*dad0*/  IMAD.MOV.U32 R77, RZ, RZ, R74 ;  /* 0x000000ffff4d7224 */ /* 0x000fe200078e004a */
[----:B------:R-:W-:Y:S02]  /*dae0*/  MOV R74, R180 ;  /* 0x000000b4004a7202 */ /* 0x000fe40000000f00 */
[----:B------:R-:W-:Y:S02]  /*daf0*/  MOV R78, R73 ;  /* 0x00000049004e7202 */ /* 0x000fe40000000f00 */
[----:B------:R-:W-:Y:S01]  /*db00*/  MOV R180, R183 ;  /* 0x000000b700b47202 */ /* 0x000fe20000000f00 */
[----:B------:R-:W-:Y:S01]  /*db10*/  IMAD.MOV.U32 R183, RZ, RZ, R169 ;  /* 0x000000ffffb77224 */ /* 0x000fe200078e00a9 */
[----:B------:R-:W-:Y:S01]  /*db20*/  MOV R73, R168 ;  /* 0x000000a800497202 */ /* 0x000fe20000000f00 */
[----:B--2---:R-:W-:Y:S01]  /*db30*/  FFMA.FTZ R4, R103, c[0x0][0x23c], -R0 ;  /* 0x00008f0067047a23 */ /* 0x004fe20000010800 */
[----:B------:R-:W-:-:S02]  /*db40*/  MOV R103, R79 ;  /* 0x0000004f00677202 */ /* 0x000fc40000000f00 */
[----:B------:R-:W-:Y:S02]  /*db50*/  MOV R79, R72 ;  /* 0x00000048004f7202 */ /* 0x000fe40000000f00 */
[----:B------:R-:W-:Y:S01]  /*db60*/  MOV R72, R75 ;  /* 0x0000004b00487202 */ /* 0x000fe20000000f00 */
[--C-:B------:R-:W-:Y:S01]  /*db70*/  FFMA.FTZ R35, R221, c[0x0][0x23c], -R3.reuse ;  /* 0x00008f00dd237a23 */ /* 0x100fe20000010803 */
[----:B------:R-:W-:Y:S01]  /*db80*/  MOV R75, R163 ;  /* 0x000000a3004b7202 */ /* 0x000fe20000000f00 */
[--C-:B------:R-:W-:Y:S02]  /*db90*/  FFMA.FTZ R34, R34, c[0x0][0x23c], -R3.reuse ;  /* 0x00008f0022227a23 */ /* 0x100fe40000010803 */
[--C-:B------:R-:W-:Y:S02]  /*dba0*/  FFMA.FTZ R33, R33, c[0x0][0x23c], -R3.reuse ;  /* 0x00008f0021217a23 */ /* 0x100fe40000010803 */
[--C-:B------:R-:W-:Y:S02]  /*dbb0*/  FFMA.FTZ R170, R31, c[0x0][0x23c], -R3.reuse ;  /* 0x00008f001faa7a23 */ /* 0x100fe40000010803 */
[----:B------:R-:W-:-:S02]  /*dbc0*/  FFMA.FTZ R168, R30, c[0x0][0x23c], -R3 ;  /* 0x00008f001ea87a23 */ /* 0x000fc40000010803 */
[--C-:B------:R-:W-:Y:S02]  /*dbd0*/  FFMA.FTZ R163, R29, c[0x0][0x23c], -R3.reuse ;  /* 0x00008f001da37a23 */ /* 0x100fe40000010803 */
[----:B------:R-:W-:Y:S02]  /*dbe0*/  FFMA.FTZ R169, R28, c[0x0][0x23c], -R3 ;  /* 0x00008f001ca97a23 */ /* 0x000fe40000010803 */
[----:B------:R-:W-:Y:S01]  /*dbf0*/  FFMA.FTZ R3, R102, c[0x0][0x23c], -R12 ;  /* 0x00008f0066037a23 */ /* 0x000fe2000001080c */
[----:B------:R-:W-:Y:S02]  /*dc00*/  MOV R102, R103 ;  /* 0x0000006700667202 */ /* 0x000fe40000000f00 */
[----:B------:R-:W-:Y:S01]  /*dc10*/  MOV R103, R77 ;  /* 0x0000004d00677202 */ /* 0x000fe20000000f00 */
[----:B------:R-:W-:Y:S01]  /*dc20*/  HMMA.16816.F32 R116, R8, R16, R116 ;  /* 0x000000100874723c */ /* 0x000fe20000001874 */
[----:B------:R-:W-:Y:S02]  /*dc30*/  MOV R77, R72 ;  /* 0x00000048004d7202 */ /* 0x000fe40000000f00 */
[----:B------:R-:W-:-:S02]  /*dc40*/  MOV R72, R73 ;  /* 0x0000004900487202 */ /* 0x000fc40000000f00 */
[----:B------:R-:W-:-:S03]  /*dc50*/  MOV R73, R181 ;  /* 0x000000b500497202 */ /* 0x000fc60000000f00 */
[----:B------:R-:W-:Y:S01]  /*dc60*/  HMMA.16816.F32 R40, R8, R18, R40 ;  /* 0x000000120828723c */ /* 0x000fe20000001828 */
[----:B------:R-:W2:Y:S01]  /*dc70*/  LDSM.16.MT88.4 R16, [R225+0xc800] ;  /* 0x00c80000e110783b */ /* 0x000ea20000004200 */
[----:B------:R-:W-:Y:S02]  /*dc80*/  MOV R181, R172 ;  /* 0x000000ac00b57202 */ /* 0x000fe40000000f00 */
[----:B------:R1:W-:Y:S01]  /*dc90*/  MUFU.EX2 R172, R3 ;  /* 0x0000000300ac7308 */ /* 0x0003e20000000800 */
[----:B------:R-:W-:Y:S02]  /*dca0*/  MOV R114, R103 ;  /* 0x0000006700727202 */ /* 0x000fe40000000f00 */
[----:B------:R-:W-:Y:S01]  /*dcb0*/  MOV R103, R70 ;  /* 0x0000004600677202 */ /* 0x000fe20000000f00 */
[--C-:B------:R-:W-:Y:S01]  /*dcc0*/  FFMA.FTZ R31, R115, c[0x0][0x23c], -R2.reuse ;  /* 0x00008f00731f7a23 */ /* 0x100fe20000010802 */
[----:B------:R-:W-:Y:S01]  /*dcd0*/  MOV R70, R162 ;  /* 0x000000a200467202 */ /* 0x000fe20000000f00 */
[----:B------:R-:W-:-:S02]  /*dce0*/  FFMA.FTZ R30, R244, c[0x0][0x23c], -R2 ;  /* 0x00008f00f41e7a23 */ /* 0x000fc40000010802 */
[--C-:B------:R-:W-:Y:S02]  /*dcf0*/  FFMA.FTZ R29, R211, c[0x0][0x23c], -R2.reuse ;  /* 0x00008f00d31d7a23 */ /* 0x100fe40000010802 */
[--C-:B------:R-:W-:Y:S02]  /*dd00*/  FFMA.FTZ R28, R210, c[0x0][0x23c], -R2.reuse ;  /* 0x00008f00d21c7a23 */ /* 0x100fe40000010802 */
[----:B------:R-:W-:Y:S02]  /*dd10*/  FFMA.FTZ R214, R214, c[0x0][0x23c], -R2 ;  /* 0x00008f00d6d67a23 */ /* 0x000fe40000010802 */
[----:B-1----:R-:W-:Y:S01]  /*dd20*/  FFMA.FTZ R3, R102, c[0x0][0x23c], -R12 ;  /* 0x00008f0066037a23 */ /* 0x002fe2000001080c */
[----:B------:R-:W-:Y:S02]  /*dd30*/  MOV R102, R69 ;  /* 0x0000004500667202 */ /* 0x000fe40000000f00 */
[----:B------:R-:W-:Y:S01]  /*dd40*/  MOV R69, R71 ;  /* 0x0000004700457202 */ /* 0x000fe20000000f00 */
[----:B------:R-:W-:-:S02]  /*dd50*/  IMAD.MOV.U32 R71, RZ, RZ, R161 ;  /* 0x000000ffff477224 */ /* 0x000fc400078e00a1 */
[--C-:B------:R-:W-:Y:S02]  /*dd60*/  FFMA.FTZ R209, R209, c[0x0][0x23c], -R2.reuse ;  /* 0x00008f00d1d17a23 */ /* 0x100fe40000010802 */
[--C-:B------:R-:W-:Y:S02]  /*dd70*/  FFMA.FTZ R162, R37, c[0x0][0x23c], -R2.reuse ;  /* 0x00008f0025a27a23 */ /* 0x100fe40000010802 */
[----:B------:R-:W-:Y:S02]  /*dd80*/  FFMA.FTZ R161, R32, c[0x0][0x23c], -R2 ;  /* 0x00008f0020a17a23 */ /* 0x000fe40000010802 */
[----:B------:R-:W-:Y:S01]  /*dd90*/  FFMA.FTZ R2, R72, c[0x0][0x23c], -R12 ;  /* 0x00008f0048027a23 */ /* 0x000fe2000001080c */
[----:B------:R-:W-:Y:S01]  /*dda0*/  MOV R72, R73 ;  /* 0x0000004900487202 */ /* 0x000fe20000000f00 */
[----:B------:R-:W-:Y:S01]  /*ddb0*/  IMAD.MOV.U32 R173, RZ, RZ, R229 ;  /* 0x000000ffffad7224 */ /* 0x000fe200078e00e5 */
[----:B------:R-:W-:Y:S01]  /*ddc0*/  MOV R73, R74 ;  /* 0x0000004a00497202 */ /* 0x000fe20000000f00 */
[--C-:B------:R-:W-:Y:S01]  /*ddd0*/  FFMA.FTZ R27, R27, c[0x0][0x23c], -R0.reuse ;  /* 0x00008f001b1b7a23 */ /* 0x100fe20000010800 */
[----:B------:R-:W-:Y:S01]  /*dde0*/  MOV R74, R160 ;  /* 0x000000a0004a7202 */ /* 0x000fe20000000f00 */
[----:B------:R-:W-:-:S02]  /*ddf0*/  FFMA.FTZ R26, R26, c[0x0][0x23c], -R0 ;  /* 0x00008f001a1a7a23 */ /* 0x000fc40000010800 */
[--C-:B------:R-:W-:Y:S02]  /*de00*/  FFMA.FTZ R25, R25, c[0x0][0x23c], -R0.reuse ;  /* 0x00008f0019197a23 */ /* 0x100fe40000010800 */
[--C-:B------:R-:W-:Y:S02]  /*de10*/  FFMA.FTZ R24, R24, c[0x0][0x23c], -R0.reuse ;  /* 0x00008f0018187a23 */ /* 0x100fe40000010800 */
[--C-:B------:R-:W-:Y:S02]  /*de20*/  FFMA.FTZ R215, R215, c[0x0][0x23c], -R0.reuse ;  /* 0x00008f00d7d77a23 */ /* 0x100fe40000010800 */
[--C-:B------:R-:W-:Y:S02]  /*de30*/  FFMA.FTZ R213, R213, c[0x0][0x23c], -R0.reuse ;  /* 0x00008f00d5d57a23 */ /* 0x100fe40000010800 */
[--C-:B------:R-:W-:Y:S02]  /*de40*/  FFMA.FTZ R208, R208, c[0x0][0x23c], -R0.reuse ;  /* 0x00008f00d0d07a23 */ /* 0x100fe40000010800 */
[----:B------:R-:W-:Y:S01]  /*de50*/  IMAD.MOV.U32 R115, RZ, RZ, R77 ;  /* 0x000000ffff737224 */ /* 0x000fe200078e004d */
[----:B------:R1:W1:Y:S01]  /*de60*/  MUFU.EX2 R221, R4 ;  /* 0x0000000400dd7308 */ /* 0x0002620000000800 */
[----:B------:R-:W-:-:S02]  /*de70*/  FFMA.FTZ R160, R38, c[0x0][0x23c], -R0 ;  /* 0x00008f0026a07a23 */ /* 0x000fc40000010800 */
[----:B----4-:R-:W-:Y:S01]  /*de80*/  IMAD.MOV.U32 R211, RZ, RZ, R5 ;  /* 0x000000ffffd37224 */ /* 0x010fe200078e0005 */
[----:B------:R-:W-:Y:S01]  /*de90*/  F2FP.PACK_AB R8, R179, R178 ;  /* 0x000000b2b308723e */ /* 0x000fe200000000ff */
[--C-:B------:R-:W-:Y:S01]  /*dea0*/  FFMA.FTZ R0, R114, c[0x0][0x23c], -R12.reuse ;  /* 0x00008f0072007a23 */ /* 0x100fe2000001080c */
[----:B------:R-:W-:Y:S02]  /*deb0*/  MOV R77, R173 ;  /* 0x000000ad004d7202 */ /* 0x000fe40000000f00 */
[----:B------:R-:W-:Y:S01]  /*dec0*/  MUFU.EX2 R210, R2 ;  /* 0x0000000200d27308 */ /* 0x000fe20000000800 */
[----:B---3--:R-:W-:Y:S02]  /*ded0*/  F2FP.PACK_AB R9, R177, R176 ;  /* 0x000000b0b109723e */ /* 0x008fe400000000ff */
[----:B------:R-:W-:Y:S01]  /*dee0*/  F2FP.PACK_AB R11, R218, R76 ;  /* 0x0000004cda0b723e */ /* 0x000fe200000000ff */
[--C-:B------:R-:W-:Y:S01]  /*def0*/  FFMA.FTZ R32, R102, c[0x0][0x23c], -R12.reuse ;  /* 0x00008f0066207a23 */ /* 0x100fe2000001080c */
[----:B------:R-:W-:Y:S01]  /*df00*/  MOV R244, R183 ;  /* 0x000000b700f47202 */ /* 0x000fe20000000f00 */
[----:B------:R-:W-:-:S02]  /*df10*/  FFMA.FTZ R37, R103, c[0x0][0x23c], -R12 ;  /* 0x00008f0067257a23 */ /* 0x000fc4000001080c */
[--C-:B------:R-:W-:Y:S01]  /*df20*/  FFMA.FTZ R223, R223, c[0x0][0x23c], -R12.reuse ;  /* 0x00008f00dfdf7a23 */ /* 0x100fe2000001080c */
[----:B------:R-:W3:Y:S01]  /*df30*/  MUFU.EX2 R173, R3 ;  /* 0x0000000300ad7308 */ /* 0x000ee20000000800 */
[--C-:B------:R-:W-:Y:S02]  /*df40*/  FFMA.FTZ R219, R219, c[0x0][0x23c], -R12.reuse ;  /* 0x00008f00dbdb7a23 */ /* 0x100fe4000001080c */
[--C-:B------:R-:W-:Y:S02]  /*df50*/  FFMA.FTZ R216, R216, c[0x0][0x23c], -R12.reuse ;  /* 0x00008f00d8d87a23 */ /* 0x100fe4000001080c */
[----:B------:R-:W-:Y:S01]  /*df60*/  FFMA.FTZ R212, R212, c[0x0][0x23c], -R12 ;  /* 0x00008f00d4d47a23 */ /* 0x000fe2000001080c */
[----:B------:R-:W-:Y:S01]  /*df70*/  MOV R220, R75 ;  /* 0x0000004b00dc7202 */ /* 0x000fe20000000f00 */
[----:B------:R-:W-:Y:S01]  /*df80*/  FADD.FTZ R171, R171, R72 ;  /* 0x00000048abab7221 */ /* 0x000fe20000010000 */
[----:B------:R-:W4:Y:S01]  /*df90*/  MUFU.EX2 R222, R0 ;  /* 0x0000000000de7308 */ /* 0x000f220000000800 */
[----:B------:R-:W-:Y:S01]  /*dfa0*/  F2FP.PACK_AB R10, R211, R101 ;  /* 0x00000065d30a723e */ /* 0x000fe200000000ff */
[----:B------:R2:W5:Y:S01]  /*dfb0*/  LDL.LU R229, [R1+0x70] ;  /* 0x0000700001e57983 */ /* 0x0005620000300800 */
[----:B-1----:R-:W-:-:S02]  /*dfc0*/  F2FP.PACK_AB R4, R175, R174 ;  /* 0x000000aeaf04723e */ /* 0x002fc400000000ff */
[----:B------:R-:W-:Y:S01]  /*dfd0*/  F2FP.PACK_AB R6, R221, R100 ;  /* 0x00000064dd06723e */ /* 0x000fe200000000ff */
[--C-:B------:R-:W-:Y:S01]  /*dfe0*/  FFMA.FTZ R38, R77, c[0x0][0x23c], -R12.reuse ;  /* 0x00008f004d267a23 */ /* 0x100fe2000001080c */
[----:B------:R-:W-:Y:S02]  /*dff0*/  MOV R183, R15 ;  /* 0x0000000f00b77202 */ /* 0x000fe40000000f00 */
[----:B---3--:R-:W-:Y:S02]  /*e000*/  F2FP.PACK_AB R5, R173, R172 ;  /* 0x000000acad05723e */ /* 0x008fe400000000ff */
[----:B----4-:R-:W-:Y:S01]  /*e010*/  F2FP.PACK_AB R7, R222, R210 ;  /* 0x000000d2de07723e */ /* 0x010fe200000000ff */
[----:B--2---:R-:W-:Y:S01]  /*e020*/  HMMA.16816.F32 R148, R8, R16, R148 ;  /* 0x000000100894723c */ /* 0x004fe20000001894 */
[----:B------:R-:W-:Y:S01]  /*e030*/  FFMA.FTZ R3, R115, c[0x0][0x23c], -R12 ;  /* 0x00008f0073037a23 */ /* 0x000fe2000001080c */
[----:B------:R-:W-:Y:S01]  /*e040*/  MOV R102, R74 ;  /* 0x0000004a00667202 */ /* 0x000fe20000000f00 */
[----:B------:R-:W1:Y:S01]  /*e050*/  LDSM.16.MT88.4 R12, [R228+0xc800] ;  /* 0x00c80000e40c783b */ /* 0x000e620000004200 */
[----:B------:R-:W-:Y:S01]  /*e060*/  IMAD.MOV.U32 R103, RZ, RZ, R73 ;  /* 0x000000ffff677224 */ /* 0x000fe200078e0049 */
[----:B------:R-:W-:-:S02]  /*e070*/  MOV R0, R68 ;  /* 0x0000004400007202 */ /* 0x000fc40000000f00 */
[----:B------:R-:W-:Y:S01]  /*e080*/  MOV R217, R69 ;  /* 0x0000004500d97202 */ /* 0x000fe20000000f00 */
[C---:B------:R-:W-:Y:S01]  /*e090*/  HMMA.16816.F32 R144, R4.reuse, R16, R144 ;  /* 0x000000100490723c */ /* 0x040fe20000001890 */
[----:B------:R-:W-:Y:S01]  /*e0a0*/  MOV R2, R79 ;  /* 0x0000004f00027202 */ /* 0x000fe20000000f00 */
[----:B------:R-:W-:Y:S01]  /*e0b0*/  MUFU.EX2 R214, R214 ;  /* 0x000000d600d67308 */ /* 0x000fe20000000800 */
[----:B------:R2:W5:Y:S05]  /*e0c0*/  LDL.LU R224, [R1+0x6c] ;  /* 0x00006c0001e07983 */ /* 0x00056a0000300800 */
[-C--:B------:R-:W-:Y:S08]  /*e0d0*/  HMMA.16816.F32 R156, R4, R18.reuse, R156 ;  /* 0x00000012049c723c */ /* 0x080ff0000000189c */
[C---:B------:R-:W-:Y:S01]  /*e0e0*/  HMMA.16816.F32 R56, R8.reuse, R18, R56 ;  /* 0x000000120838723c */ /* 0x040fe20000001838 */
[----:B------:R-:W3:Y:S07]  /*e0f0*/  LDSM.16.MT88.4 R16, [R226+0xc800] ;  /* 0x00c80000e210783b */ /* 0x000eee0000004200 */
[-C--:B-1----:R-:W-:Y:S08]  /*e100*/  HMMA.16816.F32 R48, R8, R12.reuse, R48 ;  /* 0x0000000c0830723c */ /* 0x082ff00000001830 */
[C---:B------:R-:W-:Y:S08]  /*e110*/  HMMA.16816.F32 R44, R4.reuse, R12, R44 ;  /* 0x0000000c042c723c */ /* 0x040ff0000000182c */
[----:B------:R-:W-:Y:S08]  /*e120*/  HMMA.16816.F32 R188, R4, R14, R188 ;  /* 0x0000000e04bc723c */ /* 0x000ff000000018bc */
[-C--:B---3--:R-:W-:Y:S07]  /*e130*/  HMMA.16816.F32 R72, R8, R16.reuse, R164 ;  /* 0x000000100848723c */ /* 0x088fee00000018a4 */
[----:B------:R-:W-:Y:S01]  /*e140*/  MOV R164, R70 ;  /* 0x0000004600a47202 */ /* 0x000fe20000000f00 */
[----:B------:R-:W-:Y:S01]  /*e150*/  IMAD.MOV.U32 R165, RZ, RZ, R71 ;  /* 0x000000ffffa57224 */ /* 0x000fe200078e0047 */
[C---:B------:R-:W-:Y:S08]  /*e160*/  HMMA.16816.F32 R64, R4.reuse, R16, R64 ;  /* 0x000000100440723c */ /* 0x040ff00000001840 */
[-C--:B------:R-:W-:Y:S08]  /*e170*/  HMMA.16816.F32 R60, R4, R18.reuse, R60 ;  /* 0x00000012043c723c */ /* 0x080ff0000000183c */
[C---:B------:R-:W-:Y:S01]  /*e180*/  HMMA.16816.F32 R52, R8.reuse, R18, R52 ;  /* 0x000000120834723c */ /* 0x040fe20000001834 */
[----:B------:R-:W1:Y:S07]  /*e190*/  LDSM.16.MT88.4 R16, [R227+0xc800] ;  /* 0x00c80000e310783b */ /* 0x000e6e0000004200 */
[----:B------:R-:W-:Y:S01]  /*e1a0*/  HMMA.16816.F32 R68, R8, R14, R184 ;  /* 0x0000000e0844723c */ /* 0x000fe200000018b8 */
[----:B------:R-:W3:Y:S01]  /*e1b0*/  LDSM.16.MT88.4 R12, [R225+0xe800] ;  /* 0x00e80000e10c783b */ /* 0x000ee20000004200 */
[----:B------:R-:W-:Y:S01]  /*e1c0*/  IMAD.MOV.U32 R167, RZ, RZ, R78 ;  /* 0x000000ffffa77224 */ /* 0x000fe200078e004e */
[----:B------:R-:W-:-:S04]  /*e1d0*/  MOV R166, R129 ;  /* 0x0000008100a67202 */ /* 0x000fc80000000f00 */
[----:B------:R-:W-:Y:S02]  /*e1e0*/  MOV R186, R76 ;  /* 0x0000004c00ba7202 */ /* 0x000fe40000000f00 */
[----:B------:R-:W-:Y:S01]  /*e1f0*/  MOV R187, R128 ;  /* 0x0000008000bb7202 */ /* 0x000fe20000000f00 */
        /* <DEDUP_REMOVED lines=8> */
[----:B------:R-:W-:Y:S01]  /*e280*/  HMMA.16816.F32 R128, R8, R14, R20 ;  /* 0x0000000e0880723c */ /* 0x000fe20000001814 */
[----:B------:R-:W3:Y:S04]  /*e290*/  LDSM.16.MT88.4 R20, [R226+0xe800] ;  /* 0x00e80000e214783b */ /* 0x000ee80000004200 */
[----:B------:R-:W4:Y:S01]  /*e2a0*/  LDSM.16.MT88.4 R12, [R227+0xe800] ;  /* 0x00e80000e30c783b */ /* 0x000f220000004200 */
[----:B------:R-:W-:-:S02]  /*e2b0*/  MOV R134, R165 ;  /* 0x000000a500867202 */ /* 0x000fc40000000f00 */
[----:B------:R-:W-:Y:S01]  /*e2c0*/  MOV R132, R167 ;  /* 0x000000a700847202 */ /* 0x000fe20000000f00 */
[----:B-1----:R-:W-:Y:S01]  /*e2d0*/  HMMA.16816.F32 R104, R4, R16, R104 ;  /* 0x000000100468723c */ /* 0x002fe20000001868 */
[----:B------:R-:W-:Y:S02]  /*e2e0*/  MOV R165, R101 ;  /* 0x0000006500a57202 */ /* 0x000fe40000000f00 */
[----:B------:R-:W-:-:S05]  /*e2f0*/  MOV R167, R100 ;  /* 0x0000006400a77202 */ /* 0x000fca0000000f00 */
[----:B------:R-:W-:Y:S01]  /*e300*/  HMMA.16816.F32 R108, R4, R18, R108 ;  /* 0x00000012046c723c */ /* 0x000fe2000000186c */
[----:B------:R-:W-:-:S07]  /*e310*/  IMAD.MOV.U32 R135, RZ, RZ, R244 ;  /* 0x000000ffff877224 */ /* 0x000fce00078e00f4 */
[C---:B------:R-:W-:Y:S08]  /*e320*/  HMMA.16816.F32 R84, R8.reuse, R16, R84 ;  /* 0x000000100854723c */ /* 0x040ff00000001854 */
[----:B------:R-:W-:Y:S01]  /*e330*/  HMMA.16816.F32 R80, R8, R18, R80 ;  /* 0x000000120850723c */ /* 0x000fe20000001850 */
[----:B------:R-:W-:Y:S07]  /*e340*/  LDSM.16.MT88.4 R16, [R226+0xd000] ;  /* 0x00d00000e210783b */ /* 0x000fee0000004200 */
[C---:B---3--:R-:W-:Y:S08]  /*e350*/  HMMA.16816.F32 R88, R4.reuse, R20, R88 ;  /* 0x000000140458723c */ /* 0x048ff00000001858 */
[C---:B------:R-:W-:Y:S08]  /*e360*/  HMMA.16816.F32 R92, R4.reuse, R22, R92 ;  /* 0x00000016045c723c */ /* 0x040ff0000000185c */
[C---:B----4-:R-:W-:Y:S08]  /*e370*/  HMMA.16816.F32 R120, R4.reuse, R12, R120 ;  /* 0x0000000c0478723c */ /* 0x050ff00000001878 */
[----:B------:R-:W-:Y:S07]  /*e380*/  HMMA.16816.F32 R124, R4, R14, R124 ;  /* 0x0000000e047c723c */ /* 0x000fee000000187c */
[----:B------:R-:W-:Y:S01]  /*e390*/  MOV R5, R166 ;  /* 0x000000a600057202 */ /* 0x000fe20000000f00 */
[----:B------:R-:W-:Y:S01]  /*e3a0*/  IMAD.MOV.U32 R166, RZ, RZ, R102 ;  /* 0x000000ffffa67224 */ /* 0x000fe200078e0066 */
[----:B------:R-:W-:Y:S01]  /*e3b0*/  MOV R4, R103 ;  /* 0x0000006700047202 */ /* 0x000fe20000000f00 */
[C---:B------:R-:W-:Y:S08]  /*e3c0*/  HMMA.16816.F32 R96, R8.reuse, R22, R96 ;  /* 0x000000160860723c */ /* 0x040ff00000001860 */
[C---:B------:R-:W-:Y:S01]  /*e3d0*/  HMMA.16816.F32 R100, R8.reuse, R20, R152 ;  /* 0x000000140864723c */ /* 0x040fe20000001898 */
[----:B------:R-:W1:Y:S07]  /*e3e0*/  LDSM.16.MT88.4 R20, [R225+0xd000] ;  /* 0x00d00000e114783b */ /* 0x000e6e0000004200 */
[----:B------:R-:W-:Y:S01]  /*e3f0*/  HMMA.16816.F32 R116, R8, R12, R116 ;  /* 0x0000000c0874723c */ /* 0x000fe20000001874 */
[----:B------:R-:W-:-:S07]  /*e400*/  MOV R137, R222 ;  /* 0x000000de00897202 */ /* 0x000fce0000000f00 */
[----:B------:R-:W-:Y:S01]  /*e410*/  HMMA.16816.F32 R40, R8, R14, R40 ;  /* 0x0000000e0828723c */ /* 0x000fe20000001828 */
[----:B------:R-:W3:Y:S01]  /*e420*/  LDSM.16.MT88.4 R12, [R228+0xd000] ;  /* 0x00d00000e40c783b */ /* 0x000ee20000004200 */
[----:B------:R-:W-:Y:S01]  /*e430*/  MOV R184, R221 ;  /* 0x000000dd00b87202 */ /* 0x000fe20000000f00 */
[----:B------:R-:W-:Y:S01]  /*e440*/  FADD.FTZ R2, R2, R132 ;  /* 0x0000008402027221 */ /* 0x000fe20000010000 */
[----:B------:R-:W-:Y:S02]  /*e450*/  MOV R133, R164 ;  /* 0x000000a400857202 */ /* 0x000fe40000000f00 */
[----:B------:R-:W-:Y:S02]  /*e460*/  MOV R164, R220 ;  /* 0x000000dc00a47202 */ /* 0x000fe40000000f00 */
[----:B------:R-:W-:Y:S02]  /*e470*/  MOV R132, R135 ;  /* 0x0000008700847202 */ /* 0x000fe40000000f00 */
[----:B------:R-:W-:Y:S01]  /*e480*/  MOV R135, R137 ;  /* 0x0000008900877202 */ /* 0x000fe20000000f00 */
[----:B------:R-:W-:Y:S01]  /*e490*/  IMAD.MOV.U32 R137, RZ, RZ, R184 ;  /* 0x000000ffff897224 */ /* 0x000fe200078e00b8 */
[----:B------:R-:W-:Y:S01]  /*e4a0*/  MOV R184, R164 ;  /* 0x000000a400b87202 */ /* 0x000fe20000000f00 */
[----:B------:R-:W-:Y:S01]  /*e4b0*/  IMAD.MOV.U32 R6, RZ, RZ, R187 ;  /* 0x000000ffff067224 */ /* 0x000fe200078e00bb */
[----:B------:R-:W-:Y:S01]  /*e4c0*/  MOV R164, R165 ;  /* 0x000000a500a47202 */ /* 0x000fe20000000f00 */
[----:B------:R-:W-:Y:S01]  /*e4d0*/  MUFU.EX2 R187, R36 ;  /* 0x0000002400bb7308 */ /* 0x000fe20000000800 */
[----:B------:R-:W-:Y:S01]  /*e4e0*/  MOV R7, R186 ;  /* 0x000000ba00077202 */ /* 0x000fe20000000f00 */
[----:B------:R-:W-:Y:S01]  /*e4f0*/  FADD.FTZ R0, R0, R4 ;  /* 0x0000000400007221 */ /* 0x000fe20000010000 */
[----:B------:R-:W-:Y:S01]  /*e500*/  MOV R165, R166 ;  /* 0x000000a600a57202 */ /* 0x000fe20000000f00 */
[----:B------:R-:W-:Y:S01]  /*e510*/  FADD.FTZ R4, R217, R39 ;  /* 0x00000027d9047221 */ /* 0x000fe20000010000 */
[----:B------:R-:W-:Y:S01]  /*e520*/  MOV R166, R167 ;  /* 0x000000a700a67202 */ /* 0x000fe20000000f00 */
[----:B------:R-:W-:-:S02]  /*e530*/  IMAD.MOV.U32 R167, RZ, RZ, R210 ;  /* 0x000000ffffa77224 */ /* 0x000fc400078e00d2 */
[----:B------:R-:W4:Y:S08]  /*e540*/  MUFU.EX2 R186, R35 ;  /* 0x0000002300ba7308 */ /* 0x000f300000000800 */
[----:B------:R-:W-:Y:S08]  /*e550*/  MUFU.EX2 R152, R34 ;  /* 0x0000002200987308 */ /* 0x000ff00000000800 */
[----:B------:R-:W-:Y:S08]  /*e560*/  MUFU.EX2 R136, R33 ;  /* 0x0000002100887308 */ /* 0x000ff00000000800 */
[----:B------:R-:W-:Y:S08]  /*e570*/  MUFU.EX2 R222, R31 ;  /* 0x0000001f00de7308 */ /* 0x000ff00000000800 */
[----:B------:R-:W1:Y:S08]  /*e580*/  MUFU.EX2 R185, R30 ;  /* 0x0000001e00b97308 */ /* 0x000e700000000800 */
[----:B------:R-:W-:Y:S08]  /*e590*/  MUFU.EX2 R153, R29 ;  /* 0x0000001d00997308 */ /* 0x000ff00000000800 */
[----:B------:R1:W1:Y:S08]  /*e5a0*/  MUFU.EX2 R139, R28 ;  /* 0x0000001c008b7308 */ /* 0x0002700000000800 */
[----:B------:R2:W-:Y:S01]  /*e5b0*/  MUFU.EX2 R220, R27 ;  /* 0x0000001b00dc7308 */ /* 0x0005e20000000800 */
[----:B-1----:R-:W-:-:S07]  /*e5c0*/  MOV R28, R211 ;  /* 0x000000d3001c7202 */ /* 0x002fce0000000f00 */
[----:B------:R-:W1:Y:S01]  /*e5d0*/  MUFU.EX2 R221, R26 ;  /* 0x0000001a00dd7308 */ /* 0x000e620000000800 */
[----:B--2---:R-:W-:-:S07]  /*e5e0*/  MOV R27, R218 ;  /* 0x000000da001b7202 */ /* 0x004fce0000000f00 */
[----:B------:R-:W-:Y:S08]  /*e5f0*/  MUFU.EX2 R244, R25 ;  /* 0x0000001900f47308 */ /* 0x000ff00000000800 */
[----:B------:R-:W-:Y:S08]  /*e600*/  MUFU.EX2 R138, R24 ;  /* 0x00000018008a7308 */ /* 0x000ff00000000800 */
[----:B------:R2:W-:Y:S08]  /*e610*/  MUFU.EX2 R210, R3 ;  /* 0x0000000300d27308 */ /* 0x0005f00000000800 */
[----:B------:R-:W1:Y:S08]  /*e620*/  MUFU.EX2 R217, R32 ;  /* 0x0000002000d97308 */ /* 0x000e700000000800 */
[----:B------:R-:W-:Y:S08]  /*e630*/  MUFU.EX2 R211, R37 ;  /* 0x0000002500d37308 */ /* 0x000ff00000000800 */
[----:B------:R-:W3:Y:S01]  /*e640*/  MUFU.EX2 R218, R38 ;  /* 0x0000002600da7308 */ /* 0x000ee20000000800 */
[----:B----4-:R-:W-:Y:S01]  /*e650*/  F2FP.PACK_AB R8, R186, R187 ;  /* 0x000000bbba08723e */ /* 0x010fe200000000ff */
[----:B--2---:R-:W-:Y:S01]  /*e660*/  FADD.FTZ R3, R5, R171 ;  /* 0x000000ab05037221 */ /* 0x004fe20000010000 */
[----:B------:R-:W-:Y:S01]  /*e670*/  F2FP.PACK_AB R9, R185, R222 ;  /* 0x000000deb909723e */ /* 0x000fe200000000ff */
[----:B------:R-:W-:Y:S01]  /*e680*/  FADD.FTZ R132, R132, R4 ;  /* 0x0000000484847221 */ /* 0x000fe20000010000 */
[----:B------:R-:W-:-:S02]  /*e690*/  F2FP.PACK_AB R10, R136, R152 ;  /* 0x00000098880a723e */ /* 0x000fc400000000ff */
[----:B------:R-:W-:Y:S02]  /*e6a0*/  F2FP.PACK_AB R11, R139, R153 ;  /* 0x000000998b0b723e */ /* 0x000fe400000000ff */
[----:B------:R-:W-:Y:S02]  /*e6b0*/  MOV R30, R6 ;  /* 0x00000006001e7202 */ /* 0x000fe40000000f00 */
[----:B------:R-:W-:Y:S02]  /*e6c0*/  MOV R29, R7 ;  /* 0x00000007001d7202 */ /* 0x000fe40000000f00 */
[----:B-1----:R-:W-:Y:S02]  /*e6d0*/  F2FP.PACK_AB R4, R221, R220 ;  /* 0x000000dcdd04723e */ /* 0x002fe400000000ff */
[----:B------:R-:W-:Y:S02]  /*e6e0*/  F2FP.PACK_AB R5, R217, R210 ;  /* 0x000000d2d905723e */ /* 0x000fe400000000ff */
[----:B------:R-:W-:-:S02]  /*e6f0*/  F2FP.PACK_AB R6, R138, R244 ;  /* 0x000000f48a06723e */ /* 0x000fc400000000ff */
[----:B---3--:R-:W-:Y:S01]  /*e700*/  F2FP.PACK_AB R7, R218, R211 ;  /* 0x000000d3da07723e */ /* 0x008fe200000000ff */
[----:B------:R-:W-:Y:S01]  /*e710*/  IMAD.MOV.U32 R31, RZ, RZ, R135 ;  /* 0x000000ffff1f7224 */ /* 0x000fe200078e0087 */
[C---:B------:R-:W-:Y:S01]  /*e720*/  HMMA.16816.F32 R32, R8.reuse, R22, R56 ;  /* 0x000000160820723c */ /* 0x040fe20000001838 */
[----:B------:R-:W-:Y:S01]  /*e730*/  FADD.FTZ R134, R134, R2 ;  /* 0x0000000286867221 */ /* 0x000fe20000010000 */
[----:B------:R-:W-:Y:S01]  /*e740*/  MOV R36, R137 ;  /* 0x0000008900247202 */ /* 0x000fe20000000f00 */
[----:B------:R-:W-:Y:S01]  /*e750*/  FADD.FTZ R133, R133, R0 ;  /* 0x0000000085857221 */ /* 0x000fe20000010000 */
[----:B------:R-:W-:Y:S01]  /*e760*/  MOV R0, R180 ;  /* 0x000000b400007202 */ /* 0x000fe20000000f00 */
[----:B------:R-:W-:Y:S01]  /*e770*/  FADD.FTZ R2, R184, R3 ;  /* 0x00000003b8027221 */ /* 0x000fe20000010000 */
[----:B------:R-:W-:Y:S01]  /*e780*/  MOV R171, R181 ;  /* 0x000000b500ab7202 */ /* 0x000fe20000000f00 */
[----:B------:R-:W-:Y:S01]  /*e790*/  IMAD.MOV.U32 R154, RZ, RZ, R167 ;  /* 0x000000ffff9a7224 */ /* 0x000fe200078e00a7 */
[----:B------:R-:W-:Y:S01]  /*e7a0*/  MOV R184, R182 ;  /* 0x000000b600b87202 */ /* 0x000fe20000000f00 */
[----:B------:R-:W-:Y:S01]  /*e7b0*/  HMMA.16816.F32 R56, R8, R18, R52 ;  /* 0x000000120838723c */ /* 0x000fe20000001834 */
[----:B------:R-:W-:-:S02]  /*e7c0*/  MOV R3, R183 ;  /* 0x000000b700037202 */ /* 0x000fc40000000f00 */
[----:B------:R-:W-:Y:S02]  /*e7d0*/  MOV R137, R164 ;  /* 0x000000a400897202 */ /* 0x000fe40000000f00 */
[----:B------:R-:W-:Y:S02]  /*e7e0*/  MOV R135, R165 ;  /* 0x000000a500877202 */ /* 0x000fe40000000f00 */
[----:B------:R-:W-:Y:S01]  /*e7f0*/  MOV R155, R166 ;  /* 0x000000a6009b7202 */ /* 0x000fe20000000f00 */
[-C--:B------:R-:W-:Y:S08]  /*e800*/  HMMA.16816.F32 R148, R8, R20.reuse, R148 ;  /* 0x000000140894723c */ /* 0x080ff00000001894 */
[C---:B------:R-:W-:Y:S08]  /*e810*/  HMMA.16816.F32 R144, R4.reuse, R20, R144 ;  /* 0x000000140490723c */ /* 0x040ff00000001890 */
[----:B------:R-:W-:Y:S01]  /*e820*/  HMMA.16816.F32 R156, R4, R22, R156 ;  /* 0x00000016049c723c */ /* 0x000fe2000000189c */
[----:B------:R-:W1:Y:S07]  /*e830*/  LDSM.16.MT88.4 R20, [R225+0xf000] ;  /* 0x00f00000e114783b */ /* 0x000e6e0000004200 */
[C---:B------:R-:W-:Y:S07]  /*e840*/  HMMA.16816.F32 R180, R8.reuse, R12, R48 ;  /* 0x0000000c08b4723c */ /* 0x040fee0000001830 */
[----:B------:R-:W-:Y:S01]  /*e850*/  IMAD.MOV.U32 R48, RZ, RZ, R27 ;  /* 0x000000ffff307224 */ /* 0x000fe200078e001b */
[----:B------:R-:W-:Y:S01]  /*e860*/  HMMA.16816.F32 R52, R8, R14, R68 ;  /* 0x0000000e0834723c */ /* 0x000fe20000001844 */
[----:B------:R-:W-:Y:S01]  /*e870*/  MOV R49, R28 ;  /* 0x0000001c00317202 */ /* 0x000fe20000000f00 */
[----:B------:R-:W2:Y:S01]  /*e880*/  LDSM.16.MT88.4 R24, [R227+0xd000] ;  /* 0x00d00000e318783b */ /* 0x000ea20000004200 */
[----:B------:R-:W-:-:S02]  /*e890*/  MOV R50, R29 ;  /* 0x0000001d00327202 */ /* 0x000fc40000000f00 */
[----:B------:R-:W-:Y:S02]  /*e8a0*/  MOV R51, R30 ;  /* 0x0000001e00337202 */ /* 0x000fe40000000f00 */
[----:B------:R-:W-:Y:S01]  /*e8b0*/  MOV R70, R31 ;  /* 0x0000001f00467202 */ /* 0x000fe20000000f00 */
[-C--:B------:R-:W-:Y:S01]  /*e8c0*/  HMMA.16816.F32 R164, R8, R16.reuse, R72 ;  /* 0x0000001008a4723c */ /* 0x080fe20000001848 */
[----:B------:R-:W-:Y:S07]  /*e8d0*/  LDSM.16.MT88.4 R28, [R227+0xf000] ;  /* 0x00f00000e31c783b */ /* 0x000fee0000004200 */
[C---:B------:R-:W-:Y:S08]  /*e8e0*/  HMMA.16816.F32 R64, R4.reuse, R16, R64 ;  /* 0x000000100440723c */ /* 0x040ff00000001840 */
[C---:B------:R-:W-:Y:S01]  /*e8f0*/  HMMA.16816.F32 R60, R4.reuse, R18, R60 ;  /* 0x00000012043c723c */ /* 0x040fe2000000183c */
[----:B------:R-:W3:Y:S07]  /*e900*/  LDSM.16.MT88.4 R16, [R226+0xf000] ;  /* 0x00f00000e210783b */ /* 0x000eee0000004200 */
[C---:B------:R-:W-:Y:S08]  /*e910*/  HMMA.16816.F32 R44, R4.reuse, R12, R44 ;  /* 0x0000000c042c723c */ /* 0x040ff0000000182c */
[----:B------:R-:W-:Y:S01]  /*e920*/  HMMA.16816.F32 R188, R4, R14, R188 ;  /* 0x0000000e04bc723c */ /* 0x000fe200000018bc */
[----:B------:R-:W4:Y:S01]  /*e930*/  LDSM.16.MT88.4 R12, [R228+0xf000] ;  /* 0x00f00000e40c783b */ /* 0x000f220000004200 */
[----:B------:R-:W-:-:S06]  /*e940*/  IMAD.MOV.U32 R71, RZ, RZ, R36 ;  /* 0x000000ffff477224 */ /* 0x000fcc00078e0024 */
[C---:B-1----:R-:W-:Y:S08]  /*e950*/  HMMA.16816.F32 R72, R4.reuse, R20, R76 ;  /* 0x000000140448723c */ /* 0x042ff0000000184c */
[C---:B--2---:R-:W-:Y:S08]  /*e960*/  HMMA.16816.F32 R192, R4.reuse, R24, R192 ;  /* 0x0000001804c0723c */ /* 0x044ff000000018c0 */
[C---:B------:R-:W-:Y:S08]  /*e970*/  HMMA.16816.F32 R204, R4.reuse, R26, R204 ;  /* 0x0000001a04cc723c */ /* 0x040ff000000018cc */
[C---:B------:R-:W-:Y:S08]  /*e980*/  HMMA.16816.F32 R76, R4.reuse, R22, R112 ;  /* 0x00000016044c723c */ /* 0x040ff00000001870 */
[C---:B---3--:R-:W-:Y:S08]  /*e990*/  HMMA.16816.F32 R88, R4.reuse, R16, R88 ;  /* 0x000000100458723c */ /* 0x048ff00000001858 */
[C---:B------:R-:W-:Y:S08]  /*e9a0*/  HMMA.16816.F32 R92, R4.reuse, R18, R92 ;  /* 0x00000012045c723c */ /* 0x040ff0000000185c */
[C---:B----4-:R-:W-:Y:S08]  /*e9b0*/  HMMA.16816.F32 R104, R4.reuse, R12, R104 ;  /* 0x0000000c0468723c */ /* 0x050ff00000001868 */
[C---:B------:R-:W-:Y:S08]  /*e9c0*/  HMMA.16816.F32 R108, R4.reuse, R14, R108 ;  /* 0x0000000e046c723c */ /* 0x040ff0000000186c */
[C---:B------:R-:W-:Y:S08]  /*e9d0*/  HMMA.16816.F32 R120, R4.reuse, R28, R120 ;  /* 0x0000001c0478723c */ /* 0x040ff00000001878 */
[----:B------:R-:W-:Y:S07]  /*e9e0*/  HMMA.16816.F32 R36, R4, R30, R124 ;  /* 0x0000001e0424723c */ /* 0x000fee000000187c */
[----:B------:R-:W-:Y:S01]  /*e9f0*/  MOV R126, R152 ;  /* 0x00000098007e7202 */ /* 0x000fe20000000f00 */
[----:B------:R-:W-:Y:S01]  /*ea00*/  IMAD.MOV.U32 R124, RZ, RZ, R154 ;  /* 0x000000ffff7c7224 */ /* 0x000fe200078e009a */
[----:B------:R-:W-:-:S02]  /*ea10*/  MOV R125, R153 ;  /* 0x00000099007d7202 */ /* 0x000fc40000000f00 */
[----:B------:R-:W-:Y:S02]  /*ea20*/  MOV R6, R155 ;  /* 0x0000009b00067202 */ /* 0x000fe40000000f00 */
[----:B------:R-:W1:Y:S01]  /*ea30*/  LDSM.16.MT88.4 R152, [R225+0xd800] ;  /* 0x00d80000e198783b */ /* 0x000e620000004200 */
[C---:B------:R-:W-:Y:S01]  /*ea40*/  HMMA.16816.F32 R196, R8.reuse, R24, R196 ;  /* 0x0000001808c4723c */ /* 0x040fe200000018c4 */
[----:B------:R-:W-:Y:S02]  /*ea50*/  MOV R7, R70 ;  /* 0x0000004600077202 */ /* 0x000fe40000000f00 */
[----:B------:R-:W-:Y:S02]  /*ea60*/  MOV R112, R71 ;  /* 0x0000004700707202 */ /* 0x000fe40000000f00 */
[----:B------:R-:W-:Y:S01]  /*ea70*/  MOV R127, R0 ;  /* 0x00000000007f7202 */ /* 0x000fe20000000f00 */
[----:B------:R-:W-:Y:S01]  /*ea80*/  MUFU.EX2 R209, R209 ;  /* 0x000000d100d17308 */ /* 0x000fe20000000800 */
[----:B------:R-:W-:Y:S01]  /*ea90*/  MOV R0, R135 ;  /* 0x0000008700007202 */ /* 0x000fe20000000f00 */
[----:B------:R-:W-:Y:S01]  /*eaa0*/  HMMA.16816.F32 R24, R8, R26, R200 ;  /* 0x0000001a0818723c */ /* 0x000fe200000018c8 */
[----:B------:R-:W-:-:S05]  /*eab0*/  MOV R4, R136 ;  /* 0x0000008800047202 */ /* 0x000fca0000000f00 */
[----:B------:R-:W-:Y:S01]  /*eac0*/  MUFU.EX2 R135, R162 ;  /* 0x000000a200877308 */ /* 0x000fe20000000800 */
[----:B------:R-:W-:Y:S01]  /*ead0*/  MOV R201, R137 ;  /* 0x0000008900c97202 */ /* 0x000fe20000000f00 */
[----:B------:R-:W-:Y:S01]  /*eae0*/  IMAD.MOV.U32 R202, RZ, RZ, R138 ;  /* 0x000000ffffca7224 */ /* 0x000fe200078e008a */
[----:B------:R-:W-:Y:S01]  /*eaf0*/  MOV R203, R139 ;  /* 0x0000008b00cb7202 */ /* 0x000fe20000000f00 */
[C---:B------:R-:W-:Y:S04]  /*eb00*/  HMMA.16816.F32 R68, R8.reuse, R20, R140 ;  /* 0x000000140844723c */ /* 0x040fe8000000188c */
[----:B------:R-:W-:Y:S04]  /*eb10*/  MUFU.EX2 R137, R170 ;  /* 0x000000aa00897308 */ /* 0x000fe80000000800 */
[----:B------:R-:W-:Y:S04]  /*eb20*/  HMMA.16816.F32 R116, R8, R28, R116 ;  /* 0x0000001c0874723c */ /* 0x000fe80000001874 */
[----:B------:R-:W2:Y:S08]  /*eb30*/  MUFU.EX2 R139, R168 ;  /* 0x000000a8008b7308 */ /* 0x000eb00000000800 */
[----:B------:R-:W-:Y:S08]  /*eb40*/  MUFU.EX2 R140, R163 ;  /* 0x000000a3008c7308 */ /* 0x000ff00000000800 */
[----:B------:R-:W3:Y:S08]  /*eb50*/  MUFU.EX2 R138, R169 ;  /* 0x000000a9008a7308 */ /* 0x000ef00000000800 */
[----:B------:R-:W4:Y:S08]  /*eb60*/  MUFU.EX2 R136, R161 ;  /* 0x000000a100887308 */ /* 0x000f300000000800 */
[----:B------:R-:W-:Y:S08]  /*eb70*/  MUFU.EX2 R215, R215 ;  /* 0x000000d700d77308 */ /* 0x000ff00000000800 */
[----:B------:R-:W-:Y:S08]  /*eb80*/  MUFU.EX2 R213, R213 ;  /* 0x000000d500d57308 */ /* 0x000ff00000000800 */
[----:B------:R-:W-:Y:S08]  /*eb90*/  MUFU.EX2 R208, R208 ;  /* 0x000000d000d07308 */ /* 0x000ff00000000800 */
[----:B------:R-:W-:Y:S08]  /*eba0*/  MUFU.EX2 R28, R160 ;  /* 0x000000a0001c7308 */ /* 0x000ff00000000800 */
[----:B------:R-:W-:Y:S08]  /*ebb0*/  MUFU.EX2 R223, R223 ;  /* 0x000000df00df7308 */ /* 0x000ff00000000800 */
[----:B------:R-:W-:Y:S08]  /*ebc0*/  MUFU.EX2 R219, R219 ;  /* 0x000000db00db7308 */ /* 0x000ff00000000800 */
[----:B------:R-:W-:Y:S08]  /*ebd0*/  MUFU.EX2 R216, R216 ;  /* 0x000000d800d87308 */ /* 0x000ff00000000800 */
[----:B------:R-:W1:Y:S01]  /*ebe0*/  MUFU.EX2 R212, R212 ;  /* 0x000000d400d47308 */ /* 0x000e620000000800 */
[----:B------:R-:W-:Y:S01]  /*ebf0*/  MOV R113, R48 ;  /* 0x0000003000717202 */ /* 0x000fe20000000f00 */
[----:B------:R-:W-:Y:S01]  /*ec00*/  IMAD.MOV.U32 R115, RZ, RZ, R50 ;  /* 0x000000ffff737224 */ /* 0x000fe200078e0032 */
[----:B------:R-:W-:-:S02]  /*ec10*/  MOV R114, R49 ;  /* 0x0000003100727202 */ /* 0x000fc40000000f00 */
[----:B------:R-:W-:Y:S02]  /*ec20*/  MOV R5, R51 ;  /* 0x0000003300057202 */ /* 0x000fe40000000f00 */
[----:B------:R-:W-:Y:S01]  /*ec30*/  HMMA.16816.F32 R48, R8, R22, R128 ;  /* 0x000000160830723c */ /* 0x000fe20000001880 */
[----:B------:R-:W-:Y:S01]  /*ec40*/  MOV R143, R127 ;  /* 0x0000007f008f7202 */ /* 0x000fe20000000f00 */
[----:B------:R-:W-:Y:S01]  /*ec50*/  FADD.FTZ R0, R0, R134 ;  /* 0x0000008600007221 */ /* 0x000fe20000010000 */
[----:B------:R-:W-:Y:S01]  /*ec60*/  MOV R200, R201 ;  /* 0x000000c900c87202 */ /* 0x000fe20000000f00 */
[----:B------:R-:W-:-:S04]  /*ec70*/  FADD.FTZ R3, R3, R133 ;  /* 0x0000008503037221 */ /* 0x000fc80000010000 */
[----:B------:R-:W-:Y:S01]  /*ec80*/  HMMA.16816.F32 R20, R8, R16, R100 ;  /* 0x000000100814723c */ /* 0x000fe20000001864 */
[----:B--2---:R-:W-:Y:S02]  /*ec90*/  F2FP.PACK_AB R128, R139, R137 ;  /* 0x000000898b80723e */ /* 0x004fe400000000ff */
[----:B------:R-:W-:Y:S02]  /*eca0*/  F2FP.PACK_AB R129, R209, R214 ;  /* 0x000000d6d181723e */ /* 0x000fe400000000ff */
[----:B---3--:R-:W-:-:S03]  /*ecb0*/  F2FP.PACK_AB R130, R138, R140 ;  /* 0x0000008c8a82723e */ /* 0x008fc600000000ff */
[C---:B------:R-:W-:Y:S01]  /*ecc0*/  HMMA.16816.F32 R100, R8.reuse, R12, R84 ;  /* 0x0000000c0864723c */ /* 0x040fe20000001854 */
[----:B----4-:R-:W-:Y:S02]  /*ecd0*/  F2FP.PACK_AB R131, R136, R135 ;  /* 0x000000878883723e */ /* 0x010fe400000000ff */
[----:B-1----:R-:W-:Y:S02]  /*ece0*/  F2FP.PACK_AB R127, R212, R216 ;  /* 0x000000d8d47f723e */ /* 0x002fe400000000ff */
[----:B------:R-:W-:Y:S02]  /*ecf0*/  MOV R201, R202 ;  /* 0x000000ca00c97202 */ /* 0x000fe40000000f00 */
[----:B------:R-:W-:Y:S01]  /*ed00*/  IMAD.MOV.U32 R87, RZ, RZ, R124 ;  /* 0x000000ffff577224 */ /* 0x000fe200078e007c */
[----:B------:R-:W-:Y:S01]  /*ed10*/  HMMA.16816.F32 R16, R8, R18, R96 ;  /* 0x000000120810723c */ /* 0x000fe20000001860 */
[----:B------:R-:W-:Y:S02]  /*ed20*/  F2FP.PACK_AB R124, R213, R215 ;  /* 0x000000d7d57c723e */ /* 0x000fe400000000ff */
[----:B------:R-:W-:-:S05]  /*ed30*/  MOV R142, R171 ;  /* 0x000000ab008e7202 */ /* 0x000fca0000000f00 */
[----:B------:R-:W-:Y:S01]  /*ed40*/  HMMA.16816.F32 R40, R8, R30, R40 ;  /* 0x0000001e0828723c */ /* 0x000fe20000001828 */
[----:B------:R-:W-:Y:S01]  /*ed50*/  MOV R202, R203 ;  /* 0x000000cb00ca7202 */ /* 0x000fe20000000f00 */
[----:B------:R-:W1:Y:S01]  /*ed60*/  LDSM.16.MT88.4 R168, [R226+0xd800] ;  /* 0x00d80000e2a8783b */ /* 0x000e620000004200 */
[----:B------:R-:W-:-:S05]  /*ed70*/  IMAD.MOV.U32 R203, RZ, RZ, R4 ;  /* 0x000000ffffcb7224 */ /* 0x000fca00078e0004 */
[----:B------:R-:W-:Y:S01]  /*ed80*/  HMMA.16816.F32 R12, R8, R14, R80 ;  /* 0x0000000e080c723c */ /* 0x000fe20000001850 */
[----:B------:R-:W-:Y:S02]  /*ed90*/  FADD.FTZ R5, R5, R132 ;  /* 0x0000008405057221 */ /* 0x000fe40000010000 */
[----:B------:R-:W-:Y:S01]  /*eda0*/  FADD.FTZ R0, R176, R0 ;  /* 0x00000000b0007221 */ /* 0x000fe20000010000 */
[----:B------:R-:W-:Y:S01]  /*edb0*/  MOV R86, R6 ;  /* 0x0000000600567202 */ /* 0x000fe20000000f00 */
[----:B------:R-:W-:-:S03]  /*edc0*/  FADD.FTZ R4, R174, R3 ;  /* 0x00000003ae047221 */ /* 0x000fc60000010000 */
[-C--:B------:R-:W-:Y:S01]  /*edd0*/  HMMA.16816.F32 R148, R128, R152.reuse, R148 ;  /* 0x000000988094723c */ /* 0x080fe20000001894 */
[----:B------:R-:W-:Y:S01]  /*ede0*/  MOV R11, R125 ;  /* 0x0000007d000b7202 */ /* 0x000fe20000000f00 */
[----:B------:R-:W-:Y:S01]  /*edf0*/  FADD.FTZ R2, R178, R2 ;  /* 0x00000002b2027221 */ /* 0x000fe20000010000 */
[----:B------:R-:W-:Y:S01]  /*ee00*/  MOV R10, R126 ;  /* 0x0000007e000a7202 */ /* 0x000fe20000000f00 */
[----:B------:R-:W-:Y:S01]  /*ee10*/  IMAD.MOV.U32 R141, RZ, RZ, R184 ;  /* 0x000000ffff8d7224 */ /* 0x000fe200078e00b8 */
[----:B------:R-:W-:Y:S01]  /*ee20*/  F2FP.PACK_AB R125, R219, R223 ;  /* 0x000000dfdb7d723e */ /* 0x000fe200000000ff */
[----:B------:R-:W-:Y:S01]  /*ee30*/  LDSM.16.MT88.4 R80, [R225+0xf800] ;  /* 0x00f80000e150783b */ /* 0x000fe20000004200 */
[----:B------:R-:W-:Y:S01]  /*ee40*/  F2FP.PACK_AB R126, R28, R208 ;  /* 0x000000d01c7e723e */ /* 0x000fe200000000ff */
[----:B------:R-:W-:Y:S02]  /*ee50*/  FADD.FTZ R8, R177, R0 ;  /* 0x00000000b1087221 */ /* 0x000fe40000010000 */
[----:B------:R-:W-:Y:S01]  /*ee60*/  FADD.FTZ R3, R172, R5 ;  /* 0x00000005ac037221 */ /* 0x000fe20000010000 */
[----:B------:R-:W-:Y:S01]  /*ee70*/  MOV R133, R186 ;  /* 0x000000ba00857202 */ /* 0x000fe20000000f00 */
[----:B------:R-:W-:Y:S01]  /*ee80*/  FADD.FTZ R0, R175, R4 ;  /* 0x00000004af007221 */ /* 0x000fe20000010000 */
[----:B------:R-:W-:Y:S01]  /*ee90*/  MOV R134, R185 ;  /* 0x000000b900867202 */ /* 0x000fe20000000f00 */
[C---:B------:R-:W-:Y:S01]  /*eea0*/  HMMA.16816.F32 R144, R124.reuse, R152, R144 ;  /* 0x000000987c90723c */ /* 0x040fe20000001890 */
[----:B------:R-:W-:Y:S01]  /*eeb0*/  MOV R29, R201 ;  /* 0x000000c9001d7202 */ /* 0x000fe20000000f00 */
[----:B------:R-:W-:Y:S06]  /*eec0*/  LDSM.16.MT88.4 R96, [R226+0xf800] ;  /* 0x00f80000e260783b */ /* 0x000fec0000004200 */
[-C--:B------:R-:W-:Y:S08]  /*eed0*/  HMMA.16816.F32 R156, R124, R154.reuse, R156 ;  /* 0x0000009a7c9c723c */ /* 0x080ff0000000189c */
[----:B------:R-:W-:Y:S07]  /*eee0*/  HMMA.16816.F32 R152, R128, R154, R32 ;  /* 0x0000009a8098723c */ /* 0x000fee0000001820 */
[----:B------:R-:W-:-:S02]  /*eef0*/  MOV R35, R7 ;  /* 0x0000000700237202 */ /* 0x000fc40000000f00 */
[----:B------:R-:W2:Y:S01]  /*ef00*/  LDSM.16.MT88.4 R4, [R227+0xf800] ;  /* 0x00f80000e304783b */ /* 0x000ea20000004200 */
[----:B------:R-:W-:Y:S01]  /*ef10*/  FADD.FTZ R2, R179, R2 ;  /* 0x00000002b3027221 */ /* 0x000fe20000010000 */
[----:B-1----:R-:W-:Y:S03]  /*ef20*/  HMMA.16816.F32 R160, R124, R168, R64 ;  /* 0x000000a87ca0723c */ /* 0x002fe60000001840 */
[----:B------:R-:W-:Y:S01]  /*ef30*/  FADD.FTZ R9, R200, R2 ;  /* 0x00000002c8097221 */ /* 0x000fe20000010000 */
[----:B------:R-:W-:-:S03]  /*ef40*/  MOV R2, R115 ;  /* 0x0000007300027202 */ /* 0x000fc60000000f00 */
[----:B------:R-:W-:Y:S02]  /*ef50*/  MOV R66, R86 ;  /* 0x0000005600427202 */ /* 0x000fe40000000f00 */
[----:B------:R-:W-:Y:S01]  /*ef60*/  MOV R33, R113 ;  /* 0x0000007100217202 */ /* 0x000fe20000000f00 */
[----:B------:R-:W-:Y:S02]  /*ef70*/  FADD.FTZ R2, R2, R8 ;  /* 0x0000000802027221 */ /* 0x000fe40000010000 */
[----:B------:R-:W-:Y:S02]  /*ef80*/  IMAD.MOV.U32 R34, RZ, RZ, R112 ;  /* 0x000000ffff227224 */ /* 0x000fe400078e0070 */
[----:B------:R-:W-:Y:S01]  /*ef90*/  FADD.FTZ R0, R66, R0 ;  /* 0x0000000042007221 */ /* 0x000fe20000010000 */
[-C--:B--2---:R-:W-:Y:S08]  /*efa0*/  HMMA.16816.F32 R120, R124, R4.reuse, R120 ;  /* 0x000000047c78723c */ /* 0x084ff00000001878 */
[----:B------:R-:W-:Y:S07]  /*efb0*/  HMMA.16816.F32 R116, R128, R4, R116 ;  /* 0x000000048074723c */ /* 0x000fee0000001874 */
[----:B------:R-:W-:-:S02]  /*efc0*/  FADD.FTZ R4, R33, R2 ;  /* 0x0000000221047221 */ /* 0x000fc40000010000 */
[----:B------:R-:W-:-:S04]  /*efd0*/  FADD.FTZ R2, R34, R0 ;  /* 0x0000000022027221 */ /* 0x000fc80000010000 */
[----:B------:R-:W-:-:S04]  /*efe0*/  FADD.FTZ R2, R220, R2 ;  /* 0x00000002dc027221 */ /* 0x000fc80000010000 */
[----:B------:R-:W-:-:S04]  /*eff0*/  FADD.FTZ R2, R221, R2 ;  /* 0x00000002dd027221 */ /* 0x000fc80000010000 */
[----:B------:R-:W-:Y:S02]  /*f000*/  FADD.FTZ R2, R244, R2 ;  /* 0x00000002f4027221 */ /* 0x000fe40000010000 */
[----:B------:R-:W2:Y:S01]  /*f010*/  LDL R244, [R1+0x1c] ;  /* 0x00001c0001f47983 */ /* 0x000ea20000100800 */
[----:B------:R-:W-:Y:S01]  /*f020*/  FADD.FTZ R3, R173, R3 ;  /* 0x00000003ad037221 */ /* 0x000fe20000010000 */
[----:B------:R-:W-:Y:S01]  /*f030*/  MOV R32, R114 ;  /* 0x0000007200207202 */ /* 0x000fe20000000f00 */
[----:B------:R-:W-:Y:S01]  /*f040*/  IMAD.MOV.U32 R67, RZ, RZ, R87 ;  /* 0x000000ffff437224 */ /* 0x000fe200078e0057 */
[----:B------:R-:W-:Y:S01]  /*f050*/  MOV R132, R187 ;  /* 0x000000bb00847202 */ /* 0x000fe20000000f00 */
[----:B------:R-:W-:Y:S02]  /*f060*/  LDSM.16.MT88.4 R112, [R228+0xf800] ;  /* 0x00f80000e470783b */ /* 0x000fe40000004200 */
[----:B------:R-:W-:Y:S02]  /*f070*/  FADD.FTZ R3, R67, R3 ;  /* 0x0000000343037221 */ /* 0x000fe40000010000 */
[----:B------:R-:W-:Y:S01]  /*f080*/  FADD.FTZ R5, R32, R9 ;  /* 0x0000000920057221 */ /* 0x000fe20000010000 */
[----:B------:R-:W-:Y:S01]  /*f090*/  MOV R30, R203 ;  /* 0x000000cb001e7202 */ /* 0x000fe20000000f00 */
[----:B------:R-:W-:Y:S01]  /*f0a0*/  FADD.FTZ R0, R35, R3 ;  /* 0x0000000323007221 */ /* 0x000fe20000010000 */
[----:B------:R-:W-:Y:S01]  /*f0b0*/  MOV R31, R202 ;  /* 0x000000ca001f7202 */ /* 0x000fe20000000f00 */
[----:B------:R-:W-:Y:S01]  /*f0c0*/  FADD.FTZ R5, R132, R5 ;  /* 0x0000000584057221 */ /* 0x000fe20000010000 */
[----:B------:R-:W1:Y:S01]  /*f0d0*/  LDSM.16.MT88.4 R184, [R228+0xd800] ;  /* 0x00d80000e4b8783b */ /* 0x000e620000004200 */
[----:B------:R-:W-:-:S02]  /*f0e0*/  FADD.FTZ R3, R222, R4 ;  /* 0x00000004de037221 */ /* 0x000fc40000010000 */
[----:B------:R-:W-:Y:S01]  /*f0f0*/  FADD.FTZ R0, R210, R0 ;  /* 0x00000000d2007221 */ /* 0x000fe20000010000 */
[----:B------:R-:W3:Y:S01]  /*f100*/  LDSM.16.MT88.4 R200, [R227+0xd800] ;  /* 0x00d80000e3c8783b */ /* 0x000ee20000004200 */
        /* <DEDUP_REMOVED lines=30> */
[----:B------:R-:W-:Y:S01]  /*f2f0*/  HMMA.16816.F32 R172, R124, R170, R60 ;  /* 0x000000aa7cac723c */ /* 0x000fe2000000183c */
[----:B------:R-:W-:-:S02]  /*f300*/  MOV R137, R141 ;  /* 0x0000008d00897202 */ /* 0x000fc40000000f00 */
[----:B------:R-:W-:-:S05]  /*f310*/  MOV R134, R142 ;  /* 0x0000008e00867202 */ /* 0x000fca0000000f00 */
[----:B-1----:R-:W-:Y:S01]  /*f320*/  HMMA.16816.F32 R176, R124, R184, R44 ;  /* 0x000000b87cb0723c */ /* 0x002fe2000000182c */
[----:B------:R-:W-:-:S07]  /*f330*/  MOV R135, R143 ;  /* 0x0000008f00877202 */ /* 0x000fce0000000f00 */
        /* <DEDUP_REMOVED lines=23> */
[----:B--2---:R-:W-:Y:S01]  /*f4b0*/  MOV R136, R244 ;  /* 0x000000f400887202 */ /* 0x004fe20000000f00 */
[----:B------:R-:W-:Y:S06]  /*f4c0*/  @!P0 BRA `(.L_x_558) ;  /* 0x0000687000008947 */ /* 0x000fec0003800000 */
[----:B----4-:R-:W2:Y:S04]  /*f4d0*/  LDL.64 R30, [R1+0x30] ;  /* 0x00003000011e7983 */ /* 0x010ea80000100a00 */
[----:B------:R-:W3:Y:S01]  /*f4e0*/  LDL.64 R142, [R1+0x28] ;  /* 0x00002800018e7983 */ /* 0x000ee20000100a00 */
[----:B------:R-:W-:Y:S01]  /*f4f0*/  UIADD3 UR23, UR8, -0x3, URZ ;  /* 0xfffffffd08177890 */ /* 0x000fe2000fffe03f */
[----:B------:R-:W-:-:S04]  /*f500*/  DEPBAR.LE SB0, 0x0 ;  /* 0x000080000000791a */ /* 0x000fc80000000000 */
[----:B------:R-:W-:Y:S01]  /*f510*/  USHF.R.S32.HI UR15, URZ, 0x1f, UR23 ;  /* 0x0000001f3f0f7899 */ /* 0x000fe20008011417 */
[----:B------:R-:W-:Y:S01]  /*f520*/  BAR.SYNC.DEFER_BLOCKING 0x0 ;  /* 0x0000000000007b1d */ /* 0x000fe20000010000 */
[----:B------:R-:W-:-:S05]  /*f530*/  UISETP.GT.AND UP0, UPT, UR23, UR9, UPT ;  /* 0x000000091700728c */ /* 0x000fca000bf04270 */
[----:B------:R-:W-:Y:S02]  /*f540*/  ULDC.64 UR4, c[0x0][0x1a0] ;  /* 0x0000680000047ab9 */ /* 0x000fe40000000a00 */
[----:B------:R-:W-:Y:S02]  /*f550*/  UIMAD UR15, UR15, UR4, URZ ;  /* 0x000000040f0f72a4 */ /* 0x000fe4000f8e023f */
[----:B------:R-:W-:Y:S02]  /*f560*/  UIMAD.WIDE.U32 UR24, UR23, UR4, URZ ;  /* 0x00000004171872a5 */ /* 0x000fe4000f8e003f */
[----:B------:R-:W-:-:S04]  /*f570*/  UIMAD UR5, UR23, UR5, UR15 ;  /* 0x00000005170572a4 */ /* 0x000fc8000f8e020f */
[----:B------:R-:W-:Y:S01]  /*f580*/  UIADD3 UR5, UR25, UR5, URZ ;  /* 0x0000000519057290 */ /* 0x000fe2000fffe03f */
[----:B------:R-:W-:Y:S02]  /*f590*/  IMAD.U32 R4, RZ, RZ, UR24 ;  /* 0x00000018ff047e24 */ /* 0x000fe4000f8e00ff */
[----:B------:R-:W-:-:S03]  /*f5a0*/  IMAD.U32 R5, RZ, RZ, UR25 ;  /* 0x00000019ff057e24 */ /* 0x000fc6000f8e00ff */
[----:B------:R-:W-:Y:S01]  /*f5b0*/  MOV R0, UR5 ;  /* 0x0000000500007c02 */ /* 0x000fe20008000f00 */
[----:B------:R-:W-:Y:S01]  /*f5c0*/  @P3 STS.128 [R243+0xc000], RZ ;  /* 0x00c000fff3003388 */ /* 0x000fe20000000c00 */
[----:B--2---:R-:W-:-:S04]  /*f5d0*/  LEA R3, P0, R4, R30, 0x6 ;  /* 0x0000001e04037211 */ /* 0x004fc800078030ff */
[----:B---3--:R-:W-:Y:S02]  /*f5e0*/  LEA.HI.X R4, R4, R143, R0, 0x6, P0 ;  /* 0x0000008f04047211 */ /* 0x008fe400000f3400 */
[C---:B------:R-:W-:Y:S02]  /*f5f0*/  @!P3 LEA R6, P0, R3.reuse, c[0x0][0x170], 0x1 ;  /* 0x00005c000306ba11 */ /* 0x040fe400078008ff */
[C---:B------:R-:W-:Y:S02]  /*f600*/  @!P2 LEA R14, P1, R3.reuse, c[0x0][0x170], 0x1 ;  /* 0x00005c00030eaa11 */ /* 0x040fe400078208ff */
[C---:B------:R-:W-:Y:S02]  /*f610*/  IADD3 R2, P6, R3.reuse, UR21, RZ ;  /* 0x0000001503027c10 */ /* 0x040fe4000ffde0ff */
[C-C-:B------:R-:W-:Y:S02]  /*f620*/  @!P3 LEA.HI.X R7, R3.reuse, c[0x0][0x174], R4.reuse, 0x1, P0 ;  /* 0x00005d000307ba11 */ /* 0x140fe400000f0c04 */
[----:B------:R-:W-:-:S02]  /*f630*/  @!P2 LEA.HI.X R15, R3, c[0x0][0x174], R4, 0x1, P1 ;  /* 0x00005d00030faa11 */ /* 0x000fc400008f0c04 */
[C---:B------:R-:W-:Y:S01]  /*f640*/  @!P3 LEA R16, P5, R2.reuse, c[0x0][0x170], 0x1 ;  /* 0x00005c000210ba11 */ /* 0x040fe200078a08ff */
[----:B------:R-:W-:Y:S01]  /*f650*/  @!PT LDS RZ, [RZ] ;  /* 0x00000000fffff984 */ /* 0x000fe20000000800 */
[----:B------:R-:W-:Y:S01]  /*f660*/  @!PT LDS RZ, [RZ] ;  /* 0x00000000fffff984 */ /* 0x000fe20000000800 */
[----:B------:R-:W-:Y:S01]  /*f670*/  @!PT LDS RZ, [RZ] ;  /* 0x00000000fffff984 */ /* 0x000fe20000000800 */
[----:B------:R1:W-:Y:S01]  /*f680*/  @!P3 LDGSTS.E.BYPASS.LTC128B.128 [R243+0xc000], [R6.64] ;  /* 0x0c00000006f3bfae */ /* 0x0003e2000b901d52 */
[----:B------:R-:W-:Y:S02]  /*f690*/  @!P2 LEA R12, P0, R2, c[0x0][0x170], 0x1 ;  /* 0x00005c00020caa11 */ /* 0x000fe400078008ff */
[----:B------:R-:W-:Y:S01]  /*f6a0*/  IADD3.X R4, R4, UR10, RZ, P6, !PT ;  /* 0x0000000a04047c10 */ /* 0x000fe2000b7fe4ff */
[----:B------:R-:W-:Y:S01]  /*f6b0*/  @P2 STS.128 [R243+0xe000], RZ ;  /* 0x00e000fff3002388 */ /* 0x000fe20000000c00 */
[C---:B------:R-:W-:Y:S02]  /*f6c0*/  IADD3 R0, P4, R2.reuse, UR21, RZ ;  /* 0x0000001502007c10 */ /* 0x040fe4000ff9e0ff */
[C-C-:B------:R-:W-:Y:S01]  /*f6d0*/  @!P3 LEA.HI.X R17, R2.reuse, c[0x0][0x174], R4.reuse, 0x1, P5 ;  /* 0x00005d000211ba11 */ /* 0x140fe200028f0c04 */
[----:B------:R-:W-:Y:S01]  /*f6e0*/  @!PT LDS RZ, [RZ] ;  /* 0x00000000fffff984 */ /* 0x000fe20000000800 */
[----:B------:R-:W-:Y:S01]  /*f6f0*/  @!PT LDS RZ, [RZ] ;  /* 0x00000000fffff984 */ /* 0x000fe20000000800 */
[----:B------:R-:W-:Y:S01]  /*f700*/  @!PT LDS RZ, [RZ] ;  /* 0x00000000fffff984 */ /* 0x000fe20000000800 */
[----:B------:R2:W-:Y:S01]  /*f710*/  @!P2 LDGSTS.E.BYPASS.LTC128B.128 [R243+0xe000], [R14.64+0x80] ;  /* 0x0e0000800ef3afae */ /* 0x0005e2000b901d52 */
[----:B------:R-:W-:-:S02]  /*f720*/  @!P2 LEA.HI.X R13, R2, c[0x0][0x174], R4, 0x1, P0 ;  /* 0x00005d00020daa11 */ /* 0x000fc400000f0c04 */
[----:B------:R-:W-:Y:S01]  /*f730*/  IADD3 R3, P1, R0, UR21, RZ ;  /* 0x0000001500037c10 */ /* 0x000fe2000ff3e0ff */
[----:B------:R-:W-:Y:S01]  /*f740*/  @P3 STS.128 [R243+0xc800], RZ ;  /* 0x00c800fff3003388 */ /* 0x000fe20000000c00 */
[----:B------:R-:W-:Y:S02]  /*f750*/  IADD3.X R2, R4, UR10, RZ, P4, !PT ;  /* 0x0000000a04027c10 */ /* 0x000fe4000a7fe4ff */
[----:B------:R-:W-:Y:S01]  /*f760*/  @!P3 LEA R10, P5, R0, c[0x0][0x170], 0x1 ;  /* 0x00005c00000aba11 */ /* 0x000fe200078a08ff */
[----:B------:R-:W-:Y:S01]  /*f770*/  @!PT LDS RZ, [RZ] ;  /* 0x00000000fffff984 */ /* 0x000fe20000000800 */
[----:B------:R-:W-:Y:S01]  /*f780*/  @!PT LDS RZ, [RZ] ;  /* 0x00000000fffff984 */ /* 0x000fe20000000800 */
[----:B------:R-:W-:Y:S01]  /*f790*/  @!PT LDS RZ, [RZ] ;  /* 0x00000000fffff984 */ /* 0x000fe20000000800 */
[----:B------:R3:W-:Y:S01]  /*f7a0*/  @!P3 LDGSTS.E.BYPASS.LTC128B.128 [R243+0xc800], [R16.64] ;  /* 0x0c80000010f3bfae */ /* 0x0007e2000b901d52 */
[----:B------:R-:W-:Y:S02]  /*f7b0*/  @!P3 LEA R8, P4, R3, c[0x0][0x170], 0x1 ;  /* 0x00005c000308ba11 */ /* 0x000fe400078808ff */
[----:B------:R-:W-:Y:S01]  /*f7c0*/  IADD3.X R5, R2, UR10, RZ, P1, !PT ;  /* 0x0000000a02057c10 */ /* 0x000fe20008ffe4ff */
[----:B------:R-:W-:Y:S01]  /*f7d0*/  @P2 STS.128 [R243+0xe800], RZ ;  /* 0x00e800fff3002388 */ /* 0x000fe20000000c00 */
[----:B------:R-:W-:-:S02]  /*f7e0*/  @!P3 LEA.HI.X R11, R0, c[0x0][0x174], R2, 0x1, P5 ;  /* 0x00005d00000bba11 */ /* 0x000fc400028f0c02 */
[C---:B------:R-:W-:Y:S01]  /*f7f0*/  @!P2 LEA R4, P1, R3.reuse, c[0x0][0x170], 0x1 ;  /* 0x00005c000304aa11 */ /* 0x040fe200078208ff */
[----:B------:R-:W-:Y:S01]  /*f800*/  @!PT LDS RZ, [RZ] ;  /* 0x00000000fffff984 */ /* 0x000fe20000000800 */
[----:B------:R-:W-:Y:S01]  /*f810*/  @!PT LDS RZ, [RZ] ;  /* 0x00000000fffff984 */ /* 0x000fe20000000800 */
[----:B------:R-:W-:Y:S01]  /*f820*/  @!PT LDS RZ, [RZ] ;  /* 0x00000000fffff984 */ /* 0x000fe20000000800 */
[----:B------:R2:W-:Y:S01]  /*f830*/  @!P2 LDGSTS.E.BYPASS.LTC128B.128 [R243+0xe800], [R12.64+0x80] ;  /* 0x0e8000800cf3afae */ /* 0x0005e2000b901d52 */
[C-C-:B------:R-:W-:Y:S02]  /*f840*/  @!P3 LEA.HI.X R9, R3.reuse, c[0x0][0x174], R5.reuse, 0x1, P4 ;  /* 0x00005d000309ba11 */ /* 0x140fe400020f0c05 */
[C---:B-1----:R-:W-:Y:S01]  /*f850*/  @!P2 LEA R6, P0, R0.reuse, c[0x0][0x170], 0x1 ;  /* 0x00005c000006aa11 */ /* 0x042fe200078008ff */
[----:B------:R-:W-:Y:S01]  /*f860*/  @P3 STS.128 [R243+0xd000], RZ ;  /* 0x00d000fff3003388 */ /* 0x000fe20000000c00 */
[----:B------:R-:W-:Y:S02]  /*f870*/  @!P2 LEA.HI.X R5, R3, c[0x0][0x174], R5, 0x1, P1 ;  /* 0x00005d000305aa11 */ /* 0x000fe400008f0c05 */
[----:B------:R-:W-:Y:S01]  /*f880*/  @!P2 LEA.HI.X R7, R0, c[0x0][0x174], R2, 0x1, P0 ;  /* 0x00005d000007aa11 */ /* 0x000fe200000f0c02 */
[----:B------:R-:W-:Y:S01]  /*f890*/  @!PT LDS RZ, [RZ] ;  /* 0x00000000fffff984 */ /* 0x000fe20000000800 */
[----:B------:R-:W-:Y:S01]  /*f8a0*/  @!PT LDS RZ, [RZ] ;  /* 0x00000000fffff984 */ /* 0x000fe20000000800 */
[----:B------:R-:W-:Y:S01]  /*f8b0*/  @!PT LDS RZ, [RZ] ;  /* 0x00000000fffff984 */ /* 0x000fe20000000800 */
[----:B------:R1:W-:Y:S01]  /*f8c0*/  @!P3 LDGSTS.E.BYPASS.LTC128B.128 [R243+0xd000], [R10.64] ;  /* 0x0d0000000af3bfae */ /* 0x0003e2000b901d52 */
[----:B------:R-:W-:-:S03]  /*f8d0*/  PLOP3.LUT P0, PT, PT, PT, UP0, 0x80, 0x0 ;  /* 0x000000000000781c */ /* 0x000fc60003f0f008 */
        /* <DEDUP_REMOVED lines=15> */
[----:B--2--5:R-:W-:Y:S04]  /*f9d0*/  LDSM.16.M88.4 R12, [R231+0x2000] ;  /* 0x00200000e70c783b */ /* 0x024fe80000000200 */
[----:B------:R-:W2:Y:S04]  /*f9e0*/  LDSM.16.M88.4 R36, [R224+0x9800] ;  /* 0x00980000e024783b */ /* 0x000ea80000000200 */
[----:B---3--:R-:W3:Y:S04]  /*f9f0*/  LDSM.16.M88.4 R16, [R231] ;  /* 0x00000000e710783b */ /* 0x008ee80000000200 */
[----:B------:R-:W3:Y:S04]  /*fa00*/  LDSM.16.M88.4 R40, [R224+0x9000] ;  /* 0x00900000e028783b */ /* 0x000ee80000000200 */
[----:B------:R-:W-:Y:S04]  /*fa10*/  LDSM.16.M88.4 R20, [R240] ;  /* 0x00000000f014783b */ /* 0x000fe80000000200 */
[----:B-1----:R-:W-:Y:S04]  /*fa20*/  LDSM.16.M88.4 R8, [R232] ;  /* 0x00000000e808783b */ /* 0x002fe80000000200 */
[----:B----4-:R-:W1:Y:S04]  /*fa30*/  LDSM.16.M88.4 R4, [R232+0x2000] ;  /* 0x00200000e804783b */ /* 0x010e680000000200 */
[----:B------:R-:W4:Y:S04]  /*fa40*/  LDSM.16.M88.4 R48, [R224+0x8000] ;  /* 0x00800000e030783b */ /* 0x000f280000000200 */
[----:B------:R-:W4:Y:S04]  /*fa50*/  LDSM.16.M88.4 R44, [R224+0x8800] ;  /* 0x00880000e02c783b */ /* 0x000f280000000200 */
[----:B------:R-:W4:Y:S04]  /*fa60*/  LDSM.16.M88.4 R24, [R241] ;  /* 0x00000000f118783b */ /* 0x000f280000000200 */
[----:B------:R-:W4:Y:S01]  /*fa70*/  LDSM.16.M88.4 R32, [R235] ;  /* 0x00000000eb20783b */ /* 0x000f220000000200 */
[-C--:B--2---:R-:W-:Y:S03]  /*fa80*/  HMMA.16816.F32 R52, R12, R36.reuse, RZ ;  /* 0x000000240c34723c */ /* 0x084fe600000018ff */
[----:B------:R-:W2:Y:S04]  /*fa90*/  LDSM.16.M88.4 R28, [R242] ;  /* 0x00000000f21c783b */ /* 0x000ea80000000200 */
[----:B------:R-:W0:Y:S01]  /*faa0*/  LDGDEPBAR ;  /* 0x00000000000079af */ /* 0x000e220000000000 */
[----:B---3--:R-:W-:Y:S08]  /*fab0*/  HMMA.16816.F32 R56, R16, R36, RZ ;  /* 0x000000241038723c */ /* 0x008ff000000018ff */
[----:B------:R-:W-:Y:S08]  /*fac0*/  HMMA.16816.F32 R60, R12, R40, RZ ;  /* 0x000000280c3c723c */ /* 0x000ff000000018ff */
[-C--:B-1----:R-:W-:Y:S08]  /*fad0*/  HMMA.16816.F32 R52, R4, R20.reuse, R52 ;  /* 0x000000140434723c */ /* 0x082ff00000001834 */
[----:B------:R-:W-:Y:S08]  /*fae0*/  HMMA.16816.F32 R56, R8, R20, R56 ;  /* 0x000000140838723c */ /* 0x000ff00000001838 */
[-C--:B----4-:R-:W-:Y:S08]  /*faf0*/  HMMA.16816.F32 R208, R16, R48.reuse, RZ ;  /* 0x0000003010d0723c */ /* 0x090ff000000018ff */
[----:B------:R-:W-:Y:S01]  /*fb00*/  HMMA.16816.F32 R140, R12, R48, RZ ;  /* 0x000000300c8c723c */ /* 0x000fe200000018ff */
[----:B------:R-:W-:-:S07]  /*fb10*/  IMAD.MOV.U32 R20, RZ, RZ, R55 ;  /* 0x000000ffff147224 */ /* 0x000fce00078e0037 */
[----:B------:R-:W-:Y:S01]  /*fb20*/  HMMA.16816.F32 R136, R16, R44, RZ ;  /* 0x0000002c1088723c */ /* 0x000fe200000018ff */
[----:B------:R-:W-:Y:S02]  /*fb30*/  IMAD.MOV.U32 R37, RZ, RZ, R57 ;  /* 0x000000ffff257224 */ /* 0x000fe400078e0039 */
[----:B------:R-:W-:-:S05]  /*fb40*/  IMAD.MOV.U32 R36, RZ, RZ, R58 ;  /* 0x000000ffff247224 */ /* 0x000fca00078e003a */
[----:B------:R-:W-:Y:S07]  /*fb50*/  HMMA.16816.F32 R132, R12, R44, RZ ;  /* 0x0000002c0c84723c */ /* 0x000fee00000018ff */
[----:B------:R-:W-:Y:S01]  /*fb60*/  IMAD.MOV.U32 R44, RZ, RZ, R52 ;  /* 0x000000ffff2c7224 */ /* 0x000fe200078e0034 */
[----:B------:R-:W-:Y:S01]  /*fb70*/  HMMA.16816.F32 R64, R16, R40, RZ ;  /* 0x000000281040723c */ /* 0x000fe200000018ff */
[----:B------:R-:W-:-:S05]  /*fb80*/  MOV R45, R56 ;  /* 0x00000038002d7202 */ /* 0x000fca0000000f00 */
[----:B------:R-:W-:Y:S01]  /*fb90*/  IMAD.MOV.U32 R21, RZ, RZ, R45 ;  /* 0x000000ffff157224 */ /* 0x000fe200078e002d */
[----:B------:R-:W-:Y:S01]  /*fba0*/  MOV R40, R54 ;  /* 0x0000003600287202 */ /* 0x000fe20000000f00 */
[----:B------:R-:W-:Y:S01]  /*fbb0*/  HMMA.16816.F32 R60, R4, R24, R60 ;  /* 0x00000018043c723c */ /* 0x000fe2000000183c */
[----:B------:R-:W-:-:S07]  /*fbc0*/  IMAD.MOV.U32 R41, RZ, RZ, R53 ;  /* 0x000000ffff297224 */ /* 0x000fce00078e0035 */
[----:B------:R-:W-:Y:S08]  /*fbd0*/  HMMA.16816.F32 R52, R12, R42, RZ ;  /* 0x0000002a0c34723c */ /* 0x000ff000000018ff */
[-C--:B------:R-:W-:Y:S08]  /*fbe0*/  HMMA.16816.F32 R208, R8, R32.reuse, R208 ;  /* 0x0000002008d0723c */ /* 0x080ff000000018d0 */
[----:B------:R-:W-:Y:S07]  /*fbf0*/  HMMA.16816.F32 R140, R4, R32, R140 ;  /* 0x00000020048c723c */ /* 0x000fee000000188c */
[----:B------:R-:W-:Y:S01]  /*fc00*/  IMAD.MOV.U32 R32, RZ, RZ, R60 ;  /* 0x000000ffff207224 */ /* 0x000fe200078e003c */
[----:B--2---:R-:W-:Y:S01]  /*fc10*/  HMMA.16816.F32 R220, R8, R28, R136 ;  /* 0x0000001c08dc723c */ /* 0x004fe20000001888 */
[----:B------:R-:W-:-:S07]  /*fc20*/  MOV R33, R59 ;  /* 0x0000003b00217202 */ /* 0x000fce0000000f00 */
[----:B------:R-:W-:Y:S07]  /*fc30*/  HMMA.16816.F32 R216, R4, R28, R132 ;  /* 0x0000001c04d8723c */ /* 0x000fee0000001884 */
[----:B------:R-:W-:Y:S01]  /*fc40*/  MOV R29, R61 ;  /* 0x0000003d001d7202 */ /* 0x000fe20000000f00 */
[----:B------:R-:W-:Y:S07]  /*fc50*/  HMMA.16816.F32 R212, R8, R24, R64 ;  /* 0x0000001808d4723c */ /* 0x000fee0000001840 */
[----:B------:R-:W-:Y:S01]  /*fc60*/  IMAD.MOV.U32 R25, RZ, RZ, R62 ;  /* 0x000000ffff197224 */ /* 0x000fe200078e003e */
[----:B------:R-:W-:Y:S01]  /*fc70*/  HMMA.16816.F32 R56, R12, R46, RZ ;  /* 0x0000002e0c38723c */ /* 0x000fe200000018ff */
[----:B------:R-:W-:-:S07]  /*fc80*/  IMAD.MOV.U32 R24, RZ, RZ, R63 ;  /* 0x000000ffff187224 */ /* 0x000fce00078e003f */
[----:B------:R-:W-:Y:S08]  /*fc90*/  HMMA.16816.F32 R60, R12, R50, RZ ;  /* 0x000000320c3c723c */ /* 0x000ff000000018ff */
[----:B------:R-:W-:Y:S01]  /*fca0*/  HMMA.16816.F32 R136, R4, R26, R52 ;  /* 0x0000001a0488723c */ /* 0x000fe20000001834 */
[----:B------:R-:W-:Y:S01]  /*fcb0*/  IMAD.MOV.U32 R28, RZ, RZ, R212 ;  /* 0x000000ffff1c7224 */ /* 0x000fe200078e00d4 */
[----:B------:R-:W-:Y:S01]  /*fcc0*/  MOV R2, R214 ;  /* 0x000000d600027202 */ /* 0x000fe20000000f00 */
[----:B------:R-:W-:-:S02]  /*fcd0*/  IMAD.MOV.U32 R3, RZ, RZ, R213 ;  /* 0x000000ffff037224 */ /* 0x000fc400078e00d5 */
[----:B------:R-:W-:Y:S02]  /*fce0*/  IMAD.MOV.U32 R0, RZ, RZ, R215 ;  /* 0x000000ffff007224 */ /* 0x000fe400078e00d7 */
[----:B------:R-:W-:Y:S01]  /*fcf0*/  MOV R53, R44 ;  /* 0x0000002c00357202 */ /* 0x000fe20000000f00 */
[----:B------:R-:W-:Y:S01]  /*fd00*/  HMMA.16816.F32 R12, R12, R38, RZ ;  /* 0x000000260c0c723c */ /* 0x000fe200000018ff */
[----:B------:R-:W-:Y:S02]  /*fd10*/  IMAD.MOV.U32 R54, RZ, RZ, R41 ;  /* 0x000000ffff367224 */ /* 0x000fe400078e0029 */
[----:B------:R-:W-:-:S05]  /*fd20*/  IMAD.MOV.U32 R55, RZ, RZ, R40 ;  /* 0x000000ffff377224 */ /* 0x000fca00078e0028 */
[C---:B------:R-:W-:Y:S08]  /*fd30*/  HMMA.16816.F32 R48, R16.reuse, R50, RZ ;  /* 0x000000321030723c */ /* 0x040ff000000018ff */
[C---:B------:R-:W-:Y:S08]  /*fd40*/  HMMA.16816.F32 R44, R16.reuse, R46, RZ ;  /* 0x0000002e102c723c */ /* 0x040ff000000018ff */
[C---:B------:R-:W-:Y:S08]  /*fd50*/  HMMA.16816.F32 R40, R16.reuse, R42, RZ ;  /* 0x0000002a1028723c */ /* 0x040ff000000018ff */
        /* <DEDUP_REMOVED lines=11> */
[C---:B-1----:R-:W-:Y:S07]  /*fe10*/  HMMA.16816.F32 R56, R4.reuse, R12, R140 ;  /* 0x0000000c0438723c */ /* 0x042fee000000188c */
[----:B------:R-:W-:Y:S01]  /*fe20*/  MOV R140, R53 ;  /* 0x00000035008c7202 */ /* 0x000fe20000000f00 */
[----:B------:R-:W-:Y:S01]  /*fe30*/  HMMA.16816.F32 R44, R4, R14, R64 ;  /* 0x0000000e042c723c */ /* 0x000fe20000001840 */
[----:B------:R-:W-:Y:S01]  /*fe40*/  IMAD.MOV.U32 R141, RZ, RZ, R54 ;  /* 0x000000ffff8d7224 */ /* 0x000fe200078e0036 */
[----:B------:R-:W-:Y:S01]  /*fe50*/  MOV R143, R20 ;  /* 0x00000014008f7202 */ /* 0x000fe20000000f00 */
[----:B------:R-:W-:-:S04]  /*fe60*/  IMAD.MOV.U32 R142, RZ, RZ, R55 ;  /* 0x000000ffff8e7224 */ /* 0x000fc800078e0037 */
[----:B------:R-:W-:Y:S01]  /*fe70*/  IMAD.MOV.U32 R66, RZ, RZ, R25 ;  /* 0x000000ffff427224 */ /* 0x000fe200078e0019 */
[----:B------:R-:W-:Y:S01]  /*fe80*/  MOV R65, R29 ;  /* 0x0000001d00417202 */ /* 0x000fe20000000f00 */
[----:B------:R-:W-:Y:S02]  /*fe90*/  IMAD.MOV.U32 R67, RZ, RZ, R24 ;  /* 0x000000ffff437224 */ /* 0x000fe400078e0018 */
[----:B------:R-:W-:Y:S01]  /*fea0*/  IMAD.MOV.U32 R64, RZ, RZ, R32 ;  /* 0x000000ffff407224 */ /* 0x000fe200078e0020 */
[C---:B--2---:R-:W-:Y:S07]  /*feb0*/  HMMA.16816.F32 R52, R8.reuse, R12, R208 ;  /* 0x0000000c0834723c */ /* 0x044fee00000018d0 */
[----:B------:R-:W-:Y:S01]  /*fec0*/  IMAD.MOV.U32 R208, RZ, RZ, R21 ;  /* 0x000000ffffd07224 */ /* 0x000fe200078e0015 */
[----:B------:R-:W-:Y:S01]  /*fed0*/  HMMA.16816.F32 R24, R8, R14, R48 ;  /* 0x0000000e0818723c */ /* 0x000fe20000001830 */
[----:B------:R-:W1:Y:S01]  /*fee0*/  LDSM.16.M88.4 R12, [R230+0x8800] ;  /* 0x00880000e60c783b */ /* 0x000e620000000200 */
[----:B------:R-:W-:Y:S01]  /*fef0*/  IMAD.MOV.U32 R209, RZ, RZ, R37 ;  /* 0x000000ffffd17224 */ /* 0x000fe200078e0025 */
[----:B------:R-:W-:Y:S01]  /*ff00*/  MOV R210, R36 ;  /* 0x0000002400d27202 */ /* 0x000fe20000000f00 */
[----:B------:R-:W-:-:S03]  /*ff10*/  IMAD.MOV.U32 R211, RZ, RZ, R33 ;  /* 0x000000ffffd37224 */ /* 0x000fc600078e0021 */
[----:B------:R-:W-:Y:S01]  /*ff20*/  MOV R48, R28 ;  /* 0x0000001c00307202 */ /* 0x000fe20000000f00 */
[----:B------:R-:W-:Y:S01]  /*ff30*/  IMAD.MOV.U32 R49, RZ, RZ, R3 ;  /* 0x000000ffff317224 */ /* 0x000fe200078e0003 */
[----:B------:R-:W-:Y:S01]  /*ff40*/  MOV R51, R0 ;  /* 0x0000000000337202 */ /* 0x000fe20000000f00 */
[----:B------:R-:W-:Y:S01]  /*ff50*/  IMAD.MOV.U32 R50, RZ, RZ, R2 ;  /* 0x000000ffff327224 */ /* 0x000fe200078e0002 */
        /* <DEDUP_REMOVED lines=15> */
[----:B------:R-:W1:Y:S04]  /*10050*/  LDSM.16.M88.4 R12, [R229] ;  /* 0x00000000e50c783b */ /* 0x000e680000000200 */
[----:B------:R-:W2:Y:S03]  /*10060*/  LDSM.16.M88.4 R8, [R233] ;  /* 0x00000000e908783b */ /* 0x000ea60000000200 */
[-C--:B-1----:R-:W-:Y:S08]  /*10070*/  HMMA.16816.F32 R56, R4, R12.reuse, R56 ;  /* 0x0000000c0438723c */ /* 0x082ff00000001838 */
[----:B--2---:R-:W-:Y:S08]  /*10080*/  HMMA.16816.F32 R216, R8, R12, R52 ;  /* 0x0000000c08d8723c */ /* 0x004ff00000001834 */
[-C--:B------:R-:W-:Y:S08]  /*10090*/  HMMA.16816.F32 R140, R4, R14.reuse, R44 ;  /* 0x0000000e048c723c */ /* 0x080ff0000000182c */
[----:B------:R-:W-:Y:S01]  /*100a0*/  HMMA.16816.F32 R64, R8, R14, R24 ;  /* 0x0000000e0840723c */ /* 0x000fe20000001818 */
[----:B------:R-:W1:Y:S01]  /*100b0*/  LDSM.16.M88.4 R12, [R229+0x800] ;  /* 0x00080000e50c783b */ /* 0x000e620000000200 */
[----:B------:R-:W-:Y:S01]  /*100c0*/  IMAD.MOV.U32 R40, RZ, RZ, R57 ;  /* 0x000000ffff287224 */ /* 0x000fe200078e0039 */
[----:B------:R-:W-:Y:S01]  /*100d0*/  MOV R2, R59 ;  /* 0x0000003b00027202 */ /* 0x000fe20000000f00 */
[----:B------:R-:W-:-:S02]  /*100e0*/  IMAD.MOV.U32 R3, RZ, RZ, R58 ;  /* 0x000000ffff037224 */ /* 0x000fc400078e003a */
[----:B------:R-:W-:Y:S02]  /*100f0*/  IMAD.MOV.U32 R0, RZ, RZ, R56 ;  /* 0x000000ffff007224 */ /* 0x000fe400078e0038 */
[----:B------:R-:W-:Y:S01]  /*10100*/  IMAD.MOV.U32 R45, RZ, RZ, R40 ;  /* 0x000000ffff2d7224 */ /* 0x000fe200078e0028 */
[----:B------:R-:W-:Y:S01]  /*10110*/  MOV R46, R3 ;  /* 0x00000003002e7202 */ /* 0x000fe20000000f00 */
[----:B------:R-:W-:Y:S02]  /*10120*/  IMAD.MOV.U32 R27, RZ, RZ, R0 ;  /* 0x000000ffff1b7224 */ /* 0x000fe400078e0000 */
[----:B------:R-:W-:Y:S01]  /*10130*/  IMAD.MOV.U32 R47, RZ, RZ, R2 ;  /* 0x000000ffff2f7224 */ /* 0x000fe200078e0002 */
[----:B-1----:R-:W-:Y:S08]  /*10140*/  HMMA.16816.F32 R52, R4, R14, R28 ;  /* 0x0000000e0434723c */ /* 0x002ff0000000181c */
[-C--:B------:R-:W-:Y:S08]  /*10150*/  HMMA.16816.F32 R36, R8, R12.reuse, R36 ;  /* 0x0000000c0824723c */ /* 0x080ff00000001824 */
[----:B------:R-:W-:Y:S08]  /*10160*/  HMMA.16816.F32 R56, R4, R12, R32 ;  /* 0x0000000c0438723c */ /* 0x000ff00000001820 */
[----:B------:R-:W-:Y:S01]  /*10170*/  HMMA.16816.F32 R28, R8, R14, R20 ;  /* 0x0000000e081c723c */ /* 0x000fe20000001814 */
[----:B------:R-:W1:Y:S07]  /*10180*/  LDSM.16.M88.4 R12, [R229+0x1000] ;  /* 0x00100000e50c783b */ /* 0x000e6e0000000200 */
[----:B------:R-:W-:Y:S01]  /*10190*/  MOV R44, R36 ;  /* 0x00000024002c7202 */ /* 0x000fe20000000f00 */
[----:B------:R-:W-:Y:S01]  /*101a0*/  IMAD.MOV.U32 R3, RZ, RZ, R37 ;  /* 0x000000ffff037224 */ /* 0x000fe200078e0025 */
[----:B------:R-:W-:Y:S01]  /*101b0*/  MOV R0, R39 ;  /* 0x0000002700007202 */ /* 0x000fe20000000f00 */
[----:B------:R-:W-:Y:S01]  /*101c0*/  IMAD.MOV.U32 R2, RZ, RZ, R38 ;  /* 0x000000ffff027224 */ /* 0x000fe200078e0026 */
[-C--:B-1----:R-:W-:Y:S07]  /*101d0*/  HMMA.16816.F32 R40, R4, R12.reuse, R60 ;  /* 0x0000000c0428723c */ /* 0x082fee000000183c */
[----:B------:R-:W-:Y:S01]  /*101e0*/  IMAD.MOV.U32 R60, RZ, RZ, R27 ;  /* 0x000000ffff3c7224 */ /* 0x000fe200078e001b */
[----:B------:R-:W-:Y:S01]  /*101f0*/  HMMA.16816.F32 R48, R8, R12, R48 ;  /* 0x0000000c0830723c */ /* 0x000fe20000001830 */
[----:B------:R-:W-:Y:S01]  /*10200*/  IMAD.MOV.U32 R61, RZ, RZ, R45 ;  /* 0x000000ffff3d7224 */ /* 0x000fe200078e002d */
[----:B------:R-:W-:Y:S01]  /*10210*/  MOV R62, R46 ;  /* 0x0000002e003e7202 */ /* 0x000fe20000000f00 */
[----:B------:R-:W-:-:S05]  /*10220*/  IMAD.MOV.U32 R63, RZ, RZ, R47 ;  /* 0x000000ffff3f7224 */ /* 0x000fca00078e002f */
[-C--:B------:R-:W-:Y:S08]  /*10230*/  HMMA.16816.F32 R36, R4, R14.reuse, R136 ;  /* 0x0000000e0424723c */ /* 0x080ff00000001888 */
[----:B------:R-:W-:Y:S01]  /*10240*/  HMMA.16816.F32 R24, R8, R14, R132 ;  /* 0x0000000e0818723c */ /* 0x000fe20000001884 */
[----:B------:R-:W1:Y:S06]  /*10250*/  LDSM.16.M88.4 R12, [R229+0x1800] ;  /* 0x00180000e50c783b */ /* 0x000e6c0000000200 */
[----:B------:R-:W-:Y:S01]  /*10260*/  IMAD.MOV.U32 R132, RZ, RZ, R44 ;  /* 0x000000ffff847224 */ /* 0x000fe200078e002c */
[----:B------:R-:W-:Y:S01]  /*10270*/  MOV R133, R3 ;  /* 0x0000000300857202 */ /* 0x000fe20000000f00 */
[----:B------:R-:W-:-:S02]  /*10280*/  IMAD.MOV.U32 R134, RZ, RZ, R2 ;  /* 0x000000ffff867224 */ /* 0x000fc400078e0002 */
[----:B------:R-:W-:Y:S01]  /*10290*/  IMAD.MOV.U32 R135, RZ, RZ, R0 ;  /* 0x000000ffff877224 */ /* 0x000fe200078e0000 */
        /* <DEDUP_REMOVED lines=10> */
[----:B------:R-:W-:Y:S01]  /*10340*/  MOV R60, R136 ;  /* 0x00000088003c7202 */ /* 0x000fe20000000f00 */
[----:B------:R-:W-:Y:S01]  /*10350*/  IMAD.MOV.U32 R3, RZ, RZ, R137 ;  /* 0x000000ffff037224 */ /* 0x000fe200078e0089 */
[----:B------:R-:W-:Y:S01]  /*10360*/  MOV R0, R139 ;  /* 0x0000008b00007202 */ /* 0x000fe20000000f00 */
[----:B------:R-:W-:-:S02]  /*10370*/  IMAD.MOV.U32 R2, RZ, RZ, R138 ;  /* 0x000000ffff027224 */ /* 0x000fc400078e008a */
[C---:B------:R-:W-:Y:S01]  /*10380*/  HMMA.16816.F32 R136, R8.reuse, R14, R64 ;  /* 0x0000000e0888723c */ /* 0x040fe20000001840 */
[----:B------:R-:W1:Y:S07]  /*10390*/  LDSM.16.M88.4 R12, [R224+0xa800] ;  /* 0x00a80000e00c783b */ /* 0x000e6e0000000200 */
[-C--:B-1----:R-:W-:Y:S08]  /*103a0*/  HMMA.16816.F32 R132, R8, R12.reuse, R132 ;  /* 0x0000000c0884723c */ /* 0x082ff00000001884 */
[C---:B------:R-:W-:Y:S08]  /*103b0*/  HMMA.16816.F32 R208, R4.reuse, R12, R56 ;  /* 0x0000000c04d0723c */ /* 0x040ff00000001838 */
[----:B------:R-:W-:Y:S08]  /*103c0*/  HMMA.16816.F32 R140, R4, R14, R52 ;  /* 0x0000000e048c723c */ /* 0x000ff00000001834 */
[----:B------:R-:W-:Y:S01]  /*103d0*/  IMAD.MOV.U32 R64, RZ, RZ, R132 ;  /* 0x000000ffff407224 */ /* 0x000fe200078e0084 */
[----:B------:R-:W-:Y:S01]  /*103e0*/  MOV R62, R134 ;  /* 0x00000086003e7202 */ /* 0x000fe20000000f00 */
[----:B------:R-:W-:-:S02]  /*103f0*/  IMAD.MOV.U32 R63, RZ, RZ, R133 ;  /* 0x000000ffff3f7224 */ /* 0x000fc400078e0085 */
[----:B------:R-:W-:Y:S02]  /*10400*/  IMAD.MOV.U32 R61, RZ, RZ, R135 ;  /* 0x000000ffff3d7224 */ /* 0x000fe400078e0087 */
[----:B------:R-:W-:Y:S01]  /*10410*/  HMMA.16816.F32 R132, R8, R14, R28 ;  /* 0x0000000e0884723c */ /* 0x000fe2000000181c */
[----:B------:R-:W1:Y:S06]  /*10420*/  LDSM.16.M88.4 R12, [R224+0xb000] ;  /* 0x00b00000e00c783b */ /* 0x000e6c0000000200 */
[----:B------:R-:W-:Y:S01]  /*10430*/  MOV R28, R64 ;  /* 0x00000040001c7202 */ /* 0x000fe20000000f00 */
[----:B------:R-:W-:Y:S01]  /*10440*/  IMAD.MOV.U32 R29, RZ, RZ, R63 ;  /* 0x000000ffff1d7224 */ /* 0x000fe200078e003f */
[----:B------:R-:W-:Y:S01]  /*10450*/  MOV R30, R62 ;  /* 0x0000003e001e7202 */ /* 0x000fe20000000f00 */
[----:B------:R-:W-:Y:S01]  /*10460*/  IMAD.MOV.U32 R31, RZ, RZ, R61 ;  /* 0x000000ffff1f7224 */ /* 0x000fe200078e003d */
[-C--:B-1----:R-:W-:Y:S07]  /*10470*/  HMMA.16816.F32 R64, R4, R12.reuse, R40 ;  /* 0x0000000c0440723c */ /* 0x082fee0000001828 */
[----:B------:R-:W-:Y:S01]  /*10480*/  MOV R40, R60 ;  /* 0x0000003c00287202 */ /* 0x000fe20000000f00 */
[----:B------:R-:W-:Y:S01]  /*10490*/  HMMA.16816.F32 R220, R8, R12, R48 ;  /* 0x0000000c08dc723c */ /* 0x000fe20000001830 */
[----:B------:R-:W-:Y:S01]  /*104a0*/  IMAD.MOV.U32 R41, RZ, RZ, R3 ;  /* 0x000000ffff297224 */ /* 0x000fe200078e0003 */
[----:B------:R-:W-:Y:S01]  /*104b0*/  MOV R42, R2 ;  /* 0x00000002002a7202 */ /* 0x000fe20000000f00 */
[----:B------:R-:W-:-:S05]  /*104c0*/  IMAD.MOV.U32 R43, RZ, RZ, R0 ;  /* 0x000000ffff2b7224 */ /* 0x000fca00078e0000 */
        /* <DEDUP_REMOVED lines=13> */
[----:B------:R-:W-:Y:S01]  /*105a0*/  MOV R23, R40 ;  /* 0x0000002800177202 */ /* 0x000fe20000000f00 */
[----:B------:R-:W-:Y:S01]  /*105b0*/  IMAD.MOV.U32 R22, RZ, RZ, R41 ;  /* 0x000000ffff167224 */ /* 0x000fe200078e0029 */
[----:B------:R-:W-:Y:S01]  /*105c0*/  MOV R21, R42 ;  /* 0x0000002a00157202 */ /* 0x000fe20000000f00 */
[----:B------:R-:W-:-:S02]  /*105d0*/  IMAD.MOV.U32 R20, RZ, RZ, R43 ;  /* 0x000000ffff147224 */ /* 0x000fc400078e002b */
[C---:B------:R-:W-:Y:S01]  /*105e0*/  HMMA.16816.F32 R40, R8.reuse, R12, R216 ;  /* 0x0000000c0828723c */ /* 0x040fe200000018d8 */
[----:B------:R-:W1:Y:S07]  /*105f0*/  LDSM.16.M88.4 R12, [R238] ;  /* 0x00000000ee0c783b */ /* 0x000e6e0000000200 */
[-C--:B-1----:R-:W-:Y:S08]  /*10600*/  HMMA.16816.F32 R28, R8, R12.reuse, R28 ;  /* 0x0000000c081c723c */ /* 0x082ff0000000181c */
[----:B------:R-:W-:Y:S07]  /*10610*/  HMMA.16816.F32 R32, R4, R12, R208 ;  /* 0x0000000c0420723c */ /* 0x000fee00000018d0 */
[----:B------:R-:W-:Y:S01]  /*10620*/  MOV R208, R23 ;  /* 0x0000001700d07202 */ /* 0x000fe20000000f00 */
[----:B------:R-:W-:Y:S01]  /*10630*/  IMAD.MOV.U32 R209, RZ, RZ, R22 ;  /* 0x000000ffffd17224 */ /* 0x000fe200078e0016 */
[----:B------:R-:W-:Y:S01]  /*10640*/  MOV R210, R21 ;  /* 0x0000001500d27202 */ /* 0x000fe20000000f00 */
[----:B------:R-:W-:-:S02]  /*10650*/  IMAD.MOV.U32 R211, RZ, RZ, R20 ;  /* 0x000000ffffd37224 */ /* 0x000fc400078e0014 */
[-C--:B------:R-:W-:Y:S04]  /*10660*/  HMMA.16816.F32 R20, R8, R14.reuse, R132 ;  /* 0x0000000e0814723c */ /* 0x080fe80000001884 */
[----:B------:R-:W-:Y:S01]  /*10670*/  MOV R136, R28 ;  /* 0x0000001c00887202 */ /* 0x000fe20000000f00 */
[----:B------:R-:W-:Y:S01]  /*10680*/  IMAD.MOV.U32 R3, RZ, RZ, R29 ;  /* 0x000000ffff037224 */ /* 0x000fe200078e001d */
[----:B------:R-:W-:Y:S01]  /*10690*/  MOV R2, R30 ;  /* 0x0000001e00027202 */ /* 0x000fe20000000f00 */
[----:B------:R-:W-:Y:S02]  /*106a0*/  IMAD.MOV.U32 R0, RZ, RZ, R31 ;  /* 0x000000ffff007224 */ /* 0x000fe400078e001f */
[----:B------:R-:W-:Y:S01]  /*106b0*/  HMMA.16816.F32 R28, R4, R14, R140 ;  /* 0x0000000e041c723c */ /* 0x000fe2000000188c */
[----:B------:R-:W1:Y:S07]  /*106c0*/  LDSM.16.M88.4 R12, [R237] ;  /* 0x00000000ed0c783b */ /* 0x000e6e0000000200 */
[-C--:B-1----:R-:W-:Y:S08]  /*106d0*/  HMMA.16816.F32 R212, R8, R12.reuse, R220 ;  /* 0x0000000c08d4723c */ /* 0x082ff000000018dc */
[C---:B------:R-:W-:Y:S07]  /*106e0*/  HMMA.16816.F32 R220, R4.reuse, R12, R64 ;  /* 0x0000000c04dc723c */ /* 0x040fee0000001840 */
[----:B------:R-:W-:Y:S01]  /*106f0*/  MOV R64, R136 ;  /* 0x0000008800407202 */ /* 0x000fe20000000f00 */
[----:B------:R-:W-:Y:S01]  /*10700*/  HMMA.16816.F32 R216, R4, R14, R60 ;  /* 0x0000000e04d8723c */ /* 0x000fe2000000183c */
[----:B------:R-:W-:Y:S01]  /*10710*/  IMAD.MOV.U32 R65, RZ, RZ, R3 ;  /* 0x000000ffff417224 */ /* 0x000fe200078e0003 */
[----:B------:R-:W-:Y:S01]  /*10720*/  MOV R66, R2 ;  /* 0x0000000200427202 */ /* 0x000fe20000000f00 */
[----:B------:R-:W-:-:S05]  /*10730*/  IMAD.MOV.U32 R67, RZ, RZ, R0 ;  /* 0x000000ffff437224 */ /* 0x000fca00078e0000 */
[----:B------:R-:W-:Y:S01]  /*10740*/  HMMA.16816.F32 R140, R8, R14, R56 ;  /* 0x0000000e088c723c */ /* 0x000fe20000001838 */
[----:B------:R-:W1:Y:S01]  /*10750*/  LDSM.16.M88.4 R12, [R236] ;  /* 0x00000000ec0c783b */ /* 0x000e620000000200 */
[----:B------:R-:W-:Y:S01]  /*10760*/  MOV R135, R212 ;  /* 0x000000d400877202 */ /* 0x000fe20000000f00 */
[----:B------:R-:W-:Y:S01]  /*10770*/  IMAD.MOV.U32 R134, RZ, RZ, R213 ;  /* 0x000000ffff867224 */ /* 0x000fe200078e00d5 */
[----:B------:R-:W-:Y:S01]  /*10780*/  MOV R133, R214 ;  /* 0x000000d600857202 */ /* 0x000fe20000000f00 */
[----:B------:R-:W-:-:S03]  /*10790*/  IMAD.MOV.U32 R132, RZ, RZ, R215 ;  /* 0x000000ffff847224 */ /* 0x000fc600078e00d7 */
[-C--:B-1----:R-:W-:Y:S08]  /*107a0*/  HMMA.16816.F32 R136, R8, R12.reuse, R52 ;  /* 0x0000000c0888723c */ /* 0x082ff00000001834 */
[----:B------:R-:W-:Y:S07]  /*107b0*/  HMMA.16816.F32 R212, R4, R12, R48 ;  /* 0x0000000c04d4723c */ /* 0x000fee0000001830 */
[----:B------:R-:W-:Y:S01]  /*107c0*/  MOV R48, R135 ;  /* 0x0000008700307202 */ /* 0x000fe20000000f00 */
[----:B------:R-:W-:Y:S01]  /*107d0*/  HMMA.16816.F32 R16, R8, R14, R16 ;  /* 0x0000000e0810723c */ /* 0x000fe20000001810 */
[----:B------:R-:W-:Y:S01]  /*107e0*/  LDSM.16.M88.4 R8, [R234+0x4000] ;  /* 0x00400000ea08783b */ /* 0x000fe20000000200 */
[----:B------:R-:W-:Y:S01]  /*107f0*/  IMAD.MOV.U32 R49, RZ, RZ, R134 ;  /* 0x000000ffff317224 */ /* 0x000fe200078e0086 */
[----:B------:R-:W-:Y:S01]  /*10800*/  MOV R50, R133 ;  /* 0x0000008500327202 */ /* 0x000fe20000000f00 */
[----:B------:R-:W-:-:S04]  /*10810*/  IMAD.MOV.U32 R51, RZ, RZ, R132 ;  /* 0x000000ffff337224 */ /* 0x000fc800078e0084 */
[----:B------:R-:W-:Y:S01]  /*10820*/  MOV R52, R136 ;  /* 0x0000008800347202 */ /* 0x000fe20000000f00 */
[----:B------:R-:W-:Y:S01]  /*10830*/  IMAD.MOV.U32 R3, RZ, RZ, R137 ;  /* 0x000000ffff037224 */ /* 0x000fe200078e0089 */
[----:B------:R-:W-:Y:S01]  /*10840*/  MOV R2, R138 ;  /* 0x0000008a00027202 */ /* 0x000fe20000000f00 */
[----:B------:R-:W-:Y:S02]  /*10850*/  IMAD.MOV.U32 R0, RZ, RZ, R139 ;  /* 0x000000ffff007224 */ /* 0x000fe400078e008b */
[----:B------:R-:W-:Y:S01]  /*10860*/  HMMA.16816.F32 R136, R4, R14, R44 ;  /* 0x0000000e0488723c */ /* 0x000fe2000000182c */
[----:B------:R-:W-:Y:S04]  /*10870*/  LDSM.16.M88.4 R4, [R234+0x6000] ;  /* 0x00600000ea04783b */ /* 0x000fe80000000200 */
[----:B------:R-:W1:Y:S02]  /*10880*/  LDSM.16.M88.4 R12, [R230+0xa000] ;  /* 0x00a00000e60c783b */ /* 0x000e640000000200 */
[----:B------:R-:W-:Y:S01]  /*10890*/  MOV R44, R52 ;  /* 0x00000034002c7202 */ /* 0x000fe20000000f00 */
[----:B------:R-:W-:Y:S01]  /*108a0*/  IMAD.MOV.U32 R45, RZ, RZ, R3 ;  /* 0x000000ffff2d7224 */ /* 0x000fe200078e0003 */
[----:B------:R-:W-:Y:S01]  /*108b0*/  MOV R46, R2 ;  /* 0x00000002002e7202 */ /* 0x000fe20000000f00 */
[----:B------:R-:W-:Y:S01]  /*108c0*/  IMAD.MOV.U32 R47, RZ, RZ, R0 ;  /* 0x000000ffff2f7224 */ /* 0x000fe200078e0000 */
[-C--:B-1----:R-:W-:Y:S08]  /*108d0*/  HMMA.16816.F32 R56, R4, R12.reuse, R208 ;  /* 0x0000000c0438723c */ /* 0x082ff000000018d0 */
[----:B------:R-:W-:Y:S08]  /*108e0*/  HMMA.16816.F32 R208, R8, R12, R40 ;  /* 0x0000000c08d0723c */ /* 0x000ff00000001828 */
[-C--:B------:R-:W-:Y:S08]  /*108f0*/  HMMA.16816.F32 R132, R4, R14.reuse, R36 ;  /* 0x0000000e0484723c */ /* 0x080ff00000001824 */
[----:B------:R-:W-:Y:S01]  /*10900*/  HMMA.16816.F32 R60, R8, R14, R24 ;  /* 0x0000000e083c723c */ /* 0x000fe20000001818 */
[----:B------:R-:W1:Y:S01]  /*10910*/  LDSM.16.M88.4 R12, [R230+0xa800] ;  /* 0x00a80000e60c783b */ /* 0x000e620000000200 */
[----:B------:R-:W-:Y:S01]  /*10920*/  MOV R52, R56 ;  /* 0x0000003800347202 */ /* 0x000fe20000000f00 */
[----:B------:R-:W-:Y:S01]  /*10930*/  IMAD.MOV.U32 R3, RZ, RZ, R57 ;  /* 0x000000ffff037224 */ /* 0x000fe200078e0039 */
[----:B------:R-:W-:Y:S01]  /*10940*/  MOV R2, R58 ;  /* 0x0000003a00027202 */ /* 0x000fe20000000f00 */
[----:B------:R-:W-:Y:S01]  /*10950*/  IMAD.MOV.U32 R0, RZ, RZ, R59 ;  /* 0x000000ffff007224 */ /* 0x000fe200078e003b */
[----:B------:R-:W-:-:S02]  /*10960*/  MOV R39, R52 ;  /* 0x0000003400277202 */ /* 0x000fc40000000f00 */
[----:B-1----:R-:W-:Y:S08]  /*10970*/  HMMA.16816.F32 R52, R4, R14, R28 ;  /* 0x0000000e0434723c */ /* 0x002ff0000000181c */
[-C--:B------:R-:W-:Y:S08]  /*10980*/  HMMA.16816.F32 R64, R8, R12.reuse, R64 ;  /* 0x0000000c0840723c */ /* 0x080ff00000001840 */
[----:B------:R-:W-:Y:S08]  /*10990*/  HMMA.16816.F32 R56, R4, R12, R32 ;  /* 0x0000000c0438723c */ /* 0x000ff00000001820 */
[----:B------:R-:W-:Y:S01]  /*109a0*/  HMMA.16816.F32 R28, R8, R14, R20 ;  /* 0x0000000e081c723c */ /* 0x000fe20000001814 */
[----:B------:R-:W1:Y:S07]  /*109b0*/  LDSM.16.M88.4 R12, [R230+0xb000] ;  /* 0x00b00000e60c783b */ /* 0x000e6e0000000200 */
        /* <DEDUP_REMOVED lines=17> */
[-C--:B------:R-:W-:Y:S08]  /*10ad0*/  HMMA.16816.F32 R140, R4, R12.reuse, R220 ;  /* 0x0000000c048c723c */ /* 0x080ff000000018dc */
[C---:B--2---:R-:W-:Y:S08]  /*10ae0*/  HMMA.16816.F32 R208, R8.reuse, R12, R208 ;  /* 0x0000000c08d0723c */ /* 0x044ff000000018d0 */
[----:B------:R-:W-:Y:S01]  /*10af0*/  HMMA.16816.F32 R132, R8, R14, R60 ;  /* 0x0000000e0884723c */ /* 0x000fe2000000183c */
[----:B------:R-:W1:Y:S07]  /*10b00*/  LDSM.16.M88.4 R12, [R229+0x2800] ;  /* 0x00280000e50c783b */ /* 0x000e6e0000000200 */
[C---:B-1----:R-:W-:Y:S08]  /*10b10*/  HMMA.16816.F32 R60, R4.reuse, R12, R56 ;  /* 0x0000000c043c723c */ /* 0x042ff00000001838 */
[----:B------:R-:W-:Y:S08]  /*10b20*/  HMMA.16816.F32 R56, R4, R14, R52 ;  /* 0x0000000e0438723c */ /* 0x000ff00000001834 */
[C---:B------:R-:W-:Y:S08]  /*10b30*/  HMMA.16816.F32 R64, R8.reuse, R12, R64 ;  /* 0x0000000c0840723c */ /* 0x040ff00000001840 */
[----:B------:R-:W-:Y:S01]  /*10b40*/  HMMA.16816.F32 R52, R8, R14, R28 ;  /* 0x0000000e0834723c */ /* 0x000fe2000000181c */
[----:B------:R-:W1:Y:S07]  /*10b50*/  LDSM.16.M88.4 R12, [R229+0x3000] ;  /* 0x00300000e50c783b */ /* 0x000e6e0000000200 */
[-C--:B-1----:R-:W-:Y:S08]  /*10b60*/  HMMA.16816.F32 R212, R4, R12.reuse, R40 ;  /* 0x0000000c04d4723c */ /* 0x082ff00000001828 */
[----:B------:R-:W-:Y:S08]  /*10b70*/  HMMA.16816.F32 R48, R8, R12, R48 ;  /* 0x0000000c0830723c */ /* 0x000ff00000001830 */
[-C--:B------:R-:W-:Y:S08]  /*10b80*/  HMMA.16816.F32 R40, R4, R14.reuse, R36 ;  /* 0x0000000e0428723c */ /* 0x080ff00000001824 */
[----:B------:R-:W-:Y:S01]  /*10b90*/  HMMA.16816.F32 R28, R8, R14, R24 ;  /* 0x0000000e081c723c */ /* 0x000fe20000001818 */
[----:B------:R-:W1:Y:S01]  /*10ba0*/  LDSM.16.M88.4 R12, [R229+0x3800] ;  /* 0x00380000e50c783b */ /* 0x000e620000000200 */
[----:B------:R-:W-:-:S06]  /*10bb0*/  DEPBAR.LE SB0, 0x0 ;  /* 0x000080000000791a */ /* 0x000fcc0000000000 */
[-C--:B-1----:R-:W-:Y:S08]  /*10bc0*/  HMMA.16816.F32 R36, R4, R12.reuse, R32 ;  /* 0x0000000c0424723c */ /* 0x082ff00000001820 */
[----:B------:R-:W-:Y:S08]  /*10bd0*/  HMMA.16816.F32 R44, R8, R12, R44 ;  /* 0x0000000c082c723c */ /* 0x000ff0000000182c */
[-C--:B------:R-:W-:Y:S08]  /*10be0*/  HMMA.16816.F32 R32, R4, R14.reuse, R20 ;  /* 0x0000000e0420723c */ /* 0x080ff00000001814 */
[----:B------:R-:W-:Y:S01]  /*10bf0*/  HMMA.16816.F32 R24, R8, R14, R16 ;  /* 0x0000000e0818723c */ /* 0x000fe20000001810 */
[----:B------:R-:W-:Y:S06]  /*10c00*/  BAR.SYNC.DEFER_BLOCKING 0x0 ;  /* 0x0000000000007b1d */ /* 0x000fec0000010000 */
        /* <DEDUP_REMOVED lines=11> */
[----:B------:R-:W-:-:S03]  /*10cc0*/  IMAD.U32 R0, RZ, RZ, UR24 ;  /* 0x00000018ff007e24 */ /* 0x000fc6000f8e00ff */
[----:B------:R-:W-:Y:S02]  /*10cd0*/  UIADD3 UR5, UR25, UR5, URZ ;  /* 0x0000000519057290 */ /* 0x000fe4000fffe03f */
[----:B--2---:R-:W-:Y:S01]  /*10ce0*/  LEA R0, P0, R0, R2, 0x6 ;  /* 0x0000000200007211 */ /* 0x004fe200078030ff */
[----:B------:R-:W-:-:S03]  /*10cf0*/  IMAD.U32 R3, RZ, RZ, UR24 ;  /* 0x00000018ff037e24 */ /* 0x000fc6000f8e00ff */
[----:B------:R-:W-:-:S05]  /*10d00*/  IMAD.U32 R2, RZ, RZ, UR5 ;  /* 0x00000005ff027e24 */ /* 0x000fca000f8e00ff */
        /* <DEDUP_REMOVED lines=63> */
.L_x_564:
[----:B------:R-:W-:Y:S05]  /*11100*/  BSYNC B0 ;  /* 0x0000000000007941 */ /* 0x000fea0003800000 */
.L_x_563:
[----:B------:R-:W0:Y:S02]  /*11110*/  LDGDEPBAR ;  /* 0x00000000000079af */ /* 0x000e240000000000 */
.L_x_562:
[----:B-1----:R-:W1:Y:S01]  /*11120*/  S2R R2, SR_TID.X ;  /* 0x0000000000027919 */ /* 0x002e620000002100 */
[----:B------:R-:W-:-:S03]  /*11130*/  IMAD.U32 R0, RZ, RZ, UR23 ;  /* 0x00000017ff007e24 */ /* 0x000fc6000f8e00ff */
[----:B------:R-:W-:Y:S04]  /*11140*/  STL [R1+0x90], R237 ;  /* 0x000090ed01007387 */ /* 0x000fe80000100800 */
[----:B------:R-:W-:Y:S04]  /*11150*/  STL [R1+0x8c], R236 ;  /* 0x00008cec01007387 */ /* 0x000fe80000100800 */
[----:B------:R2:W-:Y:S04]  /*11160*/  STL [R1+0x88], R235 ;  /* 0x000088eb01007387 */ /* 0x0005e80000100800 */
[----:B------:R-:W-:Y:S04]  /*11170*/  STL [R1+0x84], R234 ;  /* 0x000084ea01007387 */ /* 0x000fe80000100800 */
[----:B------:R-:W-:Y:S01]  /*11180*/  STL [R1+0x80], R233 ;  /* 0x000080e901007387 */ /* 0x000fe20000100800 */
[----:B-1----:R-:W-:-:S03]  /*11190*/  IMAD.SHL.U32 R2, R2, 0x2, RZ ;  /* 0x0000000202027824 */ /* 0x002fc600078e00ff */
[----:B------:R-:W-:Y:S02]  /*111a0*/  STL [R1+0x7c], R232 ;  /* 0x00007ce801007387 */ /* 0x000fe40000100800 */
[----:B------:R-:W-:Y:S02]  /*111b0*/  LOP3.LUT R2, R2, 0x6, RZ, 0xc0, !PT ;  /* 0x0000000602027812 */ /* 0x000fe400078ec0ff */
[----:B------:R-:W-:Y:S02]  /*111c0*/  STL [R1+0x78], R231 ;  /* 0x000078e701007387 */ /* 0x000fe40000100800 */
[----:B------:R-:W-:Y:S02]  /*111d0*/  LEA R0, R0, R2, 0x6 ;  /* 0x0000000200007211 */ /* 0x000fe400078e30ff */
[----:B------:R-:W-:Y:S02]  /*111e0*/  STL [R1+0x74], R230 ;  /* 0x000074e601007387 */ /* 0x000fe40000100800 */
[----:B------:R-:W-:-:S02]  /*111f0*/  ISETP.GE.AND P1, PT, R0, R252, PT ;  /* 0x000000fc0000720c */ /* 0x000fc40003f26270 */
[----:B------:R-:W-:Y:S01]  /*11200*/  STL [R1+0x70], R229 ;  /* 0x000070e501007387 */ /* 0x000fe20000100800 */
[C---:B------:R-:W-:Y:S02]  /*11210*/  IADD3 R2, R0.reuse, 0x1, RZ ;  /* 0x0000000100027810 */ /* 0x040fe40007ffe0ff */
[----:B------:R-:W-:Y:S01]  /*11220*/  ISETP.LT.OR P1, PT, R0, R248, P1 ;  /* 0x000000f80000720c */ /* 0x000fe20000f21670 */
[----:B------:R1:W-:Y:S01]  /*11230*/  STL [R1+0x6c], R224 ;  /* 0x00006ce001007387 */ /* 0x0003e20000100800 */
[----:B------:R-:W-:Y:S02]  /*11240*/  ISETP.GE.AND P6, PT, R2, R252, PT ;  /* 0x000000fc0200720c */ /* 0x000fe40003fc6270 */
[----:B------:R-:W-:Y:S02]  /*11250*/  FSEL R4, R208, -INF , !P1 ;  /* 0xff800000d0047808 */ /* 0x000fe40004800000 */
[C---:B------:R-:W-:Y:S02]  /*11260*/  ISETP.GE.AND P5, PT, R2.reuse, R251, PT ;  /* 0x000000fb0200720c */ /* 0x040fe40003fa6270 */
[----:B------:R-:W-:-:S02]  /*11270*/  ISETP.GE.AND P4, PT, R2, R250, PT ;  /* 0x000000fa0200720c */ /* 0x000fc40003f86270 */
[----:B------:R-:W-:Y:S02]  /*11280*/  ISETP.GE.AND P2, PT, R2, R249, PT ;  /* 0x000000f90200720c */ /* 0x000fe40003f46270 */
[C---:B------:R-:W-:Y:S02]  /*11290*/  ISETP.GE.AND P3, PT, R0.reuse, R251, PT ;  /* 0x000000fb0000720c */ /* 0x040fe40003f66270 */
[C---:B------:R-:W-:Y:S02]  /*112a0*/  ISETP.GE.AND P0, PT, R0.reuse, R250, PT ;  /* 0x000000fa0000720c */ /* 0x040fe40003f06270 */
[----:B------:R-:W-:Y:S02]  /*112b0*/  ISETP.GE.AND P1, PT, R0, R249, PT ;  /* 0x000000f90000720c */ /* 0x000fe40003f26270 */
[C---:B------:R-:W-:Y:S02]  /*112c0*/  ISETP.LT.OR P6, PT, R2.reuse, R248, P6 ;  /* 0x000000f80200720c */ /* 0x040fe400037c1670 */
[----:B------:R-:W-:-:S02]  /*112d0*/  ISETP.LT.OR P5, PT, R2, R247, P5 ;  /* 0x000000f70200720c */ /* 0x000fc40002fa1670 */
[CC--:B------:R-:W-:Y:S02]  /*112e0*/  ISETP.LT.OR P4, PT, R2.reuse, R246.reuse, P4 ;  /* 0x000000f60200720c */ /* 0x0c0fe40002781670 */
[----:B------:R-:W-:Y:S02]  /*112f0*/  ISETP.LT.OR P2, PT, R2, R245, P2 ;  /* 0x000000f50200720c */ /* 0x000fe40001741670 */
[C---:B------:R-:W-:Y:S02]  /*11300*/  ISETP.LT.OR P3, PT, R0.reuse, R247, P3 ;  /* 0x000000f70000720c */ /* 0x040fe40001f61670 */
[C---:B------:R-:W-:Y:S02]  /*11310*/  ISETP.LT.OR P0, PT, R0.reuse, R246, P0 ;  /* 0x000000f60000720c */ /* 0x040fe40000701670 */
[C---:B------:R-:W-:Y:S02]  /*11320*/  ISETP.LT.OR P1, PT, R0.reuse, R245, P1 ;  /* 0x000000f50000720c */ /* 0x040fe40000f21670 */
        /* <DEDUP_REMOVED lines=56> */
[----:B------:R-:W-:Y:S02]  /*116b0*/  ISETP.LT.OR P2, PT, R2, R246, P2 ;  /* 0x000000f60200720c */ /* 0x000fe40001741670 */
[----:B------:R-:W-:Y:S02]  /*116c0*/  FSEL R218, R60, -INF , !P6 ;  /* 0xff8000003cda7808 */ /* 0x000fe40007000000 */
[----:B------:R-:W-:Y:S02]  /*116d0*/  FSEL R139, R56, -INF , !P2 ;  /* 0xff800000388b7808 */ /* 0x000fe40005000000 */
[----:B------:R-:W3:Y:S01]  /*116e0*/  LDL.LU R56, [R1+0x10] ;  /* 0x0000100001387983 */ /* 0x000ee20000300800 */
[----:B------:R-:W-:Y:S02]  /*116f0*/  FSEL R65, R65, -INF , !P4 ;  /* 0xff80000041417808 */ /* 0x000fe40006000000 */
[C---:B------:R-:W-:Y:S01]  /*11700*/  ISETP.GE.AND P1, PT, R2.reuse, R252, PT ;  /* 0x000000fc0200720c */ /* 0x040fe20003f26270 */
[----:B------:R-:W4:Y:S01]  /*11710*/  LDL.LU R143, [R1+0x20] ;  /* 0x00002000018f7983 */ /* 0x000f220000300800 */
[----:B------:R-:W-:-:S02]  /*11720*/  ISETP.GE.AND P6, PT, R2, R251, PT ;  /* 0x000000fb0200720c */ /* 0x000fc40003fc6270 */
[C---:B------:R-:W-:Y:S01]  /*11730*/  ISETP.GE.AND P4, PT, R2.reuse, R249, PT ;  /* 0x000000f90200720c */ /* 0x040fe20003f86270 */
[----:B------:R-:W4:Y:S01]  /*11740*/  LDL.LU R142, [R1+0x18] ;  /* 0x00001800018e7983 */ /* 0x000f220000300800 */
[C---:B------:R-:W-:Y:S02]  /*11750*/  ISETP.LT.OR P1, PT, R2.reuse, R248, P1 ;  /* 0x000000f80200720c */ /* 0x040fe40000f21670 */
[C---:B------:R-:W-:Y:S01]  /*11760*/  ISETP.LT.OR P6, PT, R2.reuse, R247, P6 ;  /* 0x000000f70200720c */ /* 0x040fe200037c1670 */
[----:B--2---:R-:W2:Y:S01]  /*11770*/  LDL.LU R235, [R1+0x14] ;  /* 0x0000140001eb7983 */ /* 0x004ea20000300800 */
        /* <DEDUP_REMOVED lines=55> */
[----:B------:R-:W-:Y:S01]  /*11af0*/  FSEL R12, R30, -INF , !P1 ;  /* 0xff8000001e0c7808 */ /* 0x000fe20004800000 */
[----:B------:R-:W-:Y:S01]  /*11b00*/  IMAD.MOV.U32 R30, RZ, RZ, R5 ;  /* 0x000000ffff1e7224 */ /* 0x000fe200078e0005 */
        /* <DEDUP_REMOVED lines=11> */
[----:B------:R-:W-:Y:S02]  /*11bc0*/  ISETP.GE.AND P3, PT, R2, R252, PT ;  /* 0x000000fc0200720c */ /* 0x000fe40003f66270 */
[----:B------:R-:W-:-:S02]  /*11bd0*/  FSEL R223, R31, -INF , !P2 ;  /* 0xff8000001fdf7808 */ /* 0x000fc40005000000 */
[C---:B------:R-:W-:Y:S02]  /*11be0*/  ISETP.LT.OR P3, PT, R2.reuse, R248, P3 ;  /* 0x000000f80200720c */ /* 0x040fe40001f61670 */
[C---:B------:R-:W-:Y:S02]  /*11bf0*/  ISETP.GE.AND P2, PT, R2.reuse, R251, PT ;  /* 0x000000fb0200720c */ /* 0x040fe40003f46270 */
[----:B------:R-:W-:Y:S02]  /*11c00*/  FSEL R140, R41, -INF , !P1 ;  /* 0xff800000298c7808 */ /* 0x000fe40004800000 */
[----:B------:R-:W-:Y:S02]  /*11c10*/  ISETP.GE.AND P1, PT, R2, R250, PT ;  /* 0x000000fa0200720c */ /* 0x000fe40003f26270 */
[----:B------:R-:W-:Y:S01]  /*11c20*/  FSEL R133, R44, -INF , !P3 ;  /* 0xff8000002c857808 */ /* 0x000fe20005800000 */
[----:B------:R-:W-:Y:S01]  /*11c30*/  IMAD.MOV.U32 R44, RZ, RZ, R3 ;  /* 0x000000ffff2c7224 */ /* 0x000fe200078e0003 */
[----:B------:R-:W-:-:S02]  /*11c40*/  ISETP.LT.OR P2, PT, R2, R247, P2 ;  /* 0x000000f70200720c */ /* 0x000fc40001741670 */
[----:B------:R-:W-:Y:S02]  /*11c50*/  IADD3 R3, R0, 0x31, RZ ;  /* 0x0000003100037810 */ /* 0x000fe40007ffe0ff */
[----:B------:R-:W-:Y:S02]  /*11c60*/  ISETP.LT.OR P1, PT, R2, R246, P1 ;  /* 0x000000f60200720c */ /* 0x000fe40000f21670 */
[----:B------:R-:W-:Y:S02]  /*11c70*/  FSEL R5, R46, -INF , !P2 ;  /* 0xff8000002e057808 */ /* 0x000fe40005000000 */
[----:B------:R-:W-:Y:S02]  /*11c80*/  ISETP.GE.AND P2, PT, R3, R252, PT ;  /* 0x000000fc0300720c */ /* 0x000fe40003f46270 */
[----:B------:R-:W-:Y:S02]  /*11c90*/  FSEL R49, R36, -INF , !P1 ;  /* 0xff80000024317808 */ /* 0x000fe40004800000 */
[----:B------:R-:W-:-:S02]  /*11ca0*/  ISETP.GE.AND P3, PT, R2, R249, PT ;  /* 0x000000f90200720c */ /* 0x000fc40003f66270 */
[C---:B------:R-:W-:Y:S02]  /*11cb0*/  ISETP.GE.AND P1, PT, R3.reuse, R251, PT ;  /* 0x000000fb0300720c */ /* 0x040fe40003f26270 */
[C---:B------:R-:W-:Y:S02]  /*11cc0*/  ISETP.LT.OR P2, PT, R3.reuse, R248, P2 ;  /* 0x000000f80300720c */ /* 0x040fe40001741670 */
[----:B------:R-:W-:Y:S02]  /*11cd0*/  ISETP.LT.OR P3, PT, R2, R245, P3 ;  /* 0x000000f50200720c */ /* 0x000fe40001f61670 */
[----:B------:R-:W-:Y:S02]  /*11ce0*/  ISETP.LT.OR P1, PT, R3, R247, P1 ;  /* 0x000000f70300720c */ /* 0x000fe40000f21670 */
[----:B------:R-:W-:Y:S02]  /*11cf0*/  FSEL R63, R45, -INF , !P2 ;  /* 0xff8000002d3f7808 */ /* 0x000fe40005000000 */
[----:B------:R-:W-:-:S02]  /*11d00*/  IADD3 R2, R0, 0x38, RZ ;  /* 0x0000003800027810 */ /* 0x000fc40007ffe0ff */
[----:B------:R-:W-:Y:S02]  /*11d10*/  ISETP.GE.AND P2, PT, R3, R250, PT ;  /* 0x000000fa0300720c */ /* 0x000fe40003f46270 */
[----:B-1----:R-:W-:Y:S02]  /*11d20*/  FSEL R224, R47, -INF , !P1 ;  /* 0xff8000002fe07808 */ /* 0x002fe40004800000 */
[C---:B------:R-:W-:Y:S02]  /*11d30*/  ISETP.GE.AND P1, PT, R2.reuse, R252, PT ;  /* 0x000000fc0200720c */ /* 0x040fe40003f26270 */
[----:B------:R-:W-:Y:S02]  /*11d40*/  ISETP.LT.OR P2, PT, R3, R246, P2 ;  /* 0x000000f60300720c */ /* 0x000fe40001741670 */
[----:B------:R-:W-:Y:S02]  /*11d50*/  ISETP.LT.OR P1, PT, R2, R248, P1 ;  /* 0x000000f80200720c */ /* 0x000fe40000f21670 */
[----:B------:R-:W-:-:S02]  /*11d60*/  FSEL R54, R37, -INF , !P2 ;  /* 0xff80000025367808 */ /* 0x000fc40005000000 */
[----:B------:R-:W-:Y:S02]  /*11d70*/  ISETP.GE.AND P2, PT, R2, R251, PT ;  /* 0x000000fb0200720c */ /* 0x000fe40003f46270 */
[----:B------:R-:W-:Y:S02]  /*11d80*/  FSEL R62, R24, -INF , !P1 ;  /* 0xff800000183e7808 */ /* 0x000fe40004800000 */
[C---:B------:R-:W-:Y:S02]  /*11d90*/  ISETP.GE.AND P1, PT, R2.reuse, R250, PT ;  /* 0x000000fa0200720c */ /* 0x040fe40003f26270 */
[C---:B------:R-:W-:Y:S02]  /*11da0*/  ISETP.LT.OR P2, PT, R2.reuse, R247, P2 ;  /* 0x000000f70200720c */ /* 0x040fe40001741670 */
[----:B------:R-:W-:Y:S02]  /*11db0*/  ISETP.LT.OR P1, PT, R2, R246, P1 ;  /* 0x000000f60200720c */ /* 0x000fe40000f21670 */
[----:B------:R-:W-:-:S02]  /*11dc0*/  IADD3 R0, R0, 0x39, RZ ;  /* 0x0000003900007810 */ /* 0x000fc40007ffe0ff */
[----:B------:R-:W-:Y:S02]  /*11dd0*/  FSEL R53, R26, -INF , !P2 ;  /* 0xff8000001a357808 */ /* 0x000fe40005000000 */
[C---:B------:R-:W-:Y:S02]  /*11de0*/  ISETP.GE.AND P2, PT, R3.reuse, R249, PT ;  /* 0x000000f90300720c */ /* 0x040fe40003f46270 */
[----:B------:R-:W-:Y:S02]  /*11df0*/  FSEL R52, R32, -INF , !P1 ;  /* 0xff80000020347808 */ /* 0x000fe40004800000 */
[C---:B------:R-:W-:Y:S02]  /*11e00*/  ISETP.GE.AND P1, PT, R0.reuse, R252, PT ;  /* 0x000000fc0000720c */ /* 0x040fe40003f26270 */
[----:B------:R-:W-:Y:S02]  /*11e10*/  ISETP.LT.OR P2, PT, R3, R245, P2 ;  /* 0x000000f50300720c */ /* 0x000fe40001741670 */
[----:B------:R-:W-:-:S02]  /*11e20*/  ISETP.LT.OR P1, PT, R0, R248, P1 ;  /* 0x000000f80000720c */ /* 0x000fc40000f21670 */
[----:B------:R-:W-:Y:S02]  /*11e30*/  MOV R46, R12 ;  /* 0x0000000c002e7202 */ /* 0x000fe40000000f00 */
[----:B------:R-:W-:Y:S02]  /*11e40*/  FSEL R40, R25, -INF , !P1 ;  /* 0xff80000019287808 */ /* 0x000fe40004800000 */
[----:B------:R-:W-:-:S04]  /*11e50*/  ISETP.GE.AND P1, PT, R0, R251, PT ;  /* 0x000000fb0000720c */ /* 0x000fc80003f26270 */
[----:B------:R-:W-:-:S04]  /*11e60*/  ISETP.LT.OR P1, PT, R0, R247, P1 ;  /* 0x000000f70000720c */ /* 0x000fc80000f21670 */
[----:B------:R-:W-:Y:S02]  /*11e70*/  FSEL R141, R27, -INF , !P1 ;  /* 0xff8000001b8d7808 */ /* 0x000fe40004800000 */
[----:B------:R-:W-:-:S04]  /*11e80*/  ISETP.GE.AND P1, PT, R0, R250, PT ;  /* 0x000000fa0000720c */ /* 0x000fc80003f26270 */
[----:B------:R-:W-:-:S04]  /*11e90*/  ISETP.LT.OR P1, PT, R0, R246, P1 ;  /* 0x000000f60000720c */ /* 0x000fc80000f21670 */
[----:B------:R-:W-:Y:S02]  /*11ea0*/  FSEL R33, R33, -INF , !P1 ;  /* 0xff80000021217808 */ /* 0x000fe40004800000 */
[----:B------:R-:W-:-:S04]  /*11eb0*/  ISETP.GE.AND P1, PT, R2, R249, PT ;  /* 0x000000f90200720c */ /* 0x000fc80003f26270 */
[----:B------:R-:W-:Y:S02]  /*11ec0*/  ISETP.LT.OR P1, PT, R2, R245, P1 ;  /* 0x000000f50200720c */ /* 0x000fe40000f21670 */
[----:B------:R-:W-:Y:S01]  /*11ed0*/  FMNMX.FTZ R2, R244, R6, !PT ;  /* 0x00000006f4027209 */ /* 0x000fe20007810000 */
[----:B------:R-:W-:-:S03]  /*11ee0*/  IMAD.MOV.U32 R47, RZ, RZ, R5 ;  /* 0x000000ffff2f7224 */ /* 0x000fc600078e0005 */
[----:B------:R-:W-:Y:S02]  /*11ef0*/  FMNMX.FTZ R2, R9, R2, !PT ;  /* 0x0000000209027209 */ /* 0x000fe40007810000 */
[----:B---3--:R-:W-:-:S04]  /*11f00*/  FMNMX.FTZ R3, R56, R4, !PT ;  /* 0x0000000438037209 */ /* 0x008fc80007810000 */
        /* <DEDUP_REMOVED lines=9> */
[----:B------:R-:W-:Y:S02]  /*11fa0*/  FMNMX.FTZ R3, R13, R2, !PT ;  /* 0x000000020d037209 */ /* 0x000fe40007810000 */
[----:B----4-:R-:W-:Y:S02]  /*11fb0*/  FMNMX.FTZ R2, R142, R14, !PT ;  /* 0x0000000e8e027209 */ /* 0x010fe40007810000 */
        /* <DEDUP_REMOVED lines=13> */
[----:B------:R-:W-:Y:S01]  /*12090*/  IMAD.MOV.U32 R36, RZ, RZ, R11 ;  /* 0x000000ffff247224 */ /* 0x000fe200078e000b */
[----:B------:R-:W-:Y:S02]  /*120a0*/  FMNMX.FTZ R3, R55, R3, !PT ;  /* 0x0000000337037209 */ /* 0x000fe40007810000 */
[----:B------:R-:W-:-:S02]  /*120b0*/  FMNMX.FTZ R11, R210, R2, !PT ;  /* 0x00000002d20b7209 */ /* 0x000fc40007810000 */
[----:B------:R-:W-:Y:S02]  /*120c0*/  FMNMX.FTZ R2, R40, R5, !PT ;  /* 0x0000000528027209 */ /* 0x000fe40007810000 */
        /* <DEDUP_REMOVED lines=14> */
[----:B-1----:R-:W-:Y:S02]  /*121b0*/  FMNMX.FTZ R137, R2, R137, !PT ;  /* 0x0000008902897209 */ /* 0x002fe40007810000 */
[----:B------:R-:W-:Y:S02]  /*121c0*/  FMNMX.FTZ R2, R141, R3, !PT ;  /* 0x000000038d027209 */ /* 0x000fe40007810000 */
[----:B--2---:R-:W-:-:S04]  /*121d0*/  FMNMX.FTZ R3, R235, R18, !PT ;  /* 0x00000012eb037209 */ /* 0x004fc80007810000 */
        /* <DEDUP_REMOVED lines=10> */
[----:B------:R-:W-:Y:S02]  /*12280*/  FSEL R229, R214, -INF , !P0 ;  /* 0xff800000d6e57808 */ /* 0x000fe40004000000 */
[----:B------:R-:W-:Y:S01]  /*12290*/  ISETP.GE.AND P0, PT, R0, R249, PT ;  /* 0x000000f90000720c */ /* 0x000fe20003f06270 */
[----:B------:R-:W2:Y:S01]  /*122a0*/  SHFL.BFLY PT, R16, R137, 0x1, 0x1f ;  /* 0x0c201f0089107f89 */ /* 0x000ea200000e0000 */
[----:B------:R-:W-:-:S02]  /*122b0*/  FMNMX.FTZ R5, R219, R5, !PT ;  /* 0x00000005db057209 */ /* 0x000fc40007810000 */
[----:B------:R-:W-:Y:S01]  /*122c0*/  ISETP.LT.OR P0, PT, R0, R245, P0 ;  /* 0x000000f50000720c */ /* 0x000fe20000701670 */
[----:B------:R-:W3:Y:S01]  /*122d0*/  SHFL.BFLY PT, R11, R3, 0x2, 0x1f ;  /* 0x0c401f00030b7f89 */ /* 0x000ee200000e0000 */
[----:B------:R-:W-:Y:S02]  /*122e0*/  FMNMX.FTZ R0, R216, R5, !PT ;  /* 0x00000005d8007209 */ /* 0x000fe40007810000 */
[----:B-1----:R-:W-:Y:S02]  /*122f0*/  FMNMX.FTZ R2, R2, R12, !PT ;  /* 0x0000000c02027209 */ /* 0x002fe40007810000 */
[----:B------:R-:W-:Y:S02]  /*12300*/  FSEL R51, R215, -INF , !P6 ;  /* 0xff800000d7337808 */ /* 0x000fe40007000000 */
[----:B------:R-:W-:Y:S01]  /*12310*/  FMNMX.FTZ R0, R229, R0, !PT ;  /* 0x00000000e5007209 */ /* 0x000fe20007810000 */
[----:B------:R-:W1:Y:S01]  /*12320*/  SHFL.BFLY PT, R136, R2, 0x1, 0x1f ;  /* 0x0c201f0002887f89 */ /* 0x000e6200000e0000 */
[----:B------:R-:W-:-:S02]  /*12330*/  FSEL R234, R42, -INF , !P5 ;  /* 0xff8000002aea7808 */ /* 0x000fc40006800000 */
[----:B------:R-:W-:Y:S02]  /*12340*/  FMNMX.FTZ R0, R51, R0, !PT ;  /* 0x0000000033007209 */ /* 0x000fe40007810000 */
[----:B------:R-:W-:Y:S02]  /*12350*/  FSEL R31, R43, -INF , !P4 ;  /* 0xff8000002b1f7808 */ /* 0x000fe40006000000 */
[----:B------:R-:W-:Y:S02]  /*12360*/  FMNMX.FTZ R0, R234, R0, !PT ;  /* 0x00000000ea007209 */ /* 0x000fe40007810000 */
[----:B------:R-:W-:Y:S02]  /*12370*/  FSEL R38, R38, -INF , !P3 ;  /* 0xff80000026267808 */ /* 0x000fe40005800000 */
[----:B------:R-:W-:Y:S02]  /*12380*/  FMNMX.FTZ R5, R31, R0, !PT ;  /* 0x000000001f057209 */ /* 0x000fe40007810000 */
[----:B------:R-:W-:-:S02]  /*12390*/  FSEL R232, R39, -INF , !P2 ;  /* 0xff80000027e87808 */ /* 0x000fc40005000000 */
[----:B------:R-:W-:Y:S02]  /*123a0*/  FMNMX.FTZ R5, R38, R5, !PT ;  /* 0x0000000526057209 */ /* 0x000fe40007810000 */
[----:B--2---:R-:W-:Y:S02]  /*123b0*/  FMNMX.FTZ R137, R137, R16, !PT ;  /* 0x0000001089897209 */ /* 0x004fe40007810000 */
[----:B---3--:R-:W-:Y:S02]  /*123c0*/  FMNMX.FTZ R3, R3, R11, !PT ;  /* 0x0000000b03037209 */ /* 0x008fe40007810000 */
[----:B------:R-:W-:Y:S02]  /*123d0*/  FSEL R37, R34, -INF , !P1 ;  /* 0xff80000022257808 */ /* 0x000fe40004800000 */
[----:B------:R-:W-:Y:S01]  /*123e0*/  FMNMX.FTZ R11, R232, R5, !PT ;  /* 0x00000005e80b7209 */ /* 0x000fe20007810000 */
[C---:B------:R-:W-:Y:S01]  /*123f0*/  FMUL.FTZ R0, R137.reuse, c[0x0][0x23c] ;  /* 0x00008f0089007a20 */ /* 0x040fe20000410000 */
[----:B------:R-:W-:-:S02]  /*12400*/  FSETP.NEU.FTZ.AND P3, PT, R137, -INF , PT ;  /* 0xff8000008900780b */ /* 0x000fc40003f7d000 */
[----:B------:R-:W-:Y:S02]  /*12410*/  FSEL R231, R35, -INF , !P0 ;  /* 0xff80000023e77808 */ /* 0x000fe40004000000 */
[----:B------:R-:W-:Y:S01]  /*12420*/  FMNMX.FTZ R11, R37, R11, !PT ;  /* 0x0000000b250b7209 */ /* 0x000fe20007810000 */
[----:B------:R-:W2:Y:S01]  /*12430*/  SHFL.BFLY PT, R135, R3, 0x1, 0x1f ;  /* 0x0c201f0003877f89 */ /* 0x000ea200000e0000 */
[----:B------:R-:W-:Y:S02]  /*12440*/  FSEL R0, R0, RZ, P3 ;  /* 0x000000ff00007208 */ /* 0x000fe40001800000 */
[----:B-1----:R-:W-:Y:S02]  /*12450*/  FMNMX.FTZ R136, R2, R136, !PT ;  /* 0x0000008802887209 */ /* 0x002fe40007810000 */
[----:B------:R-:W-:Y:S01]  /*12460*/  FMNMX.FTZ R2, R231, R11, !PT ;  /* 0x0000000be7027209 */ /* 0x000fe20007810000 */
[----:B------:R-:W-:-:S04]  /*12470*/  FFMA.FTZ R5, R4, c[0x0][0x23c], -R0 ;  /* 0x00008f0004057a23 */ /* 0x000fc80000010800 */
[----:B------:R-:W1:Y:S01]  /*12480*/  SHFL.BFLY PT, R4, R2, 0x2, 0x1f ;  /* 0x0c401f0002047f89 */ /* 0x000e6200000e0000 */
[C---:B------:R-:W-:Y:S01]  /*12490*/  FMUL.FTZ R12, R136.reuse, c[0x0][0x23c] ;  /* 0x00008f00880c7a20 */ /* 0x040fe20000410000 */
[----:B------:R-:W-:-:S04]  /*124a0*/  FSETP.NEU.FTZ.AND P1, PT, R136, -INF , PT ;  /* 0xff8000008800780b */ /* 0x000fc80003f3d000 */
[----:B------:R-:W-:Y:S02]  /*124b0*/  FSEL R12, R12, RZ, P1 ;  /* 0x000000ff0c0c7208 */ /* 0x000fe40000800000 */
[----:B--2---:R-:W-:-:S03]  /*124c0*/  FMNMX.FTZ R135, R3, R135, !PT ;  /* 0x0000008703877209 */ /* 0x004fc60007810000 */
[----:B------:R-:W-:-:S04]  /*124d0*/  FFMA.FTZ R3, R13, c[0x0][0x23c], -R12 ;  /* 0x00008f000d037a23 */ /* 0x000fc8000001080c */
[----:B------:R2:W-:Y:S01]  /*124e0*/  MUFU.EX2 R236, R3 ;  /* 0x0000000300ec7308 */ /* 0x0005e20000000800 */
[----:B------:R-:W-:Y:S02]  /*124f0*/  FSETP.NEU.FTZ.AND P0, PT, R135, -INF , PT ;  /* 0xff8000008700780b */ /* 0x000fe40003f1d000 */
[----:B-1----:R-:W-:Y:S01]  /*12500*/  FMNMX.FTZ R2, R2, R4, !PT ;  /* 0x0000000402027209 */ /* 0x002fe20007810000 */
[--C-:B------:R-:W-:Y:S02]  /*12510*/  FFMA.FTZ R4, R15, c[0x0][0x23c], -R12.reuse ;  /* 0x00008f000f047a23 */ /* 0x100fe4000001080c */
[----:B------:R-:W-:Y:S02]  /*12520*/  FFMA.FTZ R6, R6, c[0x0][0x23c], -R12 ;  /* 0x00008f0006067a23 */ /* 0x000fe4000001080c */
[----:B------:R-:W1:Y:S01]  /*12530*/  SHFL.BFLY PT, R134, R2, 0x1, 0x1f ;  /* 0x0c201f0002867f89 */ /* 0x000e6200000e0000 */
[----:B--2---:R-:W-:Y:S01]  /*12540*/  FMUL.FTZ R3, R135, c[0x0][0x23c] ;  /* 0x00008f0087037a20 */ /* 0x004fe20000410000 */
[----:B------:R2:W-:Y:S04]  /*12550*/  MUFU.EX2 R237, R4 ;  /* 0x0000000400ed7308 */ /* 0x0005e80000000800 */
[----:B------:R-:W-:-:S04]  /*12560*/  FSEL R3, R3, RZ, P0 ;  /* 0x000000ff03037208 */ /* 0x000fc80000000000 */
[----:B------:R3:W-:Y:S01]  /*12570*/  MUFU.EX2 R27, R6 ;  /* 0x00000006001b7308 */ /* 0x0007e20000000800 */
[----:B--2---:R-:W-:-:S07]  /*12580*/  FFMA.FTZ R4, R14, c[0x0][0x23c], -R3 ;  /* 0x00008f000e047a23 */ /* 0x004fce0000010803 */
[----:B------:R2:W-:Y:S01]  /*12590*/  MUFU.EX2 R26, R4 ;  /* 0x00000004001a7308 */ /* 0x0005e20000000800 */
[----:B---3--:R-:W-:-:S05]  /*125a0*/  FSEL R6, R137, RZ, P3 ;  /* 0x000000ff89067208 */ /* 0x008fca0001800000 */
[----:B------:R-:W-:Y:S02]  /*125b0*/  FADD.FTZ R6, R56, -R6 ;  /* 0x8000000638067221 */ /* 0x000fe40000010000 */
[----:B--2---:R-:W-:-:S04]  /*125c0*/  FFMA.FTZ R4, R17, c[0x0][0x23c], -R3 ;  /* 0x00008f0011047a23 */ /* 0x004fc80000010803 */
[----:B------:R2:W-:Y:S01]  /*125d0*/  MUFU.EX2 R34, R4 ;  /* 0x0000000400227308 */ /* 0x0005e20000000800 */
[----:B------:R-:W-:Y:S01]  /*125e0*/  FFMA.FTZ R8, R8, c[0x0][0x23c], -R0 ;  /* 0x00008f0008087a23 */ /* 0x000fe20000010800 */
[----:B-1----:R-:W-:Y:S01]  /*125f0*/  FMNMX.FTZ R134, R2, R134, !PT ;  /* 0x0000008602867209 */ /* 0x002fe20007810000 */
[----:B--2---:R-:W-:Y:S02]  /*12600*/  FMUL.FTZ R4, R6, c[0x0][0x23c] ;  /* 0x00008f0006047a20 */ /* 0x004fe40000410000 */
[----:B------:R-:W-:-:S04]  /*12610*/  FFMA.FTZ R6, R19, c[0x0][0x23c], -R3 ;  /* 0x00008f0013067a23 */ /* 0x000fc80000010803 */
[----:B------:R1:W-:Y:S01]  /*12620*/  MUFU.EX2 R50, R6 ;  /* 0x0000000600327308 */ /* 0x0003e20000000800 */
[C---:B------:R-:W-:Y:S01]  /*12630*/  FMUL.FTZ R2, R134.reuse, c[0x0][0x23c] ;  /* 0x00008f0086027a20 */ /* 0x040fe20000410000 */
[----:B------:R-:W-:-:S06]  /*12640*/  FSETP.NEU.FTZ.AND P2, PT, R134, -INF , PT ;  /* 0xff8000008600780b */ /* 0x000fcc0003f5d000 */
[----:B------:R-:W-:Y:S01]  /*12650*/  MUFU.EX2 R58, R8 ;  /* 0x00000008003a7308 */ /* 0x000fe20000000800 */
[----:B-1----:R-:W-:-:S07]  /*12660*/  FFMA.FTZ R6, R20, c[0x0][0x23c], -R3 ;  /* 0x00008f0014067a23 */ /* 0x002fce0000010803 */
[----:B------:R-:W1:Y:S08]  /*12670*/  MUFU.EX2 R4, R4 ;  /* 0x0000000400047308 */ /* 0x000e700000000800 */
[----:B------:R-:W2:Y:S08]  /*12680*/  MUFU.EX2 R5, R5 ;  /* 0x0000000500057308 */ /* 0x000eb00000000800 */
[----:B------:R3:W4:Y:S01]  /*12690*/  MUFU.EX2 R8, R6 ;  /* 0x0000000600087308 */ /* 0x0007220000000800 */
[----:B------:R-:W-:Y:S01]  /*126a0*/  FFMA.FTZ R7, R7, c[0x0][0x23c], -R0 ;  /* 0x00008f0007077a23 */ /* 0x000fe20000010800 */
[----:B------:R-:W-:Y:S01]  /*126b0*/  FSEL R2, R2, RZ, P2 ;  /* 0x000000ff02027208 */ /* 0x000fe20001000000 */
[----:B-1----:R-:W-:-:S05]  /*126c0*/  FMUL.FTZ R29, R129, R4 ;  /* 0x00000004811d7220 */ /* 0x002fca0000410000 */
[----:B------:R1:W-:Y:S01]  /*126d0*/  MUFU.EX2 R45, R7 ;  /* 0x00000007002d7308 */ /* 0x0003e20000000800 */
[-C--:B--2---:R-:W-:Y:S02]  /*126e0*/  FFMA.FTZ R32, R143, R4.reuse, R5 ;  /* 0x000000048f207223 */ /* 0x084fe40000010005 */
[-C--:B------:R-:W-:Y:S01]  /*126f0*/  FMUL.FTZ R148, R148, R4.reuse ;  /* 0x0000000494947220 */ /* 0x080fe20000410000 */
[----:B---3--:R-:W-:Y:S01]  /*12700*/  FSEL R6, R136, RZ, P1 ;  /* 0x000000ff88067208 */ /* 0x008fe20000800000 */
[----:B------:R-:W-:Y:S01]  /*12710*/  FMUL.FTZ R149, R149, R4 ;  /* 0x0000000495957220 */ /* 0x000fe20000410000 */
[----:B----4-:R-:W-:Y:S01]  /*12720*/  MOV R129, R8 ;  /* 0x0000000800817202 */ /* 0x010fe20000000f00 */
[-C--:B------:R-:W-:Y:S02]  /*12730*/  FMUL.FTZ R152, R152, R4.reuse ;  /* 0x0000000498987220 */ /* 0x080fe40000410000 */
[----:B------:R-:W-:Y:S02]  /*12740*/  FMUL.FTZ R153, R153, R4 ;  /* 0x0000000499997220 */ /* 0x000fe40000410000 */
[----:B-1----:R-:W-:-:S02]  /*12750*/  FFMA.FTZ R7, R18, c[0x0][0x23c], -R2 ;  /* 0x00008f0012077a23 */ /* 0x002fc40000010802 */
[----:B------:R-:W1:Y:S01]  /*12760*/  LDSM.16.MT88.4 R16, [R225+0xc000] ;  /* 0x00c00000e110783b */ /* 0x000e620000004200 */
[-C--:B------:R-:W-:Y:S01]  /*12770*/  FMUL.FTZ R164, R164, R4.reuse ;  /* 0x00000004a4a47220 */ /* 0x080fe20000410000 */
        /* <DEDUP_REMOVED lines=27> */
[----:B--2---:R-:W-:Y:S01]  /*12930*/  FSEL R7, R135, RZ, P0 ;  /* 0x000000ff87077208 */ /* 0x004fe20000000000 */
[----:B------:R-:W-:Y:S02]  /*12940*/  FFMA.FTZ R4, R21, c[0x0][0x23c], -R2 ;  /* 0x00008f0015047a23 */ /* 0x000fe40000010802 */
[----:B------:R-:W-:Y:S01]  /*12950*/  FADD.FTZ R8, R244, -R6 ;  /* 0x80000006f4087221 */ /* 0x000fe20000010000 */
[----:B------:R-:W-:Y:S01]  /*12960*/  FSEL R6, R134, RZ, P2 ;  /* 0x000000ff86067208 */ /* 0x000fe20001000000 */
[----:B------:R2:W-:Y:S01]  /*12970*/  MUFU.EX2 R244, R4 ;  /* 0x0000000400f47308 */ /* 0x0005e20000000800 */
[----:B------:R-:W-:-:S03]  /*12980*/  FADD.FTZ R7, R142, -R7 ;  /* 0x800000078e077221 */ /* 0x000fc60000010000 */
[----:B------:R-:W-:Y:S02]  /*12990*/  FADD.FTZ R6, R235, -R6 ;  /* 0x80000006eb067221 */ /* 0x000fe40000010000 */
[----:B------:R-:W-:Y:S02]  /*129a0*/  FFMA.FTZ R10, R10, c[0x0][0x23c], -R0 ;  /* 0x00008f000a0a7a23 */ /* 0x000fe40000010800 */
[----:B------:R-:W-:Y:S02]  /*129b0*/  FFMA.FTZ R9, R9, c[0x0][0x23c], -R12 ;  /* 0x00008f0009097a23 */ /* 0x000fe4000001080c */
[----:B------:R-:W-:Y:S02]  /*129c0*/  FMUL.FTZ R8, R8, c[0x0][0x23c] ;  /* 0x00008f0008087a20 */ /* 0x000fe40000410000 */
[----:B--2---:R-:W-:Y:S02]  /*129d0*/  FFMA.FTZ R4, R22, c[0x0][0x23c], -R2 ;  /* 0x00008f0016047a23 */ /* 0x004fe40000010802 */
[----:B------:R-:W-:-:S02]  /*129e0*/  FMUL.FTZ R7, R7, c[0x0][0x23c] ;  /* 0x00008f0007077a20 */ /* 0x000fc40000410000 */
[----:B------:R2:W-:Y:S01]  /*129f0*/  MUFU.EX2 R20, R4 ;  /* 0x0000000400147308 */ /* 0x0005e20000000800 */
[----:B------:R-:W-:-:S07]  /*12a00*/  FMUL.FTZ R6, R6, c[0x0][0x23c] ;  /* 0x00008f0006067a20 */ /* 0x000fce0000410000 */
[----:B------:R-:W3:Y:S01]  /*12a10*/  MUFU.EX2 R233, R10 ;  /* 0x0000000a00e97308 */ /* 0x000ee20000000800 */
[----:B--2---:R-:W-:-:S07]  /*12a20*/  FFMA.FTZ R4, R23, c[0x0][0x23c], -R2 ;  /* 0x00008f0017047a23 */ /* 0x004fce0000010802 */
[----:B------:R-:W-:Y:S08]  /*12a30*/  MUFU.EX2 R230, R9 ;  /* 0x0000000900e67308 */ /* 0x000ff00000000800 */
[----:B------:R3:W2:Y:S08]  /*12a40*/  MUFU.EX2 R14, R8 ;  /* 0x00000008000e7308 */ /* 0x0006b00000000800 */
[----:B------:R-:W4:Y:S08]  /*12a50*/  MUFU.EX2 R13, R7 ;  /* 0x00000007000d7308 */ /* 0x000f300000000800 */
[----:B------:R1:W1:Y:S08]  /*12a60*/  MUFU.EX2 R15, R6 ;  /* 0x00000006000f7308 */ /* 0x0002700000000800 */
[----:B------:R1:W1:Y:S01]  /*12a70*/  MUFU.EX2 R235, R4 ;  /* 0x0000000400eb7308 */ /* 0x0002620000000800 */
[----:B---3--:R-:W-:Y:S01]  /*12a80*/  F2FP.PACK_AB R8, R233, R5 ;  /* 0x00000005e908723e */ /* 0x008fe200000000ff */
[-C--:B--2---:R-:W-:Y:S01]  /*12a90*/  FMUL.FTZ R150, R150, R14.reuse ;  /* 0x0000000e96967220 */ /* 0x084fe20000410000 */
[----:B------:R-:W-:Y:S01]  /*12aa0*/  F2FP.PACK_AB R9, R230, R27 ;  /* 0x0000001be609723e */ /* 0x000fe200000000ff */
[----:B------:R-:W-:Y:S01]  /*12ab0*/  FMUL.FTZ R151, R151, R14 ;  /* 0x0000000e97977220 */ /* 0x000fe20000410000 */
[----:B------:R-:W-:Y:S01]  /*12ac0*/  F2FP.PACK_AB R10, R45, R58 ;  /* 0x0000003a2d0a723e */ /* 0x000fe200000000ff */
[-C--:B----4-:R-:W-:Y:S01]  /*12ad0*/  FMUL.FTZ R144, R144, R13.reuse ;  /* 0x0000000d90907220 */ /* 0x090fe20000410000 */
[----:B------:R-:W-:Y:S01]  /*12ae0*/  F2FP.PACK_AB R11, R237, R236 ;  /* 0x000000eced0b723e */ /* 0x000fe200000000ff */
[----:B------:R-:W-:Y:S01]  /*12af0*/  FMUL.FTZ R145, R145, R13 ;  /* 0x0000000d91917220 */ /* 0x000fe20000410000 */
[----:B-1----:R-:W-:Y:S01]  /*12b00*/  F2FP.PACK_AB R6, R129, R50 ;  /* 0x000000328106723e */ /* 0x002fe200000000ff */
[----:B------:R-:W-:Y:S01]  /*12b10*/  FMUL.FTZ R146, R146, R15 ;  /* 0x0000000f92927220 */ /* 0x000fe20000410000 */
[----:B------:R-:W-:Y:S01]  /*12b20*/  F2FP.PACK_AB R5, R244, R41 ;  /* 0x00000029f405723e */ /* 0x000fe200000000ff */
[----:B------:R-:W-:-:S02]  /*12b30*/  FMUL.FTZ R147, R147, R15 ;  /* 0x0000000f93937220 */ /* 0x000fc40000410000 */
[----:B------:R-:W-:Y:S01]  /*12b40*/  FMUL.FTZ R154, R154, R14 ;  /* 0x0000000e9a9a7220 */ /* 0x000fe20000410000 */
[----:B------:R-:W-:Y:S01]  /*12b50*/  F2FP.PACK_AB R4, R34, R26 ;  /* 0x0000001a2204723e */ /* 0x000fe200000000ff */
[----:B------:R-:W-:Y:S01]  /*12b60*/  FMUL.FTZ R155, R155, R14 ;  /* 0x0000000e9b9b7220 */ /* 0x000fe20000410000 */
[----:B------:R-:W-:Y:S01]  /*12b70*/  F2FP.PACK_AB R7, R235, R20 ;  /* 0x00000014eb07723e */ /* 0x000fe200000000ff */
[-C--:B------:R-:W-:Y:S02]  /*12b80*/  FMUL.FTZ R156, R156, R13.reuse ;  /* 0x0000000d9c9c7220 */ /* 0x080fe40000410000 */
[----:B------:R-:W-:Y:S02]  /*12b90*/  FMUL.FTZ R157, R157, R13 ;  /* 0x0000000d9d9d7220 */ /* 0x000fe40000410000 */
[-C--:B------:R-:W-:Y:S02]  /*12ba0*/  FMUL.FTZ R158, R158, R15.reuse ;  /* 0x0000000f9e9e7220 */ /* 0x080fe40000410000 */
[----:B------:R-:W-:Y:S01]  /*12bb0*/  FMUL.FTZ R159, R159, R15 ;  /* 0x0000000f9f9f7220 */ /* 0x000fe20000410000 */
[-C--:B------:R-:W-:Y:S08]  /*12bc0*/  HMMA.16816.F32 R148, R8, R16.reuse, R148 ;  /* 0x000000100894723c */ /* 0x080ff00000001894 */
        /* <DEDUP_REMOVED lines=8> */
[-C--:B------:R-:W-:Y:S02]  /*12c50*/  FMUL.FTZ R162, R162, R15.reuse ;  /* 0x0000000fa2a27220 */ /* 0x080fe40000410000 */
[----:B------:R-:W-:Y:S02]  /*12c60*/  FMUL.FTZ R163, R163, R15 ;  /* 0x0000000fa3a37220 */ /* 0x000fe40000410000 */
[----:B------:R-:W-:-:S02]  /*12c70*/  FMUL.FTZ R170, R170, R14 ;  /* 0x0000000eaaaa7220 */ /* 0x000fc40000410000 */
[----:B------:R-:W-:Y:S02]  /*12c80*/  FMUL.FTZ R171, R171, R14 ;  /* 0x0000000eabab7220 */ /* 0x000fe40000410000 */
[-C--:B------:R-:W-:Y:S02]  /*12c90*/  FMUL.FTZ R172, R172, R13.reuse ;  /* 0x0000000dacac7220 */ /* 0x080fe40000410000 */
[----:B------:R-:W-:Y:S02]  /*12ca0*/  FMUL.FTZ R173, R173, R13 ;  /* 0x0000000dadad7220 */ /* 0x000fe40000410000 */
[-C--:B------:R-:W-:Y:S02]  /*12cb0*/  FMUL.FTZ R174, R174, R15.reuse ;  /* 0x0000000faeae7220 */ /* 0x080fe40000410000 */
[----:B------:R-:W-:Y:S01]  /*12cc0*/  FMUL.FTZ R175, R175, R15 ;  /* 0x0000000fafaf7220 */ /* 0x000fe20000410000 */
[----:B------:R-:W-:Y:S01]  /*12cd0*/  MOV R25, R214 ;  /* 0x000000d600197202 */ /* 0x000fe20000000f00 */
[----:B------:R-:W-:-:S02]  /*12ce0*/  IMAD.MOV.U32 R48, RZ, RZ, R212 ;  /* 0x000000ffff307224 */ /* 0x000fc400078e00d4 */
[----:B------:R-:W-:Y:S02]  /*12cf0*/  IMAD.MOV.U32 R42, RZ, RZ, R213 ;  /* 0x000000ffff2a7224 */ /* 0x000fe400078e00d5 */
        /* <DEDUP_REMOVED lines=13> */
[-C--:B------:R-:W-:Y:S02]  /*12dd0*/  FMUL.FTZ R187, R187, R14.reuse ;  /* 0x0000000ebbbb7220 */ /* 0x080fe40000410000 */
[-C--:B------:R-:W-:Y:S02]  /*12de0*/  FMUL.FTZ R188, R188, R13.reuse ;  /* 0x0000000dbcbc7220 */ /* 0x080fe40000410000 */
[----:B------:R-:W-:Y:S02]  /*12df0*/  FMUL.FTZ R189, R189, R13 ;  /* 0x0000000dbdbd7220 */ /* 0x000fe40000410000 */
[-C--:B------:R-:W-:Y:S02]  /*12e00*/  FMUL.FTZ R190, R190, R15.reuse ;  /* 0x0000000fbebe7220 */ /* 0x080fe40000410000 */
        /* <DEDUP_REMOVED lines=24> */
[----:B------:R-:W-:Y:S02]  /*12f90*/  FMUL.FTZ R77, R77, R13 ;  /* 0x0000000d4d4d7220 */ /* 0x000fe40000410000 */
        /* <DEDUP_REMOVED lines=8> */
[----:B-1----:R-:W-:Y:S07]  /*13020*/  HMMA.16816.F32 R140, R4, R18, R76 ;  /* 0x00000012048c723c */ /* 0x002fee000000184c */
[----:B------:R-:W-:Y:S01]  /*13030*/  MOV R78, R47 ;  /* 0x0000002f004e7202 */ /* 0x000fe20000000f00 */
[----:B------:R-:W-:-:S02]  /*13040*/  IMAD.MOV.U32 R77, RZ, RZ, R45 ;  /* 0x000000ffff4d7224 */ /* 0x000fc400078e002d */
[----:B------:R-:W-:Y:S01]  /*13050*/  HMMA.16816.F32 R44, R8, R18, R80 ;  /* 0x00000012082c723c */ /* 0x000fe20000001850 */
[----:B------:R-:W2:Y:S04]  /*13060*/  LDL.LU R81, [R1+0x24] ;  /* 0x0000240001517983 */ /* 0x000ea80000300800 */
[----:B------:R-:W3:Y:S01]  /*13070*/  LDL.LU R82, [R1+0x38] ;  /* 0x0000380001527983 */ /* 0x000ee20000300800 */
[-C--:B------:R-:W-:Y:S02]  /*13080*/  FMUL.FTZ R70, R70, R14.reuse ;  /* 0x0000000e46467220 */ /* 0x080fe40000410000 */
[----:B------:R-:W-:Y:S02]  /*13090*/  FMUL.FTZ R71, R71, R14 ;  /* 0x0000000e47477220 */ /* 0x000fe40000410000 */
[----:B------:R-:W-:-:S02]  /*130a0*/  FMUL.FTZ R72, R72, R13 ;  /* 0x0000000d48487220 */ /* 0x000fc40000410000 */
[----:B------:R-:W-:Y:S02]  /*130b0*/  FMUL.FTZ R73, R73, R13 ;  /* 0x0000000d49497220 */ /* 0x000fe40000410000 */
[-C--:B------:R-:W-:Y:S02]  /*130c0*/  FMUL.FTZ R74, R74, R15.reuse ;  /* 0x0000000f4a4a7220 */ /* 0x080fe40000410000 */
[----:B------:R-:W-:Y:S01]  /*130d0*/  FMUL.FTZ R75, R75, R15 ;  /* 0x0000000f4b4b7220 */ /* 0x000fe20000410000 */
        /* <DEDUP_REMOVED lines=19> */
[----:B------:R-:W-:Y:S02]  /*13210*/  IMAD.MOV.U32 R75, RZ, RZ, R36 ;  /* 0x000000ffff4b7224 */ /* 0x000fe400078e0024 */
        /* <DEDUP_REMOVED lines=29> */
[----:B------:R-:W-:Y:S02]  /*133f0*/  FMUL.FTZ R125, R125, R13 ;  /* 0x0000000d7d7d7220 */ /* 0x000fe40000410000 */
[----:B------:R-:W-:-:S02]  /*13400*/  FMUL.FTZ R126, R126, R15 ;  /* 0x0000000f7e7e7220 */ /* 0x000fc40000410000 */
[----:B------:R-:W-:Y:S02]  /*13410*/  FMUL.FTZ R127, R127, R15 ;  /* 0x0000000f7f7f7220 */ /* 0x000fe40000410000 */
[----:B------:R-:W-:Y:S01]  /*13420*/  IMAD.MOV.U32 R76, RZ, RZ, R59 ;  /* 0x000000ffff4c7224 */ /* 0x000fe200078e003b */
[----:B------:R-:W-:-:S03]  /*13430*/  MOV R83, R58 ;  /* 0x0000003a00537202 */ /* 0x000fc60000000f00 */
[----:B------:R-:W-:Y:S02]  /*13440*/  IMAD.MOV.U32 R87, RZ, RZ, R76 ;  /* 0x000000ffff577224 */ /* 0x000fe400078e004c */
        /* <DEDUP_REMOVED lines=8> */
[----:B------:R-:W-:Y:S01]  /*134d0*/  IMAD.MOV.U32 R80, RZ, RZ, R78 ;  /* 0x000000ffff507224 */ /* 0x000fe200078e004e */
[----:B------:R-:W-:Y:S01]  /*134e0*/  MOV R78, R51 ;  /* 0x00000033004e7202 */ /* 0x000fe20000000f00 */
[----:B------:R-:W-:Y:S02]  /*134f0*/  IMAD.MOV.U32 R84, RZ, RZ, R79 ;  /* 0x000000ffff547224 */ /* 0x000fe400078e004f */
[----:B------:R-:W-:Y:S01]  /*13500*/  IMAD.MOV.U32 R79, RZ, RZ, R43 ;  /* 0x000000ffff4f7224 */ /* 0x000fe200078e002b */
[----:B------:R-:W-:Y:S01]  /*13510*/  MOV R95, R85 ;  /* 0x00000055005f7202 */ /* 0x000fe20000000f00 */
[----:B------:R-:W-:Y:S01]  /*13520*/  IMAD.MOV.U32 R85, RZ, RZ, R50 ;  /* 0x000000ffff557224 */ /* 0x000fe200078e0032 */
[----:B------:R-:W-:Y:S01]  /*13530*/  MOV R69, R30 ;  /* 0x0000001e00457202 */ /* 0x000fe20000000f00 */
[----:B------:R-:W-:Y:S02]  /*13540*/  IMAD.MOV.U32 R70, RZ, RZ, R31 ;  /* 0x000000ffff467224 */ /* 0x000fe400078e001f */
[----:B------:R-:W-:-:S02]  /*13550*/  FMUL.FTZ R58, R118, R14 ;  /* 0x0000000e763a7220 */ /* 0x000fc40000410000 */
[-C--:B------:R-:W-:Y:S02]  /*13560*/  FMUL.FTZ R59, R119, R14.reuse ;  /* 0x0000000e773b7220 */ /* 0x080fe40000410000 */
[-C--:B------:R-:W-:Y:S02]  /*13570*/  FMUL.FTZ R30, R130, R14.reuse ;  /* 0x0000000e821e7220 */ /* 0x080fe40000410000 */
[----:B------:R-:W-:Y:S01]  /*13580*/  FMUL.FTZ R31, R131, R14 ;  /* 0x0000000e831f7220 */ /* 0x000fe20000410000 */
[----:B------:R-:W-:Y:S02]  /*13590*/  MOV R89, R42 ;  /* 0x0000002a00597202 */ /* 0x000fe40000000f00 */
[----:B------:R-:W-:Y:S01]  /*135a0*/  HMMA.16816.F32 R56, R8, R16, R56 ;  /* 0x000000100838723c */ /* 0x000fe20000001838 */
[----:B------:R-:W-:-:S07]  /*135b0*/  IMAD.MOV.U32 R88, RZ, RZ, R48 ;  /* 0x000000ffff587224 */ /* 0x000fce00078e0030 */
[----:B------:R-:W-:Y:S01]  /*135c0*/  HMMA.16816.F32 R28, R8, R18, R28 ;  /* 0x00000012081c723c */ /* 0x000fe2000000181c */
[----:B------:R-:W1:Y:S01]  /*135d0*/  LDSM.16.MT88.4 R16, [R225+0xc800] ;  /* 0x00c80000e110783b */ /* 0x000e620000004200 */
[----:B---3--:R-:W-:Y:S02]  /*135e0*/  FFMA.FTZ R26, R82, R13, R26 ;  /* 0x0000000d521a7223 */ /* 0x008fe4000001001a */
[----:B------:R-:W-:Y:S02]  /*135f0*/  IMAD.MOV.U32 R82, RZ, RZ, R52 ;  /* 0x000000ffff527224 */ /* 0x000fe400078e0034 */
[----:B------:R3:W-:Y:S02]  /*13600*/  MUFU.EX2 R52, R4 ;  /* 0x0000000400347308 */ /* 0x0007e40000000800 */
[----:B---3--:R-:W-:-:S06]  /*13610*/  FFMA.FTZ R4, R65, c[0x0][0x23c], -R0 ;  /* 0x00008f0041047a23 */ /* 0x008fcc0000010800 */
[----:B------:R3:W-:Y:S01]  /*13620*/  MUFU.EX2 R53, R4 ;  /* 0x0000000400357308 */ /* 0x0007e20000000800 */
[----:B--2---:R-:W-:Y:S01]  /*13630*/  FFMA.FTZ R27, R81, R14, R27 ;  /* 0x0000000e511b7223 */ /* 0x004fe2000001001b */
[----:B------:R-:W-:Y:S01]  /*13640*/  MOV R81, R77 ;  /* 0x0000004d00517202 */ /* 0x000fe20000000f00 */
[----:B------:R-:W-:Y:S02]  /*13650*/  IMAD.MOV.U32 R77, RZ, RZ, R49 ;  /* 0x000000ffff4d7224 */ /* 0x000fe400078e0031 */
[----:B---3--:R-:W-:-:S04]  /*13660*/  FFMA.FTZ R4, R61, c[0x0][0x23c], -R0 ;  /* 0x00008f003d047a23 */ /* 0x008fc80000010800 */
[----:B------:R2:W-:Y:S02]  /*13670*/  MUFU.EX2 R54, R4 ;  /* 0x0000000400367308 */ /* 0x0005e40000000800 */
[----:B--2---:R-:W-:-:S06]  /*13680*/  FFMA.FTZ R4, R60, c[0x0][0x23c], -R0 ;  /* 0x00008f003c047a23 */ /* 0x004fcc0000010800 */
        /* <DEDUP_REMOVED lines=8> */
[----:B------:R2:W3:Y:S02]  /*13710*/  MUFU.EX2 R6, R4 ;  /* 0x0000000400067308 */ /* 0x0004e40000000800 */
[----:B--2---:R-:W-:-:S06]  /*13720*/  FFMA.FTZ R4, R218, c[0x0][0x23c], -R3 ;  /* 0x00008f00da047a23 */ /* 0x004fcc0000010803 */
[----:B------:R2:W-:Y:S02]  /*13730*/  MUFU.EX2 R43, R4 ;  /* 0x00000004002b7308 */ /* 0x0005e40000000800 */
[----:B--2---:R-:W-:-:S06]  /*13740*/  FFMA.FTZ R4, R210, c[0x0][0x23c], -R3 ;  /* 0x00008f00d2047a23 */ /* 0x004fcc0000010803 */
[----:B------:R2:W-:Y:S02]  /*13750*/  MUFU.EX2 R50, R4 ;  /* 0x0000000400327308 */ /* 0x0005e40000000800 */
[----:B--2---:R-:W-:-:S06]  /*13760*/  FFMA.FTZ R4, R139, c[0x0][0x23c], -R3 ;  /* 0x00008f008b047a23 */ /* 0x004fcc0000010803 */
[----:B------:R2:W-:Y:S02]  /*13770*/  MUFU.EX2 R132, R4 ;  /* 0x0000000400847308 */ /* 0x0005e40000000800 */
[----:B--2---:R-:W-:-:S06]  /*13780*/  FFMA.FTZ R4, R66, c[0x0][0x23c], -R3 ;  /* 0x00008f0042047a23 */ /* 0x004fcc0000010803 */
[----:B------:R2:W4:Y:S02]  /*13790*/  MUFU.EX2 R64, R4 ;  /* 0x0000000400407308 */ /* 0x0005240000000800 */
[----:B--2---:R-:W-:-:S06]  /*137a0*/  FFMA.FTZ R4, R221, c[0x0][0x23c], -R2 ;  /* 0x00008f00dd047a23 */ /* 0x004fcc0000010802 */
[----:B------:R2:W-:Y:S01]  /*137b0*/  MUFU.EX2 R42, R4 ;  /* 0x00000004002a7308 */ /* 0x0005e20000000800 */
[----:B------:R-:W-:Y:S02]  /*137c0*/  IMAD.MOV.U32 R90, RZ, RZ, R25 ;  /* 0x000000ffff5a7224 */ /* 0x000fe400078e0019 */
[----:B------:R-:W-:Y:S02]  /*137d0*/  FFMA.FTZ R25, R217, c[0x0][0x23c], -R0 ;  /* 0x00008f00d9197a23 */ /* 0x000fe40000010800 */
[----:B--2---:R-:W-:-:S04]  /*137e0*/  FFMA.FTZ R4, R220, c[0x0][0x23c], -R2 ;  /* 0x00008f00dc047a23 */ /* 0x004fc80000010802 */
[----:B------:R2:W1:Y:S02]  /*137f0*/  MUFU.EX2 R48, R4 ;  /* 0x0000000400307308 */ /* 0x0004640000000800 */
[----:B--2---:R-:W-:-:S06]  /*13800*/  FFMA.FTZ R4, R219, c[0x0][0x23c], -R2 ;  /* 0x00008f00db047a23 */ /* 0x004fcc0000010802 */
[----:B------:R2:W-:Y:S01]  /*13810*/  MUFU.EX2 R55, R4 ;  /* 0x0000000400377308 */ /* 0x0005e20000000800 */
[----:B---3--:R-:W-:Y:S02]  /*13820*/  IMAD.MOV.U32 R210, RZ, RZ, R6 ;  /* 0x000000ffffd27224 */ /* 0x008fe400078e0006 */
[----:B--2---:R-:W-:-:S05]  /*13830*/  FFMA.FTZ R4, R216, c[0x0][0x23c], -R2 ;  /* 0x00008f00d8047a23 */ /* 0x004fca0000010802 */
[----:B------:R2:W3:Y:S01]  /*13840*/  MUFU.EX2 R217, R4 ;  /* 0x0000000400d97308 */ /* 0x0004e20000000800 */
[----:B------:R-:W-:Y:S01]  /*13850*/  FFMA.FTZ R13, R138, c[0x0][0x23c], -R0 ;  /* 0x00008f008a0d7a23 */ /* 0x000fe20000010800 */
[----:B------:R-:W-:Y:S01]  /*13860*/  MOV R138, R5 ;  /* 0x00000005008a7202 */ /* 0x000fe20000000f00 */
[----:B------:R-:W-:Y:S01]  /*13870*/  IMAD.MOV.U32 R91, RZ, RZ, R24 ;  /* 0x000000ffff5b7224 */ /* 0x000fe200078e0018 */
[----:B------:R-:W-:Y:S02]  /*13880*/  F2FP.PACK_AB R8, R53, R52 ;  /* 0x000000343508723e */ /* 0x000fe400000000ff */
[----:B------:R-:W-:Y:S02]  /*13890*/  F2FP.PACK_AB R9, R51, R49 ;  /* 0x000000313309723e */ /* 0x000fe400000000ff */
[----:B------:R-:W-:Y:S02]  /*138a0*/  F2FP.PACK_AB R10, R116, R54 ;  /* 0x00000036740a723e */ /* 0x000fe400000000ff */
[----:B------:R-:W-:-:S02]  /*138b0*/  F2FP.PACK_AB R11, R210, R138 ;  /* 0x0000008ad20b723e */ /* 0x000fc400000000ff */
[----:B----4-:R-:W-:Y:S02]  /*138c0*/  F2FP.PACK_AB R6, R64, R132 ;  /* 0x000000844006723e */ /* 0x010fe400000000ff */
[----:B-1----:R-:W-:Y:S02]  /*138d0*/  F2FP.PACK_AB R5, R48, R42 ;  /* 0x0000002a3005723e */ /* 0x002fe400000000ff */
[----:B--2---:R-:W-:Y:S02]  /*138e0*/  F2FP.PACK_AB R4, R50, R43 ;  /* 0x0000002b3204723e */ /* 0x004fe400000000ff */
[----:B---3--:R-:W-:Y:S01]  /*138f0*/  F2FP.PACK_AB R7, R217, R55 ;  /* 0x00000037d907723e */ /* 0x008fe200000000ff */
[--C-:B------:R-:W-:Y:S01]  /*13900*/  FFMA.FTZ R219, R63, c[0x0][0x23c], -R0.reuse ;  /* 0x00008f003fdb7a23 */ /* 0x100fe20000010800 */
[----:B------:R-:W-:Y:S01]  /*13910*/  HMMA.16816.F32 R148, R8, R16, R148 ;  /* 0x000000100894723c */ /* 0x000fe20000001894 */
[----:B------:R-:W-:-:S07]  /*13920*/  FFMA.FTZ R218, R62, c[0x0][0x23c], -R0 ;  /* 0x00008f003eda7a23 */ /* 0x000fce0000010800 */
[C---:B------:R-:W-:Y:S08]  /*13930*/  HMMA.16816.F32 R144, R4.reuse, R16, R144 ;  /* 0x000000100490723c */ /* 0x040ff00000001890 */
[-C--:B------:R-:W-:Y:S08]  /*13940*/  HMMA.16816.F32 R156, R4, R18.reuse, R156 ;  /* 0x00000012049c723c */ /* 0x080ff0000000189c */
[----:B------:R-:W-:Y:S01]  /*13950*/  HMMA.16816.F32 R60, R8, R18, R88 ;  /* 0x00000012083c723c */ /* 0x000fe20000001858 */
[----:B------:R-:W1:Y:S01]  /*13960*/  LDSM.16.MT88.4 R16, [R226+0xc800] ;  /* 0x00c80000e210783b */ /* 0x000e620000004200 */
[----:B------:R-:W-:Y:S01]  /*13970*/  IMAD.MOV.U32 R94, RZ, RZ, R95 ;  /* 0x000000ffff5e7224 */ /* 0x000fe200078e005f */
[----:B------:R-:W-:Y:S01]  /*13980*/  MOV R220, R83 ;  /* 0x0000005300dc7202 */ /* 0x000fe20000000f00 */
[----:B------:R-:W-:-:S02]  /*13990*/  FFMA.FTZ R24, R211, c[0x0][0x23c], -R0 ;  /* 0x00008f00d3187a23 */ /* 0x000fc40000010800 */
[----:B------:R-:W-:Y:S01]  /*139a0*/  IMAD.MOV.U32 R95, RZ, RZ, R84 ;  /* 0x000000ffff5f7224 */ /* 0x000fe200078e0054 */
[----:B------:R-:W-:Y:S01]  /*139b0*/  MOV R84, R80 ;  /* 0x0000005000547202 */ /* 0x000fe20000000f00 */
[----:B------:R-:W-:Y:S02]  /*139c0*/  IMAD.MOV.U32 R211, RZ, RZ, R82 ;  /* 0x000000ffffd37224 */ /* 0x000fe400078e0052 */
[----:B------:R-:W-:Y:S02]  /*139d0*/  IMAD.MOV.U32 R83, RZ, RZ, R76 ;  /* 0x000000ffff537224 */ /* 0x000fe400078e004c */
[----:B------:R-:W-:Y:S02]  /*139e0*/  IMAD.MOV.U32 R80, RZ, RZ, R77 ;  /* 0x000000ffff507224 */ /* 0x000fe400078e004d */
[----:B------:R-:W-:Y:S01]  /*139f0*/  IMAD.MOV.U32 R82, RZ, RZ, R79 ;  /* 0x000000ffff527224 */ /* 0x000fe200078e004f */
[----:B------:R-:W-:Y:S01]  /*13a00*/  MOV R93, R74 ;  /* 0x0000004a005d7202 */ /* 0x000fe20000000f00 */
[----:B------:R-:W-:-:S02]  /*13a10*/  IMAD.MOV.U32 R209, RZ, RZ, R72 ;  /* 0x000000ffffd17224 */ /* 0x000fc400078e0048 */
[----:B------:R-:W-:Y:S01]  /*13a20*/  IMAD.MOV.U32 R92, RZ, RZ, R73 ;  /* 0x000000ffff5c7224 */ /* 0x000fe200078e0049 */
[----:B------:R-:W-:Y:S01]  /*13a30*/  MOV R131, R68 ;  /* 0x0000004400837202 */ /* 0x000fe20000000f00 */
[----:B------:R-:W-:Y:S02]  /*13a40*/  IMAD.MOV.U32 R130, RZ, RZ, R69 ;  /* 0x000000ffff827224 */ /* 0x000fe400078e0045 */
[----:B------:R-:W-:Y:S01]  /*13a50*/  IMAD.MOV.U32 R119, RZ, RZ, R70 ;  /* 0x000000ffff777224 */ /* 0x000fe200078e0046 */
[----:B-1----:R-:W-:Y:S07]  /*13a60*/  HMMA.16816.F32 R88, R8, R16, R212 ;  /* 0x000000100858723c */ /* 0x002fee00000018d4 */
[----:B------:R-:W-:Y:S01]  /*13a70*/  IMAD.MOV.U32 R214, RZ, RZ, R81 ;  /* 0x000000ffffd67224 */ /* 0x000fe200078e0051 */
[----:B------:R-:W-:-:S02]  /*13a80*/  MOV R81, R78 ;  /* 0x0000004e00517202 */ /* 0x000fc40000000f00 */
[C---:B------:R-:W-:Y:S07]  /*13a90*/  HMMA.16816.F32 R76, R4.reuse, R16, R164 ;  /* 0x00000010044c723c */ /* 0x040fee00000018a4 */
[----:B------:R-:W-:Y:S02]  /*13aa0*/  IMAD.MOV.U32 R164, RZ, RZ, R94 ;  /* 0x000000ffffa47224 */ /* 0x000fe400078e005e */
[----:B------:R-:W-:Y:S02]  /*13ab0*/  IMAD.MOV.U32 R94, RZ, RZ, R75 ;  /* 0x000000ffff5e7224 */ /* 0x000fe400078e004b */
[----:B------:R-:W-:Y:S07]  /*13ac0*/  HMMA.16816.F32 R72, R4, R18, R172 ;  /* 0x000000120448723c */ /* 0x000fee00000018ac */
[----:B------:R-:W-:-:S02]  /*13ad0*/  MOV R172, R71 ;  /* 0x0000004700ac7202 */ /* 0x000fc40000000f00 */
[C---:B------:R-:W-:Y:S01]  /*13ae0*/  HMMA.16816.F32 R68, R8.reuse, R18, R168 ;  /* 0x000000120844723c */ /* 0x040fe200000018a8 */
[----:B------:R-:W1:Y:S01]  /*13af0*/  LDSM.16.MT88.4 R16, [R228+0xc800] ;  /* 0x00c80000e410783b */ /* 0x000e620000004200 */
        /* <DEDUP_REMOVED lines=10> */
[----:B------:R-:W-:Y:S01]  /*13ba0*/  FFMA.FTZ R118, R40, c[0x0][0x23c], -R0 ;  /* 0x00008f0028767a23 */ /* 0x000fe20000010800 */
[----:B------:R-:W-:Y:S01]  /*13bb0*/  MOV R166, R132 ;  /* 0x0000008400a67202 */ /* 0x000fe20000000f00 */
[----:B------:R-:W-:Y:S01]  /*13bc0*/  IMAD.MOV.U32 R132, RZ, RZ, R80 ;  /* 0x000000ffff847224 */ /* 0x000fe200078e0050 */
[----:B------:R-:W-:Y:S01]  /*13bd0*/  MOV R167, R209 ;  /* 0x000000d100a77202 */ /* 0x000fe20000000f00 */
[----:B------:R-:W-:Y:S01]  /*13be0*/  IMAD.MOV.U32 R40, RZ, RZ, R83 ;  /* 0x000000ffff287224 */ /* 0x000fe200078e0053 */
[----:B------:R-:W-:Y:S01]  /*13bf0*/  MOV R184, R82 ;  /* 0x0000005200b87202 */ /* 0x000fe20000000f00 */
[----:B------:R-:W-:-:S02]  /*13c00*/  IMAD.MOV.U32 R185, RZ, RZ, R81 ;  /* 0x000000ffffb97224 */ /* 0x000fc400078e0051 */
[----:B------:R-:W-:Y:S02]  /*13c10*/  IMAD.MOV.U32 R209, RZ, RZ, R93 ;  /* 0x000000ffffd17224 */ /* 0x000fe400078e005d */
[----:B------:R-:W-:Y:S01]  /*13c20*/  IMAD.MOV.U32 R165, RZ, RZ, R95 ;  /* 0x000000ffffa57224 */ /* 0x000fe200078e005f */
[-C--:B-1----:R-:W-:Y:S07]  /*13c30*/  HMMA.16816.F32 R80, R8, R16.reuse, R196 ;  /* 0x000000100850723c */ /* 0x082fee00000018c4 */
[----:B------:R-:W-:Y:S01]  /*13c40*/  IMAD.MOV.U32 R198, RZ, RZ, R92 ;  /* 0x000000ffffc67224 */ /* 0x000fe200078e005c */
[----:B------:R-:W-:Y:S01]  /*13c50*/  MOV R196, R94 ;  /* 0x0000005e00c47202 */ /* 0x000fe20000000f00 */
[C---:B------:R-:W-:Y:S08]  /*13c60*/  HMMA.16816.F32 R192, R4.reuse, R16, R192 ;  /* 0x0000001004c0723c */ /* 0x040ff000000018c0 */
[-C--:B------:R-:W-:Y:S08]  /*13c70*/  HMMA.16816.F32 R204, R4, R18.reuse, R204 ;  /* 0x0000001204cc723c */ /* 0x080ff000000018cc */
[C---:B------:R-:W-:Y:S01]  /*13c80*/  HMMA.16816.F32 R92, R8.reuse, R18, R200 ;  /* 0x00000012085c723c */ /* 0x040fe200000018c8 */
[----:B------:R-:W1:Y:S07]  /*13c90*/  LDSM.16.MT88.4 R16, [R225+0xe800] ;  /* 0x00e80000e110783b */ /* 0x000e6e0000004200 */
[----:B-1----:R-:W-:Y:S08]  /*13ca0*/  HMMA.16816.F32 R180, R8, R16, R152 ;  /* 0x0000001008b4723c */ /* 0x002ff00000001898 */
[C---:B------:R-:W-:Y:S01]  /*13cb0*/  HMMA.16816.F32 R152, R4.reuse, R18, R140 ;  /* 0x000000120498723c */ /* 0x040fe2000000188c */
[----:B------:R-:W2:Y:S07]  /*13cc0*/  LDL.LU R142, [R1+0x3c] ;  /* 0x00003c00018e7983 */ /* 0x000eae0000300800 */
[----:B------:R-:W-:Y:S08]  /*13cd0*/  HMMA.16816.F32 R160, R4, R16, R160 ;  /* 0x0000001004a0723c */ /* 0x000ff000000018a0 */
[----:B------:R-:W-:Y:S01]  /*13ce0*/  HMMA.16816.F32 R168, R8, R18, R44 ;  /* 0x0000001208a8723c */ /* 0x000fe2000000182c */
[----:B------:R-:W1:Y:S01]  /*13cf0*/  LDSM.16.MT88.4 R16, [R226+0xe800] ;  /* 0x00e80000e210783b */ /* 0x000e620000004200 */
[--C-:B------:R-:W-:Y:S01]  /*13d00*/  FFMA.FTZ R14, R208, c[0x0][0x23c], -R0.reuse ;  /* 0x00008f00d00e7a23 */ /* 0x100fe20000010800 */
[----:B------:R-:W-:Y:S01]  /*13d10*/  MOV R197, R131 ;  /* 0x0000008300c57202 */ /* 0x000fe20000000f00 */
        /* <DEDUP_REMOVED lines=8> */
[----:B------:R-:W-:Y:S02]  /*13da0*/  IMAD.MOV.U32 R139, RZ, RZ, R119 ;  /* 0x000000ffff8b7224 */ /* 0x000fe400078e0077 */
[----:B------:R-:W-:Y:S02]  /*13db0*/  IMAD.MOV.U32 R0, RZ, RZ, R128 ;  /* 0x000000ffff007224 */ /* 0x000fe400078e0080 */
[----:B------:R-:W-:Y:S02]  /*13dc0*/  IMAD.MOV.U32 R215, RZ, RZ, R118 ;  /* 0x000000ffffd77224 */ /* 0x000fe400078e0076 */
[----:B------:R-:W-:Y:S02]  /*13dd0*/  IMAD.MOV.U32 R133, RZ, RZ, R116 ;  /* 0x000000ffff857224 */ /* 0x000fe400078e0074 */
[----:B------:R-:W-:-:S02]  /*13de0*/  IMAD.MOV.U32 R201, RZ, RZ, R223 ;  /* 0x000000ffffc97224 */ /* 0x000fc400078e00df */
[-C--:B-1----:R-:W-:Y:S08]  /*13df0*/  HMMA.16816.F32 R220, R8, R16.reuse, R36 ;  /* 0x0000001008dc723c */ /* 0x082ff00000001824 */
[C---:B------:R-:W-:Y:S08]  /*13e00*/  HMMA.16816.F32 R128, R4.reuse, R16, R32 ;  /* 0x000000100480723c */ /* 0x040ff00000001820 */
[-C--:B------:R-:W-:Y:S01]  /*13e10*/  HMMA.16816.F32 R116, R4, R18.reuse, R20 ;  /* 0x000000120474723c */ /* 0x080fe20000001814 */
[----:B------:R-:W1:Y:S07]  /*13e20*/  LDSM.16.MT88.4 R20, [R228+0xe800] ;  /* 0x00e80000e414783b */ /* 0x000e6e0000004200 */
[----:B------:R-:W-:Y:S01]  /*13e30*/  HMMA.16816.F32 R96, R8, R18, R96 ;  /* 0x000000120860723c */ /* 0x000fe20000001860 */
[----:B------:R-:W3:Y:S01]  /*13e40*/  LDSM.16.MT88.4 R16, [R227+0xe800] ;  /* 0x00e80000e310783b */ /* 0x000ee20000004200 */
[----:B------:R-:W-:Y:S01]  /*13e50*/  IMAD.MOV.U32 R141, RZ, RZ, R143 ;  /* 0x000000ffff8d7224 */ /* 0x000fe200078e008f */
[----:B------:R-:W-:Y:S01]  /*13e60*/  MOV R143, R201 ;  /* 0x000000c9008f7202 */ /* 0x000fe20000000f00 */
[----:B------:R-:W-:-:S02]  /*13e70*/  IMAD.MOV.U32 R201, RZ, RZ, R203 ;  /* 0x000000ffffc97224 */ /* 0x000fc400078e00cb */
[----:B------:R-:W-:Y:S02]  /*13e80*/  IMAD.MOV.U32 R187, RZ, RZ, R211 ;  /* 0x000000ffffbb7224 */ /* 0x000fe400078e00d3 */
[----:B------:R-:W-:Y:S01]  /*13e90*/  IMAD.MOV.U32 R203, RZ, RZ, R198 ;  /* 0x000000ffffcb7224 */ /* 0x000fe200078e00c6 */
[----:B------:R-:W-:Y:S01]  /*13ea0*/  MOV R198, R184 ;  /* 0x000000b800c67202 */ /* 0x000fe20000000f00 */
[----:B------:R-:W-:Y:S02]  /*13eb0*/  FFMA.FTZ R0, R0, c[0x0][0x23c], -R12 ;  /* 0x00008f0000007a23 */ /* 0x000fe4000001080c */
[----:B------:R-:W-:Y:S02]  /*13ec0*/  IMAD.MOV.U32 R39, RZ, RZ, R141 ;  /* 0x000000ffff277224 */ /* 0x000fe400078e008d */
[----:B------:R-:W-:Y:S01]  /*13ed0*/  IMAD.MOV.U32 R184, RZ, RZ, R186 ;  /* 0x000000ffffb87224 */ /* 0x000fe200078e00ba */
[----:B------:R4:W-:Y:S01]  /*13ee0*/  MUFU.EX2 R141, R0 ;  /* 0x00000000008d7308 */ /* 0x0009e20000000800 */
[----:B------:R-:W-:Y:S01]  /*13ef0*/  IMAD.MOV.U32 R186, RZ, RZ, R172 ;  /* 0x000000ffffba7224 */ /* 0x000fe200078e00ac */
[----:B------:R-:W-:Y:S01]  /*13f00*/  MOV R172, R174 ;  /* 0x000000ae00ac7202 */ /* 0x000fe20000000f00 */
[C---:B-1----:R-:W-:Y:S08]  /*13f10*/  HMMA.16816.F32 R104, R4.reuse, R20, R104 ;  /* 0x000000140468723c */ /* 0x042ff00000001868 */
[C---:B------:R-:W-:Y:S08]  /*13f20*/  HMMA.16816.F32 R108, R4.reuse, R22, R108 ;  /* 0x00000016046c723c */ /* 0x040ff0000000186c */
[C---:B---3--:R-:W-:Y:S08]  /*13f30*/  HMMA.16816.F32 R120, R4.reuse, R16, R120 ;  /* 0x000000100478723c */ /* 0x048ff00000001878 */
[----:B------:R-:W-:Y:S01]  /*13f40*/  HMMA.16816.F32 R124, R4, R18, R124 ;  /* 0x00000012047c723c */ /* 0x000fe2000000187c */
[----:B----4-:R-:W-:-:S02]  /*13f50*/  FFMA.FTZ R0, R39, c[0x0][0x23c], -R12 ;  /* 0x00008f0027007a23 */ /* 0x010fc4000001080c */
[----:B------:R-:W-:Y:S02]  /*13f60*/  IMAD.MOV.U32 R174, RZ, RZ, R164 ;  /* 0x000000ffffae7224 */ /* 0x000fe400078e00a4 */
[----:B------:R-:W-:-:S03]  /*13f70*/  IMAD.MOV.U32 R164, RZ, RZ, R237 ;  /* 0x000000ffffa47224 */ /* 0x000fc600078e00ed */
[C---:B------:R-:W-:Y:S08]  /*13f80*/  HMMA.16816.F32 R100, R8.reuse, R20, R100 ;  /* 0x000000140864723c */ /* 0x040ff00000001864 */
[C---:B------:R-:W-:Y:S01]  /*13f90*/  HMMA.16816.F32 R112, R8.reuse, R22, R112 ;  /* 0x000000160870723c */ /* 0x040fe20000001870 */
[----:B------:R-:W-:Y:S01]  /*13fa0*/  MUFU.EX2 R208, R25 ;  /* 0x0000001900d07308 */ /* 0x000fe20000000800 */
[----:B------:R-:W-:Y:S01]  /*13fb0*/  FFMA.FTZ R40, R40, c[0x0][0x23c], -R12 ;  /* 0x00008f0028287a23 */ /* 0x000fe2000001080c */
[----:B------:R1:W5:Y:S06]  /*13fc0*/  LDL.LU R237, [R1+0x90] ;  /* 0x0000900001ed7983 */ /* 0x00036c0000300800 */
[----:B------:R-:W3:Y:S08]  /*13fd0*/  MUFU.EX2 R211, R24 ;  /* 0x0000001800d37308 */ /* 0x000ef00000000800 */
[----:B------:R-:W-:Y:S01]  /*13fe0*/  MUFU.EX2 R213, R13 ;  /* 0x0000000d00d57308 */ /* 0x000fe20000000800 */
[C---:B------:R-:W-:Y:S08]  /*13ff0*/  HMMA.16816.F32 R56, R8.reuse, R16, R56 ;  /* 0x000000100838723c */ /* 0x040ff00000001838 */
[----:B------:R-:W-:Y:S01]  /*14000*/  HMMA.16816.F32 R44, R8, R18, R28 ;  /* 0x00000012082c723c */ /* 0x000fe2000000181c */
[----:B------:R-:W-:Y:S01]  /*14010*/  LDSM.16.MT88.4 R16, [R228+0xd000] ;  /* 0x00d00000e410783b */ /* 0x000fe20000004200 */
[----:B--2---:R-:W-:-:S02]  /*14020*/  FFMA.FTZ R4, R142, R15, R41 ;  /* 0x0000000f8e047223 */ /* 0x004fc40000010029 */
[----:B------:R-:W-:Y:S02]  /*14030*/  IMAD.MOV.U32 R142, RZ, RZ, R200 ;  /* 0x000000ffff8e7224 */ /* 0x000fe400078e00c8 */
        /* <DEDUP_REMOVED lines=10> */
[----:B------:R-:W-:Y:S01]  /*140e0*/  IMAD.MOV.U32 R202, RZ, RZ, R203 ;  /* 0x000000ffffca7224 */ /* 0x000fe200078e00cb */
[----:B------:R-:W-:Y:S01]  /*140f0*/  MOV R203, R196 ;  /* 0x000000c400cb7202 */ /* 0x000fe20000000f00 */
[----:B------:R-:W-:Y:S02]  /*14100*/  IMAD.MOV.U32 R187, RZ, RZ, R173 ;  /* 0x000000ffffbb7224 */ /* 0x000fe400078e00ad */
[----:B------:R-:W-:Y:S02]  /*14110*/  IMAD.MOV.U32 R196, RZ, RZ, R198 ;  /* 0x000000ffffc47224 */ /* 0x000fe400078e00c6 */
        /* <DEDUP_REMOVED lines=10> */
[----:B------:R-:W-:Y:S01]  /*141c0*/  IMAD.MOV.U32 R172, RZ, RZ, R173 ;  /* 0x000000ffffac7224 */ /* 0x000fe200078e00ad */
[----:B------:R-:W-:Y:S01]  /*141d0*/  MOV R173, R174 ;  /* 0x000000ae00ad7202 */ /* 0x000fe20000000f00 */
[----:B------:R-:W-:Y:S02]  /*141e0*/  IMAD.MOV.U32 R38, RZ, RZ, R140 ;  /* 0x000000ffff267224 */ /* 0x000fe400078e008c */
        /* <DEDUP_REMOVED lines=10> */
[----:B------:R2:W4:Y:S01]  /*14290*/  MUFU.EX2 R143, R0 ;  /* 0x00000000008f7308 */ /* 0x0005220000000800 */
[----:B------:R-:W-:Y:S01]  /*142a0*/  IMAD.MOV.U32 R185, RZ, RZ, R187 ;  /* 0x000000ffffb97224 */ /* 0x000fe200078e00bb */
[----:B---3--:R-:W-:Y:S01]  /*142b0*/  F2FP.PACK_AB R8, R211, R208 ;  /* 0x000000d0d308723e */ /* 0x008fe200000000ff */
[----:B------:R-:W-:Y:S01]  /*142c0*/  IMAD.MOV.U32 R187, RZ, RZ, R173 ;  /* 0x000000ffffbb7224 */ /* 0x000fe200078e00ad */
[----:B------:R-:W-:Y:S01]  /*142d0*/  MOV R173, R175 ;  /* 0x000000af00ad7202 */ /* 0x000fe20000000f00 */
[----:B------:R-:W-:Y:S01]  /*142e0*/  IMAD.MOV.U32 R175, RZ, RZ, R212 ;  /* 0x000000ffffaf7224 */ /* 0x000fe200078e00d4 */
[----:B------:R1:W5:Y:S01]  /*142f0*/  LDL.LU R236, [R1+0x8c] ;  /* 0x00008c0001ec7983 */ /* 0x0003620000300800 */
[----:B------:R-:W-:-:S02]  /*14300*/  IMAD.MOV.U32 R212, RZ, RZ, R210 ;  /* 0x000000ffffd47224 */ /* 0x000fc400078e00d2 */
[----:B--2---:R-:W-:Y:S01]  /*14310*/  FFMA.FTZ R0, R39, c[0x0][0x23c], -R12 ;  /* 0x00008f0027007a23 */ /* 0x004fe2000001080c */
[----:B------:R-:W-:Y:S01]  /*14320*/  MOV R39, R142 ;  /* 0x0000008e00277202 */ /* 0x000fe20000000f00 */
[----:B------:R-:W-:Y:S02]  /*14330*/  IMAD.MOV.U32 R142, RZ, RZ, R201 ;  /* 0x000000ffff8e7224 */ /* 0x000fe400078e00c9 */
[----:B------:R-:W-:Y:S01]  /*14340*/  IMAD.MOV.U32 R201, RZ, RZ, R203 ;  /* 0x000000ffffc97224 */ /* 0x000fe200078e00cb */
[----:B------:R-:W-:Y:S01]  /*14350*/  MOV R203, R198 ;  /* 0x000000c600cb7202 */ /* 0x000fe20000000f00 */
[----:B------:R2:W-:Y:S01]  /*14360*/  MUFU.EX2 R210, R0 ;  /* 0x0000000000d27308 */ /* 0x0005e20000000800 */
[----:B------:R-:W-:Y:S02]  /*14370*/  IMAD.MOV.U32 R198, RZ, RZ, R184 ;  /* 0x000000ffffc67224 */ /* 0x000fe400078e00b8 */
[----:B------:R-:W-:Y:S01]  /*14380*/  IMAD.MOV.U32 R184, RZ, RZ, R186 ;  /* 0x000000ffffb87224 */ /* 0x000fe200078e00ba */
[----:B------:R-:W-:Y:S01]  /*14390*/  MOV R186, R172 ;  /* 0x000000ac00ba7202 */ /* 0x000fe20000000f00 */
[----:B------:R-:W-:-:S02]  /*143a0*/  IMAD.MOV.U32 R37, RZ, RZ, R39 ;  /* 0x000000ffff257224 */ /* 0x000fc400078e0027 */
[----:B------:R-:W-:Y:S02]  /*143b0*/  IMAD.MOV.U32 R39, RZ, RZ, R142 ;  /* 0x000000ffff277224 */ /* 0x000fe400078e008e */
[----:B------:R-:W-:Y:S02]  /*143c0*/  IMAD.MOV.U32 R172, RZ, RZ, R174 ;  /* 0x000000ffffac7224 */ /* 0x000fe400078e00ae */
[----:B------:R-:W-:Y:S02]  /*143d0*/  IMAD.MOV.U32 R142, RZ, RZ, R201 ;  /* 0x000000ffff8e7224 */ /* 0x000fe400078e00c9 */
[----:B--2---:R-:W-:Y:S01]  /*143e0*/  FFMA.FTZ R0, R38, c[0x0][0x23c], -R12 ;  /* 0x00008f0026007a23 */ /* 0x004fe2000001080c */
[----:B------:R-:W-:Y:S02]  /*143f0*/  MOV R38, R140 ;  /* 0x0000008c00267202 */ /* 0x000fe40000000f00 */
        /* <DEDUP_REMOVED lines=18> */
[----:B------:R-:W-:-:S02]  /*14520*/  MOV R175, R212 ;  /* 0x000000d400af7202 */ /* 0x000fc40000000f00 */
[----:B------:R2:W-:Y:S01]  /*14530*/  MUFU.EX2 R212, R0 ;  /* 0x0000000000d47308 */ /* 0x0005e20000000800 */
[----:B------:R-:W-:Y:S01]  /*14540*/  MOV R133, R234 ;  /* 0x000000ea00857202 */ /* 0x000fe20000000f00 */
[----:B------:R-:W-:Y:S02]  /*14550*/  IMAD.MOV.U32 R36, RZ, RZ, R38 ;  /* 0x000000ffff247224 */ /* 0x000fe400078e0026 */
[----:B------:R-:W-:Y:S02]  /*14560*/  IMAD.MOV.U32 R38, RZ, RZ, R140 ;  /* 0x000000ffff267224 */ /* 0x000fe400078e008c */
[----:B------:R-:W-:Y:S02]  /*14570*/  IMAD.MOV.U32 R140, RZ, RZ, R200 ;  /* 0x000000ffff8c7224 */ /* 0x000fe400078e00c8 */
[----:B------:R-:W-:Y:S02]  /*14580*/  IMAD.MOV.U32 R200, RZ, RZ, R202 ;  /* 0x000000ffffc87224 */ /* 0x000fe400078e00ca */
[----:B--2---:R-:W-:Y:S01]  /*14590*/  FFMA.FTZ R0, R37, c[0x0][0x23c], -R3 ;  /* 0x00008f0025007a23 */ /* 0x004fe20000010803 */
[----:B------:R-:W-:-:S02]  /*145a0*/  MOV R37, R39 ;  /* 0x0000002700257202 */ /* 0x000fc40000000f00 */
[----:B------:R-:W-:Y:S02]  /*145b0*/  MOV R39, R142 ;  /* 0x0000008e00277202 */ /* 0x000fe40000000f00 */
[----:B------:R-:W-:Y:S02]  /*145c0*/  MOV R142, R201 ;  /* 0x000000c9008e7202 */ /* 0x000fe40000000f00 */
[----:B------:R-:W-:Y:S02]  /*145d0*/  MOV R201, R203 ;  /* 0x000000cb00c97202 */ /* 0x000fe40000000f00 */
[----:B------:R-:W-:Y:S02]  /*145e0*/  MOV R203, R133 ;  /* 0x0000008500cb7202 */ /* 0x000fe40000000f00 */
[----:B------:R2:W-:Y:S01]  /*145f0*/  MUFU.EX2 R133, R0 ;  /* 0x0000000000857308 */ /* 0x0005e20000000800 */
[----:B------:R-:W-:Y:S01]  /*14600*/  IMAD.MOV.U32 R202, RZ, RZ, R196 ;  /* 0x000000ffffca7224 */ /* 0x000fe200078e00c4 */
[----:B------:R-:W-:-:S02]  /*14610*/  MOV R35, R37 ;  /* 0x0000002500237202 */ /* 0x000fc40000000f00 */
[----:B------:R-:W-:Y:S01]  /*14620*/  MOV R37, R39 ;  /* 0x0000002700257202 */ /* 0x000fe20000000f00 */
[----:B------:R-:W-:Y:S02]  /*14630*/  IMAD.MOV.U32 R39, RZ, RZ, R140 ;  /* 0x000000ffff277224 */ /* 0x000fe400078e008c */
[----:B--2---:R-:W-:Y:S02]  /*14640*/  FFMA.FTZ R0, R36, c[0x0][0x23c], -R3 ;  /* 0x00008f0024007a23 */ /* 0x004fe40000010803 */
        /* <DEDUP_REMOVED lines=8> */
[----:B------:R-:W-:Y:S01]  /*146d0*/  IMAD.MOV.U32 R34, RZ, RZ, R36 ;  /* 0x000000ffff227224 */ /* 0x000fe200078e0024 */
[----:B------:R-:W-:-:S02]  /*146e0*/  MOV R197, R232 ;  /* 0x000000e800c57202 */ /* 0x000fc40000000f00 */
[----:B------:R-:W-:Y:S01]  /*146f0*/  MOV R36, R200 ;  /* 0x000000c800247202 */ /* 0x000fe20000000f00 */
[----:B------:R-:W-:Y:S01]  /*14700*/  IMAD.MOV.U32 R200, RZ, RZ, R201 ;  /* 0x000000ffffc87224 */ /* 0x000fe200078e00c9 */
[----:B------:R-:W-:Y:S01]  /*14710*/  MOV R201, R202 ;  /* 0x000000ca00c97202 */ /* 0x000fe20000000f00 */
[----:B------:R-:W-:Y:S01]  /*14720*/  IMAD.MOV.U32 R202, RZ, RZ, R203 ;  /* 0x000000ffffca7224 */ /* 0x000fe200078e00cb */
[----:B------:R-:W-:Y:S01]  /*14730*/  MOV R203, R197 ;  /* 0x000000c500cb7202 */ /* 0x000fe20000000f00 */
[----:B------:R-:W-:Y:S01]  /*14740*/  IMAD.MOV.U32 R197, RZ, RZ, R165 ;  /* 0x000000ffffc57224 */ /* 0x000fe200078e00a5 */
[----:B------:R-:W-:Y:S01]  /*14750*/  MOV R165, R231 ;  /* 0x000000e700a57202 */ /* 0x000fe20000000f00 */
[----:B--2---:R-:W-:Y:S01]  /*14760*/  FFMA.FTZ R0, R35, c[0x0][0x23c], -R3 ;  /* 0x00008f0023007a23 */ /* 0x004fe20000010803 */
[----:B------:R-:W-:Y:S01]  /*14770*/  MOV R35, R37 ;  /* 0x0000002500237202 */ /* 0x000fe20000000f00 */
[----:B------:R-:W-:Y:S02]  /*14780*/  IMAD.MOV.U32 R37, RZ, RZ, R142 ;  /* 0x000000ffff257224 */ /* 0x000fe400078e008e */
[----:B------:R2:W-:Y:S01]  /*14790*/  MUFU.EX2 R142, R0 ;  /* 0x00000000008e7308 */ /* 0x0005e20000000800 */
[----:B------:R-:W-:-:S02]  /*147a0*/  MOV R33, R200 ;  /* 0x000000c800217202 */ /* 0x000fc40000000f00 */
[----:B------:R-:W-:Y:S02]  /*147b0*/  MOV R200, R202 ;  /* 0x000000ca00c87202 */ /* 0x000fe40000000f00 */
[----:B------:R-:W-:Y:S02]  /*147c0*/  MOV R202, R197 ;  /* 0x000000c500ca7202 */ /* 0x000fe40000000f00 */
[----:B------:R-:W-:Y:S01]  /*147d0*/  MOV R197, R209 ;  /* 0x000000d100c57202 */ /* 0x000fe20000000f00 */
[----:B--2---:R-:W-:Y:S02]  /*147e0*/  FFMA.FTZ R0, R34, c[0x0][0x23c], -R3 ;  /* 0x00008f0022007a23 */ /* 0x004fe40000010803 */
[----:B------:R-:W-:Y:S02]  /*147f0*/  IMAD.MOV.U32 R34, RZ, RZ, R35 ;  /* 0x000000ffff227224 */ /* 0x000fe400078e0023 */
[----:B------:R-:W-:Y:S02]  /*14800*/  IMAD.MOV.U32 R35, RZ, RZ, R201 ;  /* 0x000000ffff237224 */ /* 0x000fe400078e00c9 */
[----:B------:R-:W-:-:S02]  /*14810*/  IMAD.MOV.U32 R201, RZ, RZ, R203 ;  /* 0x000000ffffc97224 */ /* 0x000fc400078e00cb */
[----:B------:R-:W-:Y:S02]  /*14820*/  IMAD.MOV.U32 R203, RZ, RZ, R165 ;  /* 0x000000ffffcb7224 */ /* 0x000fe400078e00a5 */
[----:B------:R-:W-:Y:S01]  /*14830*/  IMAD.MOV.U32 R21, RZ, RZ, R35 ;  /* 0x000000ffff157224 */ /* 0x000fe200078e0023 */
[----:B------:R-:W-:Y:S01]  /*14840*/  MOV R35, R200 ;  /* 0x000000c800237202 */ /* 0x000fe20000000f00 */
[----:B------:R-:W-:Y:S02]  /*14850*/  IMAD.MOV.U32 R165, RZ, RZ, R230 ;  /* 0x000000ffffa57224 */ /* 0x000fe400078e00e6 */
[----:B------:R-:W-:Y:S01]  /*14860*/  IMAD.MOV.U32 R200, RZ, RZ, R201 ;  /* 0x000000ffffc87224 */ /* 0x000fe200078e00c9 */
[----:B------:R-:W-:Y:S01]  /*14870*/  MOV R201, R202 ;  /* 0x000000ca00c97202 */ /* 0x000fe20000000f00 */
[----:B------:R2:W-:Y:S01]  /*14880*/  MUFU.EX2 R209, R0 ;  /* 0x0000000000d17308 */ /* 0x0005e20000000800 */
[----:B------:R-:W-:Y:S01]  /*14890*/  IMAD.MOV.U32 R202, RZ, RZ, R203 ;  /* 0x000000ffffca7224 */ /* 0x000fe200078e00cb */
[----:B------:R-:W-:Y:S01]  /*148a0*/  MOV R203, R197 ;  /* 0x000000c500cb7202 */ /* 0x000fe20000000f00 */
[----:B------:R-:W-:Y:S01]  /*148b0*/  IMAD.MOV.U32 R197, RZ, RZ, R165 ;  /* 0x000000ffffc57224 */ /* 0x000fe200078e00a5 */
[----:B------:R-:W-:-:S02]  /*148c0*/  MOV R32, R33 ;  /* 0x0000002100207202 */ /* 0x000fc40000000f00 */
[----:B------:R-:W-:Y:S01]  /*148d0*/  MOV R165, R167 ;  /* 0x000000a700a57202 */ /* 0x000fe20000000f00 */
[----:B------:R-:W-:Y:S02]  /*148e0*/  IMAD.MOV.U32 R167, RZ, RZ, R55 ;  /* 0x000000ffffa77224 */ /* 0x000fe400078e0037 */
[--C-:B------:R-:W-:Y:S02]  /*148f0*/  FFMA.FTZ R37, R37, c[0x0][0x23c], -R3.reuse ;  /* 0x00008f0025257a23 */ /* 0x100fe40000010803 */
[----:B--2---:R-:W-:Y:S02]  /*14900*/  FFMA.FTZ R0, R229, c[0x0][0x23c], -R2 ;  /* 0x00008f00e5007a23 */ /* 0x004fe40000010802 */
[--C-:B------:R-:W-:Y:S02]  /*14910*/  FFMA.FTZ R36, R36, c[0x0][0x23c], -R3.reuse ;  /* 0x00008f0024247a23 */ /* 0x100fe40000010803 */
[----:B------:R2:W-:Y:S01]  /*14920*/  MUFU.EX2 R55, R0 ;  /* 0x0000000000377308 */ /* 0x0005e20000000800 */
[----:B------:R-:W-:-:S02]  /*14930*/  FFMA.FTZ R32, R32, c[0x0][0x23c], -R3 ;  /* 0x00008f0020207a23 */ /* 0x000fc40000010803 */
[--C-:B--2---:R-:W-:Y:S02]  /*14940*/  FFMA.FTZ R0, R38, c[0x0][0x23c], -R2.reuse ;  /* 0x00008f0026007a23 */ /* 0x104fe40000010802 */
[----:B------:R-:W-:Y:S02]  /*14950*/  FFMA.FTZ R38, R132, c[0x0][0x23c], -R3 ;  /* 0x00008f0084267a23 */ /* 0x000fe40000010803 */
[----:B------:R-:W-:Y:S02]  /*14960*/  FFMA.FTZ R3, R21, c[0x0][0x23c], -R2 ;  /* 0x00008f0015037a23 */ /* 0x000fe40000010802 */
[----:B------:R-:W2:Y:S01]  /*14970*/  LDSM.16.MT88.4 R20, [R226+0xd000] ;  /* 0x00d00000e214783b */ /* 0x000ea20000004200 */
[----:B------:R3:W1:Y:S01]  /*14980*/  MUFU.EX2 R214, R14 ;  /* 0x0000000e00d67308 */ /* 0x0006620000000800 */
[--C-:B------:R-:W-:Y:S02]  /*14990*/  FFMA.FTZ R34, R34, c[0x0][0x23c], -R12.reuse ;  /* 0x00008f0022227a23 */ /* 0x100fe4000001080c */
[----:B------:R-:W-:-:S02]  /*149a0*/  FFMA.FTZ R33, R224, c[0x0][0x23c], -R12 ;  /* 0x00008f00e0217a23 */ /* 0x000fc4000001080c */
[----:B------:R-:W-:Y:S02]  /*149b0*/  FFMA.FTZ R39, R39, c[0x0][0x23c], -R12 ;  /* 0x00008f0027277a23 */ /* 0x000fe4000001080c */
[----:B---3--:R-:W3:Y:S01]  /*149c0*/  LDSM.16.MT88.4 R12, [R225+0xd000] ;  /* 0x00d00000e10c783b */ /* 0x008ee20000004200 */
[----:B------:R2:W2:Y:S01]  /*149d0*/  MUFU.EX2 R132, R0 ;  /* 0x0000000000847308 */ /* 0x0004a20000000800 */
[----:B----4-:R-:W-:Y:S02]  /*149e0*/  F2FP.PACK_AB R9, R143, R141 ;  /* 0x0000008d8f09723e */ /* 0x010fe400000000ff */
[----:B-1----:R-:W-:Y:S02]  /*149f0*/  F2FP.PACK_AB R10, R214, R213 ;  /* 0x000000d5d60a723e */ /* 0x002fe400000000ff */
[----:B------:R-:W-:Y:S01]  /*14a00*/  F2FP.PACK_AB R11, R212, R210 ;  /* 0x000000d2d40b723e */ /* 0x000fe200000000ff */
[----:B------:R-:W-:Y:S01]  /*14a10*/  FADD.FTZ R29, R165, R26 ;  /* 0x0000001aa51d7221 */ /* 0x000fe20000010000 */
[----:B------:R-:W-:Y:S01]  /*14a20*/  MOV R165, R138 ;  /* 0x0000008a00a57202 */ /* 0x000fe20000000f00 */
[----:B--2---:R-:W-:-:S02]  /*14a30*/  FFMA.FTZ R0, R139, c[0x0][0x23c], -R2 ;  /* 0x00008f008b007a23 */ /* 0x004fc40000010802 */
[----:B------:R-:W-:Y:S02]  /*14a40*/  MUFU.EX2 R139, R3 ;  /* 0x00000003008b7308 */ /* 0x000fe40000000800 */
[----:B------:R-:W-:Y:S06]  /*14a50*/  HMMA.16816.F32 R88, R8, R20, R88 ;  /* 0x000000140858723c */ /* 0x000fec0000001858 */
[----:B------:R1:W2:Y:S01]  /*14a60*/  MUFU.EX2 R138, R0 ;  /* 0x00000000008a7308 */ /* 0x0002a20000000800 */
[----:B------:R-:W-:Y:S02]  /*14a70*/  F2FP.PACK_AB R6, R209, R142 ;  /* 0x0000008ed106723e */ /* 0x000fe400000000ff */
[----:B------:R-:W-:Y:S01]  /*14a80*/  F2FP.PACK_AB R5, R132, R55 ;  /* 0x000000378405723e */ /* 0x000fe200000000ff */
[----:B------:R-:W-:-:S02]  /*14a90*/  IMAD.MOV.U32 R196, RZ, RZ, R233 ;  /* 0x000000ffffc47224 */ /* 0x000fc400078e00e9 */
[----:B------:R-:W-:Y:S02]  /*14aa0*/  FFMA.FTZ R31, R35, c[0x0][0x23c], -R2 ;  /* 0x00008f00231f7a23 */ /* 0x000fe40000010802 */
[----:B-1----:R-:W-:Y:S01]  /*14ab0*/  FADD.FTZ R0, R244, R4 ;  /* 0x00000004f4007221 */ /* 0x002fe20000010000 */
[----:B------:R-:W-:Y:S02]  /*14ac0*/  F2FP.PACK_AB R4, R140, R133 ;  /* 0x000000858c04723e */ /* 0x000fe400000000ff */
[----:B--2---:R-:W-:Y:S01]  /*14ad0*/  F2FP.PACK_AB R7, R138, R139 ;  /* 0x0000008b8a07723e */ /* 0x004fe200000000ff */
[----:B---3--:R-:W-:Y:S01]  /*14ae0*/  HMMA.16816.F32 R148, R8, R12, R148 ;  /* 0x0000000c0894723c */ /* 0x008fe20000001894 */
[--C-:B------:R-:W-:Y:S02]  /*14af0*/  FFMA.FTZ R30, R200, c[0x0][0x23c], -R2.reuse ;  /* 0x00008f00c81e7a23 */ /* 0x100fe40000010802 */
[--C-:B------:R-:W-:Y:S02]  /*14b00*/  FFMA.FTZ R35, R201, c[0x0][0x23c], -R2.reuse ;  /* 0x00008f00c9237a23 */ /* 0x100fe40000010802 */
[----:B------:R-:W-:-:S03]  /*14b10*/  FFMA.FTZ R41, R202, c[0x0][0x23c], -R2 ;  /* 0x00008f00ca297a23 */ /* 0x000fc60000010802 */
[----:B------:R-:W-:Y:S01]  /*14b20*/  HMMA.16816.F32 R144, R4, R12, R144 ;  /* 0x0000000c0490723c */ /* 0x000fe20000001890 */
[----:B------:R-:W-:Y:S02]  /*14b30*/  FADD.FTZ R2, R196, R203 ;  /* 0x000000cbc4027221 */ /* 0x000fe40000010000 */
[----:B------:R-:W-:Y:S01]  /*14b40*/  FADD.FTZ R3, R197, R27 ;  /* 0x0000001bc5037221 */ /* 0x000fe20000010000 */
[----:B------:R-:W-:Y:S01]  /*14b50*/  MOV R27, R173 ;  /* 0x000000ad001b7202 */ /* 0x000fe20000000f00 */
[----:B------:R-:W-:-:S03]  /*14b60*/  IMAD.MOV.U32 R24, RZ, RZ, R172 ;  /* 0x000000ffff187224 */ /* 0x000fc600078e00ac */
[----:B------:R-:W-:Y:S01]  /*14b70*/  HMMA.16816.F32 R156, R4, R14, R156 ;  /* 0x0000000e049c723c */ /* 0x000fe2000000189c */
[----:B------:R-:W-:Y:S01]  /*14b80*/  IMAD.MOV.U32 R26, RZ, RZ, R174 ;  /* 0x000000ffff1a7224 */ /* 0x000fe200078e00ae */
[----:B------:R-:W-:Y:S01]  /*14b90*/  MOV R174, R91 ;  /* 0x0000005b00ae7202 */ /* 0x000fe20000000f00 */
[----:B------:R-:W-:Y:S01]  /*14ba0*/  IMAD.MOV.U32 R173, RZ, RZ, R88 ;  /* 0x000000ffffad7224 */ /* 0x000fe200078e0058 */
[----:B------:R-:W-:-:S04]  /*14bb0*/  MOV R172, R89 ;  /* 0x0000005900ac7202 */ /* 0x000fc80000000f00 */
[----:B------:R-:W-:Y:S01]  /*14bc0*/  HMMA.16816.F32 R60, R8, R14, R60 ;  /* 0x0000000e083c723c */ /* 0x000fe2000000183c */
[----:B------:R-:W1:Y:S01]  /*14bd0*/  LDSM.16.MT88.4 R12, [R227+0xd000] ;  /* 0x00d00000e30c783b */ /* 0x000e620000004200 */
[----:B------:R-:W-:Y:S01]  /*14be0*/  FADD.FTZ R28, R198, R2 ;  /* 0x00000002c61c7221 */ /* 0x000fe20000010000 */
[----:B------:R-:W-:Y:S01]  /*14bf0*/  MOV R89, R165 ;  /* 0x000000a500597202 */ /* 0x000fe20000000f00 */
[----:B------:R-:W-:Y:S01]  /*14c00*/  IMAD.MOV.U32 R88, RZ, RZ, R90 ;  /* 0x000000ffff587224 */ /* 0x000fe200078e005a */
[----:B------:R-:W-:Y:S01]  /*14c10*/  MOV R91, R167 ;  /* 0x000000a7005b7202 */ /* 0x000fe20000000f00 */
[----:B------:R-:W-:Y:S02]  /*14c20*/  IMAD.MOV.U32 R2, RZ, RZ, R164 ;  /* 0x000000ffff027224 */ /* 0x000fe400078e00a4 */
[----:B------:R-:W-:Y:S01]  /*14c30*/  IMAD.MOV.U32 R90, RZ, RZ, R166 ;  /* 0x000000ffff5a7224 */ /* 0x000fe200078e00a6 */
[----:B------:R-:W-:Y:S01]  /*14c40*/  MOV R244, R175 ;  /* 0x000000af00f47202 */ /* 0x000fe20000000f00 */
[----:B------:R-:W-:Y:S07]  /*14c50*/  HMMA.16816.F32 R164, R4, R20, R76 ;  /* 0x0000001404a4723c */ /* 0x000fee000000184c */
[----:B------:R-:W-:Y:S01]  /*14c60*/  IMAD.MOV.U32 R77, RZ, RZ, R174 ;  /* 0x000000ffff4d7224 */ /* 0x000fe200078e00ae */
[----:B------:R-:W-:Y:S01]  /*14c70*/  MOV R78, R173 ;  /* 0x000000ad004e7202 */ /* 0x000fe20000000f00 */
[----:B------:R-:W-:Y:S01]  /*14c80*/  IMAD.MOV.U32 R79, RZ, RZ, R172 ;  /* 0x000000ffff4f7224 */ /* 0x000fe200078e00ac */
[-C--:B------:R-:W-:Y:S08]  /*14c90*/  HMMA.16816.F32 R68, R8, R22.reuse, R68 ;  /* 0x000000160844723c */ /* 0x080ff00000001844 */
[----:B------:R-:W-:Y:S08]  /*14ca0*/  HMMA.16816.F32 R172, R4, R22, R72 ;  /* 0x0000001604ac723c */ /* 0x000ff00000001848 */
[----:B------:R-:W-:Y:S01]  /*14cb0*/  HMMA.16816.F32 R20, R8, R16, R64 ;  /* 0x000000100814723c */ /* 0x000fe20000001840 */
[----:B------:R-:W-:Y:S01]  /*14cc0*/  IMAD.MOV.U32 R198, RZ, RZ, R184 ;  /* 0x000000ffffc67224 */ /* 0x000fe200078e00b8 */
[----:B------:R-:W-:Y:S01]  /*14cd0*/  MOV R197, R185 ;  /* 0x000000b900c57202 */ /* 0x000fe20000000f00 */
[----:B------:R-:W-:Y:S01]  /*14ce0*/  IMAD.MOV.U32 R196, RZ, RZ, R186 ;  /* 0x000000ffffc47224 */ /* 0x000fe200078e00ba */
[----:B------:R-:W-:-:S04]  /*14cf0*/  MOV R25, R187 ;  /* 0x000000bb00197202 */ /* 0x000fc80000000f00 */
[C---:B------:R-:W-:Y:S08]  /*14d00*/  HMMA.16816.F32 R176, R4.reuse, R16, R176 ;  /* 0x0000001004b0723c */ /* 0x040ff000000018b0 */
[----:B------:R-:W-:Y:S08]  /*14d10*/  HMMA.16816.F32 R188, R4, R18, R188 ;  /* 0x0000001204bc723c */ /* 0x000ff000000018bc */
[----:B------:R-:W-:Y:S01]  /*14d20*/  MOV R187, R20 ;  /* 0x0000001400bb7202 */ /* 0x000fe20000000f00 */
[----:B------:R-:W-:Y:S01]  /*14d30*/  IMAD.MOV.U32 R186, RZ, RZ, R21 ;  /* 0x000000ffffba7224 */ /* 0x000fe200078e0015 */
[----:B------:R-:W-:Y:S01]  /*14d40*/  MOV R185, R22 ;  /* 0x0000001600b97202 */ /* 0x000fe20000000f00 */
[----:B------:R-:W-:-:S02]  /*14d50*/  IMAD.MOV.U32 R184, RZ, RZ, R23 ;  /* 0x000000ffffb87224 */ /* 0x000fc400078e0017 */
[C---:B------:R-:W-:Y:S08]  /*14d60*/  HMMA.16816.F32 R20, R8.reuse, R18, R84 ;  /* 0x000000120814723c */ /* 0x040ff00000001854 */
[----:B-1----:R-:W-:Y:S01]  /*14d70*/  HMMA.16816.F32 R16, R8, R14, R92 ;  /* 0x0000000e0810723c */ /* 0x002fe2000000185c */
[----:B------:R-:W-:Y:S01]  /*14d80*/  MOV R66, R26 ;  /* 0x0000001a00427202 */ /* 0x000fe20000000f00 */
[----:B------:R-:W-:Y:S01]  /*14d90*/  IMAD.MOV.U32 R67, RZ, RZ, R27 ;  /* 0x000000ffff437224 */ /* 0x000fe200078e001b */
[----:B------:R-:W-:Y:S01]  /*14da0*/  MOV R87, R24 ;  /* 0x0000001800577202 */ /* 0x000fe20000000f00 */
[----:B------:R-:W-:Y:S01]  /*14db0*/  IMAD.MOV.U32 R86, RZ, RZ, R25 ;  /* 0x000000ffff567224 */ /* 0x000fe200078e0019 */
[----:B------:R-:W-:Y:S01]  /*14dc0*/  MOV R76, R88 ;  /* 0x00000058004c7202 */ /* 0x000fe20000000f00 */
[----:B------:R-:W1:Y:S01]  /*14dd0*/  LDSM.16.MT88.4 R24, [R225+0xf000] ;  /* 0x00f00000e118783b */ /* 0x000e620000004200 */
        /* <DEDUP_REMOVED lines=12> */
[----:B------:R-:W2:Y:S01]  /*14ea0*/  LDSM.16.MT88.4 R20, [R226+0xf000] ;  /* 0x00f00000e214783b */ /* 0x000ea20000004200 */
[----:B------:R-:W-:Y:S01]  /*14eb0*/  MOV R91, R2 ;  /* 0x00000002005b7202 */ /* 0x000fe20000000f00 */
[----:B------:R-:W-:Y:S01]  /*14ec0*/  IMAD.MOV.U32 R84, RZ, RZ, R197 ;  /* 0x000000ffff547224 */ /* 0x000fe200078e00c5 */
[----:B------:R-:W-:Y:S01]  /*14ed0*/  MOV R85, R196 ;  /* 0x000000c400557202 */ /* 0x000fe20000000f00 */
[----:B------:R-:W-:Y:S01]  /*14ee0*/  IMAD.MOV.U32 R244, RZ, RZ, R199 ;  /* 0x000000fffff47224 */ /* 0x000fe200078e00c7 */
[----:B------:R-:W-:Y:S01]  /*14ef0*/  MOV R2, R198 ;  /* 0x000000c600027202 */ /* 0x000fe20000000f00 */
[-C--:B------:R-:W-:Y:S08]  /*14f00*/  HMMA.16816.F32 R192, R4, R12.reuse, R192 ;  /* 0x0000000c04c0723c */ /* 0x080ff000000018c0 */
[----:B------:R-:W-:Y:S07]  /*14f10*/  HMMA.16816.F32 R196, R8, R12, R80 ;  /* 0x0000000c08c4723c */ /* 0x000fee0000001850 */
[----:B------:R-:W-:Y:S01]  /*14f20*/  MOV R83, R17 ;  /* 0x0000001100537202 */ /* 0x000fe20000000f00 */
[C---:B------:R-:W-:Y:S01]  /*14f30*/  HMMA.16816.F32 R204, R4.reuse, R14, R204 ;  /* 0x0000000e04cc723c */ /* 0x040fe200000018cc */
[----:B------:R-:W-:Y:S01]  /*14f40*/  IMAD.MOV.U32 R82, RZ, RZ, R18 ;  /* 0x000000ffff527224 */ /* 0x000fe200078e0012 */
[----:B------:R-:W-:Y:S01]  /*14f50*/  MOV R81, R19 ;  /* 0x0000001300517202 */ /* 0x000fe20000000f00 */
[----:B------:R-:W-:Y:S01]  /*14f60*/  IMAD.MOV.U32 R80, RZ, RZ, R16 ;  /* 0x000000ffff507224 */ /* 0x000fe200078e0010 */
[----:B------:R-:W-:Y:S04]  /*14f70*/  LDSM.16.MT88.4 R12, [R227+0xf000] ;  /* 0x00f00000e30c783b */ /* 0x000fe80000004200 */
[----:B------:R-:W3:Y:S01]  /*14f80*/  LDSM.16.MT88.4 R16, [R228+0xf000] ;  /* 0x00f00000e410783b */ /* 0x000ee20000004200 */
[----:B-1----:R-:W-:Y:S07]  /*14f90*/  HMMA.16816.F32 R72, R4, R24, R160 ;  /* 0x000000180448723c */ /* 0x002fee00000018a0 */
[----:B------:R-:W-:Y:S01]  /*14fa0*/  MOV R161, R76 ;  /* 0x0000004c00a17202 */ /* 0x000fe20000000f00 */
[----:B------:R-:W-:Y:S01]  /*14fb0*/  IMAD.MOV.U32 R162, RZ, RZ, R77 ;  /* 0x000000ffffa27224 */ /* 0x000fe200078e004d */
[----:B------:R-:W-:Y:S01]  /*14fc0*/  MOV R163, R78 ;  /* 0x0000004e00a37202 */ /* 0x000fe20000000f00 */
[----:B------:R-:W-:-:S02]  /*14fd0*/  IMAD.MOV.U32 R160, RZ, RZ, R79 ;  /* 0x000000ffffa07224 */ /* 0x000fc400078e004f */
[----:B------:R-:W-:Y:S07]  /*14fe0*/  HMMA.16816.F32 R76, R4, R26, R152 ;  /* 0x0000001a044c723c */ /* 0x000fee0000001898 */
[----:B------:R-:W-:Y:S01]  /*14ff0*/  MOV R155, R88 ;  /* 0x00000058009b7202 */ /* 0x000fe20000000f00 */
[----:B------:R-:W-:Y:S01]  /*15000*/  IMAD.MOV.U32 R154, RZ, RZ, R89 ;  /* 0x000000ffff9a7224 */ /* 0x000fe200078e0059 */
[----:B------:R-:W-:Y:S01]  /*15010*/  MOV R153, R90 ;  /* 0x0000005a00997202 */ /* 0x000fe20000000f00 */
[----:B------:R-:W-:-:S02]  /*15020*/  IMAD.MOV.U32 R152, RZ, RZ, R91 ;  /* 0x000000ffff987224 */ /* 0x000fc400078e005b */
[----:B--2---:R-:W-:Y:S01]  /*15030*/  HMMA.16816.F32 R88, R4, R20, R128 ;  /* 0x000000140458723c */ /* 0x004fe20000001880 */
[----:B------:R-:W-:-:S07]  /*15040*/  MOV R215, R235 ;  /* 0x000000eb00d77202 */ /* 0x000fce0000000f00 */
[C---:B------:R-:W-:Y:S01]  /*15050*/  HMMA.16816.F32 R92, R4.reuse, R22, R116 ;  /* 0x00000016045c723c */ /* 0x040fe20000001874 */
[----:B------:R-:W-:Y:S01]  /*15060*/  MOV R129, R65 ;  /* 0x0000004100817202 */ /* 0x000fe20000000f00 */
[----:B------:R-:W-:Y:S01]  /*15070*/  IMAD.MOV.U32 R130, RZ, RZ, R66 ;  /* 0x000000ffff827224 */ /* 0x000fe200078e0042 */
[----:B------:R-:W-:Y:S01]  /*15080*/  MOV R131, R67 ;  /* 0x0000004300837202 */ /* 0x000fe20000000f00 */
[----:B------:R-:W-:Y:S01]  /*15090*/  IMAD.MOV.U32 R128, RZ, RZ, R80 ;  /* 0x000000ffff807224 */ /* 0x000fe200078e0050 */
[----:B------:R-:W-:Y:S01]  /*150a0*/  MOV R80, R71 ;  /* 0x0000004700507202 */ /* 0x000fe20000000f00 */
[----:B------:R-:W-:Y:S01]  /*150b0*/  FADD.FTZ R2, R2, R29 ;  /* 0x0000001d02027221 */ /* 0x000fe20000010000 */
[----:B------:R1:W5:Y:S01]  /*150c0*/  LDL.LU R235, [R1+0x88] ;  /* 0x0000880001eb7983 */ /* 0x0003620000300800 */
[C---:B---3--:R-:W-:Y:S03]  /*150d0*/  HMMA.16816.F32 R104, R4.reuse, R16, R104 ;  /* 0x000000100468723c */ /* 0x048fe60000001868 */
[----:B------:R1:W5:Y:S04]  /*150e0*/  LDL.LU R234, [R1+0x84] ;  /* 0x0000840001ea7983 */ /* 0x0003680000300800 */
[----:B------:R1:W5:Y:S01]  /*150f0*/  LDL.LU R233, [R1+0x80] ;  /* 0x0000800001e97983 */ /* 0x0003620000300800 */
[C---:B------:R-:W-:Y:S03]  /*15100*/  HMMA.16816.F32 R108, R4.reuse, R18, R108 ;  /* 0x00000012046c723c */ /* 0x040fe6000000186c */
[----:B------:R1:W5:Y:S04]  /*15110*/  LDL.LU R232, [R1+0x7c] ;  /* 0x00007c0001e87983 */ /* 0x0003680000300800 */
[----:B------:R1:W5:Y:S01]  /*15120*/  LDL.LU R231, [R1+0x78] ;  /* 0x0000780001e77983 */ /* 0x0003620000300800 */
[C---:B------:R-:W-:Y:S03]  /*15130*/  HMMA.16816.F32 R120, R4.reuse, R12, R120 ;  /* 0x0000000c0478723c */ /* 0x040fe60000001878 */
[----:B------:R1:W5:Y:S04]  /*15140*/  LDL.LU R230, [R1+0x74] ;  /* 0x0000740001e67983 */ /* 0x0003680000300800 */
[----:B------:R1:W5:Y:S01]  /*15150*/  LDL.LU R229, [R1+0x70] ;  /* 0x0000700001e57983 */ /* 0x0003620000300800 */
[----:B------:R-:W-:Y:S03]  /*15160*/  HMMA.16816.F32 R64, R4, R14, R124 ;  /* 0x0000000e0440723c */ /* 0x000fe6000000187c */
[----:B------:R1:W5:Y:S04]  /*15170*/  LDL.LU R224, [R1+0x6c] ;  /* 0x00006c0001e07983 */ /* 0x0003680000300800 */
        /* <DEDUP_REMOVED lines=9> */
[----:B------:R-:W-:Y:S01]  /*15210*/  HMMA.16816.F32 R68, R8, R24, R180 ;  /* 0x000000180844723c */ /* 0x000fe200000018b4 */
[----:B------:R-:W-:Y:S01]  /*15220*/  IMAD.MOV.U32 R125, RZ, RZ, R87 ;  /* 0x000000ffff7d7224 */ /* 0x000fe200078e0057 */
[----:B------:R-:W-:Y:S01]  /*15230*/  MOV R126, R215 ;  /* 0x000000d7007e7202 */ /* 0x000fe20000000f00 */
[----:B------:R-:W-:-:S04]  /*15240*/  IMAD.MOV.U32 R215, RZ, RZ, R217 ;  /* 0x000000ffffd77224 */ /* 0x000fc800078e00d9 */
[----:B------:R-:W-:Y:S01]  /*15250*/  MOV R181, R216 ;  /* 0x000000d800b57202 */ /* 0x000fe20000000f00 */
[----:B------:R-:W-:Y:S01]  /*15260*/  IMAD.MOV.U32 R182, RZ, RZ, R219 ;  /* 0x000000ffffb67224 */ /* 0x000fe200078e00db */
[----:B------:R-:W-:Y:S01]  /*15270*/  MOV R183, R218 ;  /* 0x000000da00b77202 */ /* 0x000fe20000000f00 */
[----:B------:R-:W-:Y:S01]  /*15280*/  HMMA.16816.F32 R220, R8, R20, R220 ;  /* 0x0000001408dc723c */ /* 0x000fe200000018dc */
[----:B------:R-:W-:Y:S01]  /*15290*/  MOV R6, R84 ;  /* 0x0000005400067202 */ /* 0x000fe20000000f00 */
[----:B------:R2:W-:Y:S01]  /*152a0*/  MUFU.EX2 R20, R181 ;  /* 0x000000b500147308 */ /* 0x0005e20000000800 */
[----:B------:R-:W-:Y:S01]  /*152b0*/  MOV R124, R86 ;  /* 0x00000056007c7202 */ /* 0x000fe20000000f00 */
[----:B------:R-:W-:-:S04]  /*152c0*/  IMAD.MOV.U32 R7, RZ, RZ, R85 ;  /* 0x000000ffff077224 */ /* 0x000fc800078e0055 */
[C---:B------:R-:W-:Y:S08]  /*152d0*/  HMMA.16816.F32 R216, R8.reuse, R22, R96 ;  /* 0x0000001608d8723c */ /* 0x040ff00000001860 */
[----:B------:R-:W-:Y:S01]  /*152e0*/  HMMA.16816.F32 R116, R8, R18, R112 ;  /* 0x000000120874723c */ /* 0x000fe20000001870 */
[----:B------:R3:W-:Y:S01]  /*152f0*/  MUFU.EX2 R23, R4 ;  /* 0x0000000400177308 */ /* 0x0007e20000000800 */
[----:B--2---:R-:W-:Y:S01]  /*15300*/  IMAD.MOV.U32 R181, RZ, RZ, R5 ;  /* 0x000000ffffb57224 */ /* 0x004fe200078e0005 */
[----:B------:R-:W-:Y:S01]  /*15310*/  MOV R5, R124 ;  /* 0x0000007c00057202 */ /* 0x000fe20000000f00 */
[----:B------:R-:W-:Y:S02]  /*15320*/  LDSM.16.MT88.4 R112, [R228+0xf800] ;  /* 0x00f80000e470783b */ /* 0x000fe40000004200 */
[----:B------:R-:W-:-:S03]  /*15330*/  FADD.FTZ R3, R181, R3 ;  /* 0x00000003b5037221 */ /* 0x000fc60000010000 */
[----:B------:R2:W4:Y:S01]  /*15340*/  MUFU.EX2 R21, R182 ;  /* 0x000000b600157308 */ /* 0x0005220000000800 */
[C---:B------:R-:W-:Y:S08]  /*15350*/  HMMA.16816.F32 R84, R8.reuse, R26, R168 ;  /* 0x0000001a0854723c */ /* 0x040ff000000018a8 */
[----:B------:R-:W-:Y:S01]  /*15360*/  HMMA.16816.F32 R100, R8, R16, R100 ;  /* 0x000000100864723c */ /* 0x000fe20000001864 */
[----:B---3--:R-:W-:Y:S01]  /*15370*/  IMAD.MOV.U32 R4, RZ, RZ, R125 ;  /* 0x000000ffff047224 */ /* 0x008fe200078e007d */
[----:B------:R3:W-:Y:S01]  /*15380*/  MUFU.EX2 R22, R183 ;  /* 0x000000b700167308 */ /* 0x0007e20000000800 */
[----:B------:R-:W-:Y:S01]  /*15390*/  FADD.FTZ R5, R5, R3 ;  /* 0x0000000305057221 */ /* 0x000fe20000010000 */
[----:B------:R-:W-:Y:S01]  /*153a0*/  MOV R124, R152 ;  /* 0x00000098007c7202 */ /* 0x000fe20000000f00 */
[----:B------:R-:W-:-:S03]  /*153b0*/  FADD.FTZ R4, R4, R2 ;  /* 0x0000000204047221 */ /* 0x000fc60000010000 */
[----:B------:R-:W-:Y:S01]  /*153c0*/  HMMA.16816.F32 R56, R8, R12, R56 ;  /* 0x0000000c0838723c */ /* 0x000fe20000001838 */
[----:B--2---:R-:W-:Y:S01]  /*153d0*/  MOV R182, R6 ;  /* 0x0000000600b67202 */ /* 0x004fe20000000f00 */
[----:B------:R-:W-:Y:S01]  /*153e0*/  IMAD.MOV.U32 R6, RZ, RZ, R7 ;  /* 0x000000ffff067224 */ /* 0x000fe200078e0007 */
[----:B------:R-:W-:Y:S01]  /*153f0*/  MUFU.EX2 R19, R34 ;  /* 0x0000002200137308 */ /* 0x000fe20000000800 */
[----:B------:R-:W-:-:S04]  /*15400*/  IMAD.MOV.U32 R7, RZ, RZ, R127 ;  /* 0x000000ffff077224 */ /* 0x000fc800078e007f */
[----:B------:R-:W-:Y:S01]  /*15410*/  HMMA.16816.F32 R44, R8, R14, R44 ;  /* 0x0000000e082c723c */ /* 0x000fe2000000182c */
[----:B------:R-:W-:Y:S01]  /*15420*/  FADD.FTZ R6, R6, R28 ;  /* 0x0000001c06067221 */ /* 0x000fe20000010000 */
[----:B------:R-:W-:Y:S01]  /*15430*/  MOV R29, R129 ;  /* 0x00000081001d7202 */ /* 0x000fe20000000f00 */
[----:B------:R-:W-:Y:S01]  /*15440*/  FADD.FTZ R4, R43, R4 ;  /* 0x000000042b047221 */ /* 0x000fe20000010000 */
[----:B---3--:R-:W-:Y:S01]  /*15450*/  MOV R183, R126 ;  /* 0x0000007e00b77202 */ /* 0x008fe20000000f00 */
[----:B------:R-:W-:Y:S01]  /*15460*/  IMAD.MOV.U32 R125, RZ, RZ, R153 ;  /* 0x000000ffff7d7224 */ /* 0x000fe200078e0099 */
[----:B------:R-:W-:Y:S01]  /*15470*/  MOV R126, R154 ;  /* 0x0000009a007e7202 */ /* 0x000fe20000000f00 */
[----:B------:R-:W-:Y:S01]  /*15480*/  IMAD.MOV.U32 R127, RZ, RZ, R155 ;  /* 0x000000ffff7f7224 */ /* 0x000fe200078e009b */
[----:B------:R-:W-:Y:S01]  /*15490*/  MOV R27, R7 ;  /* 0x00000007001b7202 */ /* 0x000fe20000000f00 */
[----:B------:R-:W2:Y:S01]  /*154a0*/  LDSM.16.MT88.4 R152, [R225+0xd800] ;  /* 0x00d80000e198783b */ /* 0x000ea20000004200 */
[----:B------:R-:W-:-:S02]  /*154b0*/  FADD.FTZ R3, R52, R6 ;  /* 0x0000000634037221 */ /* 0x000fc40000010000 */
[----:B------:R-:W-:Y:S01]  /*154c0*/  FADD.FTZ R2, R49, R5 ;  /* 0x0000000531027221 */ /* 0x000fe20000010000 */
[----:B------:R-:W-:Y:S01]  /*154d0*/  MUFU.EX2 R18, R39 ;  /* 0x0000002700127308 */ /* 0x000fe20000000800 */
[----:B------:R-:W-:Y:S01]  /*154e0*/  FADD.FTZ R26, R50, R4 ;  /* 0x00000004321a7221 */ /* 0x000fe20000010000 */
[----:B------:R-:W-:Y:S04]  /*154f0*/  LDSM.16.MT88.4 R168, [R226+0xd800] ;  /* 0x00d80000e2a8783b */ /* 0x000fe80000004200 */
[----:B------:R-:W3:Y:S02]  /*15500*/  LDSM.16.MT88.4 R4, [R227+0xf800] ;  /* 0x00f80000e304783b */ /* 0x000ee40000004200 */
[----:B------:R1:W1:Y:S01]  /*15510*/  MUFU.EX2 R15, R33 ;  /* 0x00000021000f7308 */ /* 0x0002620000000800 */
[----:B------:R-:W-:Y:S01]  /*15520*/  IMAD.MOV.U32 R180, RZ, RZ, R187 ;  /* 0x000000ffffb47224 */ /* 0x000fe200078e00bb */
[----:B------:R-:W-:Y:S06]  /*15530*/  LDSM.16.MT88.4 R96, [R226+0xf800] ;  /* 0x00f80000e260783b */ /* 0x000fec0000004200 */
[----:B------:R1:W1:Y:S08]  /*15540*/  MUFU.EX2 R17, R40 ;  /* 0x0000002800117308 */ /* 0x0002700000000800 */
[----:B------:R-:W-:Y:S08]  /*15550*/  MUFU.EX2 R11, R38 ;  /* 0x00000026000b7308 */ /* 0x000ff00000000800 */
[----:B------:R-:W1:Y:S08]  /*15560*/  MUFU.EX2 R13, R37 ;  /* 0x00000025000d7308 */ /* 0x000e700000000800 */
[----:B------:R-:W-:Y:S08]  /*15570*/  MUFU.EX2 R14, R36 ;  /* 0x00000024000e7308 */ /* 0x000ff00000000800 */
[----:B------:R-:W1:Y:S08]  /*15580*/  MUFU.EX2 R16, R32 ;  /* 0x0000002000107308 */ /* 0x000e700000000800 */
[----:B------:R1:W-:Y:S08]  /*15590*/  MUFU.EX2 R9, R31 ;  /* 0x0000001f00097308 */ /* 0x0003f00000000800 */
[----:B------:R1:W1:Y:S08]  /*155a0*/  MUFU.EX2 R10, R30 ;  /* 0x0000001e000a7308 */ /* 0x0002700000000800 */
[----:B------:R-:W-:Y:S08]  /*155b0*/  MUFU.EX2 R12, R35 ;  /* 0x00000023000c7308 */ /* 0x000ff00000000800 */
[----:B------:R-:W2:Y:S01]  /*155c0*/  MUFU.EX2 R8, R41 ;  /* 0x0000002900087308 */ /* 0x000ea20000000800 */
[----:B------:R-:W-:Y:S01]  /*155d0*/  FADD.FTZ R0, R182, R0 ;  /* 0x00000000b6007221 */ /* 0x000fe20000010000 */
[----:B-1----:R-:W-:Y:S01]  /*155e0*/  MOV R33, R125 ;  /* 0x0000007d00217202 */ /* 0x002fe20000000f00 */
[----:B------:R-:W-:-:S02]  /*155f0*/  IMAD.MOV.U32 R34, RZ, RZ, R124 ;  /* 0x000000ffff227224 */ /* 0x000fc400078e007c */
[----:B------:R-:W-:Y:S01]  /*15600*/  FADD.FTZ R0, R183, R0 ;  /* 0x00000000b7007221 */ /* 0x000fe20000010000 */
[----:B------:R-:W-:Y:S01]  /*15610*/  MOV R39, R127 ;  /* 0x0000007f00277202 */ /* 0x000fe20000000f00 */
[----:B------:R-:W-:Y:S01]  /*15620*/  IMAD.MOV.U32 R40, RZ, RZ, R126 ;  /* 0x000000ffff287224 */ /* 0x000fe200078e007e */
[----:B------:R-:W-:Y:S01]  /*15630*/  MOV R31, R131 ;  /* 0x00000083001f7202 */ /* 0x000fe20000000f00 */
[----:B------:R-:W-:Y:S01]  /*15640*/  IMAD.MOV.U32 R28, RZ, RZ, R128 ;  /* 0x000000ffff1c7224 */ /* 0x000fe200078e0080 */
[----:B----4-:R-:W-:Y:S01]  /*15650*/  F2FP.PACK_AB R128, R21, R20 ;  /* 0x000000141580723e */ /* 0x010fe200000000ff */
[----:B------:R-:W-:Y:S01]  /*15660*/  IMAD.MOV.U32 R30, RZ, RZ, R130 ;  /* 0x000000ffff1e7224 */ /* 0x000fe200078e0082 */
[----:B------:R-:W-:Y:S01]  /*15670*/  F2FP.PACK_AB R129, R15, R19 ;  /* 0x000000130f81723e */ /* 0x000fe200000000ff */
[----:B------:R-:W-:Y:S01]  /*15680*/  FADD.FTZ R0, R42, R0 ;  /* 0x000000002a007221 */ /* 0x000fe20000010000 */
[----:B------:R-:W-:Y:S02]  /*15690*/  F2FP.PACK_AB R130, R23, R22 ;  /* 0x000000161782723e */ /* 0x000fe400000000ff */
[----:B------:R-:W-:-:S02]  /*156a0*/  F2FP.PACK_AB R131, R18, R17 ;  /* 0x000000111283723e */ /* 0x000fc400000000ff */
[----:B------:R-:W-:Y:S02]  /*156b0*/  F2FP.PACK_AB R124, R13, R11 ;  /* 0x0000000b0d7c723e */ /* 0x000fe400000000ff */
[----:B------:R-:W-:Y:S02]  /*156c0*/  F2FP.PACK_AB R126, R16, R14 ;  /* 0x0000000e107e723e */ /* 0x000fe400000000ff */
[----:B------:R-:W-:Y:S02]  /*156d0*/  F2FP.PACK_AB R125, R10, R9 ;  /* 0x000000090a7d723e */ /* 0x000fe400000000ff */
[----:B--2---:R-:W-:Y:S01]  /*156e0*/  F2FP.PACK_AB R127, R8, R12 ;  /* 0x0000000c087f723e */ /* 0x004fe200000000ff */
[----:B------:R-:W-:Y:S02]  /*156f0*/  FADD.FTZ R3, R53, R3 ;  /* 0x0000000335037221 */ /* 0x000fe40000010000 */
[----:B------:R-:W-:Y:S02]  /*15700*/  FADD.FTZ R2, R51, R2 ;  /* 0x0000000233027221 */ /* 0x000fe40000010000 */
[----:B------:R-:W-:Y:S01]  /*15710*/  FADD.FTZ R25, R48, R0 ;  /* 0x0000000030197221 */ /* 0x000fe20000010000 */
[----:B------:R-:W-:Y:S01]  /*15720*/  MOV R49, R81 ;  /* 0x0000005100317202 */ /* 0x000fe20000000f00 */
[----:B------:R-:W-:Y:S01]  /*15730*/  FADD.FTZ R24, R54, R3 ;  /* 0x0000000336187221 */ /* 0x000fe20000010000 */
[----:B------:R-:W-:Y:S01]  /*15740*/  MOV R51, R83 ;  /* 0x0000005300337202 */ /* 0x000fe20000000f00 */
[----:B------:R-:W-:Y:S01]  /*15750*/  IMAD.MOV.U32 R48, RZ, RZ, R80 ;  /* 0x000000ffff307224 */ /* 0x000fe200078e0050 */
[----:B------:R-:W-:Y:S01]  /*15760*/  HMMA.16816.F32 R148, R128, R152, R148 ;  /* 0x000000988094723c */ /* 0x000fe20000001894 */
[----:B------:R-:W-:-:S02]  /*15770*/  IMAD.MOV.U32 R50, RZ, RZ, R82 ;  /* 0x000000ffff327224 */ /* 0x000fc400078e0052 */
[----:B------:R-:W-:Y:S01]  /*15780*/  FADD.FTZ R2, R39, R2 ;  /* 0x0000000227027221 */ /* 0x000fe20000010000 */
[----:B------:R-:W1:Y:S01]  /*15790*/  LDSM.16.MT88.4 R80, [R225+0xf800] ;  /* 0x00f80000e150783b */ /* 0x000e620000004200 */
[----:B------:R-:W-:Y:S01]  /*157a0*/  FADD.FTZ R0, R40, R26 ;  /* 0x0000001a28007221 */ /* 0x000fe20000010000 */
[----:B------:R-:W-:Y:S02]  /*157b0*/  MOV R181, R186 ;  /* 0x000000ba00b57202 */ /* 0x000fe40000000f00 */
[C---:B------:R-:W-:Y:S01]  /*157c0*/  HMMA.16816.F32 R144, R124.reuse, R152, R144 ;  /* 0x000000987c90723c */ /* 0x040fe20000001890 */
[----:B------:R-:W-:Y:S01]  /*157d0*/  IMAD.MOV.U32 R182, RZ, RZ, R185 ;  /* 0x000000ffffb67224 */ /* 0x000fe200078e00b9 */
[----:B------:R-:W-:Y:S01]  /*157e0*/  MOV R183, R184 ;  /* 0x000000b800b77202 */ /* 0x000fe20000000f00 */
[----:B------:R-:W-:Y:S01]  /*157f0*/  FADD.FTZ R3, R33, R25 ;  /* 0x0000001921037221 */ /* 0x000fe20000010000 */
[----:B------:R-:W2:Y:S04]  /*15800*/  LDSM.16.MT88.4 R184, [R228+0xd800] ;  /* 0x00d80000e4b8783b */ /* 0x000ea80000004200 */
[C---:B------:R-:W-:Y:S08]  /*15810*/  HMMA.16816.F32 R156, R124.reuse, R154, R156 ;  /* 0x0000009a7c9c723c */ /* 0x040ff0000000189c */
[C---:B------:R-:W-:Y:S08]  /*15820*/  HMMA.16816.F32 R104, R124.reuse, R112, R104 ;  /* 0x000000707c68723c */ /* 0x040ff00000001868 */
[----:B------:R-:W-:Y:S08]  /*15830*/  HMMA.16816.F32 R108, R124, R114, R108 ;  /* 0x000000727c6c723c */ /* 0x000ff0000000186c */
[C---:B------:R-:W-:Y:S08]  /*15840*/  HMMA.16816.F32 R100, R128.reuse, R112, R100 ;  /* 0x000000708064723c */ /* 0x040ff00000001864 */
[C---:B------:R-:W-:Y:S07]  /*15850*/  HMMA.16816.F32 R152, R128.reuse, R154, R60 ;  /* 0x0000009a8098723c */ /* 0x040fee000000183c */
[----:B------:R-:W-:Y:S01]  /*15860*/  IMAD.MOV.U32 R60, RZ, RZ, R203 ;  /* 0x000000ffff3c7224 */ /* 0x000fe200078e00cb */
[----:B------:R-:W-:Y:S01]  /*15870*/  HMMA.16816.F32 R112, R128, R114, R116 ;  /* 0x000000728070723c */ /* 0x000fe20000001874 */
[----:B------:R-:W-:Y:S01]  /*15880*/  MOV R61, R202 ;  /* 0x000000ca003d7202 */ /* 0x000fe20000000f00 */
[----:B------:R-:W-:Y:S01]  /*15890*/  IMAD.MOV.U32 R62, RZ, RZ, R201 ;  /* 0x000000ffff3e7224 */ /* 0x000fe200078e00c9 */
[----:B------:R-:W-:-:S02]  /*158a0*/  MOV R63, R200 ;  /* 0x000000c8003f7202 */ /* 0x000fc40000000f00 */
[----:B------:R-:W4:Y:S03]  /*158b0*/  LDSM.16.MT88.4 R200, [R227+0xd800] ;  /* 0x00d80000e3c8783b */ /* 0x000f260000004200 */
[-C--:B---3--:R-:W-:Y:S08]  /*158c0*/  HMMA.16816.F32 R120, R124, R4.reuse, R120 ;  /* 0x000000047c78723c */ /* 0x088ff00000001878 */
        /* <DEDUP_REMOVED lines=28> */
[----:B------:R-:W-:Y:S01]  /*15a90*/  MOV R37, R161 ;  /* 0x000000a100257202 */ /* 0x000fe20000000f00 */
[----:B------:R-:W-:Y:S01]  /*15aa0*/  FADD.FTZ R0, R10, R0 ;  /* 0x000000000a007221 */ /* 0x000fe20000010000 */
[----:B------:R-:W-:Y:S01]  /*15ab0*/  MOV R32, R163 ;  /* 0x000000a300207202 */ /* 0x000fe20000000f00 */
[----:B------:R-:W-:Y:S02]  /*15ac0*/  IMAD.MOV.U32 R36, RZ, RZ, R160 ;  /* 0x000000ffff247224 */ /* 0x000fe400078e00a0 */
[----:B------:R-:W-:Y:S02]  /*15ad0*/  IMAD.MOV.U32 R38, RZ, RZ, R162 ;  /* 0x000000ffff267224 */ /* 0x000fe400078e00a2 */
[----:B------:R-:W-:-:S02]  /*15ae0*/  FADD.FTZ R4, R22, R4 ;  /* 0x0000000416047221 */ /* 0x000fc40000010000 */
[----:B------:R-:W-:Y:S02]  /*15af0*/  FADD.FTZ R3, R17, R3 ;  /* 0x0000000311037221 */ /* 0x000fe40000010000 */
[----:B------:R-:W-:Y:S01]  /*15b00*/  FADD.FTZ R2, R14, R2 ;  /* 0x000000020e027221 */ /* 0x000fe20000010000 */
[----:B------:R-:W-:Y:S01]  /*15b10*/  HMMA.16816.F32 R160, R124, R168, R164 ;  /* 0x000000a87ca0723c */ /* 0x000fe200000018a4 */
[----:B------:R-:W-:Y:S02]  /*15b20*/  FADD.FTZ R0, R12, R0 ;  /* 0x000000000c007221 */ /* 0x000fe40000010000 */
[----:B------:R-:W-:Y:S02]  /*15b30*/  FADD.FTZ R4, R23, R4 ;  /* 0x0000000417047221 */ /* 0x000fe40000010000 */
[----:B------:R-:W-:Y:S02]  /*15b40*/  FADD.FTZ R3, R18, R3 ;  /* 0x0000000312037221 */ /* 0x000fe40000010000 */
[----:B------:R-:W-:Y:S01]  /*15b50*/  IMAD.MOV.U32 R164, RZ, RZ, R32 ;  /* 0x000000ffffa47224 */ /* 0x000fe200078e0020 */
[----:B------:R-:W-:Y:S01]  /*15b60*/  MOV R165, R36 ;  /* 0x0000002400a57202 */ /* 0x000fe20000000f00 */
[----:B------:R-:W-:Y:S01]  /*15b70*/  IMAD.MOV.U32 R166, RZ, RZ, R37 ;  /* 0x000000ffffa67224 */ /* 0x000fe200078e0025 */
[----:B------:R-:W-:Y:S01]  /*15b80*/  MOV R167, R38 ;  /* 0x0000002600a77202 */ /* 0x000fe20000000f00 */
[----:B------:R-:W-:-:S02]  /*15b90*/  FADD.FTZ R2, R16, R2 ;  /* 0x0000000210027221 */ /* 0x000fc40000010000 */
[----:B------:R-:W-:Y:S01]  /*15ba0*/  FADD.FTZ R0, R8, R0 ;  /* 0x0000000008007221 */ /* 0x000fe20000010000 */
[----:B------:R3:W-:Y:S01]  /*15bb0*/  STL [R1+0x20], R4 ;  /* 0x0000200401007387 */ /* 0x0007e20000100800 */
[C---:B-1----:R-:W-:Y:S03]  /*15bc0*/  HMMA.16816.F32 R72, R124.reuse, R80, R72 ;  /* 0x000000507c48723c */ /* 0x042fe60000001848 */
[----:B------:R3:W-:Y:S04]  /*15bd0*/  STL [R1+0x24], R3 ;  /* 0x0000240301007387 */ /* 0x0007e80000100800 */
[----:B------:R3:W-:Y:S01]  /*15be0*/  STL [R1+0x38], R2 ;  /* 0x0000380201007387 */ /* 0x0007e20000100800 */
[----:B------:R-:W-:Y:S03]  /*15bf0*/  HMMA.16816.F32 R76, R124, R82, R76 ;  /* 0x000000527c4c723c */ /* 0x000fe6000000184c */
[----:B------:R3:W-:Y:S05]  /*15c00*/  STL [R1+0x3c], R0 ;  /* 0x00003c0001007387 */ /* 0x0007ea0000100800 */
[C---:B------:R-:W-:Y:S08]  /*15c10*/  HMMA.16816.F32 R68, R128.reuse, R80, R68 ;  /* 0x000000508044723c */ /* 0x040ff00000001844 */
[----:B------:R-:W-:Y:S08]  /*15c20*/  HMMA.16816.F32 R80, R128, R82, R84 ;  /* 0x000000528050723c */ /* 0x000ff00000001854 */
[C---:B------:R-:W-:Y:S08]  /*15c30*/  HMMA.16816.F32 R172, R124.reuse, R170, R172 ;  /* 0x000000aa7cac723c */ /* 0x040ff000000018ac */
[C---:B--2---:R-:W-:Y:S08]  /*15c40*/  HMMA.16816.F32 R176, R124.reuse, R184, R176 ;  /* 0x000000b87cb0723c */ /* 0x044ff000000018b0 */
[C---:B------:R-:W-:Y:S08]  /*15c50*/  HMMA.16816.F32 R188, R124.reuse, R186, R188 ;  /* 0x000000ba7cbc723c */ /* 0x040ff000000018bc */
[C---:B----4-:R-:W-:Y:S08]  /*15c60*/  HMMA.16816.F32 R192, R124.reuse, R200, R192 ;  /* 0x000000c87cc0723c */ /* 0x050ff000000018c0 */
        /* <DEDUP_REMOVED lines=12> */
[----:B------:R-:W-:Y:S08]  /*15d30*/  HMMA.16816.F32 R128, R128, R6, R44 ;  /* 0x000000068080723c */ /* 0x000ff0000000182c */
.L_x_558:
[----:B--234-:R-:W-:-:S06]  /*15d40*/  UISETP.GT.AND UP0, UPT, UR23, UR9, UPT ;  /* 0x000000091700728c */ /* 0x01cfcc000bf04270 */
[----:B------:R-:W-:-:S13]  /*15d50*/  PLOP3.LUT P0, PT, PT, PT, UP0, 0x80, 0x0 ;  /* 0x000000000000781c */ /* 0x000fda0003f0f008 */
[----:B------:R-:W-:Y:S05]  /*15d60*/  @!P0 BRA `(.L_x_565) ;  /* 0x00005c9000008947 */ /* 0x000fea0003800000 */
[----:B------:R-:W2:Y:S01]  /*15d70*/  LDL.64 R8, [R1+0x50] ;  /* 0x0000500001087983 */ /* 0x000ea20000100a00 */
[----:B------:R-:W-:Y:S01]  /*15d80*/  IMAD.MOV.U32 R133, RZ, RZ, R136 ;  /* 0x000000ffff857224 */ /* 0x000fe200078e0088 */
[----:B------:R-:W-:Y:S01]  /*15d90*/  MOV R3, R137 ;  /* 0x0000008900037202 */ /* 0x000fe20000000f00 */
[----:B------:R-:W-:Y:S01]  /*15da0*/  IMAD.MOV.U32 R140, RZ, RZ, R134 ;  /* 0x000000ffff8c7224 */ /* 0x000fe200078e0086 */
[----:B------:R-:W3:Y:S01]  /*15db0*/  LDL R0, [R1+0x40] ;  /* 0x0000400001007983 */ /* 0x000ee20000100800 */
[----:B------:R-:W-:-:S03]  /*15dc0*/  MOV R139, R135 ;  /* 0x00000087008b7202 */ /* 0x000fc60000000f00 */
[----:B------:R-:W4:Y:S04]  /*15dd0*/  LDL.LU.64 R6, [R1+0x28] ;  /* 0x0000280001067983 */ /* 0x000f280000300a00 */
[----:B------:R-:W4:Y:S02]  /*15de0*/  LDL.LU.64 R4, [R1+0x30] ;  /* 0x0000300001047983 */ /* 0x000f240000300a00 */
[----:B----4-:R-:W-:-:S05]  /*15df0*/  IMAD.MOV.U32 R5, RZ, RZ, R7 ;  /* 0x000000ffff057224 */ /* 0x010fca00078e0007 */
[----:B------:R1:W-:Y:S01]  /*15e00*/  STL.64 [R1+0x48], R4 ;  /* 0x0000480401007387 */ /* 0x0003e20000100a00 */
[----:B--2---:R-:W-:Y:S02]  /*15e10*/  ISETP.GE.AND P5, PT, R8, c[0x0][0x220], PT ;  /* 0x0000880008007a0c */ /* 0x004fe40003fa6270 */
[----:B---3--:R-:W-:Y:S01]  /*15e20*/  ISETP.GE.AND P4, PT, R0, c[0x0][0x220], PT ;  /* 0x0000880000007a0c */ /* 0x008fe20003f86270 */
[----:B------:R-:W-:Y:S05]  /*15e30*/  BRA `(.L_x_566) ;  /* 0x000004e000007947 */ /* 0x000fea0003800000 */
.L_x_568:
        /* <DEDUP_REMOVED lines=11> */
[----:B------:R-:W-:Y:S02]  /*15ef0*/  UIADD3 UR15, UR23, UR15, URZ ;  /* 0x0000000f170f7290 */ /* 0x000fe4000fffe03f */
[----:B--2---:R-:W-:Y:S04]  /*15f00*/  LEA R0, P0, R0, R134, 0x6 ;  /* 0x0000008600007211 */ /* 0x004fe800078030ff */
[----:B------:R-:W-:Y:S01]  /*15f10*/  IMAD.U32 R134, RZ, RZ, UR15 ;  /* 0x0000000fff867e24 */ /* 0x000fe2000f8e00ff */
[----:B------:R-:W-:Y:S04]  /*15f20*/  @!P5 LEA R142, P2, R0, c[0x0][0x168], 0x1 ;  /* 0x00005a00008eda11 */ /* 0x000fe800078408ff */
        /* <DEDUP_REMOVED lines=29> */
[--C-:B------:R-:W-:Y:S01]  /*16100*/  @!P5 LEA.HI.X R211, R0, c[0x0][0x16c], R2.reuse, 0x1, P6 ;  /* 0x00005b0000d3da11 */ /* 0x100fe200030f0c02 */
[----:B------:R-:W-:Y:S01]  /*16110*/  @!PT LDS RZ, [RZ] ;  /* 0x00000000fffff984 */ /* 0x000fe20000000800 */
[----:B------:R-:W-:Y:S01]  /*16120*/  @!PT LDS RZ, [RZ] ;  /* 0x00000000fffff984 */ /* 0x000fe20000000800 */
[----:B------:R-:W-:Y:S01]  /*16130*/  @!PT LDS RZ, [RZ] ;  /* 0x00000000fffff984 */ /* 0x000fe20000000800 */
[----:B------:R1:W-:Y:S01]  /*16140*/  @!P4 LDGSTS.E.BYPASS.LTC128B.128 [R243+0xa800], [R208.64+0x80] ;  /* 0x0a800080d0f3cfae */ /* 0x0003e2000b901d52 */
[C---:B------:R-:W-:Y:S02]  /*16150*/  @!P4 LEA R134, P0, R132.reuse, c[0x0][0x168], 0x1 ;  /* 0x00005a008486ca11 */ /* 0x040fe400078008ff */
[----:B--2---:R-:W-:Y:S01]  /*16160*/  @!P5 LEA R142, P2, R132, c[0x0][0x168], 0x1 ;  /* 0x00005a00848eda11 */ /* 0x004fe200078408ff */
[----:B------:R1:W-:Y:S04]  /*16170*/  @P5 STS.128 [R243+0x9000], RZ ;  /* 0x009000fff3005388 */ /* 0x0003e80000000c00 */
[----:B------:R-:W-:Y:S01]  /*16180*/  @!PT LDS RZ, [RZ] ;  /* 0x00000000fffff984 */ /* 0x000fe20000000800 */
[----:B------:R-:W-:Y:S01]  /*16190*/  @!PT LDS RZ, [RZ] ;  /* 0x00000000fffff984 */ /* 0x000fe20000000800 */
[----:B------:R-:W-:Y:S01]  /*161a0*/  @!PT LDS RZ, [RZ] ;  /* 0x00000000fffff984 */ /* 0x000fe20000000800 */
[----:B------:R1:W-:Y:S01]  /*161b0*/  @!P5 LDGSTS.E.BYPASS.LTC128B.128 [R243+0x9000], [R210.64] ;  /* 0x09000000d2f3dfae */ /* 0x0003e2000b901d52 */
[C---:B---3--:R-:W-:Y:S03]  /*161c0*/  @!P4 LEA R136, P1, R0.reuse, c[0x0][0x168], 0x1 ;  /* 0x00005a000088ca11 */ /* 0x048fe600078208ff */
[----:B------:R1:W-:Y:S01]  /*161d0*/  @P4 STS.128 [R243+0xb000], RZ ;  /* 0x00b000fff3004388 */ /* 0x0003e20000000c00 */
[----:B------:R-:W-:Y:S02]  /*161e0*/  @!P4 LEA.HI.X R137, R0, c[0x0][0x16c], R2, 0x1, P1 ;  /* 0x00005b000089ca11 */ /* 0x000fe400008f0c02 */
[----:B------:R-:W-:Y:S03]  /*161f0*/  IADD3.X R2, R2, UR12, RZ, P3, !PT ;  /* 0x0000000c02027c10 */ /* 0x000fe60009ffe4ff */
[----:B------:R-:W-:Y:S01]  /*16200*/  @!PT LDS RZ, [RZ] ;  /* 0x00000000fffff984 */ /* 0x000fe20000000800 */
[----:B------:R-:W-:Y:S01]  /*16210*/  @!PT LDS RZ, [RZ] ;  /* 0x00000000fffff984 */ /* 0x000fe20000000800 */
[----:B------:R-:W-:Y:S01]  /*16220*/  @!PT LDS RZ, [RZ] ;  /* 0x00000000fffff984 */ /* 0x000fe20000000800 */
[----:B------:R1:W-:Y:S01]  /*16230*/  @!P4 LDGSTS.E.BYPASS.LTC128B.128 [R243+0xb000], [R136.64+0x80] ;  /* 0x0b00008088f3cfae */ /* 0x0003e2000b901d52 */
[C-C-:B------:R-:W-:Y:S02]  /*16240*/  @!P5 LEA.HI.X R143, R132.reuse, c[0x0][0x16c], R2.reuse, 0x1, P2 ;  /* 0x00005b00848fda11 */ /* 0x140fe400010f0c02 */
[----:B------:R-:W-:Y:S01]  /*16250*/  @!P4 LEA.HI.X R135, R132, c[0x0][0x16c], R2, 0x1, P0 ;  /* 0x00005b008487ca11 */ /* 0x000fe200000f0c02 */
        /* <DEDUP_REMOVED lines=12> */
.L_x_566:
        /* <DEDUP_REMOVED lines=9> */
[----:B-----5:R-:W-:Y:S01]  /*163b0*/  @P5 STS.128 [R243+0xc000], RZ ;  /* 0x00c000fff3005388 */ /* 0x020fe20000000c00 */
[----:B--2---:R-:W-:Y:S05]  /*163c0*/  IMAD.WIDE.U32 R4, R4, UR20, R6 ;  /* 0x0000001404047c25 */ /* 0x004fea000f8e0006 */
[C---:B------:R-:W-:Y:S02]  /*163d0*/  @!P5 LEA R6, P2, R4.reuse, c[0x0][0x170], 0x1 ;  /* 0x00005c000406da11 */ /* 0x040fe400078408ff */
[----:B------:R-:W-:Y:S02]  /*163e0*/  IADD3 R0, R5, UR4, RZ ;  /* 0x0000000405007c10 */ /* 0x000fe4000fffe0ff */
        /* <DEDUP_REMOVED lines=8> */
[----:B------:R-:W-:Y:S02]  /*16470*/  @!P5 LEA R16, P2, R2, c[0x0][0x170], 0x1 ;  /* 0x00005c000210da11 */ /* 0x000fe400078408ff */
[----:B------:R-:W-:Y:S01]  /*16480*/  IADD3.X R4, R0, UR10, RZ, P1, !PT ;  /* 0x0000000a00047c10 */ /* 0x000fe20008ffe4ff */
[----:B------:R-:W-:Y:S01]  /*16490*/  @P4 STS.128 [R243+0xe000], RZ ;  /* 0x00e000fff3004388 */ /* 0x000fe20000000c00 */
[C---:B------:R-:W-:Y:S02]  /*164a0*/  @!P4 LEA R14, P0, R2.reuse, c[0x0][0x170], 0x1 ;  /* 0x00005c00020eca11 */ /* 0x040fe400078008ff */
[C-C-:B------:R-:W-:Y:S02]  /*164b0*/  @!P5 LEA.HI.X R17, R2.reuse, c[0x0][0x174], R4.reuse, 0x1, P2 ;  /* 0x00005d000211da11 */ /* 0x140fe400010f0c04 */
[C---:B------:R-:W-:Y:S01]  /*164c0*/  @!P4 LEA.HI.X R15, R2.reuse, c[0x0][0x174], R4, 0x1, P0 ;  /* 0x00005d00020fca11 */ /* 0x040fe200000f0c04 */
[----:B------:R-:W-:Y:S01]  /*164d0*/  @!PT LDS RZ, [RZ] ;  /* 0x00000000fffff984 */ /* 0x000fe20000000800 */
[----:B------:R-:W-:Y:S01]  /*164e0*/  @!PT LDS RZ, [RZ] ;  /* 0x00000000fffff984 */ /* 0x000fe20000000800 */
[----:B------:R-:W-:Y:S01]  /*164f0*/  @!PT LDS RZ, [RZ] ;  /* 0x00000000fffff984 */ /* 0x000fe20000000800 */
[----:B------:R2:W-:Y:S01]  /*16500*/  @!P4 LDGSTS.E.BYPASS.LTC128B.128 [R243+0xe000], [R18.64+0x80] ;  /* 0x0e00008012f3cfae */ /* 0x0005e2000b901d52 */
[----:B------:R-:W-:Y:S04]  /*16510*/  IADD3 R0, P1, R2, UR21, RZ ;  /* 0x0000001502007c10 */ /* 0x000fe8000ff3e0ff */
[----:B------:R-:W-:Y:S01]  /*16520*/  @!P5 LEA R12, P3, R0, c[0x0][0x170], 0x1 ;  /* 0x00005c00000cda11 */ /* 0x000fe200078608ff */
[----:B------:R-:W-:Y:S01]  /*16530*/  @P5 STS.128 [R243+0xc800], RZ ;  /* 0x00c800fff3005388 */ /* 0x000fe20000000c00 */
[----:B------:R-:W-:Y:S02]  /*16540*/  IADD3.X R4, R4, UR10, RZ, P1, !PT ;  /* 0x0000000a04047c10 */ /* 0x000fe40008ffe4ff */
[C---:B------:R-:W-:Y:S02]  /*16550*/  @!P4 LEA R8, P1, R0.reuse, c[0x0][0x170], 0x1 ;  /* 0x00005c000008ca11 */ /* 0x040fe400078208ff */
[C-C-:B------:R-:W-:Y:S01]  /*16560*/  @!P5 LEA.HI.X R13, R0.reuse, c[0x0][0x174], R4.reuse, 0x1, P3 ;  /* 0x00005d00000dda11 */ /* 0x140fe200018f0c04 */
[----:B------:R-:W-:Y:S01]  /*16570*/  @!PT LDS RZ, [RZ] ;  /* 0x00000000fffff984 */ /* 0x000fe20000000800 */
[----:B------:R-:W-:Y:S01]  /*16580*/  @!PT LDS RZ, [RZ] ;  /* 0x00000000fffff984 */ /* 0x000fe20000000800 */
[----:B------:R-:W-:Y:S01]  /*16590*/  @!PT LDS RZ, [RZ] ;  /* 0x00000000fffff984 */ /* 0x000fe20000000800 */
[----:B------:R2:W-:Y:S01]  /*165a0*/  @!P5 LDGSTS.E.BYPASS.LTC128B.128 [R243+0xc800], [R16.64] ;  /* 0x0c80000010f3dfae */ /* 0x0005e2000b901d52 */
[C---:B------:R-:W-:Y:S02]  /*165b0*/  @!P4 LEA.HI.X R9, R0.reuse, c[0x0][0x174], R4, 0x1, P1 ;  /* 0x00005d000009ca11 */ /* 0x040fe400008f0c04 */
[----:B------:R-:W-:Y:S03]  /*165c0*/  IADD3 R2, P0, R0, UR21, RZ ;  /* 0x0000001500027c10 */ /* 0x000fe6000ff1e0ff */
[----:B------:R-:W-:Y:S01]  /*165d0*/  @P4 STS.128 [R243+0xe800], RZ ;  /* 0x00e800fff3004388 */ /* 0x000fe20000000c00 */
[----:B------:R-:W-:Y:S02]  /*165e0*/  @!P5 LEA R10, P2, R2, c[0x0][0x170], 0x1 ;  /* 0x00005c00020ada11 */ /* 0x000fe400078408ff */
[----:B------:R-:W-:Y:S02]  /*165f0*/  IADD3.X R5, R4, UR10, RZ, P0, !PT ;  /* 0x0000000a04057c10 */ /* 0x000fe400087fe4ff */
[C---:B-1----:R-:W-:Y:S01]  /*16600*/  @!P4 LEA R6, P0, R2.reuse, c[0x0][0x170], 0x1 ;  /* 0x00005c000206ca11 */ /* 0x042fe200078008ff */
[----:B------:R-:W-:Y:S01]  /*16610*/  @!PT LDS RZ, [RZ] ;  /* 0x00000000fffff984 */ /* 0x000fe20000000800 */
[----:B------:R-:W-:Y:S01]  /*16620*/  @!PT LDS RZ, [RZ] ;  /* 0x00000000fffff984 */ /* 0x000fe20000000800 */
[----:B------:R-:W-:Y:S01]  /*16630*/  @!PT LDS RZ, [RZ] ;  /* 0x00000000fffff984 */ /* 0x000fe20000000800 */
[----:B------:R1:W-:Y:S01]  /*16640*/  @!P4 LDGSTS.E.BYPASS.LTC128B.128 [R243+0xe800], [R14.64+0x80] ;  /* 0x0e8000800ef3cfae */ /* 0x0003e2000b901d52 */
[C-C-:B------:R-:W-:Y:S02]  /*16650*/  @!P5 LEA.HI.X R11, R2.reuse, c[0x0][0x174], R5.reuse, 0x1, P2 ;  /* 0x00005d00020bda11 */ /* 0x140fe400010f0c05 */
[----:B------:R-:W-:Y:S02]  /*16660*/  @!P4 LEA.HI.X R7, R2, c[0x0][0x174], R5, 0x1, P0 ;  /* 0x00005d000207ca11 */ /* 0x000fe400000f0c05 */
[----:B------:R-:W-:Y:S01]  /*16670*/  PLOP3.LUT P0, PT, PT, PT, UP0, 0x80, 0x0 ;  /* 0x000000000000781c */ /* 0x000fe20003f0f008 */
        /* <DEDUP_REMOVED lines=21> */
[----:B--2---:R-:W4:Y:S06]  /*167d0*/  LDSM.16.M88.4 R16, [R224+0x8000] ;  /* 0x00800000e010783b */ /* 0x004f2c0000000200 */
[----:B------:R-:W3:Y:S06]  /*167e0*/  LDSM.16.M88.4 R60, [R231+0x2000] ;  /* 0x00200000e73c783b */ /* 0x000eec0000000200 */
[----:B------:R-:W2:Y:S06]  /*167f0*/  LDSM.16.M88.4 R32, [R224+0x8800] ;  /* 0x00880000e020783b */ /* 0x000eac0000000200 */
[----:B------:R-:W0:Y:S06]  /*16800*/  LDGDEPBAR ;  /* 0x00000000000079af */ /* 0x000e2c0000000000 */
[----:B------:R-:W2:Y:S06]  /*16810*/  LDSM.16.M88.4 R48, [R224+0x9000] ;  /* 0x00900000e030783b */ /* 0x000eac0000000200 */
[----:B------:R-:W2:Y:S06]  /*16820*/  LDSM.16.M88.4 R208, [R224+0x9800] ;  /* 0x00980000e0d0783b */ /* 0x000eac0000000200 */
[----:B------:R-:W-:Y:S01]  /*16830*/  LDSM.16.M88.4 R212, [R232] ;  /* 0x00000000e8d4783b */ /* 0x000fe20000000200 */
[-C--:B----4-:R-:W-:Y:S05]  /*16840*/  HMMA.16816.F32 R4, R64, R16.reuse, RZ ;  /* 0x000000104004723c */ /* 0x090fea00000018ff */
[----:B------:R-:W4:Y:S03]  /*16850*/  LDSM.16.M88.4 R216, [R235] ;  /* 0x00000000ebd8783b */ /* 0x000f260000000200 */
[C---:B---3--:R-:W-:Y:S08]  /*16860*/  HMMA.16816.F32 R8, R60.reuse, R16, RZ ;  /* 0x000000103c08723c */ /* 0x048ff000000018ff */
[-C--:B-1----:R-:W-:Y:S08]  /*16870*/  HMMA.16816.F32 R12, R60, R18.reuse, RZ ;  /* 0x000000123c0c723c */ /* 0x082ff000000018ff */
[C---:B------:R-:W-:Y:S08]  /*16880*/  HMMA.16816.F32 R16, R64.reuse, R18, RZ ;  /* 0x000000124010723c */ /* 0x040ff000000018ff */
[-C--:B--2---:R-:W-:Y:S08]  /*16890*/  HMMA.16816.F32 R20, R64, R32.reuse, RZ ;  /* 0x000000204014723c */ /* 0x084ff000000018ff */
        /* <DEDUP_REMOVED lines=11> */
[----:B------:R-:W1:Y:S07]  /*16950*/  LDSM.16.M88.4 R208, [R232+0x2000] ;  /* 0x00200000e8d0783b */ /* 0x000e6e0000000200 */
[-C--:B----4-:R-:W-:Y:S08]  /*16960*/  HMMA.16816.F32 R4, R212, R216.reuse, R4 ;  /* 0x000000d8d404723c */ /* 0x090ff00000001804 */
[C---:B-1----:R-:W-:Y:S08]  /*16970*/  HMMA.16816.F32 R8, R208.reuse, R216, R8 ;  /* 0x000000d8d008723c */ /* 0x042ff00000001808 */
        /* <DEDUP_REMOVED lines=152> */
.L_x_567:
[----:B------:R-:W2:Y:S01]  /*17300*/  S2R R2, SR_TID.X ;  /* 0x0000000000027919 */ /* 0x000ea20000002100 */
[----:B------:R-:W-:Y:S01]  /*17310*/  IMAD.U32 R0, RZ, RZ, UR8 ;  /* 0x00000008ff007e24 */ /* 0x000fe2000f8e00ff */
[----:B------:R-:W-:Y:S01]  /*17320*/  LOP3.LUT R244, R244, 0xffffffdf, RZ, 0xc0, !PT ;  /* 0xffffffdff4f47812 */ /* 0x000fe200078ec0ff */
[----:B------:R-:W-:Y:S02]  /*17330*/  UISETP.GT.AND UP0, UPT, UR8, UR9, UPT ;  /* 0x000000090800728c */ /* 0x000fe4000bf04270 */
[----:B------:R-:W-:Y:S01]  /*17340*/  UMOV UR23, UR8 ;  /* 0x0000000800177c82 */ /* 0x000fe20008000000 */
[----:B------:R-:W-:Y:S02]  /*17350*/  @P5 LOP3.LUT R244, R244, 0x20, RZ, 0xfc, !PT ;  /* 0x00000020f4f45812 */ /* 0x000fe400078efcff */
[----:B------:R-:W-:Y:S02]  /*17360*/  STL [R1+0xb8], R129 ;  /* 0x0000b88101007387 */ /* 0x000fe40000100800 */
[----:B------:R-:W-:Y:S02]  /*17370*/  LOP3.LUT R244, R244, 0xffffffef, RZ, 0xc0, !PT ;  /* 0xffffffeff4f47812 */ /* 0x000fe400078ec0ff */
[----:B------:R-:W-:Y:S02]  /*17380*/  STL [R1+0xb4], R130 ;  /* 0x0000b48201007387 */ /* 0x000fe40000100800 */
[----:B------:R-:W-:Y:S02]  /*17390*/  @P4 LOP3.LUT R244, R244, 0x10, RZ, 0xfc, !PT ;  /* 0x00000010f4f44812 */ /* 0x000fe400078efcff */
[----:B------:R3:W-:Y:S02]  /*173a0*/  STL [R1+0xb0], R131 ;  /* 0x0000b08301007387 */ /* 0x0007e40000100800 */
[----:B------:R-:W-:Y:S02]  /*173b0*/  LOP3.LUT R244, R244, 0xffffffbf, RZ, 0xc0, !PT ;  /* 0xffffffbff4f47812 */ /* 0x000fe400078ec0ff */
[----:B------:R-:W-:Y:S02]  /*173c0*/  STL [R1+0xa8], R243 ;  /* 0x0000a8f301007387 */ /* 0x000fe40000100800 */
[----:B------:R-:W-:Y:S02]  /*173d0*/  LOP3.LUT R244, R244, 0xfffffffb, RZ, 0xc0, !PT ;  /* 0xfffffffbf4f47812 */ /* 0x000fe400078ec0ff */
[----:B------:R-:W-:Y:S01]  /*173e0*/  STL [R1+0xa4], R242 ;  /* 0x0000a4f201007387 */ /* 0x000fe20000100800 */
[----:B--2---:R-:W-:Y:S03]  /*173f0*/  IMAD.SHL.U32 R2, R2, 0x2, RZ ;  /* 0x0000000202027824 */ /* 0x004fe600078e00ff */
[----:B------:R-:W-:Y:S02]  /*17400*/  STL [R1+0xa0], R241 ;  /* 0x0000a0f101007387 */ /* 0x000fe40000100800 */
[----:B------:R-:W-:Y:S02]  /*17410*/  LOP3.LUT R2, R2, 0x6, RZ, 0xc0, !PT ;  /* 0x0000000602027812 */ /* 0x000fe400078ec0ff */
[----:B------:R-:W-:Y:S02]  /*17420*/  STL [R1+0x9c], R240 ;  /* 0x00009cf001007387 */ /* 0x000fe40000100800 */
[----:B------:R-:W-:Y:S02]  /*17430*/  LEA R0, R0, R2, 0x6 ;  /* 0x0000000200007211 */ /* 0x000fe400078e30ff */
[----:B------:R-:W-:Y:S02]  /*17440*/  STL [R1+0x98], R239 ;  /* 0x000098ef01007387 */ /* 0x000fe40000100800 */
[C---:B------:R-:W-:Y:S02]  /*17450*/  IADD3 R2, R0.reuse, 0x1, RZ ;  /* 0x0000000100027810 */ /* 0x040fe40007ffe0ff */
[----:B------:R-:W-:Y:S01]  /*17460*/  ISETP.GE.AND P3, PT, R0, R248, PT ;  /* 0x000000f80000720c */ /* 0x000fe20003f66270 */
[----:B------:R-:W-:Y:S01]  /*17470*/  STL [R1+0x94], R238 ;  /* 0x000094ee01007387 */ /* 0x000fe20000100800 */
[-C--:B------:R-:W-:Y:S02]  /*17480*/  ISETP.GE.AND P0, PT, R2, R247.reuse, PT ;  /* 0x000000f70200720c */ /* 0x080fe40003f06270 */
[C---:B------:R-:W-:Y:S01]  /*17490*/  ISETP.GE.OR P3, PT, R0.reuse, R252, !P3 ;  /* 0x000000fc0000720c */ /* 0x040fe20005f66670 */
[----:B------:R-:W-:Y:S01]  /*174a0*/  STL [R1+0x90], R237 ;  /* 0x000090ed01007387 */ /* 0x000fe20000100800 */
[C---:B-1----:R-:W-:Y:S02]  /*174b0*/  IADD3 R135, R0.reuse, 0x8, RZ ;  /* 0x0000000800877810 */ /* 0x042fe40007ffe0ff */
[----:B------:R-:W-:Y:S01]  /*174c0*/  ISETP.GE.AND P1, PT, R0, R247, PT ;  /* 0x000000f70000720c */ /* 0x000fe20003f26270 */
[----:B------:R-:W-:Y:S01]  /*174d0*/  STL [R1+0x8c], R236 ;  /* 0x00008cec01007387 */ /* 0x000fe20000100800 */
[C---:B------:R-:W-:Y:S02]  /*174e0*/  ISETP.GE.OR P0, PT, R2.reuse, R251, !P0 ;  /* 0x000000fb0200720c */ /* 0x040fe40004706670 */
[----:B------:R-:W-:Y:S01]  /*174f0*/  ISETP.GE.AND P2, PT, R2, R248, PT ;  /* 0x000000f80200720c */ /* 0x000fe20003f46270 */
[----:B------:R-:W-:Y:S01]  /*17500*/  STL [R1+0x88], R235 ;  /* 0x000088eb01007387 */ /* 0x000fe20000100800 */
[----:B------:R-:W-:Y:S02]  /*17510*/  FSEL R138, R4, -INF , !P3 ;  /* 0xff800000048a7808 */ /* 0x000fe40005800000 */
[C---:B------:R-:W-:Y:S01]  /*17520*/  ISETP.GE.AND P6, PT, R2.reuse, R246, PT ;  /* 0x000000f60200720c */ /* 0x040fe20003fc6270 */
[----:B------:R1:W-:Y:S01]  /*17530*/  STL [R1+0x84], R234 ;  /* 0x000084ea01007387 */ /* 0x0003e20000100800 */
[----:B------:R-:W-:Y:S02]  /*17540*/  ISETP.GE.AND P3, PT, R2, R245, PT ;  /* 0x000000f50200720c */ /* 0x000fe40003f66270 */
[----:B------:R-:W-:Y:S01]  /*17550*/  ISETP.GE.OR P1, PT, R0, R251, !P1 ;  /* 0x000000fb0000720c */ /* 0x000fe20004f26670 */
[----:B------:R-:W-:Y:S01]  /*17560*/  STL [R1+0x80], R233 ;  /* 0x000080e901007387 */ /* 0x000fe20000100800 */
[----:B------:R-:W-:Y:S02]  /*17570*/  FSEL R210, R7, -INF , !P0 ;  /* 0xff80000007d27808 */ /* 0x000fe40004000000 */
[C---:B------:R-:W-:Y:S01]  /*17580*/  ISETP.GE.AND P0, PT, R135.reuse, R247, PT ;  /* 0x000000f78700720c */ /* 0x040fe20003f06270 */
[----:B------:R-:W-:Y:S01]  /*17590*/  STL [R1+0x7c], R232 ;  /* 0x00007ce801007387 */ /* 0x000fe20000100800 */
[C---:B------:R-:W-:Y:S02]  /*175a0*/  ISETP.GE.OR P2, PT, R2.reuse, R252, !P2 ;  /* 0x000000fc0200720c */ /* 0x040fe40005746670 */
[C---:B------:R-:W-:Y:S01]  /*175b0*/  ISETP.GE.OR P4, PT, R2.reuse, R250, !P6 ;  /* 0x000000fa0200720c */ /* 0x040fe20007786670 */
[----:B------:R-:W-:Y:S01]  /*175c0*/  STL [R1+0x78], R231 ;  /* 0x000078e701007387 */ /* 0x000fe20000100800 */
[----:B------:R-:W-:Y:S02]  /*175d0*/  ISETP.GE.OR P3, PT, R2, R249, !P3 ;  /* 0x000000f90200720c */ /* 0x000fe40005f66670 */
[----:B------:R-:W-:Y:S01]  /*175e0*/  IADD3 R2, R0, 0x9, RZ ;  /* 0x0000000900027810 */ /* 0x000fe20007ffe0ff */
[----:B------:R-:W-:Y:S01]  /*175f0*/  STL [R1+0x74], R230 ;  /* 0x000074e601007387 */ /* 0x000fe20000100800 */
[----:B------:R-:W-:Y:S02]  /*17600*/  FSEL R141, R6, -INF , !P1 ;  /* 0xff800000068d7808 */ /* 0x000fe40004800000 */
[CC--:B------:R-:W-:Y:S01]  /*17610*/  ISETP.GE.AND P1, PT, R135.reuse, R248.reuse, PT ;  /* 0x000000f88700720c */ /* 0x0c0fe20003f26270 */
[----:B------:R-:W-:Y:S01]  /*17620*/  STL [R1+0x70], R229 ;  /* 0x000070e501007387 */ /* 0x000fe20000100800 */
[----:B------:R-:W-:Y:S02]  /*17630*/  IADD3 R134, R0, 0x10, RZ ;  /* 0x0000001000867810 */ /* 0x000fe40007ffe0ff */
[----:B------:R-:W-:Y:S01]  /*17640*/  ISETP.GE.OR P0, PT, R135, R251, !P0 ;  /* 0x000000fb8700720c */ /* 0x000fe20004706670 */
[----:B------:R-:W-:Y:S01]  /*17650*/  STL [R1+0x6c], R224 ;  /* 0x00006ce001007387 */ /* 0x000fe20000100800 */
[----:B------:R-:W-:Y:S02]  /*17660*/  FSEL R142, R5, -INF , !P2 ;  /* 0xff800000058e7808 */ /* 0x000fe40005000000 */
[-C--:B------:R-:W-:Y:S02]  /*17670*/  ISETP.GE.AND P2, PT, R2, R248.reuse, PT ;  /* 0x000000f80200720c */ /* 0x080fe40003f46270 */
[----:B------:R-:W-:Y:S02]  /*17680*/  FSEL R212, R18, -INF , !P0 ;  /* 0xff80000012d47808 */ /* 0x000fe40004000000 */
[----:B------:R-:W-:Y:S02]  /*17690*/  ISETP.GE.AND P0, PT, R134, R248, PT ;  /* 0x000000f88600720c */ /* 0x000fe40003f06270 */
[-C--:B------:R-:W-:Y:S02]  /*176a0*/  ISETP.GE.OR P1, PT, R135, R252.reuse, !P1 ;  /* 0x000000fc8700720c */ /* 0x080fe40004f26670 */
[-C--:B------:R-:W-:Y:S02]  /*176b0*/  ISETP.GE.OR P2, PT, R2, R252.reuse, !P2 ;  /* 0x000000fc0200720c */ /* 0x080fe40005746670 */
[----:B------:R-:W-:Y:S02]  /*176c0*/  IADD3 R132, R0, 0x11, RZ ;  /* 0x0000001100847810 */ /* 0x000fe40007ffe0ff */
[----:B------:R-:W-:Y:S02]  /*176d0*/  FSEL R211, R16, -INF , !P1 ;  /* 0xff80000010d37808 */ /* 0x000fe40004800000 */
[----:B------:R-:W-:Y:S02]  /*176e0*/  ISETP.GE.AND P1, PT, R2, R247, PT ;  /* 0x000000f70200720c */ /* 0x000fe40003f26270 */
[----:B------:R-:W-:Y:S02]  /*176f0*/  ISETP.GE.OR P0, PT, R134, R252, !P0 ;  /* 0x000000fc8600720c */ /* 0x000fe40004706670 */
[----:B------:R-:W-:Y:S02]  /*17700*/  FSEL R143, R17, -INF , !P2 ;  /* 0xff800000118f7808 */ /* 0x000fe40005000000 */
[----:B------:R-:W-:Y:S02]  /*17710*/  ISETP.GE.AND P2, PT, R132, R248, PT ;  /* 0x000000f88400720c */ /* 0x000fe40003f46270 */
[----:B------:R-:W-:Y:S02]  /*17720*/  ISETP.GE.OR P1, PT, R2, R251, !P1 ;  /* 0x000000fb0200720c */ /* 0x000fe40004f26670 */
[----:B------:R-:W-:Y:S02]  /*17730*/  FSEL R20, R20, -INF , !P0 ;  /* 0xff80000014147808 */ /* 0x000fe40004000000 */
[C---:B------:R-:W-:Y:S02]  /*17740*/  ISETP.GE.AND P0, PT, R132.reuse, R247, PT ;  /* 0x000000f78400720c */ /* 0x040fe40003f06270 */
[----:B------:R-:W-:Y:S02]  /*17750*/  ISETP.GE.OR P2, PT, R132, R252, !P2 ;  /* 0x000000fc8400720c */ /* 0x000fe40005746670 */
[C---:B------:R-:W-:Y:S02]  /*17760*/  IADD3 R18, R0.reuse, 0x19, RZ ;  /* 0x0000001900127810 */ /* 0x040fe40007ffe0ff */
[----:B------:R-:W-:Y:S02]  /*17770*/  FSEL R213, R19, -INF , !P1 ;  /* 0xff80000013d57808 */ /* 0x000fe40004800000 */
[----:B------:R-:W-:Y:S02]  /*17780*/  IADD3 R19, R0, 0x18, RZ ;  /* 0x0000001800137810 */ /* 0x000fe40007ffe0ff */
[----:B------:R-:W-:Y:S02]  /*17790*/  ISETP.GE.OR P0, PT, R132, R251, !P0 ;  /* 0x000000fb8400720c */ /* 0x000fe40004706670 */
[----:B---3--:R-:W-:Y:S02]  /*177a0*/  FSEL R131, R21, -INF , !P2 ;  /* 0xff80000015837808 */ /* 0x008fe40005000000 */
[----:B------:R-:W-:Y:S02]  /*177b0*/  ISETP.GE.AND P2, PT, R18, R248, PT ;  /* 0x000000f81200720c */ /* 0x000fe40003f46270 */
[----:B------:R-:W-:Y:S02]  /*177c0*/  FSEL R23, R23, -INF , !P0 ;  /* 0xff80000017177808 */ /* 0x000fe40004000000 */
[-C--:B------:R-:W-:Y:S02]  /*177d0*/  ISETP.GE.AND P1, PT, R134, R247.reuse, PT ;  /* 0x000000f78600720c */ /* 0x080fe40003f26270 */
[C---:B------:R-:W-:Y:S02]  /*177e0*/  ISETP.GE.AND P0, PT, R19.reuse, R247, PT ;  /* 0x000000f71300720c */ /* 0x040fe40003f06270 */
[----:B------:R-:W-:Y:S02]  /*177f0*/  ISETP.GE.OR P2, PT, R18, R252, !P2 ;  /* 0x000000fc1200720c */ /* 0x000fe40005746670 */
[----:B------:R-:W-:Y:S02]  /*17800*/  IADD3 R16, R0, 0x21, RZ ;  /* 0x0000002100107810 */ /* 0x000fe40007ffe0ff */
[-C--:B------:R-:W-:Y:S02]  /*17810*/  ISETP.GE.OR P1, PT, R134, R251.reuse, !P1 ;  /* 0x000000fb8600720c */ /* 0x080fe40004f26670 */
[----:B------:R-:W-:Y:S02]  /*17820*/  IADD3 R17, R0, 0x20, RZ ;  /* 0x0000002000117810 */ /* 0x000fe40007ffe0ff */
[----:B------:R-:W-:Y:S02]  /*17830*/  ISETP.GE.OR P0, PT, R19, R251, !P0 ;  /* 0x000000fb1300720c */ /* 0x000fe40004706670 */
[----:B------:R-:W-:Y:S02]  /*17840*/  FSEL R33, R33, -INF , !P2 ;  /* 0xff80000021217808 */ /* 0x000fe40005000000 */
[-C--:B------:R-:W-:Y:S02]  /*17850*/  ISETP.GE.AND P2, PT, R16, R248.reuse, PT ;  /* 0x000000f81000720c */ /* 0x080fe40003f46270 */
[----:B------:R-:W-:Y:S02]  /*17860*/  FSEL R129, R22, -INF , !P1 ;  /* 0xff80000016817808 */ /* 0x000fe40004800000 */
[-C--:B------:R-:W-:Y:S02]  /*17870*/  ISETP.GE.AND P1, PT, R19, R248.reuse, PT ;  /* 0x000000f81300720c */ /* 0x080fe40003f26270 */
[----:B-1----:R-:W-:Y:S02]  /*17880*/  FSEL R234, R34, -INF , !P0 ;  /* 0xff80000022ea7808 */ /* 0x002fe40004000000 */
[----:B------:R-:W-:Y:S02]  /*17890*/  ISETP.GE.AND P0, PT, R17, R248, PT ;  /* 0x000000f81100720c */ /* 0x000fe40003f06270 */
[-C--:B------:R-:W-:Y:S02]  /*178a0*/  ISETP.GE.OR P2, PT, R16, R252.reuse, !P2 ;  /* 0x000000fc1000720c */ /* 0x080fe40005746670 */
[-C--:B------:R-:W-:Y:S02]  /*178b0*/  ISETP.GE.OR P1, PT, R19, R252.reuse, !P1 ;  /* 0x000000fc1300720c */ /* 0x080fe40004f26670 */
[----:B------:R-:W-:Y:S02]  /*178c0*/  ISETP.GE.OR P0, PT, R17, R252, !P0 ;  /* 0x000000fc1100720c */ /* 0x000fe40004706670 */
[----:B------:R-:W-:Y:S02]  /*178d0*/  FSEL R4, R37, -INF , !P2 ;  /* 0xff80000025047808 */ /* 0x000fe40005000000 */
[----:B------:R-:W-:Y:S02]  /*178e0*/  FSEL R32, R32, -INF , !P1 ;  /* 0xff80000020207808 */ /* 0x000fe40004800000 */
[----:B------:R-:W-:Y:S01]  /*178f0*/  FSEL R36, R36, -INF , !P0 ;  /* 0xff80000024247808 */ /* 0x000fe20004000000 */
[----:B------:R1:W-:Y:S01]  /*17900*/  STL [R1+0xc], R4 ;  /* 0x00000c0401007387 */ /* 0x0003e20000100800 */
[-C--:B------:R-:W-:Y:S02]  /*17910*/  ISETP.GE.AND P1, PT, R18, R247.reuse, PT ;  /* 0x000000f71200720c */ /* 0x080fe40003f26270 */
[----:B------:R-:W-:Y:S01]  /*17920*/  ISETP.GE.AND P0, PT, R16, R247, PT ;  /* 0x000000f71000720c */ /* 0x000fe20003f06270 */
[----:B------:R2:W-:Y:S01]  /*17930*/  STL [R1+0xac], R248 ;  /* 0x0000acf801007387 */ /* 0x0005e20000100800 */
[----:B------:R-:W-:Y:S02]  /*17940*/  IADD3 R7, R0, 0x28, RZ ;  /* 0x0000002800077810 */ /* 0x000fe40007ffe0ff */
[-C--:B------:R-:W-:Y:S02]  /*17950*/  ISETP.GE.OR P1, PT, R18, R251.reuse, !P1 ;  /* 0x000000fb1200720c */ /* 0x080fe40004f26670 */
[----:B------:R-:W-:Y:S02]  /*17960*/  ISETP.GE.OR P0, PT, R16, R251, !P0 ;  /* 0x000000fb1000720c */ /* 0x000fe40004706670 */
[----:B------:R-:W-:Y:S02]  /*17970*/  FSEL R35, R35, -INF , !P1 ;  /* 0xff80000023237808 */ /* 0x000fe40004800000 */
[----:B------:R-:W-:Y:S02]  /*17980*/  FSEL R21, R39, -INF , !P0 ;  /* 0xff80000027157808 */ /* 0x000fe40004000000 */
[-C--:B------:R-:W-:Y:S02]  /*17990*/  ISETP.GE.AND P1, PT, R17, R247.reuse, PT ;  /* 0x000000f71100720c */ /* 0x080fe40003f26270 */
[----:B------:R-:W-:Y:S02]  /*179a0*/  ISETP.GE.AND P0, PT, R7, R247, PT ;  /* 0x000000f70700720c */ /* 0x000fe40003f06270 */
[-C--:B------:R-:W-:Y:S02]  /*179b0*/  ISETP.GE.OR P1, PT, R17, R251.reuse, !P1 ;  /* 0x000000fb1100720c */ /* 0x080fe40004f26670 */
[----:B------:R-:W-:Y:S02]  /*179c0*/  IADD3 R5, R0, 0x30, RZ ;  /* 0x0000003000057810 */ /* 0x000fe40007ffe0ff */
[C---:B------:R-:W-:Y:S02]  /*179d0*/  ISETP.GE.OR P0, PT, R7.reuse, R251, !P0 ;  /* 0x000000fb0700720c */ /* 0x040fe40004706670 */
[----:B------:R-:W-:Y:S02]  /*179e0*/  FSEL R130, R38, -INF , !P1 ;  /* 0xff80000026827808 */ /* 0x000fe40004800000 */
[-C--:B------:R-:W-:Y:S02]  /*179f0*/  ISETP.GE.AND P1, PT, R7, R248.reuse, PT ;  /* 0x000000f80700720c */ /* 0x080fe40003f26270 */
[----:B------:R-:W-:Y:S01]  /*17a00*/  FSEL R22, R50, -INF , !P0 ;  /* 0xff80000032167808 */ /* 0x000fe20004000000 */
[----:B------:R-:W-:Y:S01]  /*17a10*/  IMAD.MOV.U32 R50, RZ, RZ, R131 ;  /* 0x000000ffff327224 */ /* 0x000fe200078e0083 */
[----:B------:R-:W-:Y:S02]  /*17a20*/  ISETP.GE.AND P0, PT, R5, R248, PT ;  /* 0x000000f80500720c */ /* 0x000fe40003f06270 */
[-C--:B------:R-:W-:Y:S02]  /*17a30*/  ISETP.GE.OR P1, PT, R7, R252.reuse, !P1 ;  /* 0x000000fc0700720c */ /* 0x080fe40004f26670 */
[C---:B------:R-:W-:Y:S02]  /*17a40*/  ISETP.GE.OR P0, PT, R5.reuse, R252, !P0 ;  /* 0x000000fc0500720c */ /* 0x040fe40004706670 */
[----:B------:R-:W-:Y:S01]  /*17a50*/  FSEL R243, R48, -INF , !P1 ;  /* 0xff80000030f37808 */ /* 0x000fe20004800000 */
[----:B------:R-:W-:Y:S01]  /*17a60*/  IMAD.MOV.U32 R48, RZ, RZ, R20 ;  /* 0x000000ffff307224 */ /* 0x000fe200078e0014 */
[----:B------:R-:W-:Y:S01]  /*17a70*/  FSEL R20, R52, -INF , !P0 ;  /* 0xff80000034147808 */ /* 0x000fe20004000000 */
[----:B------:R-:W-:Y:S01]  /*17a80*/  IMAD.MOV.U32 R52, RZ, RZ, R23 ;  /* 0x000000ffff347224 */ /* 0x000fe200078e0017 */
[C---:B------:R-:W-:Y:S02]  /*17a90*/  ISETP.GE.AND P0, PT, R5.reuse, R247, PT ;  /* 0x000000f70500720c */ /* 0x040fe40003f06270 */
[C---:B-1----:R-:W-:Y:S02]  /*17aa0*/  IADD3 R4, R0.reuse, 0x31, RZ ;  /* 0x0000003100047810 */ /* 0x042fe40007ffe0ff */
        /* <DEDUP_REMOVED lines=9> */
[----:B------:R-:W-:Y:S01]  /*17b40*/  FSEL R39, R51, -INF , !P1 ;  /* 0xff80000033277808 */ /* 0x000fe20004800000 */
[----:B------:R-:W-:Y:S01]  /*17b50*/  IMAD.MOV.U32 R51, RZ, RZ, R129 ;  /* 0x000000ffff337224 */ /* 0x000fe200078e0081 */
[----:B------:R-:W-:Y:S02]  /*17b60*/  ISETP.GE.OR P0, PT, R4, R251, !P0 ;  /* 0x000000fb0400720c */ /* 0x000fe40004706670 */
[-C--:B------:R-:W-:Y:S02]  /*17b70*/  ISETP.GE.AND P1, PT, R135, R246.reuse, PT ;  /* 0x000000f68700720c */ /* 0x080fe40003f26270 */
[----:B------:R-:W-:Y:S01]  /*17b80*/  FSEL R37, R55, -INF , !P0 ;  /* 0xff80000037257808 */ /* 0x000fe20004000000 */
[----:B------:R-:W-:Y:S01]  /*17b90*/  IMAD.MOV.U32 R55, RZ, RZ, R33 ;  /* 0x000000ffff377224 */ /* 0x000fe200078e0021 */
[C---:B------:R-:W-:Y:S02]  /*17ba0*/  ISETP.GE.AND P0, PT, R2.reuse, R246, PT ;  /* 0x000000f60200720c */ /* 0x040fe40003f06270 */
[-C--:B------:R-:W-:Y:S02]  /*17bb0*/  ISETP.GE.OR P5, PT, R135, R250.reuse, !P1 ;  /* 0x000000fa8700720c */ /* 0x080fe40004fa6670 */
[----:B------:R-:W-:Y:S02]  /*17bc0*/  ISETP.GE.AND P1, PT, R2, R245, PT ;  /* 0x000000f50200720c */ /* 0x000fe40003f26270 */
[----:B------:R-:W-:Y:S02]  /*17bd0*/  @P4 LOP3.LUT R244, R244, 0x4, RZ, 0xfc, !PT ;  /* 0x00000004f4f44812 */ /* 0x000fe400078efcff */
[C---:B------:R-:W-:Y:S02]  /*17be0*/  ISETP.GE.OR P4, PT, R2.reuse, R250, !P0 ;  /* 0x000000fa0200720c */ /* 0x040fe40004786670 */
[----:B------:R-:W-:Y:S02]  /*17bf0*/  ISETP.GE.OR P1, PT, R2, R249, !P1 ;  /* 0x000000f90200720c */ /* 0x000fe40004f26670 */
[----:B------:R-:W-:Y:S02]  /*17c00*/  IADD3 R2, R0, 0x38, RZ ;  /* 0x0000003800027810 */ /* 0x000fe40007ffe0ff */
[-C--:B------:R-:W-:Y:S02]  /*17c10*/  ISETP.GE.AND P2, PT, R6, R248.reuse, PT ;  /* 0x000000f80600720c */ /* 0x080fe40003f46270 */
[----:B------:R-:W-:Y:S02]  /*17c20*/  ISETP.GE.AND P0, PT, R2, R248, PT ;  /* 0x000000f80200720c */ /* 0x000fe40003f06270 */
[-C--:B------:R-:W-:Y:S02]  /*17c30*/  ISETP.GE.OR P2, PT, R6, R252.reuse, !P2 ;  /* 0x000000fc0600720c */ /* 0x080fe40005746670 */
[----:B------:R-:W-:Y:S02]  /*17c40*/  ISETP.GE.OR P0, PT, R2, R252, !P0 ;  /* 0x000000fc0200720c */ /* 0x000fe40004706670 */
[----:B------:R-:W-:Y:S02]  /*17c50*/  FSEL R131, R49, -INF , !P2 ;  /* 0xff80000031837808 */ /* 0x000fe40005000000 */
[----:B------:R-:W-:Y:S02]  /*17c60*/  FSEL R64, R64, -INF , !P0 ;  /* 0xff80000040407808 */ /* 0x000fe40004000000 */
[C---:B------:R-:W-:Y:S02]  /*17c70*/  ISETP.GE.AND P0, PT, R2.reuse, R247, PT ;  /* 0x000000f70200720c */ /* 0x040fe40003f06270 */
[----:B------:R-:W-:Y:S02]  /*17c80*/  MOV R49, R36 ;  /* 0x0000002400317202 */ /* 0x000fe40000000f00 */
[----:B------:R-:W-:Y:S02]  /*17c90*/  ISETP.GE.OR P0, PT, R2, R251, !P0 ;  /* 0x000000fb0200720c */ /* 0x000fe40004706670 */
[----:B------:R-:W-:Y:S02]  /*17ca0*/  ISETP.GE.AND P6, PT, R0, R245, PT ;  /* 0x000000f50000720c */ /* 0x000fe40003fc6270 */
[----:B------:R-:W-:Y:S01]  /*17cb0*/  FSEL R36, R66, -INF , !P0 ;  /* 0xff80000042247808 */ /* 0x000fe20004000000 */
[----:B------:R-:W-:Y:S01]  /*17cc0*/  IMAD.MOV.U32 R66, RZ, RZ, R20 ;  /* 0x000000ffff427224 */ /* 0x000fe200078e0014 */
[----:B------:R-:W-:Y:S02]  /*17cd0*/  ISETP.GE.AND P0, PT, R0, R246, PT ;  /* 0x000000f60000720c */ /* 0x000fe40003f06270 */
[----:B------:R-:W-:Y:S02]  /*17ce0*/  @P3 LOP3.LUT R244, R244, 0x40, RZ, 0xfc, !PT ;  /* 0x00000040f4f43812 */ /* 0x000fe400078efcff */
[C---:B------:R-:W-:Y:S02]  /*17cf0*/  ISETP.GE.OR P3, PT, R0.reuse, R250, !P0 ;  /* 0x000000fa0000720c */ /* 0x040fe40004766670 */
[C---:B------:R-:W-:Y:S02]  /*17d00*/  ISETP.GE.OR P6, PT, R0.reuse, R249, !P6 ;  /* 0x000000f90000720c */ /* 0x040fe400077c6670 */
[----:B------:R-:W-:Y:S02]  /*17d10*/  IADD3 R0, R0, 0x39, RZ ;  /* 0x0000003900007810 */ /* 0x000fe40007ffe0ff */
[----:B------:R-:W-:Y:S02]  /*17d20*/  FMNMX.FTZ R137, R138, R3, !PT ;  /* 0x000000038a897209 */ /* 0x000fe40007810000 */
[----:B------:R-:W-:Y:S02]  /*17d30*/  ISETP.GE.AND P0, PT, R0, R248, PT ;  /* 0x000000f80000720c */ /* 0x000fe40003f06270 */
[----:B--2---:R-:W2:Y:S01]  /*17d40*/  LDL.LU R248, [R1+0xc] ;  /* 0x00000c0001f87983 */ /* 0x004ea20000300800 */
[----:B------:R-:W-:Y:S02]  /*17d50*/  FMNMX.FTZ R137, R142, R137, !PT ;  /* 0x000000898e897209 */ /* 0x000fe40007810000 */
[----:B------:R-:W-:Y:S02]  /*17d60*/  MOV R54, R32 ;  /* 0x0000002000367202 */ /* 0x000fe40000000f00 */
        /* <DEDUP_REMOVED lines=9> */
[----:B------:R-:W-:Y:S02]  /*17e00*/  ISETP.GE.OR P0, PT, R0, R252, !P0 ;  /* 0x000000fc0000720c */ /* 0x000fe40004706670 */
[----:B------:R-:W-:Y:S02]  /*17e10*/  FMNMX.FTZ R137, R55, R137, !PT ;  /* 0x0000008937897209 */ /* 0x000fe40007810000 */
[----:B------:R-:W-:Y:S02]  /*17e20*/  FMNMX.FTZ R136, R51, R136, !PT ;  /* 0x0000008833887209 */ /* 0x000fe40007810000 */
[----:B------:R-:W-:Y:S02]  /*17e30*/  FMNMX.FTZ R137, R49, R137, !PT ;  /* 0x0000008931897209 */ /* 0x000fe40007810000 */
[----:B------:R-:W-:Y:S02]  /*17e40*/  FSEL R230, R65, -INF , !P0 ;  /* 0xff80000041e67808 */ /* 0x000fe40004000000 */
[----:B------:R-:W-:Y:S02]  /*17e50*/  FSEL R8, R8, -INF , !P3 ;  /* 0xff80000008087808 */ /* 0x000fe40005800000 */
[----:B------:R-:W-:Y:S02]  /*17e60*/  LOP3.LUT P3, RZ, R244, 0x40, RZ, 0xc0, !PT ;  /* 0x00000040f4ff7812 */ /* 0x000fe4000786c0ff */
[----:B------:R-:W-:Y:S02]  /*17e70*/  FMNMX.FTZ R136, R52, R136, !PT ;  /* 0x0000008834887209 */ /* 0x000fe40007810000 */
[----:B------:R-:W-:Y:S02]  /*17e80*/  FSEL R20, R11, -INF , !P3 ;  /* 0xff8000000b147808 */ /* 0x000fe40005800000 */
[----:B------:R-:W-:Y:S02]  /*17e90*/  ISETP.GE.AND P3, PT, R134, R245, PT ;  /* 0x000000f58600720c */ /* 0x000fe40003f66270 */
[----:B------:R-:W-:Y:S02]  /*17ea0*/  FMNMX.FTZ R136, R234, R136, !PT ;  /* 0x00000088ea887209 */ /* 0x000fe40007810000 */
[----:B------:R-:W-:Y:S02]  /*17eb0*/  MOV R65, R35 ;  /* 0x0000002300417202 */ /* 0x000fe40000000f00 */
[----:B------:R-:W-:Y:S02]  /*17ec0*/  ISETP.GE.OR P3, PT, R134, R249, !P3 ;  /* 0x000000f98600720c */ /* 0x000fe40005f66670 */
[----:B------:R-:W-:Y:S02]  /*17ed0*/  ISETP.GE.AND P2, PT, R135, R245, PT ;  /* 0x000000f58700720c */ /* 0x000fe40003f46270 */
[----:B------:R-:W-:Y:S02]  /*17ee0*/  FSEL R10, R10, -INF , !P6 ;  /* 0xff8000000a0a7808 */ /* 0x000fe40007000000 */
[----:B------:R-:W-:Y:S02]  /*17ef0*/  ISETP.GE.AND P6, PT, R132, R246, PT ;  /* 0x000000f68400720c */ /* 0x000fe40003fc6270 */
[----:B------:R-:W-:Y:S02]  /*17f00*/  FMNMX.FTZ R136, R65, R136, !PT ;  /* 0x0000008841887209 */ /* 0x000fe40007810000 */
[----:B------:R-:W-:Y:S01]  /*17f10*/  FSEL R222, R26, -INF , !P3 ;  /* 0xff8000001ade7808 */ /* 0x000fe20005800000 */
[----:B------:R-:W-:Y:S01]  /*17f20*/  IMAD.MOV.U32 R26, RZ, RZ, R21 ;  /* 0x000000ffff1a7224 */ /* 0x000fe200078e0015 */
[----:B------:R-:W-:Y:S02]  /*17f30*/  ISETP.GE.OR P6, PT, R132, R250, !P6 ;  /* 0x000000fa8400720c */ /* 0x000fe400077c6670 */
[----:B------:R-:W-:Y:S02]  /*17f40*/  ISETP.GE.OR P2, PT, R135, R249, !P2 ;  /* 0x000000f98700720c */ /* 0x000fe40005746670 */
[----:B------:R-:W-:Y:S02]  /*17f50*/  FMNMX.FTZ R136, R130, R136, !PT ;  /* 0x0000008882887209 */ /* 0x000fe40007810000 */
[----:B------:R-:W-:Y:S01]  /*17f60*/  FSEL R220, R25, -INF , !P6 ;  /* 0xff80000019dc7808 */ /* 0x000fe20007000000 */
[----:B------:R-:W-:Y:S01]  /*17f70*/  IMAD.MOV.U32 R25, RZ, RZ, R22 ;  /* 0x000000ffff197224 */ /* 0x000fe200078e0016 */
[----:B------:R-:W-:Y:S02]  /*17f80*/  FSEL R32, R14, -INF , !P2 ;  /* 0xff8000000e207808 */ /* 0x000fe40005000000 */
[----:B------:R-:W-:Y:S02]  /*17f90*/  ISETP.GE.AND P2, PT, R132, R245, PT ;  /* 0x000000f58400720c */ /* 0x000fe40003f46270 */
[----:B------:R-:W-:Y:S02]  /*17fa0*/  FMNMX.FTZ R136, R26, R136, !PT ;  /* 0x000000881a887209 */ /* 0x000fe40007810000 */
[----:B------:R-:W-:Y:S02]  /*17fb0*/  ISETP.GE.OR P2, PT, R132, R249, !P2 ;  /* 0x000000f98400720c */ /* 0x000fe40005746670 */
[----:B------:R-:W-:Y:S02]  /*17fc0*/  FMNMX.FTZ R136, R25, R136, !PT ;  /* 0x0000008819887209 */ /* 0x000fe40007810000 */
[----:B------:R-:W-:Y:S01]  /*17fd0*/  FSEL R223, R27, -INF , !P2 ;  /* 0xff8000001bdf7808 */ /* 0x000fe20005000000 */
[----:B------:R-:W-:Y:S01]  /*17fe0*/  IMAD.MOV.U32 R27, RZ, RZ, R130 ;  /* 0x000000ffff1b7224 */ /* 0x000fe200078e0082 */
[C---:B------:R-:W-:Y:S02]  /*17ff0*/  ISETP.GE.AND P3, PT, R18.reuse, R245, PT ;  /* 0x000000f51200720c */ /* 0x040fe40003f66270 */
[----:B------:R-:W-:Y:S02]  /*18000*/  ISETP.GE.AND P2, PT, R17, R246, PT ;  /* 0x000000f61100720c */ /* 0x000fe40003f46270 */
[----:B------:R-:W-:Y:S02]  /*18010*/  FMNMX.FTZ R136, R39, R136, !PT ;  /* 0x0000008827887209 */ /* 0x000fe40007810000 */
[C---:B------:R-:W-:Y:S02]  /*18020*/  ISETP.GE.OR P3, PT, R18.reuse, R249, !P3 ;  /* 0x000000f91200720c */ /* 0x040fe40005f66670 */
[----:B------:R-:W-:Y:S02]  /*18030*/  ISETP.GE.AND P6, PT, R18, R246, PT ;  /* 0x000000f61200720c */ /* 0x000fe40003fc6270 */
[----:B------:R-:W-:Y:S02]  /*18040*/  ISETP.GE.OR P2, PT, R17, R250, !P2 ;  /* 0x000000fa1100720c */ /* 0x000fe40005746670 */
[----:B------:R-:W-:Y:S02]  /*18050*/  FMNMX.FTZ R136, R38, R136, !PT ;  /* 0x0000008826887209 */ /* 0x000fe40007810000 */
[----:B------:R-:W-:Y:S02]  /*18060*/  ISETP.GE.AND P0, PT, R0, R247, PT ;  /* 0x000000f70000720c */ /* 0x000fe40003f06270 */
[----:B------:R-:W-:Y:S02]  /*18070*/  FSEL R218, R31, -INF , !P3 ;  /* 0xff8000001fda7808 */ /* 0x000fe40005800000 */
[----:B------:R-:W-:Y:S02]  /*18080*/  ISETP.GE.OR P6, PT, R18, R250, !P6 ;  /* 0x000000fa1200720c */ /* 0x000fe400077c6670 */
[----:B------:R-:W-:Y:S02]  /*18090*/  FSEL R40, R40, -INF , !P2 ;  /* 0xff80000028287808 */ /* 0x000fe40005000000 */
[----:B------:R-:W-:Y:S02]  /*180a0*/  FSEL R15, R15, -INF , !P1 ;  /* 0xff8000000f0f7808 */ /* 0x000fe40004800000 */
[-C--:B------:R-:W-:Y:S02]  /*180b0*/  ISETP.GE.AND P1, PT, R19, R246.reuse, PT ;  /* 0x000000f61300720c */ /* 0x080fe40003f26270 */
[C---:B------:R-:W-:Y:S02]  /*180c0*/  ISETP.GE.AND P3, PT, R7.reuse, R246, PT ;  /* 0x000000f60700720c */ /* 0x040fe40003f66270 */
[----:B------:R-:W-:Y:S02]  /*180d0*/  ISETP.GE.AND P2, PT, R7, R245, PT ;  /* 0x000000f50700720c */ /* 0x000fe40003f46270 */
[----:B------:R-:W-:Y:S02]  /*180e0*/  FMNMX.FTZ R136, R37, R136, !PT ;  /* 0x0000008825887209 */ /* 0x000fe40007810000 */
[----:B------:R-:W-:Y:S02]  /*180f0*/  ISETP.GE.OR P0, PT, R0, R251, !P0 ;  /* 0x000000fb0000720c */ /* 0x000fe40004706670 */
[----:B------:R-:W-:Y:S02]  /*18100*/  FSEL R216, R29, -INF , !P6 ;  /* 0xff8000001dd87808 */ /* 0x000fe40007000000 */
[----:B------:R-:W-:Y:S02]  /*18110*/  ISETP.GE.OR P1, PT, R19, R250, !P1 ;  /* 0x000000fa1300720c */ /* 0x000fe40004f26670 */
[----:B------:R-:W-:Y:S02]  /*18120*/  ISETP.GE.AND P6, PT, R16, R246, PT ;  /* 0x000000f61000720c */ /* 0x000fe40003fc6270 */
[C---:B------:R-:W-:Y:S02]  /*18130*/  ISETP.GE.OR P3, PT, R7.reuse, R250, !P3 ;  /* 0x000000fa0700720c */ /* 0x040fe40005f66670 */
[----:B------:R-:W-:Y:S02]  /*18140*/  ISETP.GE.OR P2, PT, R7, R249, !P2 ;  /* 0x000000f90700720c */ /* 0x000fe40005746670 */
[----:B------:R-:W-:Y:S02]  /*18150*/  FMNMX.FTZ R136, R36, R136, !PT ;  /* 0x0000008824887209 */ /* 0x000fe40007810000 */
[----:B------:R-:W-:Y:S02]  /*18160*/  FSEL R67, R67, -INF , !P0 ;  /* 0xff80000043437808 */ /* 0x000fe40004000000 */
[----:B------:R-:W-:Y:S02]  /*18170*/  FSEL R217, R28, -INF , !P1 ;  /* 0xff8000001cd97808 */ /* 0x000fe40004800000 */
[----:B------:R-:W-:Y:S02]  /*18180*/  ISETP.GE.OR P6, PT, R16, R250, !P6 ;  /* 0x000000fa1000720c */ /* 0x000fe400077c6670 */
[----:B------:R-:W-:Y:S02]  /*18190*/  ISETP.GE.AND P1, PT, R17, R245, PT ;  /* 0x000000f51100720c */ /* 0x000fe40003f26270 */
[----:B------:R-:W-:Y:S02]  /*181a0*/  FMNMX.FTZ R136, R67, R136, !PT ;  /* 0x0000008843887209 */ /* 0x000fe40007810000 */
[----:B------:R-:W-:Y:S02]  /*181b0*/  LOP3.LUT P0, RZ, R244, 0x4, RZ, 0xc0, !PT ;  /* 0x00000004f4ff7812 */ /* 0x000fe4000780c0ff */
[----:B------:R-:W-:Y:S01]  /*181c0*/  FSEL R21, R41, -INF , !P6 ;  /* 0xff80000029157808 */ /* 0x000fe20007000000 */
[----:B------:R-:W1:Y:S01]  /*181d0*/  SHFL.BFLY PT, R14, R136, 0x2, 0x1f ;  /* 0x0c401f00880e7f89 */ /* 0x000e6200000e0000 */
[----:B------:R-:W-:Y:S01]  /*181e0*/  ISETP.GE.OR P1, PT, R17, R249, !P1 ;  /* 0x000000f91100720c */ /* 0x000fe20004f26670 */
[----:B------:R-:W-:Y:S01]  /*181f0*/  IMAD.MOV.U32 R41, RZ, RZ, R37 ;  /* 0x000000ffff297224 */ /* 0x000fe200078e0025 */
[-C--:B------:R-:W-:Y:S02]  /*18200*/  ISETP.GE.AND P6, PT, R6, R246.reuse, PT ;  /* 0x000000f60600720c */ /* 0x080fe40003fc6270 */
[----:B------:R-:W-:Y:S02]  /*18210*/  FSEL R9, R9, -INF , !P0 ;  /* 0xff80000009097808 */ /* 0x000fe40004000000 */
[-C--:B------:R-:W-:Y:S02]  /*18220*/  ISETP.GE.AND P0, PT, R134, R246.reuse, PT ;  /* 0x000000f68600720c */ /* 0x080fe40003f06270 */
[----:B------:R-:W-:Y:S02]  /*18230*/  FSEL R33, R42, -INF , !P1 ;  /* 0xff8000002a217808 */ /* 0x000fe40004800000 */
[C---:B------:R-:W-:Y:S02]  /*18240*/  ISETP.GE.AND P1, PT, R5.reuse, R246, PT ;  /* 0x000000f60500720c */ /* 0x040fe40003f26270 */
[----:B------:R-:W-:Y:S01]  /*18250*/  FSEL R35, R44, -INF , !P3 ;  /* 0xff8000002c237808 */ /* 0x000fe20005800000 */
[----:B------:R-:W-:Y:S01]  /*18260*/  IMAD.MOV.U32 R44, RZ, RZ, R25 ;  /* 0x000000ffff2c7224 */ /* 0x000fe200078e0019 */
[----:B------:R-:W-:Y:S02]  /*18270*/  ISETP.GE.AND P3, PT, R5, R245, PT ;  /* 0x000000f50500720c */ /* 0x000fe40003f66270 */
[-C--:B------:R-:W-:Y:S02]  /*18280*/  ISETP.GE.OR P6, PT, R6, R250.reuse, !P6 ;  /* 0x000000fa0600720c */ /* 0x080fe400077c6670 */
[-C--:B------:R-:W-:Y:S02]  /*18290*/  ISETP.GE.OR P0, PT, R134, R250.reuse, !P0 ;  /* 0x000000fa8600720c */ /* 0x080fe40004706670 */
[----:B------:R-:W-:Y:S02]  /*182a0*/  FSEL R13, R13, -INF , !P4 ;  /* 0xff8000000d0d7808 */ /* 0x000fe40006000000 */
[C---:B------:R-:W-:Y:S02]  /*182b0*/  ISETP.GE.OR P4, PT, R5.reuse, R250, !P1 ;  /* 0x000000fa0500720c */ /* 0x040fe40004f86670 */
[----:B------:R-:W-:Y:S02]  /*182c0*/  ISETP.GE.OR P1, PT, R5, R249, !P3 ;  /* 0x000000f90500720c */ /* 0x000fe40005f26670 */
[-C--:B------:R-:W-:Y:S02]  /*182d0*/  ISETP.GE.AND P3, PT, R4, R246.reuse, PT ;  /* 0x000000f60400720c */ /* 0x080fe40003f66270 */
[----:B------:R-:W-:Y:S02]  /*182e0*/  FSEL R34, R45, -INF , !P6 ;  /* 0xff8000002d227808 */ /* 0x000fe40007000000 */
[----:B------:R-:W-:Y:S02]  /*182f0*/  ISETP.GE.AND P6, PT, R2, R246, PT ;  /* 0x000000f60200720c */ /* 0x000fe40003fc6270 */
[----:B------:R-:W-:Y:S02]  /*18300*/  FSEL R221, R24, -INF , !P0 ;  /* 0xff80000018dd7808 */ /* 0x000fe40004000000 */
[C---:B------:R-:W-:Y:S02]  /*18310*/  ISETP.GE.AND P0, PT, R19.reuse, R245, PT ;  /* 0x000000f51300720c */ /* 0x040fe40003f06270 */
[----:B------:R-:W-:Y:S01]  /*18320*/  FSEL R29, R56, -INF , !P4 ;  /* 0xff800000381d7808 */ /* 0x000fe20006000000 */
[----:B------:R-:W-:Y:S01]  /*18330*/  IMAD.MOV.U32 R56, RZ, RZ, R27 ;  /* 0x000000ffff387224 */ /* 0x000fe200078e001b */
[-C--:B------:R-:W-:Y:S02]  /*18340*/  ISETP.GE.OR P4, PT, R4, R250.reuse, !P3 ;  /* 0x000000fa0400720c */ /* 0x080fe40005f86670 */
[----:B------:R-:W-:Y:S02]  /*18350*/  ISETP.GE.OR P3, PT, R2, R250, !P6 ;  /* 0x000000fa0200720c */ /* 0x000fe40007766670 */
[----:B------:R-:W-:Y:S02]  /*18360*/  ISETP.GE.OR P0, PT, R19, R249, !P0 ;  /* 0x000000f91300720c */ /* 0x000fe40004706670 */
[----:B------:R-:W-:Y:S02]  /*18370*/  FSEL R129, R60, -INF , !P3 ;  /* 0xff8000003c817808 */ /* 0x000fe40005800000 */
[----:B------:R-:W-:Y:S02]  /*18380*/  ISETP.GE.AND P3, PT, R0, R246, PT ;  /* 0x000000f60000720c */ /* 0x000fe40003f66270 */
[----:B------:R-:W-:Y:S02]  /*18390*/  FSEL R219, R30, -INF , !P0 ;  /* 0xff8000001edb7808 */ /* 0x000fe40004000000 */
[----:B------:R-:W-:Y:S02]  /*183a0*/  ISETP.GE.AND P0, PT, R16, R245, PT ;  /* 0x000000f51000720c */ /* 0x000fe40003f06270 */
[----:B------:R-:W-:Y:S02]  /*183b0*/  ISETP.GE.OR P3, PT, R0, R250, !P3 ;  /* 0x000000fa0000720c */ /* 0x000fe40005f66670 */
[----:B------:R-:W-:Y:S02]  /*183c0*/  ISETP.GE.OR P0, PT, R16, R249, !P0 ;  /* 0x000000f91000720c */ /* 0x000fe40004706670 */
[----:B------:R-:W-:Y:S02]  /*183d0*/  FMNMX.FTZ R5, R10, R140, !PT ;  /* 0x0000008c0a057209 */ /* 0x000fe40007810000 */
[----:B------:R-:W-:Y:S02]  /*183e0*/  FSEL R61, R61, -INF , !P3 ;  /* 0xff8000003d3d7808 */ /* 0x000fe40005800000 */
[----:B------:R-:W-:Y:S01]  /*183f0*/  FSEL R19, R43, -INF , !P0 ;  /* 0xff8000002b137808 */ /* 0x000fe20004000000 */
[----:B------:R-:W-:Y:S01]  /*18400*/  IMAD.MOV.U32 R43, RZ, RZ, R39 ;  /* 0x000000ffff2b7224 */ /* 0x000fe200078e0027 */
[----:B------:R-:W-:Y:S02]  /*18410*/  ISETP.GE.AND P0, PT, R6, R245, PT ;  /* 0x000000f50600720c */ /* 0x000fe40003f06270 */
[----:B-1----:R-:W-:Y:S02]  /*18420*/  FMNMX.FTZ R136, R136, R14, !PT ;  /* 0x0000000e88887209 */ /* 0x002fe40007810000 */
[----:B------:R-:W-:Y:S02]  /*18430*/  FMNMX.FTZ R5, R20, R5, !PT ;  /* 0x0000000514057209 */ /* 0x000fe40007810000 */
[----:B------:R-:W-:Y:S02]  /*18440*/  FSEL R31, R46, -INF , !P2 ;  /* 0xff8000002e1f7808 */ /* 0x000fe40005000000 */
[----:B------:R-:W-:Y:S02]  /*18450*/  ISETP.GE.OR P0, PT, R6, R249, !P0 ;  /* 0x000000f90600720c */ /* 0x000fe40004706670 */
[----:B------:R-:W-:Y:S01]  /*18460*/  ISETP.GE.AND P2, PT, R2, R245, PT ;  /* 0x000000f50200720c */ /* 0x000fe20003f46270 */
[----:B------:R-:W1:Y:S01]  /*18470*/  SHFL.BFLY PT, R6, R136, 0x1, 0x1f ;  /* 0x0c201f0088067f89 */ /* 0x000e6200000e0000 */
[----:B------:R-:W-:Y:S02]  /*18480*/  FMNMX.FTZ R5, R32, R5, !PT ;  /* 0x0000000520057209 */ /* 0x000fe40007810000 */
[----:B------:R-:W-:Y:S02]  /*18490*/  ISETP.GE.OR P2, PT, R2, R249, !P2 ;  /* 0x000000f90200720c */ /* 0x000fe40005746670 */
[----:B------:R-:W-:Y:S02]  /*184a0*/  FMNMX.FTZ R5, R15, R5, !PT ;  /* 0x000000050f057209 */ /* 0x000fe40007810000 */
[----:B------:R-:W-:Y:S02]  /*184b0*/  ISETP.GE.AND P6, PT, R4, R245, PT ;  /* 0x000000f50400720c */ /* 0x000fe40003fc6270 */
[----:B------:R-:W-:Y:S02]  /*184c0*/  FMNMX.FTZ R5, R222, R5, !PT ;  /* 0x00000005de057209 */ /* 0x000fe40007810000 */
[----:B------:R-:W-:Y:S02]  /*184d0*/  ISETP.GE.OR P6, PT, R4, R249, !P6 ;  /* 0x000000f90400720c */ /* 0x000fe400077c6670 */
[----:B------:R-:W-:Y:S02]  /*184e0*/  FMNMX.FTZ R5, R223, R5, !PT ;  /* 0x00000005df057209 */ /* 0x000fe40007810000 */
[----:B------:R-:W-:Y:S01]  /*184f0*/  FSEL R30, R47, -INF , !P0 ;  /* 0xff8000002f1e7808 */ /* 0x000fe20004000000 */
[----:B------:R-:W-:Y:S01]  /*18500*/  IMAD.MOV.U32 R47, RZ, RZ, R19 ;  /* 0x000000ffff2f7224 */ /* 0x000fe200078e0013 */
[----:B------:R-:W-:Y:S02]  /*18510*/  FMNMX.FTZ R4, R219, R5, !PT ;  /* 0x00000005db047209 */ /* 0x000fe40007810000 */
[----:B------:R-:W-:Y:S02]  /*18520*/  FSEL R229, R62, -INF , !P2 ;  /* 0xff8000003ee57808 */ /* 0x000fe40005000000 */
[----:B------:R-:W-:Y:S02]  /*18530*/  FMNMX.FTZ R4, R218, R4, !PT ;  /* 0x00000004da047209 */ /* 0x000fe40007810000 */
[----:B------:R-:W-:Y:S02]  /*18540*/  ISETP.GE.AND P0, PT, R0, R245, PT ;  /* 0x000000f50000720c */ /* 0x000fe40003f06270 */
[----:B-1----:R-:W-:Y:S02]  /*18550*/  FMNMX.FTZ R136, R136, R6, !PT ;  /* 0x0000000688887209 */ /* 0x002fe40007810000 */
[----:B------:R-:W-:Y:S02]  /*18560*/  FMNMX.FTZ R4, R33, R4, !PT ;  /* 0x0000000421047209 */ /* 0x000fe40007810000 */
[C---:B------:R-:W-:Y:S01]  /*18570*/  FSETP.NEU.FTZ.AND P2, PT, R136.reuse, -INF , PT ;  /* 0xff8000008800780b */ /* 0x040fe20003f5d000 */
[----:B------:R-:W-:Y:S01]  /*18580*/  FMUL.FTZ R208, R136, c[0x0][0x23c] ;  /* 0x00008f0088d07a20 */ /* 0x000fe20000410000 */
[----:B------:R-:W-:Y:S02]  /*18590*/  FMNMX.FTZ R4, R47, R4, !PT ;  /* 0x000000042f047209 */ /* 0x000fe40007810000 */
[----:B------:R-:W-:Y:S02]  /*185a0*/  FSEL R130, R58, -INF , !P1 ;  /* 0xff8000003a827808 */ /* 0x000fe40004800000 */
[----:B------:R-:W-:Y:S02]  /*185b0*/  FMNMX.FTZ R4, R31, R4, !PT ;  /* 0x000000041f047209 */ /* 0x000fe40007810000 */
[----:B------:R-:W-:Y:S02]  /*185c0*/  FSEL R208, R208, RZ, P2 ;  /* 0x000000ffd0d07208 */ /* 0x000fe40001000000 */
[----:B------:R-:W-:Y:S02]  /*185d0*/  ISETP.GE.OR P0, PT, R0, R249, !P0 ;  /* 0x000000f90000720c */ /* 0x000fe40004706670 */
[----:B------:R-:W-:Y:S01]  /*185e0*/  FMNMX.FTZ R0, R30, R4, !PT ;  /* 0x000000041e007209 */ /* 0x000fe20007810000 */
[--C-:B------:R-:W-:Y:S01]  /*185f0*/  FFMA.FTZ R4, R141, c[0x0][0x23c], -R208.reuse ;  /* 0x00008f008d047a23 */ /* 0x100fe200000108d0 */
[----:B------:R-:W-:Y:S02]  /*18600*/  FSEL R224, R59, -INF , !P6 ;  /* 0xff8000003be07808 */ /* 0x000fe40007000000 */
[----:B------:R-:W-:Y:S01]  /*18610*/  FMNMX.FTZ R0, R130, R0, !PT ;  /* 0x0000000082007209 */ /* 0x000fe20007810000 */
[----:B------:R1:W-:Y:S01]  /*18620*/  MUFU.EX2 R214, R4 ;  /* 0x0000000400d67308 */ /* 0x0003e20000000800 */
[----:B------:R-:W-:Y:S02]  /*18630*/  FMNMX.FTZ R135, R8, R139, !PT ;  /* 0x0000008b08877209 */ /* 0x000fe40007810000 */
[----:B------:R-:W-:Y:S02]  /*18640*/  FMNMX.FTZ R0, R224, R0, !PT ;  /* 0x00000000e0007209 */ /* 0x000fe40007810000 */
[----:B------:R-:W-:Y:S02]  /*18650*/  FSEL R12, R12, -INF , !P5 ;  /* 0xff8000000c0c7808 */ /* 0x000fe40006800000 */
[----:B------:R-:W-:Y:S02]  /*18660*/  FMNMX.FTZ R0, R229, R0, !PT ;  /* 0x00000000e5007209 */ /* 0x000fe40007810000 */
[----:B------:R-:W-:Y:S02]  /*18670*/  FMNMX.FTZ R135, R9, R135, !PT ;  /* 0x0000008709877209 */ /* 0x000fe40007810000 */
[----:B------:R-:W-:Y:S02]  /*18680*/  FSEL R57, R57, -INF , !P4 ;  /* 0xff80000039397808 */ /* 0x000fe40006000000 */
[----:B------:R-:W-:Y:S02]  /*18690*/  FMNMX.FTZ R135, R12, R135, !PT ;  /* 0x000000870c877209 */ /* 0x000fe40007810000 */
[----:B------:R-:W-:Y:S02]  /*186a0*/  MOV R46, R21 ;  /* 0x00000015002e7202 */ /* 0x000fe40000000f00 */
[----:B------:R-:W-:Y:S02]  /*186b0*/  FMNMX.FTZ R135, R13, R135, !PT ;  /* 0x000000870d877209 */ /* 0x000fe40007810000 */
[----:B------:R-:W-:Y:S02]  /*186c0*/  MOV R42, R38 ;  /* 0x00000026002a7202 */ /* 0x000fe40000000f00 */
[----:B------:R-:W-:Y:S02]  /*186d0*/  FMNMX.FTZ R135, R221, R135, !PT ;  /* 0x00000087dd877209 */ /* 0x000fe40007810000 */
[----:B------:R-:W-:Y:S01]  /*186e0*/  MOV R45, R26 ;  /* 0x0000001a002d7202 */ /* 0x000fe20000000f00 */
[--C-:B-1----:R-:W-:Y:S01]  /*186f0*/  FFMA.FTZ R4, R210, c[0x0][0x23c], -R208.reuse ;  /* 0x00008f00d2047a23 */ /* 0x102fe200000108d0 */
[----:B------:R-:W-:Y:S02]  /*18700*/  FMNMX.FTZ R135, R220, R135, !PT ;  /* 0x00000087dc877209 */ /* 0x000fe40007810000 */
[C---:B------:R-:W-:Y:S01]  /*18710*/  LOP3.LUT P5, RZ, R244.reuse, 0x20, RZ, 0xc0, !PT ;  /* 0x00000020f4ff7812 */ /* 0x040fe200078ac0ff */
[----:B------:R-:W1:Y:S01]  /*18720*/  MUFU.EX2 R233, R4 ;  /* 0x0000000400e97308 */ /* 0x000e620000000800 */
[----:B------:R-:W-:Y:S02]  /*18730*/  FMNMX.FTZ R135, R217, R135, !PT ;  /* 0x00000087d9877209 */ /* 0x000fe40007810000 */
[----:B------:R-:W-:Y:S02]  /*18740*/  LOP3.LUT P4, RZ, R244, 0x10, RZ, 0xc0, !PT ;  /* 0x00000010f4ff7812 */ /* 0x000fe4000788c0ff */
[----:B------:R-:W-:Y:S04]  /*18750*/  FMNMX.FTZ R135, R216, R135, !PT ;  /* 0x00000087d8877209 */ /* 0x000fe80007810000 */
[----:B------:R-:W-:Y:S04]  /*18760*/  FMNMX.FTZ R135, R40, R135, !PT ;  /* 0x0000008728877209 */ /* 0x000fe80007810000 */
[----:B------:R-:W-:Y:S02]  /*18770*/  FMNMX.FTZ R135, R21, R135, !PT ;  /* 0x0000008715877209 */ /* 0x000fe40007810000 */
[----:B--2---:R-:W-:Y:S02]  /*18780*/  FMNMX.FTZ R137, R248, R137, !PT ;  /* 0x00000089f8897209 */ /* 0x004fe40007810000 */
        /* <DEDUP_REMOVED lines=12> */
[----:B-1----:R-:W-:Y:S01]  /*18850*/  F2FP.PACK_AB R141, R233, R214 ;  /* 0x000000d6e98d723e */ /* 0x002fe200000000ff */
[----:B------:R-:W1:Y:S08]  /*18860*/  SHFL.BFLY PT, R5, R135, 0x2, 0x1f ;  /* 0x0c401f0087057f89 */ /* 0x000e7000000e0000 */
[----:B------:R-:W2:Y:S01]  /*18870*/  SHFL.BFLY PT, R11, R137, 0x2, 0x1f ;  /* 0x0c401f00890b7f89 */ /* 0x000ea200000e0000 */
[----:B-1----:R-:W-:Y:S07]  /*18880*/  FMNMX.FTZ R135, R135, R5, !PT ;  /* 0x0000000587877209 */ /* 0x002fee0007810000 */
[----:B------:R-:W1:Y:S01]  /*18890*/  SHFL.BFLY PT, R5, R135, 0x1, 0x1f ;  /* 0x0c201f0087057f89 */ /* 0x000e6200000e0000 */
[----:B--2---:R-:W-:Y:S07]  /*188a0*/  FMNMX.FTZ R137, R137, R11, !PT ;  /* 0x0000000b89897209 */ /* 0x004fee0007810000 */
[----:B------:R-:W2:Y:S01]  /*188b0*/  SHFL.BFLY PT, R7, R137, 0x1, 0x1f ;  /* 0x0c201f0089077f89 */ /* 0x000ea200000e0000 */
[----:B-1----:R-:W-:Y:S04]  /*188c0*/  FMNMX.FTZ R135, R135, R5, !PT ;  /* 0x0000000587877209 */ /* 0x002fe80007810000 */
[----:B------:R-:W-:Y:S02]  /*188d0*/  FSETP.NEU.FTZ.AND P1, PT, R135, -INF , PT ;  /* 0xff8000008700780b */ /* 0x000fe40003f3d000 */
[----:B--2---:R-:W-:Y:S04]  /*188e0*/  FMNMX.FTZ R137, R137, R7, !PT ;  /* 0x0000000789897209 */ /* 0x004fe80007810000 */
[C---:B------:R-:W-:Y:S01]  /*188f0*/  FSETP.NEU.FTZ.AND P3, PT, R137.reuse, -INF , PT ;  /* 0xff8000008900780b */ /* 0x040fe20003f7d000 */
[----:B------:R-:W-:Y:S05]  /*18900*/  FMUL.FTZ R209, R137, c[0x0][0x23c] ;  /* 0x00008f0089d17a20 */ /* 0x000fea0000410000 */
[----:B------:R-:W-:Y:S05]  /*18910*/  FSEL R209, R209, RZ, P3 ;  /* 0x000000ffd1d17208 */ /* 0x000fea0001800000 */
[--C-:B------:R-:W-:Y:S01]  /*18920*/  FFMA.FTZ R2, R138, c[0x0][0x23c], -R209.reuse ;  /* 0x00008f008a027a23 */ /* 0x100fe200000108d1 */
[----:B------:R-:W-:Y:S01]  /*18930*/  FSEL R138, R63, -INF , !P0 ;  /* 0xff8000003f8a7808 */ /* 0x000fe20004000000 */
[----:B------:R-:W-:Y:S02]  /*18940*/  FFMA.FTZ R4, R211, c[0x0][0x23c], -R209 ;  /* 0x00008f00d3047a23 */ /* 0x000fe400000108d1 */
[----:B------:R1:W-:Y:S01]  /*18950*/  MUFU.EX2 R215, R2 ;  /* 0x0000000200d77308 */ /* 0x0003e20000000800 */
[----:B------:R-:W-:Y:S01]  /*18960*/  FMNMX.FTZ R0, R138, R0, !PT ;  /* 0x000000008a007209 */ /* 0x000fe20007810000 */
[----:B------:R-:W-:Y:S05]  /*18970*/  FMUL.FTZ R211, R135, c[0x0][0x23c] ;  /* 0x00008f0087d37a20 */ /* 0x000fea0000410000 */
[----:B------:R-:W-:Y:S03]  /*18980*/  FSEL R211, R211, RZ, P1 ;  /* 0x000000ffd3d37208 */ /* 0x000fe60000800000 */
[----:B------:R2:W-:Y:S02]  /*18990*/  MUFU.EX2 R242, R4 ;  /* 0x0000000400f27308 */ /* 0x0005e40000000800 */
[--C-:B------:R-:W-:Y:S02]  /*189a0*/  FFMA.FTZ R12, R12, c[0x0][0x23c], -R211.reuse ;  /* 0x00008f000c0c7a23 */ /* 0x100fe400000108d3 */
[--C-:B------:R-:W-:Y:S02]  /*189b0*/  FFMA.FTZ R13, R13, c[0x0][0x23c], -R211.reuse ;  /* 0x00008f000d0d7a23 */ /* 0x100fe400000108d3 */
[--C-:B------:R-:W-:Y:S02]  /*189c0*/  FFMA.FTZ R8, R8, c[0x0][0x23c], -R211.reuse ;  /* 0x00008f0008087a23 */ /* 0x100fe400000108d3 */
[----:B------:R-:W-:Y:S02]  /*189d0*/  FFMA.FTZ R9, R9, c[0x0][0x23c], -R211 ;  /* 0x00008f0009097a23 */ /* 0x000fe400000108d3 */
[----:B------:R-:W-:Y:S01]  /*189e0*/  MUFU.EX2 R240, R12 ;  /* 0x0000000c00f07308 */ /* 0x000fe20000000800 */
[--C-:B-1----:R-:W-:Y:S09]  /*189f0*/  FFMA.FTZ R2, R142, c[0x0][0x23c], -R209.reuse ;  /* 0x00008f008e027a23 */ /* 0x102ff200000108d1 */
[----:B------:R1:W-:Y:S01]  /*18a00*/  MUFU.EX2 R60, R2 ;  /* 0x00000002003c7308 */ /* 0x0003e20000000800 */
[----:B--2---:R-:W-:Y:S09]  /*18a10*/  FFMA.FTZ R4, R143, c[0x0][0x23c], -R209 ;  /* 0x00008f008f047a23 */ /* 0x004ff200000108d1 */
[----:B------:R2:W3:Y:S10]  /*18a20*/  MUFU.EX2 R238, R4 ;  /* 0x0000000400ee7308 */ /* 0x0004f40000000800 */
[----:B------:R-:W-:Y:S01]  /*18a30*/  MUFU.EX2 R236, R13 ;  /* 0x0000000d00ec7308 */ /* 0x000fe20000000800 */
[----:B-1----:R-:W1:Y:S09]  /*18a40*/  SHFL.BFLY PT, R2, R0, 0x2, 0x1f ;  /* 0x0c401f0000027f89 */ /* 0x002e7200000e0000 */
[----:B------:R-:W-:Y:S01]  /*18a50*/  MUFU.EX2 R231, R8 ;  /* 0x0000000800e77308 */ /* 0x000fe20000000800 */
[--C-:B--2---:R-:W-:Y:S01]  /*18a60*/  FFMA.FTZ R4, R213, c[0x0][0x23c], -R208.reuse ;  /* 0x00008f00d5047a23 */ /* 0x104fe200000108d0 */
[----:B---3--:R-:W-:Y:S08]  /*18a70*/  F2FP.PACK_AB R142, R238, R242 ;  /* 0x000000f2ee8e723e */ /* 0x008ff000000000ff */
[----:B------:R-:W-:Y:S01]  /*18a80*/  MUFU.EX2 R237, R4 ;  /* 0x0000000400ed7308 */ /* 0x000fe20000000800 */
[----:B-1----:R-:W-:Y:S01]  /*18a90*/  FMNMX.FTZ R0, R0, R2, !PT ;  /* 0x0000000200007209 */ /* 0x002fe20007810000 */
[----:B------:R-:W-:Y:S08]  /*18aa0*/  FFMA.FTZ R2, R212, c[0x0][0x23c], -R208 ;  /* 0x00008f00d4027a23 */ /* 0x000ff000000108d0 */
[----:B------:R-:W-:Y:S10]  /*18ab0*/  MUFU.EX2 R232, R9 ;  /* 0x0000000900e87308 */ /* 0x000ff40000000800 */
[----:B------:R1:W2:Y:S02]  /*18ac0*/  MUFU.EX2 R241, R2 ;  /* 0x0000000200f17308 */ /* 0x0002a40000000800 */
[----:B-1----:R-:W1:Y:S01]  /*18ad0*/  SHFL.BFLY PT, R2, R0, 0x1, 0x1f ;  /* 0x0c201f0000027f89 */ /* 0x002e6200000e0000 */
[----:B--2---:R-:W-:Y:S02]  /*18ae0*/  F2FP.PACK_AB R143, R237, R241 ;  /* 0x000000f1ed8f723e */ /* 0x004fe400000000ff */
[----:B-1----:R-:W-:Y:S02]  /*18af0*/  FMNMX.FTZ R134, R0, R2, !PT ;  /* 0x0000000200867209 */ /* 0x002fe40007810000 */
[----:B------:R-:W-:Y:S02]  /*18b00*/  FSEL R0, R137, RZ, P3 ;  /* 0x000000ff89007208 */ /* 0x000fe40001800000 */
[C---:B------:R-:W-:Y:S01]  /*18b10*/  FSETP.NEU.FTZ.AND P0, PT, R134.reuse, -INF , PT ;  /* 0xff8000008600780b */ /* 0x040fe20003f1d000 */
[----:B------:R-:W-:Y:S02]  /*18b20*/  FMUL.FTZ R210, R134, c[0x0][0x23c] ;  /* 0x00008f0086d27a20 */ /* 0x000fe40000410000 */
[----:B------:R-:W-:Y:S03]  /*18b30*/  FADD.FTZ R0, -R0, R3 ;  /* 0x0000000300007221 */ /* 0x000fe60000010100 */
[----:B------:R-:W-:Y:S01]  /*18b40*/  FSEL R210, R210, RZ, P0 ;  /* 0x000000ffd2d27208 */ /* 0x000fe20000000000 */
[----:B------:R-:W-:Y:S04]  /*18b50*/  FMUL.FTZ R0, R0, c[0x0][0x23c] ;  /* 0x00008f0000007a20 */ /* 0x000fe80000410000 */
[--C-:B------:R-:W-:Y:S01]  /*18b60*/  FFMA.FTZ R2, R20, c[0x0][0x23c], -R210.reuse ;  /* 0x00008f0014027a23 */ /* 0x100fe200000108d2 */
[----:B------:R-:W1:Y:S01]  /*18b70*/  MUFU.EX2 R132, R0 ;  /* 0x0000000000847308 */ /* 0x000e620000000800 */
[----:B------:R-:W2:Y:S01]  /*18b80*/  LDSM.16.MT88.4 R20, [R225+0xc000] ;  /* 0x00c00000e114783b */ /* 0x000ea20000004200 */
[----:B------:R-:W-:Y:S08]  /*18b90*/  FFMA.FTZ R10, R10, c[0x0][0x23c], -R210 ;  /* 0x00008f000a0a7a23 */ /* 0x000ff000000108d2 */
[----:B------:R3:W-:Y:S10]  /*18ba0*/  MUFU.EX2 R213, R2 ;  /* 0x0000000200d57308 */ /* 0x0007f40000000800 */
[----:B------:R-:W-:Y:S01]  /*18bb0*/  MUFU.EX2 R212, R10 ;  /* 0x0000000a00d47308 */ /* 0x000fe20000000800 */
[C---:B-1----:R-:W-:Y:S02]  /*18bc0*/  FMUL.FTZ R4, R132.reuse, R148 ;  /* 0x0000009484047220 */ /* 0x042fe40000410000 */
[C---:B------:R-:W-:Y:S02]  /*18bd0*/  FMUL.FTZ R5, R132.reuse, R149 ;  /* 0x0000009584057220 */ /* 0x040fe40000410000 */
[C---:B------:R-:W-:Y:S02]  /*18be0*/  FMUL.FTZ R16, R132.reuse, R152 ;  /* 0x0000009884107220 */ /* 0x040fe40000410000 */
[----:B------:R-:W-:Y:S02]  /*18bf0*/  FMUL.FTZ R17, R132, R153 ;  /* 0x0000009984117220 */ /* 0x000fe40000410000 */
[----:B------:R-:W-:Y:S01]  /*18c00*/  IMAD.MOV.U32 R152, RZ, RZ, R45 ;  /* 0x000000ffff987224 */ /* 0x000fe200078e002d */
[----:B---3--:R-:W-:Y:S01]  /*18c10*/  FSEL R2, R136, RZ, P2 ;  /* 0x000000ff88027208 */ /* 0x008fe20001000000 */
[----:B------:R-:W-:Y:S02]  /*18c20*/  IMAD.MOV.U32 R153, RZ, RZ, R56 ;  /* 0x000000ffff997224 */ /* 0x000fe400078e0038 */
[----:B------:R-:W-:Y:S02]  /*18c30*/  FMUL.FTZ R68, R132, R68 ;  /* 0x0000004484447220 */ /* 0x000fe40000410000 */
[----:B------:R-:W-:Y:S01]  /*18c40*/  FADD.FTZ R0, -R2, R133 ;  /* 0x0000008502007221 */ /* 0x000fe20000010100 */
[----:B------:R-:W-:Y:S01]  /*18c50*/  FSEL R2, R135, RZ, P1 ;  /* 0x000000ff87027208 */ /* 0x000fe20000800000 */
[----:B------:R-:W-:Y:S02]  /*18c60*/  FMUL.FTZ R69, R132, R69 ;  /* 0x0000004584457220 */ /* 0x000fe40000410000 */
[----:B------:R-:W-:Y:S02]  /*18c70*/  FMUL.FTZ R0, R0, c[0x0][0x23c] ;  /* 0x00008f0000007a20 */ /* 0x000fe40000410000 */
[C---:B------:R-:W-:Y:S02]  /*18c80*/  FMUL.FTZ R80, R132.reuse, R80 ;  /* 0x0000005084507220 */ /* 0x040fe40000410000 */
[----:B------:R1:W3:Y:S01]  /*18c90*/  MUFU.EX2 R3, R0 ;  /* 0x0000000000037308 */ /* 0x0002e20000000800 */
        /* <DEDUP_REMOVED lines=12> */
[----:B-1----:R-:W-:Y:S01]  /*18d60*/  FADD.FTZ R0, -R2, R139 ;  /* 0x0000008b02007221 */ /* 0x002fe20000010100 */
[----:B------:R-:W-:Y:S01]  /*18d70*/  FSEL R2, R134, RZ, P0 ;  /* 0x000000ff86027208 */ /* 0x000fe20000000000 */
[C---:B---3--:R-:W-:Y:S01]  /*18d80*/  FMUL.FTZ R6, R3.reuse, R150 ;  /* 0x0000009603067220 */ /* 0x048fe20000410000 */
[----:B------:R-:W-:Y:S01]  /*18d90*/  PLOP3.LUT P0, PT, PT, PT, UP0, 0x80, 0x0 ;  /* 0x000000000000781c */ /* 0x000fe20003f0f008 */
[----:B------:R-:W-:Y:S02]  /*18da0*/  FMUL.FTZ R0, R0, c[0x0][0x23c] ;  /* 0x00008f0000007a20 */ /* 0x000fe40000410000 */
[C---:B------:R-:W-:Y:S02]  /*18db0*/  FMUL.FTZ R7, R3.reuse, R151 ;  /* 0x0000009703077220 */ /* 0x040fe40000410000 */
[----:B------:R1:W3:Y:S01]  /*18dc0*/  MUFU.EX2 R133, R0 ;  /* 0x0000000000857308 */ /* 0x0002e20000000800 */
[C---:B------:R-:W-:Y:S01]  /*18dd0*/  FMUL.FTZ R18, R3.reuse, R154 ;  /* 0x0000009a03127220 */ /* 0x040fe20000410000 */
[----:B------:R-:W-:Y:S01]  /*18de0*/  LDSM.16.MT88.4 R148, [R227+0xc000] ;  /* 0x00c00000e394783b */ /* 0x000fe20000004200 */
[C---:B------:R-:W-:Y:S02]  /*18df0*/  FMUL.FTZ R19, R3.reuse, R155 ;  /* 0x0000009b03137220 */ /* 0x040fe40000410000 */
[----:B------:R-:W-:Y:S02]  /*18e00*/  IMAD.MOV.U32 R139, RZ, RZ, R55 ;  /* 0x000000ffff8b7224 */ /* 0x000fe400078e0037 */
[----:B------:R-:W-:Y:S02]  /*18e10*/  IMAD.MOV.U32 R154, RZ, RZ, R61 ;  /* 0x000000ffff9a7224 */ /* 0x000fe400078e003d */
        /* <DEDUP_REMOVED lines=9> */
[----:B------:R-:W-:Y:S01]  /*18eb0*/  F2FP.PACK_AB R140, R60, R215 ;  /* 0x000000d73c8c723e */ /* 0x000fe200000000ff */
[----:B------:R-:W-:Y:S02]  /*18ec0*/  FFMA.FTZ R2, R32, c[0x0][0x23c], -R210 ;  /* 0x00008f0020027a23 */ /* 0x000fe400000108d2 */
[----:B------:R-:W-:Y:S02]  /*18ed0*/  FMUL.FTZ R0, R0, c[0x0][0x23c] ;  /* 0x00008f0000007a20 */ /* 0x000fe40000410000 */
[----:B------:R1:W-:Y:S01]  /*18ee0*/  MUFU.EX2 R239, R2 ;  /* 0x0000000200ef7308 */ /* 0x0003e20000000800 */
[C---:B---3--:R-:W-:Y:S01]  /*18ef0*/  FMUL.FTZ R24, R133.reuse, R160 ;  /* 0x000000a085187220 */ /* 0x048fe20000410000 */
[-C--:B--2---:R-:W-:Y:S01]  /*18f00*/  HMMA.16816.F32 R4, R140, R20.reuse, R4 ;  /* 0x000000148c04723c */ /* 0x084fe20000001804 */
[----:B------:R-:W-:Y:S01]  /*18f10*/  MOV R160, R57 ;  /* 0x0000003900a07202 */ /* 0x000fe20000000f00 */
[----:B------:R-:W-:Y:S02]  /*18f20*/  IMAD.MOV.U32 R57, RZ, RZ, R40 ;  /* 0x000000ffff397224 */ /* 0x000fe400078e0028 */
[----:B------:R-:W-:Y:S02]  /*18f30*/  IMAD.MOV.U32 R40, RZ, RZ, R36 ;  /* 0x000000ffff287224 */ /* 0x000fe400078e0024 */
[----:B------:R-:W2:Y:S01]  /*18f40*/  LDSM.16.MT88.4 R36, [R226+0xc000] ;  /* 0x00c00000e224783b */ /* 0x000ea20000004200 */
[C---:B------:R-:W-:Y:S01]  /*18f50*/  FMUL.FTZ R8, R133.reuse, R144 ;  /* 0x0000009085087220 */ /* 0x040fe20000410000 */
[----:B------:R-:W3:Y:S01]  /*18f60*/  MUFU.EX2 R0, R0 ;  /* 0x0000000000007308 */ /* 0x000ee20000000800 */
[----:B------:R-:W-:Y:S03]  /*18f70*/  FMUL.FTZ R9, R133, R145 ;  /* 0x0000009185097220 */ /* 0x000fe60000410000 */
[----:B------:R-:W-:Y:S01]  /*18f80*/  F2FP.PACK_AB R145, R213, R212 ;  /* 0x000000d4d591723e */ /* 0x000fe200000000ff */
[C---:B------:R-:W-:Y:S01]  /*18f90*/  FMUL.FTZ R12, R133.reuse, R156 ;  /* 0x0000009c850c7220 */ /* 0x040fe20000410000 */
[----:B------:R-:W-:Y:S01]  /*18fa0*/  F2FP.PACK_AB R144, R232, R231 ;  /* 0x000000e7e890723e */ /* 0x000fe200000000ff */
[C---:B------:R-:W-:Y:S02]  /*18fb0*/  FMUL.FTZ R13, R133.reuse, R157 ;  /* 0x0000009d850d7220 */ /* 0x040fe40000410000 */
[C---:B------:R-:W-:Y:S02]  /*18fc0*/  FMUL.FTZ R25, R133.reuse, R161 ;  /* 0x000000a185197220 */ /* 0x040fe40000410000 */
[C---:B------:R-:W-:Y:S01]  /*18fd0*/  FMUL.FTZ R28, R133.reuse, R172 ;  /* 0x000000ac851c7220 */ /* 0x040fe20000410000 */
[----:B------:R-:W-:Y:S01]  /*18fe0*/  MOV R172, R29 ;  /* 0x0000001d00ac7202 */ /* 0x000fe20000000f00 */
[----:B------:R-:W-:Y:S02]  /*18ff0*/  FMUL.FTZ R29, R133, R173 ;  /* 0x000000ad851d7220 */ /* 0x000fe40000410000 */
[----:B-1----:R-:W-:Y:S02]  /*19000*/  FFMA.FTZ R2, R15, c[0x0][0x23c], -R210 ;  /* 0x00008f000f027a23 */ /* 0x002fe400000108d2 */
[----:B------:R-:W-:Y:S02]  /*19010*/  IMAD.MOV.U32 R173, RZ, RZ, R30 ;  /* 0x000000ffffad7224 */ /* 0x000fe400078e001e */
[----:B------:R-:W1:Y:S01]  /*19020*/  MUFU.EX2 R235, R2 ;  /* 0x0000000200eb7308 */ /* 0x000e620000000800 */
[----:B------:R-:W-:Y:S02]  /*19030*/  FMUL.FTZ R32, R132, R168 ;  /* 0x000000a884207220 */ /* 0x000fe40000410000 */
[----:B------:R-:W-:Y:S02]  /*19040*/  IMAD.MOV.U32 R168, RZ, RZ, R33 ;  /* 0x000000ffffa87224 */ /* 0x000fe400078e0021 */
[----:B---3--:R-:W-:Y:S01]  /*19050*/  FMUL.FTZ R10, R0, R146 ;  /* 0x00000092000a7220 */ /* 0x008fe20000410000 */
[----:B------:R-:W-:Y:S01]  /*19060*/  F2FP.PACK_AB R146, R236, R240 ;  /* 0x000000f0ec92723e */ /* 0x000fe200000000ff */
[C---:B------:R-:W-:Y:S02]  /*19070*/  FMUL.FTZ R11, R0.reuse, R147 ;  /* 0x00000093000b7220 */ /* 0x040fe40000410000 */
[C---:B------:R-:W-:Y:S02]  /*19080*/  FMUL.FTZ R14, R0.reuse, R158 ;  /* 0x0000009e000e7220 */ /* 0x040fe40000410000 */
[C---:B------:R-:W-:Y:S01]  /*19090*/  FMUL.FTZ R15, R0.reuse, R159 ;  /* 0x0000009f000f7220 */ /* 0x040fe20000410000 */
[----:B------:R-:W-:Y:S01]  /*190a0*/  MOV R159, R57 ;  /* 0x00000039009f7202 */ /* 0x000fe20000000f00 */
[C---:B------:R-:W-:Y:S02]  /*190b0*/  FMUL.FTZ R26, R0.reuse, R162 ;  /* 0x000000a2001a7220 */ /* 0x040fe40000410000 */
[C---:B------:R-:W-:Y:S01]  /*190c0*/  FMUL.FTZ R27, R0.reuse, R163 ;  /* 0x000000a3001b7220 */ /* 0x040fe20000410000 */
[----:B------:R-:W-:Y:S01]  /*190d0*/  MOV R163, R44 ;  /* 0x0000002c00a37202 */ /* 0x000fe20000000f00 */
[C---:B------:R-:W-:Y:S02]  /*190e0*/  FMUL.FTZ R30, R0.reuse, R174 ;  /* 0x000000ae001e7220 */ /* 0x040fe40000410000 */
[----:B------:R-:W-:Y:S02]  /*190f0*/  IMAD.MOV.U32 R174, RZ, RZ, R31 ;  /* 0x000000ffffae7224 */ /* 0x000fe400078e001f */
[----:B------:R-:W-:Y:S01]  /*19100*/  FMUL.FTZ R31, R0, R175 ;  /* 0x000000af001f7220 */ /* 0x000fe20000410000 */
[----:B------:R-:W-:Y:S01]  /*19110*/  MOV R175, R47 ;  /* 0x0000002f00af7202 */ /* 0x000fe20000000f00 */
[----:B------:R-:W-:Y:S01]  /*19120*/  FMUL.FTZ R33, R132, R169 ;  /* 0x000000a984217220 */ /* 0x000fe20000410000 */
[----:B-1----:R-:W-:Y:S01]  /*19130*/  F2FP.PACK_AB R147, R235, R239 ;  /* 0x000000efeb93723e */ /* 0x002fe200000000ff */
[----:B------:R-:W-:Y:S02]  /*19140*/  IMAD.MOV.U32 R158, RZ, RZ, R60 ;  /* 0x000000ffff9e7224 */ /* 0x000fe400078e003c */
[--C-:B------:R-:W-:Y:S02]  /*19150*/  FFMA.FTZ R153, R153, c[0x0][0x23c], -R208.reuse ;  /* 0x00008f0099997a23 */ /* 0x100fe400000108d0 */
[----:B------:R-:W-:Y:S02]  /*19160*/  FFMA.FTZ R152, R152, c[0x0][0x23c], -R208 ;  /* 0x00008f0098987a23 */ /* 0x000fe400000108d0 */
[C---:B------:R-:W-:Y:S01]  /*19170*/  HMMA.16816.F32 R8, R144.reuse, R20, R8 ;  /* 0x000000149008723c */ /* 0x040fe20000001808 */
[C---:B------:R-:W-:Y:S02]  /*19180*/  FMUL.FTZ R44, R133.reuse, R188 ;  /* 0x000000bc852c7220 */ /* 0x040fe40000410000 */
[C---:B------:R-:W-:Y:S02]  /*19190*/  FMUL.FTZ R45, R133.reuse, R189 ;  /* 0x000000bd852d7220 */ /* 0x040fe40000410000 */
[----:B------:R-:W-:Y:S02]  /*191a0*/  FMUL.FTZ R47, R0, R191 ;  /* 0x000000bf002f7220 */ /* 0x000fe40000410000 */
[C---:B------:R-:W-:Y:S01]  /*191b0*/  FMUL.FTZ R20, R132.reuse, R164 ;  /* 0x000000a484147220 */ /* 0x040fe20000410000 */
[-C--:B------:R-:W-:Y:S01]  /*191c0*/  HMMA.16816.F32 R12, R144, R22.reuse, R12 ;  /* 0x00000016900c723c */ /* 0x080fe2000000180c */
[C---:B------:R-:W-:Y:S03]  /*191d0*/  FMUL.FTZ R21, R132.reuse, R165 ;  /* 0x000000a584157220 */ /* 0x040fe60000410000 */
[----:B------:R-:W-:Y:S01]  /*191e0*/  IMAD.MOV.U32 R157, RZ, RZ, R49 ;  /* 0x000000ffff9d7224 */ /* 0x000fe200078e0031 */
[----:B------:R-:W-:Y:S01]  /*191f0*/  MOV R165, R41 ;  /* 0x0000002900a57202 */ /* 0x000fe20000000f00 */
[----:B------:R-:W-:Y:S02]  /*19200*/  FMUL.FTZ R41, R133, R177 ;  /* 0x000000b185297220 */ /* 0x000fe40000410000 */
[C---:B------:R-:W-:Y:S01]  /*19210*/  HMMA.16816.F32 R16, R140.reuse, R22, R16 ;  /* 0x000000168c10723c */ /* 0x040fe20000001810 */
[----:B------:R-:W-:Y:S03]  /*19220*/  IMAD.MOV.U32 R169, RZ, RZ, R34 ;  /* 0x000000ffffa97224 */ /* 0x000fe600078e0022 */
[C---:B------:R-:W-:Y:S01]  /*19230*/  FMUL.FTZ R34, R3.reuse, R170 ;  /* 0x000000aa03227220 */ /* 0x040fe20000410000 */
[----:B------:R-:W-:Y:S01]  /*19240*/  MOV R170, R35 ;  /* 0x0000002300aa7202 */ /* 0x000fe20000000f00 */
[C---:B------:R-:W-:Y:S02]  /*19250*/  FMUL.FTZ R35, R3.reuse, R171 ;  /* 0x000000ab03237220 */ /* 0x040fe40000410000 */
[C---:B------:R-:W-:Y:S01]  /*19260*/  FMUL.FTZ R22, R3.reuse, R166 ;  /* 0x000000a603167220 */ /* 0x040fe20000410000 */
[----:B------:R-:W-:Y:S03]  /*19270*/  MOV R166, R64 ;  /* 0x0000004000a67202 */ /* 0x000fe60000000f00 */
[----:B------:R-:W-:Y:S01]  /*19280*/  FMUL.FTZ R23, R3, R167 ;  /* 0x000000a703177220 */ /* 0x000fe20000410000 */
[----:B------:R-:W-:Y:S01]  /*19290*/  MOV R167, R53 ;  /* 0x0000003500a77202 */ /* 0x000fe20000000f00 */
[----:B------:R-:W-:Y:S02]  /*192a0*/  FFMA.FTZ R157, R157, c[0x0][0x23c], -R209 ;  /* 0x00008f009d9d7a23 */ /* 0x000fe400000108d1 */
[----:B------:R-:W-:Y:S02]  /*192b0*/  FMUL.FTZ R49, R132, R185 ;  /* 0x000000b984317220 */ /* 0x000fe40000410000 */
[C---:B------:R-:W-:Y:S01]  /*192c0*/  FMUL.FTZ R56, R133.reuse, R192 ;  /* 0x000000c085387220 */ /* 0x040fe20000410000 */
[-C--:B--2---:R-:W-:Y:S01]  /*192d0*/  HMMA.16816.F32 R20, R140, R36.reuse, R20 ;  /* 0x000000248c14723c */ /* 0x084fe20000001814 */
[C---:B------:R-:W-:Y:S02]  /*192e0*/  FMUL.FTZ R57, R133.reuse, R193 ;  /* 0x000000c185397220 */ /* 0x040fe40000410000 */
[----:B------:R-:W-:Y:S01]  /*192f0*/  MUFU.EX2 R193, R152 ;  /* 0x0000009800c17308 */ /* 0x000fe20000000800 */
[C---:B------:R-:W-:Y:S02]  /*19300*/  FMUL.FTZ R58, R0.reuse, R194 ;  /* 0x000000c2003a7220 */ /* 0x040fe40000410000 */
[C---:B------:R-:W-:Y:S02]  /*19310*/  FMUL.FTZ R59, R0.reuse, R195 ;  /* 0x000000c3003b7220 */ /* 0x040fe40000410000 */
[C---:B------:R-:W-:Y:S01]  /*19320*/  HMMA.16816.F32 R24, R144.reuse, R36, R24 ;  /* 0x000000249018723c */ /* 0x040fe20000001818 */
[C---:B------:R-:W-:Y:S03]  /*19330*/  FMUL.FTZ R60, R133.reuse, R204 ;  /* 0x000000cc853c7220 */ /* 0x040fe60000410000 */
[----:B------:R-:W-:Y:S02]  /*19340*/  FMUL.FTZ R61, R133, R205 ;  /* 0x000000cd853d7220 */ /* 0x000fe40000410000 */
[----:B------:R-:W-:Y:S02]  /*19350*/  FMUL.FTZ R62, R0, R206 ;  /* 0x000000ce003e7220 */ /* 0x000fe40000410000 */
[-C--:B------:R-:W-:Y:S01]  /*19360*/  HMMA.16816.F32 R28, R144, R38.reuse, R28 ;  /* 0x00000026901c723c */ /* 0x080fe2000000181c */
[C---:B------:R-:W-:Y:S03]  /*19370*/  FMUL.FTZ R37, R132.reuse, R181 ;  /* 0x000000b584257220 */ /* 0x040fe60000410000 */
[----:B------:R-:W-:Y:S02]  /*19380*/  IMAD.MOV.U32 R181, RZ, RZ, R54 ;  /* 0x000000ffffb57224 */ /* 0x000fe400078e0036 */
[----:B------:R-:W-:Y:S01]  /*19390*/  FMUL.FTZ R36, R132, R180 ;  /* 0x000000b484247220 */ /* 0x000fe20000410000 */
[----:B------:R-:W-:Y:S01]  /*193a0*/  MOV R180, R65 ;  /* 0x0000004100b47202 */ /* 0x000fe20000000f00 */
[C---:B------:R-:W-:Y:S01]  /*193b0*/  HMMA.16816.F32 R32, R140.reuse, R38, R32 ;  /* 0x000000268c20723c */ /* 0x040fe20000001820 */
[----:B------:R-:W-:Y:S03]  /*193c0*/  IMAD.MOV.U32 R2, RZ, RZ, R48 ;  /* 0x000000ffff027224 */ /* 0x000fe600078e0030 */
[----:B------:R-:W-:Y:S02]  /*193d0*/  IMAD.MOV.U32 R162, RZ, RZ, R43 ;  /* 0x000000ffffa27224 */ /* 0x000fe400078e002b */
[----:B------:R-:W-:Y:S02]  /*193e0*/  FFMA.FTZ R2, R2, c[0x0][0x23c], -R209 ;  /* 0x00008f0002027a23 */ /* 0x000fe400000108d1 */
[C---:B------:R-:W-:Y:S04]  /*193f0*/  FMUL.FTZ R38, R3.reuse, R182 ;  /* 0x000000b603267220 */ /* 0x040fe80000410000 */
[----:B------:R-:W-:Y:S02]  /*19400*/  IMAD.MOV.U32 R182, RZ, RZ, R52 ;  /* 0x000000ffffb67224 */ /* 0x000fe400078e0034 */
[----:B------:R-:W1:Y:S01]  /*19410*/  LDSM.16.MT88.4 R52, [R228+0xc000] ;  /* 0x00c00000e434783b */ /* 0x000e620000004200 */
[C---:B------:R-:W-:Y:S02]  /*19420*/  FMUL.FTZ R39, R3.reuse, R183 ;  /* 0x000000b703277220 */ /* 0x040fe40000410000 */
[----:B------:R-:W-:Y:S02]  /*19430*/  IMAD.MOV.U32 R183, RZ, RZ, R51 ;  /* 0x000000ffffb77224 */ /* 0x000fe400078e0033 */
[----:B------:R-:W-:Y:S02]  /*19440*/  FMUL.FTZ R43, R0, R179 ;  /* 0x000000b3002b7220 */ /* 0x000fe40000410000 */
[----:B------:R-:W-:Y:S01]  /*19450*/  IMAD.MOV.U32 R177, RZ, RZ, R183 ;  /* 0x000000ffffb17224 */ /* 0x000fe200078e00b7 */
[----:B------:R-:W-:Y:S01]  /*19460*/  MOV R183, R181 ;  /* 0x000000b500b77202 */ /* 0x000fe20000000f00 */
[----:B------:R-:W-:Y:S01]  /*19470*/  FMUL.FTZ R48, R132, R184 ;  /* 0x000000b884307220 */ /* 0x000fe20000410000 */
[----:B------:R-:W-:Y:S01]  /*19480*/  MOV R181, R170 ;  /* 0x000000aa00b57202 */ /* 0x000fe20000000f00 */
[----:B------:R-:W-:Y:S01]  /*19490*/  IMAD.MOV.U32 R170, RZ, RZ, R168 ;  /* 0x000000ffffaa7224 */ /* 0x000fe200078e00a8 */
[----:B------:R-:W-:Y:S01]  /*194a0*/  MOV R179, R177 ;  /* 0x000000b100b37202 */ /* 0x000fe20000000f00 */
[----:B------:R2:W-:Y:S01]  /*194b0*/  MUFU.EX2 R168, R2 ;  /* 0x0000000200a87308 */ /* 0x0005e20000000800 */
[C---:B------:R-:W-:Y:S02]  /*194c0*/  FMUL.FTZ R51, R3.reuse, R187 ;  /* 0x000000bb03337220 */ /* 0x040fe40000410000 */
[----:B------:R-:W-:Y:S02]  /*194d0*/  FMUL.FTZ R63, R0, R207 ;  /* 0x000000cf003f7220 */ /* 0x000fe40000410000 */
[----:B------:R-:W-:Y:S02]  /*194e0*/  IMAD.MOV.U32 R156, RZ, RZ, R67 ;  /* 0x000000ffff9c7224 */ /* 0x000fe400078e0043 */
        /* <DEDUP_REMOVED lines=9> */
[C---:B------:R-:W-:Y:S01]  /*19580*/  FMUL.FTZ R78, R0.reuse, R78 ;  /* 0x0000004e004e7220 */ /* 0x040fe20000410000 */
[-C--:B-1----:R-:W-:Y:S01]  /*19590*/  HMMA.16816.F32 R36, R140, R52.reuse, R36 ;  /* 0x000000348c24723c */ /* 0x082fe20000001824 */
[----:B------:R-:W-:Y:S02]  /*195a0*/  IMAD.MOV.U32 R161, RZ, RZ, R42 ;  /* 0x000000ffffa17224 */ /* 0x000fe400078e002a */
[C---:B------:R-:W-:Y:S02]  /*195b0*/  FMUL.FTZ R42, R0.reuse, R178 ;  /* 0x000000b2002a7220 */ /* 0x040fe40000410000 */
[----:B------:R-:W-:Y:S02]  /*195c0*/  IMAD.MOV.U32 R155, RZ, RZ, R40 ;  /* 0x000000ffff9b7224 */ /* 0x000fe400078e0028 */
[----:B------:R-:W-:Y:S01]  /*195d0*/  FMUL.FTZ R40, R133, R176 ;  /* 0x000000b085287220 */ /* 0x000fe20000410000 */
[----:B------:R-:W-:Y:S01]  /*195e0*/  MOV R176, R50 ;  /* 0x0000003200b07202 */ /* 0x000fe20000000f00 */
[----:B------:R-:W-:Y:S03]  /*195f0*/  FMUL.FTZ R50, R3, R186 ;  /* 0x000000ba03327220 */ /* 0x000fe60000410000 */
[C---:B------:R-:W-:Y:S01]  /*19600*/  FMUL.FTZ R79, R0.reuse, R79 ;  /* 0x0000004f004f7220 */ /* 0x040fe20000410000 */
[----:B------:R-:W-:Y:S01]  /*19610*/  MOV R178, R176 ;  /* 0x000000b000b27202 */ /* 0x000fe20000000f00 */
[C---:B------:R-:W-:Y:S01]  /*19620*/  HMMA.16816.F32 R40, R144.reuse, R52, R40 ;  /* 0x000000349028723c */ /* 0x040fe20000001828 */
[----:B------:R-:W-:Y:S02]  /*19630*/  IMAD.MOV.U32 R171, RZ, RZ, R46 ;  /* 0x000000ffffab7224 */ /* 0x000fe400078e002e */
[----:B------:R-:W-:Y:S02]  /*19640*/  FMUL.FTZ R46, R0, R190 ;  /* 0x000000be002e7220 */ /* 0x000fe40000410000 */
[----:B------:R-:W-:Y:S02]  /*19650*/  FMUL.FTZ R88, R133, R88 ;  /* 0x0000005885587220 */ /* 0x000fe40000410000 */
[C---:B------:R-:W-:Y:S02]  /*19660*/  FMUL.FTZ R52, R132.reuse, R196 ;  /* 0x000000c484347220 */ /* 0x040fe40000410000 */
[----:B------:R-:W-:Y:S01]  /*19670*/  FMUL.FTZ R53, R132, R197 ;  /* 0x000000c584357220 */ /* 0x000fe20000410000 */
[-C--:B------:R-:W-:Y:S02]  /*19680*/  HMMA.16816.F32 R44, R144, R54.reuse, R44 ;  /* 0x00000036902c723c */ /* 0x080fe4000000182c */
[----:B------:R-:W-:Y:S02]  /*19690*/  IMAD.MOV.U32 R176, RZ, RZ, R182 ;  /* 0x000000ffffb07224 */ /* 0x000fe400078e00b6 */
[----:B------:R-:W-:Y:S02]  /*196a0*/  IMAD.MOV.U32 R182, RZ, RZ, R180 ;  /* 0x000000ffffb67224 */ /* 0x000fe400078e00b4 */
[----:B------:R-:W-:Y:S02]  /*196b0*/  IMAD.MOV.U32 R180, RZ, RZ, R171 ;  /* 0x000000ffffb47224 */ /* 0x000fe400078e00ab */
[C---:B------:R-:W-:Y:S01]  /*196c0*/  HMMA.16816.F32 R48, R140.reuse, R54, R48 ;  /* 0x000000368c30723c */ /* 0x040fe20000001830 */
[----:B------:R-:W-:Y:S03]  /*196d0*/  IMAD.MOV.U32 R171, RZ, RZ, R169 ;  /* 0x000000ffffab7224 */ /* 0x000fe600078e00a9 */
[----:B------:R-:W-:Y:S01]  /*196e0*/  MOV R169, R175 ;  /* 0x000000af00a97202 */ /* 0x000fe20000000f00 */
[----:B------:R-:W-:Y:S02]  /*196f0*/  IMAD.MOV.U32 R175, RZ, RZ, R174 ;  /* 0x000000ffffaf7224 */ /* 0x000fe400078e00ae */
[----:B------:R-:W-:Y:S01]  /*19700*/  IMAD.MOV.U32 R174, RZ, RZ, R173 ;  /* 0x000000ffffae7224 */ /* 0x000fe200078e00ad */
[----:B------:R-:W-:Y:S01]  /*19710*/  MOV R173, R172 ;  /* 0x000000ac00ad7202 */ /* 0x000fe20000000f00 */
[----:B------:R-:W-:Y:S03]  /*19720*/  IMAD.MOV.U32 R172, RZ, RZ, R160 ;  /* 0x000000ffffac7224 */ /* 0x000fe600078e00a0 */
[----:B------:R-:W-:Y:S02]  /*19730*/  IMAD.MOV.U32 R160, RZ, RZ, R129 ;  /* 0x000000ffffa07224 */ /* 0x000fe400078e0081 */
[----:B------:R-:W3:Y:S01]  /*19740*/  LDL.LU R129, [R1+0xb8] ;  /* 0x0000b80001817983 */ /* 0x000ee20000300800 */
[----:B--2---:R-:W-:Y:S02]  /*19750*/  FFMA.FTZ R2, R178, c[0x0][0x23c], -R209 ;  /* 0x00008f00b2027a23 */ /* 0x004fe400000108d1 */
        /* <DEDUP_REMOVED lines=10> */
[----:B------:R-:W-:Y:S01]  /*19800*/  MOV R175, R174 ;  /* 0x000000ae00af7202 */ /* 0x000fe20000000f00 */
[----:B------:R-:W-:Y:S02]  /*19810*/  IMAD.MOV.U32 R174, RZ, RZ, R173 ;  /* 0x000000ffffae7224 */ /* 0x000fe400078e00ad */
[----:B------:R-:W-:Y:S01]  /*19820*/  IMAD.MOV.U32 R173, RZ, RZ, R172 ;  /* 0x000000ffffad7224 */ /* 0x000fe200078e00ac */
[----:B------:R-:W-:Y:S01]  /*19830*/  MOV R172, R160 ;  /* 0x000000a000ac7202 */ /* 0x000fe20000000f00 */
[----:B------:R-:W-:Y:S02]  /*19840*/  IMAD.MOV.U32 R160, RZ, RZ, R154 ;  /* 0x000000ffffa07224 */ /* 0x000fe400078e009a */
[----:B------:R-:W-:Y:S02]  /*19850*/  IMAD.MOV.U32 R154, RZ, RZ, R130 ;  /* 0x000000ffff9a7224 */ /* 0x000fe400078e0082 */
[----:B------:R-:W2:Y:S01]  /*19860*/  LDL.LU R130, [R1+0xb4] ;  /* 0x0000b40001827983 */ /* 0x000ea20000300800 */
[----:B------:R-:W-:Y:S01]  /*19870*/  IMAD.MOV.U32 R178, RZ, RZ, R183 ;  /* 0x000000ffffb27224 */ /* 0x000fe200078e00b7 */
[----:B------:R-:W-:Y:S01]  /*19880*/  MOV R183, R181 ;  /* 0x000000b500b77202 */ /* 0x000fe20000000f00 */
[----:B------:R-:W-:Y:S01]  /*19890*/  IMAD.MOV.U32 R181, RZ, RZ, R171 ;  /* 0x000000ffffb57224 */ /* 0x000fe200078e00ab */
[----:B------:R-:W-:Y:S01]  /*198a0*/  MOV R171, R169 ;  /* 0x000000a900ab7202 */ /* 0x000fe20000000f00 */
[----:B------:R-:W-:Y:S02]  /*198b0*/  IMAD.MOV.U32 R169, RZ, RZ, R174 ;  /* 0x000000ffffa97224 */ /* 0x000fe400078e00ae */
[----:B------:R-:W-:Y:S02]  /*198c0*/  IMAD.MOV.U32 R174, RZ, RZ, R172 ;  /* 0x000000ffffae7224 */ /* 0x000fe400078e00ac */
[----:B------:R-:W-:Y:S01]  /*198d0*/  IMAD.MOV.U32 R172, RZ, RZ, R160 ;  /* 0x000000ffffac7224 */ /* 0x000fe200078e00a0 */
[----:B------:R-:W-:Y:S01]  /*198e0*/  MOV R160, R154 ;  /* 0x0000009a00a07202 */ /* 0x000fe20000000f00 */
[----:B------:R-:W-:Y:S02]  /*198f0*/  IMAD.MOV.U32 R154, RZ, RZ, R131 ;  /* 0x000000ffff9a7224 */ /* 0x000fe400078e0083 */
[----:B------:R-:W4:Y:S01]  /*19900*/  LDL.LU R131, [R1+0xb0] ;  /* 0x0000b00001837983 */ /* 0x000f220000300800 */
[C---:B------:R-:W-:Y:S02]  /*19910*/  FMUL.FTZ R54, R3.reuse, R198 ;  /* 0x000000c603367220 */ /* 0x040fe40000410000 */
[----:B------:R-:W-:Y:S01]  /*19920*/  FMUL.FTZ R55, R3, R199 ;  /* 0x000000c703377220 */ /* 0x000fe20000410000 */
[----:B------:R-:W-:Y:S01]  /*19930*/  MOV R199, R182 ;  /* 0x000000b600c77202 */ /* 0x000fe20000000f00 */
[----:B------:R-:W-:Y:S02]  /*19940*/  IMAD.MOV.U32 R182, RZ, RZ, R159 ;  /* 0x000000ffffb67224 */ /* 0x000fe400078e009f */
[--C-:B------:R-:W-:Y:S02]  /*19950*/  FFMA.FTZ R154, R154, c[0x0][0x23c], -R209.reuse ;  /* 0x00008f009a9a7a23 */ /* 0x100fe400000108d1 */
[C---:B------:R-:W-:Y:S01]  /*19960*/  FMUL.FTZ R89, R133.reuse, R89 ;  /* 0x0000005985597220 */ /* 0x040fe20000410000 */
[-C--:B------:R-:W-:Y:S01]  /*19970*/  HMMA.16816.F32 R52, R140, R148.reuse, R52 ;  /* 0x000000948c34723c */ /* 0x080fe20000001834 */
[----:B------:R-:W-:Y:S01]  /*19980*/  MUFU.EX2 R205, R154 ;  /* 0x0000009a00cd7308 */ /* 0x000fe20000000800 */
[C---:B------:R-:W-:Y:S02]  /*19990*/  FMUL.FTZ R90, R0.reuse, R90 ;  /* 0x0000005a005a7220 */ /* 0x040fe40000410000 */
[C---:B------:R-:W-:Y:S02]  /*199a0*/  FMUL.FTZ R91, R0.reuse, R91 ;  /* 0x0000005b005b7220 */ /* 0x040fe40000410000 */
[C---:B------:R-:W-:Y:S02]  /*199b0*/  FMUL.FTZ R92, R133.reuse, R92 ;  /* 0x0000005c855c7220 */ /* 0x040fe40000410000 */
[C---:B------:R-:W-:Y:S01]  /*199c0*/  HMMA.16816.F32 R56, R144.reuse, R148, R56 ;  /* 0x000000949038723c */ /* 0x040fe20000001838 */
[----:B------:R-:W-:Y:S03]  /*199d0*/  FMUL.FTZ R93, R133, R93 ;  /* 0x0000005d855d7220 */ /* 0x000fe60000410000 */
[C---:B------:R-:W-:Y:S02]  /*199e0*/  FMUL.FTZ R94, R0.reuse, R94 ;  /* 0x0000005e005e7220 */ /* 0x040fe40000410000 */
[C---:B------:R-:W-:Y:S02]  /*199f0*/  FMUL.FTZ R95, R0.reuse, R95 ;  /* 0x0000005f005f7220 */ /* 0x040fe40000410000 */
[-C--:B------:R-:W-:Y:S01]  /*19a00*/  HMMA.16816.F32 R60, R144, R150.reuse, R60 ;  /* 0x00000096903c723c */ /* 0x080fe2000000183c */
[----:B------:R-:W-:Y:S03]  /*19a10*/  IMAD.MOV.U32 R164, RZ, RZ, R66 ;  /* 0x000000ffffa47224 */ /* 0x000fe600078e0042 */
[C---:B------:R-:W-:Y:S02]  /*19a20*/  FMUL.FTZ R66, R3.reuse, R202 ;  /* 0x000000ca03427220 */ /* 0x040fe40000410000 */
[C---:B------:R-:W-:Y:S02]  /*19a30*/  FMUL.FTZ R102, R3.reuse, R102 ;  /* 0x0000006603667220 */ /* 0x040fe40000410000 */
[----:B------:R-:W-:Y:S03]  /*19a40*/  FMUL.FTZ R103, R3, R103 ;  /* 0x0000006703677220 */ /* 0x000fe60000410000 */
[C---:B------:R-:W-:Y:S01]  /*19a50*/  HMMA.16816.F32 R64, R140.reuse, R150, R64 ;  /* 0x000000968c40723c */ /* 0x040fe20000001840 */
[----:B------:R-:W1:Y:S01]  /*19a60*/  LDSM.16.MT88.4 R148, [R225+0xe000] ;  /* 0x00e00000e194783b */ /* 0x000e620000004200 */
[C---:B------:R-:W-:Y:S02]  /*19a70*/  FMUL.FTZ R104, R133.reuse, R104 ;  /* 0x0000006885687220 */ /* 0x040fe40000410000 */
[C---:B------:R-:W-:Y:S02]  /*19a80*/  FMUL.FTZ R105, R133.reuse, R105 ;  /* 0x0000006985697220 */ /* 0x040fe40000410000 */
[C---:B------:R-:W-:Y:S02]  /*19a90*/  FMUL.FTZ R106, R0.reuse, R106 ;  /* 0x0000006a006a7220 */ /* 0x040fe40000410000 */
[C---:B------:R-:W-:Y:S04]  /*19aa0*/  FMUL.FTZ R107, R0.reuse, R107 ;  /* 0x0000006b006b7220 */ /* 0x040fe80000410000 */
        /* <DEDUP_REMOVED lines=14> */
[C---:B------:R-:W-:Y:S01]  /*19b90*/  FMUL.FTZ R126, R0.reuse, R126 ;  /* 0x0000007e007e7220 */ /* 0x040fe20000410000 */
[-C--:B-1----:R-:W-:Y:S01]  /*19ba0*/  HMMA.16816.F32 R68, R140, R148.reuse, R68 ;  /* 0x000000948c44723c */ /* 0x082fe20000001844 */
[----:B------:R-:W-:Y:S02]  /*19bb0*/  FMUL.FTZ R127, R0, R127 ;  /* 0x0000007f007f7220 */ /* 0x000fe40000410000 */
[----:B------:R-:W-:Y:S02]  /*19bc0*/  FFMA.FTZ R139, R139, c[0x0][0x23c], -R209 ;  /* 0x00008f008b8b7a23 */ /* 0x000fe400000108d1 */
[----:B------:R-:W-:Y:S02]  /*19bd0*/  IMAD.MOV.U32 R194, RZ, RZ, R180 ;  /* 0x000000ffffc27224 */ /* 0x000fe400078e00b4 */
[----:B------:R-:W-:Y:S01]  /*19be0*/  IMAD.MOV.U32 R195, RZ, RZ, R183 ;  /* 0x000000ffffc37224 */ /* 0x000fe200078e00b7 */
[C---:B------:R-:W-:Y:S01]  /*19bf0*/  HMMA.16816.F32 R72, R144.reuse, R148, R72 ;  /* 0x000000949048723c */ /* 0x040fe20000001848 */
[----:B------:R-:W-:Y:S03]  /*19c00*/  MUFU.EX2 R183, R153 ;  /* 0x0000009900b77308 */ /* 0x000fe60000000800 */
[----:B------:R-:W-:Y:S02]  /*19c10*/  FFMA.FTZ R2, R179, c[0x0][0x23c], -R208 ;  /* 0x00008f00b3027a23 */ /* 0x000fe400000108d0 */
[----:B------:R-:W-:Y:S02]  /*19c20*/  IMAD.MOV.U32 R179, RZ, RZ, R176 ;  /* 0x000000ffffb37224 */ /* 0x000fe400078e00b0 */
[-C--:B------:R-:W-:Y:S01]  /*19c30*/  HMMA.16816.F32 R76, R144, R150.reuse, R76 ;  /* 0x00000096904c723c */ /* 0x080fe2000000184c */
[----:B------:R-:W-:Y:S03]  /*19c40*/  IMAD.MOV.U32 R176, RZ, RZ, R170 ;  /* 0x000000ffffb07224 */ /* 0x000fe600078e00aa */
[----:B------:R-:W-:Y:S01]  /*19c50*/  IMAD.MOV.U32 R170, RZ, RZ, R175 ;  /* 0x000000ffffaa7224 */ /* 0x000fe200078e00af */
[----:B------:R-:W-:Y:S02]  /*19c60*/  MOV R175, R173 ;  /* 0x000000ad00af7202 */ /* 0x000fe40000000f00 */
[----:B------:R1:W-:Y:S01]  /*19c70*/  MUFU.EX2 R173, R2 ;  /* 0x0000000200ad7308 */ /* 0x0003e20000000800 */
[C---:B------:R-:W-:Y:S01]  /*19c80*/  HMMA.16816.F32 R80, R140.reuse, R150, R80 ;  /* 0x000000968c50723c */ /* 0x040fe20000001850 */
[----:B------:R-:W1:Y:S03]  /*19c90*/  LDSM.16.MT88.4 R148, [R226+0xe000] ;  /* 0x00e00000e294783b */ /* 0x000e660000004200 */
[----:B-1----:R-:W-:Y:S02]  /*19ca0*/  FFMA.FTZ R2, R188, c[0x0][0x23c], -R208 ;  /* 0x00008f00bc027a23 */ /* 0x002fe400000108d0 */
[----:B------:R-:W-:Y:S01]  /*19cb0*/  IMAD.MOV.U32 R188, RZ, RZ, R179 ;  /* 0x000000ffffbc7224 */ /* 0x000fe200078e00b3 */
[----:B------:R-:W-:Y:S01]  /*19cc0*/  MOV R179, R178 ;  /* 0x000000b200b37202 */ /* 0x000fe20000000f00 */
[----:B------:R-:W-:Y:S02]  /*19cd0*/  IMAD.MOV.U32 R178, RZ, RZ, R176 ;  /* 0x000000ffffb27224 */ /* 0x000fe400078e00b0 */
[----:B------:R1:W1:Y:S01]  /*19ce0*/  MUFU.EX2 R176, R2 ;  /* 0x0000000200b07308 */ /* 0x0002620000000800 */
[-C--:B------:R-:W-:Y:S08]  /*19cf0*/  HMMA.16816.F32 R84, R140, R148.reuse, R84 ;  /* 0x000000948c54723c */ /* 0x080ff00000001854 */
[C---:B------:R-:W-:Y:S01]  /*19d00*/  HMMA.16816.F32 R88, R144.reuse, R148, R88 ;  /* 0x000000949058723c */ /* 0x040fe20000001858 */
[----:B-1----:R-:W-:Y:S07]  /*19d10*/  FFMA.FTZ R2, R234, c[0x0][0x23c], -R208 ;  /* 0x00008f00ea027a23 */ /* 0x002fee00000108d0 */
[-C--:B------:R-:W-:Y:S01]  /*19d20*/  HMMA.16816.F32 R92, R144, R150.reuse, R92 ;  /* 0x00000096905c723c */ /* 0x080fe2000000185c */
[----:B------:R1:W-:Y:S07]  /*19d30*/  MUFU.EX2 R234, R2 ;  /* 0x0000000200ea7308 */ /* 0x0003ee0000000800 */
[C---:B------:R-:W-:Y:S01]  /*19d40*/  HMMA.16816.F32 R96, R140.reuse, R150, R96 ;  /* 0x000000968c60723c */ /* 0x040fe20000001860 */
[----:B------:R-:W1:Y:S07]  /*19d50*/  LDSM.16.MT88.4 R148, [R228+0xe000] ;  /* 0x00e00000e494783b */ /* 0x000e6e0000004200 */
[-C--:B-1----:R-:W-:Y:S08]  /*19d60*/  HMMA.16816.F32 R100, R140, R148.reuse, R100 ;  /* 0x000000948c64723c */ /* 0x082ff00000001864 */
[C---:B------:R-:W-:Y:S08]  /*19d70*/  HMMA.16816.F32 R104, R144.reuse, R148, R104 ;  /* 0x000000949068723c */ /* 0x040ff00000001868 */
[-C--:B------:R-:W-:Y:S08]  /*19d80*/  HMMA.16816.F32 R108, R144, R150.reuse, R108 ;  /* 0x00000096906c723c */ /* 0x080ff0000000186c */
[C---:B------:R-:W-:Y:S01]  /*19d90*/  HMMA.16816.F32 R112, R140.reuse, R150, R112 ;  /* 0x000000968c70723c */ /* 0x040fe20000001870 */
[----:B------:R-:W1:Y:S03]  /*19da0*/  LDSM.16.MT88.4 R148, [R227+0xe000] ;  /* 0x00e00000e394783b */ /* 0x000e660000004200 */
[----:B---3--:R-:W-:Y:S04]  /*19db0*/  FMUL.FTZ R129, R132, R129 ;  /* 0x0000008184817220 */ /* 0x008fe80000410000 */
[-C--:B-1----:R-:W-:Y:S08]  /*19dc0*/  HMMA.16816.F32 R116, R140, R148.reuse, R116 ;  /* 0x000000948c74723c */ /* 0x082ff00000001874 */
[C---:B------:R-:W-:Y:S01]  /*19dd0*/  HMMA.16816.F32 R120, R144.reuse, R148, R120 ;  /* 0x000000949078723c */ /* 0x040fe20000001878 */
[C---:B--2---:R-:W-:Y:S07]  /*19de0*/  FMUL.FTZ R130, R3.reuse, R130 ;  /* 0x0000008203827220 */ /* 0x044fee0000410000 */
[-C--:B------:R-:W-:Y:S07]  /*19df0*/  HMMA.16816.F32 R124, R144, R150.reuse, R124 ;  /* 0x00000096907c723c */ /* 0x080fee000000187c */
[----:B------:R-:W-:Y:S02]  /*19e00*/  FFMA.FTZ R144, R188, c[0x0][0x23c], -R209 ;  /* 0x00008f00bc907a23 */ /* 0x000fe400000108d1 */
[----:B------:R-:W-:Y:S02]  /*19e10*/  IMAD.MOV.U32 R188, RZ, RZ, R179 ;  /* 0x000000ffffbc7224 */ /* 0x000fe400078e00b3 */
[----:B------:R1:W-:Y:S01]  /*19e20*/  MUFU.EX2 R192, R144 ;  /* 0x0000009000c07308 */ /* 0x0003e20000000800 */
        /* <DEDUP_REMOVED lines=14> */
[----:B----4-:R-:W-:Y:S01]  /*19f10*/  FMUL.FTZ R131, R3, R131 ;  /* 0x0000008303837220 */ /* 0x010fe20000410000 */
[----:B------:R-:W2:Y:S01]  /*19f20*/  MUFU.EX2 R230, R139 ;  /* 0x0000008b00e67308 */ /* 0x000ea20000000800 */
[----:B------:R-:W-:Y:S01]  /*19f30*/  FFMA.FTZ R2, R188, c[0x0][0x23c], -R208 ;  /* 0x00008f00bc027a23 */ /* 0x000fe200000108d0 */
        /* <DEDUP_REMOVED lines=8> */
[----:B------:R3:W4:Y:S01]  /*19fc0*/  MUFU.EX2 R229, R2 ;  /* 0x0000000200e57308 */ /* 0x0007220000000800 */
[----:B------:R-:W-:Y:S01]  /*19fd0*/  IMAD.MOV.U32 R162, RZ, RZ, R161 ;  /* 0x000000ffffa27224 */ /* 0x000fe200078e00a1 */
[----:B------:R-:W-:Y:S01]  /*19fe0*/  MOV R161, R165 ;  /* 0x000000a500a17202 */ /* 0x000fe20000000f00 */
[----:B------:R-:W-:Y:S01]  /*19ff0*/  IMAD.MOV.U32 R165, RZ, RZ, R155 ;  /* 0x000000ffffa57224 */ /* 0x000fe200078e009b */
[----:B------:R-:W-:Y:S01]  /*1a000*/  MOV R197, R196 ;  /* 0x000000c400c57202 */ /* 0x000fe20000000f00 */
[----:B------:R-:W-:Y:S01]  /*1a010*/  IMAD.MOV.U32 R155, RZ, RZ, R156 ;  /* 0x000000ffff9b7224 */ /* 0x000fe200078e009c */
[----:B-1----:R-:W1:Y:S02]  /*1a020*/  LDSM.16.MT88.4 R144, [R225+0xc800] ;  /* 0x00c80000e190783b */ /* 0x002e640000004200 */
[----:B------:R-:W-:Y:S01]  /*1a030*/  FFMA.FTZ R156, R248, c[0x0][0x23c], -R209 ;  /* 0x00008f00f89c7a23 */ /* 0x000fe200000108d1 */
[----:B------:R-:W-:Y:S01]  /*1a040*/  F2FP.PACK_AB R141, R176, R173 ;  /* 0x000000adb08d723e */ /* 0x000fe200000000ff */
[----:B------:R-:W-:Y:S02]  /*1a050*/  IMAD.MOV.U32 R196, RZ, RZ, R187 ;  /* 0x000000ffffc47224 */ /* 0x000fe400078e00bb */
[----:B------:R-:W-:Y:S01]  /*1a060*/  IMAD.MOV.U32 R187, RZ, RZ, R163 ;  /* 0x000000ffffbb7224 */ /* 0x000fe200078e00a3 */
[----:B------:R-:W-:Y:S01]  /*1a070*/  MOV R163, R165 ;  /* 0x000000a500a37202 */ /* 0x000fe20000000f00 */
[----:B------:R1:W5:Y:S01]  /*1a080*/  LDL.LU R248, [R1+0xac] ;  /* 0x0000ac0001f87983 */ /* 0x0003620000300800 */
[----:B------:R-:W-:Y:S01]  /*1a090*/  IMAD.MOV.U32 R165, RZ, RZ, R155 ;  /* 0x000000ffffa57224 */ /* 0x000fe200078e009b */
[----:B--2---:R-:W-:Y:S01]  /*1a0a0*/  F2FP.PACK_AB R142, R230, R192 ;  /* 0x000000c0e68e723e */ /* 0x004fe200000000ff */
[----:B------:R-:W-:Y:S01]  /*1a0b0*/  FFMA.FTZ R155, R243, c[0x0][0x23c], -R209 ;  /* 0x00008f00f39b7a23 */ /* 0x000fe200000108d1 */
[----:B------:R4:W-:Y:S01]  /*1a0c0*/  MUFU.EX2 R180, R156 ;  /* 0x0000009c00b47308 */ /* 0x0009e20000000800 */
[----:B------:R1:W5:Y:S01]  /*1a0d0*/  LDL.LU R243, [R1+0xa8] ;  /* 0x0000a80001f37983 */ /* 0x0003620000300800 */
[----:B------:R-:W-:Y:S02]  /*1a0e0*/  IMAD.MOV.U32 R189, RZ, RZ, R175 ;  /* 0x000000ffffbd7224 */ /* 0x000fe400078e00af */
[----:B------:R-:W-:Y:S01]  /*1a0f0*/  IMAD.MOV.U32 R169, RZ, RZ, R160 ;  /* 0x000000ffffa97224 */ /* 0x000fe200078e00a0 */
[----:B------:R-:W2:Y:S01]  /*1a100*/  LDL.LU R140, [R1+0x20] ;  /* 0x00002000018c7983 */ /* 0x000ea20000300800 */
[----:B---3--:R-:W-:Y:S01]  /*1a110*/  FFMA.FTZ R2, R221, c[0x0][0x23c], -R211 ;  /* 0x00008f00dd027a23 */ /* 0x008fe200000108d3 */
[----:B----4-:R-:W-:Y:S01]  /*1a120*/  F2FP.PACK_AB R143, R229, R234 ;  /* 0x000000eae58f723e */ /* 0x010fe200000000ff */
[----:B------:R-:W-:Y:S01]  /*1a130*/  IMAD.MOV.U32 R160, RZ, RZ, R224 ;  /* 0x000000ffffa07224 */ /* 0x000fe200078e00e0 */
[----:B------:R-:W3:Y:S01]  /*1a140*/  LDL.LU R148, [R1+0x24] ;  /* 0x0000240001947983 */ /* 0x000ee20000300800 */
[----:B------:R4:W-:Y:S01]  /*1a150*/  MUFU.EX2 R172, R2 ;  /* 0x0000000200ac7308 */ /* 0x0009e20000000800 */
[----:B------:R-:W-:Y:S02]  /*1a160*/  IMAD.MOV.U32 R171, RZ, RZ, R167 ;  /* 0x000000ffffab7224 */ /* 0x000fe400078e00a7 */
[----:B------:R-:W-:Y:S01]  /*1a170*/  IMAD.MOV.U32 R188, RZ, RZ, R174 ;  /* 0x000000ffffbc7224 */ /* 0x000fe200078e00ae */
[----:B------:R-:W3:Y:S01]  /*1a180*/  LDL.LU R159, [R1+0x38] ;  /* 0x00003800019f7983 */ /* 0x000ee20000300800 */
[----:B------:R-:W-:Y:S02]  /*1a190*/  IMAD.MOV.U32 R191, RZ, RZ, R170 ;  /* 0x000000ffffbf7224 */ /* 0x000fe400078e00aa */
[----:B------:R-:W-:Y:S02]  /*1a1a0*/  IMAD.MOV.U32 R170, RZ, RZ, R164 ;  /* 0x000000ffffaa7224 */ /* 0x000fe400078e00a4 */
[----:B------:R-:W-:Y:S02]  /*1a1b0*/  IMAD.MOV.U32 R164, RZ, RZ, R231 ;  /* 0x000000ffffa47224 */ /* 0x000fe400078e00e7 */
[----:B------:R-:W-:Y:S01]  /*1a1c0*/  IMAD.MOV.U32 R198, RZ, RZ, R197 ;  /* 0x000000ffffc67224 */ /* 0x000fe200078e00c5 */
[----:B------:R-:W-:Y:S01]  /*1a1d0*/  MOV R197, R196 ;  /* 0x000000c400c57202 */ /* 0x000fe20000000f00 */
[--C-:B------:R-:W-:Y:S01]  /*1a1e0*/  FFMA.FTZ R162, R162, c[0x0][0x23c], -R208.reuse ;  /* 0x00008f00a2a27a23 */ /* 0x100fe200000108d0 */
[----:B------:R-:W3:Y:S01]  /*1a1f0*/  LDL.LU R156, [R1+0x3c] ;  /* 0x00003c00019c7983 */ /* 0x000ee20000300800 */
[--C-:B------:R-:W-:Y:S02]  /*1a200*/  FFMA.FTZ R161, R161, c[0x0][0x23c], -R208.reuse ;  /* 0x00008f00a1a17a23 */ /* 0x100fe400000108d0 */
[--C-:B------:R-:W-:Y:S02]  /*1a210*/  FFMA.FTZ R163, R163, c[0x0][0x23c], -R208.reuse ;  /* 0x00008f00a3a37a23 */ /* 0x100fe400000108d0 */
[----:B------:R-:W-:Y:S02]  /*1a220*/  FFMA.FTZ R139, R197, c[0x0][0x23c], -R208 ;  /* 0x00008f00c58b7a23 */ /* 0x000fe400000108d0 */
[--C-:B------:R-:W-:Y:S01]  /*1a230*/  FFMA.FTZ R170, R170, c[0x0][0x23c], -R209.reuse ;  /* 0x00008f00aaaa7a23 */ /* 0x100fe200000108d1 */
[----:B------:R1:W-:Y:S01]  /*1a240*/  MUFU.EX2 R197, R155 ;  /* 0x0000009b00c57308 */ /* 0x0003e20000000800 */
[----:B------:R-:W-:Y:S02]  /*1a250*/  FFMA.FTZ R171, R171, c[0x0][0x23c], -R209 ;  /* 0x00008f00abab7a23 */ /* 0x000fe400000108d1 */
[----:B----4-:R-:W-:Y:S02]  /*1a260*/  FFMA.FTZ R2, R220, c[0x0][0x23c], -R211 ;  /* 0x00008f00dc027a23 */ /* 0x010fe400000108d3 */
[--C-:B------:R-:W-:Y:S02]  /*1a270*/  FFMA.FTZ R160, R160, c[0x0][0x23c], -R210.reuse ;  /* 0x00008f00a0a07a23 */ /* 0x100fe400000108d2 */
[--C-:B------:R-:W-:Y:S02]  /*1a280*/  FFMA.FTZ R169, R169, c[0x0][0x23c], -R209.reuse ;  /* 0x00008f00a9a97a23 */ /* 0x100fe400000108d1 */
[----:B------:R-:W-:Y:S01]  /*1a290*/  FFMA.FTZ R209, R198, c[0x0][0x23c], -R209 ;  /* 0x00008f00c6d17a23 */ /* 0x000fe200000108d1 */
[----:B------:R4:W-:Y:S01]  /*1a2a0*/  MUFU.EX2 R175, R2 ;  /* 0x0000000200af7308 */ /* 0x0009e20000000800 */
[--C-:B------:R-:W-:Y:S09]  /*1a2b0*/  FFMA.FTZ R166, R166, c[0x0][0x23c], -R210.reuse ;  /* 0x00008f00a6a67a23 */ /* 0x100ff200000108d2 */
[----:B------:R-:W-:Y:S01]  /*1a2c0*/  MUFU.EX2 R202, R163 ;  /* 0x000000a300ca7308 */ /* 0x000fe20000000800 */
[----:B-1----:R-:W-:Y:S09]  /*1a2d0*/  LDSM.16.MT88.4 R152, [R226+0xd000] ;  /* 0x00d00000e298783b */ /* 0x002ff20000004200 */
[----:B------:R-:W-:Y:S01]  /*1a2e0*/  MUFU.EX2 R200, R170 ;  /* 0x000000aa00c87308 */ /* 0x000fe20000000800 */
[--C-:B----4-:R-:W-:Y:S09]  /*1a2f0*/  FFMA.FTZ R2, R217, c[0x0][0x23c], -R211.reuse ;  /* 0x00008f00d9027a23 */ /* 0x110ff200000108d3 */
[----:B------:R1:W-:Y:S10]  /*1a300*/  MUFU.EX2 R179, R2 ;  /* 0x0000000200b37308 */ /* 0x0003f40000000800 */
[----:B------:R-:W-:Y:S10]  /*1a310*/  MUFU.EX2 R169, R169 ;  /* 0x000000a900a97308 */ /* 0x000ff40000000800 */
[----:B------:R4:W-:Y:S01]  /*1a320*/  MUFU.EX2 R198, R139 ;  /* 0x0000008b00c67308 */ /* 0x0009e20000000800 */
[----:B-1----:R-:W-:Y:S09]  /*1a330*/  FFMA.FTZ R2, R216, c[0x0][0x23c], -R211 ;  /* 0x00008f00d8027a23 */ /* 0x002ff200000108d3 */
[----:B------:R1:W1:Y:S01]  /*1a340*/  MUFU.EX2 R224, R2 ;  /* 0x0000000200e07308 */ /* 0x0002620000000800 */
[--C-:B----4-:R-:W-:Y:S09]  /*1a350*/  FFMA.FTZ R139, R178, c[0x0][0x23c], -R210.reuse ;  /* 0x00008f00b28b7a23 */ /* 0x110ff200000108d2 */
[----:B------:R-:W-:Y:S01]  /*1a360*/  MUFU.EX2 R178, R162 ;  /* 0x000000a200b27308 */ /* 0x000fe20000000800 */
[--C-:B-1----:R-:W-:Y:S01]  /*1a370*/  FFMA.FTZ R2, R222, c[0x0][0x23c], -R210.reuse ;  /* 0x00008f00de027a23 */ /* 0x102fe200000108d2 */
[----:B------:R-:W-:Y:S08]  /*1a380*/  F2FP.PACK_AB R150, R224, R179 ;  /* 0x000000b3e096723e */ /* 0x000ff000000000ff */
[----:B------:R1:W-:Y:S02]  /*1a390*/  MUFU.EX2 R167, R2 ;  /* 0x0000000200a77308 */ /* 0x0003e40000000800 */
[--C-:B-1----:R-:W-:Y:S02]  /*1a3a0*/  FFMA.FTZ R2, R223, c[0x0][0x23c], -R210.reuse ;  /* 0x00008f00df027a23 */ /* 0x102fe400000108d2 */
[----:B------:R-:W-:Y:S06]  /*1a3b0*/  LDSM.16.MT88.4 R220, [R228+0xf800] ;  /* 0x00f80000e4dc783b */ /* 0x000fec0000004200 */
[----:B------:R1:W4:Y:S02]  /*1a3c0*/  MUFU.EX2 R174, R2 ;  /* 0x0000000200ae7308 */ /* 0x0003240000000800 */
[--C-:B-1----:R-:W-:Y:S01]  /*1a3d0*/  FFMA.FTZ R2, R219, c[0x0][0x23c], -R210.reuse ;  /* 0x00008f00db027a23 */ /* 0x102fe200000108d2 */
[----:B----4-:R-:W-:Y:S07]  /*1a3e0*/  F2FP.PACK_AB R149, R174, R167 ;  /* 0x000000a7ae95723e */ /* 0x010fee00000000ff */
[----:B------:R1:W-:Y:S02]  /*1a3f0*/  MUFU.EX2 R231, R2 ;  /* 0x0000000200e77308 */ /* 0x0003e40000000800 */
[----:B-1----:R-:W-:Y:S02]  /*1a400*/  FFMA.FTZ R2, R218, c[0x0][0x23c], -R210 ;  /* 0x00008f00da027a23 */ /* 0x002fe400000108d2 */
[----:B------:R-:W-:Y:S06]  /*1a410*/  LDSM.16.MT88.4 R216, [R226+0xf800] ;  /* 0x00f80000e2d8783b */ /* 0x000fec0000004200 */
[----:B------:R1:W4:Y:S02]  /*1a420*/  MUFU.EX2 R196, R2 ;  /* 0x0000000200c47308 */ /* 0x0003240000000800 */
[--C-:B-1----:R-:W-:Y:S01]  /*1a430*/  FFMA.FTZ R2, R187, c[0x0][0x23c], -R208.reuse ;  /* 0x00008f00bb027a23 */ /* 0x102fe200000108d0 */
[----:B----4-:R-:W-:Y:S01]  /*1a440*/  F2FP.PACK_AB R151, R196, R231 ;  /* 0x000000e7c497723e */ /* 0x010fe200000000ff */
[----:B------:R-:W-:Y:S06]  /*1a450*/  FFMA.FTZ R208, R165, c[0x0][0x23c], -R208 ;  /* 0x00008f00a5d07a23 */ /* 0x000fec00000108d0 */
[----:B------:R1:W-:Y:S01]  /*1a460*/  MUFU.EX2 R206, R2 ;  /* 0x0000000200ce7308 */ /* 0x0003e20000000800 */
[----:B------:R-:W-:Y:S09]  /*1a470*/  IMAD.MOV.U32 R187, RZ, RZ, R185 ;  /* 0x000000ffffbb7224 */ /* 0x000ff200078e00b9 */
[----:B------:R-:W-:Y:S01]  /*1a480*/  MUFU.EX2 R185, R157 ;  /* 0x0000009d00b97308 */ /* 0x000fe20000000800 */
[--C-:B-1----:R-:W-:Y:S09]  /*1a490*/  FFMA.FTZ R2, R182, c[0x0][0x23c], -R211.reuse ;  /* 0x00008f00b6027a23 */ /* 0x102ff200000108d3 */
[----:B------:R1:W-:Y:S02]  /*1a4a0*/  MUFU.EX2 R182, R2 ;  /* 0x0000000200b67308 */ /* 0x0003e40000000800 */
[----:B-1----:R-:W-:Y:S08]  /*1a4b0*/  FFMA.FTZ R2, R194, c[0x0][0x23c], -R211 ;  /* 0x00008f00c2027a23 */ /* 0x002ff000000108d3 */
[----:B------:R1:W-:Y:S01]  /*1a4c0*/  MUFU.EX2 R194, R2 ;  /* 0x0000000200c27308 */ /* 0x0003e20000000800 */
[----:B--2---:R-:W-:Y:S01]  /*1a4d0*/  FFMA.FTZ R165, R132, R140, R215 ;  /* 0x0000008c84a57223 */ /* 0x004fe200000100d7 */
[----:B------:R-:W-:Y:S01]  /*1a4e0*/  F2FP.PACK_AB R140, R177, R168 ;  /* 0x000000a8b18c723e */ /* 0x000fe200000000ff */
[----:B------:R-:W-:Y:S02]  /*1a4f0*/  FFMA.FTZ R132, R189, c[0x0][0x23c], -R211 ;  /* 0x00008f00bd847a23 */ /* 0x000fe400000108d3 */
[----:B---3--:R-:W-:Y:S01]  /*1a500*/  FFMA.FTZ R214, R3, R148, R214 ;  /* 0x0000009403d67223 */ /* 0x008fe200000100d6 */
[----:B------:R-:W-:Y:S01]  /*1a510*/  F2FP.PACK_AB R148, R175, R172 ;  /* 0x000000acaf94723e */ /* 0x000fe200000000ff */
[----:B------:R-:W-:Y:S03]  /*1a520*/  FADD.FTZ R165, R158, R165 ;  /* 0x000000a59ea57221 */ /* 0x000fe60000010000 */
[----:B------:R-:W-:Y:S01]  /*1a530*/  MUFU.EX2 R189, R209 ;  /* 0x000000d100bd7308 */ /* 0x000fe20000000800 */
[-C--:B------:R-:W-:Y:S01]  /*1a540*/  HMMA.16816.F32 R4, R140, R144.reuse, R4 ;  /* 0x000000908c04723c */ /* 0x080fe20000001804 */
[----:B------:R-:W-:Y:S02]  /*1a550*/  FFMA.FTZ R133, R133, R159, R164 ;  /* 0x0000009f85857223 */ /* 0x000fe400000100a4 */
[----:B------:R-:W-:Y:S02]  /*1a560*/  FADD.FTZ R164, R233, R214 ;  /* 0x000000d6e9a47221 */ /* 0x000fe40000010000 */
[--C-:B------:R-:W-:Y:S03]  /*1a570*/  FFMA.FTZ R3, R191, c[0x0][0x23c], -R211.reuse ;  /* 0x00008f00bf037a23 */ /* 0x100fe600000108d3 */
[C---:B------:R-:W-:Y:S01]  /*1a580*/  HMMA.16816.F32 R8, R148.reuse, R144, R8 ;  /* 0x000000909408723c */ /* 0x040fe20000001808 */
[----:B------:R-:W2:Y:S03]  /*1a590*/  MUFU.EX2 R201, R3 ;  /* 0x0000000300c97308 */ /* 0x000ea60000000800 */
[----:B------:R-:W-:Y:S02]  /*1a5a0*/  FFMA.FTZ R0, R0, R156, R212 ;  /* 0x0000009c00007223 */ /* 0x000fe400000100d4 */
[----:B------:R-:W-:Y:S01]  /*1a5b0*/  LDSM.16.MT88.4 R156, [R228+0xd000] ;  /* 0x00d00000e49c783b */ /* 0x000fe20000004200 */
[--C-:B-1----:R-:W-:Y:S01]  /*1a5c0*/  FFMA.FTZ R2, R199, c[0x0][0x23c], -R211.reuse ;  /* 0x00008f00c7027a23 */ /* 0x102fe200000108d3 */
[-C--:B------:R-:W-:Y:S03]  /*1a5d0*/  HMMA.16816.F32 R12, R148, R146.reuse, R12 ;  /* 0x00000092940c723c */ /* 0x080fe6000000180c */
[----:B------:R-:W-:Y:S05]  /*1a5e0*/  MUFU.EX2 R191, R171 ;  /* 0x000000ab00bf7308 */ /* 0x000fea0000000800 */
[C---:B------:R-:W-:Y:S01]  /*1a5f0*/  HMMA.16816.F32 R16, R140.reuse, R146, R16 ;  /* 0x000000928c10723c */ /* 0x040fe20000001810 */
[----:B------:R-:W1:Y:S04]  /*1a600*/  LDSM.16.MT88.4 R144, [R226+0xc800] ;  /* 0x00c80000e290783b */ /* 0x000e680000004200 */
[----:B------:R3:W-:Y:S02]  /*1a610*/  MUFU.EX2 R199, R2 ;  /* 0x0000000200c77308 */ /* 0x0007e40000000800 */
[----:B---3--:R-:W-:Y:S08]  /*1a620*/  FFMA.FTZ R2, R195, c[0x0][0x23c], -R211 ;  /* 0x00008f00c3027a23 */ /* 0x008ff000000108d3 */
[----:B------:R3:W-:Y:S01]  /*1a630*/  MUFU.EX2 R207, R2 ;  /* 0x0000000200cf7308 */ /* 0x0007e20000000800 */
[-C--:B-1----:R-:W-:Y:S08]  /*1a640*/  HMMA.16816.F32 R20, R140, R144.reuse, R20 ;  /* 0x000000908c14723c */ /* 0x082ff00000001814 */
[C---:B------:R-:W-:Y:S08]  /*1a650*/  HMMA.16816.F32 R24, R148.reuse, R144, R24 ;  /* 0x000000909418723c */ /* 0x040ff00000001818 */
[-C--:B------:R-:W-:Y:S01]  /*1a660*/  HMMA.16816.F32 R28, R148, R146.reuse, R28 ;  /* 0x00000092941c723c */ /* 0x080fe2000000181c */
[--C-:B---3--:R-:W-:Y:S04]  /*1a670*/  FFMA.FTZ R2, R181, c[0x0][0x23c], -R210.reuse ;  /* 0x00008f00b5027a23 */ /* 0x108fe800000108d2 */
[----:B------:R1:W-:Y:S03]  /*1a680*/  MUFU.EX2 R181, R2 ;  /* 0x0000000200b57308 */ /* 0x0003e60000000800 */
[C---:B------:R-:W-:Y:S01]  /*1a690*/  HMMA.16816.F32 R32, R140.reuse, R146, R32 ;  /* 0x000000928c20723c */ /* 0x040fe20000001820 */
[----:B------:R-:W3:Y:S03]  /*1a6a0*/  LDSM.16.MT88.4 R144, [R228+0xc800] ;  /* 0x00c80000e490783b */ /* 0x000ee60000004200 */
[--C-:B-1----:R-:W-:Y:S03]  /*1a6b0*/  FFMA.FTZ R2, R187, c[0x0][0x23c], -R210.reuse ;  /* 0x00008f00bb027a23 */ /* 0x102fe600000108d2 */
[----:B------:R-:W-:Y:S10]  /*1a6c0*/  MUFU.EX2 R187, R161 ;  /* 0x000000a100bb7308 */ /* 0x000ff40000000800 */
[----:B------:R1:W-:Y:S01]  /*1a6d0*/  MUFU.EX2 R195, R2 ;  /* 0x0000000200c37308 */ /* 0x0003e20000000800 */
[-C--:B---3--:R-:W-:Y:S08]  /*1a6e0*/  HMMA.16816.F32 R36, R140, R144.reuse, R36 ;  /* 0x000000908c24723c */ /* 0x088ff00000001824 */
[C---:B------:R-:W-:Y:S08]  /*1a6f0*/  HMMA.16816.F32 R40, R148.reuse, R144, R40 ;  /* 0x000000909428723c */ /* 0x040ff00000001828 */
[-C--:B------:R-:W-:Y:S01]  /*1a700*/  HMMA.16816.F32 R44, R148, R146.reuse, R44 ;  /* 0x00000092942c723c */ /* 0x080fe2000000182c */
[--C-:B-1----:R-:W-:Y:S02]  /*1a710*/  FFMA.FTZ R2, R186, c[0x0][0x23c], -R210.reuse ;  /* 0x00008f00ba027a23 */ /* 0x102fe400000108d2 */
[----:B------:R-:W1:Y:S05]  /*1a720*/  MUFU.EX2 R186, R139 ;  /* 0x0000008b00ba7308 */ /* 0x000e6a0000000800 */
[C---:B------:R-:W-:Y:S01]  /*1a730*/  HMMA.16816.F32 R48, R140.reuse, R146, R48 ;  /* 0x000000928c30723c */ /* 0x040fe20000001830 */
[----:B------:R-:W3:Y:S04]  /*1a740*/  LDSM.16.MT88.4 R144, [R227+0xc800] ;  /* 0x00c80000e390783b */ /* 0x000ee80000004200 */
[----:B------:R4:W-:Y:S10]  /*1a750*/  MUFU.EX2 R204, R2 ;  /* 0x0000000200cc7308 */ /* 0x0009f40000000800 */
[----:B------:R1:W-:Y:S01]  /*1a760*/  MUFU.EX2 R139, R166 ;  /* 0x000000a6008b7308 */ /* 0x0003e20000000800 */
[--C-:B----4-:R-:W-:Y:S02]  /*1a770*/  FFMA.FTZ R2, R184, c[0x0][0x23c], -R210.reuse ;  /* 0x00008f00b8027a23 */ /* 0x110fe400000108d2 */
[----:B------:R-:W-:Y:S07]  /*1a780*/  FFMA.FTZ R210, R138, c[0x0][0x23c], -R210 ;  /* 0x00008f008ad27a23 */ /* 0x000fee00000108d2 */
[----:B------:R4:W-:Y:S01]  /*1a790*/  MUFU.EX2 R184, R2 ;  /* 0x0000000200b87308 */ /* 0x0009e20000000800 */
[----:B------:R-:W-:Y:S02]  /*1a7a0*/  FADD.FTZ R138, R232, R133 ;  /* 0x00000085e88a7221 */ /* 0x000fe40000010000 */
[----:B------:R-:W-:Y:S02]  /*1a7b0*/  FADD.FTZ R133, R213, R0 ;  /* 0x00000000d5857221 */ /* 0x000fe40000010000 */
[----:B------:R-:W-:Y:S01]  /*1a7c0*/  LDSM.16.MT88.4 R212, [R225+0xf800] ;  /* 0x00f80000e1d4783b */ /* 0x000fe20000004200 */
[----:B------:R-:W-:Y:S01]  /*1a7d0*/  FADD.FTZ R3, R240, R138 ;  /* 0x0000008af0037221 */ /* 0x000fe20000010000 */
[-C--:B---3--:R-:W-:Y:S01]  /*1a7e0*/  HMMA.16816.F32 R52, R140, R144.reuse, R52 ;  /* 0x000000908c34723c */ /* 0x088fe20000001834 */
[----:B------:R-:W-:Y:S02]  /*1a7f0*/  FADD.FTZ R0, R242, R165 ;  /* 0x000000a5f2007221 */ /* 0x000fe40000010000 */
[----:B------:R-:W3:Y:S01]  /*1a800*/  MUFU.EX2 R232, R160 ;  /* 0x000000a000e87308 */ /* 0x000ee20000000800 */
[----:B--2---:R-:W-:Y:S02]  /*1a810*/  IMAD.MOV.U32 R165, RZ, RZ, R201 ;  /* 0x000000ffffa57224 */ /* 0x004fe400078e00c9 */
[----:B------:R2:W5:Y:S01]  /*1a820*/  LDL.LU R242, [R1+0xa4] ;  /* 0x0000a40001f27983 */ /* 0x0005620000300800 */
[----:B-1----:R-:W-:Y:S01]  /*1a830*/  IMAD.MOV.U32 R166, RZ, RZ, R186 ;  /* 0x000000ffffa67224 */ /* 0x002fe200078e00ba */
[C---:B------:R-:W-:Y:S01]  /*1a840*/  HMMA.16816.F32 R56, R148.reuse, R144, R56 ;  /* 0x000000909438723c */ /* 0x040fe20000001838 */
[----:B------:R-:W-:Y:S04]  /*1a850*/  FADD.FTZ R133, R239, R133 ;  /* 0x00000085ef857221 */ /* 0x000fe80000010000 */
[----:B------:R-:W-:Y:S01]  /*1a860*/  MUFU.EX2 R138, R210 ;  /* 0x000000d2008a7308 */ /* 0x000fe20000000800 */
[----:B------:R-:W-:Y:S02]  /*1a870*/  FADD.FTZ R133, R235, R133 ;  /* 0x00000085eb857221 */ /* 0x000fe40000010000 */
[-C--:B------:R-:W-:Y:S01]  /*1a880*/  HMMA.16816.F32 R60, R148, R146.reuse, R60 ;  /* 0x00000092943c723c */ /* 0x080fe2000000183c */
[--C-:B----4-:R-:W-:Y:S03]  /*1a890*/  FFMA.FTZ R2, R190, c[0x0][0x23c], -R211.reuse ;  /* 0x00008f00be027a23 */ /* 0x110fe600000108d3 */
[----:B------:R-:W-:Y:S03]  /*1a8a0*/  FFMA.FTZ R211, R188, c[0x0][0x23c], -R211 ;  /* 0x00008f00bcd37a23 */ /* 0x000fe600000108d3 */
[----:B------:R1:W4:Y:S01]  /*1a8b0*/  MUFU.EX2 R233, R2 ;  /* 0x0000000200e97308 */ /* 0x0003220000000800 */
[----:B------:R-:W-:Y:S01]  /*1a8c0*/  FADD.FTZ R133, R167, R133 ;  /* 0x00000085a7857221 */ /* 0x000fe20000010000 */
[C---:B------:R-:W-:Y:S01]  /*1a8d0*/  HMMA.16816.F32 R64, R140.reuse, R146, R64 ;  /* 0x000000928c40723c */ /* 0x040fe20000001840 */
[----:B------:R-:W2:Y:S02]  /*1a8e0*/  LDSM.16.MT88.4 R144, [R225+0xe800] ;  /* 0x00e80000e190783b */ /* 0x000ea40000004200 */
[----:B---3--:R-:W-:Y:S05]  /*1a8f0*/  F2FP.PACK_AB R209, R232, R166 ;  /* 0x000000a6e8d1723e */ /* 0x008fea00000000ff */
[----:B------:R3:W-:Y:S01]  /*1a900*/  MUFU.EX2 R190, R132 ;  /* 0x0000008400be7308 */ /* 0x0007e20000000800 */
[----:B------:R-:W-:Y:S09]  /*1a910*/  LDSM.16.MT88.4 R160, [R225+0xd800] ;  /* 0x00d80000e1a0783b */ /* 0x000ff20000004200 */
[----:B------:R4:W-:Y:S01]  /*1a920*/  MUFU.EX2 R188, R208 ;  /* 0x000000d000bc7308 */ /* 0x0009e20000000800 */
[----:B-1----:R-:W-:Y:S01]  /*1a930*/  FADD.FTZ R2, R241, R164 ;  /* 0x000000a4f1027221 */ /* 0x002fe20000010000 */
[----:B------:R-:W-:Y:S01]  /*1a940*/  MOV R164, R169 ;  /* 0x000000a900a47202 */ /* 0x000fe20000000f00 */
[----:B------:R1:W5:Y:S04]  /*1a950*/  LDL.LU R241, [R1+0xa0] ;  /* 0x0000a00001f17983 */ /* 0x0003680000300800 */
[----:B------:R1:W5:Y:S03]  /*1a960*/  LDL.LU R240, [R1+0x9c] ;  /* 0x00009c0001f07983 */ /* 0x0003660000300800 */
[----:B------:R-:W1:Y:S01]  /*1a970*/  MUFU.EX2 R211, R211 ;  /* 0x000000d300d37308 */ /* 0x000e620000000800 */
[----:B------:R1:W5:Y:S01]  /*1a980*/  LDL.LU R239, [R1+0x98] ;  /* 0x0000980001ef7983 */ /* 0x0003620000300800 */
[----:B---3--:R-:W-:Y:S02]  /*1a990*/  FADD.FTZ R132, R238, R0 ;  /* 0x00000000ee847221 */ /* 0x008fe40000010000 */
[----:B------:R-:W-:Y:S01]  /*1a9a0*/  FADD.FTZ R0, R237, R2 ;  /* 0x00000002ed007221 */ /* 0x000fe20000010000 */
[----:B------:R3:W5:Y:S01]  /*1a9b0*/  LDL.LU R238, [R1+0x94] ;  /* 0x0000940001ee7983 */ /* 0x0007620000300800 */
[----:B------:R-:W-:Y:S02]  /*1a9c0*/  FADD.FTZ R2, R236, R3 ;  /* 0x00000003ec027221 */ /* 0x000fe40000010000 */
[----:B------:R-:W-:Y:S01]  /*1a9d0*/  FADD.FTZ R132, R168, R132 ;  /* 0x00000084a8847221 */ /* 0x000fe20000010000 */
[----:B------:R3:W5:Y:S01]  /*1a9e0*/  LDL.LU R237, [R1+0x90] ;  /* 0x0000900001ed7983 */ /* 0x0007620000300800 */
[-C--:B--2---:R-:W-:Y:S01]  /*1a9f0*/  HMMA.16816.F32 R68, R140, R144.reuse, R68 ;  /* 0x000000908c44723c */ /* 0x084fe20000001844 */
[----:B----4-:R-:W-:Y:S01]  /*1aa00*/  F2FP.PACK_AB R208, R233, R165 ;  /* 0x000000a5e9d0723e */ /* 0x010fe200000000ff */
[----:B------:R-:W-:Y:S01]  /*1aa10*/  FADD.FTZ R3, R173, R0 ;  /* 0x00000000ad037221 */ /* 0x000fe20000010000 */
[----:B------:R-:W-:Y:S01]  /*1aa20*/  LDSM.16.MT88.4 R168, [R226+0xd800] ;  /* 0x00d80000e2a8783b */ /* 0x000fe20000004200 */
[----:B------:R-:W-:Y:S02]  /*1aa30*/  IMAD.MOV.U32 R173, RZ, RZ, R185 ;  /* 0x000000ffffad7224 */ /* 0x000fe400078e00b9 */
[----:B------:R-:W-:Y:S01]  /*1aa40*/  FADD.FTZ R0, R172, R2 ;  /* 0x00000002ac007221 */ /* 0x000fe20000010000 */
[----:B------:R-:W-:Y:S01]  /*1aa50*/  MOV R172, R184 ;  /* 0x000000b800ac7202 */ /* 0x000fe20000000f00 */
[C---:B------:R-:W-:Y:S01]  /*1aa60*/  HMMA.16816.F32 R72, R148.reuse, R144, R72 ;  /* 0x000000909448723c */ /* 0x040fe20000001848 */
[----:B------:R-:W-:Y:S02]  /*1aa70*/  FADD.FTZ R132, R177, R132 ;  /* 0x00000084b1847221 */ /* 0x000fe40000010000 */
[----:B------:R3:W5:Y:S01]  /*1aa80*/  LDL.LU R236, [R1+0x8c] ;  /* 0x00008c0001ec7983 */ /* 0x0007620000300800 */
[----:B------:R-:W-:Y:S02]  /*1aa90*/  IMAD.MOV.U32 R177, RZ, RZ, R200 ;  /* 0x000000ffffb17224 */ /* 0x000fe400078e00c8 */
[----:B------:R-:W-:Y:S01]  /*1aaa0*/  FADD.FTZ R2, R176, R3 ;  /* 0x00000003b0027221 */ /* 0x000fe20000010000 */
[----:B------:R3:W5:Y:S01]  /*1aab0*/  LDL.LU R235, [R1+0x88] ;  /* 0x0000880001eb7983 */ /* 0x0007620000300800 */
[-C--:B------:R-:W-:Y:S01]  /*1aac0*/  HMMA.16816.F32 R76, R148, R146.reuse, R76 ;  /* 0x00000092944c723c */ /* 0x080fe2000000184c */
[----:B------:R-:W-:Y:S03]  /*1aad0*/  IMAD.MOV.U32 R3, RZ, RZ, R178 ;  /* 0x000000ffff037224 */ /* 0x000fe600078e00b2 */
[----:B------:R-:W-:Y:S02]  /*1aae0*/  FADD.FTZ R178, R175, R0 ;  /* 0x00000000afb27221 */ /* 0x000fe40000010000 */
[----:B------:R-:W-:Y:S01]  /*1aaf0*/  FADD.FTZ R0, R174, R133 ;  /* 0x00000085ae007221 */ /* 0x000fe20000010000 */
[----:B-1----:R-:W-:Y:S01]  /*1ab00*/  MOV R133, R211 ;  /* 0x000000d300857202 */ /* 0x002fe20000000f00 */
[C---:B------:R-:W-:Y:S01]  /*1ab10*/  HMMA.16816.F32 R80, R140.reuse, R146, R80 ;  /* 0x000000928c50723c */ /* 0x040fe20000001850 */
[----:B------:R-:W1:Y:S03]  /*1ab20*/  LDSM.16.MT88.4 R144, [R226+0xe800] ;  /* 0x00e80000e290783b */ /* 0x000e660000004200 */
[----:B------:R-:W-:Y:S01]  /*1ab30*/  FADD.FTZ R0, R231, R0 ;  /* 0x00000000e7007221 */ /* 0x000fe20000010000 */
[----:B------:R-:W-:Y:S02]  /*1ab40*/  F2FP.PACK_AB R210, R133, R190 ;  /* 0x000000be85d2723e */ /* 0x000fe400000000ff */
[----:B------:R-:W-:Y:S01]  /*1ab50*/  F2FP.PACK_AB R211, R138, R139 ;  /* 0x0000008b8ad3723e */ /* 0x000fe200000000ff */
        /* <DEDUP_REMOVED lines=49> */
[C---:B------:R-:W-:Y:S07]  /*1ae70*/  HMMA.16816.F32 R88, R144.reuse, R156, R88 ;  /* 0x0000009c9058723c */ /* 0x040fee0000001858 */
[----:B------:R-:W-:Y:S01]  /*1ae80*/  IMAD.MOV.U32 R157, RZ, RZ, R202 ;  /* 0x000000ffff9d7224 */ /* 0x000fe200078e00ca */
[-C--:B------:R-:W-:Y:S01]  /*1ae90*/  HMMA.16816.F32 R92, R144, R158.reuse, R92 ;  /* 0x0000009e905c723c */ /* 0x080fe2000000185c */
[----:B------:R-:W-:Y:S07]  /*1aea0*/  LDSM.16.MT88.4 R200, [R227+0xd800] ;  /* 0x00d80000e3c8783b */ /* 0x000fee0000004200 */
[C---:B------:R-:W-:Y:S08]  /*1aeb0*/  HMMA.16816.F32 R96, R140.reuse, R158, R96 ;  /* 0x0000009e8c60723c */ /* 0x040ff00000001860 */
[-C--:B-1----:R-:W-:Y:S08]  /*1aec0*/  HMMA.16816.F32 R100, R140, R148.reuse, R100 ;  /* 0x000000948c64723c */ /* 0x082ff00000001864 */
[C---:B------:R-:W-:Y:S08]  /*1aed0*/  HMMA.16816.F32 R104, R144.reuse, R148, R104 ;  /* 0x000000949068723c */ /* 0x040ff00000001868 */
[-C--:B------:R-:W-:Y:S08]  /*1aee0*/  HMMA.16816.F32 R108, R144, R150.reuse, R108 ;  /* 0x00000096906c723c */ /* 0x080ff0000000186c */
[C---:B------:R-:W-:Y:S08]  /*1aef0*/  HMMA.16816.F32 R112, R140.reuse, R150, R112 ;  /* 0x000000968c70723c */ /* 0x040ff00000001870 */
[-C--:B--2---:R-:W-:Y:S08]  /*1af00*/  HMMA.16816.F32 R116, R140, R152.reuse, R116 ;  /* 0x000000988c74723c */ /* 0x084ff00000001874 */
[C---:B------:R-:W-:Y:S07]  /*1af10*/  HMMA.16816.F32 R120, R144.reuse, R152, R120 ;  /* 0x000000989078723c */ /* 0x040fee0000001878 */
[----:B------:R-:W-:Y:S01]  /*1af20*/  MOV R153, R187 ;  /* 0x000000bb00997202 */ /* 0x000fe20000000f00 */
[-C--:B------:R-:W-:Y:S01]  /*1af30*/  HMMA.16816.F32 R124, R144, R154.reuse, R124 ;  /* 0x0000009a907c723c */ /* 0x080fe2000000187c */
[----:B------:R-:W1:Y:S07]  /*1af40*/  LDSM.16.MT88.4 R184, [R228+0xd800] ;  /* 0x00d80000e4b8783b */ /* 0x000e6e0000004200 */
[----:B------:R-:W-:Y:S07]  /*1af50*/  HMMA.16816.F32 R128, R140, R154, R128 ;  /* 0x0000009a8c80723c */ /* 0x000fee0000001880 */
[----:B------:R-:W-:Y:S02]  /*1af60*/  F2FP.PACK_AB R140, R164, R177 ;  /* 0x000000b1a48c723e */ /* 0x000fe400000000ff */
[----:B------:R-:W-:Y:S03]  /*1af70*/  F2FP.PACK_AB R141, R153, R3 ;  /* 0x00000003998d723e */ /* 0x000fe600000000ff */
[----:B------:R-:W-:Y:S02]  /*1af80*/  F2FP.PACK_AB R142, R189, R191 ;  /* 0x000000bfbd8e723e */ /* 0x000fe400000000ff */
[----:B------:R-:W-:Y:S07]  /*1af90*/  F2FP.PACK_AB R143, R188, R157 ;  /* 0x0000009dbc8f723e */ /* 0x000fee00000000ff */
[-C--:B------:R-:W-:Y:S01]  /*1afa0*/  HMMA.16816.F32 R148, R140, R160.reuse, R4 ;  /* 0x000000a08c94723c */ /* 0x080fe20000001804 */
[----:B------:R-:W2:Y:S07]  /*1afb0*/  LDSM.16.MT88.4 R4, [R227+0xf800] ;  /* 0x00f80000e304783b */ /* 0x000eae0000004200 */
[C---:B------:R-:W-:Y:S07]  /*1afc0*/  HMMA.16816.F32 R144, R208.reuse, R160, R8 ;  /* 0x000000a0d090723c */ /* 0x040fee0000001808 */
[----:B------:R-:W-:Y:S01]  /*1afd0*/  IMAD.MOV.U32 R8, RZ, RZ, R157 ;  /* 0x000000ffff087224 */ /* 0x000fe200078e009d */
[----:B------:R-:W-:Y:S01]  /*1afe0*/  MOV R11, R173 ;  /* 0x000000ad000b7202 */ /* 0x000fe20000000f00 */
[-C--:B------:R-:W-:Y:S03]  /*1aff0*/  HMMA.16816.F32 R156, R208, R162.reuse, R12 ;  /* 0x000000a2d09c723c */ /* 0x080fe6000000180c */
[----:B------:R-:W-:Y:S02]  /*1b000*/  IMAD.MOV.U32 R9, RZ, RZ, R194 ;  /* 0x000000ffff097224 */ /* 0x000fe400078e00c2 */
[----:B------:R-:W-:Y:S02]  /*1b010*/  IMAD.MOV.U32 R10, RZ, RZ, R193 ;  /* 0x000000ffff0a7224 */ /* 0x000fe400078e00c1 */
[----:B------:R-:W-:Y:S01]  /*1b020*/  IMAD.MOV.U32 R12, RZ, RZ, R153 ;  /* 0x000000ffff0c7224 */ /* 0x000fe200078e0099 */
[----:B------:R-:W-:Y:S01]  /*1b030*/  MOV R14, R189 ;  /* 0x000000bd000e7202 */ /* 0x000fe20000000f00 */
[C---:B------:R-:W-:Y:S03]  /*1b040*/  HMMA.16816.F32 R152, R140.reuse, R162, R16 ;  /* 0x000000a28c98723c */ /* 0x040fe60000001810 */
[----:B------:R-:W-:Y:S02]  /*1b050*/  IMAD.MOV.U32 R15, RZ, RZ, R188 ;  /* 0x000000ffff0f7224 */ /* 0x000fe400078e00bc */
[----:B------:R-:W-:Y:S02]  /*1b060*/  IMAD.MOV.U32 R13, RZ, RZ, R190 ;  /* 0x000000ffff0d7224 */ /* 0x000fe400078e00be */
[----:B------:R-:W-:Y:S01]  /*1b070*/  MOV R18, R164 ;  /* 0x000000a400127202 */ /* 0x000fe20000000f00 */
[----:B------:R-:W-:Y:S04]  /*1b080*/  IMAD.MOV.U32 R17, RZ, RZ, R166 ;  /* 0x000000ffff117224 */ /* 0x000fe800078e00a6 */
[----:B------:R-:W-:Y:S02]  /*1b090*/  IMAD.MOV.U32 R16, RZ, RZ, R165 ;  /* 0x000000ffff107224 */ /* 0x000fe400078e00a5 */
[-C--:B------:R-:W-:Y:S01]  /*1b0a0*/  HMMA.16816.F32 R164, R140, R168.reuse, R20 ;  /* 0x000000a88ca4723c */ /* 0x080fe20000001814 */
[----:B------:R-:W-:Y:S06]  /*1b0b0*/  IMAD.MOV.U32 R19, RZ, RZ, R191 ;  /* 0x000000ffff137224 */ /* 0x000fec00078e00bf */
[----:B------:R-:W-:Y:S01]  /*1b0c0*/  MOV R23, R3 ;  /* 0x0000000300177202 */ /* 0x000fe20000000f00 */
[C---:B------:R-:W-:Y:S01]  /*1b0d0*/  HMMA.16816.F32 R160, R208.reuse, R168, R24 ;  /* 0x000000a8d0a0723c */ /* 0x040fe20000001818 */
[----:B------:R-:W-:Y:S03]  /*1b0e0*/  IMAD.MOV.U32 R21, RZ, RZ, R172 ;  /* 0x000000ffff157224 */ /* 0x000fe600078e00ac */
[----:B------:R-:W-:Y:S01]  /*1b0f0*/  MOV R3, R192 ;  /* 0x000000c000037202 */ /* 0x000fe20000000f00 */
[----:B------:R-:W-:Y:S02]  /*1b100*/  IMAD.MOV.U32 R22, RZ, RZ, R177 ;  /* 0x000000ffff167224 */ /* 0x000fe400078e00b1 */
[----:B------:R-:W-:Y:S01]  /*1b110*/  IMAD.MOV.U32 R20, RZ, RZ, R207 ;  /* 0x000000ffff147224 */ /* 0x000fe200078e00cf */
[-C--:B------:R-:W-:Y:S01]  /*1b120*/  HMMA.16816.F32 R172, R208, R170.reuse, R28 ;  /* 0x000000aad0ac723c */ /* 0x080fe2000000181c */
[----:B------:R-:W-:Y:S03]  /*1b130*/  FADD.FTZ R3, R3, R132 ;  /* 0x0000008403037221 */ /* 0x000fe60000010000 */
[----:B------:R-:W-:Y:S01]  /*1b140*/  IMAD.MOV.U32 R27, RZ, RZ, R206 ;  /* 0x000000ffff1b7224 */ /* 0x000fe200078e00ce */
[----:B------:R-:W-:Y:S01]  /*1b150*/  MOV R26, R205 ;  /* 0x000000cd001a7202 */ /* 0x000fe20000000f00 */
[----:B------:R-:W-:Y:S01]  /*1b160*/  FADD.FTZ R3, R230, R3 ;  /* 0x00000003e6037221 */ /* 0x000fe20000010000 */
[----:B------:R-:W-:Y:S01]  /*1b170*/  MOV R31, R198 ;  /* 0x000000c6001f7202 */ /* 0x000fe20000000f00 */
[C---:B------:R-:W-:Y:S01]  /*1b180*/  HMMA.16816.F32 R168, R140.reuse, R170, R32 ;  /* 0x000000aa8ca8723c */ /* 0x040fe20000001820 */
[----:B------:R-:W-:Y:S03]  /*1b190*/  IMAD.MOV.U32 R24, RZ, RZ, R199 ;  /* 0x000000ffff187224 */ /* 0x000fe600078e00c7 */
[----:B------:R-:W-:Y:S01]  /*1b1a0*/  IMAD.MOV.U32 R29, RZ, RZ, R196 ;  /* 0x000000ffff1d7224 */ /* 0x000fe200078e00c4 */
[----:B------:R-:W-:Y:S01]  /*1b1b0*/  MOV R28, R195 ;  /* 0x000000c3001c7202 */ /* 0x000fe20000000f00 */
[----:B------:R-:W-:Y:S01]  /*1b1c0*/  IMAD.MOV.U32 R25, RZ, RZ, R204 ;  /* 0x000000ffff197224 */ /* 0x000fe200078e00cc */
[----:B------:R-:W-:Y:S01]  /*1b1d0*/  MOV R33, R182 ;  /* 0x000000b600217202 */ /* 0x000fe20000000f00 */
[----:B------:R-:W-:Y:S04]  /*1b1e0*/  IMAD.MOV.U32 R32, RZ, RZ, R183 ;  /* 0x000000ffff207224 */ /* 0x000fe800078e00b7 */
[----:B------:R-:W-:Y:S02]  /*1b1f0*/  IMAD.MOV.U32 R34, RZ, RZ, R181 ;  /* 0x000000ffff227224 */ /* 0x000fe400078e00b5 */
[----:B------:R-:W-:Y:S02]  /*1b200*/  IMAD.MOV.U32 R35, RZ, RZ, R180 ;  /* 0x000000ffff237224 */ /* 0x000fe400078e00b4 */
[-C--:B-1----:R-:W-:Y:S01]  /*1b210*/  HMMA.16816.F32 R180, R140, R184.reuse, R36 ;  /* 0x000000b88cb4723c */ /* 0x082fe20000001824 */
[----:B------:R-:W-:Y:S02]  /*1b220*/  IMAD.MOV.U32 R30, RZ, RZ, R197 ;  /* 0x000000ffff1e7224 */ /* 0x000fe400078e00c5 */
[----:B------:R-:W-:Y:S04]  /*1b230*/  FADD.FTZ R11, R11, R3 ;  /* 0x000000030b0b7221 */ /* 0x000fe80000010000 */
[----:B------:R-:W-:Y:S01]  /*1b240*/  MOV R38, R179 ;  /* 0x000000b300267202 */ /* 0x000fe20000000f00 */
[----:B------:R-:W-:Y:S02]  /*1b250*/  IMAD.MOV.U32 R39, RZ, RZ, R178 ;  /* 0x000000ffff277224 */ /* 0x000fe400078e00b2 */
[C---:B------:R-:W-:Y:S02]  /*1b260*/  HMMA.16816.F32 R176, R208.reuse, R184, R40 ;  /* 0x000000b8d0b0723c */ /* 0x040fe40000001828 */
[----:B------:R-:W-:Y:S01]  /*1b270*/  IMAD.MOV.U32 R37, RZ, RZ, R38 ;  /* 0x000000ffff257224 */ /* 0x000fe200078e0026 */
[----:B------:R-:W-:Y:S01]  /*1b280*/  MOV R38, R39 ;  /* 0x0000002700267202 */ /* 0x000fe20000000f00 */
[----:B------:R-:W-:Y:S02]  /*1b290*/  IMAD.MOV.U32 R39, RZ, RZ, R32 ;  /* 0x000000ffff277224 */ /* 0x000fe400078e0020 */
[----:B------:R-:W-:Y:S01]  /*1b2a0*/  IMAD.MOV.U32 R32, RZ, RZ, R33 ;  /* 0x000000ffff207224 */ /* 0x000fe200078e0021 */
[----:B------:R-:W-:Y:S01]  /*1b2b0*/  MOV R33, R34 ;  /* 0x0000002200217202 */ /* 0x000fe20000000f00 */
[-C--:B------:R-:W-:Y:S01]  /*1b2c0*/  HMMA.16816.F32 R188, R208, R186.reuse, R44 ;  /* 0x000000bad0bc723c */ /* 0x080fe2000000182c */
[----:B------:R-:W-:Y:S03]  /*1b2d0*/  IMAD.MOV.U32 R34, RZ, RZ, R35 ;  /* 0x000000ffff227224 */ /* 0x000fe600078e0023 */
[----:B------:R-:W-:Y:S01]  /*1b2e0*/  IMAD.MOV.U32 R35, RZ, RZ, R28 ;  /* 0x000000ffff237224 */ /* 0x000fe200078e001c */
[----:B------:R-:W-:Y:S01]  /*1b2f0*/  MOV R28, R29 ;  /* 0x0000001d001c7202 */ /* 0x000fe20000000f00 */
[----:B------:R-:W-:Y:S01]  /*1b300*/  IMAD.MOV.U32 R29, RZ, RZ, R30 ;  /* 0x000000ffff1d7224 */ /* 0x000fe200078e001e */
[----:B------:R-:W-:Y:S01]  /*1b310*/  MOV R43, R38 ;  /* 0x00000026002b7202 */ /* 0x000fe20000000f00 */
[C---:B------:R-:W-:Y:S01]  /*1b320*/  HMMA.16816.F32 R184, R140.reuse, R186, R48 ;  /* 0x000000ba8cb8723c */ /* 0x040fe20000001830 */
[----:B------:R-:W-:Y:S03]  /*1b330*/  IMAD.MOV.U32 R30, RZ, RZ, R31 ;  /* 0x000000ffff1e7224 */ /* 0x000fe600078e001f */
[----:B------:R-:W-:Y:S01]  /*1b340*/  MOV R31, R24 ;  /* 0x00000018001f7202 */ /* 0x000fe20000000f00 */
[----:B------:R-:W-:Y:S01]  /*1b350*/  IMAD.MOV.U32 R24, RZ, RZ, R25 ;  /* 0x000000ffff187224 */ /* 0x000fe200078e0019 */
[----:B------:R-:W-:Y:S01]  /*1b360*/  MOV R25, R26 ;  /* 0x0000001a00197202 */ /* 0x000fe20000000f00 */
[----:B------:R-:W-:Y:S01]  /*1b370*/  IMAD.MOV.U32 R26, RZ, RZ, R27 ;  /* 0x000000ffff1a7224 */ /* 0x000fe200078e001b */
[-C--:B------:R-:W-:Y:S01]  /*1b380*/  HMMA.16816.F32 R196, R140, R200.reuse, R52 ;  /* 0x000000c88cc4723c */ /* 0x080fe20000001834 */
[----:B------:R-:W-:Y:S03]  /*1b390*/  MOV R27, R20 ;  /* 0x00000014001b7202 */ /* 0x000fe60000000f00 */
        /* <DEDUP_REMOVED lines=9> */
[----:B------:R-:W-:Y:S01]  /*1b430*/  FADD.FTZ R8, R234, R2 ;  /* 0x00000002ea087221 */ /* 0x000fe20000010000 */
[-C--:B------:R-:W-:Y:S01]  /*1b440*/  HMMA.16816.F32 R204, R208, R202.reuse, R60 ;  /* 0x000000cad0cc723c */ /* 0x080fe2000000183c */
[----:B------:R3:W5:Y:S03]  /*1b450*/  LDL.LU R234, [R1+0x84] ;  /* 0x0000840001ea7983 */ /* 0x0007660000300800 */
[----:B------:R-:W-:Y:S01]  /*1b460*/  IMAD.MOV.U32 R38, RZ, RZ, R39 ;  /* 0x000000ffff267224 */ /* 0x000fe200078e0027 */
[----:B------:R-:W-:Y:S01]  /*1b470*/  MOV R39, R32 ;  /* 0x0000002000277202 */ /* 0x000fe20000000f00 */
[----:B------:R-:W-:Y:S01]  /*1b480*/  IMAD.MOV.U32 R32, RZ, RZ, R33 ;  /* 0x000000ffff207224 */ /* 0x000fe200078e0021 */
[----:B------:R-:W-:Y:S01]  /*1b490*/  MOV R33, R34 ;  /* 0x0000002200217202 */ /* 0x000fe20000000f00 */
[C---:B------:R-:W-:Y:S01]  /*1b4a0*/  HMMA.16816.F32 R200, R140.reuse, R202, R64 ;  /* 0x000000ca8cc8723c */ /* 0x040fe20000001840 */
[----:B------:R-:W-:Y:S03]  /*1b4b0*/  IMAD.MOV.U32 R34, RZ, RZ, R35 ;  /* 0x000000ffff227224 */ /* 0x000fe600078e0023 */
[----:B------:R-:W-:Y:S02]  /*1b4c0*/  IMAD.MOV.U32 R35, RZ, RZ, R29 ;  /* 0x000000ffff237224 */ /* 0x000fe400078e001d */
[----:B------:R-:W-:Y:S02]  /*1b4d0*/  IMAD.MOV.U32 R29, RZ, RZ, R31 ;  /* 0x000000ffff1d7224 */ /* 0x000fe400078e001f */
[-C--:B------:R-:W-:Y:S01]  /*1b4e0*/  HMMA.16816.F32 R68, R140, R212.reuse, R68 ;  /* 0x000000d48c44723c */ /* 0x080fe20000001844 */
[----:B------:R-:W-:Y:S03]  /*1b4f0*/  IMAD.MOV.U32 R31, RZ, RZ, R25 ;  /* 0x000000ffff1f7224 */ /* 0x000fe600078e0019 */
[----:B------:R-:W-:Y:S02]  /*1b500*/  IMAD.MOV.U32 R25, RZ, RZ, R27 ;  /* 0x000000ffff197224 */ /* 0x000fe400078e001b */
[----:B------:R-:W-:Y:S02]  /*1b510*/  IMAD.MOV.U32 R27, RZ, RZ, R21 ;  /* 0x000000ffff1b7224 */ /* 0x000fe400078e0015 */
[C---:B------:R-:W-:Y:S01]  /*1b520*/  HMMA.16816.F32 R72, R208.reuse, R212, R72 ;  /* 0x000000d4d048723c */ /* 0x040fe20000001848 */
[----:B------:R-:W-:Y:S03]  /*1b530*/  IMAD.MOV.U32 R21, RZ, RZ, R23 ;  /* 0x000000ffff157224 */ /* 0x000fe600078e0017 */
[----:B------:R-:W-:Y:S02]  /*1b540*/  IMAD.MOV.U32 R23, RZ, RZ, R17 ;  /* 0x000000ffff177224 */ /* 0x000fe400078e0011 */
[----:B------:R-:W-:Y:S02]  /*1b550*/  IMAD.MOV.U32 R17, RZ, RZ, R233 ;  /* 0x000000ffff117224 */ /* 0x000fe400078e00e9 */
[-C--:B------:R-:W-:Y:S01]  /*1b560*/  HMMA.16816.F32 R76, R208, R214.reuse, R76 ;  /* 0x000000d6d04c723c */ /* 0x080fe2000000184c */
[----:B------:R3:W5:Y:S03]  /*1b570*/  LDL.LU R233, [R1+0x80] ;  /* 0x0000800001e97983 */ /* 0x0007660000300800 */
[----:B------:R-:W-:Y:S01]  /*1b580*/  IMAD.MOV.U32 R36, RZ, RZ, R37 ;  /* 0x000000ffff247224 */ /* 0x000fe200078e0025 */
[----:B------:R-:W-:Y:S01]  /*1b590*/  MOV R37, R28 ;  /* 0x0000001c00257202 */ /* 0x000fe20000000f00 */
[----:B------:R-:W-:Y:S01]  /*1b5a0*/  FADD.FTZ R8, R229, R8 ;  /* 0x00000008e5087221 */ /* 0x000fe20000010000 */
[----:B------:R-:W-:Y:S01]  /*1b5b0*/  MOV R28, R30 ;  /* 0x0000001e001c7202 */ /* 0x000fe20000000f00 */
[C---:B------:R-:W-:Y:S01]  /*1b5c0*/  HMMA.16816.F32 R80, R140.reuse, R214, R80 ;  /* 0x000000d68c50723c */ /* 0x040fe20000001850 */
[----:B------:R-:W-:Y:S03]  /*1b5d0*/  MOV R30, R24 ;  /* 0x00000018001e7202 */ /* 0x000fe60000000f00 */
[----:B------:R-:W-:Y:S01]  /*1b5e0*/  MOV R24, R26 ;  /* 0x0000001a00187202 */ /* 0x000fe20000000f00 */
[----:B------:R-:W-:Y:S01]  /*1b5f0*/  FADD.FTZ R2, R36, R43 ;  /* 0x0000002b24027221 */ /* 0x000fe20000010000 */
[----:B------:R-:W-:Y:S01]  /*1b600*/  MOV R26, R20 ;  /* 0x00000014001a7202 */ /* 0x000fe20000000f00 */
[----:B------:R-:W-:Y:S01]  /*1b610*/  FADD.FTZ R3, R38, R8 ;  /* 0x0000000826037221 */ /* 0x000fe20000010000 */
[-C--:B------:R-:W-:Y:S01]  /*1b620*/  HMMA.16816.F32 R84, R140, R216.reuse, R84 ;  /* 0x000000d88c54723c */ /* 0x080fe20000001854 */
[----:B------:R-:W-:Y:S03]  /*1b630*/  MOV R20, R22 ;  /* 0x0000001600147202 */ /* 0x000fe60000000f00 */
[----:B------:R-:W-:Y:S01]  /*1b640*/  MOV R22, R16 ;  /* 0x0000001000167202 */ /* 0x000fe20000000f00 */
[----:B------:R-:W-:Y:S01]  /*1b650*/  FADD.FTZ R2, R224, R2 ;  /* 0x00000002e0027221 */ /* 0x000fe20000010000 */
[----:B------:R-:W-:Y:S01]  /*1b660*/  MOV R16, R18 ;  /* 0x0000001200107202 */ /* 0x000fe20000000f00 */
[----:B------:R-:W-:Y:S01]  /*1b670*/  FADD.FTZ R0, R37, R0 ;  /* 0x0000000025007221 */ /* 0x000fe20000010000 */
[C---:B------:R-:W-:Y:S01]  /*1b680*/  HMMA.16816.F32 R88, R208.reuse, R216, R88 ;  /* 0x000000d8d058723c */ /* 0x040fe20000001858 */
[----:B------:R-:W-:Y:S02]  /*1b690*/  MOV R18, R232 ;  /* 0x000000e800127202 */ /* 0x000fe40000000f00 */
[----:B------:R3:W5:Y:S01]  /*1b6a0*/  LDL.LU R232, [R1+0x7c] ;  /* 0x00007c0001e87983 */ /* 0x0007620000300800 */
[----:B------:R-:W-:Y:S02]  /*1b6b0*/  FADD.FTZ R0, R32, R0 ;  /* 0x0000000020007221 */ /* 0x000fe40000010000 */
[----:B------:R-:W-:Y:S01]  /*1b6c0*/  FADD.FTZ R2, R39, R2 ;  /* 0x0000000227027221 */ /* 0x000fe20000010000 */
[----:B------:R3:W5:Y:S01]  /*1b6d0*/  LDL.LU R231, [R1+0x78] ;  /* 0x0000780001e77983 */ /* 0x0007620000300800 */
[-C--:B------:R-:W-:Y:S01]  /*1b6e0*/  HMMA.16816.F32 R92, R208, R218.reuse, R92 ;  /* 0x000000dad05c723c */ /* 0x080fe2000000185c */
[----:B------:R-:W-:Y:S02]  /*1b6f0*/  FADD.FTZ R8, R34, R0 ;  /* 0x0000000022087221 */ /* 0x000fe40000010000 */
[----:B------:R3:W5:Y:S01]  /*1b700*/  LDL.LU R230, [R1+0x74] ;  /* 0x0000740001e67983 */ /* 0x0007620000300800 */
[----:B------:R-:W-:Y:S02]  /*1b710*/  FADD.FTZ R9, R9, R2 ;  /* 0x0000000209097221 */ /* 0x000fe40000010000 */
[----:B------:R-:W-:Y:S01]  /*1b720*/  FADD.FTZ R11, R33, R11 ;  /* 0x0000000b210b7221 */ /* 0x000fe20000010000 */
[----:B------:R3:W5:Y:S01]  /*1b730*/  LDL.LU R229, [R1+0x70] ;  /* 0x0000700001e57983 */ /* 0x0007620000300800 */
[C---:B------:R-:W-:Y:S01]  /*1b740*/  HMMA.16816.F32 R96, R140.reuse, R218, R96 ;  /* 0x000000da8c60723c */ /* 0x040fe20000001860 */
[----:B------:R-:W-:Y:S02]  /*1b750*/  FADD.FTZ R0, R29, R9 ;  /* 0x000000091d007221 */ /* 0x000fe40000010000 */
[----:B------:R3:W5:Y:S01]  /*1b760*/  LDL.LU R224, [R1+0x6c] ;  /* 0x00006c0001e07983 */ /* 0x0007620000300800 */
        /* <DEDUP_REMOVED lines=22> */
[----:B------:R-:W-:Y:S02]  /*1b8d0*/  FADD.FTZ R4, R19, R5 ;  /* 0x0000000513047221 */ /* 0x000fe40000010000 */
[----:B------:R-:W-:Y:S03]  /*1b8e0*/  FADD.FTZ R0, R22, R0 ;  /* 0x0000000016007221 */ /* 0x000fe60000010000 */
[----:B------:R-:W-:Y:S02]  /*1b8f0*/  FADD.FTZ R3, R12, R3 ;  /* 0x000000030c037221 */ /* 0x000fe40000010000 */
[----:B------:R-:W-:Y:S02]  /*1b900*/  FADD.FTZ R4, R14, R4 ;  /* 0x000000040e047221 */ /* 0x000fe40000010000 */
[----:B------:R-:W-:Y:S02]  /*1b910*/  FADD.FTZ R3, R15, R3 ;  /* 0x000000030f037221 */ /* 0x000fe40000010000 */
[----:B------:R-:W-:Y:S01]  /*1b920*/  FADD.FTZ R2, R13, R2 ;  /* 0x000000020d027221 */ /* 0x000fe20000010000 */
[----:B------:R-:W-:Y:S01]  /*1b930*/  STL [R1+0x20], R4 ;  /* 0x0000200401007387 */ /* 0x000fe20000100800 */
[----:B------:R-:W-:Y:S02]  /*1b940*/  FADD.FTZ R0, R18, R0 ;  /* 0x0000000012007221 */ /* 0x000fe40000010000 */
[----:B------:R-:W-:Y:S01]  /*1b950*/  FADD.FTZ R2, R133, R2 ;  /* 0x0000000285027221 */ /* 0x000fe20000010000 */
[----:B------:R1:W-:Y:S01]  /*1b960*/  STL [R1+0x24], R3 ;  /* 0x0000240301007387 */ /* 0x0003e20000100800 */
[----:B------:R-:W-:Y:S01]  /*1b970*/  FADD.FTZ R0, R139, R0 ;  /* 0x000000008b007221 */ /* 0x000fe20000010000 */
[----:B------:R-:W-:Y:S01]  /*1b980*/  MOV R133, R136 ;  /* 0x0000008800857202 */ /* 0x000fe20000000f00 */
[----:B------:R-:W-:Y:S01]  /*1b990*/  IMAD.MOV.U32 R140, RZ, RZ, R134 ;  /* 0x000000ffff8c7224 */ /* 0x000fe200078e0086 */
[----:B------:R3:W-:Y:S01]  /*1b9a0*/  STL [R1+0x38], R2 ;  /* 0x0000380201007387 */ /* 0x0007e20000100800 */
[----:B------:R-:W-:Y:S01]  /*1b9b0*/  FADD.FTZ R0, R138, R0 ;  /* 0x000000008a007221 */ /* 0x000fe20000010000 */
[----:B------:R-:W-:Y:S04]  /*1b9c0*/  MOV R139, R135 ;  /* 0x00000087008b7202 */ /* 0x000fe80000000f00 */
[----:B------:R3:W-:Y:S01]  /*1b9d0*/  STL [R1+0x3c], R0 ;  /* 0x00003c0001007387 */ /* 0x0007e20000100800 */
[----:B-1----:R-:W-:Y:S01]  /*1b9e0*/  IMAD.MOV.U32 R3, RZ, RZ, R137 ;  /* 0x000000ffff037224 */ /* 0x002fe200078e0089 */
[----:B---3-5:R-:W-:-:S05]  /*1b9f0*/  @P0 BRA `(.L_x_566) ;  /* 0xffffa92000000947 */ /* 0x028fca000383ffff */
.L_x_565:
[----:B------:R-:W2:Y:S04]  /*1ba00*/  LDL.LU R4, [R1+0x20] ;  /* 0x0000200001047983 */ /* 0x000ea80000300800 */
        /* <DEDUP_REMOVED lines=8> */
[----:B------:R-:W3:Y:S01]  /*1ba90*/  S2UR UR12, SR_CTAID.Z ;  /* 0x00000000000c79c3 */ /* 0x000ee20000002700 */
[----:B------:R-:W-:Y:S01]  /*1baa0*/  ULDC.U8 UR10, c[0x0][0x329] ;  /* 0x0000ca40000a7ab9 */ /* 0x000fe20000000000 */
[----:B------:R-:W-:Y:S01]  /*1bab0*/  BSSY B0, `(.L_x_569) ;  /* 0x00001b1000007945 */ /* 0x000fe20003800000 */
[----:B------:R-:W-:Y:S02]  /*1bac0*/  @UP4 UIMAD UR8, UR11, UR5, UR21 ;  /* 0x000000050b0842a4 */ /* 0x000fe4000f8e0215 */
[----:B------:R-:W-:-:S02]  /*1bad0*/  UISETP.NE.AND UP1, UPT, UR10, URZ, UPT ;  /* 0x0000003f0a00728c */ /* 0x000fc4000bf25270 */
[----:B------:R-:W-:Y:S02]  /*1bae0*/  ULDC.64 UR4, c[0x0][0x1e0] ;  /* 0x0000780000047ab9 */ /* 0x000fe40000000a00 */
[----:B------:R-:W-:Y:S01]  /*1baf0*/  ULDC UR9, c[0x0][0x214] ;  /* 0x0000850000097ab9 */ /* 0x000fe20000000800 */
[----:B-1----:R-:W-:Y:S01]  /*1bb00*/  SHF.R.S32.HI R143, RZ, 0x1f, R142 ;  /* 0x0000001fff8f7819 */ /* 0x002fe2000001148e */
[----:B---3--:R-:W-:Y:S02]  /*1bb10*/  @!UP4 USHF.R.S32.HI UR13, URZ, 0x1f, UR7 ;  /* 0x0000001f3f0dc899 */ /* 0x008fe40008011407 */
[----:B------:R-:W-:Y:S01]  /*1bb20*/  @!UP4 UIMAD.WIDE.U32 UR22, UR7, UR4, URZ ;  /* 0x000000040716c2a5 */ /* 0x000fe2000f8e003f */
[CC--:B------:R-:W-:Y:S01]  /*1bb30*/  LEA.HI R29, R143.reuse, R142.reuse, RZ, 0x2 ;  /* 0x0000008e8f1d7211 */ /* 0x0c0fe200078f10ff */
[----:B------:R-:W-:Y:S01]  /*1bb40*/  @!UP4 UIMAD UR13, UR13, UR4, URZ ;  /* 0x000000040d0dc2a4 */ /* 0x000fe2000f8e023f */
[----:B------:R-:W-:Y:S01]  /*1bb50*/  LEA.HI R141, R143, R142, RZ, 0x5 ;  /* 0x0000008e8f8d7211 */ /* 0x000fe200078f28ff */
[----:B------:R-:W-:-:S02]  /*1bb60*/  @UP1 ULDC UR15, c[0x0][0x210] ;  /* 0x00008400000f1ab9 */ /* 0x000fc40000000800 */
[----:B------:R-:W-:Y:S01]  /*1bb70*/  ULDC.U8 UR4, c[0x0][0x328] ;  /* 0x0000ca0000047ab9 */ /* 0x000fe20000000000 */
[----:B------:R-:W-:Y:S01]  /*1bb80*/  SHF.R.S32.HI R8, RZ, 0x5, R141 ;  /* 0x00000005ff087819 */ /* 0x000fe2000001148d */
        /* <DEDUP_REMOVED lines=30> */
[----:B----4-:R-:W2:Y:S04]  /*1bd70*/  SHFL.BFLY PT, R0, R7, 0x2, 0x1f ;  /* 0x0c401f0007007f89 */ /* 0x010ea800000e0000 */
[----:B------:R-:W-:Y:S01]  /*1bd80*/  SHFL.BFLY PT, R3, R5, 0x2, 0x1f ;  /* 0x0c401f0005037f89 */ /* 0x000fe200000e0000 */
[----:B-1----:R-:W-:-:S03]  /*1bd90*/  FADD.FTZ R2, R2, R4 ;  /* 0x0000000402027221 */ /* 0x002fc60000010000 */
[----:B------:R-:W1:Y:S04]  /*1bda0*/  SHFL.BFLY PT, R4, R6, 0x2, 0x1f ;  /* 0x0c401f0006047f89 */ /* 0x000e6800000e0000 */
[----:B------:R-:W3:Y:S01]  /*1bdb0*/  SHFL.BFLY PT, R133, R2, 0x1, 0x1f ;  /* 0x0c201f0002857f89 */ /* 0x000ee200000e0000 */
[----:B--2---:R-:W-:-:S05]  /*1bdc0*/  FADD.FTZ R0, R0, R7 ;  /* 0x0000000700007221 */ /* 0x004fca0000010000 */
[----:B------:R-:W2:Y:S01]  /*1bdd0*/  SHFL.BFLY PT, R132, R0, 0x1, 0x1f ;  /* 0x0c201f0000847f89 */ /* 0x000ea200000e0000 */
[----:B-1----:R-:W-:Y:S02]  /*1bde0*/  FADD.FTZ R4, R4, R6 ;  /* 0x0000000604047221 */ /* 0x002fe40000010000 */
[----:B---3--:R-:W-:-:S03]  /*1bdf0*/  FADD.FTZ R133, R2, R133 ;  /* 0x0000008502857221 */ /* 0x008fc60000010000 */
[----:B------:R-:W1:Y:S01]  /*1be00*/  SHFL.BFLY PT, R7, R4, 0x1, 0x1f ;  /* 0x0c201f0004077f89 */ /* 0x000e6200000e0000 */
[----:B------:R-:W-:Y:S01]  /*1be10*/  FADD.FTZ R2, R3, R5 ;  /* 0x0000000503027221 */ /* 0x000fe20000010000 */
[----:B------:R-:W-:Y:S02]  /*1be20*/  MOV R3, 0x3f800000 ;  /* 0x3f80000000037802 */ /* 0x000fe40000000f00 */
[----:B------:R-:W-:Y:S02]  /*1be30*/  FSETP.NE.FTZ.AND P5, PT, R133, RZ, PT ;  /* 0x000000ff8500720b */ /* 0x000fe40003fb5000 */
[----:B------:R-:W3:Y:S01]  /*1be40*/  SHFL.BFLY PT, R6, R2, 0x1, 0x1f ;  /* 0x0c201f0002067f89 */ /* 0x000ee200000e0000 */
[----:B--2---:R-:W-:Y:S01]  /*1be50*/  FADD.FTZ R132, R0, R132 ;  /* 0x0000008400847221 */ /* 0x004fe20000010000 */
[----:B------:R-:W-:Y:S02]  /*1be60*/  MOV R0, 0x3f800000 ;  /* 0x3f80000000007802 */ /* 0x000fe40000000f00 */
[----:B------:R-:W-:-:S02]  /*1be70*/  LOP3.LUT R5, R29, 0x3ffffffc, RZ, 0xc0, !PT ;  /* 0x3ffffffc1d057812 */ /* 0x000fc400078ec0ff */
[----:B------:R-:W-:Y:S02]  /*1be80*/  FSETP.NE.FTZ.AND P4, PT, R132, RZ, PT ;  /* 0x000000ff8400720b */ /* 0x000fe40003f95000 */
[----:B------:R-:W-:-:S03]  /*1be90*/  IADD3 R5, -R5, R142, RZ ;  /* 0x0000008e05057210 */ /* 0x000fc60007ffe1ff */
[----:B------:R-:W2:Y:S01]  /*1bea0*/  @P5 MUFU.RCP R0, R133 ;  /* 0x0000008500005308 */ /* 0x000ea20000001000 */
[----:B------:R-:W-:Y:S01]  /*1beb0*/  LEA R140, R8, R5, 0x9 ;  /* 0x00000005088c7211 */ /* 0x000fe200078e48ff */
[----:B-1----:R-:W-:-:S06]  /*1bec0*/  FADD.FTZ R139, R4, R7 ;  /* 0x00000007048b7221 */ /* 0x002fcc0000010000 */
[----:B------:R-:W1:Y:S01]  /*1bed0*/  @P4 MUFU.RCP R3, R132 ;  /* 0x0000008400034308 */ /* 0x000e620000001000 */
[----:B------:R-:W-:Y:S01]  /*1bee0*/  FSETP.NE.FTZ.AND P3, PT, R139, RZ, PT ;  /* 0x000000ff8b00720b */ /* 0x000fe20003f75000 */
[----:B---3--:R-:W-:Y:S01]  /*1bef0*/  FADD.FTZ R138, R2, R6 ;  /* 0x00000006028a7221 */ /* 0x008fe20000010000 */
[----:B------:R-:W-:Y:S01]  /*1bf00*/  MOV R2, 0x3f800000 ;  /* 0x3f80000000027802 */ /* 0x000fe20000000f00 */
[----:B--2---:R-:W-:-:S03]  /*1bf10*/  FMUL.FTZ R148, R0, R148 ;  /* 0x0000009400947220 */ /* 0x004fc60000410000 */
[----:B------:R-:W-:Y:S01]  /*1bf20*/  FSETP.NE.FTZ.AND P0, PT, R138, RZ, PT ;  /* 0x000000ff8a00720b */ /* 0x000fe20003f15000 */
[C---:B------:R-:W-:Y:S02]  /*1bf30*/  FMUL.FTZ R6, R0.reuse, R149 ;  /* 0x0000009500067220 */ /* 0x040fe40000410000 */
[C---:B------:R-:W-:Y:S02]  /*1bf40*/  FMUL.FTZ R152, R0.reuse, R152 ;  /* 0x0000009800987220 */ /* 0x040fe40000410000 */
[----:B------:R-:W-:Y:S01]  /*1bf50*/  FMUL.FTZ R4, R0, R153 ;  /* 0x0000009900047220 */ /* 0x000fe20000410000 */
[----:B------:R-:W-:Y:S01]  /*1bf60*/  F2FP.PACK_AB R6, R6, R148 ;  /* 0x000000940606723e */ /* 0x000fe200000000ff */
[----:B------:R-:W2:Y:S01]  /*1bf70*/  @P3 MUFU.RCP R2, R139 ;  /* 0x0000008b00023308 */ /* 0x000ea20000001000 */
        /* <DEDUP_REMOVED lines=143> */
[C---:B------:R-:W-:Y:S01]  /*1c870*/  FMUL.FTZ R8, R0.reuse, R146 ;  /* 0x0000009200087220 */ /* 0x040fe20000410000 */
[----:B------:R-:W-:Y:S01]  /*1c880*/  LEA.HI R3, R3, R2, RZ, 0x3 ;  /* 0x0000000203037211 */ /* 0x000fe200078f18ff */
[----:B------:R-:W-:Y:S01]  /*1c890*/  FMUL.FTZ R159, R0, R159 ;  /* 0x0000009f009f7220 */ /* 0x000fe20000410000 */
[----:B------:R-:W-:Y:S01]  /*1c8a0*/  F2FP.PACK_AB R26, R26, R124 ;  /* 0x0000007c1a1a723e */ /* 0x000fe200000000ff */
        /* <DEDUP_REMOVED lines=47> */
[----:B------:R-:W-:Y:S02]  /*1cba0*/  SHF.L.U32 R0, R3, 0x6, RZ ;  /* 0x0000000603007819 */ /* 0x000fe400000006ff */
[----:B------:R-:W-:Y:S02]  /*1cbb0*/  F2FP.PACK_AB R29, R123, R29 ;  /* 0x0000001d7b1d723e */ /* 0x000fe400000000ff */
        /* <DEDUP_REMOVED lines=119> */
[----:B---34-:R-:W3:Y:S04]  /*1d330*/  LDL.LU R208, [R1+0x68] ;  /* 0x0000680001d07983 */ /* 0x018ee80000300800 */
[----:B------:R-:W4:Y:S02]  /*1d340*/  S2R R2, SR_TID.X ;  /* 0x0000000000027919 */ /* 0x000f240000002100 */
[----:B----4-:R-:W-:-:S04]  /*1d350*/  SHF.R.S32.HI R0, RZ, 0x1f, R2 ;  /* 0x0000001fff007819 */ /* 0x010fc80000011402 */
[----:B------:R-:W-:-:S04]  /*1d360*/  LEA.HI R0, R0, R2, RZ, 0x5 ;  /* 0x0000000200007211 */ /* 0x000fc800078f28ff */
[----:B------:R-:W-:-:S05]  /*1d370*/  LOP3.LUT R0, R0, 0xffffffe0, RZ, 0xc0, !PT ;  /* 0xffffffe000007812 */ /* 0x000fca00078ec0ff */
[----:B------:R-:W-:-:S05]  /*1d380*/  IMAD.IADD R0, R2, 0x1, -R0 ;  /* 0x0000000102007824 */ /* 0x000fca00078e0a00 */
[----:B------:R-:W-:-:S04]  /*1d390*/  SHF.R.S32.HI R2, RZ, 0x1f, R0 ;  /* 0x0000001fff027819 */ /* 0x000fc80000011400 */
[----:B------:R-:W-:-:S04]  /*1d3a0*/  LEA.HI R0, R2, R0, RZ, 0x2 ;  /* 0x0000000002007211 */ /* 0x000fc800078f10ff */
[----:B------:R-:W-:-:S05]  /*1d3b0*/  SHF.R.S32.HI R0, RZ, 0x2, R0 ;  /* 0x00000002ff007819 */ /* 0x000fca0000011400 */
        /* <DEDUP_REMOVED lines=32> */
.L_x_570:
[----:B---34-:R-:W-:Y:S05]  /*1d5c0*/  BSYNC B0 ;  /* 0x0000000000007941 */ /* 0x018fea0003800000 */
.L_x_569:
[----:B------:R-:W3:Y:S04]  /*1d5d0*/  LDL.64 R80, [R1+0x50] ;  /* 0x0000500001507983 */ /* 0x000ee80000100a00 */
[----:B------:R4:W5:Y:S01]  /*1d5e0*/  LDL R15, [R1+0x40] ;  /* 0x00004000010f7983 */ /* 0x0009620000100800 */
[----:B--2---:R-:W-:Y:S01]  /*1d5f0*/  LEA.HI R14, R143, R142, RZ, 0x3 ;  /* 0x0000008e8f0e7211 */ /* 0x004fe200078f18ff */
[----:B------:R-:W-:Y:S01]  /*1d600*/  UIMAD UR10, UR10, -0x80, UR17 ;  /* 0xffffff800a0a78a4 */ /* 0x000fe2000f8e0211 */
[----:B------:R-:W-:Y:S01]  /*1d610*/  BSSY B0, `(.L_x_571) ;  /* 0x0000020000007945 */ /* 0x000fe20003800000 */
[----:B------:R-:W2:Y:S01]  /*1d620*/  S2R R0, SR_TID.X ;  /* 0x0000000000007919 */ /* 0x000ea20000002100 */
[----:B------:R-:W-:Y:S01]  /*1d630*/  SHF.R.S32.HI R5, RZ, 0x3, R14 ;  /* 0x00000003ff057819 */ /* 0x000fe2000001140e */
[----:B------:R-:W-:-:S02]  /*1d640*/  USHF.R.S32.HI UR7, URZ, 0x1f, UR12 ;  /* 0x0000001f3f077899 */ /* 0x000fc4000801140c */
[----:B------:R-:W1:Y:S01]  /*1d650*/  S2R R10, SR_CTAID.Z ;  /* 0x00000000000a7919 */ /* 0x000e620000002700 */
[----:B------:R-:W-:Y:S02]  /*1d660*/  ULDC.64 UR4, c[0x0][0x1f0] ;  /* 0x00007c0000047ab9 */ /* 0x000fe40000000a00 */
[----:B------:R-:W-:-:S04]  /*1d670*/  UIMAD UR4, UR7, UR4, URZ ;  /* 0x00000004070472a4 */ /* 0x000fc8000f8e023f */
[----:B------:R-:W-:Y:S01]  /*1d680*/  UIMAD UR4, UR12, UR5, UR4 ;  /* 0x000000050c0472a4 */ /* 0x000fe2000f8e0204 */
[----:B--2---:R-:W-:-:S04]  /*1d690*/  SHF.R.S32.HI R4, RZ, 0x1f, R0 ;  /* 0x0000001fff047819 */ /* 0x004fc80000011400 */
[----:B------:R-:W-:-:S04]  /*1d6a0*/  LEA.HI R4, R4, R0, RZ, 0x3 ;  /* 0x0000000004047211 */ /* 0x000fc800078f18ff */
[----:B------:R-:W-:-:S04]  /*1d6b0*/  SHF.R.S32.HI R12, RZ, 0x3, R4 ;  /* 0x00000003ff0c7819 */ /* 0x000fc80000011404 */
[----:B------:R-:W-:Y:S02]  /*1d6c0*/  SHF.R.S32.HI R13, RZ, 0x1f, R12 ;  /* 0x0000001fff0d7819 */ /* 0x000fe4000001140c */
[----:B---3--:R-:W-:Y:S02]  /*1d6d0*/  SHF.R.S32.HI R0, RZ, 0x1f, R80 ;  /* 0x0000001fff007819 */ /* 0x008fe40000011450 */
[----:B------:R-:W-:-:S04]  /*1d6e0*/  IADD3 R2, P0, R80, UR20, RZ ;  /* 0x0000001450027c10 */ /* 0x000fc8000ff1e0ff */
[----:B------:R-:W-:Y:S01]  /*1d6f0*/  IADD3.X R3, R0, UR8, RZ, P0, !PT ;  /* 0x0000000800037c10 */ /* 0x000fe200087fe4ff */
[----:B------:R-:W-:Y:S01]  /*1d700*/  IMAD.U32 R0, RZ, RZ, UR14 ;  /* 0x0000000eff007e24 */ /* 0x000fe2000f8e00ff */
[----:B------:R-:W-:-:S03]  /*1d710*/  ISETP.GE.AND P0, PT, R5, UR10, PT ;  /* 0x0000000a05007c0c */ /* 0x000fc6000bf06270 */
[----:B-1----:R-:W-:-:S04]  /*1d720*/  IMAD.WIDE.U32 R10, R10, c[0x0][0x1f0], R2 ;  /* 0x00007c000a0a7a25 */ /* 0x002fc800078e0002 */
[----:B------:R-:W-:Y:S01]  /*1d730*/  IMAD.WIDE R6, R0, 0x80, R12 ;  /* 0x0000008000067825 */ /* 0x000fe200078e020c */
[----:B------:R-:W-:-:S05]  /*1d740*/  IADD3 R9, R11, UR4, RZ ;  /* 0x000000040b097c10 */ /* 0x000fca000fffe0ff */
[----:B------:R-:W-:Y:S05]  /*1d750*/  @P0 BRA `(.L_x_572) ;  /* 0x000000b000000947 */ /* 0x000fea0003800000 */
[----:B----4-:R-:W-:Y:S01]  /*1d760*/  IMAD R0, R7, c[0x0][0x1e8], RZ ;  /* 0x00007a0007007a24 */ /* 0x010fe200078e02ff */
[----:B------:R-:W-:Y:S01]  /*1d770*/  ISETP.GE.AND P1, PT, R80, c[0x0][0x220], PT ;  /* 0x0000880050007a0c */ /* 0x000fe20003f26270 */
[----:B------:R-:W-:Y:S01]  /*1d780*/  IMAD.MOV.U32 R8, RZ, RZ, R10 ;  /* 0x000000ffff087224 */ /* 0x000fe200078e000a */
[----:B-----5:R-:W-:Y:S01]  /*1d790*/  ISETP.GE.AND P0, PT, R15, c[0x0][0x220], PT ;  /* 0x000088000f007a0c */ /* 0x020fe20003f06270 */
[C---:B------:R-:W-:Y:S02]  /*1d7a0*/  IMAD R0, R6.reuse, c[0x0][0x1ec], R0 ;  /* 0x00007b0006007a24 */ /* 0x040fe400078e0200 */
[----:B------:R-:W-:-:S05]  /*1d7b0*/  IMAD.WIDE.U32 R4, R6, c[0x0][0x1e8], R8 ;  /* 0x00007a0006047a25 */ /* 0x000fca00078e0008 */
[----:B------:R-:W-:Y:S02]  /*1d7c0*/  IADD3 R0, R5, R0, RZ ;  /* 0x0000000005007210 */ /* 0x000fe40007ffe0ff */
[----:B------:R-:W-:-:S04]  /*1d7d0*/  LEA R2, P2, R4, c[0x0][0x1d0], 0x1 ;  /* 0x0000740004027a11 */ /* 0x000fc800078408ff */
[----:B------:R-:W-:-:S05]  /*1d7e0*/  LEA.HI.X R3, R4, c[0x0][0x1d4], R0, 0x1, P2 ;  /* 0x0000750004037a11 */ /* 0x000fca00010f0c00 */
[----:B------:R1:W-:Y:S04]  /*1d7f0*/  @!P1 STG.E.128 [R2.64], R20 ;  /* 0x0000001402009986 */ /* 0x0003e8000c101d12 */
[----:B------:R1:W-:Y:S02]  /*1d800*/  @!P0 STG.E.128 [R2.64+0x80], R16 ;  /* 0x0000801002008986 */ /* 0x0003e4000c101d12 */
.L_x_572:
[----:B----4-:R-:W-:Y:S05]  /*1d810*/  BSYNC B0 ;  /* 0x0000000000007941 */ /* 0x010fea0003800000 */
.L_x_571:
[----:B------:R-:W-:Y:S01]  /*1d820*/  LEA.HI.SX32 R0, R14, 0x10, 0x1d ;  /* 0x000000100e007811 */ /* 0x000fe200078feaff */
[----:B------:R-:W-:Y:S03]  /*1d830*/  BSSY B0, `(.L_x_573) ;  /* 0x0000011000007945 */ /* 0x000fe60003800000 */
[----:B------:R-:W-:-:S13]  /*1d840*/  ISETP.GE.AND P0, PT, R0, UR10, PT ;  /* 0x0000000a00007c0c */ /* 0x000fda000bf06270 */
[----:B------:R-:W-:Y:S05]  /*1d850*/  @P0 BRA `(.L_x_574) ;  /* 0x000000e000000947 */ /* 0x000fea0003800000 */
[----:B------:R-:W-:Y:S02]  /*1d860*/  IADD3 R0, P0, R6, 0x10, RZ ;  /* 0x0000001006007810 */ /* 0x000fe40007f1e0ff */
[----:B-1----:R-:W-:Y:S02]  /*1d870*/  MOV R3, R9 ;  /* 0x0000000900037202 */ /* 0x002fe40000000f00 */
[----:B------:R-:W-:Y:S01]  /*1d880*/  ISETP.GE.AND P1, PT, R80, c[0x0][0x220], PT ;  /* 0x0000880050007a0c */ /* 0x000fe20003f26270 */
[----:B------:R-:W-:Y:S01]  /*1d890*/  IMAD.X R2, RZ, RZ, R7, P0 ;  /* 0x000000ffff027224 */ /* 0x000fe200000e0607 */
[----:B-----5:R-:W-:-:S03]  /*1d8a0*/  ISETP.GE.AND P0, PT, R15, c[0x0][0x220], PT ;  /* 0x000088000f007a0c */ /* 0x020fc60003f06270 */
[----:B------:R-:W-:Y:S02]  /*1d8b0*/  IMAD R14, R2, c[0x0][0x1e8], RZ ;  /* 0x00007a00020e7a24 */ /* 0x000fe400078e02ff */
[----:B------:R-:W-:-:S04]  /*1d8c0*/  IMAD.MOV.U32 R2, RZ, RZ, R10 ;  /* 0x000000ffff027224 */ /* 0x000fc800078e000a */
[----:B------:R-:W-:-:S04]  /*1d8d0*/  IMAD.WIDE.U32 R4, R0, c[0x0][0x1e8], R2 ;  /* 0x00007a0000047a25 */ /* 0x000fc800078e0002 */
[----:B------:R-:W-:Y:S01]  /*1d8e0*/  IMAD R0, R0, c[0x0][0x1ec], R14 ;  /* 0x00007b0000007a24 */ /* 0x000fe200078e020e */
[----:B------:R-:W-:-:S03]  /*1d8f0*/  LEA R2, P2, R4, c[0x0][0x1d0], 0x1 ;  /* 0x0000740004027a11 */ /* 0x000fc600078408ff */
[----:B------:R-:W-:-:S05]  /*1d900*/  IMAD.IADD R0, R5, 0x1, R0 ;  /* 0x0000000105007824 */ /* 0x000fca00078e0200 */
[----:B------:R-:W-:-:S05]  /*1d910*/  LEA.HI.X R3, R4, c[0x0][0x1d4], R0, 0x1, P2 ;  /* 0x0000750004037a11 */ /* 0x000fca00010f0c00 */
[----:B------:R1:W-:Y:S04]  /*1d920*/  @!P1 STG.E.128 [R2.64], R28 ;  /* 0x0000001c02009986 */ /* 0x0003e8000c101d12 */
[----:B------:R1:W-:Y:S02]  /*1d930*/  @!P0 STG.E.128 [R2.64+0x80], R24 ;  /* 0x0000801802008986 */ /* 0x0003e4000c101d12 */
.L_x_574:
[----:B------:R-:W-:Y:S05]  /*1d940*/  BSYNC B0 ;  /* 0x0000000000007941 */ /* 0x000fea0003800000 */
.L_x_573:
[----:B------:R-:W-:Y:S01]  /*1d950*/  IADD3 R0, R12, 0x20, RZ ;  /* 0x000000200c007810 */ /* 0x000fe20007ffe0ff */
        /* <DEDUP_REMOVED lines=17> */
.L_x_576:
[----:B------:R-:W-:Y:S05]  /*1da70*/  BSYNC B0 ;  /* 0x0000000000007941 */ /* 0x000fea0003800000 */
.L_x_575:
        /* <DEDUP_REMOVED lines=18> */
.L_x_578:
[----:B------:R-:W-:Y:S05]  /*1dba0*/  BSYNC B0 ;  /* 0x0000000000007941 */ /* 0x000fea0003800000 */
.L_x_577:
        /* <DEDUP_REMOVED lines=18> */
.L_x_580:
[----:B------:R-:W-:Y:S05]  /*1dcd0*/  BSYNC B0 ;  /* 0x0000000000007941 */ /* 0x000fea0003800000 */
.L_x_579:
        /* <DEDUP_REMOVED lines=18> */
.L_x_582:
[----:B------:R-:W-:Y:S05]  /*1de00*/  BSYNC B0 ;  /* 0x0000000000007941 */ /* 0x000fea0003800000 */
.L_x_581:
        /* <DEDUP_REMOVED lines=18> */
.L_x_584:
[----:B------:R-:W-:Y:S05]  /*1df30*/  BSYNC B0 ;  /* 0x0000000000007941 */ /* 0x000fea0003800000 */
.L_x_583:
[----:B------:R-:W-:-:S04]  /*1df40*/  IADD3 R0, R12, 0x70, RZ ;  /* 0x000000700c007810 */ /* 0x000fc80007ffe0ff */
[----:B------:R-:W-:-:S13]  /*1df50*/  ISETP.GE.AND P0, PT, R0, UR6, PT ;  /* 0x0000000600007c0c */ /* 0x000fda000bf06270 */
[----:B------:R-:W-:Y:S05]  /*1df60*/  @P0 EXIT ;  /* 0x000000000000094d */ /* 0x000fea0003800000 */
[----:B------:R-:W-:Y:S01]  /*1df70*/  IADD3 R6, P0, R6, 0x70, RZ ;  /* 0x0000007006067810 */ /* 0x000fe20007f1e0ff */
        /* <DEDUP_REMOVED lines=11> */
[----:B-----5:R-:W-:-:S13]  /*1e030*/  ISETP.GE.AND P0, PT, R15, c[0x0][0x220], PT ;  /* 0x000088000f007a0c */ /* 0x020fda0003f06270 */
[----:B------:R-:W-:Y:S05]  /*1e040*/  @P0 EXIT ;  /* 0x000000000000094d */ /* 0x000fea0003800000 */
[----:B------:R-:W-:Y:S01]  /*1e050*/  STG.E.128 [R2.64+0x80], R72 ;  /* 0x0000804802007986 */ /* 0x000fe2000c101d12 */
[----:B------:R-:W-:Y:S05]  /*1e060*/  EXIT ;  /* 0x000000000000794d */ /* 0x000fea0003800000 */
.L_x_585:
        /* <DEDUP_REMOVED lines=9> */
.L_x_2382:


//--------------------- .text._ZN5flash16flash_fwd_kernelI23Flash_fwd_kernel_traitsILi128ELi128ELi64ELi4ELb0ELb0EN7cutlass6half_tE19Flash_kernel_traitsILi128ELi128ELi64ELi4ES3_EELb0ELb0ELb1ELb0ELb0ELb0ELb1ELb0EEEvNS_16Flash_fwd_paramsE --------------------------
	.section	.text._ZN5flash16flash_fwd_kernelI23Flash_fwd_kernel_traitsILi128ELi128ELi64ELi4ELb0ELb0EN7cutlass6half_tE19Flash_kernel_traitsILi128ELi128ELi64ELi4ES3_EELb0ELb0ELb1ELb0ELb0ELb0ELb1ELb0EEEvNS_16Flash_fwd_paramsE,"ax",@progbits
	.sectioninfo	@"SHI_REGISTERS=255"
	.align	128
        .global         _ZN5flash16flash_fwd_kernelI23Flash_fwd_kernel_traitsILi128ELi128ELi64ELi4ELb0ELb0EN7cutlass6half_tE19Flash_kernel_traitsILi128ELi128ELi64ELi4ES3_EELb0ELb0ELb1ELb0ELb0ELb0ELb1ELb0EEEvNS_16Flash_fwd_paramsE
        .type           _ZN5flash16flash_fwd_kernelI23Flash_fwd_kernel_traitsILi128ELi128ELi64ELi4ELb0ELb0EN7cutlass6half_tE19Flash_kernel_traitsILi128ELi128ELi64ELi4ES3_EELb0ELb0ELb1ELb0ELb0ELb0ELb1ELb0EEEvNS_16Flash_fwd_paramsE,@function
        .size           _ZN5flash16flash_fwd_kernelI23Flash_fwd_kernel_traitsILi128ELi128ELi64ELi4ELb0ELb0EN7cutlass6half_tE19Flash_kernel_traitsILi128ELi128ELi64ELi4ES3_EELb0ELb0ELb1ELb0ELb0ELb0ELb1ELb0EEEvNS_16Flash_fwd_paramsE,(.L_x_2383 - _ZN5flash16flash_fwd_kernelI23Flash_fwd_kernel_traitsILi128ELi128ELi64ELi4ELb0ELb0EN7cutlass6half_tE19Flash_kernel_traitsILi128ELi128ELi64ELi4ES3_EELb0ELb0ELb1ELb0ELb0ELb0ELb1ELb0EEEvNS_16Flash_fwd_paramsE)
        .other          _ZN5flash16flash_fwd_kernelI23Flash_fwd_kernel_traitsILi128ELi128ELi64ELi4ELb0ELb0EN7cutlass6half_tE19Flash_kernel_traitsILi128ELi128ELi64ELi4ES3_EELb0ELb0ELb1ELb0ELb0ELb0ELb1ELb0EEEvNS_16Flash_fwd_paramsE,@"STO_CUDA_ENTRY STV_DEFAULT"
_ZN5flash16flash_fwd_kernelI23Flash_fwd_kernel_traitsILi128ELi128ELi64ELi4ELb0ELb0EN7cutlass6half_tE19Flash_kernel_traitsILi128ELi128ELi64ELi4ES3_EELb0ELb0ELb1ELb0ELb0ELb0ELb1ELb0EEEvNS_16Flash_fwd_paramsE:
.text._ZN5flash16flash_fwd_kernelI23Flash_fwd_kernel_traitsILi128ELi128ELi64ELi4ELb0ELb0EN7cutlass6half_tE19Flash_kernel_traitsILi128ELi128ELi64ELi4ES3_EELb0ELb0ELb1ELb0ELb0ELb0ELb1ELb0EEEvNS_16Flash_fwd_paramsE:
        /* <DEDUP_REMOVED lines=56> */
.L_x_586:
[----:B------:R-:W-:Y:S02]  /*0380*/  ULDC UR6, c[0x0][0x218] ;  /* 0x0000860000067ab9 */ /* 0x000fe40000000800 */
.L_x_587:
        /* <DEDUP_REMOVED lines=120> */
.L_x_590:
[----:B------:R-:W-:Y:S05]  /*0b10*/  BSYNC B0 ;  /* 0x0000000000007941 */ /* 0x000fea0003800000 */
.L_x_589:
        /* <DEDUP_REMOVED lines=18> */
.L_x_592:
[----:B------:R-:W-:Y:S05]  /*0c40*/  BSYNC B0 ;  /* 0x0000000000007941 */ /* 0x000fea0003800000 */
.L_x_591:
        /* <DEDUP_REMOVED lines=18> */
.L_x_594:
[----:B------:R-:W-:Y:S05]  /*0d70*/  BSYNC B0 ;  /* 0x0000000000007941 */ /* 0x000fea0003800000 */
.L_x_593:
        /* <DEDUP_REMOVED lines=18> */
.L_x_596:
[----:B------:R-:W-:Y:S05]  /*0ea0*/  BSYNC B0 ;  /* 0x0000000000007941 */ /* 0x000fea0003800000 */
.L_x_595:
        /* <DEDUP_REMOVED lines=18> */
.L_x_598:
[----:B------:R-:W-:Y:S05]  /*0fd0*/  BSYNC B0 ;  /* 0x0000000000007941 */ /* 0x000fea0003800000 */
.L_x_597:
        /* <DEDUP_REMOVED lines=18> */
.L_x_600:
[----:B------:R-:W-:Y:S05]  /*1100*/  BSYNC B0 ;  /* 0x0000000000007941 */ /* 0x000fea0003800000 */
.L_x_599:
        /* <DEDUP_REMOVED lines=18> */
.L_x_602:
[----:B------:R-:W-:Y:S05]  /*1230*/  BSYNC B0 ;  /* 0x0000000000007941 */ /* 0x000fea0003800000 */
.L_x_601:
        /* <DEDUP_REMOVED lines=18> */
.L_x_604:
[----:B------:R-:W-:Y:S05]  /*1360*/  BSYNC B0 ;  /* 0x0000000000007941 */ /* 0x000fea0003800000 */
.L_x_603:
        /* <DEDUP_REMOVED lines=67> */
.L_x_588:
        /* <DEDUP_REMOVED lines=32> */
.L_x_605:
        /* <DEDUP_REMOVED lines=45> */
.L_x_606:
        /* <DEDUP_REMOVED lines=95> */
.L_x_608:
[----:B------:R-:W-:Y:S05]  /*2260*/  BSYNC B0 ;  /* 0x0000000000007941 */ /* 0x000fea0003800000 */
.L_x_607:
        /* <DEDUP_REMOVED lines=29> */
.L_x_610:
[----:B------:R-:W-:Y:S05]  /*2440*/  BSYNC B0 ;  /* 0x0000000000007941 */ /* 0x000fea0003800000 */
.L_x_609:
        /* <DEDUP_REMOVED lines=29> */
.L_x_612:
[----:B------:R-:W-:Y:S05]  /*2620*/  BSYNC B0 ;  /* 0x0000000000007941 */ /* 0x000fea0003800000 */
.L_x_611:
        /* <DEDUP_REMOVED lines=29> */
.L_x_614:
[----:B------:R-:W-:Y:S05]  /*2800*/  BSYNC B0 ;  /* 0x0000000000007941 */ /* 0x000fea0003800000 */
.L_x_613:
        /* <DEDUP_REMOVED lines=29> */
.L_x_616:
[----:B------:R-:W-:Y:S05]  /*29e0*/  BSYNC B0 ;  /* 0x0000000000007941 */ /* 0x000fea0003800000 */
.L_x_615:
        /* <DEDUP_REMOVED lines=29> */
.L_x_618:
[----:B------:R-:W-:Y:S05]  /*2bc0*/  BSYNC B0 ;  /* 0x0000000000007941 */ /* 0x000fea0003800000 */
.L_x_617:
        /* <DEDUP_REMOVED lines=29> */
.L_x_620:
[----:B------:R-:W-:Y:S05]  /*2da0*/  BSYNC B0 ;  /* 0x0000000000007941 */ /* 0x000fea0003800000 */
.L_x_619:
        /* <DEDUP_REMOVED lines=33> */
.L_x_622:
[----:B------:R-:W-:Y:S05]  /*2fc0*/  BSYNC B0 ;  /* 0x0000000000007941 */ /* 0x000fea0003800000 */
.L_x_621:
        /* <DEDUP_REMOVED lines=32> */
.L_x_624:
[----:B------:R-:W-:Y:S05]  /*31d0*/  BSYNC B0 ;  /* 0x0000000000007941 */ /* 0x000fea0003800000 */
.L_x_623:
        /* <DEDUP_REMOVED lines=25> */
.L_x_626:
[----:B------:R-:W-:Y:S05]  /*3370*/  BSYNC B0 ;  /* 0x0000000000007941 */ /* 0x000fea0003800000 */
.L_x_625:
        /* <DEDUP_REMOVED lines=24> */
.L_x_628:
[----:B------:R-:W-:Y:S05]  /*3500*/  BSYNC B0 ;  /* 0x0000000000007941 */ /* 0x000fea0003800000 */
.L_x_627:
        /* <DEDUP_REMOVED lines=29> */
.L_x_630:
[----:B------:R-:W-:Y:S05]  /*36e0*/  BSYNC B0 ;  /* 0x0000000000007941 */ /* 0x000fea0003800000 */
.L_x_629:
        /* <DEDUP_REMOVED lines=39> */
.L_x_632:
[----:B------:R-:W-:Y:S05]  /*3960*/  BSYNC B0 ;  /* 0x0000000000007941 */ /* 0x000fea0003800000 */
.L_x_631:
        /* <DEDUP_REMOVED lines=27> */
.L_x_634:
[----:B------:R-:W-:Y:S05]  /*3b20*/  BSYNC B0 ;  /* 0x0000000000007941 */ /* 0x000fea0003800000 */
.L_x_633:
        /* <DEDUP_REMOVED lines=26> */
.L_x_636:
[----:B------:R-:W-:Y:S05]  /*3cd0*/  BSYNC B0 ;  /* 0x0000000000007941 */ /* 0x000fea0003800000 */
.L_x_635:
        /* <DEDUP_REMOVED lines=28> */
.L_x_638:
[----:B------:R-:W-:Y:S05]  /*3ea0*/  BSYNC B0 ;  /* 0x0000000000007941 */ /* 0x000fea0003800000 */
.L_x_637:
[----:B-1----:R-:W-:Y:S01]  /*3eb0*/  SHF.R.S32.HI R7, RZ, 0x4, R21 ;  /* 0x00000004ff077819 */ /* 0x002fe20000011415 */
[C---:B------:R-:W-:Y:S01]  /*3ec0*/  IMAD.SHL.U32 R6, R22.reuse, 0x40, RZ ;  /* 0x0000004016067824 */ /* 0x040fe200078e00ff */
[----:B------:R-:W-:Y:S01]  /*3ed0*/  R2P PR, R22, 0x6 ;  /* 0x0000000616007804 */ /* 0x000fe20000000000 */
[----:B------:R-:W-:Y:S01]  /*3ee0*/  IMAD.SHL.U32 R3, R23, 0x40, RZ ;  /* 0x0000004017037824 */ /* 0x000fe200078e00ff */
[----:B------:R-:W-:Y:S01]  /*3ef0*/  LEA.HI R0, R21, R7, RZ, 0x1 ;  /* 0x0000000715007211 */ /* 0x000fe200078f08ff */
[----:B------:R-:W-:Y:S01]  /*3f00*/  IMAD.SHL.U32 R8, R24, 0x40, RZ ;  /* 0x0000004018087824 */ /* 0x000fe200078e00ff */
[----:B------:R-:W-:Y:S01]  /*3f10*/  ULDC UR5, c[0x0][0x2e4] ;  /* 0x0000b90000057ab9 */ /* 0x000fe20000000800 */
[----:B------:R-:W-:Y:S01]  /*3f20*/  IMAD.SHL.U32 R5, R14, 0x8, RZ ;  /* 0x000000080e057824 */ /* 0x000fe200078e00ff */
[----:B------:R-:W-:Y:S01]  /*3f30*/  LOP3.LUT R0, R0, 0xfffffffe, RZ, 0xc0, !PT ;  /* 0xfffffffe00007812 */ /* 0x000fe200078ec0ff */
[----:B------:R-:W-:Y:S01]  /*3f40*/  ULDC UR4, c[0x0][0x2e8] ;  /* 0x0000ba0000047ab9 */ /* 0x000fe20000000800 */
[----:B------:R-:W-:Y:S01]  /*3f50*/  LOP3.LUT R3, R3, 0x1c0, RZ, 0xc0, !PT ;  /* 0x000001c003037812 */ /* 0x000fe200078ec0ff */
[----:B------:R-:W-:Y:S01]  /*3f60*/  UIADD3 UR5, UR16, -UR5, -UR17 ;  /* 0x8000000510057290 */ /* 0x000fe2000fffe811 */
[----:B------:R-:W-:Y:S01]  /*3f70*/  LOP3.LUT R146, R8, 0xfffffe00, RZ, 0xc0, !PT ;  /* 0xfffffe0008927812 */ /* 0x000fe200078ec0ff */
[----:B------:R-:W-:Y:S01]  /*3f80*/  IMAD.IADD R7, R7, 0x1, -R0 ;  /* 0x0000000107077824 */ /* 0x000fe200078e0a00 */
[----:B------:R-:W-:Y:S01]  /*3f90*/  LOP3.LUT R0, R6, 0x1c0, RZ, 0xc0, !PT ;  /* 0x000001c006007812 */ /* 0x000fe200078ec0ff */
[----:B------:R-:W0:Y:S01]  /*3fa0*/  LDGDEPBAR ;  /* 0x00000000000079af */ /* 0x000e220000000000 */
[----:B------:R-:W-:Y:S01]  /*3fb0*/  UISETP.GT.AND UP0, UPT, UR23, UR9, UPT ;  /* 0x000000091700728c */ /* 0x000fe2000bf04270 */
[----:B------:R-:W-:Y:S01]  /*3fc0*/  IMAD.SHL.U32 R6, R7, 0x8, RZ ;  /* 0x0000000807067824 */ /* 0x000fe200078e00ff */
[----:B------:R-:W-:-:S02]  /*3fd0*/  LOP3.LUT R8, R0, 0x8, R5, 0xf8, !PT ;  /* 0x0000000800087812 */ /* 0x000fc400078ef805 */
[----:B------:R-:W-:Y:S02]  /*3fe0*/  SHF.R.U32.HI R0, RZ, 0x3, R0 ;  /* 0x00000003ff007819 */ /* 0x000fe40000011600 */
[----:B------:R-:W-:Y:S02]  /*3ff0*/  LOP3.LUT R6, R3, 0x8, R6, 0xf8, !PT ;  /* 0x0000000803067812 */ /* 0x000fe400078ef806 */
[----:B------:R-:W-:Y:S01]  /*4000*/  SHF.R.U32.HI R5, RZ, 0x3, R3 ;  /* 0x00000003ff057819 */ /* 0x000fe20000011603 */
[----:B------:R-:W-:Y:S01]  /*4010*/  IMAD R3, R144, 0x400, R146 ;  /* 0x0000040090037824 */ /* 0x000fe200078e0292 */
[----:B------:R-:W-:Y:S02]  /*4020*/  LOP3.LUT R0, R8, R0, RZ, 0x3c, !PT ;  /* 0x0000000008007212 */ /* 0x000fe400078e3cff */
[----:B------:R-:W-:Y:S02]  /*4030*/  LOP3.LUT R145, R6, R5, RZ, 0x3c, !PT ;  /* 0x0000000506917212 */ /* 0x000fe400078e3cff */
[----:B------:R-:W-:Y:S01]  /*4040*/  LEA R5, R144, UR15, 0x4 ;  /* 0x0000000f90057c11 */ /* 0x000fe2000f8e20ff */
[----:B------:R-:W-:Y:S01]  /*4050*/  IMAD R0, R7, 0x200, R0 ;  /* 0x0000020007007824 */ /* 0x000fe200078e0200 */
[----:B------:R-:W-:Y:S01]  /*4060*/  UIADD3 UR15, UR16, 0x1, -UR17 ;  /* 0x00000001100f7890 */ /* 0x000fe2000fffe811 */
[----:B------:R-:W-:-:S02]  /*4070*/  IMAD.IADD R3, R145, 0x1, R3 ;  /* 0x0000000191037824 */ /* 0x000fc400078e0203 */
[----:B------:R-:W-:Y:S01]  /*4080*/  IMAD.SHL.U32 R224, R0, 0x2, RZ ;  /* 0x0000000200e07824 */ /* 0x000fe200078e00ff */
[----:B------:R-:W-:Y:S01]  /*4090*/  UIADD3 UR4, UR15, UR4, URZ ;  /* 0x000000040f047290 */ /* 0x000fe2000fffe03f */
[----:B------:R-:W-:Y:S01]  /*40a0*/  IMAD.SHL.U32 R231, R3, 0x2, RZ ;  /* 0x0000000203e77824 */ /* 0x000fe200078e00ff */
[----:B------:R-:W-:Y:S02]  /*40b0*/  SHF.R.S32.HI R3, RZ, 0x1f, R144 ;  /* 0x0000001fff037819 */ /* 0x000fe40000011490 */
[----:B--2---:R-:W-:Y:S01]  /*40c0*/  LDSM.16.M88.4 R32, [R224+0x8000] ;  /* 0x00800000e020783b */ /* 0x004fe20000000200 */
[----:B------:R-:W-:Y:S01]  /*40d0*/  IADD3 R0, R224, 0x8000, RZ ;  /* 0x00008000e0007810 */ /* 0x000fe20007ffe0ff */
[----:B------:R-:W-:Y:S01]  /*40e0*/  IMAD R232, R4, 0x2, R231 ;  /* 0x0000000204e87824 */ /* 0x000fe200078e02e7 */
[----:B------:R-:W-:Y:S01]  /*40f0*/  IADD3 R235, R224, 0x8020, RZ ;  /* 0x00008020e0eb7810 */ /* 0x000fe20007ffe0ff */
[----:B------:R-:W1:Y:S01]  /*4100*/  LDSM.16.M88.4 R12, [R231] ;  /* 0x00000000e70c783b */ /* 0x000e620000000200 */
[----:B------:R-:W-:Y:S01]  /*4110*/  @P1 IADD3 R235, R0, -0x20, RZ ;  /* 0xffffffe000eb1810 */ /* 0x000fe20007ffe0ff */
[----:B------:R-:W-:-:S02]  /*4120*/  IMAD.MOV.U32 R0, RZ, RZ, 0x40 ;  /* 0x00000040ff007424 */ /* 0x000fc400078e00ff */
        /* <DEDUP_REMOVED lines=10> */
[C---:B------:R-:W-:Y:S01]  /*41d0*/  IADD3 R239, R235.reuse, 0x2000, RZ ;  /* 0x00002000ebef7810 */ /* 0x040fe20007ffe0ff */
[----:B------:R-:W4:Y:S01]  /*41e0*/  LDSM.16.M88.4 R20, [R224+0x9800] ;  /* 0x00980000e014783b */ /* 0x000f220000000200 */
[----:B------:R-:W-:Y:S01]  /*41f0*/  IMAD.IADD R229, R0, 0x1, R235 ;  /* 0x0000000100e57824 */ /* 0x000fe200078e02eb */
[----:B------:R-:W-:-:S02]  /*4200*/  IADD3 R238, R235, 0x2800, RZ ;  /* 0x00002800ebee7810 */ /* 0x000fc40007ffe0ff */
[----:B------:R-:W-:Y:S01]  /*4210*/  LDSM.16.M88.4 R60, [R235] ;  /* 0x00000000eb3c783b */ /* 0x000fe20000000200 */
[C---:B------:R-:W-:Y:S02]  /*4220*/  IADD3 R237, R235.reuse, 0x3000, RZ ;  /* 0x00003000ebed7810 */ /* 0x040fe40007ffe0ff */
[----:B------:R-:W-:Y:S01]  /*4230*/  IADD3 R236, R235, 0x3800, RZ ;  /* 0x00003800ebec7810 */ /* 0x000fe20007ffe0ff */
[----:B------:R-:W3:Y:S04]  /*4240*/  LDSM.16.M88.4 R16, [R232+0x2000] ;  /* 0x00200000e810783b */ /* 0x000ee80000000200 */
[----:B------:R-:W3:Y:S04]  /*4250*/  LDSM.16.M88.4 R56, [R235+0x800] ;  /* 0x00080000eb38783b */ /* 0x000ee80000000200 */
[----:B------:R-:W3:Y:S04]  /*4260*/  LDSM.16.M88.4 R52, [R235+0x1000] ;  /* 0x00100000eb34783b */ /* 0x000ee80000000200 */
[----:B------:R-:W3:Y:S01]  /*4270*/  LDSM.16.M88.4 R48, [R235+0x1800] ;  /* 0x00180000eb30783b */ /* 0x000ee20000000200 */
[-C--:B-1----:R-:W-:Y:S08]  /*4280*/  HMMA.16816.F32 R108, R12, R32.reuse, RZ ;  /* 0x000000200c6c723c */ /* 0x082ff000000018ff */
[C---:B--2---:R-:W-:Y:S08]  /*4290*/  HMMA.16816.F32 R44, R8.reuse, R32, RZ ;  /* 0x00000020082c723c */ /* 0x044ff000000018ff */
[-C--:B------:R-:W-:Y:S08]  /*42a0*/  HMMA.16816.F32 R68, R8, R34.reuse, RZ ;  /* 0x000000220844723c */ /* 0x080ff000000018ff */
[----:B------:R-:W-:Y:S08]  /*42b0*/  HMMA.16816.F32 R92, R12, R34, RZ ;  /* 0x000000220c5c723c */ /* 0x000ff000000018ff */
[C---:B-----5:R-:W-:Y:S08]  /*42c0*/  HMMA.16816.F32 R40, R8.reuse, R28, RZ ;  /* 0x0000001c0828723c */ /* 0x060ff000000018ff */
        /* <DEDUP_REMOVED lines=15> */
[C---:B------:R-:W-:Y:S01]  /*43c0*/  HMMA.16816.F32 R96, R16.reuse, R60, R44 ;  /* 0x0000003c1060723c */ /* 0x040fe2000000182c */
[----:B------:R-:W2:Y:S07]  /*43d0*/  LDSM.16.M88.4 R44, [R230+0x8000] ;  /* 0x00800000e62c783b */ /* 0x000eae0000000200 */
[C---:B------:R-:W-:Y:S01]  /*43e0*/  HMMA.16816.F32 R124, R16.reuse, R56, R40 ;  /* 0x00000038107c723c */ /* 0x040fe20000001828 */
[----:B------:R-:W3:Y:S07]  /*43f0*/  LDSM.16.M88.4 R40, [R230+0x8800] ;  /* 0x00880000e628783b */ /* 0x000eee0000000200 */
[C---:B------:R-:W-:Y:S01]  /*4400*/  HMMA.16816.F32 R120, R16.reuse, R52, R36 ;  /* 0x000000341078723c */ /* 0x040fe20000001824 */
[----:B------:R-:W4:Y:S07]  /*4410*/  LDSM.16.M88.4 R36, [R230+0x9000] ;  /* 0x00900000e624783b */ /* 0x000f2e0000000200 */
[C---:B------:R-:W-:Y:S08]  /*4420*/  HMMA.16816.F32 R112, R16.reuse, R48, R64 ;  /* 0x000000301070723c */ /* 0x040ff00000001840 */
[----:B------:R-:W-:Y:S08]  /*4430*/  HMMA.16816.F32 R64, R16, R58, R32 ;  /* 0x0000003a1040723c */ /* 0x000ff00000001820 */
[----:B-1----:R-:W-:Y:S08]  /*4440*/  HMMA.16816.F32 R32, R8, R60, R108 ;  /* 0x0000003c0820723c */ /* 0x002ff0000000186c */
[----:B------:R-:W-:Y:S08]  /*4450*/  HMMA.16816.F32 R68, R16, R62, R68 ;  /* 0x0000003e1044723c */ /* 0x000ff00000001844 */
[----:B------:R-:W-:Y:S08]  /*4460*/  HMMA.16816.F32 R136, R8, R48, R80 ;  /* 0x000000300888723c */ /* 0x000ff00000001850 */
        /* <DEDUP_REMOVED lines=12> */
[-C--:B--2---:R-:W-:Y:S01]  /*4530*/  HMMA.16816.F32 R52, R24, R44.reuse, R32 ;  /* 0x0000002c1834723c */ /* 0x084fe20000001820 */
[----:B------:R-:W-:Y:S07]  /*4540*/  LDSM.16.M88.4 R32, [R231+0x4000] ;  /* 0x00400000e720783b */ /* 0x000fee0000000200 */
[C---:B------:R-:W-:Y:S08]  /*4550*/  HMMA.16816.F32 R72, R20.reuse, R44, R96 ;  /* 0x0000002c1448723c */ /* 0x040ff00000001860 */
[C---:B---3--:R-:W-:Y:S01]  /*4560*/  HMMA.16816.F32 R96, R20.reuse, R42, R64 ;  /* 0x0000002a1460723c */ /* 0x048fe20000001840 */
[----:B------:R-:W2:Y:S07]  /*4570*/  LDSM.16.M88.4 R64, [R229+0x1000] ;  /* 0x00100000e540783b */ /* 0x000eae0000000200 */
[C---:B------:R-:W-:Y:S08]  /*4580*/  HMMA.16816.F32 R140, R20.reuse, R28, R112 ;  /* 0x0000001c148c723c */ /* 0x040ff00000001870 */
[C---:B------:R-:W-:Y:S01]  /*4590*/  HMMA.16816.F32 R60, R20.reuse, R46, R68 ;  /* 0x0000002e143c723c */ /* 0x040fe20000001844 */
[----:B------:R-:W3:Y:S07]  /*45a0*/  LDSM.16.M88.4 R68, [R229+0x1800] ;  /* 0x00180000e544783b */ /* 0x000eee0000000200 */
[C---:B------:R-:W-:Y:S08]  /*45b0*/  HMMA.16816.F32 R56, R20.reuse, R40, R124 ;  /* 0x000000281438723c */ /* 0x040ff0000000187c */
[C---:B----4-:R-:W-:Y:S01]  /*45c0*/  HMMA.16816.F32 R112, R20.reuse, R38, R76 ;  /* 0x000000261470723c */ /* 0x050fe2000000184c */
[----:B------:R-:W4:Y:S07]  /*45d0*/  LDSM.16.M88.4 R76, [R224+0xa000] ;  /* 0x00a00000e04c783b */ /* 0x000f2e0000000200 */
[C---:B------:R-:W-:Y:S08]  /*45e0*/  HMMA.16816.F32 R124, R20.reuse, R36, R120 ;  /* 0x00000024147c723c */ /* 0x040ff00000001878 */
[----:B------:R-:W-:Y:S08]  /*45f0*/  HMMA.16816.F32 R108, R20, R30, R116 ;  /* 0x0000001e146c723c */ /* 0x000ff00000001874 */
[----:B-1----:R-:W-:Y:S01]  /*4600*/  HMMA.16816.F32 R20, R12, R16, R52 ;  /* 0x000000100c14723c */ /* 0x002fe20000001834 */
        /* <DEDUP_REMOVED lines=15> */
[C---:B------:R-:W-:Y:S01]  /*4700*/  HMMA.16816.F32 R88, R8.reuse, R18, R60 ;  /* 0x000000120858723c */ /* 0x040fe2000000183c */
[----:B------:R-:W1:Y:S07]  /*4710*/  LDSM.16.M88.4 R60, [R224+0xb000] ;  /* 0x00b00000e03c783b */ /* 0x000e6e0000000200 */
[C---:B--2---:R-:W-:Y:S08]  /*4720*/  HMMA.16816.F32 R72, R8.reuse, R64, R124 ;  /* 0x000000400848723c */ /* 0x044ff0000000187c */
[C---:B------:R-:W-:Y:S08]  /*4730*/  HMMA.16816.F32 R80, R8.reuse, R50, R96 ;  /* 0x000000320850723c */ /* 0x040ff00000001860 */
[C---:B------:R-:W-:Y:S08]  /*4740*/  HMMA.16816.F32 R112, R8.reuse, R66, R112 ;  /* 0x000000420870723c */ /* 0x040ff00000001870 */
[C---:B---3--:R-:W-:Y:S08]  /*4750*/  HMMA.16816.F32 R124, R8.reuse, R68, R140 ;  /* 0x00000044087c723c */ /* 0x048ff0000000188c */
[----:B------:R-:W-:Y:S08]  /*4760*/  HMMA.16816.F32 R108, R8, R70, R108 ;  /* 0x00000046086c723c */ /* 0x000ff0000000186c */
[----:B----4-:R-:W-:Y:S01]  /*4770*/  HMMA.16816.F32 R8, R32, R76, R20 ;  /* 0x0000004c2008723c */ /* 0x010fe20000001814 */
[----:B------:R-:W2:Y:S07]  /*4780*/  LDSM.16.M88.4 R20, [R232+0x6000] ;  /* 0x00600000e814783b */ /* 0x000eae0000000200 */
[C---:B------:R-:W-:Y:S01]  /*4790*/  HMMA.16816.F32 R96, R12.reuse, R18, R44 ;  /* 0x000000120c60723c */ /* 0x040fe2000000182c */
[----:B------:R-:W3:Y:S04]  /*47a0*/  LDSM.16.M88.4 R44, [R230+0xa000] ;  /* 0x00a00000e62c783b */ /* 0x000ee80000000200 */
[----:B------:R-:W4:Y:S03]  /*47b0*/  LDSM.16.M88.4 R16, [R234+0x6000] ;  /* 0x00600000ea10783b */ /* 0x000f260000000200 */
[C---:B------:R-:W-:Y:S08]  /*47c0*/  HMMA.16816.F32 R100, R12.reuse, R64, R100 ;  /* 0x000000400c64723c */ /* 0x040ff00000001864 */
[----:B------:R-:W-:Y:S08]  /*47d0*/  HMMA.16816.F32 R128, R12, R66, R128 ;  /* 0x000000420c80723c */ /* 0x000ff00000001880 */
[----:B-1----:R-:W-:Y:S08]  /*47e0*/  HMMA.16816.F32 R64, R24, R76, R116 ;  /* 0x0000004c1840723c */ /* 0x002ff00000001874 */
[----:B-----5:R-:W-:Y:S08]  /*47f0*/  HMMA.16816.F32 R8, R28, R56, R8 ;  /* 0x000000381c08723c */ /* 0x020ff00000001808 */
[C---:B------:R-:W-:Y:S08]  /*4800*/  HMMA.16816.F32 R104, R12.reuse, R48, R104 ;  /* 0x000000300c68723c */ /* 0x040ff00000001868 */
[C---:B------:R-:W-:Y:S01]  /*4810*/  HMMA.16816.F32 R92, R12.reuse, R50, R92 ;  /* 0x000000320c5c723c */ /* 0x040fe2000000185c */
[----:B------:R-:W-:Y:S07]  /*4820*/  LDSM.16.M88.4 R48, [R229+0x2000] ;  /* 0x00200000e530783b */ /* 0x000fee0000000200 */
[C---:B------:R-:W-:Y:S08]  /*4830*/  HMMA.16816.F32 R132, R12.reuse, R68, R132 ;  /* 0x000000440c84723c */ /* 0x040ff00000001884 */
[----:B------:R-:W-:Y:S01]  /*4840*/  HMMA.16816.F32 R120, R12, R70, R120 ;  /* 0x000000460c78723c */ /* 0x000fe20000001878 */
[----:B------:R-:W1:Y:S07]  /*4850*/  LDSM.16.M88.4 R12, [R233+0x4000] ;  /* 0x00400000e90c783b */ /* 0x000e6e0000000200 */
[C---:B------:R-:W-:Y:S08]  /*4860*/  HMMA.16816.F32 R88, R24.reuse, R78, R88 ;  /* 0x0000004e1858723c */ /* 0x040ff00000001858 */
[----:B------:R-:W-:Y:S08]  /*4870*/  HMMA.16816.F32 R140, R24, R60, R72 ;  /* 0x0000003c188c723c */ /* 0x000ff00000001848 */
[----:B------:R-:W-:Y:S08]  /*4880*/  HMMA.16816.F32 R72, R32, R78, R96 ;  /* 0x0000004e2048723c */ /* 0x000ff00000001860 */
[----:B--2---:R-:W-:Y:S08]  /*4890*/  HMMA.16816.F32 R68, R20, R56, R64 ;  /* 0x000000381444723c */ /* 0x004ff00000001840 */
[----:B---3--:R-:W-:Y:S01]  /*48a0*/  HMMA.16816.F32 R64, R36, R44, R8 ;  /* 0x0000002c2440723c */ /* 0x008fe20000001808 */
[----:B------:R-:W2:Y:S07]  /*48b0*/  LDSM.16.M88.4 R8, [R233+0x6000] ;  /* 0x00600000e908783b */ /* 0x000eae0000000200 */
[C---:B------:R-:W-:Y:S08]  /*48c0*/  HMMA.16816.F32 R116, R24.reuse, R52, R84 ;  /* 0x000000341874723c */ /* 0x040ff00000001854 */
[C---:B------:R-:W-:Y:S08]  /*48d0*/  HMMA.16816.F32 R136, R24.reuse, R54, R80 ;  /* 0x000000361888723c */ /* 0x040ff00000001850 */
[C---:B------:R-:W-:Y:S08]  /*48e0*/  HMMA.16816.F32 R112, R24.reuse, R62, R112 ;  /* 0x0000003e1870723c */ /* 0x040ff00000001870 */
[C---:B------:R-:W-:Y:S08]  /*48f0*/  HMMA.16816.F32 R124, R24.reuse, R40, R124 ;  /* 0x00000028187c723c */ /* 0x040ff0000000187c */
[----:B------:R-:W-:Y:S08]  /*4900*/  HMMA.16816.F32 R108, R24, R42, R108 ;  /* 0x0000002a186c723c */ /* 0x000ff0000000186c */
[----:B------:R-:W-:Y:S08]  /*4910*/  HMMA.16816.F32 R24, R20, R58, R88 ;  /* 0x0000003a1418723c */ /* 0x000ff00000001858 */
[C---:B------:R-:W-:Y:S08]  /*4920*/  HMMA.16816.F32 R80, R32.reuse, R52, R104 ;  /* 0x000000342050723c */ /* 0x040ff00000001868 */
[----:B------:R-:W-:Y:S01]  /*4930*/  HMMA.16816.F32 R92, R32, R54, R92 ;  /* 0x00000036205c723c */ /* 0x000fe2000000185c */
[----:B------:R-:W3:Y:S07]  /*4940*/  LDSM.16.M88.4 R52, [R235+0x2800] ;  /* 0x00280000eb34783b */ /* 0x000eee0000000200 */
[----:B------:R-:W-:Y:S08]  /*4950*/  HMMA.16816.F32 R72, R28, R58, R72 ;  /* 0x0000003a1c48723c */ /* 0x000ff00000001848 */
[----:B----4-:R-:W-:Y:S08]  /*4960*/  HMMA.16816.F32 R68, R16, R44, R68 ;  /* 0x0000002c1044723c */ /* 0x010ff00000001844 */
[----:B-1----:R-:W-:Y:S08]  /*4970*/  HMMA.16816.F32 R76, R12, R48, R64 ;  /* 0x000000300c4c723c */ /* 0x002ff00000001840 */
[-C--:B------:R-:W-:Y:S01]  /*4980*/  HMMA.16816.F32 R56, R16, R46.reuse, R24 ;  /* 0x0000002e1038723c */ /* 0x080fe20000001818 */
[----:B------:R-:W1:Y:S07]  /*4990*/  LDSM.16.M88.4 R24, [R230+0xa800] ;  /* 0x00a80000e618783b */ /* 0x000e6e0000000200 */
[----:B------:R-:W-:Y:S08]  /*49a0*/  HMMA.16816.F32 R44, R36, R46, R72 ;  /* 0x0000002e242c723c */ /* 0x000ff00000001848 */
[----:B------:R-:W-:Y:S01]  /*49b0*/  HMMA.16816.F32 R100, R32, R60, R100 ;  /* 0x0000003c2064723c */ /* 0x000fe20000001864 */
[----:B------:R-:W-:-:S07]  /*49c0*/  FMUL.FTZ R0, R76, c[0x0][0x2ec] ;  /* 0x0000bb004c007a20 */ /* 0x000fce0000410000 */
[----:B------:R-:W-:Y:S01]  /*49d0*/  HMMA.16816.F32 R84, R32, R62, R128 ;  /* 0x0000003e2054723c */ /* 0x000fe20000001880 */
[----:B------:R4:W5:Y:S07]  /*49e0*/  MUFU.TANH R129, R0 ;  /* 0x0000000000817308 */ /* 0x00096e0000002400 */
[----:B--2---:R-:W-:Y:S08]  /*49f0*/  HMMA.16816.F32 R60, R8, R48, R68 ;  /* 0x00000030083c723c */ /* 0x004ff00000001844 */
[----:B------:R-:W-:Y:S01]  /*4a00*/  HMMA.16816.F32 R88, R32, R40, R132 ;  /* 0x000000282058723c */ /* 0x000fe20000001884 */
[----:B----4-:R-:W-:-:S04]  /*4a10*/  FMUL.FTZ R0, R77, c[0x0][0x2ec] ;  /* 0x0000bb004d007a20 */ /* 0x010fc80000410000 */
[----:B------:R2:W-:Y:S03]  /*4a20*/  MUFU.TANH R128, R0 ;  /* 0x0000000000807308 */ /* 0x0005e60000002400 */
[----:B------:R-:W-:Y:S01]  /*4a30*/  HMMA.16816.F32 R120, R32, R42, R120 ;  /* 0x0000002a2078723c */ /* 0x000fe20000001878 */
[----:B------:R-:W4:Y:S04]  /*4a40*/  LDSM.16.M88.4 R40, [R235+0x3000] ;  /* 0x00300000eb28783b */ /* 0x000f280000000200 */
[----:B------:R-:W4:Y:S03]  /*4a50*/  LDSM.16.M88.4 R32, [R235+0x3800] ;  /* 0x00380000eb20783b */ /* 0x000f260000000200 */
[----:B---3--:R-:W-:Y:S01]  /*4a60*/  HMMA.16816.F32 R64, R28, R52, R80 ;  /* 0x000000341c40723c */ /* 0x008fe20000001850 */
[----:B--2---:R-:W-:-:S07]  /*4a70*/  FMUL.FTZ R0, R78, c[0x0][0x2ec] ;  /* 0x0000bb004e007a20 */ /* 0x004fce0000410000 */
[----:B------:R-:W-:Y:S01]  /*4a80*/  HMMA.16816.F32 R68, R20, R52, R116 ;  /* 0x000000341444723c */ /* 0x000fe20000001874 */
[----:B------:R2:W3:Y:S07]  /*4a90*/  MUFU.TANH R118, R0 ;  /* 0x0000000000767308 */ /* 0x0004ee0000002400 */
[-C--:B------:R-:W-:Y:S08]  /*4aa0*/  HMMA.16816.F32 R72, R8, R50.reuse, R56 ;  /* 0x000000320848723c */ /* 0x080ff00000001838 */
[----:B------:R-:W-:Y:S01]  /*4ab0*/  HMMA.16816.F32 R48, R12, R50, R44 ;  /* 0x000000320c30723c */ /* 0x000fe2000000182c */
[----:B--2---:R-:W-:Y:S01]  /*4ac0*/  FMUL.FTZ R0, R79, c[0x0][0x2ec] ;  /* 0x0000bb004f007a20 */ /* 0x004fe20000410000 */
[----:B------:R-:W2:Y:S03]  /*4ad0*/  LDSM.16.M88.4 R44, [R229+0x2800] ;  /* 0x00280000e52c783b */ /* 0x000ea60000000200 */
[----:B------:R3:W-:Y:S03]  /*4ae0*/  MUFU.TANH R119, R0 ;  /* 0x0000000000777308 */ /* 0x0007e60000002400 */
[----:B-1----:R-:W-:Y:S08]  /*4af0*/  HMMA.16816.F32 R56, R36, R24, R64 ;  /* 0x000000182438723c */ /* 0x002ff00000001840 */
[----:B----4-:R-:W-:Y:S01]  /*4b00*/  HMMA.16816.F32 R96, R20, R42, R112 ;  /* 0x0000002a1460723c */ /* 0x010fe20000001870 */
[----:B---3--:R-:W-:-:S07]  /*4b10*/  FMUL.FTZ R0, R60, c[0x0][0x2ec] ;  /* 0x0000bb003c007a20 */ /* 0x008fce0000410000 */
[C---:B------:R-:W-:Y:S01]  /*4b20*/  HMMA.16816.F32 R76, R20.reuse, R54, R136 ;  /* 0x00000036144c723c */ /* 0x040fe20000001888 */
[----:B------:R1:W3:Y:S07]  /*4b30*/  MUFU.TANH R116, R0 ;  /* 0x0000000000747308 */ /* 0x0002ee0000002400 */
[C---:B------:R-:W-:Y:S08]  /*4b40*/  HMMA.16816.F32 R80, R20.reuse, R40, R140 ;  /* 0x000000281450723c */ /* 0x040ff0000000188c */
[----:B------:R-:W-:Y:S01]  /*4b50*/  HMMA.16816.F32 R124, R20, R32, R124 ;  /* 0x00000020147c723c */ /* 0x000fe2000000187c */
[----:B-1----:R-:W-:-:S04]  /*4b60*/  FMUL.FTZ R0, R61, c[0x0][0x2ec] ;  /* 0x0000bb003d007a20 */ /* 0x002fc80000410000 */
[----:B------:R1:W-:Y:S03]  /*4b70*/  MUFU.TANH R117, R0 ;  /* 0x0000000000757308 */ /* 0x0003e60000002400 */
[----:B------:R-:W-:Y:S08]  /*4b80*/  HMMA.16816.F32 R108, R20, R34, R108 ;  /* 0x00000022146c723c */ /* 0x000ff0000000186c */
[----:B------:R-:W-:Y:S01]  /*4b90*/  HMMA.16816.F32 R20, R16, R24, R68 ;  /* 0x000000181014723c */ /* 0x000fe20000001844 */
[----:B-1----:R-:W-:-:S07]  /*4ba0*/  FMUL.FTZ R0, R62, c[0x0][0x2ec] ;  /* 0x0000bb003e007a20 */ /* 0x002fce0000410000 */
[C---:B------:R-:W-:Y:S01]  /*4bb0*/  HMMA.16816.F32 R84, R28.reuse, R42, R84 ;  /* 0x0000002a1c54723c */ /* 0x040fe20000001854 */
[----:B------:R1:W4:Y:S07]  /*4bc0*/  MUFU.TANH R107, R0 ;  /* 0x00000000006b7308 */ /* 0x00032e0000002400 */
[C---:B------:R-:W-:Y:S08]  /*4bd0*/  HMMA.16816.F32 R88, R28.reuse, R32, R88 ;  /* 0x000000201c58723c */ /* 0x040ff00000001858 */
[----:B------:R-:W-:Y:S01]  /*4be0*/  HMMA.16816.F32 R120, R28, R34, R120 ;  /* 0x000000221c78723c */ /* 0x000fe20000001878 */
[----:B-1----:R-:W-:-:S04]  /*4bf0*/  FMUL.FTZ R0, R63, c[0x0][0x2ec] ;  /* 0x0000bb003f007a20 */ /* 0x002fc80000410000 */
[----:B------:R1:W-:Y:S03]  /*4c00*/  MUFU.TANH R113, R0 ;  /* 0x0000000000717308 */ /* 0x0003e60000002400 */
[----:B------:R-:W-:Y:S08]  /*4c10*/  HMMA.16816.F32 R60, R28, R54, R92 ;  /* 0x000000361c3c723c */ /* 0x000ff0000000185c */
[----:B--2---:R-:W-:Y:S01]  /*4c20*/  HMMA.16816.F32 R52, R12, R44, R56 ;  /* 0x0000002c0c34723c */ /* 0x004fe20000001838 */
[----:B-1----:R-:W-:-:S07]  /*4c30*/  FMUL.FTZ R0, R48, c[0x0][0x2ec] ;  /* 0x0000bb0030007a20 */ /* 0x002fce0000410000 */
[----:B------:R-:W-:Y:S01]  /*4c40*/  HMMA.16816.F32 R56, R28, R40, R100 ;  /* 0x000000281c38723c */ /* 0x000fe20000001864 */
[----:B------:R1:W-:Y:S01]  /*4c50*/  MUFU.TANH R112, R0 ;  /* 0x0000000000707308 */ /* 0x0003e20000002400 */
[----:B------:R-:W2:Y:S06]  /*4c60*/  LDSM.16.M88.4 R40, [R230+0xb000] ;  /* 0x00b00000e628783b */ /* 0x000eac0000000200 */
[----:B------:R-:W-:Y:S01]  /*4c70*/  HMMA.16816.F32 R28, R16, R26, R76 ;  /* 0x0000001a101c723c */ /* 0x000fe2000000184c */
[----:B-1----:R-:W-:-:S04]  /*4c80*/  FMUL.FTZ R0, R49, c[0x0][0x2ec] ;  /* 0x0000bb0031007a20 */ /* 0x002fc80000410000 */
[----:B------:R1:W-:Y:S11]  /*4c90*/  MUFU.TANH R114, R0 ;  /* 0x0000000000727308 */ /* 0x0003f60000002400 */
[----:B------:R-:W-:Y:S08]  /*4ca0*/  @!UPT UIADD3 URZ, URZ, URZ, URZ ;  /* 0x0000003f3f3ff290 */ /* 0x000ff0000fffe03f */
[----:B------:R-:W-:Y:S01]  /*4cb0*/  HMMA.16816.F32 R28, R8, R46, R28 ;  /* 0x0000002e081c723c */ /* 0x000fe2000000181c */
[----:B-1----:R-:W-:-:S04]  /*4cc0*/  FMUL.FTZ R0, R50, c[0x0][0x2ec] ;  /* 0x0000bb0032007a20 */ /* 0x002fc80000410000 */
[----:B------:R1:W1:Y:S03]  /*4cd0*/  MUFU.TANH R105, R0 ;  /* 0x0000000000697308 */ /* 0x0002660000002400 */
[-C--:B--2---:R-:W-:Y:S08]  /*4ce0*/  HMMA.16816.F32 R56, R36, R40.reuse, R56 ;  /* 0x000000282438723c */ /* 0x084ff00000001838 */
[----:B------:R-:W-:Y:S01]  /*4cf0*/  HMMA.16816.F32 R32, R16, R40, R80 ;  /* 0x000000281020723c */ /* 0x000fe20000001850 */
[----:B-1----:R-:W-:-:S07]  /*4d00*/  FMUL.FTZ R0, R51, c[0x0][0x2ec] ;  /* 0x0000bb0033007a20 */ /* 0x002fce0000410000 */
[----:B------:R-:W-:Y:S01]  /*4d10*/  HMMA.16816.F32 R48, R8, R44, R20 ;  /* 0x0000002c0830723c */ /* 0x000fe20000001814 */
[----:B------:R1:W-:Y:S07]  /*4d20*/  MUFU.TANH R106, R0 ;  /* 0x00000000006a7308 */ /* 0x0003ee0000002400 */
[----:B------:R-:W-:Y:S01]  /*4d30*/  HMMA.16816.F32 R20, R36, R26, R60 ;  /* 0x0000001a2414723c */ /* 0x000fe2000000183c */
[----:B-1----:R-:W-:-:S04]  /*4d40*/  FMUL.FTZ R0, R72, c[0x0][0x2ec] ;  /* 0x0000bb0048007a20 */ /* 0x002fc80000410000 */
[----:B------:R1:W-:Y:S11]  /*4d50*/  MUFU.TANH R104, R0 ;  /* 0x0000000000687308 */ /* 0x0003f60000002400 */
[----:B------:R-:W-:Y:S08]  /*4d60*/  @!UPT UIADD3 URZ, URZ, URZ, URZ ;  /* 0x0000003f3f3ff290 */ /* 0x000ff0000fffe03f */
[----:B------:R-:W-:Y:S01]  /*4d70*/  HMMA.16816.F32 R24, R12, R46, R20 ;  /* 0x0000002e0c18723c */ /* 0x000fe20000001814 */
[----:B------:R-:W2:Y:S01]  /*4d80*/  LDSM.16.M88.4 R20, [R229+0x3000] ;  /* 0x00300000e514783b */ /* 0x000ea20000000200 */
[----:B-1----:R-:W-:-:S04]  /*4d90*/  FMUL.FTZ R0, R73, c[0x0][0x2ec] ;  /* 0x0000bb0049007a20 */ /* 0x002fc80000410000 */
[----:B------:R1:W-:Y:S11]  /*4da0*/  MUFU.TANH R102, R0 ;  /* 0x0000000000667308 */ /* 0x0003f60000002400 */
[----:B------:R-:W-:Y:S07]  /*4db0*/  @!UPT UIADD3 URZ, URZ, URZ, URZ ;  /* 0x0000003f3f3ff290 */ /* 0x000fee000fffe03f */
[----:B------:R-:W-:Y:S02]  /*4dc0*/  FMUL.FTZ R26, R26, c[0x0][0x2ec] ;  /* 0x0000bb001a1a7a20 */ /* 0x000fe40000410000 */
[----:B-1----:R-:W-:Y:S02]  /*4dd0*/  FMUL.FTZ R0, R74, c[0x0][0x2ec] ;  /* 0x0000bb004a007a20 */ /* 0x002fe40000410000 */
[----:B------:R-:W-:Y:S01]  /*4de0*/  MUFU.TANH R94, R26 ;  /* 0x0000001a005e7308 */ /* 0x000fe20000002400 */
[----:B------:R-:W-:-:S07]  /*4df0*/  FMUL.FTZ R27, R27, c[0x0][0x2ec] ;  /* 0x0000bb001b1b7a20 */ /* 0x000fce0000410000 */
[----:B------:R1:W1:Y:S01]  /*4e00*/  MUFU.TANH R68, R0 ;  /* 0x0000000000447308 */ /* 0x0002620000002400 */
[----:B--2---:R-:W-:Y:S07]  /*4e10*/  HMMA.16816.F32 R32, R8, R20, R32 ;  /* 0x000000140820723c */ /* 0x004fee0000001820 */
[----:B------:R-:W-:Y:S01]  /*4e20*/  MUFU.TANH R95, R27 ;  /* 0x0000001b005f7308 */ /* 0x000fe20000002400 */
[----:B-1----:R-:W-:-:S07]  /*4e30*/  FMUL.FTZ R0, R75, c[0x0][0x2ec] ;  /* 0x0000bb004b007a20 */ /* 0x002fce0000410000 */
[----:B------:R1:W-:Y:S02]  /*4e40*/  MUFU.TANH R73, R0 ;  /* 0x0000000000497308 */ /* 0x0003e40000002400 */
[----:B-1----:R-:W-:-:S06]  /*4e50*/  FMUL.FTZ R0, R52, c[0x0][0x2ec] ;  /* 0x0000bb0034007a20 */ /* 0x002fcc0000410000 */
[----:B------:R1:W-:Y:S02]  /*4e60*/  MUFU.TANH R45, R0 ;  /* 0x00000000002d7308 */ /* 0x0003e40000002400 */
[----:B-1----:R-:W-:-:S06]  /*4e70*/  FMUL.FTZ R0, R53, c[0x0][0x2ec] ;  /* 0x0000bb0035007a20 */ /* 0x002fcc0000410000 */
[----:B------:R1:W-:Y:S02]  /*4e80*/  MUFU.TANH R101, R0 ;  /* 0x0000000000657308 */ /* 0x0003e40000002400 */
[----:B-1----:R-:W-:-:S06]  /*4e90*/  FMUL.FTZ R0, R54, c[0x0][0x2ec] ;  /* 0x0000bb0036007a20 */ /* 0x002fcc0000410000 */
[----:B------:R1:W2:Y:S02]  /*4ea0*/  MUFU.TANH R44, R0 ;  /* 0x00000000002c7308 */ /* 0x0002a40000002400 */
[----:B-1----:R-:W-:-:S06]  /*4eb0*/  FMUL.FTZ R0, R55, c[0x0][0x2ec] ;  /* 0x0000bb0037007a20 */ /* 0x002fcc0000410000 */
[----:B------:R1:W-:Y:S02]  /*4ec0*/  MUFU.TANH R70, R0 ;  /* 0x0000000000467308 */ /* 0x0003e40000002400 */
[----:B-1----:R-:W-:-:S06]  /*4ed0*/  FMUL.FTZ R0, R48, c[0x0][0x2ec] ;  /* 0x0000bb0030007a20 */ /* 0x002fcc0000410000 */
[----:B------:R1:W-:Y:S02]  /*4ee0*/  MUFU.TANH R54, R0 ;  /* 0x0000000000367308 */ /* 0x0003e40000002400 */
[----:B-1----:R-:W-:-:S06]  /*4ef0*/  FMUL.FTZ R0, R49, c[0x0][0x2ec] ;  /* 0x0000bb0031007a20 */ /* 0x002fcc0000410000 */
[----:B------:R1:W-:Y:S02]  /*4f00*/  MUFU.TANH R53, R0 ;  /* 0x0000000000357308 */ /* 0x0003e40000002400 */
[----:B-1----:R-:W-:-:S06]  /*4f10*/  FMUL.FTZ R0, R50, c[0x0][0x2ec] ;  /* 0x0000bb0032007a20 */ /* 0x002fcc0000410000 */
[----:B------:R1:W1:Y:S02]  /*4f20*/  MUFU.TANH R60, R0 ;  /* 0x00000000003c7308 */ /* 0x0002640000002400 */
[----:B-1----:R-:W-:Y:S01]  /*4f30*/  LEA.HI R0, R3, R144, RZ, 0x2 ;  /* 0x0000009003007211 */ /* 0x002fe200078f10ff */
[----:B------:R-:W-:-:S03]  /*4f40*/  FMUL.FTZ R3, R51, c[0x0][0x2ec] ;  /* 0x0000bb0033037a20 */ /* 0x000fc60000410000 */
[----:B------:R-:W-:Y:S02]  /*4f50*/  LOP3.LUT R0, R0, 0xfffffffc, RZ, 0xc0, !PT ;  /* 0xfffffffc00007812 */ /* 0x000fe400078ec0ff */
[----:B------:R1:W-:Y:S02]  /*4f60*/  MUFU.TANH R67, R3 ;  /* 0x0000000300437308 */ /* 0x0003e40000002400 */
[----:B-1----:R-:W-:Y:S02]  /*4f70*/  IMAD.IADD R3, R147, 0x1, R5 ;  /* 0x0000000193037824 */ /* 0x002fe400078e0205 */
[----:B------:R-:W-:Y:S02]  /*4f80*/  IMAD.IADD R5, R144, 0x1, -R0 ;  /* 0x0000000190057824 */ /* 0x000fe400078e0a00 */
[----:B------:R-:W-:Y:S01]  /*4f90*/  FMUL.FTZ R0, R24, c[0x0][0x2ec] ;  /* 0x0000bb0018007a20 */ /* 0x000fe20000410000 */
[C---:B------:R-:W-:Y:S02]  /*4fa0*/  IADD3 R24, R3.reuse, UR5, RZ ;  /* 0x0000000503187c10 */ /* 0x040fe4000fffe0ff */
[----:B------:R1:W-:Y:S01]  /*4fb0*/  STL [R1+0x84], R5 ;  /* 0x0000840501007387 */ /* 0x0003e20000100800 */
[C---:B------:R-:W-:Y:S01]  /*4fc0*/  IADD3 R7, R3.reuse, 0x8, RZ ;  /* 0x0000000803077810 */ /* 0x040fe20007ffe0ff */
[----:B------:R2:W1:Y:S01]  /*4fd0*/  MUFU.TANH R71, R0 ;  /* 0x0000000000477308 */ /* 0x0004620000002400 */
[----:B------:R-:W-:-:S02]  /*4fe0*/  IADD3 R6, R3, 0x40, RZ ;  /* 0x0000004003067810 */ /* 0x000fc40007ffe0ff */
[----:B------:R-:W-:Y:S02]  /*4ff0*/  IMNMX R247, RZ, R24, !PT ;  /* 0x00000018fff77217 */ /* 0x000fe40007800200 */
[C---:B------:R-:W-:Y:S02]  /*5000*/  IADD3 R24, R7.reuse, UR5, RZ ;  /* 0x0000000507187c10 */ /* 0x040fe4000fffe0ff */
[----:B------:R-:W-:Y:S02]  /*5010*/  IADD3 R7, R7, UR4, RZ ;  /* 0x0000000407077c10 */ /* 0x000fe4000fffe0ff */
[----:B------:R-:W-:Y:S02]  /*5020*/  IMNMX R246, RZ, R24, !PT ;  /* 0x00000018fff67217 */ /* 0x000fe40007800200 */
[----:B------:R-:W-:Y:S01]  /*5030*/  IMNMX R250, R7, UR16, PT ;  /* 0x0000001007fa7c17 */ /* 0x000fe2000b800200 */
[----:B------:R-:W-:Y:S02]  /*5040*/  FMUL.FTZ R7, R28, c[0x0][0x2ec] ;  /* 0x0000bb001c077a20 */ /* 0x000fe40000410000 */
[----:B--2---:R-:W-:-:S02]  /*5050*/  IMAD.U32 R0, RZ, RZ, UR23 ;  /* 0x00000017ff007e24 */ /* 0x004fc4000f8e00ff */
[----:B------:R-:W2:Y:S02]  /*5060*/  MUFU.TANH R65, R7 ;  /* 0x0000000700417308 */ /* 0x000ea40000002400 */
[----:B------:R-:W-:Y:S02]  /*5070*/  IMAD R0, R0, 0x40, R152 ;  /* 0x0000004000007824 */ /* 0x000fe400078e0298 */
[----:B-1----:R-:W-:Y:S01]  /*5080*/  FMUL.FTZ R5, R25, c[0x0][0x2ec] ;  /* 0x0000bb0019057a20 */ /* 0x002fe20000410000 */
[----:B------:R-:W-:Y:S02]  /*5090*/  IADD3 R25, R3, UR4, RZ ;  /* 0x0000000403197c10 */ /* 0x000fe4000fffe0ff */
[----:B------:R-:W-:Y:S01]  /*50a0*/  ISETP.GE.AND P4, PT, R0, R250, PT ;  /* 0x000000fa0000720c */ /* 0x000fe20003f86270 */
[----:B------:R1:W-:Y:S01]  /*50b0*/  MUFU.TANH R100, R5 ;  /* 0x0000000500647308 */ /* 0x0003e20000002400 */
[----:B------:R-:W-:Y:S02]  /*50c0*/  IMNMX R251, R25, UR16, PT ;  /* 0x0000001019fb7c17 */ /* 0x000fe4000b800200 */
[----:B------:R-:W-:-:S02]  /*50d0*/  IADD3 R25, R6, UR5, RZ ;  /* 0x0000000506197c10 */ /* 0x000fc4000fffe0ff */
[----:B------:R-:W-:Y:S02]  /*50e0*/  ISETP.GE.AND P1, PT, R0, R251, PT ;  /* 0x000000fb0000720c */ /* 0x000fe40003f26270 */
[----:B------:R-:W-:Y:S02]  /*50f0*/  IMNMX R245, RZ, R25, !PT ;  /* 0x00000019fff57217 */ /* 0x000fe40007800200 */
[----:B------:R-:W-:Y:S02]  /*5100*/  IADD3 R6, R6, UR4, RZ ;  /* 0x0000000406067c10 */ /* 0x000fe4000fffe0ff */
[C---:B------:R-:W-:Y:S02]  /*5110*/  ISETP.LT.OR P1, PT, R0.reuse, R247, P1 ;  /* 0x000000f70000720c */ /* 0x040fe40000f21670 */
[----:B------:R-:W-:Y:S02]  /*5120*/  ISETP.LT.OR P4, PT, R0, R246, P4 ;  /* 0x000000f60000720c */ /* 0x000fe40002781670 */
[----:B------:R-:W-:Y:S01]  /*5130*/  IMNMX R249, R6, UR16, PT ;  /* 0x0000001006f97c17 */ /* 0x000fe2000b800200 */
[----:B------:R-:W-:Y:S01]  /*5140*/  FMUL.FTZ R6, R31, c[0x0][0x2ec] ;  /* 0x0000bb001f067a20 */ /* 0x000fe20000410000 */
[----:B-1----:R-:W-:-:S02]  /*5150*/  IADD3 R5, R3, 0x48, RZ ;  /* 0x0000004803057810 */ /* 0x002fc40007ffe0ff */
[----:B------:R-:W-:Y:S01]  /*5160*/  IADD3 R3, R0, 0x1, RZ ;  /* 0x0000000100037810 */ /* 0x000fe20007ffe0ff */
[----:B------:R-:W-:Y:S01]  /*5170*/  MUFU.TANH R64, R6 ;  /* 0x0000000600407308 */ /* 0x000fe20000002400 */
[C---:B------:R-:W-:Y:S02]  /*5180*/  IADD3 R26, R5.reuse, UR5, RZ ;  /* 0x00000005051a7c10 */ /* 0x040fe4000fffe0ff */
[----:B------:R-:W-:Y:S02]  /*5190*/  IADD3 R5, R5, UR4, RZ ;  /* 0x0000000405057c10 */ /* 0x000fe4000fffe0ff */
[----:B------:R-:W-:Y:S02]  /*51a0*/  IMNMX R244, RZ, R26, !PT ;  /* 0x0000001afff47217 */ /* 0x000fe40007800200 */
[----:B------:R-:W-:Y:S01]  /*51b0*/  HMMA.16816.F32 R24, R12, R20, R56 ;  /* 0x000000140c18723c */ /* 0x000fe20000001838 */
[----:B------:R-:W-:Y:S01]  /*51c0*/  IMNMX R248, R5, UR16, PT ;  /* 0x0000001005f87c17 */ /* 0x000fe2000b800200 */
[----:B------:R-:W-:Y:S01]  /*51d0*/  FMUL.FTZ R5, R29, c[0x0][0x2ec] ;  /* 0x0000bb001d057a20 */ /* 0x000fe20000410000 */
[----:B-----5:R-:W-:-:S02]  /*51e0*/  FSEL R49, R129, -INF , !P1 ;  /* 0xff80000081317808 */ /* 0x020fc40004800000 */
[C---:B------:R-:W-:Y:S01]  /*51f0*/  ISETP.GE.AND P0, PT, R3.reuse, R251, PT ;  /* 0x000000fb0300720c */ /* 0x040fe20003f06270 */
[----:B------:R1:W-:Y:S01]  /*5200*/  MUFU.TANH R93, R5 ;  /* 0x00000005005d7308 */ /* 0x0003e20000002400 */
[----:B------:R-:W-:Y:S02]  /*5210*/  FSEL R59, R118, -INF , !P4 ;  /* 0xff800000763b7808 */ /* 0x000fe40006000000 */
[C---:B------:R-:W-:Y:S02]  /*5220*/  ISETP.GE.AND P1, PT, R0.reuse, R249, PT ;  /* 0x000000f90000720c */ /* 0x040fe40003f26270 */
[C---:B------:R-:W-:Y:S02]  /*5230*/  ISETP.GE.AND P4, PT, R0.reuse, R248, PT ;  /* 0x000000f80000720c */ /* 0x040fe40003f86270 */
[----:B------:R-:W-:Y:S02]  /*5240*/  ISETP.LT.OR P0, PT, R3, R247, P0 ;  /* 0x000000f70300720c */ /* 0x000fe40000701670 */
[----:B------:R-:W-:-:S02]  /*5250*/  ISETP.LT.OR P1, PT, R0, R245, P1 ;  /* 0x000000f50000720c */ /* 0x000fc40000f21670 */
[----:B------:R-:W-:Y:S02]  /*5260*/  ISETP.LT.OR P4, PT, R0, R244, P4 ;  /* 0x000000f40000720c */ /* 0x000fe40002781670 */
[----:B---3--:R-:W-:Y:S02]  /*5270*/  FSEL R66, R116, -INF , !P1 ;  /* 0xff80000074427808 */ /* 0x008fe40004800000 */
[----:B----4-:R-:W-:Y:S01]  /*5280*/  FSEL R72, R107, -INF , !P4 ;  /* 0xff8000006b487808 */ /* 0x010fe20006000000 */
[----:B-1----:R-:W-:Y:S01]  /*5290*/  FMUL.FTZ R5, R30, c[0x0][0x2ec] ;  /* 0x0000bb001e057a20 */ /* 0x002fe20000410000 */
[----:B------:R-:W-:Y:S01]  /*52a0*/  FSEL R48, R128, -INF , !P0 ;  /* 0xff80000080307808 */ /* 0x000fe20004000000 */
[----:B------:R-:W-:Y:S01]  /*52b0*/  FMUL.FTZ R6, R24, c[0x0][0x2ec] ;  /* 0x0000bb0018067a20 */ /* 0x000fe20000410000 */
[----:B------:R-:W-:Y:S01]  /*52c0*/  HMMA.16816.F32 R28, R36, R42, R84 ;  /* 0x0000002a241c723c */ /* 0x000fe20000001854 */
[----:B------:R1:W3:Y:S01]  /*52d0*/  MUFU.TANH R52, R5 ;  /* 0x0000000500347308 */ /* 0x0002e20000002400 */
[----:B------:R-:W-:-:S02]  /*52e0*/  ISETP.GE.AND P6, PT, R3, R250, PT ;  /* 0x000000fa0300720c */ /* 0x000fc40003fc6270 */
[C---:B------:R-:W-:Y:S02]  /*52f0*/  ISETP.GE.AND P2, PT, R3.reuse, R249, PT ;  /* 0x000000f90300720c */ /* 0x040fe40003f46270 */
[C---:B------:R-:W-:Y:S02]  /*5300*/  ISETP.GE.AND P5, PT, R3.reuse, R248, PT ;  /* 0x000000f80300720c */ /* 0x040fe40003fa6270 */
[----:B------:R-:W-:Y:S01]  /*5310*/  HMMA.16816.F32 R40, R16, R42, R96 ;  /* 0x0000002a1028723c */ /* 0x000fe20000001860 */
[----:B------:R4:W5:Y:S01]  /*5320*/  MUFU.TANH R83, R6 ;  /* 0x0000000600537308 */ /* 0x0009620000002400 */
[C---:B------:R-:W-:Y:S02]  /*5330*/  ISETP.LT.OR P6, PT, R3.reuse, R246, P6 ;  /* 0x000000f60300720c */ /* 0x040fe400037c1670 */
[C---:B------:R-:W-:Y:S02]  /*5340*/  ISETP.LT.OR P2, PT, R3.reuse, R245, P2 ;  /* 0x000000f50300720c */ /* 0x040fe40001741670 */
[----:B------:R-:W-:-:S02]  /*5350*/  ISETP.LT.OR P5, PT, R3, R244, P5 ;  /* 0x000000f40300720c */ /* 0x000fc40002fa1670 */
[C---:B------:R-:W-:Y:S02]  /*5360*/  IADD3 R3, R0.reuse, 0x9, RZ ;  /* 0x0000000900037810 */ /* 0x040fe40007ffe0ff */
[----:B-1----:R-:W-:Y:S02]  /*5370*/  IADD3 R5, R0, 0x8, RZ ;  /* 0x0000000800057810 */ /* 0x002fe40007ffe0ff */
[----:B------:R-:W-:Y:S02]  /*5380*/  FSEL R56, R119, -INF , !P6 ;  /* 0xff80000077387808 */ /* 0x000fe40007000000 */
[C---:B------:R-:W-:Y:S02]  /*5390*/  ISETP.GE.AND P3, PT, R5.reuse, R251, PT ;  /* 0x000000fb0500720c */ /* 0x040fe40003f66270 */
[----:B------:R-:W-:Y:S01]  /*53a0*/  ISETP.GE.AND P1, PT, R5, R250, PT ;  /* 0x000000fa0500720c */ /* 0x000fe20003f26270 */
[----:B----4-:R-:W-:Y:S01]  /*53b0*/  FMUL.FTZ R6, R25, c[0x0][0x2ec] ;  /* 0x0000bb0019067a20 */ /* 0x010fe20000410000 */
[C---:B------:R-:W-:Y:S01]  /*53c0*/  ISETP.GE.AND P4, PT, R5.reuse, R249, PT ;  /* 0x000000f90500720c */ /* 0x040fe20003f86270 */
[----:B------:R-:W-:Y:S01]  /*53d0*/  HMMA.16816.F32 R28, R12, R22, R28 ;  /* 0x000000160c1c723c */ /* 0x000fe2000000181c */
[C---:B------:R-:W-:Y:S01]  /*53e0*/  ISETP.GE.AND P0, PT, R5.reuse, R248, PT ;  /* 0x000000f80500720c */ /* 0x040fe20003f06270 */
[----:B------:R1:W-:Y:S01]  /*53f0*/  MUFU.TANH R92, R6 ;  /* 0x00000006005c7308 */ /* 0x0003e20000002400 */
[----:B------:R-:W-:-:S02]  /*5400*/  ISETP.LT.OR P3, PT, R5, R247, P3 ;  /* 0x000000f70500720c */ /* 0x000fc40001f61670 */
[C---:B------:R-:W-:Y:S02]  /*5410*/  ISETP.LT.OR P1, PT, R5.reuse, R246, P1 ;  /* 0x000000f60500720c */ /* 0x040fe40000f21670 */
[C---:B------:R-:W-:Y:S01]  /*5420*/  ISETP.LT.OR P4, PT, R5.reuse, R245, P4 ;  /* 0x000000f50500720c */ /* 0x040fe20002781670 */
[----:B------:R-:W-:Y:S01]  /*5430*/  HMMA.16816.F32 R40, R8, R22, R40 ;  /* 0x000000160828723c */ /* 0x000fe20000001828 */
[----:B------:R-:W-:Y:S01]  /*5440*/  ISETP.LT.OR P0, PT, R5, R244, P0 ;  /* 0x000000f40500720c */ /* 0x000fe20000701670 */
[----:B------:R-:W-:Y:S01]  /*5450*/  FMUL.FTZ R5, R27, c[0x0][0x2ec] ;  /* 0x0000bb001b057a20 */ /* 0x000fe20000410000 */
[----:B------:R-:W-:Y:S01]  /*5460*/  FSEL R62, R117, -INF , !P2 ;  /* 0xff800000753e7808 */ /* 0x000fe20005000000 */
[----:B------:R-:W-:Y:S01]  /*5470*/  LDSM.16.M88.4 R20, [R229+0x3800] ;  /* 0x00380000e514783b */ /* 0x000fe20000000200 */
[C---:B------:R-:W-:Y:S01]  /*5480*/  ISETP.GE.AND P6, PT, R3.reuse, R251, PT ;  /* 0x000000fb0300720c */ /* 0x040fe20003fc6270 */
[----:B------:R4:W-:Y:S01]  /*5490*/  MUFU.TANH R81, R5 ;  /* 0x0000000500517308 */ /* 0x0009e20000002400 */
[----:B------:R-:W-:-:S02]  /*54a0*/  ISETP.GE.AND P2, PT, R3, R250, PT ;  /* 0x000000fa0300720c */ /* 0x000fc40003f46270 */
[C---:B------:R-:W-:Y:S01]  /*54b0*/  ISETP.LT.OR P6, PT, R3.reuse, R247, P6 ;  /* 0x000000f70300720c */ /* 0x040fe200037c1670 */
[----:B-1----:R-:W-:Y:S01]  /*54c0*/  FMUL.FTZ R6, R26, c[0x0][0x2ec] ;  /* 0x0000bb001a067a20 */ /* 0x002fe20000410000 */
[----:B------:R-:W-:Y:S01]  /*54d0*/  ISETP.LT.OR P2, PT, R3, R246, P2 ;  /* 0x000000f60300720c */ /* 0x000fe20001741670 */
[----:B------:R-:W1:Y:S01]  /*54e0*/  LDSM.16.M88.4 R24, [R230+0xb800] ;  /* 0x00b80000e618783b */ /* 0x000e620000000200 */
[----:B------:R-:W-:Y:S01]  /*54f0*/  FSEL R58, R105, -INF , !P1 ;  /* 0xff800000693a7808 */ /* 0x000fe20004800000 */
[----:B------:R2:W1:Y:S01]  /*5500*/  MUFU.TANH R82, R6 ;  /* 0x0000000600527308 */ /* 0x0004620000002400 */
[----:B------:R-:W-:Y:S01]  /*5510*/  FSEL R68, R68, -INF , !P0 ;  /* 0xff80000044447808 */ /* 0x000fe20004000000 */
[----:B------:R-:W-:Y:S01]  /*5520*/  FMUL.FTZ R30, R30, c[0x0][0x2ec] ;  /* 0x0000bb001e1e7a20 */ /* 0x000fe20000410000 */
[----:B------:R-:W-:Y:S01]  /*5530*/  FSEL R46, R114, -INF , !P6 ;  /* 0xff800000722e7808 */ /* 0x000fe20007000000 */
[----:B------:R-:W-:Y:S01]  /*5540*/  FMUL.FTZ R7, R31, c[0x0][0x2ec] ;  /* 0x0000bb001f077a20 */ /* 0x000fe20000410000 */
[----:B------:R-:W-:Y:S01]  /*5550*/  FSEL R55, R106, -INF , !P2 ;  /* 0xff8000006a377808 */ /* 0x000fe20005000000 */
[----:B------:R-:W-:-:S04]  /*5560*/  DEPBAR.LE SB0, 0x0 ;  /* 0x000080000000791a */ /* 0x000fc80000000000 */
[----:B----4-:R-:W-:Y:S01]  /*5570*/  IADD3 R5, R0, 0x10, RZ ;  /* 0x0000001000057810 */ /* 0x010fe20007ffe0ff */
[----:B------:R-:W-:Y:S01]  /*5580*/  MUFU.TANH R74, R30 ;  /* 0x0000001e004a7308 */ /* 0x000fe20000002400 */
[----:B------:R-:W-:Y:S02]  /*5590*/  FSEL R69, R113, -INF , !P5 ;  /* 0xff80000071457808 */ /* 0x000fe40006800000 */
[C---:B------:R-:W-:Y:S01]  /*55a0*/  ISETP.GE.AND P1, PT, R5.reuse, R251, PT ;  /* 0x000000fb0500720c */ /* 0x040fe20003f26270 */
[----:B--2---:R-:W-:Y:S01]  /*55b0*/  FMUL.FTZ R6, R32, c[0x0][0x2ec] ;  /* 0x0000bb0020067a20 */ /* 0x004fe20000410000 */
[C---:B------:R-:W-:Y:S02]  /*55c0*/  ISETP.GE.AND P0, PT, R5.reuse, R250, PT ;  /* 0x000000fa0500720c */ /* 0x040fe40003f06270 */
[C---:B------:R-:W-:Y:S01]  /*55d0*/  ISETP.GE.AND P6, PT, R5.reuse, R249, PT ;  /* 0x000000f90500720c */ /* 0x040fe20003fc6270 */
[----:B------:R2:W-:Y:S01]  /*55e0*/  MUFU.TANH R79, R6 ;  /* 0x00000006004f7308 */ /* 0x0005e20000002400 */
[----:B------:R-:W-:-:S02]  /*55f0*/  ISETP.GE.AND P2, PT, R5, R248, PT ;  /* 0x000000f80500720c */ /* 0x000fc40003f46270 */
[C---:B------:R-:W-:Y:S02]  /*5600*/  ISETP.LT.OR P1, PT, R5.reuse, R247, P1 ;  /* 0x000000f70500720c */ /* 0x040fe40000f21670 */
[C---:B------:R-:W-:Y:S02]  /*5610*/  ISETP.LT.OR P0, PT, R5.reuse, R246, P0 ;  /* 0x000000f60500720c */ /* 0x040fe40000701670 */
[C---:B------:R-:W-:Y:S02]  /*5620*/  ISETP.LT.OR P6, PT, R5.reuse, R245, P6 ;  /* 0x000000f50500720c */ /* 0x040fe400037c1670 */
[----:B------:R-:W-:Y:S01]  /*5630*/  ISETP.LT.OR P2, PT, R5, R244, P2 ;  /* 0x000000f40500720c */ /* 0x000fe20001741670 */
[----:B------:R-:W-:Y:S01]  /*5640*/  FMUL.FTZ R5, R35, c[0x0][0x2ec] ;  /* 0x0000bb0023057a20 */ /* 0x000fe20000410000 */
[----:B------:R-:W-:Y:S02]  /*5650*/  FSEL R47, R112, -INF , !P3 ;  /* 0xff800000702f7808 */ /* 0x000fe40005800000 */
[C---:B------:R-:W-:Y:S01]  /*5660*/  ISETP.GE.AND P5, PT, R3.reuse, R249, PT ;  /* 0x000000f90300720c */ /* 0x040fe20003fa6270 */
[----:B------:R4:W-:Y:S01]  /*5670*/  MUFU.TANH R77, R5 ;  /* 0x00000005004d7308 */ /* 0x0009e20000002400 */
[----:B------:R-:W-:Y:S01]  /*5680*/  ISETP.GE.AND P3, PT, R3, R248, PT ;  /* 0x000000f80300720c */ /* 0x000fe20003f66270 */
[----:B--2---:R-:W-:Y:S01]  /*5690*/  FMUL.FTZ R6, R33, c[0x0][0x2ec] ;  /* 0x0000bb0021067a20 */ /* 0x004fe20000410000 */
[----:B------:R-:W-:-:S02]  /*56a0*/  ISETP.LT.OR P5, PT, R3, R245, P5 ;  /* 0x000000f50300720c */ /* 0x000fc40002fa1670 */
[----:B------:R-:W-:Y:S02]  /*56b0*/  ISETP.LT.OR P3, PT, R3, R244, P3 ;  /* 0x000000f40300720c */ /* 0x000fe40001f61670 */
[----:B------:R-:W-:Y:S01]  /*56c0*/  IADD3 R3, R0, 0x11, RZ ;  /* 0x0000001100037810 */ /* 0x000fe20007ffe0ff */
[----:B------:R2:W-:Y:S01]  /*56d0*/  MUFU.TANH R80, R6 ;  /* 0x0000000600507308 */ /* 0x0005e20000002400 */
[----:B------:R-:W-:Y:S02]  /*56e0*/  FSEL R61, R104, -INF , !P4 ;  /* 0xff800000683d7808 */ /* 0x000fe40006000000 */
[----:B------:R-:W-:Y:S02]  /*56f0*/  FSEL R57, R102, -INF , !P5 ;  /* 0xff80000066397808 */ /* 0x000fe40006800000 */
[C---:B------:R-:W-:Y:S02]  /*5700*/  ISETP.GE.AND P4, PT, R3.reuse, R251, PT ;  /* 0x000000fb0300720c */ /* 0x040fe40003f86270 */
[C---:B------:R-:W-:Y:S01]  /*5710*/  ISETP.GE.AND P5, PT, R3.reuse, R250, PT ;  /* 0x000000fa0300720c */ /* 0x040fe20003fa6270 */
[----:B----4-:R-:W-:Y:S01]  /*5720*/  FMUL.FTZ R5, R28, c[0x0][0x2ec] ;  /* 0x0000bb001c057a20 */ /* 0x010fe20000410000 */
[----:B------:R-:W-:-:S02]  /*5730*/  ISETP.LT.OR P4, PT, R3, R247, P4 ;  /* 0x000000f70300720c */ /* 0x000fc40002781670 */
[----:B------:R-:W-:Y:S01]  /*5740*/  ISETP.LT.OR P5, PT, R3, R246, P5 ;  /* 0x000000f60300720c */ /* 0x000fe20002fa1670 */
[----:B------:R4:W-:Y:S01]  /*5750*/  MUFU.TANH R75, R5 ;  /* 0x00000005004b7308 */ /* 0x0009e20000002400 */
[----:B------:R-:W-:Y:S02]  /*5760*/  FSEL R50, R44, -INF , !P0 ;  /* 0xff8000002c327808 */ /* 0x000fe40004000000 */
[----:B------:R-:W-:Y:S01]  /*5770*/  FSEL R60, R60, -INF , !P2 ;  /* 0xff8000003c3c7808 */ /* 0x000fe20005000000 */
[----:B--2---:R-:W-:Y:S01]  /*5780*/  FMUL.FTZ R6, R34, c[0x0][0x2ec] ;  /* 0x0000bb0022067a20 */ /* 0x004fe20000410000 */
[----:B------:R-:W-:Y:S01]  /*5790*/  FSEL R44, R101, -INF , !P4 ;  /* 0xff800000652c7808 */ /* 0x000fe20006000000 */
[----:B-1----:R-:W-:Y:S01]  /*57a0*/  HMMA.16816.F32 R32, R36, R24, R88 ;  /* 0x000000182420723c */ /* 0x002fe20000001858 */
[----:B------:R-:W-:Y:S01]  /*57b0*/  FSEL R51, R70, -INF , !P5 ;  /* 0xff80000046337808 */ /* 0x000fe20006800000 */
[----:B------:R1:W2:Y:S01]  /*57c0*/  MUFU.TANH R78, R6 ;  /* 0x00000006004e7308 */ /* 0x0002a20000002400 */
[----:B------:R-:W-:-:S02]  /*57d0*/  FSEL R63, R73, -INF , !P3 ;  /* 0xff800000493f7808 */ /* 0x000fc40005800000 */
[----:B------:R-:W-:Y:S02]  /*57e0*/  FSEL R45, R45, -INF , !P1 ;  /* 0xff8000002d2d7808 */ /* 0x000fe40004800000 */
[C---:B------:R-:W-:Y:S01]  /*57f0*/  ISETP.GE.AND P3, PT, R3.reuse, R249, PT ;  /* 0x000000f90300720c */ /* 0x040fe20003f66270 */
[----:B------:R-:W-:Y:S01]  /*5800*/  HMMA.16816.F32 R36, R36, R26, R120 ;  /* 0x0000001a2424723c */ /* 0x000fe20000001878 */
[----:B------:R-:W-:Y:S01]  /*5810*/  BAR.SYNC.DEFER_BLOCKING 0x0 ;  /* 0x0000000000007b1d */ /* 0x000fe20000010000 */
[----:B----4-:R-:W-:Y:S02]  /*5820*/  IADD3 R5, R0, 0x18, RZ ;  /* 0x0000001800057810 */ /* 0x010fe40007ffe0ff */
[----:B------:R-:W-:Y:S02]  /*5830*/  ISETP.GE.AND P1, PT, R3, R248, PT ;  /* 0x000000f80300720c */ /* 0x000fe40003f26270 */
[C---:B------:R-:W-:Y:S01]  /*5840*/  ISETP.GE.AND P0, PT, R5.reuse, R251, PT ;  /* 0x000000fb0500720c */ /* 0x040fe20003f06270 */
[----:B------:R4:W-:Y:S01]  /*5850*/  MUFU.TANH R73, R7 ;  /* 0x0000000700497308 */ /* 0x0009e20000002400 */
[----:B------:R-:W-:Y:S01]  /*5860*/  ISETP.GE.AND P2, PT, R5, R250, PT ;  /* 0x000000fa0500720c */ /* 0x000fe20003f46270 */
[----:B-1----:R-:W-:Y:S01]  /*5870*/  FMUL.FTZ R6, R29, c[0x0][0x2ec] ;  /* 0x0000bb001d067a20 */ /* 0x002fe20000410000 */
[C---:B------:R-:W-:Y:S01]  /*5880*/  ISETP.GE.AND P4, PT, R5.reuse, R249, PT ;  /* 0x000000f90500720c */ /* 0x040fe20003f86270 */
[----:B------:R-:W-:Y:S01]  /*5890*/  HMMA.16816.F32 R28, R16, R24, R124 ;  /* 0x00000018101c723c */ /* 0x000fe2000000187c */
[----:B------:R-:W-:-:S02]  /*58a0*/  ISETP.GE.AND P5, PT, R5, R248, PT ;  /* 0x000000f80500720c */ /* 0x000fc40003fa6270 */
[C---:B------:R-:W-:Y:S01]  /*58b0*/  ISETP.LT.OR P0, PT, R5.reuse, R247, P0 ;  /* 0x000000f70500720c */ /* 0x040fe20000701670 */
[----:B------:R1:W-:Y:S01]  /*58c0*/  MUFU.TANH R76, R6 ;  /* 0x00000006004c7308 */ /* 0x0003e20000002400 */
[C---:B------:R-:W-:Y:S02]  /*58d0*/  ISETP.LT.OR P2, PT, R5.reuse, R246, P2 ;  /* 0x000000f60500720c */ /* 0x040fe40001741670 */
[CC--:B------:R-:W-:Y:S01]  /*58e0*/  ISETP.LT.OR P4, PT, R5.reuse, R245.reuse, P4 ;  /* 0x000000f50500720c */ /* 0x0c0fe20002781670 */
[----:B------:R-:W-:Y:S01]  /*58f0*/  HMMA.16816.F32 R32, R12, R20, R32 ;  /* 0x000000140c20723c */ /* 0x000fe20000001820 */
[-C--:B------:R-:W-:Y:S01]  /*5900*/  ISETP.LT.OR P5, PT, R5, R244.reuse, P5 ;  /* 0x000000f40500720c */ /* 0x080fe20002fa1670 */
[----:B------:R-:W-:Y:S01]  /*5910*/  FMUL.FTZ R5, R40, c[0x0][0x2ec] ;  /* 0x0000bb0028057a20 */ /* 0x000fe20000410000 */
[C---:B------:R-:W-:Y:S01]  /*5920*/  ISETP.LT.OR P3, PT, R3.reuse, R245, P3 ;  /* 0x000000f50300720c */ /* 0x040fe20001f61670 */
[----:B----4-:R-:W-:Y:S01]  /*5930*/  FMUL.FTZ R7, R42, c[0x0][0x2ec] ;  /* 0x0000bb002a077a20 */ /* 0x010fe20000410000 */
[----:B------:R-:W-:Y:S01]  /*5940*/  ISETP.LT.OR P1, PT, R3, R244, P1 ;  /* 0x000000f40300720c */ /* 0x000fe20000f21670 */
[----:B------:R4:W2:Y:S01]  /*5950*/  MUFU.TANH R70, R5 ;  /* 0x0000000500467308 */ /* 0x0008a20000002400 */
[----:B------:R-:W-:Y:S01]  /*5960*/  IADD3 R3, R0, 0x19, RZ ;  /* 0x0000001900037810 */ /* 0x000fe20007ffe0ff */
[----:B------:R-:W-:Y:S01]  /*5970*/  HMMA.16816.F32 R16, R16, R26, R108 ;  /* 0x0000001a1010723c */ /* 0x000fe2000000186c */
[----:B------:R-:W-:-:S02]  /*5980*/  FSEL R54, R54, -INF , !P6 ;  /* 0xff80000036367808 */ /* 0x000fc40007000000 */
[----:B------:R-:W-:Y:S01]  /*5990*/  FSEL R53, R53, -INF , !P3 ;  /* 0xff80000035357808 */ /* 0x000fe20005800000 */
[----:B-1----:R-:W-:Y:S01]  /*59a0*/  FMUL.FTZ R6, R43, c[0x0][0x2ec] ;  /* 0x0000bb002b067a20 */ /* 0x002fe20000410000 */
[C---:B------:R-:W-:Y:S01]  /*59b0*/  ISETP.GE.AND P6, PT, R3.reuse, R251, PT ;  /* 0x000000fb0300720c */ /* 0x040fe20003fc6270 */
[----:B------:R-:W-:Y:S01]  /*59c0*/  MUFU.TANH R24, R7 ;  /* 0x0000000700187308 */ /* 0x000fe20000002400 */
[----:B------:R-:W-:Y:S01]  /*59d0*/  ISETP.GE.AND P3, PT, R3, R250, PT ;  /* 0x000000fa0300720c */ /* 0x000fe20003f66270 */
[----:B------:R-:W-:Y:S01]  /*59e0*/  HMMA.16816.F32 R28, R8, R20, R28 ;  /* 0x00000014081c723c */ /* 0x000fe2000000181c */
[----:B------:R-:W-:Y:S02]  /*59f0*/  FSEL R40, R71, -INF , !P0 ;  /* 0xff80000047287808 */ /* 0x000fe40004000000 */
[----:B------:R-:W-:Y:S02]  /*5a00*/  ISETP.LT.OR P6, PT, R3, R247, P6 ;  /* 0x000000f70300720c */ /* 0x000fe400037c1670 */
[----:B------:R-:W-:Y:S01]  /*5a10*/  FSEL R67, R67, -INF , !P1 ;  /* 0xff80000043437808 */ /* 0x000fe20004800000 */
[----:B----4-:R-:W-:Y:S01]  /*5a20*/  FMUL.FTZ R5, R41, c[0x0][0x2ec] ;  /* 0x0000bb0029057a20 */ /* 0x010fe20000410000 */
[C---:B------:R-:W-:Y:S01]  /*5a30*/  ISETP.LT.OR P3, PT, R3.reuse, R246, P3 ;  /* 0x000000f60300720c */ /* 0x040fe20001f61670 */
[----:B------:R-:W-:Y:S01]  /*5a40*/  HMMA.16816.F32 R12, R12, R22, R36 ;  /* 0x000000160c0c723c */ /* 0x000fe20000001824 */
[C---:B------:R-:W-:Y:S01]  /*5a50*/  ISETP.GE.AND P1, PT, R3.reuse, R249, PT ;  /* 0x000000f90300720c */ /* 0x040fe20003f26270 */
[----:B------:R1:W4:Y:S01]  /*5a60*/  MUFU.TANH R71, R5 ;  /* 0x0000000500477308 */ /* 0x0003220000002400 */
[----:B------:R-:W-:Y:S01]  /*5a70*/  ISETP.GE.AND P0, PT, R3, R248, PT ;  /* 0x000000f80300720c */ /* 0x000fe20003f06270 */
[----:B------:R-:W-:Y:S01]  /*5a80*/  FMUL.FTZ R35, R35, c[0x0][0x2ec] ;  /* 0x0000bb0023237a20 */ /* 0x000fe20000410000 */
[----:B------:R-:W-:-:S02]  /*5a90*/  FSEL R43, R65, -INF , !P4 ;  /* 0xff800000412b7808 */ /* 0x000fc40006000000 */
[----:B------:R-:W-:Y:S01]  /*5aa0*/  FSEL R42, R94, -INF , !P2 ;  /* 0xff8000005e2a7808 */ /* 0x000fe20005000000 */
[----:B------:R-:W-:Y:S01]  /*5ab0*/  HMMA.16816.F32 R8, R8, R22, R16 ;  /* 0x000000160808723c */ /* 0x000fe20000001810 */
[----:B---3--:R-:W-:Y:S01]  /*5ac0*/  FSEL R65, R52, -INF , !P5 ;  /* 0xff80000034417808 */ /* 0x008fe20006800000 */
[----:B------:R-:W-:Y:S01]  /*5ad0*/  MUFU.TANH R35, R35 ;  /* 0x0000002300237308 */ /* 0x000fe20000002400 */
[----:B------:R-:W-:Y:S02]  /*5ae0*/  FSEL R25, R100, -INF , !P6 ;  /* 0xff80000064197808 */ /* 0x000fe40007000000 */
[----:B------:R-:W-:Y:S02]  /*5af0*/  FSEL R41, R95, -INF , !P3 ;  /* 0xff8000005f297808 */ /* 0x000fe40005800000 */
[C---:B------:R-:W-:Y:S01]  /*5b00*/  ISETP.LT.OR P1, PT, R3.reuse, R245, P1 ;  /* 0x000000f50300720c */ /* 0x040fe20000f21670 */
[----:B------:R-:W-:Y:S01]  /*5b10*/  FMUL.FTZ R30, R30, c[0x0][0x2ec] ;  /* 0x0000bb001e1e7a20 */ /* 0x000fe20000410000 */
[----:B------:R-:W-:Y:S01]  /*5b20*/  ISETP.LT.OR P0, PT, R3, R244, P0 ;  /* 0x000000f40300720c */ /* 0x000fe20000701670 */
[----:B------:R3:W2:Y:S01]  /*5b30*/  MUFU.TANH R52, R6 ;  /* 0x0000000600347308 */ /* 0x0006a20000002400 */
[----:B-1----:R-:W-:Y:S01]  /*5b40*/  IADD3 R5, R0, 0x20, RZ ;  /* 0x0000002000057810 */ /* 0x002fe20007ffe0ff */
[----:B------:R-:W-:Y:S01]  /*5b50*/  FMUL.FTZ R28, R28, c[0x0][0x2ec] ;  /* 0x0000bb001c1c7a20 */ /* 0x000fe20000410000 */
[----:B------:R-:W-:Y:S01]  /*5b60*/  IADD3 R3, R0, 0x21, RZ ;  /* 0x0000002100037810 */ /* 0x000fe20007ffe0ff */
[----:B------:R-:W-:Y:S01]  /*5b70*/  FMUL.FTZ R29, R29, c[0x0][0x2ec] ;  /* 0x0000bb001d1d7a20 */ /* 0x000fe20000410000 */
[C---:B------:R-:W-:Y:S01]  /*5b80*/  ISETP.GE.AND P2, PT, R5.reuse, R251, PT ;  /* 0x000000fb0500720c */ /* 0x040fe20003f46270 */
[----:B------:R-:W-:Y:S01]  /*5b90*/  FMUL.FTZ R14, R14, c[0x0][0x2ec] ;  /* 0x0000bb000e0e7a20 */ /* 0x000fe20000410000 */
[C---:B------:R-:W-:Y:S01]  /*5ba0*/  ISETP.GE.AND P5, PT, R5.reuse, R250, PT ;  /* 0x000000fa0500720c */ /* 0x040fe20003fa6270 */
[----:B------:R-:W-:Y:S01]  /*5bb0*/  MUFU.TANH R30, R30 ;  /* 0x0000001e001e7308 */ /* 0x000fe20000002400 */
[----:B------:R-:W-:Y:S01]  /*5bc0*/  ISETP.GE.AND P6, PT, R5, R249, PT ;  /* 0x000000f90500720c */ /* 0x000fe20003fc6270 */
[----:B------:R-:W-:Y:S01]  /*5bd0*/  FMUL.FTZ R31, R31, c[0x0][0x2ec] ;  /* 0x0000bb001f1f7a20 */ /* 0x000fe20000410000 */
[C---:B------:R-:W-:Y:S01]  /*5be0*/  ISETP.GE.AND P3, PT, R5.reuse, R248, PT ;  /* 0x000000f80500720c */ /* 0x040fe20003f66270 */
[----:B------:R-:W-:Y:S01]  /*5bf0*/  FMUL.FTZ R12, R12, c[0x0][0x2ec] ;  /* 0x0000bb000c0c7a20 */ /* 0x000fe20000410000 */
[----:B------:R-:W-:Y:S01]  /*5c00*/  ISETP.LT.OR P2, PT, R5, R247, P2 ;  /* 0x000000f70500720c */ /* 0x000fe20001741670 */
[----:B------:R-:W-:Y:S01]  /*5c10*/  FMUL.FTZ R13, R13, c[0x0][0x2ec] ;  /* 0x0000bb000d0d7a20 */ /* 0x000fe20000410000 */
[C---:B------:R-:W-:Y:S01]  /*5c20*/  ISETP.LT.OR P5, PT, R5.reuse, R246, P5 ;  /* 0x000000f60500720c */ /* 0x040fe20002fa1670 */
[----:B---3--:R-:W-:Y:S01]  /*5c30*/  FMUL.FTZ R6, R32, c[0x0][0x2ec] ;  /* 0x0000bb0020067a20 */ /* 0x008fe20000410000 */
[C---:B------:R-:W-:Y:S01]  /*5c40*/  ISETP.LT.OR P6, PT, R5.reuse, R245, P6 ;  /* 0x000000f50500720c */ /* 0x040fe200037c1670 */
[----:B------:R-:W-:Y:S01]  /*5c50*/  MUFU.TANH R14, R14 ;  /* 0x0000000e000e7308 */ /* 0x000fe20000002400 */
[----:B------:R-:W-:Y:S01]  /*5c60*/  ISETP.LT.OR P3, PT, R5, R244, P3 ;  /* 0x000000f40500720c */ /* 0x000fe20001f61670 */
[----:B------:R-:W-:Y:S01]  /*5c70*/  FMUL.FTZ R5, R33, c[0x0][0x2ec] ;  /* 0x0000bb0021057a20 */ /* 0x000fe20000410000 */
[----:B------:R-:W-:Y:S01]  /*5c80*/  FSEL R32, R93, -INF , !P1 ;  /* 0xff8000005d207808 */ /* 0x000fe20004800000 */
[----:B------:R-:W-:Y:S01]  /*5c90*/  FMUL.FTZ R15, R15, c[0x0][0x2ec] ;  /* 0x0000bb000f0f7a20 */ /* 0x000fe20000410000 */
[C---:B------:R-:W-:Y:S01]  /*5ca0*/  ISETP.GE.AND P4, PT, R3.reuse, R251, PT ;  /* 0x000000fb0300720c */ /* 0x040fe20003f86270 */
[----:B------:R-:W-:Y:S01]  /*5cb0*/  FMUL.FTZ R8, R8, c[0x0][0x2ec] ;  /* 0x0000bb0008087a20 */ /* 0x000fe20000410000 */
[C---:B------:R-:W-:Y:S01]  /*5cc0*/  ISETP.GE.AND P1, PT, R3.reuse, R250, PT ;  /* 0x000000fa0300720c */ /* 0x040fe20003f26270 */
[----:B------:R1:W-:Y:S01]  /*5cd0*/  MUFU.TANH R20, R5 ;  /* 0x0000000500147308 */ /* 0x0003e20000002400 */
[----:B------:R-:W-:Y:S01]  /*5ce0*/  ISETP.LT.OR P4, PT, R3, R247, P4 ;  /* 0x000000f70300720c */ /* 0x000fe20002781670 */
[----:B------:R-:W-:Y:S01]  /*5cf0*/  FMUL.FTZ R9, R9, c[0x0][0x2ec] ;  /* 0x0000bb0009097a20 */ /* 0x000fe20000410000 */
[----:B------:R-:W-:Y:S01]  /*5d00*/  ISETP.LT.OR P1, PT, R3, R246, P1 ;  /* 0x000000f60300720c */ /* 0x000fe20000f21670 */
[----:B------:R-:W-:Y:S01]  /*5d10*/  FMUL.FTZ R10, R10, c[0x0][0x2ec] ;  /* 0x0000bb000a0a7a20 */ /* 0x000fe20000410000 */
[----:B------:R-:W-:Y:S01]  /*5d20*/  FSEL R64, R64, -INF , !P0 ;  /* 0xff80000040407808 */ /* 0x000fe20004000000 */
[----:B------:R-:W-:Y:S01]  /*5d30*/  FMUL.FTZ R11, R11, c[0x0][0x2ec] ;  /* 0x0000bb000b0b7a20 */ /* 0x000fe20000410000 */
[----:B-----5:R-:W-:Y:S01]  /*5d40*/  FSEL R181, R83, -INF , !P2 ;  /* 0xff80000053b57808 */ /* 0x020fe20005000000 */
[----:B------:R3:W5:Y:S01]  /*5d50*/  MUFU.TANH R7, R6 ;  /* 0x0000000600077308 */ /* 0x0007620000002400 */
[----:B------:R-:W-:-:S02]  /*5d60*/  FSEL R178, R82, -INF , !P5 ;  /* 0xff80000052b27808 */ /* 0x000fc40006800000 */
[----:B--2---:R-:W-:Y:S02]  /*5d70*/  FSEL R180, R78, -INF , !P3 ;  /* 0xff8000004eb47808 */ /* 0x004fe40005800000 */
[----:B------:R-:W-:Y:S02]  /*5d80*/  FSEL R167, R92, -INF , !P4 ;  /* 0xff8000005ca77808 */ /* 0x000fe40006000000 */
[----:B------:R-:W-:Y:S01]  /*5d90*/  FSEL R177, R81, -INF , !P1 ;  /* 0xff80000051b17808 */ /* 0x000fe20004800000 */
[----:B------:R-:W-:Y:S01]  /*5da0*/  MUFU.TANH R28, R28 ;  /* 0x0000001c001c7308 */ /* 0x000fe20000002400 */
[----:B-1----:R-:W-:Y:S02]  /*5db0*/  IADD3 R5, R0, 0x28, RZ ;  /* 0x0000002800057810 */ /* 0x002fe40007ffe0ff */
[C---:B------:R-:W-:Y:S02]  /*5dc0*/  ISETP.GE.AND P0, PT, R3.reuse, R249, PT ;  /* 0x000000f90300720c */ /* 0x040fe40003f06270 */
[----:B------:R-:W-:-:S02]  /*5dd0*/  ISETP.GE.AND P2, PT, R3, R248, PT ;  /* 0x000000f80300720c */ /* 0x000fc40003f46270 */
[C---:B------:R-:W-:Y:S01]  /*5de0*/  ISETP.GE.AND P5, PT, R5.reuse, R251, PT ;  /* 0x000000fb0500720c */ /* 0x040fe20003fa6270 */
[----:B---3--:R-:W-:Y:S01]  /*5df0*/  FMUL.FTZ R6, R34, c[0x0][0x2ec] ;  /* 0x0000bb0022067a20 */ /* 0x008fe20000410000 */
[C---:B------:R-:W-:Y:S01]  /*5e00*/  ISETP.GE.AND P3, PT, R5.reuse, R250, PT ;  /* 0x000000fa0500720c */ /* 0x040fe20003f66270 */
[----:B------:R-:W-:Y:S01]  /*5e10*/  MUFU.TANH R29, R29 ;  /* 0x0000001d001d7308 */ /* 0x000fe20000002400 */
[C---:B------:R-:W-:Y:S02]  /*5e20*/  ISETP.GE.AND P4, PT, R5.reuse, R249, PT ;  /* 0x000000f90500720c */ /* 0x040fe40003f86270 */
[----:B------:R-:W-:Y:S02]  /*5e30*/  ISETP.GE.AND P1, PT, R5, R248, PT ;  /* 0x000000f80500720c */ /* 0x000fe40003f26270 */
[C---:B------:R-:W-:Y:S02]  /*5e40*/  ISETP.LT.OR P0, PT, R3.reuse, R245, P0 ;  /* 0x000000f50300720c */ /* 0x040fe40000701670 */
[----:B------:R-:W-:Y:S01]  /*5e50*/  ISETP.LT.OR P2, PT, R3, R244, P2 ;  /* 0x000000f40300720c */ /* 0x000fe20001741670 */
[----:B------:R-:W1:Y:S01]  /*5e60*/  MUFU.TANH R6, R6 ;  /* 0x0000000600067308 */ /* 0x000e620000002400 */
[----:B------:R-:W-:-:S02]  /*5e70*/  ISETP.LT.OR P5, PT, R5, R247, P5 ;  /* 0x000000f70500720c */ /* 0x000fc40002fa1670 */
[C---:B------:R-:W-:Y:S02]  /*5e80*/  ISETP.LT.OR P3, PT, R5.reuse, R246, P3 ;  /* 0x000000f60500720c */ /* 0x040fe40001f61670 */
[C---:B------:R-:W-:Y:S02]  /*5e90*/  ISETP.LT.OR P4, PT, R5.reuse, R245, P4 ;  /* 0x000000f50500720c */ /* 0x040fe40002781670 */
[----:B------:R-:W-:Y:S01]  /*5ea0*/  ISETP.LT.OR P1, PT, R5, R244, P1 ;  /* 0x000000f40500720c */ /* 0x000fe20000f21670 */
[----:B------:R-:W2:Y:S01]  /*5eb0*/  MUFU.TANH R31, R31 ;  /* 0x0000001f001f7308 */ /* 0x000ea20000002400 */
[C---:B------:R-:W-:Y:S02]  /*5ec0*/  IADD3 R3, R0.reuse, 0x29, RZ ;  /* 0x0000002900037810 */ /* 0x040fe40007ffe0ff */
[----:B------:R-:W-:Y:S02]  /*5ed0*/  IADD3 R5, R0, 0x30, RZ ;  /* 0x0000003000057810 */ /* 0x000fe40007ffe0ff */
[----:B------:R-:W-:-:S02]  /*5ee0*/  FSEL R179, R79, -INF , !P6 ;  /* 0xff8000004fb37808 */ /* 0x000fc40007000000 */
[----:B------:R-:W-:Y:S01]  /*5ef0*/  FSEL R166, R80, -INF , !P0 ;  /* 0xff80000050a67808 */ /* 0x000fe20004000000 */
[----:B------:R-:W3:Y:S01]  /*5f00*/  MUFU.TANH R12, R12 ;  /* 0x0000000c000c7308 */ /* 0x000ee20000002400 */
[----:B------:R-:W-:Y:S02]  /*5f10*/  FSEL R176, R77, -INF , !P2 ;  /* 0xff8000004db07808 */ /* 0x000fe40005000000 */
[----:B------:R-:W-:Y:S02]  /*5f20*/  FSEL R163, R75, -INF , !P5 ;  /* 0xff8000004ba37808 */ /* 0x000fe40006800000 */
[----:B------:R-:W-:Y:S02]  /*5f30*/  FSEL R162, R74, -INF , !P3 ;  /* 0xff8000004aa27808 */ /* 0x000fe40005800000 */
[C---:B------:R-:W-:Y:S01]  /*5f40*/  ISETP.GE.AND P6, PT, R3.reuse, R251, PT ;  /* 0x000000fb0300720c */ /* 0x040fe20003fc6270 */
[----:B------:R-:W-:Y:S01]  /*5f50*/  MUFU.TANH R13, R13 ;  /* 0x0000000d000d7308 */ /* 0x000fe20000002400 */
[----:B------:R-:W-:-:S02]  /*5f60*/  ISETP.GE.AND P0, PT, R3, R250, PT ;  /* 0x000000fa0300720c */ /* 0x000fc40003f06270 */
[C---:B------:R-:W-:Y:S02]  /*5f70*/  ISETP.GE.AND P2, PT, R3.reuse, R249, PT ;  /* 0x000000f90300720c */ /* 0x040fe40003f46270 */
[----:B------:R-:W-:Y:S02]  /*5f80*/  ISETP.GE.AND P5, PT, R3, R248, PT ;  /* 0x000000f80300720c */ /* 0x000fe40003fa6270 */
[----:B------:R-:W-:Y:S01]  /*5f90*/  ISETP.GE.AND P3, PT, R5, R251, PT ;  /* 0x000000fb0500720c */ /* 0x000fe20003f66270 */
[----:B------:R-:W-:Y:S01]  /*5fa0*/  MUFU.TANH R15, R15 ;  /* 0x0000000f000f7308 */ /* 0x000fe20000002400 */
[C---:B------:R-:W-:Y:S02]  /*5fb0*/  ISETP.LT.OR P6, PT, R3.reuse, R247, P6 ;  /* 0x000000f70300720c */ /* 0x040fe400037c1670 */
[C---:B------:R-:W-:Y:S02]  /*5fc0*/  ISETP.LT.OR P0, PT, R3.reuse, R246, P0 ;  /* 0x000000f60300720c */ /* 0x040fe40000701670 */
[----:B------:R-:W-:-:S02]  /*5fd0*/  ISETP.LT.OR P2, PT, R3, R245, P2 ;  /* 0x000000f50300720c */ /* 0x000fc40001741670 */
[----:B------:R-:W-:Y:S01]  /*5fe0*/  ISETP.LT.OR P5, PT, R3, R244, P5 ;  /* 0x000000f40300720c */ /* 0x000fe20002fa1670 */
[----:B------:R-:W1:Y:S01]  /*5ff0*/  MUFU.TANH R8, R8 ;  /* 0x0000000800087308 */ /* 0x000e620000002400 */
[----:B------:R-:W-:Y:S02]  /*6000*/  ISETP.LT.OR P3, PT, R5, R247, P3 ;  /* 0x000000f70500720c */ /* 0x000fe40001f61670 */
[----:B------:R-:W-:Y:S02]  /*6010*/  IADD3 R3, R0, 0x31, RZ ;  /* 0x0000003100037810 */ /* 0x000fe40007ffe0ff */
[----:B------:R-:W-:Y:S02]  /*6020*/  FSEL R164, R70, -INF , !P4 ;  /* 0xff80000046a47808 */ /* 0x000fe40006000000 */
[----:B------:R-:W-:Y:S01]  /*6030*/  FSEL R160, R73, -INF , !P0 ;  /* 0xff80000049a07808 */ /* 0x000fe20004000000 */
[----:B------:R-:W-:Y:S01]  /*6040*/  MUFU.TANH R9, R9 ;  /* 0x0000000900097308 */ /* 0x000fe20000002400 */
[----:B----4-:R-:W-:-:S02]  /*6050*/  FSEL R154, R71, -INF , !P2 ;  /* 0xff800000479a7808 */ /* 0x010fc40005000000 */
[----:B------:R-:W-:Y:S02]  /*6060*/  FSEL R161, R52, -INF , !P5 ;  /* 0xff80000034a17808 */ /* 0x000fe40006800000 */
[----:B-----5:R-:W-:Y:S02]  /*6070*/  FSEL R157, R7, -INF , !P3 ;  /* 0xff800000079d7808 */ /* 0x020fe40005800000 */
[----:B------:R-:W-:Y:S01]  /*6080*/  ISETP.GE.AND P4, PT, R3, R251, PT ;  /* 0x000000fb0300720c */ /* 0x000fe20003f86270 */
[----:B------:R-:W4:Y:S01]  /*6090*/  MUFU.TANH R10, R10 ;  /* 0x0000000a000a7308 */ /* 0x000f220000002400 */
[----:B------:R-:W-:Y:S02]  /*60a0*/  ISETP.GE.AND P0, PT, R5, R248, PT ;  /* 0x000000f80500720c */ /* 0x000fe40003f06270 */
[C---:B------:R-:W-:Y:S02]  /*60b0*/  ISETP.GE.AND P2, PT, R3.reuse, R250, PT ;  /* 0x000000fa0300720c */ /* 0x040fe40003f46270 */
[----:B------:R-:W-:-:S02]  /*60c0*/  ISETP.GE.AND P5, PT, R3, R249, PT ;  /* 0x000000f90300720c */ /* 0x000fc40003fa6270 */
[----:B------:R-:W-:Y:S01]  /*60d0*/  ISETP.GE.AND P3, PT, R3, R248, PT ;  /* 0x000000f80300720c */ /* 0x000fe20003f66270 */
[----:B------:R-:W5:Y:S01]  /*60e0*/  MUFU.TANH R11, R11 ;  /* 0x0000000b000b7308 */ /* 0x000f620000002400 */
[----:B------:R-:W-:Y:S02]  /*60f0*/  ISETP.LT.OR P0, PT, R5, R244, P0 ;  /* 0x000000f40500720c */ /* 0x000fe40000701670 */
[C---:B------:R-:W-:Y:S02]  /*6100*/  ISETP.LT.OR P4, PT, R3.reuse, R247, P4 ;  /* 0x000000f70300720c */ /* 0x040fe40002781670 */
[C---:B------:R-:W-:Y:S02]  /*6110*/  ISETP.LT.OR P2, PT, R3.reuse, R246, P2 ;  /* 0x000000f60300720c */ /* 0x040fe40001741670 */
[C---:B------:R-:W-:Y:S02]  /*6120*/  ISETP.LT.OR P5, PT, R3.reuse, R245, P5 ;  /* 0x000000f50300720c */ /* 0x040fe40002fa1670 */
[----:B------:R-:W-:-:S02]  /*6130*/  ISETP.LT.OR P3, PT, R3, R244, P3 ;  /* 0x000000f40300720c */ /* 0x000fc40001f61670 */
[----:B------:R-:W-:Y:S02]  /*6140*/  IADD3 R3, R0, 0x38, RZ ;  /* 0x0000003800037810 */ /* 0x000fe40007ffe0ff */
[----:B------:R-:W-:Y:S02]  /*6150*/  FSEL R165, R24, -INF , !P1 ;  /* 0xff80000018a57808 */ /* 0x000fe40004800000 */
[-C--:B------:R-:W-:Y:S02]  /*6160*/  ISETP.GE.AND P1, PT, R5, R250.reuse, PT ;  /* 0x000000fa0500720c */ /* 0x080fe40003f26270 */
[----:B------:R-:W-:Y:S02]  /*6170*/  FSEL R222, R30, -INF , !P0 ;  /* 0xff8000001ede7808 */ /* 0x000fe40004000000 */
[----:B------:R-:W-:Y:S02]  /*6180*/  ISETP.GE.AND P0, PT, R3, R250, PT ;  /* 0x000000fa0300720c */ /* 0x000fe40003f06270 */
[----:B------:R-:W-:-:S02]  /*6190*/  ISETP.LT.OR P1, PT, R5, R246, P1 ;  /* 0x000000f60500720c */ /* 0x000fc40000f21670 */
[----:B------:R-:W-:Y:S02]  /*61a0*/  ISETP.LT.OR P0, PT, R3, R246, P0 ;  /* 0x000000f60300720c */ /* 0x000fe40000701670 */
[----:B------:R-:W-:Y:S02]  /*61b0*/  FSEL R158, R76, -INF , !P6 ;  /* 0xff8000004c9e7808 */ /* 0x000fe40007000000 */
[----:B-1----:R-:W-:Y:S02]  /*61c0*/  FSEL R156, R6, -INF , !P1 ;  /* 0xff800000069c7808 */ /* 0x002fe40004800000 */
[----:B------:R-:W-:Y:S02]  /*61d0*/  ISETP.GE.AND P6, PT, R5, R249, PT ;  /* 0x000000f90500720c */ /* 0x000fe40003fc6270 */
[----:B------:R-:W-:Y:S02]  /*61e0*/  ISETP.GE.AND P1, PT, R3, R251, PT ;  /* 0x000000fb0300720c */ /* 0x000fe40003f26270 */
[----:B------:R-:W-:-:S02]  /*61f0*/  FSEL R132, R14, -INF , !P0 ;  /* 0xff8000000e847808 */ /* 0x000fc40004000000 */
[----:B------:R-:W-:Y:S02]  /*6200*/  PLOP3.LUT P0, PT, PT, PT, UP0, 0x80, 0x0 ;  /* 0x000000000000781c */ /* 0x000fe40003f0f008 */
[----:B------:R-:W-:Y:S02]  /*6210*/  ISETP.LT.OR P6, PT, R5, R245, P6 ;  /* 0x000000f50500720c */ /* 0x000fe400037c1670 */
[----:B------:R-:W-:Y:S02]  /*6220*/  ISETP.LT.OR P1, PT, R3, R247, P1 ;  /* 0x000000f70300720c */ /* 0x000fe40000f21670 */
[----:B------:R-:W-:Y:S02]  /*6230*/  IADD3 R0, R0, 0x39, RZ ;  /* 0x0000003900007810 */ /* 0x000fe40007ffe0ff */
[----:B------:R-:W-:Y:S02]  /*6240*/  FSEL R159, R28, -INF , !P6 ;  /* 0xff8000001c9f7808 */ /* 0x000fe40007000000 */
[----:B------:R-:W-:-:S02]  /*6250*/  FSEL R152, R20, -INF , !P4 ;  /* 0xff80000014987808 */ /* 0x000fc40006000000 */
[----:B------:R-:W-:Y:S02]  /*6260*/  FSEL R153, R35, -INF , !P2 ;  /* 0xff80000023997808 */ /* 0x000fe40005000000 */
[----:B------:R-:W-:Y:S02]  /*6270*/  FSEL R155, R29, -INF , !P5 ;  /* 0xff8000001d9b7808 */ /* 0x000fe40006800000 */
[----:B--2---:R-:W-:Y:S02]  /*6280*/  FSEL R206, R31, -INF , !P3 ;  /* 0xff8000001fce7808 */ /* 0x004fe40005800000 */
[----:B---3--:R-:W-:Y:S02]  /*6290*/  FSEL R133, R12, -INF , !P1 ;  /* 0xff8000000c857808 */ /* 0x008fe40004800000 */
[----:B------:R-:W-:Y:S02]  /*62a0*/  ISETP.GE.AND P6, PT, R0, R251, PT ;  /* 0x000000fb0000720c */ /* 0x000fe40003fc6270 */
[----:B------:R-:W-:-:S02]  /*62b0*/  ISETP.GE.AND P4, PT, R3, R249, PT ;  /* 0x000000f90300720c */ /* 0x000fc40003f86270 */
[C---:B------:R-:W-:Y:S02]  /*62c0*/  ISETP.GE.AND P2, PT, R3.reuse, R248, PT ;  /* 0x000000f80300720c */ /* 0x040fe40003f46270 */
[C---:B------:R-:W-:Y:S02]  /*62d0*/  ISETP.GE.AND P5, PT, R0.reuse, R250, PT ;  /* 0x000000fa0000720c */ /* 0x040fe40003fa6270 */
[C---:B------:R-:W-:Y:S02]  /*62e0*/  ISETP.GE.AND P3, PT, R0.reuse, R249, PT ;  /* 0x000000f90000720c */ /* 0x040fe40003f66270 */
[----:B------:R-:W-:Y:S02]  /*62f0*/  ISETP.GE.AND P1, PT, R0, R248, PT ;  /* 0x000000f80000720c */ /* 0x000fe40003f26270 */
[C---:B------:R-:W-:Y:S02]  /*6300*/  ISETP.LT.OR P4, PT, R3.reuse, R245, P4 ;  /* 0x000000f50300720c */ /* 0x040fe40002781670 */
[----:B------:R-:W-:-:S02]  /*6310*/  ISETP.LT.OR P2, PT, R3, R244, P2 ;  /* 0x000000f40300720c */ /* 0x000fc40001741670 */
[C---:B------:R-:W-:Y:S02]  /*6320*/  ISETP.LT.OR P6, PT, R0.reuse, R247, P6 ;  /* 0x000000f70000720c */ /* 0x040fe400037c1670 */
[C---:B------:R-:W-:Y:S02]  /*6330*/  ISETP.LT.OR P5, PT, R0.reuse, R246, P5 ;  /* 0x000000f60000720c */ /* 0x040fe40002fa1670 */
[C---:B------:R-:W-:Y:S02]  /*6340*/  ISETP.LT.OR P3, PT, R0.reuse, R245, P3 ;  /* 0x000000f50000720c */ /* 0x040fe40001f61670 */
[----:B------:R-:W-:Y:S02]  /*6350*/  ISETP.LT.OR P1, PT, R0, R244, P1 ;  /* 0x000000f40000720c */ /* 0x000fe40000f21670 */
[----:B------:R-:W-:Y:S02]  /*6360*/  LOP3.LUT R0, R145, R146, RZ, 0xfc, !PT ;  /* 0x0000009291007212 */ /* 0x000fe400078efcff */
[----:B------:R-:W-:-:S02]  /*6370*/  FSEL R139, R8, -INF , !P4 ;  /* 0xff800000088b7808 */ /* 0x000fc40006000000 */
[----:B----4-:R-:W-:Y:S02]  /*6380*/  FSEL R207, R10, -INF , !P2 ;  /* 0xff8000000acf7808 */ /* 0x010fe40005000000 */
[----:B------:R-:W-:Y:S02]  /*6390*/  FSEL R22, R13, -INF , !P6 ;  /* 0xff8000000d167808 */ /* 0x000fe40007000000 */
[----:B------:R-:W-:Y:S02]  /*63a0*/  FSEL R23, R15, -INF , !P5 ;  /* 0xff8000000f177808 */ /* 0x000fe40006800000 */
[----:B------:R-:W-:Y:S02]  /*63b0*/  FSEL R138, R9, -INF , !P3 ;  /* 0xff800000098a7808 */ /* 0x000fe40005800000 */
[----:B-----5:R-:W-:Y:S01]  /*63c0*/  FSEL R252, R11, -INF , !P1 ;  /* 0xff8000000bfc7808 */ /* 0x020fe20004800000 */
[----:B------:R-:W-:Y:S05]  /*63d0*/  @!P0 BRA `(.L_x_639) ;  /* 0x000004a000008947 */ /* 0x000fea0003800000 */
[----:B------:R-:W-:Y:S01]  /*63e0*/  UIADD3 UR5, UR8, -0x2, URZ ;  /* 0xfffffffe08057890 */ /* 0x000fe2000fffe03f */
        /* <DEDUP_REMOVED lines=71> */
.L_x_641:
[----:B------:R-:W-:Y:S05]  /*6860*/  BSYNC B0 ;  /* 0x0000000000007941 */ /* 0x000fea0003800000 */
.L_x_640:
[----:B------:R-:W0:Y:S02]  /*6870*/  LDGDEPBAR ;  /* 0x00000000000079af */ /* 0x000e240000000000 */
.L_x_639:
        /* <DEDUP_REMOVED lines=44> */
[----:B------:R-:W-:Y:S04]  /*6b40*/  LDSM.16.MT88.4 R80, [R228+0xe000] ;  /* 0x00e00000e450783b */ /* 0x000fe80000004200 */
[----:B------:R-:W2:Y:S04]  /*6b50*/  SHFL.BFLY PT, R5, R137, 0x2, 0x1f ;  /* 0x0c401f0089057f89 */ /* 0x000ea800000e0000 */
[----:B------:R-:W-:Y:S04]  /*6b60*/  LDSM.16.MT88.4 R84, [R227+0xe000] ;  /* 0x00e00000e354783b */ /* 0x000fe80000004200 */
[----:B------:R-:W-:Y:S04]  /*6b70*/  LDSM.16.MT88.4 R76, [R228+0xe800] ;  /* 0x00e80000e44c783b */ /* 0x000fe80000004200 */
[----:B------:R-:W-:Y:S01]  /*6b80*/  LDSM.16.MT88.4 R36, [R227+0xc000] ;  /* 0x00c00000e324783b */ /* 0x000fe20000004200 */
[----:B--2---:R-:W-:-:S02]  /*6b90*/  FMNMX.FTZ R137, R137, R5, !PT ;  /* 0x0000000589897209 */ /* 0x004fc40007810000 */
[----:B------:R-:W-:Y:S02]  /*6ba0*/  FMNMX.FTZ R5, R156, R3, !PT ;  /* 0x000000039c057209 */ /* 0x000fe40007810000 */
[----:B------:R-:W-:Y:S01]  /*6bb0*/  FMNMX.FTZ R3, R66, R62, !PT ;  /* 0x0000003e42037209 */ /* 0x000fe20007810000 */
[----:B------:R-:W2:Y:S01]  /*6bc0*/  SHFL.BFLY PT, R6, R137, 0x1, 0x1f ;  /* 0x0c201f0089067f89 */ /* 0x000ea200000e0000 */
        /* <DEDUP_REMOVED lines=10> */
[----:B--2---:R-:W-:Y:S02]  /*6c70*/  FMNMX.FTZ R137, R137, R6, !PT ;  /* 0x0000000689897209 */ /* 0x004fe40007810000 */
        /* <DEDUP_REMOVED lines=10> */
[----:B-1----:R-:W1:Y:S07]  /*6d20*/  SHFL.BFLY PT, R8, R136, 0x1, 0x1f ;  /* 0x0c201f0088087f89 */ /* 0x002e6e00000e0000 */
[----:B------:R3:W-:Y:S01]  /*6d30*/  MUFU.EX2 R241, R6 ;  /* 0x0000000600f17308 */ /* 0x0007e20000000800 */
[----:B--2---:R-:W-:-:S07]  /*6d40*/  FFMA.FTZ R5, R48, c[0x0][0x23c], -R20 ;  /* 0x00008f0030057a23 */ /* 0x004fce0000010814 */
[----:B------:R2:W4:Y:S01]  /*6d50*/  MUFU.EX2 R28, R5 ;  /* 0x00000005001c7308 */ /* 0x0005220000000800 */
[----:B---3--:R-:W-:Y:S01]  /*6d60*/  FFMA.FTZ R6, R46, c[0x0][0x23c], -R20 ;  /* 0x00008f002e067a23 */ /* 0x008fe20000010814 */
[----:B-1----:R-:W-:-:S06]  /*6d70*/  FMNMX.FTZ R136, R136, R8, !PT ;  /* 0x0000000888887209 */ /* 0x002fcc0007810000 */
[----:B------:R1:W3:Y:S01]  /*6d80*/  MUFU.EX2 R231, R6 ;  /* 0x0000000600e77308 */ /* 0x0002e20000000800 */
[----:B------:R-:W-:Y:S02]  /*6d90*/  FSETP.NEU.FTZ.AND P1, PT, R136, -INF , PT ;  /* 0xff8000008800780b */ /* 0x000fe40003f3d000 */
[----:B--2---:R-:W-:Y:S02]  /*6da0*/  FMNMX.FTZ R5, R154, R3, !PT ;  /* 0x000000039a057209 */ /* 0x004fe40007810000 */
[----:B------:R-:W-:Y:S02]  /*6db0*/  FMNMX.FTZ R3, R72, R69, !PT ;  /* 0x0000004548037209 */ /* 0x000fe40007810000 */
[----:B------:R-:W-:Y:S02]  /*6dc0*/  FMNMX.FTZ R5, R159, R5, !PT ;  /* 0x000000059f057209 */ /* 0x000fe40007810000 */
[----:B------:R-:W-:Y:S02]  /*6dd0*/  FMNMX.FTZ R3, R68, R3, !PT ;  /* 0x0000000344037209 */ /* 0x000fe40007810000 */
[----:B------:R-:W-:Y:S01]  /*6de0*/  FMNMX.FTZ R135, R155, R5, !PT ;  /* 0x000000059b877209 */ /* 0x000fe20007810000 */
[--C-:B------:R-:W-:Y:S01]  /*6df0*/  FFMA.FTZ R5, R45, c[0x0][0x23c], -R20.reuse ;  /* 0x00008f002d057a23 */ /* 0x100fe20000010814 */
[----:B------:R-:W-:Y:S01]  /*6e00*/  FMNMX.FTZ R3, R63, R3, !PT ;  /* 0x000000033f037209 */ /* 0x000fe20007810000 */
[----:B-1----:R-:W-:Y:S01]  /*6e10*/  FFMA.FTZ R6, R25, c[0x0][0x23c], -R20 ;  /* 0x00008f0019067a23 */ /* 0x002fe20000010814 */
[----:B------:R-:W-:Y:S01]  /*6e20*/  FMNMX.FTZ R135, R139, R135, !PT ;  /* 0x000000878b877209 */ /* 0x000fe20007810000 */
[----:B------:R1:W-:Y:S01]  /*6e30*/  MUFU.EX2 R190, R5 ;  /* 0x0000000500be7308 */ /* 0x0003e20000000800 */
[----:B------:R-:W-:Y:S01]  /*6e40*/  FMNMX.FTZ R3, R60, R3, !PT ;  /* 0x000000033c037209 */ /* 0x000fe20007810000 */
[----:B------:R-:W-:Y:S01]  /*6e50*/  LDSM.16.MT88.4 R24, [R226+0xc000] ;  /* 0x00c00000e218783b */ /* 0x000fe20000004200 */
[----:B------:R-:W-:-:S02]  /*6e60*/  FMNMX.FTZ R135, R138, R135, !PT ;  /* 0x000000878a877209 */ /* 0x000fc40007810000 */
[----:B------:R-:W-:Y:S02]  /*6e70*/  FMNMX.FTZ R3, R67, R3, !PT ;  /* 0x0000000343037209 */ /* 0x000fe40007810000 */
[----:B----4-:R-:W-:Y:S01]  /*6e80*/  F2FP.PACK_AB R16, R28, R221 ;  /* 0x000000dd1c10723e */ /* 0x010fe200000000ff */
[----:B------:R-:W2:Y:S01]  /*6e90*/  SHFL.BFLY PT, R7, R135, 0x2, 0x1f ;  /* 0x0c401f0087077f89 */ /* 0x000ea200000e0000 */
[----:B------:R-:W-:Y:S01]  /*6ea0*/  FMNMX.FTZ R3, R65, R3, !PT ;  /* 0x0000000341037209 */ /* 0x000fe20007810000 */
[----:B------:R-:W-:Y:S01]  /*6eb0*/  MUFU.EX2 R188, R6 ;  /* 0x0000000600bc7308 */ /* 0x000fe20000000800 */
[----:B---3--:R-:W-:Y:S01]  /*6ec0*/  F2FP.PACK_AB R18, R231, R241 ;  /* 0x000000f1e712723e */ /* 0x008fe200000000ff */
[----:B-1----:R-:W-:Y:S02]  /*6ed0*/  FFMA.FTZ R5, R44, c[0x0][0x23c], -R20 ;  /* 0x00008f002c057a23 */ /* 0x002fe40000010814 */
[----:B------:R-:W-:Y:S04]  /*6ee0*/  LDSM.16.MT88.4 R44, [R225+0xc800] ;  /* 0x00c80000e12c783b */ /* 0x000fe80000004200 */
[----:B------:R1:W3:Y:S01]  /*6ef0*/  MUFU.EX2 R236, R5 ;  /* 0x0000000500ec7308 */ /* 0x0002e20000000800 */
[----:B--2---:R-:W-:-:S02]  /*6f00*/  FMNMX.FTZ R135, R135, R7, !PT ;  /* 0x0000000787877209 */ /* 0x004fc40007810000 */
[----:B-1----:R-:W-:Y:S01]  /*6f10*/  FMNMX.FTZ R5, R64, R3, !PT ;  /* 0x0000000340057209 */ /* 0x002fe20007810000 */
[----:B------:R-:W-:Y:S02]  /*6f20*/  FFMA.FTZ R3, R40, c[0x0][0x23c], -R20 ;  /* 0x00008f0028037a23 */ /* 0x000fe40000010814 */
[----:B------:R-:W1:Y:S01]  /*6f30*/  SHFL.BFLY PT, R6, R135, 0x1, 0x1f ;  /* 0x0c201f0087067f89 */ /* 0x000e6200000e0000 */
[----:B---3--:R-:W-:Y:S02]  /*6f40*/  F2FP.PACK_AB R8, R236, R190 ;  /* 0x000000beec08723e */ /* 0x008fe400000000ff */
[----:B------:R-:W-:Y:S01]  /*6f50*/  FMNMX.FTZ R5, R180, R5, !PT ;  /* 0x00000005b4057209 */ /* 0x000fe20007810000 */
[----:B------:R2:W-:Y:S03]  /*6f60*/  MUFU.EX2 R191, R3 ;  /* 0x0000000300bf7308 */ /* 0x0005e60000000800 */
[----:B------:R-:W-:-:S04]  /*6f70*/  FMNMX.FTZ R5, R176, R5, !PT ;  /* 0x00000005b0057209 */ /* 0x000fc80007810000 */
[----:B------:R-:W-:-:S04]  /*6f80*/  FMNMX.FTZ R5, R165, R5, !PT ;  /* 0x00000005a5057209 */ /* 0x000fc80007810000 */
[----:B------:R-:W-:-:S04]  /*6f90*/  FMNMX.FTZ R134, R161, R5, !PT ;  /* 0x00000005a1867209 */ /* 0x000fc80007810000 */
[----:B------:R-:W-:Y:S01]  /*6fa0*/  FMNMX.FTZ R134, R222, R134, !PT ;  /* 0x00000086de867209 */ /* 0x000fe20007810000 */
[----:B--2---:R-:W-:-:S03]  /*6fb0*/  FMUL.FTZ R3, R136, c[0x0][0x23c] ;  /* 0x00008f0088037a20 */ /* 0x004fc60000410000 */
[----:B------:R-:W-:Y:S02]  /*6fc0*/  FMNMX.FTZ R134, R206, R134, !PT ;  /* 0x00000086ce867209 */ /* 0x000fe40007810000 */
[----:B------:R-:W-:Y:S02]  /*6fd0*/  FSEL R3, R3, RZ, P1 ;  /* 0x000000ff03037208 */ /* 0x000fe40000800000 */
[----:B------:R-:W-:Y:S02]  /*6fe0*/  FMNMX.FTZ R134, R207, R134, !PT ;  /* 0x00000086cf867209 */ /* 0x000fe40007810000 */
[----:B-1----:R-:W-:Y:S01]  /*6ff0*/  FMNMX.FTZ R135, R135, R6, !PT ;  /* 0x0000000687877209 */ /* 0x002fe20007810000 */
[--C-:B------:R-:W-:Y:S01]  /*7000*/  FFMA.FTZ R5, R59, c[0x0][0x23c], -R3.reuse ;  /* 0x00008f003b057a23 */ /* 0x100fe20000010803 */
[----:B------:R-:W-:Y:S01]  /*7010*/  FMNMX.FTZ R134, R252, R134, !PT ;  /* 0x00000086fc867209 */ /* 0x000fe20007810000 */
[--C-:B------:R-:W-:Y:S01]  /*7020*/  FFMA.FTZ R23, R23, c[0x0][0x23c], -R3.reuse ;  /* 0x00008f0017177a23 */ /* 0x100fe20000010803 */
[C---:B------:R-:W-:Y:S01]  /*7030*/  FSETP.NEU.FTZ.AND P1, PT, R135.reuse, -INF , PT ;  /* 0xff8000008700780b */ /* 0x040fe20003f3d000 */
[----:B------:R1:W-:Y:S01]  /*7040*/  MUFU.EX2 R220, R5 ;  /* 0x0000000500dc7308 */ /* 0x0003e20000000800 */
[----:B------:R-:W-:Y:S01]  /*7050*/  FMUL.FTZ R21, R135, c[0x0][0x23c] ;  /* 0x00008f0087157a20 */ /* 0x000fe20000410000 */
[----:B------:R-:W2:Y:S04]  /*7060*/  SHFL.BFLY PT, R7, R134, 0x2, 0x1f ;  /* 0x0c401f0086077f89 */ /* 0x000ea800000e0000 */
[----:B------:R-:W-:Y:S01]  /*7070*/  FSEL R21, R21, RZ, P1 ;  /* 0x000000ff15157208 */ /* 0x000fe20000800000 */
[----:B-1----:R-:W-:-:S04]  /*7080*/  FFMA.FTZ R5, R56, c[0x0][0x23c], -R3 ;  /* 0x00008f0038057a23 */ /* 0x002fc80000010803 */
[----:B------:R1:W3:Y:S01]  /*7090*/  MUFU.EX2 R182, R5 ;  /* 0x0000000500b67308 */ /* 0x0002e20000000800 */
[----:B--2---:R-:W-:-:S05]  /*70a0*/  FMNMX.FTZ R134, R134, R7, !PT ;  /* 0x0000000786867209 */ /* 0x004fca0007810000 */
[----:B------:R-:W2:Y:S01]  /*70b0*/  SHFL.BFLY PT, R6, R134, 0x1, 0x1f ;  /* 0x0c201f0086067f89 */ /* 0x000ea200000e0000 */
[----:B-1----:R-:W-:Y:S01]  /*70c0*/  FFMA.FTZ R5, R58, c[0x0][0x23c], -R3 ;  /* 0x00008f003a057a23 */ /* 0x002fe20000010803 */
[----:B---3--:R-:W-:-:S03]  /*70d0*/  F2FP.PACK_AB R17, R182, R220 ;  /* 0x000000dcb611723e */ /* 0x008fc600000000ff */
[----:B------:R1:W-:Y:S01]  /*70e0*/  MUFU.EX2 R234, R5 ;  /* 0x0000000500ea7308 */ /* 0x0003e20000000800 */
[----:B--2---:R-:W-:Y:S01]  /*70f0*/  FMNMX.FTZ R134, R134, R6, !PT ;  /* 0x0000000686867209 */ /* 0x004fe20007810000 */
[----:B-1----:R-:W-:-:S03]  /*7100*/  FFMA.FTZ R5, R55, c[0x0][0x23c], -R3 ;  /* 0x00008f0037057a23 */ /* 0x002fc60000010803 */
[----:B------:R-:W-:-:S03]  /*7110*/  FSETP.NEU.FTZ.AND P1, PT, R134, -INF , PT ;  /* 0xff8000008600780b */ /* 0x000fc60003f3d000 */
[----:B------:R1:W2:Y:S01]  /*7120*/  MUFU.EX2 R230, R5 ;  /* 0x0000000500e67308 */ /* 0x0002a20000000800 */
[----:B------:R-:W-:-:S05]  /*7130*/  FMUL.FTZ R6, R134, c[0x0][0x23c] ;  /* 0x00008f0086067a20 */ /* 0x000fca0000410000 */
[----:B------:R-:W-:-:S05]  /*7140*/  FSEL R0, R6, RZ, P1 ;  /* 0x000000ff06007208 */ /* 0x000fca0000800000 */
[----:B------:R-:W-:-:S04]  /*7150*/  FFMA.FTZ R4, R68, c[0x0][0x23c], -R0 ;  /* 0x00008f0044047a23 */ /* 0x000fc80000010800 */
[----:B------:R3:W-:Y:S01]  /*7160*/  MUFU.EX2 R240, R4 ;  /* 0x0000000400f07308 */ /* 0x0007e20000000800 */
[----:B-1----:R-:W-:Y:S01]  /*7170*/  FFMA.FTZ R5, R50, c[0x0][0x23c], -R3 ;  /* 0x00008f0032057a23 */ /* 0x002fe20000010803 */
[----:B--2---:R-:W-:-:S06]  /*7180*/  F2FP.PACK_AB R19, R230, R234 ;  /* 0x000000eae613723e */ /* 0x004fcc00000000ff */
[----:B------:R1:W-:Y:S01]  /*7190*/  MUFU.EX2 R194, R5 ;  /* 0x0000000500c27308 */ /* 0x0003e20000000800 */
[----:B------:R-:W-:Y:S01]  /*71a0*/  HMMA.16816.F32 R100, R16, R80, RZ ;  /* 0x000000501064723c */ /* 0x000fe200000018ff */
[----:B---3--:R-:W-:-:S07]  /*71b0*/  FFMA.FTZ R4, R63, c[0x0][0x23c], -R0 ;  /* 0x00008f003f047a23 */ /* 0x008fce0000010800 */
[----:B------:R-:W-:Y:S01]  /*71c0*/  HMMA.16816.F32 R92, R16, R84, RZ ;  /* 0x00000054105c723c */ /* 0x000fe200000018ff */
[----:B------:R2:W3:Y:S01]  /*71d0*/  MUFU.EX2 R189, R4 ;  /* 0x0000000400bd7308 */ /* 0x0004e20000000800 */
[----:B-1----:R-:W-:-:S06]  /*71e0*/  FFMA.FTZ R5, R51, c[0x0][0x23c], -R3 ;  /* 0x00008f0033057a23 */ /* 0x002fcc0000010803 */
[----:B------:R-:W-:Y:S01]  /*71f0*/  HMMA.16816.F32 R124, R16, R36, RZ ;  /* 0x00000024107c723c */ /* 0x000fe200000018ff */
[----:B------:R1:W-:Y:S01]  /*7200*/  MUFU.EX2 R237, R5 ;  /* 0x0000000500ed7308 */ /* 0x0003e20000000800 */
[----:B--2---:R-:W-:Y:S01]  /*7210*/  FFMA.FTZ R4, R32, c[0x0][0x23c], -R21 ;  /* 0x00008f0020047a23 */ /* 0x004fe20000010815 */
[----:B---3--:R-:W-:-:S05]  /*7220*/  F2FP.PACK_AB R15, R189, R240 ;  /* 0x000000f0bd0f723e */ /* 0x008fca00000000ff */
[----:B------:R-:W-:Y:S01]  /*7230*/  HMMA.16816.F32 R32, R16, R24, RZ ;  /* 0x000000181020723c */ /* 0x000fe200000018ff */
[----:B------:R2:W-:Y:S01]  /*7240*/  MUFU.EX2 R223, R4 ;  /* 0x0000000400df7308 */ /* 0x0005e20000000800 */
[----:B-1----:R-:W-:-:S07]  /*7250*/  FFMA.FTZ R5, R42, c[0x0][0x23c], -R3 ;  /* 0x00008f002a057a23 */ /* 0x002fce0000010803 */
[----:B------:R1:W-:Y:S01]  /*7260*/  MUFU.EX2 R192, R5 ;  /* 0x0000000500c07308 */ /* 0x0003e20000000800 */
[----:B--2---:R-:W-:-:S07]  /*7270*/  FFMA.FTZ R4, R60, c[0x0][0x23c], -R0 ;  /* 0x00008f003c047a23 */ /* 0x004fce0000010800 */
        /* <DEDUP_REMOVED lines=10> */
[----:B------:R1:W3:Y:S01]  /*7320*/  MUFU.EX2 R10, R5 ;  /* 0x00000005000a7308 */ /* 0x0002e20000000800 */
[----:B--2---:R-:W-:Y:S02]  /*7330*/  FFMA.FTZ R4, R64, c[0x0][0x23c], -R0 ;  /* 0x00008f0040047a23 */ /* 0x004fe40000010800 */
[----:B------:R-:W2:Y:S05]  /*7340*/  LDSM.16.MT88.4 R64, [R226+0xe000] ;  /* 0x00e00000e240783b */ /* 0x000eaa0000004200 */
[----:B------:R-:W4:Y:S01]  /*7350*/  MUFU.EX2 R229, R4 ;  /* 0x0000000400e57308 */ /* 0x000f220000000800 */
[----:B-1----:R-:W-:Y:S01]  /*7360*/  FFMA.FTZ R5, R61, c[0x0][0x23c], -R21 ;  /* 0x00008f003d057a23 */ /* 0x002fe20000010815 */
[----:B---3--:R-:W-:-:S02]  /*7370*/  F2FP.PACK_AB R12, R10, R232 ;  /* 0x000000e80a0c723e */ /* 0x008fc400000000ff */
[----:B------:R-:W-:-:S04]  /*7380*/  MOV R2, R10 ;  /* 0x0000000a00027202 */ /* 0x000fc80000000f00 */
[----:B------:R1:W-:Y:S01]  /*7390*/  MUFU.EX2 R233, R5 ;  /* 0x0000000500e97308 */ /* 0x0003e20000000800 */
[----:B------:R-:W-:Y:S02]  /*73a0*/  F2FP.PACK_AB R10, R188, R191 ;  /* 0x000000bfbc0a723e */ /* 0x000fe400000000ff */
[----:B----4-:R-:W-:Y:S01]  /*73b0*/  F2FP.PACK_AB R7, R229, R204 ;  /* 0x000000cce507723e */ /* 0x010fe200000000ff */
[--C-:B-1----:R-:W-:Y:S02]  /*73c0*/  FFMA.FTZ R5, R57, c[0x0][0x23c], -R21.reuse ;  /* 0x00008f0039057a23 */ /* 0x102fe40000010815 */
[----:B------:R-:W1:Y:S02]  /*73d0*/  LDSM.16.MT88.4 R56, [R228+0xc000] ;  /* 0x00c00000e438783b */ /* 0x000e640000004200 */
[----:B------:R3:W4:Y:S01]  /*73e0*/  MUFU.EX2 R235, R5 ;  /* 0x0000000500eb7308 */ /* 0x0007220000000800 */
[----:B--2---:R-:W-:Y:S01]  /*73f0*/  HMMA.16816.F32 R108, R16, R64, RZ ;  /* 0x00000040106c723c */ /* 0x004fe200000018ff */
[----:B---3--:R-:W-:Y:S01]  /*7400*/  FFMA.FTZ R5, R54, c[0x0][0x23c], -R21 ;  /* 0x00008f0036057a23 */ /* 0x008fe20000010815 */
[----:B----4-:R-:W-:-:S05]  /*7410*/  F2FP.PACK_AB R14, R235, R233 ;  /* 0x000000e9eb0e723e */ /* 0x010fca00000000ff */
[----:B------:R2:W-:Y:S02]  /*7420*/  MUFU.EX2 R195, R5 ;  /* 0x0000000500c37308 */ /* 0x0005e40000000800 */
[--C-:B--2---:R-:W-:Y:S02]  /*7430*/  FFMA.FTZ R5, R53, c[0x0][0x23c], -R21.reuse ;  /* 0x00008f0035057a23 */ /* 0x104fe40000010815 */
[----:B------:R-:W-:Y:S01]  /*7440*/  LDSM.16.MT88.4 R52, [R226+0xc800] ;  /* 0x00c80000e234783b */ /* 0x000fe20000004200 */
[C---:B-1----:R-:W-:Y:S03]  /*7450*/  HMMA.16816.F32 R140, R16.reuse, R56, RZ ;  /* 0x00000038108c723c */ /* 0x042fe600000018ff */
[----:B------:R1:W2:Y:S02]  /*7460*/  MUFU.EX2 R238, R5 ;  /* 0x0000000500ee7308 */ /* 0x0002a40000000800 */
[----:B-1----:R-:W-:Y:S01]  /*7470*/  FFMA.FTZ R5, R43, c[0x0][0x23c], -R21 ;  /* 0x00008f002b057a23 */ /* 0x002fe20000010815 */
[----:B--2---:R-:W-:Y:S01]  /*7480*/  F2FP.PACK_AB R4, R238, R195 ;  /* 0x000000c3ee04723e */ /* 0x004fe200000000ff */
[----:B------:R-:W1:Y:S04]  /*7490*/  LDSM.16.MT88.4 R40, [R225+0xc000] ;  /* 0x00c00000e128783b */ /* 0x000e680000004200 */
[----:B------:R2:W3:Y:S02]  /*74a0*/  MUFU.EX2 R193, R5 ;  /* 0x0000000500c17308 */ /* 0x0004e40000000800 */
[--C-:B--2---:R-:W-:Y:S01]  /*74b0*/  FFMA.FTZ R5, R72, c[0x0][0x23c], -R0.reuse ;  /* 0x00008f0048057a23 */ /* 0x104fe20000010800 */
[----:B---3--:R-:W-:Y:S01]  /*74c0*/  F2FP.PACK_AB R6, R223, R193 ;  /* 0x000000c1df06723e */ /* 0x008fe200000000ff */
[----:B------:R-:W-:Y:S04]  /*74d0*/  LDSM.16.MT88.4 R72, [R227+0xe800] ;  /* 0x00e80000e348783b */ /* 0x000fe80000004200 */
[----:B------:R2:W-:Y:S02]  /*74e0*/  MUFU.EX2 R11, R5 ;  /* 0x00000005000b7308 */ /* 0x0005e40000000800 */
[----:B--2---:R-:W-:Y:S01]  /*74f0*/  FFMA.FTZ R5, R69, c[0x0][0x23c], -R0 ;  /* 0x00008f0045057a23 */ /* 0x004fe20000010800 */
[----:B-1----:R-:W-:Y:S01]  /*7500*/  HMMA.16816.F32 R60, R16, R40, RZ ;  /* 0x00000028103c723c */ /* 0x002fe200000018ff */
[----:B------:R-:W1:Y:S04]  /*7510*/  LDSM.16.MT88.4 R68, [R225+0xe000] ;  /* 0x00e00000e144783b */ /* 0x000e680000004200 */
[----:B------:R-:W2:Y:S02]  /*7520*/  MUFU.EX2 R9, R5 ;  /* 0x0000000500097308 */ /* 0x000ea40000000800 */
[----:B--2---:R-:W-:-:S02]  /*7530*/  F2FP.PACK_AB R13, R9, R11 ;  /* 0x0000000b090d723e */ /* 0x004fc400000000ff */
[----:B------:R-:W-:-:S05]  /*7540*/  F2FP.PACK_AB R5, R239, R183 ;  /* 0x000000b7ef05723e */ /* 0x000fca00000000ff */
[C---:B------:R-:W-:Y:S07]  /*7550*/  HMMA.16816.F32 R48, R12.reuse, R40, RZ ;  /* 0x000000280c30723c */ /* 0x040fee00000018ff */
[----:B------:R-:W-:Y:S01]  /*7560*/  MOV R41, R28 ;  /* 0x0000001c00297202 */ /* 0x000fe20000000f00 */
[----:B------:R-:W-:Y:S01]  /*7570*/  IMAD.MOV.U32 R40, RZ, RZ, R11 ;  /* 0x000000ffff287224 */ /* 0x000fe200078e000b */
[----:B------:R-:W-:Y:S01]  /*7580*/  HMMA.16816.F32 R28, R12, R24, RZ ;  /* 0x000000180c1c723c */ /* 0x000fe200000018ff */
[----:B------:R-:W-:-:S06]  /*7590*/  F2FP.PACK_AB R11, R224, R192 ;  /* 0x000000c0e00b723e */ /* 0x000fcc00000000ff */
[----:B------:R-:W-:Y:S01]  /*75a0*/  IMAD.MOV.U32 R25, RZ, RZ, R9 ;  /* 0x000000ffff197224 */ /* 0x000fe200078e0009 */
[----:B------:R-:W-:Y:S01]  /*75b0*/  F2FP.PACK_AB R9, R237, R194 ;  /* 0x000000c2ed09723e */ /* 0x000fe200000000ff */
[----:B-1----:R-:W-:Y:S08]  /*75c0*/  HMMA.16816.F32 R112, R12, R68, RZ ;  /* 0x000000440c70723c */ /* 0x002ff000000018ff */
[-C--:B------:R-:W-:Y:S01]  /*75d0*/  HMMA.16816.F32 R148, R8, R44.reuse, R60 ;  /* 0x0000002c0894723c */ /* 0x080fe2000000183c */
[----:B------:R-:W-:Y:S07]  /*75e0*/  LDSM.16.MT88.4 R60, [R226+0xe800] ;  /* 0x00e80000e23c783b */ /* 0x000fee0000004200 */
[----:B------:R-:W-:Y:S01]  /*75f0*/  HMMA.16816.F32 R144, R4, R44, R48 ;  /* 0x0000002c0490723c */ /* 0x000fe20000001830 */
[----:B------:R-:W1:Y:S07]  /*7600*/  LDSM.16.MT88.4 R48, [R225+0xe800] ;  /* 0x00e80000e130783b */ /* 0x000e6e0000004200 */
[----:B------:R-:W-:Y:S08]  /*7610*/  HMMA.16816.F32 R216, R8, R76, R100 ;  /* 0x0000004c08d8723c */ /* 0x000ff00000001864 */
[C---:B------:R-:W-:Y:S08]  /*7620*/  HMMA.16816.F32 R104, R12.reuse, R64, RZ ;  /* 0x000000400c68723c */ /* 0x040ff000000018ff */
[C---:B------:R-:W-:Y:S07]  /*7630*/  HMMA.16816.F32 R96, R12.reuse, R80, RZ ;  /* 0x000000500c60723c */ /* 0x040fee00000018ff */
[----:B------:R-:W-:Y:S01]  /*7640*/  IMAD.MOV.U32 R81, RZ, RZ, R2 ;  /* 0x000000ffff517224 */ /* 0x000fe200078e0002 */
[----:B------:R-:W-:Y:S01]  /*7650*/  HMMA.16816.F32 R88, R12, R84, RZ ;  /* 0x000000540c58723c */ /* 0x000fe200000018ff */
[----:B------:R-:W-:Y:S01]  /*7660*/  MOV R205, R216 ;  /* 0x000000d800cd7202 */ /* 0x000fe20000000f00 */
[----:B------:R-:W-:Y:S01]  /*7670*/  IMAD.MOV.U32 R65, RZ, RZ, R219 ;  /* 0x000000ffff417224 */ /* 0x000fe200078e00db */
[----:B------:R-:W-:Y:S01]  /*7680*/  MOV R80, R223 ;  /* 0x000000df00507202 */ /* 0x000fe20000000f00 */
[----:B------:R-:W-:-:S03]  /*7690*/  IMAD.MOV.U32 R2, RZ, RZ, R220 ;  /* 0x000000ffff027224 */ /* 0x000fc600078e00dc */
[----:B------:R-:W-:Y:S01]  /*76a0*/  IMAD.MOV.U32 R85, RZ, RZ, R41 ;  /* 0x000000ffff557224 */ /* 0x000fe200078e0029 */
[C---:B------:R-:W-:Y:S08]  /*76b0*/  HMMA.16816.F32 R92, R8.reuse, R72, R92 ;  /* 0x00000048085c723c */ /* 0x040ff0000000185c */
[-C--:B------:R-:W-:Y:S01]  /*76c0*/  HMMA.16816.F32 R172, R8, R52.reuse, R32 ;  /* 0x0000003408ac723c */ /* 0x080fe20000001820 */
[----:B------:R-:W2:Y:S07]  /*76d0*/  LDSM.16.MT88.4 R32, [R228+0xc800] ;  /* 0x00c80000e420783b */ /* 0x000eae0000004200 */
[----:B------:R-:W-:Y:S01]  /*76e0*/  HMMA.16816.F32 R168, R4, R52, R28 ;  /* 0x0000003404a8723c */ /* 0x000fe2000000181c */
[----:B------:R-:W3:Y:S07]  /*76f0*/  LDSM.16.MT88.4 R28, [R227+0xc800] ;  /* 0x00c80000e31c783b */ /* 0x000eee0000004200 */
[----:B------:R-:W-:Y:S01]  /*7700*/  HMMA.16816.F32 R120, R12, R36, RZ ;  /* 0x000000240c78723c */ /* 0x000fe200000018ff */
[----:B------:R-:W-:Y:S01]  /*7710*/  MOV R64, R95 ;  /* 0x0000005f00407202 */ /* 0x000fe20000000f00 */
[----:B------:R-:W-:-:S05]  /*7720*/  IMAD.MOV.U32 R84, RZ, RZ, R92 ;  /* 0x000000ffff547224 */ /* 0x000fca00078e005c */
[----:B------:R-:W-:Y:S01]  /*7730*/  IMAD.MOV.U32 R36, RZ, RZ, R222 ;  /* 0x000000ffff247224 */ /* 0x000fe200078e00de */
[----:B------:R-:W-:Y:S01]  /*7740*/  HMMA.16816.F32 R116, R16, R68, RZ ;  /* 0x000000441074723c */ /* 0x000fe200000018ff */
[----:B------:R-:W-:-:S06]  /*7750*/  MOV R37, R221 ;  /* 0x000000dd00257202 */ /* 0x000fcc0000000f00 */
[----:B------:R-:W-:Y:S01]  /*7760*/  IMAD.MOV.U32 R69, RZ, RZ, R217 ;  /* 0x000000ffff457224 */ /* 0x000fe200078e00d9 */
[----:B------:R-:W-:Y:S01]  /*7770*/  HMMA.16816.F32 R128, R12, R56, RZ ;  /* 0x000000380c80723c */ /* 0x000fe200000018ff */
[----:B------:R-:W-:-:S06]  /*7780*/  MOV R68, R218 ;  /* 0x000000da00447202 */ /* 0x000fcc0000000f00 */
[----:B------:R-:W-:Y:S01]  /*7790*/  MOV R57, R93 ;  /* 0x0000005d00397202 */ /* 0x000fe20000000f00 */
[----:B-1----:R-:W-:Y:S01]  /*77a0*/  HMMA.16816.F32 R184, R4, R48, R112 ;  /* 0x0000003004b8723c */ /* 0x002fe20000001870 */
[----:B------:R-:W-:-:S07]  /*77b0*/  IMAD.MOV.U32 R56, RZ, RZ, R94 ;  /* 0x000000ffff387224 */ /* 0x000fce00078e005e */
        /* <DEDUP_REMOVED lines=12> */
[-C--:B--2---:R-:W-:Y:S08]  /*7880*/  HMMA.16816.F32 R140, R8, R32.reuse, R140 ;  /* 0x00000020088c723c */ /* 0x084ff0000000188c */
[----:B------:R-:W-:Y:S07]  /*7890*/  HMMA.16816.F32 R128, R4, R32, R128 ;  /* 0x000000200480723c */ /* 0x000fee0000001880 */
[----:B------:R-:W-:Y:S01]  /*78a0*/  MOV R33, R40 ;  /* 0x0000002800217202 */ /* 0x000fe20000000f00 */
[----:B---3--:R-:W-:Y:S01]  /*78b0*/  HMMA.16816.F32 R196, R8, R28, R124 ;  /* 0x0000001c08c4723c */ /* 0x008fe2000000187c */
[----:B------:R-:W-:-:S07]  /*78c0*/  MOV R32, R25 ;  /* 0x0000001900207202 */ /* 0x000fce0000000f00 */
[----:B------:R-:W-:Y:S08]  /*78d0*/  HMMA.16816.F32 R200, R8, R48, R116 ;  /* 0x0000003008c8723c */ /* 0x000ff00000001874 */
[C---:B------:R-:W-:Y:S07]  /*78e0*/  HMMA.16816.F32 R120, R4.reuse, R28, R120 ;  /* 0x0000001c0478723c */ /* 0x040fee0000001878 */
[----:B------:R-:W-:Y:S01]  /*78f0*/  IMAD.MOV.U32 R29, RZ, RZ, R33 ;  /* 0x000000ffff1d7224 */ /* 0x000fe200078e0021 */
[----:B------:R-:W-:Y:S01]  /*7900*/  HMMA.16816.F32 R112, R4, R46, R112 ;  /* 0x0000002e0470723c */ /* 0x000fe20000001870 */
[----:B------:R-:W-:-:S02]  /*7910*/  MOV R33, R235 ;  /* 0x000000eb00217202 */ /* 0x000fc40000000f00 */
[----:B------:R-:W-:Y:S01]  /*7920*/  MOV R28, R85 ;  /* 0x00000055001c7202 */ /* 0x000fe20000000f00 */
[----:B------:R-:W-:-:S04]  /*7930*/  IMAD.MOV.U32 R85, RZ, RZ, R80 ;  /* 0x000000ffff557224 */ /* 0x000fc800078e0050 */
        /* <DEDUP_REMOVED lines=8> */
[----:B------:R-:W-:-:S02]  /*79c0*/  IMAD.MOV.U32 R88, RZ, RZ, R37 ;  /* 0x000000ffff587224 */ /* 0x000fc400078e0025 */
[----:B------:R-:W-:-:S04]  /*79d0*/  IMAD.MOV.U32 R90, RZ, RZ, R232 ;  /* 0x000000ffff5a7224 */ /* 0x000fc800078e00e8 */
[----:B------:R-:W-:Y:S01]  /*79e0*/  MOV R15, R2 ;  /* 0x00000002000f7202 */ /* 0x000fe20000000f00 */
[----:B------:R-:W-:Y:S01]  /*79f0*/  HMMA.16816.F32 R40, R16, R42, RZ ;  /* 0x0000002a1028723c */ /* 0x000fe200000018ff */
[----:B------:R-:W-:-:S07]  /*7a00*/  FFMA.FTZ R2, R181, c[0x0][0x23c], -R20 ;  /* 0x00008f00b5027a23 */ /* 0x000fce0000010814 */
[C---:B------:R-:W-:Y:S07]  /*7a10*/  HMMA.16816.F32 R4, R16.reuse, R58, RZ ;  /* 0x0000003a1004723c */ /* 0x040fee00000018ff */
[----:B------:R-:W-:Y:S01]  /*7a20*/  MOV R59, R15 ;  /* 0x0000000f003b7202 */ /* 0x000fe20000000f00 */
[----:B------:R-:W-:Y:S01]  /*7a30*/  HMMA.16816.F32 R24, R16, R26, RZ ;  /* 0x0000001a1018723c */ /* 0x000fe200000018ff */
[----:B------:R-:W-:Y:S02]  /*7a40*/  IMAD.MOV.U32 R58, RZ, RZ, R88 ;  /* 0x000000ffff3a7224 */ /* 0x000fe400078e0058 */
[----:B------:R-:W-:-:S02]  /*7a50*/  IMAD.MOV.U32 R88, RZ, RZ, R29 ;  /* 0x000000ffff587224 */ /* 0x000fc400078e001d */
[----:B------:R-:W-:-:S03]  /*7a60*/  FFMA.FTZ R29, R152, c[0x0][0x23c], -R20 ;  /* 0x00008f00981d7a23 */ /* 0x000fc60000010814 */
[C---:B------:R-:W-:Y:S08]  /*7a70*/  HMMA.16816.F32 R40, R8.reuse, R46, R40 ;  /* 0x0000002e0828723c */ /* 0x040ff00000001828 */
[----:B------:R-:W-:Y:S07]  /*7a80*/  HMMA.16816.F32 R44, R8, R34, R4 ;  /* 0x00000022082c723c */ /* 0x000fee0000001804 */
[----:B------:R-:W-:Y:S01]  /*7a90*/  MOV R34, R32 ;  /* 0x0000002000227202 */ /* 0x000fe20000000f00 */
[----:B------:R-:W-:Y:S01]  /*7aa0*/  HMMA.16816.F32 R4, R16, R70, RZ ;  /* 0x000000461004723c */ /* 0x000fe200000018ff */
[----:B------:R1:W-:Y:S01]  /*7ab0*/  MUFU.EX2 R71, R2 ;  /* 0x0000000200477308 */ /* 0x0003e20000000800 */
[----:B------:R-:W-:Y:S01]  /*7ac0*/  MOV R35, R28 ;  /* 0x0000001c00237202 */ /* 0x000fe20000000f00 */
[----:B------:R-:W-:-:S04]  /*7ad0*/  FFMA.FTZ R28, R133, c[0x0][0x23c], -R20 ;  /* 0x00008f00851c7a23 */ /* 0x000fc80000010814 */
[----:B------:R-:W-:Y:S01]  /*7ae0*/  IMAD.MOV.U32 R70, RZ, RZ, R35 ;  /* 0x000000ffff467224 */ /* 0x000fe200078e0023 */
[----:B------:R-:W-:Y:S08]  /*7af0*/  HMMA.16816.F32 R36, R16, R38, RZ ;  /* 0x000000261024723c */ /* 0x000ff000000018ff */
[----:B------:R-:W-:Y:S01]  /*7b00*/  HMMA.16816.F32 R52, R8, R54, R24 ;  /* 0x000000360834723c */ /* 0x000fe20000001818 */
[----:B-1----:R-:W-:-:S04]  /*7b10*/  FFMA.FTZ R2, R167, c[0x0][0x23c], -R20 ;  /* 0x00008f00a7027a23 */ /* 0x002fc80000010814 */
[----:B------:R1:W-:Y:S02]  /*7b20*/  MUFU.EX2 R12, R2 ;  /* 0x00000002000c7308 */ /* 0x0003e40000000800 */
[----:B------:R-:W-:Y:S01]  /*7b30*/  FFMA.FTZ R27, R22, c[0x0][0x23c], -R20 ;  /* 0x00008f00161b7a23 */ /* 0x000fe20000010814 */
[----:B------:R-:W-:Y:S01]  /*7b40*/  HMMA.16816.F32 R48, R8, R50, R4 ;  /* 0x000000320830723c */ /* 0x000fe20000001804 */
[----:B------:R-:W-:Y:S02]  /*7b50*/  FFMA.FTZ R26, R156, c[0x0][0x23c], -R3 ;  /* 0x00008f009c1a7a23 */ /* 0x000fe40000010803 */
[----:B------:R-:W-:-:S05]  /*7b60*/  FFMA.FTZ R22, R159, c[0x0][0x23c], -R21 ;  /* 0x00008f009f167a23 */ /* 0x000fca0000010815 */
[----:B------:R-:W-:Y:S01]  /*7b70*/  HMMA.16816.F32 R4, R16, R66, RZ ;  /* 0x000000421004723c */ /* 0x000fe200000018ff */
[----:B-1----:R-:W-:-:S06]  /*7b80*/  FFMA.FTZ R2, R163, c[0x0][0x23c], -R20 ;  /* 0x00008f00a3027a23 */ /* 0x002fcc0000010814 */
[----:B------:R-:W-:Y:S01]  /*7b90*/  IMAD.MOV.U32 R67, RZ, RZ, R34 ;  /* 0x000000ffff437224 */ /* 0x000fe200078e0022 */
[----:B------:R-:W-:Y:S01]  /*7ba0*/  HMMA.16816.F32 R36, R8, R30, R36 ;  /* 0x0000001e0824723c */ /* 0x000fe20000001824 */
[----:B------:R1:W-:Y:S06]  /*7bb0*/  MUFU.EX2 R89, R2 ;  /* 0x0000000200597308 */ /* 0x0003ec0000000800 */
[----:B------:R-:W-:-:S09]  /*7bc0*/  FFMA.FTZ R30, R157, c[0x0][0x23c], -R20 ;  /* 0x00008f009d1e7a23 */ /* 0x000fd20000010814 */
[----:B------:R-:W-:Y:S01]  /*7bd0*/  HMMA.16816.F32 R60, R8, R62, R4 ;  /* 0x0000003e083c723c */ /* 0x000fe20000001804 */
[----:B-1----:R-:W-:Y:S02]  /*7be0*/  FFMA.FTZ R2, R158, c[0x0][0x23c], -R20 ;  /* 0x00008f009e027a23 */ /* 0x002fe40000010814 */
[----:B------:R-:W-:-:S05]  /*7bf0*/  FFMA.FTZ R20, R155, c[0x0][0x23c], -R21 ;  /* 0x00008f009b147a23 */ /* 0x000fca0000010815 */
[C---:B------:R-:W-:Y:S01]  /*7c00*/  HMMA.16816.F32 R4, R16.reuse, R82, RZ ;  /* 0x000000521004723c */ /* 0x040fe200000018ff */
[----:B------:R1:W2:Y:S07]  /*7c10*/  MUFU.EX2 R83, R2 ;  /* 0x0000000200537308 */ /* 0x0002ae0000000800 */
[----:B------:R-:W-:Y:S07]  /*7c20*/  HMMA.16816.F32 R16, R16, R86, RZ ;  /* 0x000000561010723c */ /* 0x000fee00000018ff */
[----:B------:R-:W-:Y:S01]  /*7c30*/  MOV R87, R191 ;  /* 0x000000bf00577202 */ /* 0x000fe20000000f00 */
[----:B------:R-:W-:-:S02]  /*7c40*/  IMAD.MOV.U32 R86, RZ, RZ, R192 ;  /* 0x000000ffff567224 */ /* 0x000fc400078e00c0 */
[----:B-1----:R-:W-:-:S04]  /*7c50*/  FFMA.FTZ R2, R178, c[0x0][0x23c], -R3 ;  /* 0x00008f00b2027a23 */ /* 0x002fc80000010803 */
[----:B------:R1:W-:Y:S02]  /*7c60*/  MUFU.EX2 R232, R2 ;  /* 0x0000000200e87308 */ /* 0x0003e40000000800 */
[C---:B------:R-:W-:Y:S07]  /*7c70*/  HMMA.16816.F32 R76, R8.reuse, R78, R4 ;  /* 0x0000004e084c723c */ /* 0x040fee0000001804 */
[----:B------:R-:W-:Y:S01]  /*7c80*/  FFMA.FTZ R4, R180, c[0x0][0x23c], -R0 ;  /* 0x00008f00b4047a23 */ /* 0x000fe20000010800 */
[----:B------:R-:W-:Y:S03]  /*7c90*/  HMMA.16816.F32 R72, R8, R74, R16 ;  /* 0x0000004a0848723c */ /* 0x000fe60000001810 */
[----:B------:R-:W-:Y:S01]  /*7ca0*/  MUFU.EX2 R31, R4 ;  /* 0x00000004001f7308 */ /* 0x000fe20000000800 */
[----:B-1----:R-:W-:-:S03]  /*7cb0*/  FFMA.FTZ R2, R177, c[0x0][0x23c], -R3 ;  /* 0x00008f00b1027a23 */ /* 0x002fc60000010803 */
[----:B--2---:R-:W-:Y:S01]  /*7cc0*/  F2FP.PACK_AB R10, R83, R89 ;  /* 0x00000059530a723e */ /* 0x004fe200000000ff */
[----:B------:R-:W-:Y:S01]  /*7cd0*/  IMAD.MOV.U32 R18, RZ, RZ, R194 ;  /* 0x000000ffff127224 */ /* 0x000fe200078e00c2 */
[----:B------:R-:W-:Y:S02]  /*7ce0*/  MOV R17, R195 ;  /* 0x000000c300117202 */ /* 0x000fe40000000f00 */
[----:B------:R1:W2:Y:S01]  /*7cf0*/  MUFU.EX2 R25, R2 ;  /* 0x0000000200197308 */ /* 0x0002a20000000800 */
[----:B------:R-:W-:Y:S01]  /*7d00*/  MOV R19, R193 ;  /* 0x000000c100137202 */ /* 0x000fe20000000f00 */
[--C-:B-1----:R-:W-:Y:S01]  /*7d10*/  FFMA.FTZ R2, R162, c[0x0][0x23c], -R3.reuse ;  /* 0x00008f00a2027a23 */ /* 0x102fe20000010803 */
[----:B--2---:R-:W-:Y:S01]  /*7d20*/  MOV R152, R25 ;  /* 0x0000001900987202 */ /* 0x004fe20000000f00 */
[----:B------:R-:W-:-:S04]  /*7d30*/  FFMA.FTZ R25, R153, c[0x0][0x23c], -R3 ;  /* 0x00008f0099197a23 */ /* 0x000fc80000010803 */
[----:B------:R1:W-:Y:S01]  /*7d40*/  MUFU.EX2 R235, R2 ;  /* 0x0000000200eb7308 */ /* 0x0003e20000000800 */
[----:B------:R-:W-:Y:S01]  /*7d50*/  F2FP.PACK_AB R9, R152, R232 ;  /* 0x000000e89809723e */ /* 0x000fe200000000ff */
[----:B-1----:R-:W-:-:S06]  /*7d60*/  FFMA.FTZ R2, R160, c[0x0][0x23c], -R3 ;  /* 0x00008f00a0027a23 */ /* 0x002fcc0000010803 */
[----:B------:R1:W2:Y:S02]  /*7d70*/  MUFU.EX2 R16, R2 ;  /* 0x0000000200107308 */ /* 0x0002a40000000800 */
[----:B-1----:R-:W-:Y:S01]  /*7d80*/  FFMA.FTZ R2, R179, c[0x0][0x23c], -R21 ;  /* 0x00008f00b3027a23 */ /* 0x002fe20000010815 */
[----:B--2---:R-:W-:-:S05]  /*7d90*/  F2FP.PACK_AB R11, R16, R235 ;  /* 0x000000eb100b723e */ /* 0x004fca00000000ff */
[----:B------:R1:W-:Y:S02]  /*7da0*/  MUFU.EX2 R32, R2 ;  /* 0x0000000200207308 */ /* 0x0003e40000000800 */
[----:B-1----:R-:W-:-:S06]  /*7db0*/  FFMA.FTZ R2, R166, c[0x0][0x23c], -R21 ;  /* 0x00008f00a6027a23 */ /* 0x002fcc0000010815 */
[----:B------:R1:W2:Y:S02]  /*7dc0*/  MUFU.EX2 R24, R2 ;  /* 0x0000000200187308 */ /* 0x0002a40000000800 */
[----:B-1----:R-:W-:Y:S02]  /*7dd0*/  FFMA.FTZ R2, R164, c[0x0][0x23c], -R21 ;  /* 0x00008f00a4027a23 */ /* 0x002fe40000010815 */
[----:B--2---:R-:W-:-:S04]  /*7de0*/  IMAD.MOV.U32 R153, RZ, RZ, R24 ;  /* 0x000000ffff997224 */ /* 0x004fc800078e0018 */
[----:B------:R1:W-:Y:S01]  /*7df0*/  MUFU.EX2 R80, R2 ;  /* 0x0000000200507308 */ /* 0x0003e20000000800 */
[----:B------:R-:W-:Y:S01]  /*7e00*/  FFMA.FTZ R24, R132, c[0x0][0x23c], -R3 ;  /* 0x00008f0084187a23 */ /* 0x000fe20000010803 */
[----:B------:R-:W-:Y:S01]  /*7e10*/  MOV R132, R71 ;  /* 0x0000004700847202 */ /* 0x000fe20000000f00 */
[----:B------:R-:W-:Y:S01]  /*7e20*/  FFMA.FTZ R3, R138, c[0x0][0x23c], -R21 ;  /* 0x00008f008a037a23 */ /* 0x000fe20000010815 */
[----:B------:R-:W-:Y:S01]  /*7e30*/  MOV R71, R58 ;  /* 0x0000003a00477202 */ /* 0x000fe20000000f00 */
[----:B------:R-:W-:Y:S01]  /*7e40*/  IMAD.MOV.U32 R58, RZ, RZ, R59 ;  /* 0x000000ffff3a7224 */ /* 0x000fe200078e003b */
[----:B------:R-:W-:Y:S02]  /*7e50*/  MOV R59, R90 ;  /* 0x0000005a003b7202 */ /* 0x000fe40000000f00 */
[----:B------:R-:W-:Y:S02]  /*7e60*/  MOV R90, R33 ;  /* 0x00000021005a7202 */ /* 0x000fe40000000f00 */
[----:B------:R-:W-:Y:S01]  /*7e70*/  MOV R138, R64 ;  /* 0x00000040008a7202 */ /* 0x000fe20000000f00 */
[----:B-1----:R-:W-:-:S02]  /*7e80*/  FFMA.FTZ R2, R154, c[0x0][0x23c], -R21 ;  /* 0x00008f009a027a23 */ /* 0x002fc40000010815 */
[----:B------:R-:W-:Y:S02]  /*7e90*/  IMAD.MOV.U32 R154, RZ, RZ, R12 ;  /* 0x000000ffff9a7224 */ /* 0x000fe400078e000c */
[----:B------:R-:W1:Y:S01]  /*7ea0*/  LDSM.16.MT88.4 R12, [R225+0xd000] ;  /* 0x00d00000e10c783b */ /* 0x000e620000004200 */
[----:B------:R2:W-:Y:S02]  /*7eb0*/  MUFU.EX2 R5, R2 ;  /* 0x0000000200057308 */ /* 0x0005e40000000800 */
[----:B------:R-:W-:Y:S01]  /*7ec0*/  F2FP.PACK_AB R8, R154, R132 ;  /* 0x000000849a08723e */ /* 0x000fe200000000ff */
[----:B--2---:R-:W-:-:S05]  /*7ed0*/  FFMA.FTZ R2, R176, c[0x0][0x23c], -R0 ;  /* 0x00008f00b0027a23 */ /* 0x004fca0000010800 */
[----:B------:R2:W3:Y:S02]  /*7ee0*/  MUFU.EX2 R6, R2 ;  /* 0x0000000200067308 */ /* 0x0004e40000000800 */
[--C-:B--2---:R-:W-:Y:S01]  /*7ef0*/  FFMA.FTZ R2, R165, c[0x0][0x23c], -R0.reuse ;  /* 0x00008f00a5027a23 */ /* 0x104fe20000010800 */
[----:B---3--:R-:W-:Y:S01]  /*7f00*/  MOV R155, R6 ;  /* 0x00000006009b7202 */ /* 0x008fe20000000f00 */
[----:B-1----:R-:W-:Y:S04]  /*7f10*/  HMMA.16816.F32 R148, R8, R12, R148 ;  /* 0x0000000c0894723c */ /* 0x002fe80000001894 */
[----:B------:R1:W-:Y:S02]  /*7f20*/  MUFU.EX2 R82, R2 ;  /* 0x0000000200527308 */ /* 0x0003e40000000800 */
[----:B-1----:R-:W-:-:S06]  /*7f30*/  FFMA.FTZ R2, R161, c[0x0][0x23c], -R0 ;  /* 0x00008f00a1027a23 */ /* 0x002fcc0000010800 */
[----:B------:R1:W2:Y:S02]  /*7f40*/  MUFU.EX2 R133, R2 ;  /* 0x0000000200857308 */ /* 0x0002a40000000800 */
[----:B-1----:R-:W-:Y:S01]  /*7f50*/  FFMA.FTZ R2, R139, c[0x0][0x23c], -R21 ;  /* 0x00008f008b027a23 */ /* 0x002fe20000010815 */
[----:B--2---:R-:W-:Y:S01]  /*7f60*/  F2FP.PACK_AB R7, R133, R82 ;  /* 0x000000528507723e */ /* 0x004fe200000000ff */
[----:B------:R-:W-:Y:S01]  /*7f70*/  IMAD.MOV.U32 R139, RZ, RZ, R5 ;  /* 0x000000ffff8b7224 */ /* 0x000fe200078e0005 */
[----:B------:R-:W-:Y:S01]  /*7f80*/  F2FP.PACK_AB R5, R155, R31 ;  /* 0x0000001f9b05723e */ /* 0x000fe200000000ff */
[----:B------:R-:W-:Y:S02]  /*7f90*/  IMAD.MOV.U32 R21, RZ, RZ, R32 ;  /* 0x000000ffff157224 */ /* 0x000fe400078e0020 */
[----:B------:R-:W-:Y:S01]  /*7fa0*/  HMMA.16816.F32 R32, R8, R14, R40 ;  /* 0x0000000e0820723c */ /* 0x000fe20000001828 */
[----:B------:R-:W-:Y:S02]  /*7fb0*/  F2FP.PACK_AB R6, R139, R80 ;  /* 0x000000508b06723e */ /* 0x000fe400000000ff */
[----:B------:R-:W-:-:S07]  /*7fc0*/  F2FP.PACK_AB R4, R153, R21 ;  /* 0x000000159904723e */ /* 0x000fce00000000ff */
[C---:B------:R-:W-:Y:S08]  /*7fd0*/  HMMA.16816.F32 R144, R4.reuse, R12, R144 ;  /* 0x0000000c0490723c */ /* 0x040ff00000001890 */
[----:B------:R-:W-:Y:S01]  /*7fe0*/  HMMA.16816.F32 R156, R4, R14, R112 ;  /* 0x0000000e049c723c */ /* 0x000fe20000001870 */
[----:B------:R-:W1:Y:S06]  /*7ff0*/  LDSM.16.MT88.4 R12, [R226+0xd000] ;  /* 0x00d00000e20c783b */ /* 0x000e6c0000004200 */
[----:B------:R-:W-:Y:S01]  /*8000*/  MOV R112, R205 ;  /* 0x000000cd00707202 */ /* 0x000fe20000000f00 */
[----:B------:R-:W-:Y:S01]  /*8010*/  IMAD.MOV.U32 R115, RZ, RZ, R65 ;  /* 0x000000ffff737224 */ /* 0x000fe200078e0041 */
[----:B------:R-:W-:Y:S01]  /*8020*/  MOV R114, R68 ;  /* 0x0000004400727202 */ /* 0x000fe20000000f00 */
[----:B------:R-:W-:Y:S01]  /*8030*/  IMAD.MOV.U32 R113, RZ, RZ, R69 ;  /* 0x000000ffff717224 */ /* 0x000fe200078e0045 */
[-C--:B-1----:R-:W-:Y:S08]  /*8040*/  HMMA.16816.F32 R164, R8, R12.reuse, R172 ;  /* 0x0000000c08a4723c */ /* 0x082ff000000018ac */
[C---:B------:R-:W-:Y:S07]  /*8050*/  HMMA.16816.F32 R160, R4.reuse, R12, R168 ;  /* 0x0000000c04a0723c */ /* 0x040fee00000018a8 */
[----:B------:R-:W-:Y:S01]  /*8060*/  IMAD.MOV.U32 R170, RZ, RZ, R81 ;  /* 0x000000ffffaa7224 */ /* 0x000fe200078e0051 */
[----:B------:R-:W-:Y:S01]  /*8070*/  HMMA.16816.F32 R172, R4, R14, R108 ;  /* 0x0000000e04ac723c */ /* 0x000fe2000000186c */
[----:B------:R-:W-:Y:S01]  /*8080*/  MOV R81, R183 ;  /* 0x000000b700517202 */ /* 0x000fe20000000f00 */
[----:B------:R-:W-:Y:S01]  /*8090*/  IMAD.MOV.U32 R169, RZ, RZ, R182 ;  /* 0x000000ffffa97224 */ /* 0x000fe200078e00b6 */
[----:B------:R-:W-:Y:S01]  /*80a0*/  MOV R171, R67 ;  /* 0x0000004300ab7202 */ /* 0x000fe20000000f00 */
[----:B------:R-:W-:-:S02]  /*80b0*/  IMAD.MOV.U32 R168, RZ, RZ, R89 ;  /* 0x000000ffffa87224 */ /* 0x000fc400078e0059 */
[----:B------:R-:W-:Y:S01]  /*80c0*/  IMAD.MOV.U32 R89, RZ, RZ, R204 ;  /* 0x000000ffff597224 */ /* 0x000fe200078e00cc */
[----:B------:R-:W-:Y:S01]  /*80d0*/  MOV R109, R88 ;  /* 0x00000058006d7202 */ /* 0x000fe20000000f00 */
        /* <DEDUP_REMOVED lines=13> */
[----:B------:R-:W-:Y:S01]  /*81b0*/  MOV R141, R59 ;  /* 0x0000003b008d7202 */ /* 0x000fe20000000f00 */
[----:B------:R-:W-:-:S02]  /*81c0*/  IMAD.MOV.U32 R140, RZ, RZ, R88 ;  /* 0x000000ffff8c7224 */ /* 0x000fc400078e0058 */
[----:B------:R-:W-:-:S03]  /*81d0*/  IMAD.MOV.U32 R143, RZ, RZ, R18 ;  /* 0x000000ffff8f7224 */ /* 0x000fc600078e0012 */
[----:B------:R-:W-:Y:S01]  /*81e0*/  MOV R128, R70 ;  /* 0x0000004600807202 */ /* 0x000fe20000000f00 */
[----:B------:R-:W-:Y:S01]  /*81f0*/  HMMA.16816.F32 R188, R4, R14, R104 ;  /* 0x0000000e04bc723c */ /* 0x000fe20000001868 */
[----:B------:R-:W-:Y:S01]  /*8200*/  MOV R131, R89 ;  /* 0x0000005900837202 */ /* 0x000fe20000000f00 */
[----:B------:R-:W-:Y:S02]  /*8210*/  IMAD.MOV.U32 R130, RZ, RZ, R90 ;  /* 0x000000ffff827224 */ /* 0x000fe400078e005a */
[----:B------:R-:W-:-:S04]  /*8220*/  IMAD.MOV.U32 R129, RZ, RZ, R85 ;  /* 0x000000ffff817224 */ /* 0x000fc800078e0055 */
[C---:B------:R-:W-:Y:S01]  /*8230*/  HMMA.16816.F32 R44, R8.reuse, R14, R44 ;  /* 0x0000000e082c723c */ /* 0x040fe2000000182c */
[----:B------:R-:W1:Y:S07]  /*8240*/  LDSM.16.MT88.4 R12, [R227+0xd000] ;  /* 0x00d00000e30c783b */ /* 0x000e6e0000004200 */
        /* <DEDUP_REMOVED lines=8> */
[----:B------:R-:W-:Y:S01]  /*82d0*/  MOV R100, R112 ;  /* 0x0000007000647202 */ /* 0x000fe20000000f00 */
[----:B------:R-:W-:Y:S01]  /*82e0*/  IMAD.MOV.U32 R113, RZ, RZ, R86 ;  /* 0x000000ffff717224 */ /* 0x000fe200078e0056 */
[----:B------:R-:W-:-:S02]  /*82f0*/  MOV R114, R87 ;  /* 0x0000005700727202 */ /* 0x000fc40000000f00 */
[----:B------:R-:W-:Y:S02]  /*8300*/  MOV R115, R17 ;  /* 0x0000001100737202 */ /* 0x000fe40000000f00 */
[----:B------:R-:W-:Y:S01]  /*8310*/  MOV R112, R19 ;  /* 0x0000001300707202 */ /* 0x000fe20000000f00 */
[-C--:B-1----:R-:W-:Y:S07]  /*8320*/  HMMA.16816.F32 R68, R8, R12.reuse, R200 ;  /* 0x0000000c0844723c */ /* 0x082fee00000018c8 */
[----:B------:R-:W-:Y:S01]  /*8330*/  MOV R203, R54 ;  /* 0x0000003600cb7202 */ /* 0x000fe20000000f00 */
[----:B------:R-:W-:Y:S01]  /*8340*/  IMAD.MOV.U32 R202, RZ, RZ, R55 ;  /* 0x000000ffffca7224 */ /* 0x000fe200078e0037 */
[----:B------:R-:W-:Y:S01]  /*8350*/  HMMA.16816.F32 R36, R4, R12, R184 ;  /* 0x0000000c0424723c */ /* 0x000fe200000018b8 */
[----:B------:R-:W-:Y:S01]  /*8360*/  MOV R201, R108 ;  /* 0x0000006c00c97202 */ /* 0x000fe20000000f00 */
[----:B------:R-:W-:-:S05]  /*8370*/  IMAD.MOV.U32 R200, RZ, RZ, R109 ;  /* 0x000000ffffc87224 */ /* 0x000fca00078e006d */
[----:B------:R-:W-:Y:S01]  /*8380*/  MOV R184, R138 ;  /* 0x0000008a00b87202 */ /* 0x000fe20000000f00 */
[-C--:B------:R-:W-:Y:S01]  /*8390*/  HMMA.16816.F32 R52, R4, R14.reuse, R96 ;  /* 0x0000000e0434723c */ /* 0x080fe20000001860 */
[----:B------:R-:W-:Y:S01]  /*83a0*/  MOV R185, R91 ;  /* 0x0000005b00b97202 */ /* 0x000fe20000000f00 */
[----:B------:R-:W-:Y:S01]  /*83b0*/  IMAD.MOV.U32 R138, RZ, RZ, R16 ;  /* 0x000000ffff8a7224 */ /* 0x000fe200078e0010 */
[----:B------:R-:W-:Y:S01]  /*83c0*/  MOV R187, R110 ;  /* 0x0000006e00bb7202 */ /* 0x000fe20000000f00 */
[----:B------:R-:W1:Y:S01]  /*83d0*/  LDSM.16.MT88.4 R16, [R228+0xf000] ;  /* 0x00f00000e410783b */ /* 0x000e620000004200 */
[----:B------:R-:W-:Y:S02]  /*83e0*/  IMAD.MOV.U32 R186, RZ, RZ, R111 ;  /* 0x000000ffffba7224 */ /* 0x000fe400078e006f */
[----:B------:R-:W-:Y:S01]  /*83f0*/  IMAD.MOV.U32 R98, RZ, RZ, R57 ;  /* 0x000000ffff627224 */ /* 0x000fe200078e0039 */
[----:B------:R-:W-:Y:S02]  /*8400*/  MOV R99, R56 ;  /* 0x0000003800637202 */ /* 0x000fe40000000f00 */
[----:B------:R-:W-:Y:S01]  /*8410*/  HMMA.16816.F32 R56, R8, R14, R48 ;  /* 0x0000000e0838723c */ /* 0x000fe20000001830 */
[----:B------:R-:W2:Y:S01]  /*8420*/  LDSM.16.MT88.4 R12, [R226+0xf000] ;  /* 0x00f00000e20c783b */ /* 0x000ea20000004200 */
[----:B------:R-:W-:-:S06]  /*8430*/  MOV R97, R84 ;  /* 0x0000005400617202 */ /* 0x000fcc0000000f00 */
[----:B-1----:R-:W-:Y:S08]  /*8440*/  HMMA.16816.F32 R104, R4, R16, R216 ;  /* 0x000000100468723c */ /* 0x002ff000000018d8 */
[-C--:B--2---:R-:W-:Y:S07]  /*8450*/  HMMA.16816.F32 R84, R8, R12.reuse, R212 ;  /* 0x0000000c0854723c */ /* 0x084fee00000018d4 */
        /* <DEDUP_REMOVED lines=39> */
[----:B------:R-:W-:Y:S01]  /*86d0*/  MUFU.EX2 R132, R27 ;  /* 0x0000001b00847308 */ /* 0x000fe20000000800 */
[C---:B------:R-:W-:Y:S01]  /*86e0*/  HMMA.16816.F32 R100, R8.reuse, R16, R100 ;  /* 0x000000100864723c */ /* 0x040fe20000001864 */
[----:B------:R2:W5:Y:S04]  /*86f0*/  LDL.LU R241, [R1+0xd4] ;  /* 0x0000d40001f17983 */ /* 0x0005680000300800 */
[----:B------:R2:W5:Y:S02]  /*8700*/  LDL.LU R240, [R1+0xd0] ;  /* 0x0000d00001f07983 */ /* 0x0005640000300800 */
[----:B------:R-:W-:Y:S01]  /*8710*/  MUFU.EX2 R31, R28 ;  /* 0x0000001c001f7308 */ /* 0x000fe20000000800 */
[----:B------:R-:W-:Y:S07]  /*8720*/  HMMA.16816.F32 R16, R8, R18, R76 ;  /* 0x000000120810723c */ /* 0x000fee000000184c */
[----:B------:R-:W-:Y:S01]  /*8730*/  MUFU.EX2 R27, R24 ;  /* 0x00000018001b7308 */ /* 0x000fe20000000800 */
[C---:B-1----:R-:W-:Y:S07]  /*8740*/  HMMA.16816.F32 R120, R4.reuse, R12, R220 ;  /* 0x0000000c0478723c */ /* 0x042fee00000018dc */
[----:B------:R-:W-:Y:S01]  /*8750*/  MUFU.EX2 R28, R23 ;  /* 0x00000017001c7308 */ /* 0x000fe20000000800 */
[----:B------:R-:W-:Y:S07]  /*8760*/  HMMA.16816.F32 R48, R4, R14, R124 ;  /* 0x0000000e0430723c */ /* 0x000fee000000187c */
[----:B------:R1:W-:Y:S01]  /*8770*/  MUFU.EX2 R24, R3 ;  /* 0x0000000300187308 */ /* 0x0003e20000000800 */
[----:B------:R-:W-:Y:S01]  /*8780*/  FFMA.FTZ R4, R97, c[0x0][0x23c], -R0 ;  /* 0x00008f0061047a23 */ /* 0x000fe20000010800 */
[----:B------:R-:W-:Y:S01]  /*8790*/  HMMA.16816.F32 R116, R8, R12, R212 ;  /* 0x0000000c0874723c */ /* 0x000fe200000018d4 */
[----:B------:R-:W-:Y:S01]  /*87a0*/  IMAD.MOV.U32 R97, RZ, RZ, R184 ;  /* 0x000000ffff617224 */ /* 0x000fe200078e00b8 */
[----:B------:R-:W-:-:S04]  /*87b0*/  MOV R184, R202 ;  /* 0x000000ca00b87202 */ /* 0x000fc80000000f00 */
[----:B------:R3:W-:Y:S01]  /*87c0*/  MUFU.EX2 R23, R2 ;  /* 0x0000000200177308 */ /* 0x0007e20000000800 */
[----:B------:R-:W-:Y:S01]  /*87d0*/  MOV R215, R186 ;  /* 0x000000ba00d77202 */ /* 0x000fe20000000f00 */
[----:B------:R-:W-:Y:S01]  /*87e0*/  IMAD.MOV.U32 R214, RZ, RZ, R187 ;  /* 0x000000ffffd67224 */ /* 0x000fe200078e00bb */
[----:B------:R-:W-:Y:S01]  /*87f0*/  MOV R187, R128 ;  /* 0x0000008000bb7202 */ /* 0x000fe20000000f00 */
[----:B------:R-:W-:Y:S02]  /*8800*/  IMAD.MOV.U32 R186, RZ, RZ, R203 ;  /* 0x000000ffffba7224 */ /* 0x000fe400078e00cb */
[----:B-1----:R-:W-:Y:S02]  /*8810*/  FFMA.FTZ R3, R98, c[0x0][0x23c], -R0 ;  /* 0x00008f0062037a23 */ /* 0x002fe40000010800 */
[----:B------:R-:W-:Y:S01]  /*8820*/  IMAD.MOV.U32 R98, RZ, RZ, R201 ;  /* 0x000000ffff627224 */ /* 0x000fe200078e00c9 */
[----:B------:R-:W-:Y:S01]  /*8830*/  MOV R202, R142 ;  /* 0x0000008e00ca7202 */ /* 0x000fe20000000f00 */
[----:B------:R-:W-:-:S02]  /*8840*/  IMAD.MOV.U32 R201, RZ, RZ, R141 ;  /* 0x000000ffffc97224 */ /* 0x000fc400078e008d */
[----:B---3--:R-:W-:Y:S01]  /*8850*/  FFMA.FTZ R2, R96, c[0x0][0x23c], -R0 ;  /* 0x00008f0060027a23 */ /* 0x008fe20000010800 */
[----:B------:R-:W-:Y:S01]  /*8860*/  MOV R96, R200 ;  /* 0x000000c800607202 */ /* 0x000fe20000000f00 */
[----:B------:R-:W-:Y:S01]  /*8870*/  IMAD.MOV.U32 R200, RZ, RZ, R130 ;  /* 0x000000ffffc87224 */ /* 0x000fe200078e0082 */
[----:B------:R-:W-:Y:S01]  /*8880*/  HMMA.16816.F32 R12, R8, R14, R72 ;  /* 0x0000000e080c723c */ /* 0x000fe20000001848 */
[----:B------:R-:W-:Y:S01]  /*8890*/  IMAD.MOV.U32 R203, RZ, RZ, R143 ;  /* 0x000000ffffcb7224 */ /* 0x000fe200078e008f */
[----:B------:R-:W-:Y:S01]  /*88a0*/  MOV R128, R115 ;  /* 0x0000007300807202 */ /* 0x000fe20000000f00 */
[----:B------:R-:W-:Y:S01]  /*88b0*/  FADD.FTZ R7, R99, R98 ;  /* 0x0000006263077221 */ /* 0x000fe20000010000 */
[----:B------:R-:W-:Y:S01]  /*88c0*/  MOV R99, R187 ;  /* 0x000000bb00637202 */ /* 0x000fe20000000f00 */
[----:B------:R-:W-:Y:S02]  /*88d0*/  FADD.FTZ R5, R215, R214 ;  /* 0x000000d6d7057221 */ /* 0x000fe40000010000 */
[----:B------:R-:W-:-:S02]  /*88e0*/  FADD.FTZ R8, R185, R184 ;  /* 0x000000b8b9087221 */ /* 0x000fc40000010000 */
[----:B------:R-:W-:Y:S01]  /*88f0*/  IMAD.MOV.U32 R98, RZ, RZ, R186 ;  /* 0x000000ffff627224 */ /* 0x000fe200078e00ba */
[----:B------:R-:W-:Y:S01]  /*8900*/  MUFU.EX2 R21, R20 ;  /* 0x0000001400157308 */ /* 0x000fe20000000800 */
        /* <DEDUP_REMOVED lines=9> */
[----:B------:R-:W-:Y:S01]  /*89a0*/  FADD.FTZ R6, R97, R96 ;  /* 0x0000006061067221 */ /* 0x000fe20000010000 */
[----:B------:R-:W-:Y:S01]  /*89b0*/  MOV R168, R154 ;  /* 0x0000009a00a87202 */ /* 0x000fe20000000f00 */
[----:B------:R-:W-:Y:S02]  /*89c0*/  IMAD.MOV.U32 R128, RZ, RZ, R152 ;  /* 0x000000ffff807224 */ /* 0x000fe400078e0098 */
[----:B------:R3:W-:Y:S01]  /*89d0*/  MUFU.EX2 R11, R4 ;  /* 0x00000004000b7308 */ /* 0x0007e20000000800 */
[----:B------:R-:W-:Y:S01]  /*89e0*/  FFMA.FTZ R0, R252, c[0x0][0x23c], -R0 ;  /* 0x00008f00fc007a23 */ /* 0x000fe20000010800 */
[----:B------:R-:W-:Y:S01]  /*89f0*/  LDSM.16.MT88.4 R152, [R225+0xd800] ;  /* 0x00d80000e198783b */ /* 0x000fe20000004200 */
[----:B-1----:R-:W-:-:S02]  /*8a00*/  FADD.FTZ R2, R98, R5 ;  /* 0x0000000562027221 */ /* 0x002fc40000010000 */
        /* <DEDUP_REMOVED lines=8> */
[----:B------:R-:W-:Y:S02]  /*8a90*/  FADD.FTZ R5, R234, R6 ;  /* 0x00000006ea057221 */ /* 0x000fe40000010000 */
[----:B------:R-:W-:-:S02]  /*8aa0*/  FADD.FTZ R6, R233, R7 ;  /* 0x00000007e9067221 */ /* 0x000fc40000010000 */
[----:B------:R-:W-:Y:S01]  /*8ab0*/  IMAD.MOV.U32 R202, RZ, RZ, R203 ;  /* 0x000000ffffca7224 */ /* 0x000fe200078e00cb */
[----:B------:R-:W-:Y:S01]  /*8ac0*/  MOV R203, R128 ;  /* 0x0000008000cb7202 */ /* 0x000fe20000000f00 */
[----:B------:R-:W-:Y:S01]  /*8ad0*/  FADD.FTZ R7, R98, R8 ;  /* 0x0000000862077221 */ /* 0x000fe20000010000 */
        /* <DEDUP_REMOVED lines=20> */
[----:B------:R-:W-:Y:S01]  /*8c20*/  FADD.FTZ R5, R230, R5 ;  /* 0x00000005e6057221 */ /* 0x000fe20000010000 */
[----:B------:R-:W1:Y:S01]  /*8c30*/  LDSM.16.MT88.4 R168, [R226+0xd800] ;  /* 0x00d80000e2a8783b */ /* 0x000e620000004200 */
[----:B---3--:R-:W-:Y:S01]  /*8c40*/  FADD.FTZ R4, R214, R6 ;  /* 0x00000006d6047221 */ /* 0x008fe20000010000 */
[----:B------:R-:W-:Y:S01]  /*8c50*/  MOV R210, R215 ;  /* 0x000000d700d27202 */ /* 0x000fe20000000f00 */
[----:B------:R-:W-:Y:S01]  /*8c60*/  IMAD.MOV.U32 R211, RZ, RZ, R96 ;  /* 0x000000ffffd37224 */ /* 0x000fe200078e0060 */
[----:B------:R-:W-:Y:S01]  /*8c70*/  MOV R209, R213 ;  /* 0x000000d500d17202 */ /* 0x000fe20000000f00 */
[----:B------:R-:W-:Y:S01]  /*8c80*/  IMAD.MOV.U32 R208, RZ, RZ, R212 ;  /* 0x000000ffffd07224 */ /* 0x000fe200078e00d4 */
[----:B------:R3:W-:Y:S01]  /*8c90*/  MUFU.EX2 R9, R3 ;  /* 0x0000000300097308 */ /* 0x0007e20000000800 */
[----:B------:R-:W-:-:S07]  /*8ca0*/  FADD.FTZ R8, R210, R7 ;  /* 0x00000007d2087221 */ /* 0x000fce0000010000 */
[----:B------:R4:W-:Y:S01]  /*8cb0*/  MUFU.EX2 R10, R0 ;  /* 0x00000000000a7308 */ /* 0x0009e20000000800 */
[----:B---3--:R-:W-:Y:S02]  /*8cc0*/  FADD.FTZ R3, R211, R2 ;  /* 0x00000002d3037221 */ /* 0x008fe40000010000 */
[----:B------:R-:W-:Y:S02]  /*8cd0*/  FADD.FTZ R2, R208, R5 ;  /* 0x00000005d0027221 */ /* 0x000fe40000010000 */
[----:B----4-:R-:W-:Y:S02]  /*8ce0*/  FADD.FTZ R0, R209, R4 ;  /* 0x00000004d1007221 */ /* 0x010fe40000010000 */
[----:B------:R-:W3:Y:S01]  /*8cf0*/  LDSM.16.MT88.4 R4, [R227+0xf800] ;  /* 0x00f80000e304783b */ /* 0x000ee20000004200 */
[----:B------:R-:W-:Y:S01]  /*8d00*/  MUFU.EX2 R30, R30 ;  /* 0x0000001e001e7308 */ /* 0x000fe20000000800 */
[----:B------:R-:W-:Y:S01]  /*8d10*/  MOV R187, R128 ;  /* 0x0000008000bb7202 */ /* 0x000fe20000000f00 */
[----:B------:R-:W-:Y:S01]  /*8d20*/  IMAD.MOV.U32 R215, RZ, RZ, R99 ;  /* 0x000000ffffd77224 */ /* 0x000fe200078e0063 */
[----:B------:R-:W-:-:S05]  /*8d30*/  MOV R128, R229 ;  /* 0x000000e500807202 */ /* 0x000fca0000000f00 */
[----:B------:R-:W4:Y:S01]  /*8d40*/  MUFU.EX2 R29, R29 ;  /* 0x0000001d001d7308 */ /* 0x000f220000000800 */
[----:B------:R-:W-:Y:S01]  /*8d50*/  MOV R99, R200 ;  /* 0x000000c800637202 */ /* 0x000fe20000000f00 */
[----:B------:R-:W-:-:S06]  /*8d60*/  IMAD.MOV.U32 R200, RZ, RZ, R201 ;  /* 0x000000ffffc87224 */ /* 0x000fcc00078e00c9 */
[----:B------:R-:W-:Y:S01]  /*8d70*/  MUFU.EX2 R26, R26 ;  /* 0x0000001a001a7308 */ /* 0x000fe20000000800 */
[----:B------:R-:W-:-:S07]  /*8d80*/  MOV R201, R202 ;  /* 0x000000ca00c97202 */ /* 0x000fce0000000f00 */
[----:B------:R-:W1:Y:S08]  /*8d90*/  MUFU.EX2 R25, R25 ;  /* 0x0000001900197308 */ /* 0x000e700000000800 */
[----:B------:R-:W1:Y:S01]  /*8da0*/  MUFU.EX2 R22, R22 ;  /* 0x0000001600167308 */ /* 0x000e620000000800 */
        /* <DEDUP_REMOVED lines=15> */
[----:B------:R-:W-:Y:S01]  /*8ea0*/  MOV R98, R202 ;  /* 0x000000ca00627202 */ /* 0x000fe20000000f00 */
[----:B------:R-:W-:Y:S01]  /*8eb0*/  IMAD.MOV.U32 R202, RZ, RZ, R130 ;  /* 0x000000ffffca7224 */ /* 0x000fe200078e0082 */
[----:B------:R-:W-:Y:S02]  /*8ec0*/  MOV R200, R128 ;  /* 0x0000008000c87202 */ /* 0x000fe40000000f00 */
[----:B------:R-:W-:Y:S02]  /*8ed0*/  MOV R201, R129 ;  /* 0x0000008100c97202 */ /* 0x000fe40000000f00 */
[----:B------:R-:W-:Y:S02]  /*8ee0*/  MOV R203, R131 ;  /* 0x0000008300cb7202 */ /* 0x000fe40000000f00 */
[----:B----4-:R-:W-:Y:S02]  /*8ef0*/  F2FP.PACK_AB R128, R29, R30 ;  /* 0x0000001e1d80723e */ /* 0x010fe400000000ff */
[----:B-1----:R-:W-:-:S02]  /*8f00*/  F2FP.PACK_AB R129, R25, R26 ;  /* 0x0000001a1981723e */ /* 0x002fc400000000ff */
[----:B------:R-:W-:Y:S02]  /*8f10*/  F2FP.PACK_AB R130, R132, R31 ;  /* 0x0000001f8482723e */ /* 0x000fe400000000ff */
[----:B------:R-:W-:Y:S02]  /*8f20*/  F2FP.PACK_AB R131, R28, R27 ;  /* 0x0000001b1c83723e */ /* 0x000fe400000000ff */
[----:B------:R-:W-:Y:S02]  /*8f30*/  F2FP.PACK_AB R124, R21, R22 ;  /* 0x00000016157c723e */ /* 0x000fe400000000ff */
[----:B------:R-:W-:Y:S02]  /*8f40*/  F2FP.PACK_AB R125, R11, R20 ;  /* 0x000000140b7d723e */ /* 0x000fe400000000ff */
[----:B------:R-:W-:Y:S02]  /*8f50*/  F2FP.PACK_AB R126, R24, R23 ;  /* 0x00000017187e723e */ /* 0x000fe400000000ff */
[----:B------:R-:W-:Y:S01]  /*8f60*/  F2FP.PACK_AB R127, R10, R9 ;  /* 0x000000090a7f723e */ /* 0x000fe200000000ff */
[----:B------:R-:W-:Y:S01]  /*8f70*/  IMAD.MOV.U32 R141, RZ, RZ, R80 ;  /* 0x000000ffff8d7224 */ /* 0x000fe200078e0050 */
[----:B------:R-:W-:Y:S01]  /*8f80*/  MOV R142, R82 ;  /* 0x00000052008e7202 */ /* 0x000fe20000000f00 */
[----:B------:R-:W-:Y:S01]  /*8f90*/  IMAD.MOV.U32 R80, RZ, RZ, R236 ;  /* 0x000000ffff507224 */ /* 0x000fe200078e00ec */
[----:B------:R-:W-:Y:S01]  /*8fa0*/  HMMA.16816.F32 R164, R128, R168, R164 ;  /* 0x000000a880a4723c */ /* 0x000fe200000018a4 */
[----:B------:R-:W-:Y:S01]  /*8fb0*/  IMAD.MOV.U32 R143, RZ, RZ, R83 ;  /* 0x000000ffff8f7224 */ /* 0x000fe200078e0053 */
[----:B------:R-:W-:Y:S01]  /*8fc0*/  MOV R83, R237 ;  /* 0x000000ed00537202 */ /* 0x000fe20000000f00 */
[----:B------:R-:W-:Y:S01]  /*8fd0*/  IMAD.MOV.U32 R82, RZ, RZ, R238 ;  /* 0x000000ffff527224 */ /* 0x000fe200078e00ee */
[----:B------:R-:W-:Y:S01]  /*8fe0*/  MOV R115, R239 ;  /* 0x000000ef00737202 */ /* 0x000fe20000000f00 */
[----:B------:R-:W-:Y:S01]  /*8ff0*/  IMAD.MOV.U32 R252, RZ, RZ, R114 ;  /* 0x000000fffffc7224 */ /* 0x000fe200078e0072 */
[----:B------:R-:W-:-:S02]  /*9000*/  MOV R220, R113 ;  /* 0x0000007100dc7202 */ /* 0x000fc40000000f00 */
[----:B------:R-:W-:Y:S01]  /*9010*/  MOV R221, R112 ;  /* 0x0000007000dd7202 */ /* 0x000fe20000000f00 */
[C---:B------:R-:W-:Y:S01]  /*9020*/  HMMA.16816.F32 R160, R124.reuse, R168, R160 ;  /* 0x000000a87ca0723c */ /* 0x040fe200000018a0 */
[----:B------:R-:W-:Y:S01]  /*9030*/  IMAD.MOV.U32 R222, RZ, RZ, R203 ;  /* 0x000000ffffde7224 */ /* 0x000fe200078e00cb */
[----:B------:R-:W-:Y:S02]  /*9040*/  MOV R223, R202 ;  /* 0x000000ca00df7202 */ /* 0x000fe40000000f00 */
[----:B------:R-:W-:Y:S01]  /*9050*/  MOV R218, R99 ;  /* 0x0000006300da7202 */ /* 0x000fe20000000f00 */
[----:B------:R-:W-:Y:S01]  /*9060*/  IMAD.MOV.U32 R217, RZ, RZ, R200 ;  /* 0x000000ffffd97224 */ /* 0x000fe200078e00c8 */
[----:B------:R-:W-:Y:S01]  /*9070*/  MOV R216, R201 ;  /* 0x000000c900d87202 */ /* 0x000fe20000000f00 */
[----:B------:R-:W-:Y:S01]  /*9080*/  IMAD.MOV.U32 R208, RZ, RZ, R97 ;  /* 0x000000ffffd07224 */ /* 0x000fe200078e0061 */
[----:B------:R-:W-:Y:S01]  /*9090*/  HMMA.16816.F32 R172, R124, R170, R172 ;  /* 0x000000aa7cac723c */ /* 0x000fe200000018ac */
[----:B------:R-:W-:Y:S01]  /*90a0*/  MOV R219, R98 ;  /* 0x0000006200db7202 */ /* 0x000fe20000000f00 */
[----:B------:R-:W-:Y:S01]  /*90b0*/  LDSM.16.MT88.4 R200, [R227+0xd800] ;  /* 0x00d80000e3c8783b */ /* 0x000fe20000004200 */
[----:B------:R-:W-:-:S02]  /*90c0*/  MOV R209, R96 ;  /* 0x0000006000d17202 */ /* 0x000fc40000000f00 */
[----:B------:R-:W-:Y:S01]  /*90d0*/  MOV R214, R184 ;  /* 0x000000b800d67202 */ /* 0x000fe20000000f00 */
[----:B------:R-:W-:Y:S02]  /*90e0*/  LDSM.16.MT88.4 R96, [R226+0xf800] ;  /* 0x00f80000e260783b */ /* 0x000fe40000004200 */
[-C--:B------:R-:W-:Y:S01]  /*90f0*/  HMMA.16816.F32 R148, R128, R152.reuse, R148 ;  /* 0x000000988094723c */ /* 0x080fe20000001894 */
[----:B------:R-:W-:Y:S01]  /*9100*/  MOV R140, R235 ;  /* 0x000000eb008c7202 */ /* 0x000fe20000000f00 */
[----:B------:R-:W1:Y:S04]  /*9110*/  LDSM.16.MT88.4 R184, [R228+0xd800] ;  /* 0x00d80000e4b8783b */ /* 0x000e680000004200 */
[----:B------:R2:W5:Y:S02]  /*9120*/  LDL.LU R239, [R1+0xcc] ;  /* 0x0000cc0001ef7983 */ /* 0x0005640000300800 */
[C---:B------:R-:W-:Y:S02]  /*9130*/  HMMA.16816.F32 R144, R124.reuse, R152, R144 ;  /* 0x000000987c90723c */ /* 0x040fe40000001890 */
[----:B------:R2:W5:Y:S04]  /*9140*/  LDL.LU R238, [R1+0xc8] ;  /* 0x0000c80001ee7983 */ /* 0x0005680000300800 */
[----:B------:R2:W5:Y:S02]  /*9150*/  LDL.LU R237, [R1+0xc4] ;  /* 0x0000c40001ed7983 */ /* 0x0005640000300800 */
[----:B------:R-:W-:Y:S02]  /*9160*/  HMMA.16816.F32 R156, R124, R154, R156 ;  /* 0x0000009a7c9c723c */ /* 0x000fe4000000189c */
[----:B------:R2:W5:Y:S04]  /*9170*/  LDL.LU R236, [R1+0xc0] ;  /* 0x0000c00001ec7983 */ /* 0x0005680000300800 */
[----:B------:R2:W5:Y:S02]  /*9180*/  LDL.LU R235, [R1+0xbc] ;  /* 0x0000bc0001eb7983 */ /* 0x0005640000300800 */
[C---:B------:R-:W-:Y:S02]  /*9190*/  HMMA.16816.F32 R168, R128.reuse, R170, R40 ;  /* 0x000000aa80a8723c */ /* 0x040fe40000001828 */
[----:B------:R2:W5:Y:S04]  /*91a0*/  LDL.LU R234, [R1+0xb8] ;  /* 0x0000b80001ea7983 */ /* 0x0005680000300800 */
[----:B------:R2:W5:Y:S01]  /*91b0*/  LDL.LU R233, [R1+0xb4] ;  /* 0x0000b40001e97983 */ /* 0x0005620000300800 */
[----:B------:R-:W-:Y:S01]  /*91c0*/  MOV R43, R81 ;  /* 0x00000051002b7202 */ /* 0x000fe20000000f00 */
[----:B------:R-:W-:Y:S02]  /*91d0*/  HMMA.16816.F32 R152, R128, R154, R32 ;  /* 0x0000009a8098723c */ /* 0x000fe40000001820 */
[----:B------:R2:W5:Y:S04]  /*91e0*/  LDL.LU R232, [R1+0xb0] ;  /* 0x0000b00001e87983 */ /* 0x0005680000300800 */
[----:B------:R2:W5:Y:S01]  /*91f0*/  LDL.LU R231, [R1+0xac] ;  /* 0x0000ac0001e77983 */ /* 0x0005620000300800 */
[----:B------:R-:W-:Y:S01]  /*9200*/  MOV R32, R80 ;  /* 0x0000005000207202 */ /* 0x000fe20000000f00 */
[----:B------:R-:W-:Y:S01]  /*9210*/  IMAD.MOV.U32 R33, RZ, RZ, R83 ;  /* 0x000000ffff217224 */ /* 0x000fe200078e0053 */
[----:B------:R-:W-:Y:S01]  /*9220*/  MOV R34, R82 ;  /* 0x0000005200227202 */ /* 0x000fe20000000f00 */
[----:B---3--:R-:W-:Y:S01]  /*9230*/  HMMA.16816.F32 R120, R124, R4, R120 ;  /* 0x000000047c78723c */ /* 0x008fe20000001878 */
[----:B------:R-:W-:Y:S01]  /*9240*/  MOV R35, R115 ;  /* 0x0000007300237202 */ /* 0x000fe20000000f00 */
[----:B------:R-:W-:Y:S01]  /*9250*/  FADD.FTZ R3, R32, R3 ;  /* 0x0000000320037221 */ /* 0x000fe20000010000 */
[----:B------:R-:W3:Y:S01]  /*9260*/  LDSM.16.MT88.4 R80, [R225+0xf800] ;  /* 0x00f80000e150783b */ /* 0x000ee20000004200 */
[----:B------:R-:W-:-:S04]  /*9270*/  FADD.FTZ R2, R33, R2 ;  /* 0x0000000221027221 */ /* 0x000fc80000010000 */
[----:B------:R-:W-:Y:S01]  /*9280*/  HMMA.16816.F32 R116, R128, R4, R116 ;  /* 0x000000048074723c */ /* 0x000fe20000001874 */
[----:B------:R-:W-:Y:S01]  /*9290*/  FADD.FTZ R0, R34, R0 ;  /* 0x0000000022007221 */ /* 0x000fe20000010000 */
[----:B------:R-:W4:Y:S04]  /*92a0*/  LDSM.16.MT88.4 R112, [R228+0xf800] ;  /* 0x00f80000e470783b */ /* 0x000f280000004200 */
        /* <DEDUP_REMOVED lines=51> */
[C---:B------:R-:W-:Y:S08]  /*95e0*/  HMMA.16816.F32 R188, R124.reuse, R186, R188 ;  /* 0x000000ba7cbc723c */ /* 0x040ff000000018bc */
[C---:B------:R-:W-:Y:S08]  /*95f0*/  HMMA.16816.F32 R192, R124.reuse, R200, R192 ;  /* 0x000000c87cc0723c */ /* 0x040ff000000018c0 */
[C---:B------:R-:W-:Y:S08]  /*9600*/  HMMA.16816.F32 R204, R124.reuse, R202, R204 ;  /* 0x000000ca7ccc723c */ /* 0x040ff000000018cc */
[C---:B---3--:R-:W-:Y:S08]  /*9610*/  HMMA.16816.F32 R72, R124.reuse, R80, R36 ;  /* 0x000000507c48723c */ /* 0x048ff00000001824 */
[C---:B------:R-:W-:Y:S08]  /*9620*/  HMMA.16816.F32 R76, R124.reuse, R82, R52 ;  /* 0x000000527c4c723c */ /* 0x040ff00000001834 */
[C---:B------:R-:W-:Y:S08]  /*9630*/  HMMA.16816.F32 R88, R124.reuse, R96, R88 ;  /* 0x000000607c58723c */ /* 0x040ff00000001858 */
[C---:B------:R-:W-:Y:S08]  /*9640*/  HMMA.16816.F32 R92, R124.reuse, R98, R92 ;  /* 0x000000627c5c723c */ /* 0x040ff0000000185c */
[C---:B----4-:R-:W-:Y:S08]  /*9650*/  HMMA.16816.F32 R104, R124.reuse, R112, R104 ;  /* 0x000000707c68723c */ /* 0x050ff00000001868 */
        /* <DEDUP_REMOVED lines=28> */
[----:B------:R-:W-:Y:S01]  /*9820*/  @P3 STS.128 [R243+0xc000], RZ ;  /* 0x00c000fff3003388 */ /* 0x000fe20000000c00 */
        /* <DEDUP_REMOVED lines=61> */
[----:B--2--5:R-:W-:Y:S04]  /*9c00*/  LDSM.16.M88.4 R16, [R231] ;  /* 0x00000000e710783b */ /* 0x024fe80000000200 */
[----:B---3--:R-:W-:Y:S04]  /*9c10*/  LDSM.16.M88.4 R12, [R231+0x2000] ;  /* 0x00200000e70c783b */ /* 0x008fe80000000200 */
[----:B------:R-:W2:Y:S04]  /*9c20*/  LDSM.16.M88.4 R40, [R224+0x9000] ;  /* 0x00900000e028783b */ /* 0x000ea80000000200 */
[----:B------:R-:W3:Y:S04]  /*9c30*/  LDSM.16.M88.4 R36, [R224+0x9800] ;  /* 0x00980000e024783b */ /* 0x000ee80000000200 */
[----:B------:R-:W3:Y:S04]  /*9c40*/  LDSM.16.M88.4 R48, [R224+0x8000] ;  /* 0x00800000e030783b */ /* 0x000ee80000000200 */
[----:B------:R-:W3:Y:S04]  /*9c50*/  LDSM.16.M88.4 R44, [R224+0x8800] ;  /* 0x00880000e02c783b */ /* 0x000ee80000000200 */
[----:B-1----:R-:W-:Y:S04]  /*9c60*/  LDSM.16.M88.4 R8, [R232] ;  /* 0x00000000e808783b */ /* 0x002fe80000000200 */
[----:B----4-:R-:W-:Y:S04]  /*9c70*/  LDSM.16.M88.4 R4, [R232+0x2000] ;  /* 0x00200000e804783b */ /* 0x010fe80000000200 */
[----:B------:R-:W1:Y:S04]  /*9c80*/  LDSM.16.M88.4 R24, [R241] ;  /* 0x00000000f118783b */ /* 0x000e680000000200 */
[----:B------:R-:W4:Y:S04]  /*9c90*/  LDSM.16.M88.4 R20, [R240] ;  /* 0x00000000f014783b */ /* 0x000f280000000200 */
[----:B------:R-:W1:Y:S04]  /*9ca0*/  LDSM.16.M88.4 R32, [R235] ;  /* 0x00000000eb20783b */ /* 0x000e680000000200 */
[----:B------:R-:W1:Y:S01]  /*9cb0*/  LDSM.16.M88.4 R28, [R242] ;  /* 0x00000000f21c783b */ /* 0x000e620000000200 */
[----:B--2---:R-:W-:Y:S03]  /*9cc0*/  HMMA.16816.F32 R60, R12, R40, RZ ;  /* 0x000000280c3c723c */ /* 0x004fe600000018ff */
[----:B------:R-:W0:Y:S05]  /*9cd0*/  LDGDEPBAR ;  /* 0x00000000000079af */ /* 0x000e2a0000000000 */
[-C--:B---3--:R-:W-:Y:S08]  /*9ce0*/  HMMA.16816.F32 R56, R16, R36.reuse, RZ ;  /* 0x000000241038723c */ /* 0x088ff000000018ff */
[----:B------:R-:W-:Y:S08]  /*9cf0*/  HMMA.16816.F32 R52, R12, R36, RZ ;  /* 0x000000240c34723c */ /* 0x000ff000000018ff */
[-C--:B------:R-:W-:Y:S08]  /*9d00*/  HMMA.16816.F32 R216, R16, R48.reuse, RZ ;  /* 0x0000003010d8723c */ /* 0x080ff000000018ff */
[----:B------:R-:W-:Y:S08]  /*9d10*/  HMMA.16816.F32 R212, R12, R48, RZ ;  /* 0x000000300cd4723c */ /* 0x000ff000000018ff */
[-C--:B------:R-:W-:Y:S08]  /*9d20*/  HMMA.16816.F32 R208, R16, R44.reuse, RZ ;  /* 0x0000002c10d0723c */ /* 0x080ff000000018ff */
[----:B------:R-:W-:Y:S08]  /*9d30*/  HMMA.16816.F32 R140, R12, R44, RZ ;  /* 0x0000002c0c8c723c */ /* 0x000ff000000018ff */
[----:B------:R-:W-:Y:S08]  /*9d40*/  HMMA.16816.F32 R64, R16, R40, RZ ;  /* 0x000000281040723c */ /* 0x000ff000000018ff */
[----:B-1----:R-:W-:Y:S08]  /*9d50*/  HMMA.16816.F32 R60, R4, R24, R60 ;  /* 0x00000018043c723c */ /* 0x002ff0000000183c */
[-C--:B----4-:R-:W-:Y:S08]  /*9d60*/  HMMA.16816.F32 R56, R8, R20.reuse, R56 ;  /* 0x000000140838723c */ /* 0x090ff00000001838 */
        /* <DEDUP_REMOVED lines=32> */
[----:B------:R-:W-:-:S02]  /*9f70*/  IMAD.MOV.U32 R252, RZ, RZ, R14 ;  /* 0x000000fffffc7224 */ /* 0x000fc400078e000e */
[----:B------:R-:W-:-:S05]  /*9f80*/  IMAD.MOV.U32 R139, RZ, RZ, R15 ;  /* 0x000000ffff8b7224 */ /* 0x000fca00078e000f */
[C---:B------:R-:W-:Y:S08]  /*9f90*/  HMMA.16816.F32 R64, R4.reuse, R30, R56 ;  /* 0x0000001e0440723c */ /* 0x040ff00000001838 */
[----:B------:R-:W-:Y:S07]  /*9fa0*/  HMMA.16816.F32 R208, R4, R26, R52 ;  /* 0x0000001a04d0723c */ /* 0x000fee0000001834 */
[----:B------:R-:W-:Y:S01]  /*9fb0*/  IMAD.MOV.U32 R5, RZ, RZ, R12 ;  /* 0x000000ffff057224 */ /* 0x000fe200078e000c */
[----:B------:R-:W-:Y:S01]  /*9fc0*/  HMMA.16816.F32 R48, R8, R34, R48 ;  /* 0x000000220830723c */ /* 0x000fe20000001830 */
[----:B------:R-:W-:-:S02]  /*9fd0*/  IMAD.MOV.U32 R4, RZ, RZ, R13 ;  /* 0x000000ffff047224 */ /* 0x000fc400078e000d */
[----:B------:R-:W-:Y:S04]  /*9fe0*/  LDSM.16.M88.4 R12, [R230+0x8000] ;  /* 0x00800000e60c783b */ /* 0x000fe80000000200 */
[----:B------:R-:W-:Y:S01]  /*9ff0*/  IMAD.MOV.U32 R34, RZ, RZ, R5 ;  /* 0x000000ffff227224 */ /* 0x000fe200078e0005 */
[C---:B------:R-:W-:Y:S01]  /*a000*/  HMMA.16816.F32 R56, R8.reuse, R30, R44 ;  /* 0x0000001e0838723c */ /* 0x040fe2000000182c */
[----:B------:R-:W-:Y:S02]  /*a010*/  IMAD.MOV.U32 R35, RZ, RZ, R4 ;  /* 0x000000ffff237224 */ /* 0x000fe400078e0004 */
[----:B------:R-:W1:Y:S05]  /*a020*/  LDSM.16.M88.4 R4, [R234+0x2000] ;  /* 0x00200000ea04783b */ /* 0x000e6a0000000200 */
        /* <DEDUP_REMOVED lines=69> */
[C---:B------:R-:W-:Y:S01]  /*a480*/  HMMA.16816.F32 R64, R8.reuse, R14, R20 ;  /* 0x0000000e0840723c */ /* 0x040fe20000001814 */
[----:B------:R-:W1:Y:S01]  /*a490*/  LDSM.16.M88.4 R12, [R229+0x800] ;  /* 0x00080000e50c783b */ /* 0x000e620000000200 */
[----:B------:R-:W-:Y:S02]  /*a4a0*/  IMAD.MOV.U32 R45, RZ, RZ, R42 ;  /* 0x000000ffff2d7224 */ /* 0x000fe400078e002a */
[----:B------:R-:W-:Y:S02]  /*a4b0*/  IMAD.MOV.U32 R46, RZ, RZ, R41 ;  /* 0x000000ffff2e7224 */ /* 0x000fe400078e0029 */
[----:B------:R-:W-:Y:S02]  /*a4c0*/  IMAD.MOV.U32 R47, RZ, RZ, R40 ;  /* 0x000000ffff2f7224 */ /* 0x000fe400078e0028 */
        /* <DEDUP_REMOVED lines=9> */
[----:B-1----:R-:W-:Y:S07]  /*a560*/  HMMA.16816.F32 R24, R4, R14, R208 ;  /* 0x0000000e0418723c */ /* 0x002fee00000018d0 */
[----:B------:R-:W-:Y:S01]  /*a570*/  IMAD.MOV.U32 R208, RZ, RZ, R19 ;  /* 0x000000ffffd07224 */ /* 0x000fe200078e0013 */
[----:B------:R-:W-:Y:S01]  /*a580*/  HMMA.16816.F32 R36, R8, R12, R56 ;  /* 0x0000000c0824723c */ /* 0x000fe20000001838 */
[----:B------:R-:W-:-:S02]  /*a590*/  IMAD.MOV.U32 R209, RZ, RZ, R18 ;  /* 0x000000ffffd17224 */ /* 0x000fc400078e0012 */
[----:B------:R-:W-:Y:S02]  /*a5a0*/  IMAD.MOV.U32 R210, RZ, RZ, R17 ;  /* 0x000000ffffd27224 */ /* 0x000fe400078e0011 */
[----:B------:R-:W-:-:S03]  /*a5b0*/  IMAD.MOV.U32 R211, RZ, RZ, R16 ;  /* 0x000000ffffd37224 */ /* 0x000fc600078e0010 */
[----:B------:R-:W-:Y:S07]  /*a5c0*/  HMMA.16816.F32 R28, R4, R12, R60 ;  /* 0x0000000c041c723c */ /* 0x000fee000000183c */
[----:B------:R-:W-:Y:S01]  /*a5d0*/  IMAD.MOV.U32 R60, RZ, RZ, R252 ;  /* 0x000000ffff3c7224 */ /* 0x000fe200078e00fc */
[----:B------:R-:W-:Y:S01]  /*a5e0*/  HMMA.16816.F32 R16, R8, R14, R140 ;  /* 0x0000000e0810723c */ /* 0x000fe2000000188c */
[----:B------:R-:W1:Y:S01]  /*a5f0*/  LDSM.16.M88.4 R12, [R229+0x1800] ;  /* 0x00180000e50c783b */ /* 0x000e620000000200 */
[----:B------:R-:W-:-:S02]  /*a600*/  IMAD.MOV.U32 R61, RZ, RZ, R139 ;  /* 0x000000ffff3d7224 */ /* 0x000fc400078e008b */
[----:B------:R-:W-:Y:S02]  /*a610*/  IMAD.MOV.U32 R62, RZ, RZ, R138 ;  /* 0x000000ffff3e7224 */ /* 0x000fe400078e008a */
[----:B------:R-:W-:Y:S02]  /*a620*/  IMAD.MOV.U32 R63, RZ, RZ, R133 ;  /* 0x000000ffff3f7224 */ /* 0x000fe400078e0085 */
[----:B------:R-:W-:Y:S02]  /*a630*/  IMAD.MOV.U32 R140, RZ, RZ, R132 ;  /* 0x000000ffff8c7224 */ /* 0x000fe400078e0084 */
        /* <DEDUP_REMOVED lines=56> */
[----:B------:R-:W1:Y:S07]  /*a9c0*/  LDSM.16.M88.4 R12, [R238] ;  /* 0x00000000ee0c783b */ /* 0x000e6e0000000200 */
[C---:B-1----:R-:W-:Y:S08]  /*a9d0*/  HMMA.16816.F32 R212, R4.reuse, R12, R208 ;  /* 0x0000000c04d4723c */ /* 0x042ff000000018d0 */
[----:B------:R-:W-:Y:S08]  /*a9e0*/  HMMA.16816.F32 R208, R4, R14, R64 ;  /* 0x0000000e04d0723c */ /* 0x000ff00000001840 */
[C---:B------:R-:W-:Y:S08]  /*a9f0*/  HMMA.16816.F32 R56, R8.reuse, R12, R56 ;  /* 0x0000000c0838723c */ /* 0x040ff00000001838 */
[C---:B------:R-:W-:Y:S01]  /*aa00*/  HMMA.16816.F32 R64, R8.reuse, R14, R60 ;  /* 0x0000000e0840723c */ /* 0x040fe2000000183c */
[----:B------:R-:W1:Y:S11]  /*aa10*/  LDSM.16.M88.4 R12, [R237] ;  /* 0x00000000ed0c783b */ /* 0x000e760000000200 */
[----:B------:R-:W-:Y:S04]  /*aa20*/  @!UPT UIADD3 URZ, URZ, URZ, URZ ;  /* 0x0000003f3f3ff290 */ /* 0x000fe8000fffe03f */
        /* <DEDUP_REMOVED lines=25> */
[----:B--2---:R-:W-:Y:S11]  /*abc0*/  HMMA.16816.F32 R20, R8, R12, R44 ;  /* 0x0000000c0814723c */ /* 0x004ff6000000182c */
[----:B------:R-:W-:Y:S05]  /*abd0*/  @!UPT UIADD3 URZ, URZ, URZ, URZ ;  /* 0x0000003f3f3ff290 */ /* 0x000fea000fffe03f */
[----:B------:R-:W-:Y:S02]  /*abe0*/  IMAD.MOV.U32 R28, RZ, RZ, R32 ;  /* 0x000000ffff1c7224 */ /* 0x000fe400078e0020 */
[----:B------:R-:W-:Y:S02]  /*abf0*/  IMAD.MOV.U32 R3, RZ, RZ, R33 ;  /* 0x000000ffff037224 */ /* 0x000fe400078e0021 */
[----:B------:R-:W-:Y:S02]  /*ac00*/  IMAD.MOV.U32 R2, RZ, RZ, R34 ;  /* 0x000000ffff027224 */ /* 0x000fe400078e0022 */
[----:B------:R-:W-:Y:S02]  /*ac10*/  IMAD.MOV.U32 R0, RZ, RZ, R35 ;  /* 0x000000ffff007224 */ /* 0x000fe400078e0023 */
[----:B------:R-:W-:Y:S07]  /*ac20*/  HMMA.16816.F32 R32, R4, R14, R216 ;  /* 0x0000000e0420723c */ /* 0x000fee00000018d8 */
[----:B------:R-:W-:-:S02]  /*ac30*/  IMAD.MOV.U32 R216, RZ, RZ, R28 ;  /* 0x000000ffffd87224 */ /* 0x000fc400078e001c */
[C---:B------:R-:W-:Y:S01]  /*ac40*/  HMMA.16816.F32 R28, R8.reuse, R14, R48 ;  /* 0x0000000e081c723c */ /* 0x040fe20000001830 */
[----:B------:R-:W1:Y:S01]  /*ac50*/  LDSM.16.M88.4 R12, [R230+0xa800] ;  /* 0x00a80000e60c783b */ /* 0x000e620000000200 */
[----:B------:R-:W-:Y:S02]  /*ac60*/  IMAD.MOV.U32 R217, RZ, RZ, R3 ;  /* 0x000000ffffd97224 */ /* 0x000fe400078e0003 */
[----:B------:R-:W-:Y:S02]  /*ac70*/  IMAD.MOV.U32 R218, RZ, RZ, R2 ;  /* 0x000000ffffda7224 */ /* 0x000fe400078e0002 */
[----:B------:R-:W-:Y:S02]  /*ac80*/  IMAD.MOV.U32 R219, RZ, RZ, R0 ;  /* 0x000000ffffdb7224 */ /* 0x000fe400078e0000 */
[----:B-1----:R-:W-:Y:S08]  /*ac90*/  HMMA.16816.F32 R40, R8, R12, R40 ;  /* 0x0000000c0828723c */ /* 0x002ff00000001828 */
[-C--:B------:R-:W-:Y:S08]  /*aca0*/  HMMA.16816.F32 R44, R4, R14.reuse, R208 ;  /* 0x0000000e042c723c */ /* 0x080ff000000018d0 */
[----:B------:R-:W-:Y:S08]  /*acb0*/  HMMA.16816.F32 R48, R8, R14, R64 ;  /* 0x0000000e0830723c */ /* 0x000ff00000001840 */
[----:B------:R-:W-:-:S02]  /*acc0*/  IMAD.MOV.U32 R252, RZ, RZ, R40 ;  /* 0x000000fffffc7224 */ /* 0x000fc400078e0028 */
[----:B------:R-:W-:Y:S02]  /*acd0*/  IMAD.MOV.U32 R139, RZ, RZ, R41 ;  /* 0x000000ffff8b7224 */ /* 0x000fe400078e0029 */
[----:B------:R-:W-:Y:S02]  /*ace0*/  IMAD.MOV.U32 R138, RZ, RZ, R42 ;  /* 0x000000ffff8a7224 */ /* 0x000fe400078e002a */
[----:B------:R-:W-:Y:S02]  /*acf0*/  IMAD.MOV.U32 R133, RZ, RZ, R43 ;  /* 0x000000ffff857224 */ /* 0x000fe400078e002b */
[C---:B------:R-:W-:Y:S01]  /*ad00*/  HMMA.16816.F32 R40, R4.reuse, R12, R212 ;  /* 0x0000000c0428723c */ /* 0x040fe200000018d4 */
[----:B------:R-:W1:Y:S07]  /*ad10*/  LDSM.16.M88.4 R12, [R230+0xb000] ;  /* 0x00b00000e60c783b */ /* 0x000e6e0000000200 */
[C---:B-1----:R-:W-:Y:S08]  /*ad20*/  HMMA.16816.F32 R64, R4.reuse, R12, R140 ;  /* 0x0000000c0440723c */ /* 0x042ff0000000188c */
[----:B------:R-:W-:Y:S08]  /*ad30*/  HMMA.16816.F32 R140, R4, R14, R60 ;  /* 0x0000000e048c723c */ /* 0x000ff0000000183c */
[C---:B------:R-:W-:Y:S08]  /*ad40*/  HMMA.16816.F32 R220, R8.reuse, R12, R220 ;  /* 0x0000000c08dc723c */ /* 0x040ff000000018dc */
[C---:B------:R-:W-:Y:S01]  /*ad50*/  HMMA.16816.F32 R60, R8.reuse, R14, R56 ;  /* 0x0000000e083c723c */ /* 0x040fe20000001838 */
[----:B------:R-:W1:Y:S11]  /*ad60*/  LDSM.16.M88.4 R12, [R230+0xb800] ;  /* 0x00b80000e60c783b */ /* 0x000e760000000200 */
        /* <DEDUP_REMOVED lines=9> */
[----:B------:R-:W-:Y:S01]  /*ae00*/  LDSM.16.M88.4 R4, [R233+0x6000] ;  /* 0x00600000e904783b */ /* 0x000fe20000000200 */
[----:B------:R-:W-:-:S02]  /*ae10*/  IMAD.MOV.U32 R37, RZ, RZ, R139 ;  /* 0x000000ffff257224 */ /* 0x000fc400078e008b */
[----:B------:R-:W-:Y:S01]  /*ae20*/  IMAD.MOV.U32 R38, RZ, RZ, R138 ;  /* 0x000000ffff267224 */ /* 0x000fe200078e008a */
[----:B------:R-:W1:Y:S01]  /*ae30*/  S2R R139, SR_TID.X ;  /* 0x00000000008b7919 */ /* 0x000e620000002100 */
[----:B------:R-:W-:Y:S02]  /*ae40*/  IMAD.MOV.U32 R39, RZ, RZ, R133 ;  /* 0x000000ffff277224 */ /* 0x000fe400078e0085 */
[----:B------:R-:W-:Y:S01]  /*ae50*/  HMMA.16816.F32 R212, R8, R14, R16 ;  /* 0x0000000e08d4723c */ /* 0x000fe20000001810 */
[----:B------:R-:W2:Y:S01]  /*ae60*/  LDSM.16.M88.4 R12, [R229+0x2000] ;  /* 0x00200000e50c783b */ /* 0x000ea20000000200 */
[----:B------:R-:W-:Y:S02]  /*ae70*/  IMAD.MOV.U32 R132, RZ, RZ, R52 ;  /* 0x000000ffff847224 */ /* 0x000fe400078e0034 */
[----:B------:R-:W-:Y:S01]  /*ae80*/  IMAD.MOV.U32 R3, RZ, RZ, R53 ;  /* 0x000000ffff037224 */ /* 0x000fe200078e0035 */
[----:B------:R-:W3:Y:S01]  /*ae90*/  LDSM.16.M88.4 R8, [R233+0x4000] ;  /* 0x00400000e908783b */ /* 0x000ee20000000200 */
[----:B------:R-:W-:-:S02]  /*aea0*/  IMAD.MOV.U32 R2, RZ, RZ, R54 ;  /* 0x000000ffff027224 */ /* 0x000fc400078e0036 */
[----:B------:R-:W-:Y:S02]  /*aeb0*/  IMAD.MOV.U32 R0, RZ, RZ, R55 ;  /* 0x000000ffff007224 */ /* 0x000fe400078e0037 */
[----:B------:R-:W-:Y:S02]  /*aec0*/  IMAD.MOV.U32 R52, RZ, RZ, R211 ;  /* 0x000000ffff347224 */ /* 0x000fe400078e00d3 */
[----:B------:R-:W-:Y:S02]  /*aed0*/  IMAD.MOV.U32 R53, RZ, RZ, R210 ;  /* 0x000000ffff357224 */ /* 0x000fe400078e00d2 */
[----:B------:R-:W-:Y:S02]  /*aee0*/  IMAD.MOV.U32 R54, RZ, RZ, R209 ;  /* 0x000000ffff367224 */ /* 0x000fe400078e00d1 */
[----:B------:R-:W-:Y:S02]  /*aef0*/  IMAD.MOV.U32 R55, RZ, RZ, R208 ;  /* 0x000000ffff377224 */ /* 0x000fe400078e00d0 */
[----:B-1----:R-:W-:-:S05]  /*af00*/  IMAD.SHL.U32 R139, R139, 0x2, RZ ;  /* 0x000000028b8b7824 */ /* 0x002fca00078e00ff */
[----:B------:R-:W-:Y:S01]  /*af10*/  LOP3.LUT R139, R139, 0x6, RZ, 0xc0, !PT ;  /* 0x000000068b8b7812 */ /* 0x000fe200078ec0ff */
[-C--:B--2---:R-:W-:Y:S08]  /*af20*/  HMMA.16816.F32 R216, R4, R12.reuse, R216 ;  /* 0x0000000c04d8723c */ /* 0x084ff000000018d8 */
[----:B---3--:R-:W-:Y:S08]  /*af30*/  HMMA.16816.F32 R208, R8, R12, R20 ;  /* 0x0000000c08d0723c */ /* 0x008ff00000001814 */
[-C--:B------:R-:W-:Y:S08]  /*af40*/  HMMA.16816.F32 R32, R4, R14.reuse, R32 ;  /* 0x0000000e0420723c */ /* 0x080ff00000001820 */
[----:B------:R-:W-:Y:S01]  /*af50*/  HMMA.16816.F32 R28, R8, R14, R28 ;  /* 0x0000000e081c723c */ /* 0x000fe2000000181c */
[----:B------:R-:W1:Y:S01]  /*af60*/  LDSM.16.M88.4 R12, [R229+0x2800] ;  /* 0x00280000e50c783b */ /* 0x000e620000000200 */
[----:B------:R-:W-:-:S02]  /*af70*/  FMUL.FTZ R216, R216, c[0x0][0x2ec] ;  /* 0x0000bb00d8d87a20 */ /* 0x000fc40000410000 */
[----:B------:R-:W-:Y:S02]  /*af80*/  FMUL.FTZ R217, R217, c[0x0][0x2ec] ;  /* 0x0000bb00d9d97a20 */ /* 0x000fe40000410000 */
[----:B------:R-:W-:Y:S02]  /*af90*/  FMUL.FTZ R218, R218, c[0x0][0x2ec] ;  /* 0x0000bb00dada7a20 */ /* 0x000fe40000410000 */
[----:B------:R-:W-:Y:S02]  /*afa0*/  FMUL.FTZ R208, R208, c[0x0][0x2ec] ;  /* 0x0000bb00d0d07a20 */ /* 0x000fe40000410000 */
[----:B------:R-:W-:Y:S01]  /*afb0*/  FMUL.FTZ R210, R210, c[0x0][0x2ec] ;  /* 0x0000bb00d2d27a20 */ /* 0x000fe20000410000 */
[----:B------:R-:W-:Y:S01]  /*afc0*/  MUFU.TANH R217, R217 ;  /* 0x000000d900d97308 */ /* 0x000fe20000002400 */
[----:B------:R-:W-:Y:S02]  /*afd0*/  FMUL.FTZ R209, R209, c[0x0][0x2ec] ;  /* 0x0000bb00d1d17a20 */ /* 0x000fe40000410000 */
[----:B------:R-:W-:-:S02]  /*afe0*/  FMUL.FTZ R211, R211, c[0x0][0x2ec] ;  /* 0x0000bb00d3d37a20 */ /* 0x000fc40000410000 */
[----:B------:R-:W-:Y:S02]  /*aff0*/  FMUL.FTZ R219, R219, c[0x0][0x2ec] ;  /* 0x0000bb00dbdb7a20 */ /* 0x000fe40000410000 */
[----:B------:R-:W-:Y:S01]  /*b000*/  FMUL.FTZ R32, R32, c[0x0][0x2ec] ;  /* 0x0000bb0020207a20 */ /* 0x000fe20000410000 */
        /* <DEDUP_REMOVED lines=8> */
[----:B------:R-:W-:-:S03]  /*b090*/  FMUL.FTZ R35, R35, c[0x0][0x2ec] ;  /* 0x0000bb0023237a20 */ /* 0x000fc60000410000 */
[----:B------:R-:W-:Y:S01]  /*b0a0*/  MUFU.TANH R32, R32 ;  /* 0x0000002000207308 */ /* 0x000fe20000002400 */
[-C--:B-1----:R-:W-:Y:S07]  /*b0b0*/  HMMA.16816.F32 R24, R8, R12.reuse, R36 ;  /* 0x0000000c0818723c */ /* 0x082fee0000001824 */
[----:B------:R-:W-:Y:S01]  /*b0c0*/  MUFU.TANH R31, R31 ;  /* 0x0000001f001f7308 */ /* 0x000fe20000002400 */
[C---:B------:R-:W-:Y:S07]  /*b0d0*/  HMMA.16816.F32 R16, R4.reuse, R12, R40 ;  /* 0x0000000c0410723c */ /* 0x040fee0000001828 */
[----:B------:R-:W-:Y:S01]  /*b0e0*/  MUFU.TANH R33, R33 ;  /* 0x0000002100217308 */ /* 0x000fe20000002400 */
[-C--:B------:R-:W-:Y:S07]  /*b0f0*/  HMMA.16816.F32 R36, R4, R14.reuse, R44 ;  /* 0x0000000e0424723c */ /* 0x080fee000000182c */
[----:B------:R-:W-:Y:S01]  /*b100*/  MUFU.TANH R34, R34 ;  /* 0x0000002200227308 */ /* 0x000fe20000002400 */
[----:B------:R-:W-:Y:S01]  /*b110*/  IMAD.MOV.U32 R47, RZ, RZ, R0 ;  /* 0x000000ffff2f7224 */ /* 0x000fe200078e0000 */
[----:B------:R-:W-:Y:S01]  /*b120*/  HMMA.16816.F32 R20, R8, R14, R48 ;  /* 0x0000000e0814723c */ /* 0x000fe20000001830 */
[----:B------:R-:W1:Y:S01]  /*b130*/  LDSM.16.M88.4 R12, [R229+0x3000] ;  /* 0x00300000e50c783b */ /* 0x000e620000000200 */
[----:B------:R-:W-:-:S04]  /*b140*/  IMAD.U32 R0, RZ, RZ, UR23 ;  /* 0x00000017ff007e24 */ /* 0x000fc8000f8e00ff */
[----:B------:R-:W-:Y:S01]  /*b150*/  MUFU.TANH R35, R35 ;  /* 0x0000002300237308 */ /* 0x000fe20000002400 */
[----:B------:R-:W-:Y:S02]  /*b160*/  IMAD.MOV.U32 R44, RZ, RZ, R132 ;  /* 0x000000ffff2c7224 */ /* 0x000fe400078e0084 */
[----:B------:R-:W-:Y:S02]  /*b170*/  IMAD.MOV.U32 R45, RZ, RZ, R3 ;  /* 0x000000ffff2d7224 */ /* 0x000fe400078e0003 */
[----:B------:R-:W-:Y:S02]  /*b180*/  IMAD.MOV.U32 R46, RZ, RZ, R2 ;  /* 0x000000ffff2e7224 */ /* 0x000fe400078e0002 */
[----:B------:R-:W-:Y:S02]  /*b190*/  IMAD R0, R0, 0x40, R139 ;  /* 0x0000004000007824 */ /* 0x000fe400078e028b */
[----:B------:R-:W-:Y:S02]  /*b1a0*/  FMUL.FTZ R24, R24, c[0x0][0x2ec] ;  /* 0x0000bb0018187a20 */ /* 0x000fe40000410000 */
[----:B------:R-:W-:Y:S01]  /*b1b0*/  FMUL.FTZ R25, R25, c[0x0][0x2ec] ;  /* 0x0000bb0019197a20 */ /* 0x000fe20000410000 */
[C---:B------:R-:W-:Y:S01]  /*b1c0*/  ISETP.GE.AND P1, PT, R0.reuse, R251, PT ;  /* 0x000000fb0000720c */ /* 0x040fe20003f26270 */
[----:B------:R-:W-:Y:S01]  /*b1d0*/  FMUL.FTZ R17, R17, c[0x0][0x2ec] ;  /* 0x0000bb0011117a20 */ /* 0x000fe20000410000 */
[C---:B------:R-:W-:Y:S01]  /*b1e0*/  IADD3 R2, R0.reuse, 0x1, RZ ;  /* 0x0000000100027810 */ /* 0x040fe20007ffe0ff */
[----:B------:R-:W-:Y:S01]  /*b1f0*/  FMUL.FTZ R19, R19, c[0x0][0x2ec] ;  /* 0x0000bb0013137a20 */ /* 0x000fe20000410000 */
[----:B------:R-:W-:Y:S01]  /*b200*/  ISETP.LT.OR P1, PT, R0, R247, P1 ;  /* 0x000000f70000720c */ /* 0x000fe20000f21670 */
[----:B------:R-:W-:Y:S01]  /*b210*/  FMUL.FTZ R27, R27, c[0x0][0x2ec] ;  /* 0x0000bb001b1b7a20 */ /* 0x000fe20000410000 */
[----:B------:R-:W-:Y:S01]  /*b220*/  ISETP.GE.AND P0, PT, R2, R251, PT ;  /* 0x000000fb0200720c */ /* 0x000fe20003f06270 */
[----:B------:R-:W-:Y:S01]  /*b230*/  FMUL.FTZ R18, R18, c[0x0][0x2ec] ;  /* 0x0000bb0012127a20 */ /* 0x000fe20000410000 */
[C---:B------:R-:W-:Y:S01]  /*b240*/  ISETP.GE.AND P6, PT, R2.reuse, R250, PT ;  /* 0x000000fa0200720c */ /* 0x040fe20003fc6270 */
[----:B------:R-:W-:Y:S01]  /*b250*/  FMUL.FTZ R21, R21, c[0x0][0x2ec] ;  /* 0x0000bb0015157a20 */ /* 0x000fe20000410000 */
[----:B------:R-:W-:Y:S01]  /*b260*/  ISETP.GE.AND P5, PT, R2, R249, PT ;  /* 0x000000f90200720c */ /* 0x000fe20003fa6270 */
[----:B------:R-:W-:Y:S01]  /*b270*/  FMUL.FTZ R26, R26, c[0x0][0x2ec] ;  /* 0x0000bb001a1a7a20 */ /* 0x000fe20000410000 */
[----:B------:R-:W-:Y:S01]  /*b280*/  ISETP.GE.AND P4, PT, R2, R248, PT ;  /* 0x000000f80200720c */ /* 0x000fe20003f86270 */
[----:B------:R-:W-:Y:S01]  /*b290*/  FMUL.FTZ R16, R16, c[0x0][0x2ec] ;  /* 0x0000bb0010107a20 */ /* 0x000fe20000410000 */
[----:B------:R-:W-:Y:S01]  /*b2a0*/  ISETP.LT.OR P0, PT, R2, R247, P0 ;  /* 0x000000f70200720c */ /* 0x000fe20000701670 */
[----:B------:R-:W-:Y:S01]  /*b2b0*/  FMUL.FTZ R20, R20, c[0x0][0x2ec] ;  /* 0x0000bb0014147a20 */ /* 0x000fe20000410000 */
[C---:B------:R-:W-:Y:S01]  /*b2c0*/  ISETP.LT.OR P6, PT, R2.reuse, R246, P6 ;  /* 0x000000f60200720c */ /* 0x040fe200037c1670 */
[----:B------:R-:W-:Y:S01]  /*b2d0*/  MUFU.TANH R26, R26 ;  /* 0x0000001a001a7308 */ /* 0x000fe20000002400 */
[----:B------:R-:W-:Y:S01]  /*b2e0*/  ISETP.LT.OR P5, PT, R2, R245, P5 ;  /* 0x000000f50200720c */ /* 0x000fe20002fa1670 */
[----:B------:R-:W-:Y:S01]  /*b2f0*/  FMUL.FTZ R22, R22, c[0x0][0x2ec] ;  /* 0x0000bb0016167a20 */ /* 0x000fe20000410000 */
[----:B------:R-:W-:Y:S01]  /*b300*/  ISETP.LT.OR P4, PT, R2, R244, P4 ;  /* 0x000000f40200720c */ /* 0x000fe20002781670 */
[----:B------:R-:W-:Y:S01]  /*b310*/  FMUL.FTZ R23, R23, c[0x0][0x2ec] ;  /* 0x0000bb0017177a20 */ /* 0x000fe20000410000 */
[----:B------:R-:W-:Y:S01]  /*b320*/  IADD3 R2, R0, 0x8, RZ ;  /* 0x0000000800027810 */ /* 0x000fe20007ffe0ff */
[----:B------:R-:W-:-:S02]  /*b330*/  FMUL.FTZ R36, R36, c[0x0][0x2ec] ;  /* 0x0000bb0024247a20 */ /* 0x000fc40000410000 */
[----:B------:R-:W-:Y:S01]  /*b340*/  MUFU.TANH R3, R22 ;  /* 0x0000001600037308 */ /* 0x000fe20000002400 */
[-C--:B-1----:R-:W-:Y:S01]  /*b350*/  HMMA.16816.F32 R40, R8, R12.reuse, R52 ;  /* 0x0000000c0828723c */ /* 0x082fe20000001834 */
[----:B------:R-:W-:Y:S02]  /*b360*/  FMUL.FTZ R38, R38, c[0x0][0x2ec] ;  /* 0x0000bb0026267a20 */ /* 0x000fe40000410000 */
[----:B------:R-:W-:Y:S02]  /*b370*/  FMUL.FTZ R37, R37, c[0x0][0x2ec] ;  /* 0x0000bb0025257a20 */ /* 0x000fe40000410000 */
[----:B------:R-:W-:Y:S02]  /*b380*/  FMUL.FTZ R39, R39, c[0x0][0x2ec] ;  /* 0x0000bb0027277a20 */ /* 0x000fe40000410000 */
[----:B------:R-:W-:Y:S01]  /*b390*/  MUFU.TANH R36, R36 ;  /* 0x0000002400247308 */ /* 0x000fe20000002400 */
[C---:B------:R-:W-:Y:S07]  /*b3a0*/  HMMA.16816.F32 R48, R4.reuse, R12, R64 ;  /* 0x0000000c0430723c */ /* 0x040fee0000001840 */
[----:B------:R-:W-:Y:S01]  /*b3b0*/  MUFU.TANH R38, R38 ;  /* 0x0000002600267308 */ /* 0x000fe20000002400 */
[-C--:B------:R-:W-:Y:S07]  /*b3c0*/  HMMA.16816.F32 R140, R4, R14.reuse, R140 ;  /* 0x0000000e048c723c */ /* 0x080fee000000188c */
[----:B------:R-:W-:Y:S01]  /*b3d0*/  MUFU.TANH R37, R37 ;  /* 0x0000002500257308 */ /* 0x000fe20000002400 */
[----:B------:R-:W-:Y:S01]  /*b3e0*/  HMMA.16816.F32 R52, R8, R14, R60 ;  /* 0x0000000e0834723c */ /* 0x000fe2000000183c */
[----:B------:R-:W1:Y:S01]  /*b3f0*/  LDSM.16.M88.4 R12, [R229+0x3800] ;  /* 0x00380000e50c783b */ /* 0x000e620000000200 */
[----:B------:R-:W-:Y:S01]  /*b400*/  FMUL.FTZ R40, R40, c[0x0][0x2ec] ;  /* 0x0000bb0028287a20 */ /* 0x000fe20000410000 */
[----:B------:R-:W-:-:S04]  /*b410*/  DEPBAR.LE SB0, 0x0 ;  /* 0x000080000000791a */ /* 0x000fc80000000000 */
        /* <DEDUP_REMOVED lines=18> */
[----:B------:R-:W-:-:S05]  /*b540*/  FMUL.FTZ R143, R143, c[0x0][0x2ec] ;  /* 0x0000bb008f8f7a20 */ /* 0x000fca0000410000 */
[----:B------:R-:W-:Y:S01]  /*b550*/  MUFU.TANH R41, R41 ;  /* 0x0000002900297308 */ /* 0x000fe20000002400 */
[C---:B-1----:R-:W-:Y:S07]  /*b560*/  HMMA.16816.F32 R60, R4.reuse, R12, R220 ;  /* 0x0000000c043c723c */ /* 0x042fee00000018dc */
[----:B------:R-:W-:Y:S01]  /*b570*/  MUFU.TANH R43, R43 ;  /* 0x0000002b002b7308 */ /* 0x000fe20000002400 */
[----:B------:R-:W-:Y:S07]  /*b580*/  HMMA.16816.F32 R56, R4, R14, R56 ;  /* 0x0000000e0438723c */ /* 0x000fee0000001838 */
[----:B------:R-:W1:Y:S01]  /*b590*/  MUFU.TANH R7, R208 ;  /* 0x000000d000077308 */ /* 0x000e620000002400 */
[C---:B------:R-:W-:Y:S07]  /*b5a0*/  HMMA.16816.F32 R64, R8.reuse, R12, R44 ;  /* 0x0000000c0840723c */ /* 0x040fee000000182c */
[----:B------:R-:W-:Y:S01]  /*b5b0*/  MUFU.TANH R13, R216 ;  /* 0x000000d8000d7308 */ /* 0x000fe20000002400 */
[----:B------:R-:W-:Y:S01]  /*b5c0*/  HMMA.16816.F32 R44, R8, R14, R212 ;  /* 0x0000000e082c723c */ /* 0x000fe200000018d4 */
[----:B------:R-:W-:-:S02]  /*b5d0*/  FMUL.FTZ R61, R61, c[0x0][0x2ec] ;  /* 0x0000bb003d3d7a20 */ /* 0x000fc40000410000 */
[----:B------:R-:W-:-:S04]  /*b5e0*/  FMUL.FTZ R63, R63, c[0x0][0x2ec] ;  /* 0x0000bb003f3f7a20 */ /* 0x000fc80000410000 */
[----:B------:R-:W2:Y:S01]  /*b5f0*/  MUFU.TANH R10, R210 ;  /* 0x000000d2000a7308 */ /* 0x000ea20000002400 */
[----:B-1----:R-:W-:Y:S02]  /*b600*/  FSEL R7, R7, -INF , !P1 ;  /* 0xff80000007077808 */ /* 0x002fe40004800000 */
[----:B------:R-:W-:-:S04]  /*b610*/  ISETP.GE.AND P1, PT, R0, R250, PT ;  /* 0x000000fa0000720c */ /* 0x000fc80003f26270 */
[----:B------:R-:W-:Y:S01]  /*b620*/  ISETP.LT.OR P1, PT, R0, R246, P1 ;  /* 0x000000f60000720c */ /* 0x000fe20000f21670 */
[----:B------:R-:W1:Y:S01]  /*b630*/  MUFU.TANH R9, R209 ;  /* 0x000000d100097308 */ /* 0x000e620000002400 */
[----:B------:R-:W-:Y:S02]  /*b640*/  FMUL.FTZ R64, R64, c[0x0][0x2ec] ;  /* 0x0000bb0040407a20 */ /* 0x000fe40000410000 */
[----:B------:R-:W-:Y:S02]  /*b650*/  FMUL.FTZ R66, R66, c[0x0][0x2ec] ;  /* 0x0000bb0042427a20 */ /* 0x000fe40000410000 */
[----:B------:R-:W-:Y:S02]  /*b660*/  FMUL.FTZ R65, R65, c[0x0][0x2ec] ;  /* 0x0000bb0041417a20 */ /* 0x000fe40000410000 */
[----:B------:R-:W-:Y:S01]  /*b670*/  FMUL.FTZ R67, R67, c[0x0][0x2ec] ;  /* 0x0000bb0043437a20 */ /* 0x000fe20000410000 */
[----:B--2---:R-:W-:Y:S01]  /*b680*/  FSEL R10, R10, -INF , !P1 ;  /* 0xff8000000a0a7808 */ /* 0x004fe20004800000 */
[----:B------:R-:W2:Y:S01]  /*b690*/  MUFU.TANH R14, R211 ;  /* 0x000000d3000e7308 */ /* 0x000ea20000002400 */
[----:B------:R-:W-:Y:S01]  /*b6a0*/  ISETP.GE.AND P1, PT, R0, R249, PT ;  /* 0x000000f90000720c */ /* 0x000fe20003f26270 */
[----:B------:R-:W-:-:S02]  /*b6b0*/  FMUL.FTZ R44, R44, c[0x0][0x2ec] ;  /* 0x0000bb002c2c7a20 */ /* 0x000fc40000410000 */
[----:B------:R-:W-:Y:S01]  /*b6c0*/  FMUL.FTZ R45, R45, c[0x0][0x2ec] ;  /* 0x0000bb002d2d7a20 */ /* 0x000fe20000410000 */
[C---:B------:R-:W-:Y:S02]  /*b6d0*/  ISETP.LT.OR P1, PT, R0.reuse, R245, P1 ;  /* 0x000000f50000720c */ /* 0x040fe40000f21670 */
[----:B-1----:R-:W-:Y:S01]  /*b6e0*/  FSEL R9, R9, -INF , !P0 ;  /* 0xff80000009097808 */ /* 0x002fe20004000000 */
[----:B------:R-:W-:Y:S01]  /*b6f0*/  MUFU.TANH R11, R28 ;  /* 0x0000001c000b7308 */ /* 0x000fe20000002400 */
[----:B------:R-:W-:Y:S02]  /*b700*/  FSEL R13, R13, -INF , !P1 ;  /* 0xff8000000d0d7808 */ /* 0x000fe40004800000 */
[----:B------:R-:W-:Y:S02]  /*b710*/  ISETP.GE.AND P1, PT, R0, R248, PT ;  /* 0x000000f80000720c */ /* 0x000fe40003f26270 */
[----:B------:R-:W-:Y:S02]  /*b720*/  ISETP.GE.AND P0, PT, R2, R250, PT ;  /* 0x000000fa0200720c */ /* 0x000fe40003f06270 */
[----:B------:R-:W-:Y:S01]  /*b730*/  ISETP.LT.OR P1, PT, R0, R244, P1 ;  /* 0x000000f40000720c */ /* 0x000fe20000f21670 */
[----:B------:R-:W1:Y:S01]  /*b740*/  MUFU.TANH R15, R30 ;  /* 0x0000001e000f7308 */ /* 0x000e620000002400 */
[----:B--2---:R-:W-:-:S02]  /*b750*/  FSEL R14, R14, -INF , !P6 ;  /* 0xff8000000e0e7808 */ /* 0x004fc40007000000 */
[C---:B------:R-:W-:Y:S02]  /*b760*/  ISETP.GE.AND P6, PT, R2.reuse, R249, PT ;  /* 0x000000f90200720c */ /* 0x040fe40003fc6270 */
[C---:B------:R-:W-:Y:S02]  /*b770*/  ISETP.LT.OR P0, PT, R2.reuse, R246, P0 ;  /* 0x000000f60200720c */ /* 0x040fe40000701670 */
[----:B------:R-:W-:Y:S01]  /*b780*/  ISETP.LT.OR P6, PT, R2, R245, P6 ;  /* 0x000000f50200720c */ /* 0x000fe200037c1670 */
[----:B------:R-:W2:Y:S08]  /*b790*/  MUFU.TANH R12, R29 ;  /* 0x0000001d000c7308 */ /* 0x000eb00000002400 */
[----:B------:R-:W3:Y:S01]  /*b7a0*/  MUFU.TANH R29, R24 ;  /* 0x00000018001d7308 */ /* 0x000ee20000002400 */
[----:B-1----:R-:W-:-:S07]  /*b7b0*/  FSEL R15, R15, -INF , !P0 ;  /* 0xff8000000f0f7808 */ /* 0x002fce0004000000 */
[----:B------:R-:W-:Y:S08]  /*b7c0*/  MUFU.TANH R30, R25 ;  /* 0x00000019001e7308 */ /* 0x000ff00000002400 */
[----:B------:R1:W-:Y:S08]  /*b7d0*/  MUFU.TANH R25, R17 ;  /* 0x0000001100197308 */ /* 0x0003f00000002400 */
[----:B------:R4:W-:Y:S01]  /*b7e0*/  MUFU.TANH R24, R19 ;  /* 0x0000001300187308 */ /* 0x0009e20000002400 */
[----:B-1----:R-:W-:-:S07]  /*b7f0*/  FSEL R17, R218, -INF , !P1 ;  /* 0xff800000da117808 */ /* 0x002fce0004800000 */
[----:B------:R-:W-:Y:S01]  /*b800*/  MUFU.TANH R28, R27 ;  /* 0x0000001b001c7308 */ /* 0x000fe20000002400 */
[----:B------:R-:W-:-:S04]  /*b810*/  ISETP.GE.AND P1, PT, R2, R251, PT ;  /* 0x000000fb0200720c */ /* 0x000fc80003f26270 */
[C---:B------:R-:W-:Y:S02]  /*b820*/  ISETP.LT.OR P1, PT, R2.reuse, R247, P1 ;  /* 0x000000f70200720c */ /* 0x040fe40000f21670 */
[----:B----4-:R-:W-:Y:S01]  /*b830*/  FSEL R19, R217, -INF , !P5 ;  /* 0xff800000d9137808 */ /* 0x010fe20006800000 */
[----:B------:R1:W-:Y:S01]  /*b840*/  MUFU.TANH R5, R18 ;  /* 0x0000001200057308 */ /* 0x0003e20000002400 */
[C---:B------:R-:W-:Y:S02]  /*b850*/  ISETP.GE.AND P5, PT, R2.reuse, R248, PT ;  /* 0x000000f80200720c */ /* 0x040fe40003fa6270 */
[----:B------:R-:W-:Y:S02]  /*b860*/  FSEL R11, R11, -INF , !P1 ;  /* 0xff8000000b0b7808 */ /* 0x000fe40004800000 */
[----:B------:R-:W-:Y:S02]  /*b870*/  ISETP.LT.OR P5, PT, R2, R244, P5 ;  /* 0x000000f40200720c */ /* 0x000fe40002fa1670 */
[----:B------:R-:W-:Y:S01]  /*b880*/  IADD3 R2, R0, 0x9, RZ ;  /* 0x0000000900027810 */ /* 0x000fe20007ffe0ff */
[----:B------:R4:W-:Y:S01]  /*b890*/  MUFU.TANH R27, R21 ;  /* 0x00000015001b7308 */ /* 0x0009e20000002400 */
[----:B------:R-:W-:-:S02]  /*b8a0*/  FSEL R22, R34, -INF , !P5 ;  /* 0xff80000022167808 */ /* 0x000fc40006800000 */
[C---:B------:R-:W-:Y:S02]  /*b8b0*/  ISETP.GE.AND P1, PT, R2.reuse, R250, PT ;  /* 0x000000fa0200720c */ /* 0x040fe40003f26270 */
[C---:B------:R-:W-:Y:S02]  /*b8c0*/  ISETP.GE.AND P0, PT, R2.reuse, R249, PT ;  /* 0x000000f90200720c */ /* 0x040fe40003f06270 */
[----:B------:R-:W-:Y:S01]  /*b8d0*/  ISETP.LT.OR P1, PT, R2, R246, P1 ;  /* 0x000000f60200720c */ /* 0x000fe20000f21670 */
[----:B------:R2:W2:Y:S01]  /*b8e0*/  MUFU.TANH R6, R16 ;  /* 0x0000001000067308 */ /* 0x0004a20000002400 */
[----:B-1----:R-:W-:Y:S02]  /*b8f0*/  FSEL R18, R32, -INF , !P6 ;  /* 0xff80000020127808 */ /* 0x002fe40007000000 */
[C---:B------:R-:W-:Y:S02]  /*b900*/  ISETP.GE.AND P6, PT, R2.reuse, R248, PT ;  /* 0x000000f80200720c */ /* 0x040fe40003fc6270 */
[----:B------:R-:W-:-:S02]  /*b910*/  ISETP.LT.OR P0, PT, R2, R245, P0 ;  /* 0x000000f50200720c */ /* 0x000fc40000701670 */
[C---:B------:R-:W-:Y:S01]  /*b920*/  ISETP.LT.OR P6, PT, R2.reuse, R244, P6 ;  /* 0x000000f40200720c */ /* 0x040fe200037c1670 */
[----:B------:R1:W1:Y:S01]  /*b930*/  MUFU.TANH R8, R20 ;  /* 0x0000001400087308 */ /* 0x0002620000002400 */
[----:B----4-:R-:W-:Y:S02]  /*b940*/  FSEL R21, R219, -INF , !P4 ;  /* 0xff800000db157808 */ /* 0x010fe40006000000 */
[----:B------:R-:W-:-:S04]  /*b950*/  ISETP.GE.AND P4, PT, R2, R251, PT ;  /* 0x000000fb0200720c */ /* 0x000fc80003f86270 */
[----:B------:R-:W-:Y:S01]  /*b960*/  ISETP.LT.OR P4, PT, R2, R247, P4 ;  /* 0x000000f70200720c */ /* 0x000fe20002781670 */
[----:B------:R4:W3:Y:S01]  /*b970*/  MUFU.TANH R4, R23 ;  /* 0x0000001700047308 */ /* 0x0008e20000002400 */
[----:B------:R-:W-:Y:S02]  /*b980*/  IADD3 R2, R0, 0x10, RZ ;  /* 0x0000001000027810 */ /* 0x000fe40007ffe0ff */
[----:B--2---:R-:W-:Y:S02]  /*b990*/  FSEL R12, R12, -INF , !P4 ;  /* 0xff8000000c0c7808 */ /* 0x004fe40006000000 */
[----:B------:R-:W-:Y:S02]  /*b9a0*/  FSEL R16, R31, -INF , !P1 ;  /* 0xff8000001f107808 */ /* 0x000fe40004800000 */
[----:B------:R-:W-:Y:S01]  /*b9b0*/  ISETP.GE.AND P5, PT, R2, R251, PT ;  /* 0x000000fb0200720c */ /* 0x000fe20003fa6270 */
[----:B------:R-:W-:Y:S01]  /*b9c0*/  MUFU.TANH R49, R49 ;  /* 0x0000003100317308 */ /* 0x000fe20000002400 */
[----:B-1----:R-:W-:-:S02]  /*b9d0*/  FSEL R20, R33, -INF , !P0 ;  /* 0xff80000021147808 */ /* 0x002fc40004000000 */
[C---:B------:R-:W-:Y:S02]  /*b9e0*/  ISETP.GE.AND P4, PT, R2.reuse, R250, PT ;  /* 0x000000fa0200720c */ /* 0x040fe40003f86270 */
[C---:B------:R-:W-:Y:S02]  /*b9f0*/  ISETP.GE.AND P1, PT, R2.reuse, R249, PT ;  /* 0x000000f90200720c */ /* 0x040fe40003f26270 */
[C---:B------:R-:W-:Y:S01]  /*ba00*/  ISETP.GE.AND P0, PT, R2.reuse, R248, PT ;  /* 0x000000f80200720c */ /* 0x040fe20003f06270 */
[----:B------:R-:W1:Y:S01]  /*ba10*/  MUFU.TANH R50, R50 ;  /* 0x0000003200327308 */ /* 0x000e620000002400 */
[C---:B------:R-:W-:Y:S02]  /*ba20*/  ISETP.LT.OR P5, PT, R2.reuse, R247, P5 ;  /* 0x000000f70200720c */ /* 0x040fe40002fa1670 */
[C---:B------:R-:W-:Y:S02]  /*ba30*/  ISETP.LT.OR P4, PT, R2.reuse, R246, P4 ;  /* 0x000000f60200720c */ /* 0x040fe40002781670 */
[----:B------:R-:W-:-:S02]  /*ba40*/  ISETP.LT.OR P1, PT, R2, R245, P1 ;  /* 0x000000f50200720c */ /* 0x000fc40000f21670 */
[----:B------:R-:W-:Y:S01]  /*ba50*/  ISETP.LT.OR P0, PT, R2, R244, P0 ;  /* 0x000000f40200720c */ /* 0x000fe20000701670 */
[----:B------:R-:W2:Y:S01]  /*ba60*/  MUFU.TANH R51, R51 ;  /* 0x0000003300337308 */ /* 0x000ea20000002400 */
[----:B------:R-:W-:Y:S02]  /*ba70*/  IADD3 R2, R0, 0x11, RZ ;  /* 0x0000001100027810 */ /* 0x000fe40007ffe0ff */
[----:B----4-:R-:W-:Y:S02]  /*ba80*/  FSEL R23, R35, -INF , !P6 ;  /* 0xff80000023177808 */ /* 0x010fe40007000000 */
[C---:B------:R-:W-:Y:S02]  /*ba90*/  ISETP.GE.AND P6, PT, R2.reuse, R251, PT ;  /* 0x000000fb0200720c */ /* 0x040fe40003fc6270 */
[----:B---3--:R-:W-:Y:S01]  /*baa0*/  FSEL R29, R29, -INF , !P5 ;  /* 0xff8000001d1d7808 */ /* 0x008fe20006800000 */
[----:B------:R-:W3:Y:S01]  /*bab0*/  MUFU.TANH R52, R52 ;  /* 0x0000003400347308 */ /* 0x000ee20000002400 */
[----:B------:R-:W-:-:S02]  /*bac0*/  ISETP.GE.AND P5, PT, R2, R250, PT ;  /* 0x000000fa0200720c */ /* 0x000fc40003fa6270 */
[----:B------:R-:W-:Y:S01]  /*bad0*/  FSEL R26, R26, -INF , !P4 ;  /* 0xff8000001a1a7808 */ /* 0x000fe20006000000 */
[----:B------:R-:W-:Y:S01]  /*bae0*/  STL [R1+0x24], R29 ;  /* 0x0000241d01007387 */ /* 0x000fe20000100800 */
[----:B------:R-:W-:Y:S02]  /*baf0*/  FSEL R6, R6, -INF , !P1 ;  /* 0xff80000006067808 */ /* 0x000fe40004800000 */
[----:B------:R-:W-:Y:S01]  /*bb00*/  FSEL R5, R5, -INF , !P0 ;  /* 0xff80000005057808 */ /* 0x000fe20004000000 */
[----:B------:R-:W-:Y:S01]  /*bb10*/  STL [R1+0x2c], R26 ;  /* 0x00002c1a01007387 */ /* 0x000fe20000100800 */
[C---:B------:R-:W-:Y:S01]  /*bb20*/  ISETP.GE.AND P4, PT, R2.reuse, R249, PT ;  /* 0x000000f90200720c */ /* 0x040fe20003f86270 */
[----:B------:R-:W4:Y:S01]  /*bb30*/  MUFU.TANH R54, R54 ;  /* 0x0000003600367308 */ /* 0x000f220000002400 */
[C---:B------:R-:W-:Y:S01]  /*bb40*/  ISETP.GE.AND P1, PT, R2.reuse, R248, PT ;  /* 0x000000f80200720c */ /* 0x040fe20003f26270 */
[----:B------:R1:W-:Y:S01]  /*bb50*/  STL [R1+0x30], R6 ;  /* 0x0000300601007387 */ /* 0x0003e20000100800 */
[----:B------:R-:W-:-:S02]  /*bb60*/  ISETP.LT.OR P6, PT, R2, R247, P6 ;  /* 0x000000f70200720c */ /* 0x000fc400037c1670 */
[C---:B------:R-:W-:Y:S01]  /*bb70*/  ISETP.LT.OR P5, PT, R2.reuse, R246, P5 ;  /* 0x000000f60200720c */ /* 0x040fe20002fa1670 */
[----:B------:R2:W-:Y:S01]  /*bb80*/  STL [R1+0x34], R5 ;  /* 0x0000340501007387 */ /* 0x0005e20000100800 */
[C---:B------:R-:W-:Y:S01]  /*bb90*/  ISETP.LT.OR P4, PT, R2.reuse, R245, P4 ;  /* 0x000000f50200720c */ /* 0x040fe20002781670 */
[----:B------:R-:W1:Y:S01]  /*bba0*/  MUFU.TANH R140, R140 ;  /* 0x0000008c008c7308 */ /* 0x000e620000002400 */
[----:B------:R-:W-:Y:S02]  /*bbb0*/  ISETP.LT.OR P1, PT, R2, R244, P1 ;  /* 0x000000f40200720c */ /* 0x000fe40000f21670 */
[----:B------:R-:W-:Y:S02]  /*bbc0*/  IADD3 R2, R0, 0x18, RZ ;  /* 0x0000001800027810 */ /* 0x000fe40007ffe0ff */
[----:B------:R-:W-:Y:S02]  /*bbd0*/  FSEL R139, R24, -INF , !P1 ;  /* 0xff800000188b7808 */ /* 0x000fe40004800000 */
[C---:B------:R-:W-:Y:S01]  /*bbe0*/  ISETP.GE.AND P0, PT, R2.reuse, R251, PT ;  /* 0x000000fb0200720c */ /* 0x040fe20003f06270 */
[----:B------:R-:W3:Y:S03]  /*bbf0*/  MUFU.TANH R141, R141 ;  /* 0x0000008d008d7308 */ /* 0x000ee60000002400 */
[----:B------:R-:W-:-:S04]  /*bc00*/  ISETP.LT.OR P0, PT, R2, R247, P0 ;  /* 0x000000f70200720c */ /* 0x000fc80000701670 */
[----:B------:R-:W-:Y:S01]  /*bc10*/  FSEL R132, R8, -INF , !P0 ;  /* 0xff80000008847808 */ /* 0x000fe20004000000 */
[----:B------:R-:W-:Y:S01]  /*bc20*/  MUFU.TANH R53, R53 ;  /* 0x0000003500357308 */ /* 0x000fe20000002400 */
[----:B------:R-:W-:Y:S01]  /*bc30*/  FMUL.FTZ R8, R46, c[0x0][0x2ec] ;  /* 0x0000bb002e087a20 */ /* 0x000fe20000410000 */
[----:B-1----:R-:W-:Y:S02]  /*bc40*/  FSEL R6, R30, -INF , !P6 ;  /* 0xff8000001e067808 */ /* 0x002fe40007000000 */
[----:B------:R-:W-:Y:S02]  /*bc50*/  ISETP.GE.AND P6, PT, R2, R250, PT ;  /* 0x000000fa0200720c */ /* 0x000fe40003fc6270 */
[----:B--2---:R-:W-:Y:S01]  /*bc60*/  FSEL R5, R28, -INF , !P5 ;  /* 0xff8000001c057808 */ /* 0x004fe20006800000 */
[----:B------:R1:W-:Y:S01]  /*bc70*/  STL [R1+0x14], R6 ;  /* 0x0000140601007387 */ /* 0x0003e20000100800 */
[C---:B------:R-:W-:Y:S01]  /*bc80*/  ISETP.GE.AND P5, PT, R2.reuse, R249, PT ;  /* 0x000000f90200720c */ /* 0x040fe20003fa6270 */
[----:B------:R-:W-:Y:S01]  /*bc90*/  MUFU.TANH R55, R55 ;  /* 0x0000003700377308 */ /* 0x000fe20000002400 */
[C---:B------:R-:W-:Y:S01]  /*bca0*/  ISETP.LT.OR P6, PT, R2.reuse, R246, P6 ;  /* 0x000000f60200720c */ /* 0x040fe200037c1670 */
[----:B------:R2:W-:Y:S01]  /*bcb0*/  STL [R1+0x1c], R5 ;  /* 0x00001c0501007387 */ /* 0x0005e20000100800 */
[----:B------:R-:W-:-:S02]  /*bcc0*/  ISETP.LT.OR P5, PT, R2, R245, P5 ;  /* 0x000000f50200720c */ /* 0x000fc40002fa1670 */
[----:B------:R-:W-:Y:S02]  /*bcd0*/  FSEL R3, R3, -INF , !P6 ;  /* 0xff80000003037808 */ /* 0x000fe40007000000 */
[----:B------:R-:W-:Y:S01]  /*bce0*/  FSEL R138, R36, -INF , !P5 ;  /* 0xff800000248a7808 */ /* 0x000fe20006800000 */
[----:B------:R-:W2:Y:S08]  /*bcf0*/  MUFU.TANH R142, R142 ;  /* 0x0000008e008e7308 */ /* 0x000eb00000002400 */
[----:B------:R-:W-:Y:S01]  /*bd00*/  MUFU.TANH R143, R143 ;  /* 0x0000008f008f7308 */ /* 0x000fe20000002400 */
[----:B-1----:R-:W-:-:S07]  /*bd10*/  FMUL.FTZ R6, R47, c[0x0][0x2ec] ;  /* 0x0000bb002f067a20 */ /* 0x002fce0000410000 */
[----:B------:R-:W-:Y:S01]  /*bd20*/  MUFU.TANH R64, R64 ;  /* 0x0000004000407308 */ /* 0x000fe20000002400 */
[----:B--2---:R-:W-:Y:S02]  /*bd30*/  FSEL R5, R25, -INF , !P4 ;  /* 0xff80000019057808 */ /* 0x004fe40006000000 */
[----:B------:R-:W-:-:S03]  /*bd40*/  ISETP.GE.AND P4, PT, R2, R248, PT ;  /* 0x000000f80200720c */ /* 0x000fc60003f86270 */
[----:B------:R-:W-:Y:S01]  /*bd50*/  STL [R1+0x20], R5 ;  /* 0x0000200501007387 */ /* 0x000fe20000100800 */
[----:B------:R-:W-:Y:S01]  /*bd60*/  ISETP.LT.OR P4, PT, R2, R244, P4 ;  /* 0x000000f40200720c */ /* 0x000fe20002781670 */
[----:B------:R-:W-:Y:S01]  /*bd70*/  MUFU.TANH R66, R66 ;  /* 0x0000004200427308 */ /* 0x000fe20000002400 */
[----:B------:R-:W-:Y:S01]  /*bd80*/  IADD3 R2, R0, 0x19, RZ ;  /* 0x0000001900027810 */ /* 0x000fe20007ffe0ff */
[----:B------:R1:W-:Y:S03]  /*bd90*/  STL [R1+0xc], R3 ;  /* 0x00000c0301007387 */ /* 0x0003e60000100800 */
[C---:B------:R-:W-:Y:S02]  /*bda0*/  ISETP.GE.AND P1, PT, R2.reuse, R251, PT ;  /* 0x000000fb0200720c */ /* 0x040fe40003f26270 */
[C---:B------:R-:W-:Y:S01]  /*bdb0*/  ISETP.GE.AND P0, PT, R2.reuse, R250, PT ;  /* 0x000000fa0200720c */ /* 0x040fe20003f06270 */
[----:B------:R-:W-:Y:S01]  /*bdc0*/  MUFU.TANH R65, R65 ;  /* 0x0000004100417308 */ /* 0x000fe20000002400 */
[----:B------:R-:W-:-:S02]  /*bdd0*/  ISETP.GE.AND P6, PT, R2, R249, PT ;  /* 0x000000f90200720c */ /* 0x000fc40003fc6270 */
[C---:B------:R-:W-:Y:S02]  /*bde0*/  ISETP.GE.AND P5, PT, R2.reuse, R248, PT ;  /* 0x000000f80200720c */ /* 0x040fe40003fa6270 */
[C---:B------:R-:W-:Y:S02]  /*bdf0*/  ISETP.LT.OR P1, PT, R2.reuse, R247, P1 ;  /* 0x000000f70200720c */ /* 0x040fe40000f21670 */
[C---:B------:R-:W-:Y:S01]  /*be00*/  ISETP.LT.OR P0, PT, R2.reuse, R246, P0 ;  /* 0x000000f60200720c */ /* 0x040fe20000701670 */
[----:B------:R-:W-:Y:S01]  /*be10*/  MUFU.TANH R67, R67 ;  /* 0x0000004300437308 */ /* 0x000fe20000002400 */
[C---:B------:R-:W-:Y:S02]  /*be20*/  ISETP.LT.OR P6, PT, R2.reuse, R245, P6 ;  /* 0x000000f50200720c */ /* 0x040fe400037c1670 */
[----:B------:R-:W-:Y:S02]  /*be30*/  ISETP.LT.OR P5, PT, R2, R244, P5 ;  /* 0x000000f40200720c */ /* 0x000fe40002fa1670 */
[----:B------:R-:W-:-:S02]  /*be40*/  IADD3 R2, R0, 0x20, RZ ;  /* 0x0000002000027810 */ /* 0x000fc40007ffe0ff */
[----:B------:R-:W-:Y:S01]  /*be50*/  FSEL R31, R27, -INF , !P1 ;  /* 0xff8000001b1f7808 */ /* 0x000fe20004800000 */
[----:B------:R-:W-:Y:S01]  /*be60*/  MUFU.TANH R61, R61 ;  /* 0x0000003d003d7308 */ /* 0x000fe20000002400 */
[----:B------:R-:W-:Y:S01]  /*be70*/  FSEL R252, R4, -INF , !P0 ;  /* 0xff80000004fc7808 */ /* 0x000fe20004000000 */
[----:B------:R-:W-:Y:S01]  /*be80*/  FMUL.FTZ R4, R60, c[0x0][0x2ec] ;  /* 0x0000bb003c047a20 */ /* 0x000fe20000410000 */
[----:B-1----:R-:W-:Y:S01]  /*be90*/  FSEL R3, R38, -INF , !P4 ;  /* 0xff80000026037808 */ /* 0x002fe20006000000 */
[----:B------:R-:W-:Y:S01]  /*bea0*/  FMUL.FTZ R5, R56, c[0x0][0x2ec] ;  /* 0x0000bb0038057a20 */ /* 0x000fe20000410000 */
[C---:B------:R-:W-:Y:S02]  /*beb0*/  ISETP.GE.AND P4, PT, R2.reuse, R251, PT ;  /* 0x000000fb0200720c */ /* 0x040fe40003f86270 */
[C---:B------:R-:W-:Y:S01]  /*bec0*/  ISETP.GE.AND P1, PT, R2.reuse, R250, PT ;  /* 0x000000fa0200720c */ /* 0x040fe20003f26270 */
[----:B------:R1:W-:Y:S01]  /*bed0*/  STL [R1+0x28], R3 ;  /* 0x0000280301007387 */ /* 0x0003e20000100800 */
[C---:B------:R-:W-:Y:S01]  /*bee0*/  ISETP.GE.AND P0, PT, R2.reuse, R249, PT ;  /* 0x000000f90200720c */ /* 0x040fe20003f06270 */
[----:B------:R-:W-:Y:S01]  /*bef0*/  MUFU.TANH R4, R4 ;  /* 0x0000000400047308 */ /* 0x000fe20000002400 */
[----:B------:R-:W-:-:S02]  /*bf00*/  ISETP.LT.OR P4, PT, R2, R247, P4 ;  /* 0x000000f70200720c */ /* 0x000fc40002781670 */
[C---:B------:R-:W-:Y:S02]  /*bf10*/  ISETP.LT.OR P1, PT, R2.reuse, R246, P1 ;  /* 0x000000f60200720c */ /* 0x040fe40000f21670 */
[----:B------:R-:W-:Y:S02]  /*bf20*/  ISETP.LT.OR P0, PT, R2, R245, P0 ;  /* 0x000000f50200720c */ /* 0x000fe40000701670 */
[----:B------:R-:W-:Y:S01]  /*bf30*/  FSEL R39, R39, -INF , !P5 ;  /* 0xff80000027277808 */ /* 0x000fe20006800000 */
[----:B------:R-:W-:Y:S01]  /*bf40*/  MUFU.TANH R63, R63 ;  /* 0x0000003f003f7308 */ /* 0x000fe20000002400 */
[----:B------:R-:W-:Y:S02]  /*bf50*/  FSEL R36, R40, -INF , !P4 ;  /* 0xff80000028247808 */ /* 0x000fe40006000000 */
[----:B------:R-:W-:Y:S02]  /*bf60*/  FSEL R223, R42, -INF , !P1 ;  /* 0xff8000002adf7808 */ /* 0x000fe40004800000 */
[----:B------:R-:W-:-:S03]  /*bf70*/  FSEL R133, R48, -INF , !P0 ;  /* 0xff80000030857808 */ /* 0x000fc60004000000 */
[----:B------:R-:W-:Y:S01]  /*bf80*/  MUFU.TANH R44, R44 ;  /* 0x0000002c002c7308 */ /* 0x000fe20000002400 */
[----:B-1----:R-:W-:-:S07]  /*bf90*/  FSEL R3, R37, -INF , !P6 ;  /* 0xff80000025037808 */ /* 0x002fce0007000000 */
[----:B------:R-:W-:Y:S01]  /*bfa0*/  MUFU.TANH R8, R8 ;  /* 0x0000000800087308 */ /* 0x000fe20000002400 */
[----:B------:R-:W-:Y:S01]  /*bfb0*/  BAR.SYNC.DEFER_BLOCKING 0x0 ;  /* 0x0000000000007b1d */ /* 0x000fe20000010000 */
[----:B------:R-:W-:-:S04]  /*bfc0*/  ISETP.GE.AND P6, PT, R2, R248, PT ;  /* 0x000000f80200720c */ /* 0x000fc80003fc6270 */
[----:B------:R-:W-:Y:S01]  /*bfd0*/  ISETP.LT.OR P6, PT, R2, R244, P6 ;  /* 0x000000f40200720c */ /* 0x000fe200037c1670 */
[----:B------:R1:W-:Y:S01]  /*bfe0*/  STL [R1], R3 ;  /* 0x0000000301007387 */ /* 0x0003e20000100800 */
[----:B------:R-:W-:Y:S01]  /*bff0*/  IADD3 R2, R0, 0x21, RZ ;  /* 0x0000002100027810 */ /* 0x000fe20007ffe0ff */
[----:B------:R-:W-:Y:S01]  /*c000*/  MUFU.TANH R5, R5 ;  /* 0x0000000500057308 */ /* 0x000fe20000002400 */
[----:B------:R-:W-:Y:S02]  /*c010*/  FSEL R50, R50, -INF , !P6 ;  /* 0xff80000032327808 */ /* 0x000fe40007000000 */
[C---:B------:R-:W-:Y:S02]  /*c020*/  ISETP.GE.AND P5, PT, R2.reuse, R251, PT ;  /* 0x000000fb0200720c */ /* 0x040fe40003fa6270 */
[C---:B------:R-:W-:Y:S02]  /*c030*/  ISETP.GE.AND P4, PT, R2.reuse, R250, PT ;  /* 0x000000fa0200720c */ /* 0x040fe40003f86270 */
[C---:B------:R-:W-:Y:S01]  /*c040*/  ISETP.GE.AND P1, PT, R2.reuse, R249, PT ;  /* 0x000000f90200720c */ /* 0x040fe20003f26270 */
[----:B------:R-:W-:Y:S01]  /*c050*/  MUFU.TANH R45, R45 ;  /* 0x0000002d002d7308 */ /* 0x000fe20000002400 */
        /* <DEDUP_REMOVED lines=9> */
[----:B-1----:R-:W-:Y:S01]  /*c0f0*/  FMUL.FTZ R3, R62, c[0x0][0x2ec] ;  /* 0x0000bb003e037a20 */ /* 0x002fe20000410000 */
[----:B------:R-:W-:Y:S02]  /*c100*/  FSEL R221, R49, -INF , !P1 ;  /* 0xff80000031dd7808 */ /* 0x000fe40004800000 */
[C---:B------:R-:W-:Y:S02]  /*c110*/  ISETP.GE.AND P6, PT, R2.reuse, R251, PT ;  /* 0x000000fb0200720c */ /* 0x040fe40003fc6270 */
[C---:B------:R-:W-:Y:S01]  /*c120*/  ISETP.GE.AND P5, PT, R2.reuse, R250, PT ;  /* 0x000000fa0200720c */ /* 0x040fe20003fa6270 */
[----:B------:R-:W1:Y:S01]  /*c130*/  MUFU.TANH R3, R3 ;  /* 0x0000000300037308 */ /* 0x000e620000002400 */
        /* <DEDUP_REMOVED lines=8> */
[----:B---3--:R-:W-:Y:S02]  /*c1c0*/  FSEL R34, R52, -INF , !P6 ;  /* 0xff80000034227808 */ /* 0x008fe40007000000 */
[----:B----4-:R-:W-:Y:S02]  /*c1d0*/  FSEL R218, R54, -INF , !P5 ;  /* 0xff80000036da7808 */ /* 0x010fe40006800000 */
        /* <DEDUP_REMOVED lines=11> */
[----:B------:R-:W-:Y:S02]  /*c290*/  ISETP.GE.AND P5, PT, R2, R248, PT ;  /* 0x000000f80200720c */ /* 0x000fe40003fa6270 */
[----:B------:R-:W-:Y:S02]  /*c2a0*/  FSEL R219, R142, -INF , !P1 ;  /* 0xff8000008edb7808 */ /* 0x000fe40004800000 */
[----:B------:R-:W-:Y:S02]  /*c2b0*/  FSEL R33, R53, -INF , !P0 ;  /* 0xff80000035217808 */ /* 0x000fe40004000000 */
[----:B------:R-:W-:Y:S02]  /*c2c0*/  FSEL R214, R55, -INF , !P6 ;  /* 0xff80000037d67808 */ /* 0x000fe40007000000 */
        /* <DEDUP_REMOVED lines=8> */
[----:B-1----:R-:W-:Y:S01]  /*c350*/  FSEL R215, R3, -INF , !P5 ;  /* 0xff80000003d77808 */ /* 0x002fe20006800000 */
[----:B------:R-:W-:Y:S01]  /*c360*/  FMUL.FTZ R3, R58, c[0x0][0x2ec] ;  /* 0x0000bb003a037a20 */ /* 0x000fe20000410000 */
[----:B------:R-:W-:Y:S02]  /*c370*/  FSEL R216, R143, -INF , !P4 ;  /* 0xff8000008fd87808 */ /* 0x000fe40006000000 */
[----:B------:R-:W-:Y:S02]  /*c380*/  FSEL R29, R64, -INF , !P1 ;  /* 0xff800000401d7808 */ /* 0x000fe40004800000 */
[----:B------:R-:W-:Y:S01]  /*c390*/  FSEL R212, R66, -INF , !P0 ;  /* 0xff80000042d47808 */ /* 0x000fe20004000000 */
[----:B------:R-:W1:Y:S01]  /*c3a0*/  MUFU.TANH R3, R3 ;  /* 0x0000000300037308 */ /* 0x000e620000002400 */
[----:B------:R-:W-:Y:S01]  /*c3b0*/  FSEL R213, R4, -INF , !P6 ;  /* 0xff80000004d57808 */ /* 0x000fe20007000000 */
[----:B------:R-:W-:Y:S01]  /*c3c0*/  FMUL.FTZ R4, R57, c[0x0][0x2ec] ;  /* 0x0000bb0039047a20 */ /* 0x000fe20000410000 */
[----:B------:R-:W-:-:S02]  /*c3d0*/  ISETP.GE.AND P4, PT, R2, R251, PT ;  /* 0x000000fb0200720c */ /* 0x000fc40003f86270 */
[C---:B------:R-:W-:Y:S02]  /*c3e0*/  ISETP.GE.AND P1, PT, R2.reuse, R250, PT ;  /* 0x000000fa0200720c */ /* 0x040fe40003f26270 */
[C---:B------:R-:W-:Y:S01]  /*c3f0*/  ISETP.GE.AND P0, PT, R2.reuse, R249, PT ;  /* 0x000000f90200720c */ /* 0x040fe20003f06270 */
[----:B------:R-:W2:Y:S01]  /*c400*/  MUFU.TANH R4, R4 ;  /* 0x0000000400047308 */ /* 0x000ea20000002400 */
        /* <DEDUP_REMOVED lines=16> */
[----:B------:R-:W-:Y:S01]  /*c510*/  ISETP.LT.OR P0, PT, R2, R244, P0 ;  /* 0x000000f40200720c */ /* 0x000fe20000701670 */
[----:B------:R-:W-:Y:S01]  /*c520*/  FMUL.FTZ R2, R59, c[0x0][0x2ec] ;  /* 0x0000bb003b027a20 */ /* 0x000fe20000410000 */
[----:B------:R-:W-:Y:S02]  /*c530*/  IADD3 R0, R0, 0x39, RZ ;  /* 0x0000003900007810 */ /* 0x000fe40007ffe0ff */
[----:B-1----:R-:W-:Y:S02]  /*c540*/  FSEL R209, R3, -INF , !P0 ;  /* 0xff80000003d17808 */ /* 0x002fe40004000000 */
[----:B------:R-:W-:Y:S01]  /*c550*/  PLOP3.LUT P0, PT, PT, PT, UP0, 0x80, 0x0 ;  /* 0x000000000000781c */ /* 0x000fe20003f0f008 */
[----:B------:R-:W1:Y:S01]  /*c560*/  MUFU.TANH R2, R2 ;  /* 0x0000000200027308 */ /* 0x000e620000002400 */
        /* <DEDUP_REMOVED lines=12> */
[----:B------:R-:W-:Y:S02]  /*c630*/  FSEL R24, R45, -INF , !P6 ;  /* 0xff8000002d187808 */ /* 0x000fe40007000000 */
[----:B------:R-:W-:-:S02]  /*c640*/  FSEL R26, R6, -INF , !P5 ;  /* 0xff800000061a7808 */ /* 0x000fc40006800000 */
[----:B--2---:R-:W-:Y:S02]  /*c650*/  FSEL R32, R4, -INF , !P4 ;  /* 0xff80000004207808 */ /* 0x004fe40006000000 */
[----:B-1----:R-:W-:Y:S01]  /*c660*/  FSEL R208, R2, -INF , !P1 ;  /* 0xff80000002d07808 */ /* 0x002fe20004800000 */
        /* <DEDUP_REMOVED lines=79> */
.L_x_645:
[----:B------:R-:W-:Y:S05]  /*cb60*/  BSYNC B0 ;  /* 0x0000000000007941 */ /* 0x000fea0003800000 */
.L_x_644:
[----:B------:R-:W0:Y:S02]  /*cb70*/  LDGDEPBAR ;  /* 0x00000000000079af */ /* 0x000e240000000000 */
.L_x_643:
[----:B------:R-:W2:Y:S04]  /*cb80*/  LDL R6, [R1+0x24] ;  /* 0x0000240001067983 */ /* 0x000ea80000100800 */
[----:B------:R-:W3:Y:S04]  /*cb90*/  LDL.LU R5, [R1+0x34] ;  /* 0x0000340001057983 */ /* 0x000ee80000300800 */
[----:B------:R-:W4:Y:S04]  /*cba0*/  LDL.LU R4, [R1+0x30] ;  /* 0x0000300001047983 */ /* 0x000f280000300800 */
[----:B-1----:R-:W4:Y:S04]  /*cbb0*/  LDL.LU R3, [R1+0x20] ;  /* 0x0000200001037983 */ /* 0x002f280000300800 */
[----:B------:R-:W4:Y:S04]  /*cbc0*/  LDL.LU R2, [R1] ;  /* 0x0000000001027983 */ /* 0x000f280000300800 */
[----:B------:R-:W4:Y:S04]  /*cbd0*/  LDL.LU R45, [R1+0xc] ;  /* 0x00000c00012d7983 */ /* 0x000f280000300800 */
[----:B------:R-:W4:Y:S04]  /*cbe0*/  LDL.LU R43, [R1+0x14] ;  /* 0x00001400012b7983 */ /* 0x000f280000300800 */
[----:B------:R-:W4:Y:S04]  /*cbf0*/  LDL.LU R62, [R1+0x1c] ;  /* 0x00001c00013e7983 */ /* 0x000f280000300800 */
[----:B------:R-:W4:Y:S04]  /*cc00*/  LDL.LU R63, [R1+0x2c] ;  /* 0x00002c00013f7983 */ /* 0x000f280000300800 */
[----:B------:R-:W-:Y:S04]  /*cc10*/  STL [R1+0xa4], R229 ;  /* 0x0000a4e501007387 */ /* 0x000fe80000100800 */
[----:B------:R1:W-:Y:S04]  /*cc20*/  STL [R1+0xa0], R224 ;  /* 0x0000a0e001007387 */ /* 0x0003e80000100800 */
[----:B-1----:R-:W4:Y:S01]  /*cc30*/  LDL.LU R224, [R1+0x28] ;  /* 0x0000280001e07983 */ /* 0x002f220000300800 */
[----:B------:R-:W-:-:S02]  /*cc40*/  FMNMX.FTZ R0, R137, R7, !PT ;  /* 0x0000000789007209 */ /* 0x000fc40007810000 */
[----:B------:R-:W-:Y:S01]  /*cc50*/  MOV R60, R139 ;  /* 0x0000008b003c7202 */ /* 0x000fe20000000f00 */
[----:B------:R-:W4:Y:S01]  /*cc60*/  LDL.LU R40, [R1+0x60] ;  /* 0x0000600001287983 */ /* 0x000f220000300800 */
[----:B------:R-:W-:Y:S02]  /*cc70*/  FMNMX.FTZ R0, R9, R0, !PT ;  /* 0x0000000009007209 */ /* 0x000fe40007810000 */
[----:B------:R-:W-:Y:S02]  /*cc80*/  MOV R47, R39 ;  /* 0x00000027002f7202 */ /* 0x000fe40000000f00 */
[----:B------:R-:W-:Y:S02]  /*cc90*/  FMNMX.FTZ R0, R11, R0, !PT ;  /* 0x000000000b007209 */ /* 0x000fe40007810000 */
[----:B------:R-:W-:Y:S02]  /*cca0*/  MOV R46, R50 ;  /* 0x00000032002e7202 */ /* 0x000fe40000000f00 */
[----:B------:R-:W-:-:S04]  /*ccb0*/  FMNMX.FTZ R0, R12, R0, !PT ;  /* 0x000000000c007209 */ /* 0x000fc80007810000 */
[----:B--2---:R-:W-:Y:S02]  /*ccc0*/  FMNMX.FTZ R0, R6, R0, !PT ;  /* 0x0000000006007209 */ /* 0x004fe40007810000 */
[----:B---3--:R-:W-:Y:S02]  /*ccd0*/  MOV R42, R5 ;  /* 0x00000005002a7202 */ /* 0x008fe40000000f00 */
[----:B----4-:R-:W-:Y:S02]  /*cce0*/  MOV R61, R4 ;  /* 0x00000004003d7202 */ /* 0x010fe40000000f00 */
[----:B------:R-:W-:Y:S02]  /*ccf0*/  MOV R55, R3 ;  /* 0x0000000300377202 */ /* 0x000fe40000000f00 */
[----:B------:R-:W-:Y:S02]  /*cd00*/  MOV R54, R2 ;  /* 0x0000000200367202 */ /* 0x000fe40000000f00 */
        /* <DEDUP_REMOVED lines=42> */
[----:B------:R-:W-:Y:S01]  /*cfb0*/  FMNMX.FTZ R3, R42, R0, !PT ;  /* 0x000000002a037209 */ /* 0x000fe20007810000 */
[----:B------:R-:W1:Y:S01]  /*cfc0*/  SHFL.BFLY PT, R6, R2, 0x1, 0x1f ;  /* 0x0c201f0002067f89 */ /* 0x000e6200000e0000 */
[----:B------:R-:W-:Y:S02]  /*cfd0*/  FMNMX.FTZ R0, R26, R5, !PT ;  /* 0x000000051a007209 */ /* 0x000fe40007810000 */
[----:B------:R-:W-:-:S03]  /*cfe0*/  FMNMX.FTZ R5, R220, R4, !PT ;  /* 0x00000004dc057209 */ /* 0x000fc60007810000 */
[----:B------:R-:W2:Y:S01]  /*cff0*/  SHFL.BFLY PT, R4, R0, 0x2, 0x1f ;  /* 0x0c401f0000047f89 */ /* 0x000ea200000e0000 */
[----:B------:R-:W-:-:S04]  /*d000*/  FMNMX.FTZ R5, R217, R5, !PT ;  /* 0x00000005d9057209 */ /* 0x000fc80007810000 */
        /* <DEDUP_REMOVED lines=9> */
[----:B------:R-:W1:Y:S01]  /*d0a0*/  SHFL.BFLY PT, R6, R5, 0x2, 0x1f ;  /* 0x0c401f0005067f89 */ /* 0x000e6200000e0000 */
[----:B------:R-:W-:Y:S02]  /*d0b0*/  FMNMX.FTZ R3, R222, R3, !PT ;  /* 0x00000003de037209 */ /* 0x000fe40007810000 */
[----:B--2---:R-:W-:Y:S02]  /*d0c0*/  FMNMX.FTZ R0, R0, R4, !PT ;  /* 0x0000000400007209 */ /* 0x004fe40007810000 */
[----:B------:R-:W-:-:S03]  /*d0d0*/  FMNMX.FTZ R3, R219, R3, !PT ;  /* 0x00000003db037209 */ /* 0x000fc60007810000 */
[----:B------:R-:W2:Y:S01]  /*d0e0*/  SHFL.BFLY PT, R8, R0, 0x1, 0x1f ;  /* 0x0c201f0000087f89 */ /* 0x000ea200000e0000 */
[----:B------:R-:W-:Y:S01]  /*d0f0*/  FMNMX.FTZ R2, R216, R3, !PT ;  /* 0x00000003d8027209 */ /* 0x000fe20007810000 */
[----:B------:R-:W-:-:S03]  /*d100*/  FMUL.FTZ R3, R41, c[0x0][0x23c] ;  /* 0x00008f0029037a20 */ /* 0x000fc60000410000 */
[----:B------:R-:W-:Y:S02]  /*d110*/  FMNMX.FTZ R2, R215, R2, !PT ;  /* 0x00000002d7027209 */ /* 0x000fe40007810000 */
[----:B------:R-:W-:Y:S02]  /*d120*/  FSETP.NEU.FTZ.AND P6, PT, R41, -INF , PT ;  /* 0xff8000002900780b */ /* 0x000fe40003fdd000 */
[----:B------:R-:W-:Y:S02]  /*d130*/  FMNMX.FTZ R2, R211, R2, !PT ;  /* 0x00000002d3027209 */ /* 0x000fe40007810000 */
[----:B------:R-:W-:Y:S02]  /*d140*/  FSEL R3, R3, RZ, P6 ;  /* 0x000000ff03037208 */ /* 0x000fe40003000000 */
[----:B------:R-:W-:Y:S02]  /*d150*/  FMNMX.FTZ R2, R209, R2, !PT ;  /* 0x00000002d1027209 */ /* 0x000fe40007810000 */
[----:B-1----:R-:W-:-:S02]  /*d160*/  FMNMX.FTZ R5, R5, R6, !PT ;  /* 0x0000000605057209 */ /* 0x002fc40007810000 */
[----:B------:R-:W-:Y:S01]  /*d170*/  FMNMX.FTZ R4, R208, R2, !PT ;  /* 0x00000002d0047209 */ /* 0x000fe20007810000 */
[--C-:B------:R-:W-:Y:S02]  /*d180*/  FFMA.FTZ R2, R7, c[0x0][0x23c], -R3.reuse ;  /* 0x00008f0007027a23 */ /* 0x100fe40000010803 */
[----:B------:R-:W1:Y:S02]  /*d190*/  SHFL.BFLY PT, R7, R5, 0x1, 0x1f ;  /* 0x0c201f0005077f89 */ /* 0x000e6400000e0000 */
[----:B------:R3:W-:Y:S01]  /*d1a0*/  MUFU.EX2 R39, R2 ;  /* 0x0000000200277308 */ /* 0x0007e20000000800 */
[----:B--2---:R-:W-:Y:S01]  /*d1b0*/  FMNMX.FTZ R143, R0, R8, !PT ;  /* 0x00000008008f7209 */ /* 0x004fe20007810000 */
[----:B------:R-:W-:-:S03]  /*d1c0*/  FFMA.FTZ R0, R11, c[0x0][0x23c], -R3 ;  /* 0x00008f000b007a23 */ /* 0x000fc60000010803 */
[----:B------:R-:W-:Y:S01]  /*d1d0*/  FSETP.NEU.FTZ.AND P5, PT, R143, -INF , PT ;  /* 0xff8000008f00780b */ /* 0x000fe20003fbd000 */
[----:B---3--:R-:W-:-:S04]  /*d1e0*/  FFMA.FTZ R2, R9, c[0x0][0x23c], -R3 ;  /* 0x00008f0009027a23 */ /* 0x008fc80000010803 */
[----:B------:R2:W-:Y:S01]  /*d1f0*/  MUFU.EX2 R51, R2 ;  /* 0x0000000200337308 */ /* 0x0005e20000000800 */
[----:B------:R-:W3:Y:S07]  /*d200*/  SHFL.BFLY PT, R6, R4, 0x2, 0x1f ;  /* 0x0c401f0004067f89 */ /* 0x000eee00000e0000 */
[----:B------:R4:W-:Y:S01]  /*d210*/  MUFU.EX2 R56, R0 ;  /* 0x0000000000387308 */ /* 0x0009e20000000800 */
[----:B--2---:R-:W-:-:S05]  /*d220*/  FMUL.FTZ R2, R143, c[0x0][0x23c] ;  /* 0x00008f008f027a20 */ /* 0x004fca0000410000 */
[----:B------:R-:W-:Y:S01]  /*d230*/  FSEL R2, R2, RZ, P5 ;  /* 0x000000ff02027208 */ /* 0x000fe20002800000 */
[----:B----4-:R-:W-:-:S04]  /*d240*/  FFMA.FTZ R0, R12, c[0x0][0x23c], -R3 ;  /* 0x00008f000c007a23 */ /* 0x010fc80000010803 */
[----:B------:R2:W-:Y:S01]  /*d250*/  MUFU.EX2 R64, R0 ;  /* 0x0000000000407308 */ /* 0x0005e20000000800 */
[----:B-1----:R-:W-:Y:S01]  /*d260*/  FMNMX.FTZ R140, R5, R7, !PT ;  /* 0x00000007058c7209 */ /* 0x002fe20007810000 */
[----:B------:R-:W-:-:S03]  /*d270*/  FFMA.FTZ R5, R15, c[0x0][0x23c], -R2 ;  /* 0x00008f000f057a23 */ /* 0x000fc60000010802 */
[----:B------:R-:W-:Y:S01]  /*d280*/  FSETP.NEU.FTZ.AND P4, PT, R140, -INF , PT ;  /* 0xff8000008c00780b */ /* 0x000fe20003f9d000 */
[----:B--2---:R-:W-:-:S04]  /*d290*/  FFMA.FTZ R0, R10, c[0x0][0x23c], -R2 ;  /* 0x00008f000a007a23 */ /* 0x004fc80000010802 */
[----:B------:R1:W-:Y:S02]  /*d2a0*/  MUFU.EX2 R9, R0 ;  /* 0x0000000000097308 */ /* 0x0003e40000000800 */
[----:B-1----:R-:W-:-:S06]  /*d2b0*/  FFMA.FTZ R0, R14, c[0x0][0x23c], -R2 ;  /* 0x00008f000e007a23 */ /* 0x002fcc0000010802 */
[----:B------:R1:W-:Y:S08]  /*d2c0*/  MUFU.EX2 R53, R0 ;  /* 0x0000000000357308 */ /* 0x0003f00000000800 */
[----:B------:R2:W-:Y:S01]  /*d2d0*/  MUFU.EX2 R52, R5 ;  /* 0x0000000500347308 */ /* 0x0005e20000000800 */
[----:B-1----:R-:W-:-:S05]  /*d2e0*/  FMUL.FTZ R0, R140, c[0x0][0x23c] ;  /* 0x00008f008c007a20 */ /* 0x002fca0000410000 */
[----:B------:R-:W-:Y:S01]  /*d2f0*/  FSEL R0, R0, RZ, P4 ;  /* 0x000000ff00007208 */ /* 0x000fe20002000000 */
[----:B--2---:R-:W-:Y:S01]  /*d300*/  FFMA.FTZ R5, R16, c[0x0][0x23c], -R2 ;  /* 0x00008f0010057a23 */ /* 0x004fe20000010802 */
[----:B---3--:R-:W-:-:S03]  /*d310*/  FMNMX.FTZ R4, R4, R6, !PT ;  /* 0x0000000604047209 */ /* 0x008fc60007810000 */
[----:B------:R1:W-:Y:S02]  /*d320*/  MUFU.EX2 R48, R5 ;  /* 0x0000000500307308 */ /* 0x0003e40000000800 */
[----:B------:R-:W2:Y:S01]  /*d330*/  SHFL.BFLY PT, R6, R4, 0x1, 0x1f ;  /* 0x0c201f0004067f89 */ /* 0x000ea200000e0000 */
[----:B-1----:R-:W-:-:S05]  /*d340*/  FFMA.FTZ R5, R13, c[0x0][0x23c], -R0 ;  /* 0x00008f000d057a23 */ /* 0x002fca0000010800 */
[----:B------:R1:W-:Y:S02]  /*d350*/  MUFU.EX2 R15, R5 ;  /* 0x00000005000f7308 */ /* 0x0003e40000000800 */
[----:B-1----:R-:W-:-:S05]  /*d360*/  FSEL R5, R41, RZ, P6 ;  /* 0x000000ff29057208 */ /* 0x002fca0003000000 */
[----:B------:R-:W-:-:S04]  /*d370*/  FADD.FTZ R5, R137, -R5 ;  /* 0x8000000589057221 */ /* 0x000fc80000010000 */
[----:B------:R-:W-:-:S06]  /*d380*/  FMUL.FTZ R5, R5, c[0x0][0x23c] ;  /* 0x00008f0005057a20 */ /* 0x000fcc0000410000 */
[----:B------:R-:W1:Y:S01]  /*d390*/  MUFU.EX2 R5, R5 ;  /* 0x0000000500057308 */ /* 0x000e620000000800 */
[----:B--2---:R-:W-:Y:S01]  /*d3a0*/  FMNMX.FTZ R141, R4, R6, !PT ;  /* 0x00000006048d7209 */ /* 0x004fe20007810000 */
[----:B------:R1:W-:Y:S04]  /*d3b0*/  STL [R1+0x38], R41 ;  /* 0x0000382901007387 */ /* 0x0003e80000100800 */
[----:B------:R-:W-:Y:S04]  /*d3c0*/  STL [R1+0x44], R143 ;  /* 0x0000448f01007387 */ /* 0x000fe80000100800 */
[----:B------:R-:W-:Y:S04]  /*d3d0*/  STL [R1+0x40], R140 ;  /* 0x0000408c01007387 */ /* 0x000fe80000100800 */
[----:B------:R-:W-:Y:S04]  /*d3e0*/  STL [R1+0x3c], R141 ;  /* 0x00003c8d01007387 */ /* 0x000fe80000100800 */
[----:B------:R-:W2:Y:S01]  /*d3f0*/  LDL.LU R57, [R1+0x68] ;  /* 0x0000680001397983 */ /* 0x000ea20000300800 */
[----:B-1----:R-:W-:Y:S01]  /*d400*/  FMUL.FTZ R41, R129, R5 ;  /* 0x0000000581297220 */ /* 0x002fe20000410000 */
[----:B------:R-:W-:-:S02]  /*d410*/  MOV R129, R52 ;  /* 0x0000003400817202 */ /* 0x000fc40000000f00 */
[----:B------:R-:W3:Y:S01]  /*d420*/  LDL.LU R52, [R1+0x64] ;  /* 0x0000640001347983 */ /* 0x000ee20000300800 */
[--C-:B------:R-:W-:Y:S01]  /*d430*/  FFMA.FTZ R4, R19, c[0x0][0x23c], -R0.reuse ;  /* 0x00008f0013047a23 */ /* 0x100fe20000010800 */
[C---:B------:R-:W-:Y:S01]  /*d440*/  FSETP.NEU.FTZ.AND P1, PT, R141.reuse, -INF , PT ;  /* 0xff8000008d00780b */ /* 0x040fe20003f3d000 */
[----:B------:R-:W-:Y:S02]  /*d450*/  FMUL.FTZ R12, R141, c[0x0][0x23c] ;  /* 0x00008f008d0c7a20 */ /* 0x000fe40000410000 */
[----:B------:R1:W-:Y:S03]  /*d460*/  MUFU.EX2 R44, R4 ;  /* 0x00000004002c7308 */ /* 0x0003e60000000800 */
[----:B------:R-:W-:Y:S01]  /*d470*/  FSEL R12, R12, RZ, P1 ;  /* 0x000000ff0c0c7208 */ /* 0x000fe20000800000 */
[----:B-1----:R-:W-:-:S04]  /*d480*/  FFMA.FTZ R4, R18, c[0x0][0x23c], -R0 ;  /* 0x00008f0012047a23 */ /* 0x002fc80000010800 */
[----:B------:R1:W-:Y:S02]  /*d490*/  MUFU.EX2 R49, R4 ;  /* 0x0000000400317308 */ /* 0x0003e40000000800 */
[----:B-1----:R-:W-:-:S06]  /*d4a0*/  FFMA.FTZ R4, R20, c[0x0][0x23c], -R0 ;  /* 0x00008f0014047a23 */ /* 0x002fcc0000010800 */
[----:B------:R1:W-:Y:S02]  /*d4b0*/  MUFU.EX2 R142, R4 ;  /* 0x00000004008e7308 */ /* 0x0003e40000000800 */
[--C-:B-1----:R-:W-:Y:S02]  /*d4c0*/  FFMA.FTZ R4, R17, c[0x0][0x23c], -R12.reuse ;  /* 0x00008f0011047a23 */ /* 0x102fe4000001080c */
[----:B------:R-:W1:Y:S04]  /*d4d0*/  LDSM.16.MT88.4 R16, [R225+0xc000] ;  /* 0x00c00000e110783b */ /* 0x000e680000004200 */
[----:B------:R4:W-:Y:S02]  /*d4e0*/  MUFU.EX2 R229, R4 ;  /* 0x0000000400e57308 */ /* 0x0009e40000000800 */
[----:B----4-:R-:W-:-:S06]  /*d4f0*/  FFMA.FTZ R4, R21, c[0x0][0x23c], -R12 ;  /* 0x00008f0015047a23 */ /* 0x010fcc000001080c */
[----:B------:R4:W-:Y:S02]  /*d500*/  MUFU.EX2 R139, R4 ;  /* 0x00000004008b7308 */ /* 0x0009e40000000800 */
[----:B----4-:R-:W-:-:S06]  /*d510*/  FFMA.FTZ R4, R22, c[0x0][0x23c], -R12 ;  /* 0x00008f0016047a23 */ /* 0x010fcc000001080c */
[----:B------:R4:W-:Y:S02]  /*d520*/  MUFU.EX2 R50, R4 ;  /* 0x0000000400327308 */ /* 0x0009e40000000800 */
[----:B----4-:R-:W-:-:S05]  /*d530*/  FSEL R4, R143, RZ, P5 ;  /* 0x000000ff8f047208 */ /* 0x010fca0002800000 */
[----:B------:R-:W-:Y:S01]  /*d540*/  FADD.FTZ R6, R136, -R4 ;  /* 0x8000000488067221 */ /* 0x000fe20000010000 */
[----:B------:R-:W-:-:S03]  /*d550*/  FSEL R4, R140, RZ, P4 ;  /* 0x000000ff8c047208 */ /* 0x000fc60002000000 */
[----:B------:R-:W-:Y:S02]  /*d560*/  FMUL.FTZ R14, R6, c[0x0][0x23c] ;  /* 0x00008f00060e7a20 */ /* 0x000fe40000410000 */
[----:B------:R-:W-:Y:S01]  /*d570*/  FADD.FTZ R6, R135, -R4 ;  /* 0x8000000487067221 */ /* 0x000fe20000010000 */
[----:B------:R-:W-:-:S03]  /*d580*/  FSEL R4, R141, RZ, P1 ;  /* 0x000000ff8d047208 */ /* 0x000fc60000800000 */
[----:B------:R-:W-:Y:S02]  /*d590*/  FMUL.FTZ R7, R6, c[0x0][0x23c] ;  /* 0x00008f0006077a20 */ /* 0x000fe40000410000 */
[----:B------:R-:W-:Y:S02]  /*d5a0*/  FADD.FTZ R6, R134, -R4 ;  /* 0x8000000486067221 */ /* 0x000fe40000010000 */
[-C--:B------:R-:W-:Y:S02]  /*d5b0*/  FFMA.FTZ R137, R40, R5.reuse, R39 ;  /* 0x0000000528897223 */ /* 0x080fe40000010027 */
        /* <DEDUP_REMOVED lines=30> */
[----:B------:R-:W-:Y:S02]  /*d7a0*/  FMUL.FTZ R40, R128, R5 ;  /* 0x0000000580287220 */ /* 0x000fe40000410000 */
[----:B------:R-:W-:Y:S02]  /*d7b0*/  FMUL.FTZ R6, R6, c[0x0][0x23c] ;  /* 0x00008f0006067a20 */ /* 0x000fe40000410000 */
[----:B------:R-:W-:Y:S01]  /*d7c0*/  FFMA.FTZ R5, R23, c[0x0][0x23c], -R12 ;  /* 0x00008f0017057a23 */ /* 0x000fe2000001080c */
[----:B------:R-:W-:Y:S01]  /*d7d0*/  MUFU.EX2 R14, R14 ;  /* 0x0000000e000e7308 */ /* 0x000fe20000000800 */
[----:B------:R-:W-:-:S07]  /*d7e0*/  IMAD.MOV.U32 R136, RZ, RZ, R51 ;  /* 0x000000ffff887224 */ /* 0x000fce00078e0033 */
[----:B------:R-:W4:Y:S08]  /*d7f0*/  MUFU.EX2 R4, R7 ;  /* 0x0000000700047308 */ /* 0x000f300000000800 */
[----:B------:R1:W-:Y:S08]  /*d800*/  MUFU.EX2 R13, R6 ;  /* 0x00000006000d7308 */ /* 0x0003f00000000800 */
[----:B------:R1:W1:Y:S01]  /*d810*/  MUFU.EX2 R51, R5 ;  /* 0x0000000500337308 */ /* 0x0002620000000800 */
[----:B------:R-:W-:Y:S01]  /*d820*/  MOV R128, R56 ;  /* 0x0000003800807202 */ /* 0x000fe20000000f00 */
[-C--:B----4-:R-:W-:Y:S01]  /*d830*/  FMUL.FTZ R144, R144, R4.reuse ;  /* 0x0000000490907220 */ /* 0x090fe20000410000 */
[----:B------:R-:W-:Y:S01]  /*d840*/  F2FP.PACK_AB R8, R136, R39 ;  /* 0x000000278808723e */ /* 0x000fe200000000ff */
[----:B------:R-:W-:Y:S01]  /*d850*/  FMUL.FTZ R145, R145, R4 ;  /* 0x0000000491917220 */ /* 0x000fe20000410000 */
[----:B------:R-:W-:Y:S01]  /*d860*/  F2FP.PACK_AB R10, R64, R128 ;  /* 0x00000080400a723e */ /* 0x000fe200000000ff */
[-C--:B------:R-:W-:Y:S01]  /*d870*/  FMUL.FTZ R156, R156, R4.reuse ;  /* 0x000000049c9c7220 */ /* 0x080fe20000410000 */
[----:B------:R-:W-:Y:S01]  /*d880*/  F2FP.PACK_AB R11, R48, R129 ;  /* 0x00000081300b723e */ /* 0x000fe200000000ff */
[-C--:B------:R-:W-:Y:S01]  /*d890*/  FMUL.FTZ R157, R157, R4.reuse ;  /* 0x000000049d9d7220 */ /* 0x080fe20000410000 */
[----:B-1----:R-:W-:Y:S01]  /*d8a0*/  F2FP.PACK_AB R6, R142, R49 ;  /* 0x000000318e06723e */ /* 0x002fe200000000ff */
[----:B------:R-:W-:-:S02]  /*d8b0*/  FMUL.FTZ R160, R160, R4 ;  /* 0x00000004a0a07220 */ /* 0x000fc40000410000 */
[-C--:B------:R-:W-:Y:S02]  /*d8c0*/  FMUL.FTZ R161, R161, R4.reuse ;  /* 0x00000004a1a17220 */ /* 0x080fe40000410000 */
[-C--:B------:R-:W-:Y:S02]  /*d8d0*/  FMUL.FTZ R172, R172, R4.reuse ;  /* 0x00000004acac7220 */ /* 0x080fe40000410000 */
[-C--:B------:R-:W-:Y:S01]  /*d8e0*/  FMUL.FTZ R173, R173, R4.reuse ;  /* 0x00000004adad7220 */ /* 0x080fe20000410000 */
[----:B------:R-:W-:Y:S01]  /*d8f0*/  F2FP.PACK_AB R5, R139, R229 ;  /* 0x000000e58b05723e */ /* 0x000fe200000000ff */
[----:B------:R-:W-:Y:S01]  /*d900*/  FMUL.FTZ R176, R176, R4 ;  /* 0x00000004b0b07220 */ /* 0x000fe20000410000 */
[----:B------:R-:W-:Y:S01]  /*d910*/  F2FP.PACK_AB R7, R51, R50 ;  /* 0x000000323307723e */ /* 0x000fe200000000ff */
        /* <DEDUP_REMOVED lines=19> */
[----:B--2---:R-:W-:-:S02]  /*da50*/  FFMA.FTZ R21, R57, R4, R15 ;  /* 0x0000000439157223 */ /* 0x004fc4000001000f */
[-C--:B------:R-:W-:Y:S02]  /*da60*/  FMUL.FTZ R120, R120, R4.reuse ;  /* 0x0000000478787220 */ /* 0x080fe40000410000 */
[-C--:B------:R-:W-:Y:S02]  /*da70*/  FMUL.FTZ R121, R121, R4.reuse ;  /* 0x0000000479797220 */ /* 0x080fe40000410000 */
[-C--:B------:R-:W-:Y:S02]  /*da80*/  FMUL.FTZ R124, R124, R4.reuse ;  /* 0x000000047c7c7220 */ /* 0x080fe40000410000 */
[----:B------:R-:W-:Y:S01]  /*da90*/  FMUL.FTZ R125, R125, R4 ;  /* 0x000000047d7d7220 */ /* 0x000fe20000410000 */
[----:B------:R-:W-:Y:S01]  /*daa0*/  F2FP.PACK_AB R4, R44, R15 ;  /* 0x0000000f2c04723e */ /* 0x000fe200000000ff */
[-C--:B------:R-:W-:Y:S02]  /*dab0*/  FMUL.FTZ R150, R150, R14.reuse ;  /* 0x0000000e96967220 */ /* 0x080fe40000410000 */
[-C--:B---3--:R-:W-:Y:S01]  /*dac0*/  FFMA.FTZ R52, R52, R14.reuse, R9 ;  /* 0x0000000e34347223 */ /* 0x088fe20000010009 */
[----:B------:R-:W-:Y:S01]  /*dad0*/  F2FP.PACK_AB R9, R53, R9 ;  /* 0x000000093509723e */ /* 0x000fe200000000ff */
[----:B------:R-:W-:-:S02]  /*dae0*/  FMUL.FTZ R151, R151, R14 ;  /* 0x0000000e97977220 */ /* 0x000fc40000410000 */
[-C--:B------:R-:W-:Y:S02]  /*daf0*/  FMUL.FTZ R146, R146, R13.reuse ;  /* 0x0000000d92927220 */ /* 0x080fe40000410000 */
[-C--:B------:R-:W-:Y:S02]  /*db00*/  FMUL.FTZ R147, R147, R13.reuse ;  /* 0x0000000d93937220 */ /* 0x080fe40000410000 */
[-C--:B------:R-:W-:Y:S02]  /*db10*/  FMUL.FTZ R158, R158, R13.reuse ;  /* 0x0000000d9e9e7220 */ /* 0x080fe40000410000 */
[----:B------:R-:W-:Y:S02]  /*db20*/  FMUL.FTZ R159, R159, R13 ;  /* 0x0000000d9f9f7220 */ /* 0x000fe40000410000 */
[-C--:B------:R-:W-:Y:S02]  /*db30*/  FMUL.FTZ R154, R154, R14.reuse ;  /* 0x0000000e9a9a7220 */ /* 0x080fe40000410000 */
[-C--:B------:R-:W-:Y:S01]  /*db40*/  FMUL.FTZ R155, R155, R14.reuse ;  /* 0x0000000e9b9b7220 */ /* 0x080fe20000410000 */
        /* <DEDUP_REMOVED lines=19> */
[----:B------:R-:W-:-:S02]  /*dc80*/  MOV R23, R55 ;  /* 0x0000003700177202 */ /* 0x000fc40000000f00 */
[----:B------:R-:W-:Y:S02]  /*dc90*/  MOV R39, R54 ;  /* 0x0000003600277202 */ /* 0x000fe40000000f00 */
[----:B------:R-:W-:Y:S01]  /*dca0*/  MOV R15, R53 ;  /* 0x00000035000f7202 */ /* 0x000fe20000000f00 */
[-C--:B-1----:R-:W-:Y:S08]  /*dcb0*/  HMMA.16816.F32 R164, R8, R16.reuse, R164 ;  /* 0x0000001008a4723c */ /* 0x082ff000000018a4 */
[C---:B------:R-:W-:Y:S08]  /*dcc0*/  HMMA.16816.F32 R64, R4.reuse, R16, R160 ;  /* 0x000000100440723c */ /* 0x040ff000000018a0 */
[-C--:B------:R-:W-:Y:S08]  /*dcd0*/  HMMA.16816.F32 R60, R4, R18.reuse, R172 ;  /* 0x00000012043c723c */ /* 0x080ff000000018ac */
[----:B------:R-:W-:Y:S01]  /*dce0*/  HMMA.16816.F32 R52, R8, R18, R168 ;  /* 0x000000120834723c */ /* 0x000fe200000018a8 */
[----:B------:R-:W1:Y:S01]  /*dcf0*/  LDSM.16.MT88.4 R16, [R228+0xc000] ;  /* 0x00c00000e410783b */ /* 0x000e620000004200 */
[-C--:B------:R-:W-:Y:S01]  /*dd00*/  FMUL.FTZ R178, R178, R13.reuse ;  /* 0x0000000db2b27220 */ /* 0x080fe20000410000 */
[----:B------:R-:W-:Y:S01]  /*dd10*/  MOV R163, R48 ;  /* 0x0000003000a37202 */ /* 0x000fe20000000f00 */
[----:B------:R-:W-:Y:S01]  /*dd20*/  FMUL.FTZ R179, R179, R13 ;  /* 0x0000000db3b37220 */ /* 0x000fe20000410000 */
[----:B------:R-:W-:-:S02]  /*dd30*/  MOV R161, R46 ;  /* 0x0000002e00a17202 */ /* 0x000fc40000000f00 */
[----:B------:R-:W-:Y:S02]  /*dd40*/  MOV R175, R163 ;  /* 0x000000a300af7202 */ /* 0x000fe40000000f00 */
[----:B------:R-:W-:Y:S02]  /*dd50*/  MOV R163, R47 ;  /* 0x0000002f00a37202 */ /* 0x000fe40000000f00 */
[----:B------:R-:W-:Y:S02]  /*dd60*/  MOV R169, R45 ;  /* 0x0000002d00a97202 */ /* 0x000fe40000000f00 */
[----:B------:R-:W-:Y:S02]  /*dd70*/  MOV R170, R44 ;  /* 0x0000002c00aa7202 */ /* 0x000fe40000000f00 */
[----:B-1----:R-:W-:Y:S07]  /*dd80*/  HMMA.16816.F32 R44, R4, R16, R176 ;  /* 0x00000010042c723c */ /* 0x002fee00000018b0 */
[----:B------:R-:W-:-:S02]  /*dd90*/  IMAD.MOV.U32 R179, RZ, RZ, R39 ;  /* 0x000000ffffb37224 */ /* 0x000fc400078e0027 */
[----:B------:R-:W2:Y:S01]  /*dda0*/  LDL.LU R39, [R1+0x6c] ;  /* 0x00006c0001277983 */ /* 0x000ea20000300800 */
[-C--:B------:R-:W-:Y:S02]  /*ddb0*/  FMUL.FTZ R182, R182, R14.reuse ;  /* 0x0000000eb6b67220 */ /* 0x080fe40000410000 */
[-C--:B------:R-:W-:Y:S02]  /*ddc0*/  FMUL.FTZ R183, R183, R14.reuse ;  /* 0x0000000eb7b77220 */ /* 0x080fe40000410000 */
[-C--:B------:R-:W-:Y:S02]  /*ddd0*/  FMUL.FTZ R190, R190, R13.reuse ;  /* 0x0000000dbebe7220 */ /* 0x080fe40000410000 */
[----:B------:R-:W-:Y:S02]  /*dde0*/  FMUL.FTZ R191, R191, R13 ;  /* 0x0000000dbfbf7220 */ /* 0x000fe40000410000 */
[-C--:B------:R-:W-:Y:S02]  /*ddf0*/  FMUL.FTZ R186, R186, R14.reuse ;  /* 0x0000000ebaba7220 */ /* 0x080fe40000410000 */
[----:B------:R-:W-:Y:S01]  /*de00*/  FMUL.FTZ R187, R187, R14 ;  /* 0x0000000ebbbb7220 */ /* 0x000fe20000410000 */
[----:B------:R-:W-:-:S02]  /*de10*/  MOV R154, R51 ;  /* 0x00000033009a7202 */ /* 0x000fc40000000f00 */
[----:B------:R-:W-:Y:S01]  /*de20*/  MOV R153, R50 ;  /* 0x0000003200997202 */ /* 0x000fe20000000f00 */
[----:B------:R-:W-:Y:S01]  /*de30*/  HMMA.16816.F32 R188, R4, R18, R188 ;  /* 0x0000001204bc723c */ /* 0x000fe200000018bc */
[----:B------:R-:W-:-:S07]  /*de40*/  MOV R162, R49 ;  /* 0x0000003100a27202 */ /* 0x000fce0000000f00 */
[C---:B------:R-:W-:Y:S08]  /*de50*/  HMMA.16816.F32 R48, R8.reuse, R16, R180 ;  /* 0x000000100830723c */ /* 0x040ff000000018b4 */
        /* <DEDUP_REMOVED lines=18> */
[-C--:B------:R-:W-:Y:S01]  /*df80*/  FMUL.FTZ R75, R75, R13.reuse ;  /* 0x0000000d4b4b7220 */ /* 0x080fe20000410000 */
[----:B------:R-:W-:Y:S01]  /*df90*/  MOV R180, R162 ;  /* 0x000000a200b47202 */ /* 0x000fe20000000f00 */
[----:B------:R-:W-:Y:S01]  /*dfa0*/  IMAD.MOV.U32 R171, RZ, RZ, R143 ;  /* 0x000000ffffab7224 */ /* 0x000fe200078e008f */
[----:B------:R-:W-:Y:S01]  /*dfb0*/  MOV R174, R142 ;  /* 0x0000008e00ae7202 */ /* 0x000fe20000000f00 */
[----:B------:R-:W-:Y:S01]  /*dfc0*/  FMUL.FTZ R78, R78, R13 ;  /* 0x0000000d4e4e7220 */ /* 0x000fe20000410000 */
[----:B------:R-:W-:Y:S01]  /*dfd0*/  MOV R160, R141 ;  /* 0x0000008d00a07202 */ /* 0x000fe20000000f00 */
[----:B------:R-:W-:Y:S01]  /*dfe0*/  FMUL.FTZ R79, R79, R13 ;  /* 0x0000000d4f4f7220 */ /* 0x000fe20000410000 */
[----:B------:R-:W-:-:S02]  /*dff0*/  MOV R162, R140 ;  /* 0x0000008c00a27202 */ /* 0x000fc40000000f00 */
[----:B------:R-:W-:Y:S02]  /*e000*/  MOV R172, R137 ;  /* 0x0000008900ac7202 */ /* 0x000fe40000000f00 */
[----:B------:R-:W-:Y:S02]  /*e010*/  MOV R173, R136 ;  /* 0x0000008800ad7202 */ /* 0x000fe40000000f00 */
[----:B------:R-:W-:Y:S01]  /*e020*/  MOV R176, R135 ;  /* 0x0000008700b07202 */ /* 0x000fe20000000f00 */
[-C--:B-1----:R-:W-:Y:S07]  /*e030*/  HMMA.16816.F32 R140, R8, R16.reuse, R68 ;  /* 0x00000010088c723c */ /* 0x082fee0000001844 */
[----:B------:R-:W-:Y:S01]  /*e040*/  MOV R71, R139 ;  /* 0x0000008b00477202 */ /* 0x000fe20000000f00 */
[----:B------:R-:W-:Y:S01]  /*e050*/  IMAD.MOV.U32 R70, RZ, RZ, R138 ;  /* 0x000000ffff467224 */ /* 0x000fe200078e008a */
[----:B------:R-:W-:Y:S01]  /*e060*/  MOV R69, R170 ;  /* 0x000000aa00457202 */ /* 0x000fe20000000f00 */
[----:B------:R-:W-:Y:S01]  /*e070*/  HMMA.16816.F32 R136, R4, R16, R72 ;  /* 0x000000100488723c */ /* 0x000fe20000001848 */
[----:B------:R-:W-:-:S02]  /*e080*/  MOV R170, R172 ;  /* 0x000000ac00aa7202 */ /* 0x000fc40000000f00 */
[----:B------:R-:W-:-:S04]  /*e090*/  MOV R172, R133 ;  /* 0x0000008500ac7202 */ /* 0x000fc80000000f00 */
[----:B------:R-:W-:Y:S02]  /*e0a0*/  MOV R73, R169 ;  /* 0x000000a900497202 */ /* 0x000fe40000000f00 */
[----:B------:R-:W-:Y:S02]  /*e0b0*/  MOV R169, R175 ;  /* 0x000000af00a97202 */ /* 0x000fe40000000f00 */
[----:B------:R-:W-:Y:S02]  /*e0c0*/  MOV R175, R134 ;  /* 0x0000008600af7202 */ /* 0x000fe40000000f00 */
[----:B------:R-:W-:Y:S02]  /*e0d0*/  MOV R72, R132 ;  /* 0x0000008400487202 */ /* 0x000fe40000000f00 */
[----:B------:R-:W-:Y:S01]  /*e0e0*/  HMMA.16816.F32 R132, R4, R18, R76 ;  /* 0x000000120484723c */ /* 0x000fe2000000184c */
[----:B--2---:R-:W-:Y:S02]  /*e0f0*/  FFMA.FTZ R39, R39, R13, R229 ;  /* 0x0000000d27277223 */ /* 0x004fe400000100e5 */
[----:B------:R1:W5:Y:S04]  /*e100*/  LDL.LU R229, [R1+0xa4] ;  /* 0x0000a40001e57983 */ /* 0x0003680000300800 */
[----:B------:R-:W2:Y:S01]  /*e110*/  LDL.LU R78, [R1+0x24] ;  /* 0x00002400014e7983 */ /* 0x000ea20000300800 */
[----:B------:R-:W-:-:S02]  /*e120*/  FMUL.FTZ R82, R82, R14 ;  /* 0x0000000e52527220 */ /* 0x000fc40000410000 */
[----:B------:R-:W-:Y:S01]  /*e130*/  FMUL.FTZ R83, R83, R14 ;  /* 0x0000000e53537220 */ /* 0x000fe20000410000 */
[----:B------:R-:W-:Y:S02]  /*e140*/  MOV R177, R23 ;  /* 0x0000001700b17202 */ /* 0x000fe40000000f00 */
[----:B------:R-:W-:Y:S02]  /*e150*/  MOV R75, R22 ;  /* 0x00000016004b7202 */ /* 0x000fe40000000f00 */
[----:B------:R-:W-:Y:S02]  /*e160*/  MOV R68, R21 ;  /* 0x0000001500447202 */ /* 0x000fe40000000f00 */
[----:B------:R-:W-:Y:S02]  /*e170*/  MOV R178, R20 ;  /* 0x0000001400b27202 */ /* 0x000fe40000000f00 */
[----:B------:R-:W-:Y:S01]  /*e180*/  HMMA.16816.F32 R20, R8, R18, R80 ;  /* 0x000000120814723c */ /* 0x000fe20000001850 */
[----:B------:R-:W3:Y:S01]  /*e190*/  LDSM.16.MT88.4 R16, [R226+0xe000] ;  /* 0x00e00000e210783b */ /* 0x000ee20000004200 */
        /* <DEDUP_REMOVED lines=8> */
[----:B------:R-:W-:Y:S02]  /*e220*/  MOV R168, R152 ;  /* 0x0000009800a87202 */ /* 0x000fe40000000f00 */
[----:B------:R-:W-:Y:S02]  /*e230*/  MOV R182, R153 ;  /* 0x0000009900b67202 */ /* 0x000fe40000000f00 */
[----:B------:R-:W-:Y:S02]  /*e240*/  MOV R183, R154 ;  /* 0x0000009a00b77202 */ /* 0x000fe40000000f00 */
[----:B------:R-:W-:Y:S02]  /*e250*/  MOV R181, R155 ;  /* 0x0000009b00b57202 */ /* 0x000fe40000000f00 */
[-C--:B---3--:R-:W-:Y:S08]  /*e260*/  HMMA.16816.F32 R152, R8, R16.reuse, R84 ;  /* 0x000000100898723c */ /* 0x088ff00000001854 */
[C---:B------:R-:W-:Y:S08]  /*e270*/  HMMA.16816.F32 R88, R4.reuse, R16, R88 ;  /* 0x000000100458723c */ /* 0x040ff00000001858 */
[-C--:B------:R-:W-:Y:S08]  /*e280*/  HMMA.16816.F32 R92, R4, R18.reuse, R92 ;  /* 0x00000012045c723c */ /* 0x080ff0000000185c */
        /* <DEDUP_REMOVED lines=18> */
[----:B------:R-:W-:Y:S02]  /*e3b0*/  FMUL.FTZ R127, R127, R13 ;  /* 0x0000000d7f7f7220 */ /* 0x000fe40000410000 */
[----:B------:R-:W-:-:S05]  /*e3c0*/  IMAD.MOV.U32 R79, RZ, RZ, R43 ;  /* 0x000000ffff4f7224 */ /* 0x000fca00078e002b */
[----:B------:R-:W-:Y:S01]  /*e3d0*/  MOV R77, R79 ;  /* 0x0000004f004d7202 */ /* 0x000fe20000000f00 */
[----:B------:R-:W-:Y:S01]  /*e3e0*/  FMUL.FTZ R118, R118, R14 ;  /* 0x0000000e76767220 */ /* 0x000fe20000410000 */
[----:B------:R-:W-:Y:S01]  /*e3f0*/  MOV R74, R42 ;  /* 0x0000002a004a7202 */ /* 0x000fe20000000f00 */
[-C--:B------:R-:W-:Y:S02]  /*e400*/  FMUL.FTZ R119, R119, R14.reuse ;  /* 0x0000000e77777220 */ /* 0x080fe40000410000 */
[-C--:B------:R-:W-:Y:S02]  /*e410*/  FMUL.FTZ R42, R130, R14.reuse ;  /* 0x0000000e822a7220 */ /* 0x080fe40000410000 */
[----:B------:R-:W-:Y:S01]  /*e420*/  FMUL.FTZ R43, R131, R14 ;  /* 0x0000000e832b7220 */ /* 0x000fe20000410000 */
[C---:B---3--:R-:W-:Y:S08]  /*e430*/  HMMA.16816.F32 R120, R4.reuse, R16, R120 ;  /* 0x000000100478723c */ /* 0x048ff00000001878 */
[----:B------:R-:W-:Y:S08]  /*e440*/  HMMA.16816.F32 R124, R4, R18, R124 ;  /* 0x00000012047c723c */ /* 0x000ff0000000187c */
[C---:B------:R-:W-:Y:S08]  /*e450*/  HMMA.16816.F32 R116, R8.reuse, R16, R116 ;  /* 0x000000100874723c */ /* 0x040ff00000001874 */
[----:B------:R-:W-:Y:S01]  /*e460*/  HMMA.16816.F32 R40, R8, R18, R40 ;  /* 0x000000120828723c */ /* 0x000fe20000001828 */
[----:B------:R-:W-:Y:S01]  /*e470*/  MOV R79, R73 ;  /* 0x00000049004f7202 */ /* 0x000fe20000000f00 */
[----:B------:R-:W3:Y:S01]  /*e480*/  LDSM.16.MT88.4 R16, [R225+0xc800] ;  /* 0x00c80000e110783b */ /* 0x000ee20000004200 */
[----:B------:R-:W-:-:S02]  /*e490*/  MOV R73, R224 ;  /* 0x000000e000497202 */ /* 0x000fc40000000f00 */
[----:B------:R-:W-:Y:S01]  /*e4a0*/  MOV R103, R74 ;  /* 0x0000004a00677202 */ /* 0x000fe20000000f00 */
[--C-:B------:R-:W-:Y:S01]  /*e4b0*/  FFMA.FTZ R36, R36, c[0x0][0x23c], -R3.reuse ;  /* 0x00008f0024247a23 */ /* 0x100fe20000010803 */
[----:B------:R-:W-:Y:S01]  /*e4c0*/  MOV R74, R182 ;  /* 0x000000b6004a7202 */ /* 0x000fe20000000f00 */
[--C-:B------:R-:W-:Y:S01]  /*e4d0*/  FFMA.FTZ R35, R35, c[0x0][0x23c], -R3.reuse ;  /* 0x00008f0023237a23 */ /* 0x100fe20000010803 */
[----:B------:R-:W-:Y:S01]  /*e4e0*/  MOV R182, R170 ;  /* 0x000000aa00b67202 */ /* 0x000fe20000000f00 */
[--C-:B------:R-:W-:Y:S02]  /*e4f0*/  FFMA.FTZ R34, R34, c[0x0][0x23c], -R3.reuse ;  /* 0x00008f0022227a23 */ /* 0x100fe40000010803 */
[--C-:B------:R-:W-:Y:S01]  /*e500*/  FFMA.FTZ R33, R33, c[0x0][0x23c], -R3.reuse ;  /* 0x00008f0021217a23 */ /* 0x100fe20000010803 */
[----:B------:R-:W-:Y:S01]  /*e510*/  MOV R101, R161 ;  /* 0x000000a100657202 */ /* 0x000fe20000000f00 */
[----:B------:R-:W-:Y:S01]  /*e520*/  FFMA.FTZ R170, R28, c[0x0][0x23c], -R3 ;  /* 0x00008f001caa7a23 */ /* 0x000fe20000010803 */
[----:B------:R-:W-:Y:S01]  /*e530*/  MOV R100, R163 ;  /* 0x000000a300647202 */ /* 0x000fe20000000f00 */
[--C-:B------:R-:W-:Y:S01]  /*e540*/  FFMA.FTZ R30, R30, c[0x0][0x23c], -R2.reuse ;  /* 0x00008f001e1e7a23 */ /* 0x100fe20000010802 */
[----:B------:R1:W5:Y:S01]  /*e550*/  LDL.LU R224, [R1+0xa0] ;  /* 0x0000a00001e07983 */ /* 0x0003620000300800 */
[----:B------:R-:W-:-:S02]  /*e560*/  FFMA.FTZ R28, R214, c[0x0][0x23c], -R2 ;  /* 0x00008f00d61c7a23 */ /* 0x000fc40000010802 */
[--C-:B------:R-:W-:Y:S02]  /*e570*/  FFMA.FTZ R212, R212, c[0x0][0x23c], -R2.reuse ;  /* 0x00008f00d4d47a23 */ /* 0x100fe40000010802 */
[--C-:B------:R-:W-:Y:S02]  /*e580*/  FFMA.FTZ R163, R27, c[0x0][0x23c], -R2.reuse ;  /* 0x00008f001ba37a23 */ /* 0x100fe40000010802 */
[----:B------:R-:W-:Y:S02]  /*e590*/  FFMA.FTZ R161, R26, c[0x0][0x23c], -R2 ;  /* 0x00008f001aa17a23 */ /* 0x000fe40000010802 */
[--C-:B------:R-:W-:Y:S02]  /*e5a0*/  FFMA.FTZ R26, R221, c[0x0][0x23c], -R0.reuse ;  /* 0x00008f00dd1a7a23 */ /* 0x100fe40000010800 */
[--C-:B------:R-:W-:Y:S02]  /*e5b0*/  FFMA.FTZ R213, R213, c[0x0][0x23c], -R0.reuse ;  /* 0x00008f00d5d57a23 */ /* 0x100fe40000010800 */
[----:B------:R-:W-:-:S02]  /*e5c0*/  FFMA.FTZ R210, R210, c[0x0][0x23c], -R0 ;  /* 0x00008f00d2d27a23 */ /* 0x000fc40000010800 */
[--C-:B--2---:R-:W-:Y:S01]  /*e5d0*/  FFMA.FTZ R4, R78, c[0x0][0x23c], -R3.reuse ;  /* 0x00008f004e047a23 */ /* 0x104fe20000010803 */
[----:B------:R-:W-:Y:S02]  /*e5e0*/  MOV R78, R72 ;  /* 0x00000048004e7202 */ /* 0x000fe40000000f00 */
[----:B------:R-:W-:Y:S02]  /*e5f0*/  MOV R72, R70 ;  /* 0x0000004600487202 */ /* 0x000fe40000000f00 */
[----:B------:R-:W-:Y:S02]  /*e600*/  MOV R70, R71 ;  /* 0x0000004700467202 */ /* 0x000fe40000000f00 */
[----:B------:R-:W-:Y:S02]  /*e610*/  MOV R71, R180 ;  /* 0x000000b400477202 */ /* 0x000fe40000000f00 */
[----:B------:R2:W-:Y:S02]  /*e620*/  MUFU.EX2 R180, R4 ;  /* 0x0000000400b47308 */ /* 0x0005e40000000800 */
[----:B--2---:R-:W-:-:S06]  /*e630*/  FFMA.FTZ R4, R77, c[0x0][0x23c], -R3 ;  /* 0x00008f004d047a23 */ /* 0x004fcc0000010803 */
[----:B------:R2:W-:Y:S02]  /*e640*/  MUFU.EX2 R76, R4 ;  /* 0x00000004004c7308 */ /* 0x0005e40000000800 */
[----:B--2---:R-:W-:-:S06]  /*e650*/  FFMA.FTZ R4, R78, c[0x0][0x23c], -R3 ;  /* 0x00008f004e047a23 */ /* 0x004fcc0000010803 */
[----:B------:R2:W4:Y:S02]  /*e660*/  MUFU.EX2 R8, R4 ;  /* 0x0000000400087308 */ /* 0x0005240000000800 */
[----:B--2---:R-:W-:-:S06]  /*e670*/  FFMA.FTZ R4, R31, c[0x0][0x23c], -R3 ;  /* 0x00008f001f047a23 */ /* 0x004fcc0000010803 */
[----:B------:R2:W-:Y:S02]  /*e680*/  MUFU.EX2 R5, R4 ;  /* 0x0000000400057308 */ /* 0x0005e40000000800 */
[----:B--2---:R-:W-:-:S06]  /*e690*/  FFMA.FTZ R4, R178, c[0x0][0x23c], -R2 ;  /* 0x00008f00b2047a23 */ /* 0x004fcc0000010802 */
[----:B------:R2:W-:Y:S02]  /*e6a0*/  MUFU.EX2 R178, R4 ;  /* 0x0000000400b27308 */ /* 0x0005e40000000800 */
[----:B--2---:R-:W-:Y:S02]  /*e6b0*/  FFMA.FTZ R4, R75, c[0x0][0x23c], -R2 ;  /* 0x00008f004b047a23 */ /* 0x004fe40000010802 */
[----:B------:R-:W-:Y:S01]  /*e6c0*/  IMAD.MOV.U32 R75, RZ, RZ, R177 ;  /* 0x000000ffff4b7224 */ /* 0x000fe200078e00b1 */
[----:B------:R-:W-:-:S03]  /*e6d0*/  MOV R177, R179 ;  /* 0x000000b300b17202 */ /* 0x000fc60000000f00 */
[----:B------:R2:W-:Y:S02]  /*e6e0*/  MUFU.EX2 R179, R4 ;  /* 0x0000000400b37308 */ /* 0x0005e40000000800 */
[----:B--2---:R-:W-:-:S06]  /*e6f0*/  FFMA.FTZ R4, R79, c[0x0][0x23c], -R2 ;  /* 0x00008f004f047a23 */ /* 0x004fcc0000010802 */
[----:B------:R2:W-:Y:S01]  /*e700*/  MUFU.EX2 R77, R4 ;  /* 0x00000004004d7308 */ /* 0x0005e20000000800 */
[----:B------:R-:W-:Y:S01]  /*e710*/  MOV R79, R73 ;  /* 0x00000049004f7202 */ /* 0x000fe20000000f00 */
[----:B--2---:R-:W-:-:S06]  /*e720*/  FFMA.FTZ R4, R252, c[0x0][0x23c], -R2 ;  /* 0x00008f00fc047a23 */ /* 0x004fcc0000010802 */
[----:B------:R2:W1:Y:S01]  /*e730*/  MUFU.EX2 R7, R4 ;  /* 0x0000000400077308 */ /* 0x0004620000000800 */
[----:B------:R-:W-:Y:S02]  /*e740*/  MOV R78, R172 ;  /* 0x000000ac004e7202 */ /* 0x000fe40000000f00 */
[----:B------:R-:W-:Y:S01]  /*e750*/  MOV R73, R168 ;  /* 0x000000a800497202 */ /* 0x000fe20000000f00 */
[----:B------:R-:W-:Y:S01]  /*e760*/  FFMA.FTZ R172, R29, c[0x0][0x23c], -R3 ;  /* 0x00008f001dac7a23 */ /* 0x000fe20000010803 */
[----:B------:R-:W-:Y:S01]  /*e770*/  MOV R168, R171 ;  /* 0x000000ab00a87202 */ /* 0x000fe20000000f00 */
[----:B--2---:R-:W-:-:S04]  /*e780*/  FFMA.FTZ R4, R176, c[0x0][0x23c], -R0 ;  /* 0x00008f00b0047a23 */ /* 0x004fc80000010800 */
[----:B------:R2:W-:Y:S01]  /*e790*/  MUFU.EX2 R176, R4 ;  /* 0x0000000400b07308 */ /* 0x0005e20000000800 */
[----:B------:R-:W-:Y:S01]  /*e7a0*/  FFMA.FTZ R171, R24, c[0x0][0x23c], -R3 ;  /* 0x00008f0018ab7a23 */ /* 0x000fe20000010803 */
[----:B------:R-:W-:Y:S02]  /*e7b0*/  MOV R102, R78 ;  /* 0x0000004e00667202 */ /* 0x000fe40000000f00 */
[----:B------:R-:W-:Y:S01]  /*e7c0*/  MOV R78, R182 ;  /* 0x000000b6004e7202 */ /* 0x000fe20000000f00 */
[----:B--2---:R-:W-:Y:S01]  /*e7d0*/  FFMA.FTZ R4, R75, c[0x0][0x23c], -R0 ;  /* 0x00008f004b047a23 */ /* 0x004fe20000010800 */
[----:B------:R-:W-:-:S03]  /*e7e0*/  MOV R75, R177 ;  /* 0x000000b1004b7202 */ /* 0x000fc60000000f00 */
[----:B------:R2:W-:Y:S01]  /*e7f0*/  MUFU.EX2 R177, R4 ;  /* 0x0000000400b17308 */ /* 0x0005e20000000800 */
[----:B------:R-:W-:Y:S01]  /*e800*/  MOV R182, R168 ;  /* 0x000000a800b67202 */ /* 0x000fe20000000f00 */
[--C-:B------:R-:W-:Y:S02]  /*e810*/  FFMA.FTZ R31, R223, c[0x0][0x23c], -R2.reuse ;  /* 0x00008f00df1f7a23 */ /* 0x100fe40000010802 */
[--C-:B------:R-:W-:Y:S02]  /*e820*/  FFMA.FTZ R29, R218, c[0x0][0x23c], -R2.reuse ;  /* 0x00008f00da1d7a23 */ /* 0x100fe40000010802 */
[----:B------:R-:W-:Y:S02]  /*e830*/  FFMA.FTZ R168, R38, c[0x0][0x23c], -R2 ;  /* 0x00008f0026a87a23 */ /* 0x000fe40000010802 */
[----:B--2---:R-:W-:Y:S02]  /*e840*/  FFMA.FTZ R4, R72, c[0x0][0x23c], -R0 ;  /* 0x00008f0048047a23 */ /* 0x004fe40000010800 */
[----:B------:R-:W-:-:S02]  /*e850*/  IMAD.MOV.U32 R72, RZ, RZ, R169 ;  /* 0x000000ffff487224 */ /* 0x000fc400078e00a9 */
[----:B------:R-:W-:Y:S02]  /*e860*/  FFMA.FTZ R169, R25, c[0x0][0x23c], -R3 ;  /* 0x00008f0019a97a23 */ /* 0x000fe40000010803 */
[----:B------:R-:W-:Y:S01]  /*e870*/  FFMA.FTZ R3, R103, c[0x0][0x23c], -R12 ;  /* 0x00008f0067037a23 */ /* 0x000fe2000001080c */
[----:B------:R-:W-:Y:S01]  /*e880*/  MOV R103, R79 ;  /* 0x0000004f00677202 */ /* 0x000fe20000000f00 */
[----:B------:R-:W-:Y:S02]  /*e890*/  IMAD.MOV.U32 R79, RZ, RZ, R174 ;  /* 0x000000ffff4f7224 */ /* 0x000fe400078e00ae */
[----:B------:R-:W-:Y:S01]  /*e8a0*/  FFMA.FTZ R27, R102, c[0x0][0x23c], -R0 ;  /* 0x00008f00661b7a23 */ /* 0x000fe20000010800 */
[----:B------:R-:W-:Y:S01]  /*e8b0*/  MOV R102, R78 ;  /* 0x0000004e00667202 */ /* 0x000fe20000000f00 */
[----:B------:R-:W-:Y:S01]  /*e8c0*/  FFMA.FTZ R2, R103, c[0x0][0x23c], -R12 ;  /* 0x00008f0067027a23 */ /* 0x000fe2000001080c */
[----:B------:R-:W-:Y:S01]  /*e8d0*/  MOV R103, R79 ;  /* 0x0000004f00677202 */ /* 0x000fe20000000f00 */
[----:B------:R2:W1:Y:S01]  /*e8e0*/  MUFU.EX2 R6, R4 ;  /* 0x0000000400067308 */ /* 0x0004620000000800 */
[----:B------:R-:W-:Y:S01]  /*e8f0*/  MOV R78, R160 ;  /* 0x000000a0004e7202 */ /* 0x000fe20000000f00 */
[--C-:B------:R-:W-:Y:S01]  /*e900*/  FFMA.FTZ R25, R220, c[0x0][0x23c], -R0.reuse ;  /* 0x00008f00dc197a23 */ /* 0x100fe20000010800 */
[----:B------:R-:W-:Y:S01]  /*e910*/  MOV R79, R162 ;  /* 0x000000a2004f7202 */ /* 0x000fe20000000f00 */
[----:B------:R-:W-:-:S02]  /*e920*/  FFMA.FTZ R24, R217, c[0x0][0x23c], -R0 ;  /* 0x00008f00d9187a23 */ /* 0x000fc40000010800 */
[--C-:B------:R-:W-:Y:S02]  /*e930*/  FFMA.FTZ R162, R37, c[0x0][0x23c], -R0.reuse ;  /* 0x00008f0025a27a23 */ /* 0x100fe40000010800 */
[----:B------:R1:W-:Y:S01]  /*e940*/  MUFU.EX2 R174, R3 ;  /* 0x0000000300ae7308 */ /* 0x0003e20000000800 */
[--C-:B------:R-:W-:Y:S02]  /*e950*/  FFMA.FTZ R160, R32, c[0x0][0x23c], -R0.reuse ;  /* 0x00008f0020a07a23 */ /* 0x100fe40000010800 */
[----:B--2---:R-:W-:Y:S02]  /*e960*/  FFMA.FTZ R4, R75, c[0x0][0x23c], -R0 ;  /* 0x00008f004b047a23 */ /* 0x004fe40000010800 */
[--C-:B------:R-:W-:Y:S01]  /*e970*/  FFMA.FTZ R0, R100, c[0x0][0x23c], -R12.reuse ;  /* 0x00008f0064007a23 */ /* 0x100fe2000001080c */
[----:B------:R-:W-:Y:S02]  /*e980*/  MOV R75, R181 ;  /* 0x000000b5004b7202 */ /* 0x000fe40000000f00 */
[----:B------:R-:W-:Y:S01]  /*e990*/  MUFU.EX2 R221, R2 ;  /* 0x0000000200dd7308 */ /* 0x000fe20000000800 */
[----:B-1----:R-:W-:-:S07]  /*e9a0*/  FFMA.FTZ R3, R175, c[0x0][0x23c], -R12 ;  /* 0x00008f00af037a23 */ /* 0x002fce000001080c */
[----:B------:R1:W-:Y:S08]  /*e9b0*/  MUFU.EX2 R181, R4 ;  /* 0x0000000400b57308 */ /* 0x0003f00000000800 */
[----:B------:R-:W2:Y:S08]  /*e9c0*/  MUFU.EX2 R175, R3 ;  /* 0x0000000300af7308 */ /* 0x000eb00000000800 */
[----:B------:R-:W1:Y:S01]  /*e9d0*/  MUFU.EX2 R214, R0 ;  /* 0x0000000000d67308 */ /* 0x000e620000000800 */
[----:B------:R-:W-:Y:S01]  /*e9e0*/  FFMA.FTZ R38, R216, c[0x0][0x23c], -R12 ;  /* 0x00008f00d8267a23 */ /* 0x000fe2000001080c */
[----:B----4-:R-:W-:-:S02]  /*e9f0*/  MOV R252, R8 ;  /* 0x0000000800fc7202 */ /* 0x010fc40000000f00 */
[----:B------:R-:W-:Y:S02]  /*ea00*/  MOV R218, R7 ;  /* 0x0000000700da7202 */ /* 0x000fe40000000f00 */
[----:B------:R-:W-:Y:S02]  /*ea10*/  MOV R223, R6 ;  /* 0x0000000600df7202 */ /* 0x000fe40000000f00 */
[----:B------:R-:W-:Y:S02]  /*ea20*/  MOV R216, R5 ;  /* 0x0000000500d87202 */ /* 0x000fe40000000f00 */
[----:B------:R-:W-:Y:S02]  /*ea30*/  F2FP.PACK_AB R8, R76, R180 ;  /* 0x000000b44c08723e */ /* 0x000fe400000000ff */
[----:B------:R-:W-:Y:S02]  /*ea40*/  F2FP.PACK_AB R9, R179, R178 ;  /* 0x000000b2b309723e */ /* 0x000fe400000000ff */
[----:B------:R-:W-:-:S02]  /*ea50*/  F2FP.PACK_AB R10, R216, R252 ;  /* 0x000000fcd80a723e */ /* 0x000fc400000000ff */
[----:B------:R-:W-:Y:S02]  /*ea60*/  F2FP.PACK_AB R11, R218, R77 ;  /* 0x0000004dda0b723e */ /* 0x000fe400000000ff */
[----:B-1----:R-:W-:Y:S02]  /*ea70*/  F2FP.PACK_AB R4, R177, R176 ;  /* 0x000000b0b104723e */ /* 0x002fe400000000ff */
[----:B--2---:R-:W-:Y:S02]  /*ea80*/  F2FP.PACK_AB R5, R175, R174 ;  /* 0x000000aeaf05723e */ /* 0x004fe400000000ff */
[----:B------:R-:W-:Y:S02]  /*ea90*/  F2FP.PACK_AB R6, R181, R223 ;  /* 0x000000dfb506723e */ /* 0x000fe400000000ff */
[----:B------:R-:W-:Y:S01]  /*eaa0*/  F2FP.PACK_AB R7, R214, R221 ;  /* 0x000000ddd607723e */ /* 0x000fe200000000ff */
[----:B---3--:R-:W-:Y:S01]  /*eab0*/  HMMA.16816.F32 R148, R8, R16, R148 ;  /* 0x000000100894723c */ /* 0x008fe20000001894 */
[--C-:B------:R-:W-:Y:S01]  /*eac0*/  FFMA.FTZ R3, R101, c[0x0][0x23c], -R12.reuse ;  /* 0x00008f0065037a23 */ /* 0x100fe2000001080c */
[----:B------:R-:W-:Y:S01]  /*ead0*/  MOV R2, R15 ;  /* 0x0000000f00027202 */ /* 0x000fe20000000f00 */
[----:B------:R-:W-:-:S02]  /*eae0*/  FFMA.FTZ R32, R222, c[0x0][0x23c], -R12 ;  /* 0x00008f00de207a23 */ /* 0x000fc4000001080c */
[----:B------:R-:W-:-:S03]  /*eaf0*/  FFMA.FTZ R37, R219, c[0x0][0x23c], -R12 ;  /* 0x00008f00db257a23 */ /* 0x000fc6000001080c */
[----:B------:R-:W-:Y:S01]  /*eb00*/  HMMA.16816.F32 R144, R4, R16, R144 ;  /* 0x000000100490723c */ /* 0x000fe20000001890 */
[--C-:B------:R-:W-:Y:S02]  /*eb10*/  FFMA.FTZ R215, R215, c[0x0][0x23c], -R12.reuse ;  /* 0x00008f00d7d77a23 */ /* 0x100fe4000001080c */
[--C-:B------:R-:W-:Y:S02]  /*eb20*/  FFMA.FTZ R211, R211, c[0x0][0x23c], -R12.reuse ;  /* 0x00008f00d3d37a23 */ /* 0x100fe4000001080c */
[----:B------:R-:W-:-:S03]  /*eb30*/  FFMA.FTZ R209, R209, c[0x0][0x23c], -R12 ;  /* 0x00008f00d1d17a23 */ /* 0x000fc6000001080c */
[-C--:B------:R-:W-:Y:S01]  /*eb40*/  HMMA.16816.F32 R156, R4, R18.reuse, R156 ;  /* 0x00000012049c723c */ /* 0x080fe2000000189c */
[----:B------:R-:W-:Y:S02]  /*eb50*/  FFMA.FTZ R208, R208, c[0x0][0x23c], -R12 ;  /* 0x00008f00d0d07a23 */ /* 0x000fe4000001080c */
[----:B------:R-:W1:Y:S05]  /*eb60*/  LDSM.16.MT88.4 R12, [R228+0xc800] ;  /* 0x00c80000e40c783b */ /* 0x000e6a0000004200 */
[----:B------:R-:W-:Y:S01]  /*eb70*/  HMMA.16816.F32 R56, R8, R18, R56 ;  /* 0x000000120838723c */ /* 0x000fe20000001838 */
[----:B------:R-:W2:Y:S01]  /*eb80*/  LDSM.16.MT88.4 R16, [R226+0xc800] ;  /* 0x00c80000e210783b */ /* 0x000ea20000004200 */
[----:B------:R-:W-:-:S02]  /*eb90*/  MOV R100, R72 ;  /* 0x0000004800647202 */ /* 0x000fc40000000f00 */
[----:B------:R-:W-:Y:S02]  /*eba0*/  MOV R220, R73 ;  /* 0x0000004900dc7202 */ /* 0x000fe40000000f00 */
[----:B------:R-:W-:Y:S02]  /*ebb0*/  MOV R222, R74 ;  /* 0x0000004a00de7202 */ /* 0x000fe40000000f00 */
[----:B------:R-:W-:Y:S02]  /*ebc0*/  MOV R219, R75 ;  /* 0x0000004b00db7202 */ /* 0x000fe40000000f00 */
[----:B------:R-:W-:Y:S02]  /*ebd0*/  MOV R0, R69 ;  /* 0x0000004500007202 */ /* 0x000fe40000000f00 */
[----:B------:R-:W-:Y:S01]  /*ebe0*/  MOV R217, R70 ;  /* 0x0000004600d97202 */ /* 0x000fe20000000f00 */
[C---:B-1----:R-:W-:Y:S08]  /*ebf0*/  HMMA.16816.F32 R48, R8.reuse, R12, R48 ;  /* 0x0000000c0830723c */ /* 0x042ff00000001830 */
[-C--:B--2---:R-:W-:Y:S07]  /*ec00*/  HMMA.16816.F32 R72, R8, R16.reuse, R164 ;  /* 0x000000100848723c */ /* 0x084fee00000018a4 */
[----:B------:R-:W-:Y:S01]  /*ec10*/  MOV R167, R68 ;  /* 0x0000004400a77202 */ /* 0x000fe20000000f00 */
[----:B------:R-:W-:Y:S01]  /*ec20*/  HMMA.16816.F32 R64, R4, R16, R64 ;  /* 0x000000100440723c */ /* 0x000fe20000001840 */
[----:B------:R-:W-:-:S07]  /*ec30*/  MOV R164, R71 ;  /* 0x0000004700a47202 */ /* 0x000fce0000000f00 */
[-C--:B------:R-:W-:Y:S08]  /*ec40*/  HMMA.16816.F32 R60, R4, R18.reuse, R60 ;  /* 0x00000012043c723c */ /* 0x080ff0000000183c */
[----:B------:R-:W-:Y:S01]  /*ec50*/  HMMA.16816.F32 R52, R8, R18, R52 ;  /* 0x000000120834723c */ /* 0x000fe20000001834 */
[----:B------:R-:W1:Y:S07]  /*ec60*/  LDSM.16.MT88.4 R16, [R227+0xc800] ;  /* 0x00c80000e310783b */ /* 0x000e6e0000004200 */
[C---:B------:R-:W-:Y:S08]  /*ec70*/  HMMA.16816.F32 R44, R4.reuse, R12, R44 ;  /* 0x0000000c042c723c */ /* 0x040ff0000000182c */
[-C--:B------:R-:W-:Y:S08]  /*ec80*/  HMMA.16816.F32 R188, R4, R14.reuse, R188 ;  /* 0x0000000e04bc723c */ /* 0x080ff000000018bc */
[----:B------:R-:W-:Y:S01]  /*ec90*/  HMMA.16816.F32 R68, R8, R14, R184 ;  /* 0x0000000e0844723c */ /* 0x000fe200000018b8 */
[----:B------:R-:W2:Y:S01]  /*eca0*/  LDSM.16.MT88.4 R12, [R225+0xe800] ;  /* 0x00e80000e10c783b */ /* 0x000ea20000004200 */
[----:B------:R-:W-:Y:S01]  /*ecb0*/  FADD.FTZ R173, R173, R102 ;  /* 0x00000066adad7221 */ /* 0x000fe20000010000 */
[----:B------:R-:W-:Y:S01]  /*ecc0*/  MOV R102, R78 ;  /* 0x0000004e00667202 */ /* 0x000fe20000000f00 */
[----:B------:R-:W-:Y:S01]  /*ecd0*/  IMAD.MOV.U32 R101, RZ, RZ, R79 ;  /* 0x000000ffff657224 */ /* 0x000fe200078e004f */
[----:B------:R-:W-:Y:S01]  /*ece0*/  MOV R166, R128 ;  /* 0x0000008000a67202 */ /* 0x000fe20000000f00 */
[----:B------:R-:W-:Y:S01]  /*ecf0*/  IMAD.MOV.U32 R165, RZ, RZ, R129 ;  /* 0x000000ffffa57224 */ /* 0x000fe200078e0081 */
[----:B------:R-:W-:-:S02]  /*ed00*/  MOV R186, R77 ;  /* 0x0000004d00ba7202 */ /* 0x000fc40000000f00 */
[----:B------:R-:W-:Y:S01]  /*ed10*/  MOV R187, R76 ;  /* 0x0000004c00bb7202 */ /* 0x000fe20000000f00 */
        /* <DEDUP_REMOVED lines=8> */
[----:B------:R-:W-:Y:S01]  /*eda0*/  HMMA.16816.F32 R128, R8, R14, R20 ;  /* 0x0000000e0880723c */ /* 0x000fe20000001814 */
[----:B------:R-:W2:Y:S04]  /*edb0*/  LDSM.16.MT88.4 R20, [R226+0xe800] ;  /* 0x00e80000e214783b */ /* 0x000ea80000004200 */
[----:B------:R-:W3:Y:S01]  /*edc0*/  LDSM.16.MT88.4 R12, [R227+0xe800] ;  /* 0x00e80000e30c783b */ /* 0x000ee20000004200 */
[----:B------:R-:W-:-:S02]  /*edd0*/  MOV R134, R165 ;  /* 0x000000a500867202 */ /* 0x000fc40000000f00 */
[----:B------:R-:W-:Y:S01]  /*ede0*/  MOV R185, R214 ;  /* 0x000000d600b97202 */ /* 0x000fe20000000f00 */
[----:B-1----:R-:W-:Y:S01]  /*edf0*/  HMMA.16816.F32 R104, R4, R16, R104 ;  /* 0x000000100468723c */ /* 0x002fe20000001868 */
[----:B------:R-:W-:Y:S01]  /*ee00*/  MOV R165, R100 ;  /* 0x0000006400a57202 */ /* 0x000fe20000000f00 */
[----:B------:R-:W-:-:S06]  /*ee10*/  IMAD.MOV.U32 R214, RZ, RZ, R103 ;  /* 0x000000ffffd67224 */ /* 0x000fcc00078e0067 */
[----:B------:R-:W-:Y:S01]  /*ee20*/  HMMA.16816.F32 R108, R4, R18, R108 ;  /* 0x00000012046c723c */ /* 0x000fe2000000186c */
[----:B------:R-:W-:Y:S01]  /*ee30*/  IMAD.MOV.U32 R132, RZ, RZ, R219 ;  /* 0x000000ffff847224 */ /* 0x000fe200078e00db */
[----:B------:R-:W-:Y:S02]  /*ee40*/  MOV R136, R222 ;  /* 0x000000de00887202 */ /* 0x000fe40000000f00 */
[----:B------:R-:W-:-:S04]  /*ee50*/  MOV R137, R220 ;  /* 0x000000dc00897202 */ /* 0x000fc80000000f00 */
[----:B------:R-:W-:Y:S01]  /*ee60*/  HMMA.16816.F32 R84, R8, R16, R84 ;  /* 0x000000100854723c */ /* 0x000fe20000001854 */
[----:B------:R-:W-:Y:S01]  /*ee70*/  MOV R184, R221 ;  /* 0x000000dd00b87202 */ /* 0x000fe20000000f00 */
[----:B------:R-:W-:-:S06]  /*ee80*/  FADD.FTZ R2, R2, R132 ;  /* 0x0000008402027221 */ /* 0x000fcc0000010000 */
[----:B------:R-:W-:Y:S01]  /*ee90*/  HMMA.16816.F32 R80, R8, R18, R80 ;  /* 0x000000120850723c */ /* 0x000fe20000001850 */
[----:B------:R-:W-:Y:S07]  /*eea0*/  LDSM.16.MT88.4 R16, [R226+0xd000] ;  /* 0x00d00000e210783b */ /* 0x000fee0000004200 */
[C---:B--2---:R-:W-:Y:S08]  /*eeb0*/  HMMA.16816.F32 R88, R4.reuse, R20, R88 ;  /* 0x000000140458723c */ /* 0x044ff00000001858 */
[C---:B------:R-:W-:Y:S08]  /*eec0*/  HMMA.16816.F32 R92, R4.reuse, R22, R92 ;  /* 0x00000016045c723c */ /* 0x040ff0000000185c */
[C---:B---3--:R-:W-:Y:S08]  /*eed0*/  HMMA.16816.F32 R120, R4.reuse, R12, R120 ;  /* 0x0000000c0478723c */ /* 0x048ff00000001878 */
[----:B------:R-:W-:Y:S07]  /*eee0*/  HMMA.16816.F32 R124, R4, R14, R124 ;  /* 0x0000000e047c723c */ /* 0x000fee000000187c */
[----:B------:R-:W-:-:S02]  /*eef0*/  MOV R5, R166 ;  /* 0x000000a600057202 */ /* 0x000fc40000000f00 */
[----:B------:R-:W-:Y:S01]  /*ef00*/  MOV R4, R167 ;  /* 0x000000a700047202 */ /* 0x000fe20000000f00 */
[----:B------:R-:W-:Y:S01]  /*ef10*/  HMMA.16816.F32 R96, R8, R22, R96 ;  /* 0x000000160860723c */ /* 0x000fe20000001860 */
[----:B------:R-:W-:Y:S02]  /*ef20*/  MOV R166, R101 ;  /* 0x0000006500a67202 */ /* 0x000fe40000000f00 */
[----:B------:R-:W-:-:S05]  /*ef30*/  MOV R167, R102 ;  /* 0x0000006600a77202 */ /* 0x000fca0000000f00 */
[----:B------:R-:W-:Y:S01]  /*ef40*/  HMMA.16816.F32 R100, R8, R20, R152 ;  /* 0x000000140864723c */ /* 0x000fe20000001898 */
[----:B------:R-:W1:Y:S01]  /*ef50*/  LDSM.16.MT88.4 R20, [R225+0xd000] ;  /* 0x00d00000e114783b */ /* 0x000e620000004200 */
[----:B------:R-:W-:-:S06]  /*ef60*/  MOV R6, R187 ;  /* 0x000000bb00067202 */ /* 0x000fcc0000000f00 */
[----:B------:R-:W-:Y:S01]  /*ef70*/  HMMA.16816.F32 R116, R8, R12, R116 ;  /* 0x0000000c0874723c */ /* 0x000fe20000001874 */
[----:B------:R-:W-:-:S07]  /*ef80*/  MOV R133, R164 ;  /* 0x000000a400857202 */ /* 0x000fce0000000f00 */
[----:B------:R-:W-:Y:S01]  /*ef90*/  HMMA.16816.F32 R40, R8, R14, R40 ;  /* 0x0000000e0828723c */ /* 0x000fe20000001828 */
[----:B------:R-:W2:Y:S01]  /*efa0*/  LDSM.16.MT88.4 R12, [R228+0xd000] ;  /* 0x00d00000e40c783b */ /* 0x000ea20000004200 */
[----:B------:R-:W-:Y:S02]  /*efb0*/  MOV R187, R223 ;  /* 0x000000df00bb7202 */ /* 0x000fe40000000f00 */
[----:B------:R-:W-:Y:S02]  /*efc0*/  MOV R132, R136 ;  /* 0x0000008800847202 */ /* 0x000fe40000000f00 */
[----:B------:R-:W-:Y:S02]  /*efd0*/  MOV R164, R252 ;  /* 0x000000fc00a47202 */ /* 0x000fe40000000f00 */
[----:B------:R-:W-:Y:S02]  /*efe0*/  MOV R136, R137 ;  /* 0x0000008900887202 */ /* 0x000fe40000000f00 */
[----:B------:R-:W-:-:S02]  /*eff0*/  MOV R137, R184 ;  /* 0x000000b800897202 */ /* 0x000fc40000000f00 */
[----:B------:R-:W-:Y:S02]  /*f000*/  MOV R184, R185 ;  /* 0x000000b900b87202 */ /* 0x000fe40000000f00 */
[----:B------:R-:W-:Y:S02]  /*f010*/  MOV R185, R187 ;  /* 0x000000bb00b97202 */ /* 0x000fe40000000f00 */
[----:B------:R-:W-:Y:S02]  /*f020*/  MOV R187, R164 ;  /* 0x000000a400bb7202 */ /* 0x000fe40000000f00 */
[----:B------:R-:W-:Y:S01]  /*f030*/  MOV R164, R165 ;  /* 0x000000a500a47202 */ /* 0x000fe20000000f00 */
[----:B------:R3:W-:Y:S01]  /*f040*/  MUFU.EX2 R138, R28 ;  /* 0x0000001c008a7308 */ /* 0x0007e20000000800 */
[----:B------:R-:W-:Y:S01]  /*f050*/  MOV R165, R166 ;  /* 0x000000a600a57202 */ /* 0x000fe20000000f00 */
[----:B------:R-:W-:Y:S01]  /*f060*/  FADD.FTZ R0, R0, R4 ;  /* 0x0000000400007221 */ /* 0x000fe20000010000 */
[----:B------:R-:W-:Y:S01]  /*f070*/  MOV R166, R167 ;  /* 0x000000a700a67202 */ /* 0x000fe20000000f00 */
[----:B------:R-:W-:Y:S01]  /*f080*/  IMAD.MOV.U32 R167, RZ, RZ, R214 ;  /* 0x000000ffffa77224 */ /* 0x000fe200078e00d6 */
[----:B------:R-:W-:Y:S01]  /*f090*/  MOV R7, R186 ;  /* 0x000000ba00077202 */ /* 0x000fe20000000f00 */
[----:B------:R-:W-:-:S02]  /*f0a0*/  FADD.FTZ R4, R217, R39 ;  /* 0x00000027d9047221 */ /* 0x000fc40000010000 */
[----:B------:R4:W-:Y:S01]  /*f0b0*/  MUFU.EX2 R219, R27 ;  /* 0x0000001b00db7308 */ /* 0x0009e20000000800 */
[----:B---3--:R-:W-:-:S07]  /*f0c0*/  MOV R28, R216 ;  /* 0x000000d8001c7202 */ /* 0x008fce0000000f00 */
[----:B------:R-:W-:Y:S01]  /*f0d0*/  MUFU.EX2 R252, R36 ;  /* 0x0000002400fc7308 */ /* 0x000fe20000000800 */
[----:B----4-:R-:W-:-:S07]  /*f0e0*/  MOV R27, R218 ;  /* 0x000000da001b7202 */ /* 0x010fce0000000f00 */
[----:B------:R-:W3:Y:S08]  /*f0f0*/  MUFU.EX2 R186, R35 ;  /* 0x0000002300ba7308 */ /* 0x000ef00000000800 */
[----:B------:R-:W-:Y:S08]  /*f100*/  MUFU.EX2 R152, R34 ;  /* 0x0000002200987308 */ /* 0x000ff00000000800 */
[----:B------:R-:W-:Y:S08]  /*f110*/  MUFU.EX2 R139, R33 ;  /* 0x00000021008b7308 */ /* 0x000ff00000000800 */
[----:B------:R-:W-:Y:S08]  /*f120*/  MUFU.EX2 R221, R31 ;  /* 0x0000001f00dd7308 */ /* 0x000ff00000000800 */
[----:B------:R-:W4:Y:S08]  /*f130*/  MUFU.EX2 R223, R30 ;  /* 0x0000001e00df7308 */ /* 0x000f300000000800 */
[----:B------:R-:W1:Y:S08]  /*f140*/  MUFU.EX2 R153, R29 ;  /* 0x0000001d00997308 */ /* 0x000e700000000800 */
[----:B------:R-:W1:Y:S08]  /*f150*/  MUFU.EX2 R220, R26 ;  /* 0x0000001a00dc7308 */ /* 0x000e700000000800 */
[----:B------:R-:W-:Y:S08]  /*f160*/  MUFU.EX2 R222, R25 ;  /* 0x0000001900de7308 */ /* 0x000ff00000000800 */
[----:B------:R-:W-:Y:S08]  /*f170*/  MUFU.EX2 R135, R24 ;  /* 0x0000001800877308 */ /* 0x000ff00000000800 */
[----:B------:R1:W-:Y:S08]  /*f180*/  MUFU.EX2 R214, R3 ;  /* 0x0000000300d67308 */ /* 0x0003f00000000800 */
[----:B------:R-:W1:Y:S08]  /*f190*/  MUFU.EX2 R217, R32 ;  /* 0x0000002000d97308 */ /* 0x000e700000000800 */
[----:B------:R-:W-:Y:S08]  /*f1a0*/  MUFU.EX2 R216, R37 ;  /* 0x0000002500d87308 */ /* 0x000ff00000000800 */
[----:B------:R-:W2:Y:S01]  /*f1b0*/  MUFU.EX2 R218, R38 ;  /* 0x0000002600da7308 */ /* 0x000ea20000000800 */
[----:B-1----:R-:W-:Y:S01]  /*f1c0*/  FADD.FTZ R3, R5, R173 ;  /* 0x000000ad05037221 */ /* 0x002fe20000010000 */
[----:B------:R-:W-:Y:S01]  /*f1d0*/  MOV R30, R6 ;  /* 0x00000006001e7202 */ /* 0x000fe20000000f00 */
[----:B------:R-:W-:Y:S01]  /*f1e0*/  FADD.FTZ R132, R132, R4 ;  /* 0x0000000484847221 */ /* 0x000fe20000010000 */
[----:B------:R-:W-:-:S02]  /*f1f0*/  MOV R29, R7 ;  /* 0x00000007001d7202 */ /* 0x000fc40000000f00 */
[----:B---3--:R-:W-:Y:S02]  /*f200*/  F2FP.PACK_AB R8, R186, R252 ;  /* 0x000000fcba08723e */ /* 0x008fe400000000ff */
[----:B----4-:R-:W-:Y:S02]  /*f210*/  F2FP.PACK_AB R9, R223, R221 ;  /* 0x000000dddf09723e */ /* 0x010fe400000000ff */
[----:B------:R-:W-:Y:S02]  /*f220*/  F2FP.PACK_AB R10, R139, R152 ;  /* 0x000000988b0a723e */ /* 0x000fe400000000ff */
[----:B------:R-:W-:Y:S02]  /*f230*/  F2FP.PACK_AB R11, R138, R153 ;  /* 0x000000998a0b723e */ /* 0x000fe400000000ff */
[----:B------:R-:W-:Y:S02]  /*f240*/  F2FP.PACK_AB R4, R220, R219 ;  /* 0x000000dbdc04723e */ /* 0x000fe400000000ff */
[----:B------:R-:W-:-:S02]  /*f250*/  F2FP.PACK_AB R5, R217, R214 ;  /* 0x000000d6d905723e */ /* 0x000fc400000000ff */
[----:B------:R-:W-:Y:S02]  /*f260*/  F2FP.PACK_AB R6, R135, R222 ;  /* 0x000000de8706723e */ /* 0x000fe400000000ff */
[----:B--2---:R-:W-:Y:S01]  /*f270*/  F2FP.PACK_AB R7, R218, R216 ;  /* 0x000000d8da07723e */ /* 0x004fe200000000ff */
[----:B------:R-:W-:Y:S01]  /*f280*/  FADD.FTZ R134, R134, R2 ;  /* 0x0000000286867221 */ /* 0x000fe20000010000 */
[----:B------:R-:W-:Y:S01]  /*f290*/  MOV R31, R184 ;  /* 0x000000b8001f7202 */ /* 0x000fe20000000f00 */
[----:B------:R-:W-:Y:S01]  /*f2a0*/  FADD.FTZ R133, R133, R0 ;  /* 0x0000000085857221 */ /* 0x000fe20000010000 */
[----:B------:R-:W-:Y:S01]  /*f2b0*/  MOV R155, R187 ;  /* 0x000000bb009b7202 */ /* 0x000fe20000000f00 */
[----:B------:R-:W-:Y:S01]  /*f2c0*/  FADD.FTZ R2, R136, R3 ;  /* 0x0000000388027221 */ /* 0x000fe20000010000 */
[----:B------:R-:W-:Y:S01]  /*f2d0*/  HMMA.16816.F32 R148, R8, R20, R148 ;  /* 0x000000140894723c */ /* 0x000fe20000001894 */
[----:B------:R-:W-:Y:S01]  /*f2e0*/  MOV R136, R185 ;  /* 0x000000b900887202 */ /* 0x000fe20000000f00 */
[----:B------:R-:W-:Y:S01]  /*f2f0*/  IMAD.MOV.U32 R185, RZ, RZ, R166 ;  /* 0x000000ffffb97224 */ /* 0x000fe200078e00a6 */
[----:B------:R-:W-:-:S02]  /*f300*/  MOV R187, R182 ;  /* 0x000000b600bb7202 */ /* 0x000fc40000000f00 */
[----:B------:R-:W-:Y:S02]  /*f310*/  MOV R0, R183 ;  /* 0x000000b700007202 */ /* 0x000fe40000000f00 */
[----:B------:R-:W-:Y:S01]  /*f320*/  MOV R36, R181 ;  /* 0x000000b500247202 */ /* 0x000fe20000000f00 */
[----:B------:R-:W-:Y:S01]  /*f330*/  HMMA.16816.F32 R144, R4, R20, R144 ;  /* 0x000000140490723c */ /* 0x000fe20000001890 */
[----:B------:R-:W-:Y:S02]  /*f340*/  MOV R3, R180 ;  /* 0x000000b400037202 */ /* 0x000fe40000000f00 */
[----:B------:R-:W-:Y:S02]  /*f350*/  MOV R154, R164 ;  /* 0x000000a4009a7202 */ /* 0x000fe40000000f00 */
[----:B------:R-:W-:-:S03]  /*f360*/  MOV R184, R165 ;  /* 0x000000a500b87202 */ /* 0x000fc60000000f00 */
[----:B------:R-:W-:Y:S01]  /*f370*/  HMMA.16816.F32 R156, R4, R22, R156 ;  /* 0x00000016049c723c */ /* 0x000fe2000000189c */
[----:B------:R-:W-:-:S07]  /*f380*/  MOV R173, R167 ;  /* 0x000000a700ad7202 */ /* 0x000fce0000000f00 */
[C---:B------:R-:W-:Y:S01]  /*f390*/  HMMA.16816.F32 R32, R8.reuse, R22, R56 ;  /* 0x000000160820723c */ /* 0x040fe20000001838 */
[----:B------:R-:W1:Y:S07]  /*f3a0*/  LDSM.16.MT88.4 R20, [R225+0xf000] ;  /* 0x00f00000e114783b */ /* 0x000e6e0000004200 */
[C---:B------:R-:W-:Y:S08]  /*f3b0*/  HMMA.16816.F32 R56, R8.reuse, R18, R52 ;  /* 0x000000120838723c */ /* 0x040ff00000001834 */
[C---:B------:R-:W-:Y:S07]  /*f3c0*/  HMMA.16816.F32 R180, R8.reuse, R12, R48 ;  /* 0x0000000c08b4723c */ /* 0x040fee0000001830 */
[----:B------:R-:W-:Y:S01]  /*f3d0*/  MOV R48, R27 ;  /* 0x0000001b00307202 */ /* 0x000fe20000000f00 */
[----:B------:R-:W-:Y:S01]  /*f3e0*/  HMMA.16816.F32 R52, R8, R14, R68 ;  /* 0x0000000e0834723c */ /* 0x000fe20000001844 */
[----:B------:R-:W-:Y:S01]  /*f3f0*/  MOV R49, R28 ;  /* 0x0000001c00317202 */ /* 0x000fe20000000f00 */
[----:B------:R-:W2:Y:S01]  /*f400*/  LDSM.16.MT88.4 R24, [R227+0xd000] ;  /* 0x00d00000e318783b */ /* 0x000ea20000004200 */
[----:B------:R-:W-:-:S02]  /*f410*/  MOV R50, R29 ;  /* 0x0000001d00327202 */ /* 0x000fc40000000f00 */
[----:B------:R-:W-:Y:S02]  /*f420*/  MOV R51, R30 ;  /* 0x0000001e00337202 */ /* 0x000fe40000000f00 */
[----:B------:R-:W-:Y:S01]  /*f430*/  IMAD.MOV.U32 R71, RZ, RZ, R31 ;  /* 0x000000ffff477224 */ /* 0x000fe200078e001f */
[-C--:B------:R-:W-:Y:S01]  /*f440*/  HMMA.16816.F32 R164, R8, R16.reuse, R72 ;  /* 0x0000001008a4723c */ /* 0x080fe20000001848 */
[----:B------:R-:W-:Y:S07]  /*f450*/  LDSM.16.MT88.4 R28, [R227+0xf000] ;  /* 0x00f00000e31c783b */ /* 0x000fee0000004200 */
[C---:B------:R-:W-:Y:S08]  /*f460*/  HMMA.16816.F32 R64, R4.reuse, R16, R64 ;  /* 0x000000100440723c */ /* 0x040ff00000001840 */
[C---:B------:R-:W-:Y:S01]  /*f470*/  HMMA.16816.F32 R60, R4.reuse, R18, R60 ;  /* 0x00000012043c723c */ /* 0x040fe2000000183c */
[----:B------:R-:W3:Y:S07]  /*f480*/  LDSM.16.MT88.4 R16, [R226+0xf000] ;  /* 0x00f00000e210783b */ /* 0x000eee0000004200 */
[C---:B------:R-:W-:Y:S08]  /*f490*/  HMMA.16816.F32 R44, R4.reuse, R12, R44 ;  /* 0x0000000c042c723c */ /* 0x040ff0000000182c */
[C---:B------:R-:W-:Y:S01]  /*f4a0*/  HMMA.16816.F32 R188, R4.reuse, R14, R188 ;  /* 0x0000000e04bc723c */ /* 0x040fe200000018bc */
[----:B------:R-:W4:Y:S07]  /*f4b0*/  LDSM.16.MT88.4 R12, [R228+0xf000] ;  /* 0x00f00000e40c783b */ /* 0x000f2e0000004200 */
[C---:B-1----:R-:W-:Y:S08]  /*f4c0*/  HMMA.16816.F32 R72, R4.reuse, R20, R76 ;  /* 0x000000140448723c */ /* 0x042ff0000000184c */
[C---:B------:R-:W-:Y:S07]  /*f4d0*/  HMMA.16816.F32 R76, R4.reuse, R22, R112 ;  /* 0x00000016044c723c */ /* 0x040fee0000001870 */
[----:B------:R-:W-:Y:S01]  /*f4e0*/  MOV R112, R36 ;  /* 0x0000002400707202 */ /* 0x000fe20000000f00 */
[C---:B--2---:R-:W-:Y:S08]  /*f4f0*/  HMMA.16816.F32 R192, R4.reuse, R24, R192 ;  /* 0x0000001804c0723c */ /* 0x044ff000000018c0 */
        /* <DEDUP_REMOVED lines=8> */
[----:B------:R-:W-:Y:S01]  /*f580*/  HMMA.16816.F32 R196, R8, R24, R196 ;  /* 0x0000001808c4723c */ /* 0x000fe200000018c4 */
[----:B------:R-:W-:Y:S01]  /*f590*/  IMAD.MOV.U32 R127, RZ, RZ, R152 ;  /* 0x000000ffff7f7224 */ /* 0x000fe200078e0098 */
[----:B------:R-:W-:-:S02]  /*f5a0*/  MOV R126, R153 ;  /* 0x00000099007e7202 */ /* 0x000fc40000000f00 */
[----:B------:R-:W-:-:S04]  /*f5b0*/  MOV R0, R154 ;  /* 0x0000009a00007202 */ /* 0x000fc80000000f00 */
[C---:B------:R-:W-:Y:S07]  /*f5c0*/  HMMA.16816.F32 R24, R8.reuse, R26, R200 ;  /* 0x0000001a0818723c */ /* 0x040fee00000018c8 */
[----:B------:R-:W-:Y:S02]  /*f5d0*/  MOV R202, R155 ;  /* 0x0000009b00ca7202 */ /* 0x000fe40000000f00 */
[----:B------:R-:W1:Y:S01]  /*f5e0*/  LDSM.16.MT88.4 R152, [R225+0xd800] ;  /* 0x00d80000e198783b */ /* 0x000e620000004200 */
[----:B------:R-:W-:Y:S01]  /*f5f0*/  MOV R4, R3 ;  /* 0x0000000300047202 */ /* 0x000fe20000000f00 */
[----:B------:R-:W-:Y:S01]  /*f600*/  HMMA.16816.F32 R116, R8, R28, R116 ;  /* 0x0000001c0874723c */ /* 0x000fe20000001874 */
[----:B------:R-:W-:-:S02]  /*f610*/  MOV R7, R71 ;  /* 0x0000004700077202 */ /* 0x000fc40000000f00 */
[----:B------:R-:W-:Y:S01]  /*f620*/  MOV R3, R173 ;  /* 0x000000ad00037202 */ /* 0x000fe20000000f00 */
[----:B------:R-:W-:Y:S01]  /*f630*/  MUFU.EX2 R212, R212 ;  /* 0x000000d400d47308 */ /* 0x000fe20000000800 */
[----:B------:R-:W-:Y:S02]  /*f640*/  MOV R203, R135 ;  /* 0x0000008700cb7202 */ /* 0x000fe40000000f00 */
[----:B------:R-:W-:Y:S01]  /*f650*/  MOV R6, R136 ;  /* 0x0000008800067202 */ /* 0x000fe20000000f00 */
[----:B------:R-:W-:Y:S01]  /*f660*/  HMMA.16816.F32 R68, R8, R20, R140 ;  /* 0x000000140844723c */ /* 0x000fe2000000188c */
[----:B------:R-:W-:Y:S02]  /*f670*/  MOV R173, R137 ;  /* 0x0000008900ad7202 */ /* 0x000fe40000000f00 */
[----:B------:R-:W-:Y:S01]  /*f680*/  MOV R124, R138 ;  /* 0x0000008a007c7202 */ /* 0x000fe20000000f00 */
[----:B------:R-:W-:Y:S01]  /*f690*/  MUFU.EX2 R140, R170 ;  /* 0x000000aa008c7308 */ /* 0x000fe20000000800 */
[----:B------:R-:W-:-:S07]  /*f6a0*/  MOV R125, R139 ;  /* 0x0000008b007d7202 */ /* 0x000fce0000000f00 */
[----:B------:R-:W-:Y:S08]  /*f6b0*/  MUFU.EX2 R138, R172 ;  /* 0x000000ac008a7308 */ /* 0x000ff00000000800 */
[----:B------:R-:W-:Y:S08]  /*f6c0*/  MUFU.EX2 R141, R169 ;  /* 0x000000a9008d7308 */ /* 0x000ff00000000800 */
[----:B------:R-:W-:Y:S08]  /*f6d0*/  MUFU.EX2 R139, R171 ;  /* 0x000000ab008b7308 */ /* 0x000ff00000000800 */
[----:B------:R2:W-:Y:S08]  /*f6e0*/  MUFU.EX2 R135, R168 ;  /* 0x000000a800877308 */ /* 0x0005f00000000800 */
[----:B------:R-:W-:Y:S08]  /*f6f0*/  MUFU.EX2 R136, R163 ;  /* 0x000000a300887308 */ /* 0x000ff00000000800 */
[----:B------:R-:W-:Y:S08]  /*f700*/  MUFU.EX2 R137, R161 ;  /* 0x000000a100897308 */ /* 0x000ff00000000800 */
[----:B------:R-:W-:Y:S08]  /*f710*/  MUFU.EX2 R213, R213 ;  /* 0x000000d500d57308 */ /* 0x000ff00000000800 */
[----:B------:R-:W-:Y:S08]  /*f720*/  MUFU.EX2 R210, R210 ;  /* 0x000000d200d27308 */ /* 0x000ff00000000800 */
[----:B------:R-:W-:Y:S08]  /*f730*/  MUFU.EX2 R28, R162 ;  /* 0x000000a2001c7308 */ /* 0x000ff00000000800 */
[----:B------:R-:W3:Y:S08]  /*f740*/  MUFU.EX2 R29, R160 ;  /* 0x000000a0001d7308 */ /* 0x000ef00000000800 */
[----:B------:R-:W-:Y:S08]  /*f750*/  MUFU.EX2 R215, R215 ;  /* 0x000000d700d77308 */ /* 0x000ff00000000800 */
[----:B------:R-:W-:Y:S08]  /*f760*/  MUFU.EX2 R211, R211 ;  /* 0x000000d300d37308 */ /* 0x000ff00000000800 */
[----:B------:R-:W-:Y:S08]  /*f770*/  MUFU.EX2 R209, R209 ;  /* 0x000000d100d17308 */ /* 0x000ff00000000800 */
[----:B------:R-:W4:Y:S01]  /*f780*/  MUFU.EX2 R208, R208 ;  /* 0x000000d000d07308 */ /* 0x000f220000000800 */
[----:B------:R-:W-:-:S02]  /*f790*/  MOV R113, R48 ;  /* 0x0000003000717202 */ /* 0x000fc40000000f00 */
[----:B------:R-:W-:Y:S02]  /*f7a0*/  MOV R114, R49 ;  /* 0x0000003100727202 */ /* 0x000fe40000000f00 */
[----:B------:R-:W-:Y:S02]  /*f7b0*/  MOV R115, R50 ;  /* 0x0000003200737202 */ /* 0x000fe40000000f00 */
[----:B------:R-:W-:Y:S01]  /*f7c0*/  MOV R201, R51 ;  /* 0x0000003300c97202 */ /* 0x000fe20000000f00 */
[C---:B------:R-:W-:Y:S01]  /*f7d0*/  HMMA.16816.F32 R40, R8.reuse, R30, R40 ;  /* 0x0000001e0828723c */ /* 0x040fe20000001828 */
[----:B------:R-:W-:Y:S01]  /*f7e0*/  FADD.FTZ R0, R0, R134 ;  /* 0x0000008600007221 */ /* 0x000fe20000010000 */
[----:B------:R-:W-:Y:S01]  /*f7f0*/  MOV R134, R126 ;  /* 0x0000007e00867202 */ /* 0x000fe20000000f00 */
[----:B------:R-:W-:Y:S01]  /*f800*/  FADD.FTZ R3, R3, R133 ;  /* 0x0000008503037221 */ /* 0x000fe20000010000 */
[----:B------:R-:W-:Y:S01]  /*f810*/  MOV R133, R127 ;  /* 0x0000007f00857202 */ /* 0x000fe20000000f00 */
[----:B------:R-:W-:Y:S01]  /*f820*/  FADD.FTZ R2, R4, R2 ;  /* 0x0000000204027221 */ /* 0x000fe20000010000 */
[----:B--2---:R-:W-:Y:S02]  /*f830*/  LDSM.16.MT88.4 R168, [R226+0xd800] ;  /* 0x00d80000e2a8783b */ /* 0x004fe40000004200 */
[----:B------:R-:W-:Y:S01]  /*f840*/  HMMA.16816.F32 R48, R8, R22, R128 ;  /* 0x000000160830723c */ /* 0x000fe20000001880 */
[----:B---3--:R-:W-:-:S02]  /*f850*/  F2FP.PACK_AB R126, R29, R28 ;  /* 0x0000001c1d7e723e */ /* 0x008fc400000000ff */
[----:B----4-:R-:W-:-:S05]  /*f860*/  F2FP.PACK_AB R127, R208, R209 ;  /* 0x000000d1d07f723e */ /* 0x010fca00000000ff */
[----:B------:R-:W-:Y:S01]  /*f870*/  HMMA.16816.F32 R20, R8, R16, R100 ;  /* 0x000000100814723c */ /* 0x000fe20000001864 */
[----:B------:R-:W-:Y:S02]  /*f880*/  F2FP.PACK_AB R128, R140, R138 ;  /* 0x0000008a8c80723e */ /* 0x000fe400000000ff */
[----:B------:R-:W-:Y:S02]  /*f890*/  F2FP.PACK_AB R129, R135, R212 ;  /* 0x000000d48781723e */ /* 0x000fe400000000ff */
[----:B------:R-:W-:-:S03]  /*f8a0*/  F2FP.PACK_AB R130, R139, R141 ;  /* 0x0000008d8b82723e */ /* 0x000fc600000000ff */
[----:B------:R-:W-:Y:S01]  /*f8b0*/  HMMA.16816.F32 R100, R8, R12, R84 ;  /* 0x0000000c0864723c */ /* 0x000fe20000001854 */
[----:B------:R-:W-:Y:S01]  /*f8c0*/  F2FP.PACK_AB R131, R137, R136 ;  /* 0x000000888983723e */ /* 0x000fe200000000ff */
[----:B------:R-:W-:-:S06]  /*f8d0*/  FADD.FTZ R5, R5, R132 ;  /* 0x0000008405057221 */ /* 0x000fcc0000010000 */
[----:B------:R-:W-:Y:S01]  /*f8e0*/  HMMA.16816.F32 R16, R8, R18, R96 ;  /* 0x000000120810723c */ /* 0x000fe20000001860 */
[----:B------:R-:W-:-:S07]  /*f8f0*/  FADD.FTZ R0, R178, R0 ;  /* 0x00000000b2007221 */ /* 0x000fce0000010000 */
[----:B------:R-:W-:Y:S01]  /*f900*/  HMMA.16816.F32 R12, R8, R14, R80 ;  /* 0x0000000e080c723c */ /* 0x000fe20000001850 */
[----:B------:R-:W-:Y:S02]  /*f910*/  FADD.FTZ R4, R176, R3 ;  /* 0x00000003b0047221 */ /* 0x000fe40000010000 */
[----:B------:R-:W-:-:S05]  /*f920*/  IMAD.MOV.U32 R172, RZ, RZ, R6 ;  /* 0x000000ffffac7224 */ /* 0x000fca00078e0006 */
[-C--:B-1----:R-:W-:Y:S01]  /*f930*/  HMMA.16816.F32 R148, R128, R152.reuse, R148 ;  /* 0x000000988094723c */ /* 0x082fe20000001894 */
[----:B------:R-:W-:Y:S01]  /*f940*/  MOV R11, R124 ;  /* 0x0000007c000b7202 */ /* 0x000fe20000000f00 */
[----:B------:R-:W-:Y:S01]  /*f950*/  FADD.FTZ R8, R179, R0 ;  /* 0x00000000b3087221 */ /* 0x000fe20000010000 */
[----:B------:R-:W-:Y:S01]  /*f960*/  MOV R10, R125 ;  /* 0x0000007d000a7202 */ /* 0x000fe20000000f00 */
[----:B------:R-:W-:Y:S01]  /*f970*/  FADD.FTZ R2, R201, R2 ;  /* 0x00000002c9027221 */ /* 0x000fe20000010000 */
[----:B------:R-:W-:Y:S01]  /*f980*/  F2FP.PACK_AB R124, R210, R213 ;  /* 0x000000d5d27c723e */ /* 0x000fe200000000ff */
[----:B------:R-:W-:Y:S01]  /*f990*/  LDSM.16.MT88.4 R80, [R225+0xf800] ;  /* 0x00f80000e150783b */ /* 0x000fe20000004200 */
[----:B------:R-:W-:Y:S01]  /*f9a0*/  F2FP.PACK_AB R125, R211, R215 ;  /* 0x000000d7d37d723e */ /* 0x000fe200000000ff */
[----:B------:R-:W-:Y:S02]  /*f9b0*/  FADD.FTZ R3, R174, R5 ;  /* 0x00000005ae037221 */ /* 0x000fe40000010000 */
[----:B------:R-:W-:Y:S01]  /*f9c0*/  FADD.FTZ R0, R177, R4 ;  /* 0x00000004b1007221 */ /* 0x000fe20000010000 */
[----:B------:R-:W-:Y:S01]  /*f9d0*/  MOV R132, R186 ;  /* 0x000000ba00847202 */ /* 0x000fe20000000f00 */
[----:B------:R-:W-:Y:S02]  /*f9e0*/  LDSM.16.MT88.4 R96, [R226+0xf800] ;  /* 0x00f80000e260783b */ /* 0x000fe40000004200 */
[C---:B------:R-:W-:Y:S08]  /*f9f0*/  HMMA.16816.F32 R144, R124.reuse, R152, R144 ;  /* 0x000000987c90723c */ /* 0x040ff00000001890 */
[-C--:B------:R-:W-:Y:S08]  /*fa00*/  HMMA.16816.F32 R156, R124, R154.reuse, R156 ;  /* 0x0000009a7c9c723c */ /* 0x080ff0000000189c */
[----:B------:R-:W-:Y:S07]  /*fa10*/  HMMA.16816.F32 R152, R128, R154, R32 ;  /* 0x0000009a8098723c */ /* 0x000fee0000001820 */
[----:B------:R-:W-:-:S02]  /*fa20*/  MOV R35, R7 ;  /* 0x0000000700237202 */ /* 0x000fc40000000f00 */
[----:B------:R-:W1:Y:S01]  /*fa30*/  LDSM.16.MT88.4 R4, [R227+0xf800] ;  /* 0x00f80000e304783b */ /* 0x000e620000004200 */
[----:B------:R-:W-:Y:S01]  /*fa40*/  MOV R32, R114 ;  /* 0x0000007200207202 */ /* 0x000fe20000000f00 */
[----:B------:R-:W-:Y:S01]  /*fa50*/  FADD.FTZ R9, R202, R2 ;  /* 0x00000002ca097221 */ /* 0x000fe20000010000 */
[-C--:B-1----:R-:W-:Y:S08]  /*fa60*/  HMMA.16816.F32 R120, R124, R4.reuse, R120 ;  /* 0x000000047c78723c */ /* 0x082ff00000001878 */
[----:B------:R-:W-:Y:S07]  /*fa70*/  HMMA.16816.F32 R116, R128, R4, R116 ;  /* 0x000000048074723c */ /* 0x000fee0000001874 */
[----:B------:R-:W-:-:S04]  /*fa80*/  FADD.FTZ R5, R32, R9 ;  /* 0x0000000920057221 */ /* 0x000fc80000010000 */
[----:B------:R-:W-:Y:S02]  /*fa90*/  FADD.FTZ R5, R252, R5 ;  /* 0x00000005fc057221 */ /* 0x000fe40000010000 */
[----:B------:R-:W2:Y:S01]  /*faa0*/  LDL R252, [R1+0x38] ;  /* 0x0000380001fc7983 */ /* 0x000ea20000100800 */
[----:B------:R-:W-:Y:S01]  /*fab0*/  MOV R2, R115 ;  /* 0x0000007300027202 */ /* 0x000fe20000000f00 */
[----:B------:R-:W-:Y:S01]  /*fac0*/  HMMA.16816.F32 R160, R124, R168, R64 ;  /* 0x000000a87ca0723c */ /* 0x000fe20000001840 */
[----:B------:R-:W-:Y:S01]  /*fad0*/  FADD.FTZ R3, R175, R3 ;  /* 0x00000003af037221 */ /* 0x000fe20000010000 */
[----:B------:R-:W-:-:S05]  /*fae0*/  MOV R33, R113 ;  /* 0x0000007100217202 */ /* 0x000fca0000000f00 */
[----:B------:R-:W-:Y:S02]  /*faf0*/  MOV R66, R172 ;  /* 0x000000ac00427202 */ /* 0x000fe40000000f00 */
[----:B------:R-:W-:Y:S01]  /*fb00*/  MOV R67, R173 ;  /* 0x000000ad00437202 */ /* 0x000fe20000000f00 */
[----:B------:R-:W-:Y:S02]  /*fb10*/  FADD.FTZ R2, R2, R8 ;  /* 0x0000000802027221 */ /* 0x000fe40000010000 */
[----:B------:R-:W-:Y:S02]  /*fb20*/  IMAD.MOV.U32 R34, RZ, RZ, R112 ;  /* 0x000000ffff227224 */ /* 0x000fe400078e0070 */
[----:B------:R-:W-:Y:S01]  /*fb30*/  FADD.FTZ R0, R66, R0 ;  /* 0x0000000042007221 */ /* 0x000fe20000010000 */
[----:B------:R-:W-:Y:S01]  /*fb40*/  MOV R30, R203 ;  /* 0x000000cb001e7202 */ /* 0x000fe20000000f00 */
[----:B------:R-:W-:Y:S01]  /*fb50*/  FADD.FTZ R3, R67, R3 ;  /* 0x0000000343037221 */ /* 0x000fe20000010000 */
[----:B------:R-:W-:Y:S01]  /*fb60*/  MOV R143, R184 ;  /* 0x000000b8008f7202 */ /* 0x000fe20000000f00 */
        /* <DEDUP_REMOVED lines=10> */
[----:B------:R-:W-:Y:S01]  /*fc10*/  FADD.FTZ R4, R132, R5 ;  /* 0x0000000584047221 */ /* 0x000fe20000010000 */
[----:B------:R-:W4:Y:S01]  /*fc20*/  LDSM.16.MT88.4 R112, [R228+0xf800] ;  /* 0x00f80000e470783b */ /* 0x000f220000004200 */
        /* <DEDUP_REMOVED lines=61> */
[----:B------:R-:W2:Y:S04]  /*10000*/  LDL.64 R30, [R1+0x98] ;  /* 0x00009800011e7983 */ /* 0x000ea80000100a00 */
        /* <DEDUP_REMOVED lines=11> */
[----:B------:R-:W-:Y:S02]  /*100c0*/  MOV R4, UR24 ;  /* 0x0000001800047c02 */ /* 0x000fe40008000f00 */
[----:B------:R-:W-:-:S03]  /*100d0*/  MOV R5, UR25 ;  /* 0x0000001900057c02 */ /* 0x000fc60008000f00 */
[----:B------:R-:W-:Y:S01]  /*100e0*/  IMAD.U32 R0, RZ, RZ, UR5 ;  /* 0x00000005ff007e24 */ /* 0x000fe2000f8e00ff */
        /* <DEDUP_REMOVED lines=65> */
[----:B---3--:R-:W-:Y:S04]  /*10500*/  LDSM.16.M88.4 R16, [R231] ;  /* 0x00000000e710783b */ /* 0x008fe80000000200 */
[----:B-----5:R-:W3:Y:S04]  /*10510*/  LDSM.16.M88.4 R40, [R224+0x9000] ;  /* 0x00900000e028783b */ /* 0x020ee80000000200 */
[----:B--2---:R-:W-:Y:S04]  /*10520*/  LDSM.16.M88.4 R12, [R231+0x2000] ;  /* 0x00200000e70c783b */ /* 0x004fe80000000200 */
[----:B------:R-:W2:Y:S04]  /*10530*/  LDSM.16.M88.4 R36, [R224+0x9800] ;  /* 0x00980000e024783b */ /* 0x000ea80000000200 */
[----:B------:R-:W2:Y:S04]  /*10540*/  LDSM.16.M88.4 R44, [R224+0x8800] ;  /* 0x00880000e02c783b */ /* 0x000ea80000000200 */
[----:B-1----:R-:W-:Y:S04]  /*10550*/  LDSM.16.M88.4 R8, [R232] ;  /* 0x00000000e808783b */ /* 0x002fe80000000200 */
[----:B------:R-:W1:Y:S04]  /*10560*/  LDSM.16.M88.4 R24, [R241] ;  /* 0x00000000f118783b */ /* 0x000e680000000200 */
[----:B------:R-:W1:Y:S04]  /*10570*/  LDSM.16.M88.4 R48, [R224+0x8000] ;  /* 0x00800000e030783b */ /* 0x000e680000000200 */
[----:B----4-:R-:W-:Y:S04]  /*10580*/  LDSM.16.M88.4 R4, [R232+0x2000] ;  /* 0x00200000e804783b */ /* 0x010fe80000000200 */
[----:B------:R-:W4:Y:S04]  /*10590*/  LDSM.16.M88.4 R20, [R240] ;  /* 0x00000000f014783b */ /* 0x000f280000000200 */
[----:B------:R-:W1:Y:S01]  /*105a0*/  LDSM.16.M88.4 R28, [R242] ;  /* 0x00000000f21c783b */ /* 0x000e620000000200 */
[C---:B---3--:R-:W-:Y:S03]  /*105b0*/  HMMA.16816.F32 R64, R16.reuse, R40, RZ ;  /* 0x000000281040723c */ /* 0x048fe600000018ff */
[----:B------:R-:W3:Y:S04]  /*105c0*/  LDSM.16.M88.4 R32, [R235] ;  /* 0x00000000eb20783b */ /* 0x000ee80000000200 */
[----:B------:R-:W0:Y:S01]  /*105d0*/  LDGDEPBAR ;  /* 0x00000000000079af */ /* 0x000e220000000000 */
[-C--:B--2---:R-:W-:Y:S08]  /*105e0*/  HMMA.16816.F32 R56, R16, R36.reuse, RZ ;  /* 0x000000241038723c */ /* 0x084ff000000018ff */
[----:B------:R-:W-:Y:S08]  /*105f0*/  HMMA.16816.F32 R52, R12, R36, RZ ;  /* 0x000000240c34723c */ /* 0x000ff000000018ff */
[-C--:B------:R-:W-:Y:S08]  /*10600*/  HMMA.16816.F32 R136, R16, R44.reuse, RZ ;  /* 0x0000002c1088723c */ /* 0x080ff000000018ff */
[----:B------:R-:W-:Y:S08]  /*10610*/  HMMA.16816.F32 R132, R12, R44, RZ ;  /* 0x0000002c0c84723c */ /* 0x000ff000000018ff */
[----:B-1----:R-:W-:Y:S08]  /*10620*/  HMMA.16816.F32 R216, R8, R24, R64 ;  /* 0x0000001808d8723c */ /* 0x002ff00000001840 */
[-C--:B------:R-:W-:Y:S08]  /*10630*/  HMMA.16816.F32 R208, R16, R48.reuse, RZ ;  /* 0x0000003010d0723c */ /* 0x080ff000000018ff */
[C---:B------:R-:W-:Y:S08]  /*10640*/  HMMA.16816.F32 R140, R12.reuse, R48, RZ ;  /* 0x000000300c8c723c */ /* 0x040ff000000018ff */
[----:B------:R-:W-:Y:S01]  /*10650*/  HMMA.16816.F32 R60, R12, R40, RZ ;  /* 0x000000280c3c723c */ /* 0x000fe200000018ff */
[----:B------:R-:W-:Y:S01]  /*10660*/  MOV R3, R217 ;  /* 0x000000d900037202 */ /* 0x000fe20000000f00 */
[----:B------:R-:W-:Y:S01]  /*10670*/  IMAD.MOV.U32 R2, RZ, RZ, R218 ;  /* 0x000000ffff027224 */ /* 0x000fe200078e00da */
[----:B------:R-:W-:-:S05]  /*10680*/  MOV R0, R219 ;  /* 0x000000db00007202 */ /* 0x000fca0000000f00 */
[-C--:B----4-:R-:W-:Y:S08]  /*10690*/  HMMA.16816.F32 R56, R8, R20.reuse, R56 ;  /* 0x000000140838723c */ /* 0x090ff00000001838 */
[----:B------:R-:W-:Y:S08]  /*106a0*/  HMMA.16816.F32 R52, R4, R20, R52 ;  /* 0x000000140434723c */ /* 0x000ff00000001834 */
[-C--:B------:R-:W-:Y:S08]  /*106b0*/  HMMA.16816.F32 R212, R8, R28.reuse, R136 ;  /* 0x0000001c08d4723c */ /* 0x080ff00000001888 */
[----:B------:R-:W-:Y:S07]  /*106c0*/  HMMA.16816.F32 R132, R4, R28, R132 ;  /* 0x0000001c0484723c */ /* 0x000fee0000001884 */
[----:B------:R-:W-:Y:S01]  /*106d0*/  MOV R28, R216 ;  /* 0x000000d8001c7202 */ /* 0x000fe20000000f00 */
[----:B---3--:R-:W-:Y:S01]  /*106e0*/  HMMA.16816.F32 R208, R8, R32, R208 ;  /* 0x0000002008d0723c */ /* 0x008fe200000018d0 */
[----:B------:R-:W-:Y:S01]  /*106f0*/  IMAD.MOV.U32 R29, RZ, RZ, R57 ;  /* 0x000000ffff1d7224 */ /* 0x000fe200078e0039 */
[----:B------:R-:W-:Y:S01]  /*10700*/  MOV R21, R54 ;  /* 0x0000003600157202 */ /* 0x000fe20000000f00 */
[----:B------:R-:W-:-:S02]  /*10710*/  IMAD.MOV.U32 R36, RZ, RZ, R52 ;  /* 0x000000ffff247224 */ /* 0x000fc400078e0034 */
[----:B------:R-:W-:-:S03]  /*10720*/  IMAD.MOV.U32 R20, RZ, RZ, R55 ;  /* 0x000000ffff147224 */ /* 0x000fc600078e0037 */
[C---:B------:R-:W-:Y:S07]  /*10730*/  HMMA.16816.F32 R140, R4.reuse, R32, R140 ;  /* 0x00000020048c723c */ /* 0x040fee000000188c */
[----:B------:R-:W-:Y:S01]  /*10740*/  MOV R32, R56 ;  /* 0x0000003800207202 */ /* 0x000fe20000000f00 */
[----:B------:R-:W-:Y:S01]  /*10750*/  HMMA.16816.F32 R216, R4, R24, R60 ;  /* 0x0000001804d8723c */ /* 0x000fe2000000183c */
[----:B------:R-:W-:-:S06]  /*10760*/  MOV R33, R53 ;  /* 0x0000003500217202 */ /* 0x000fcc0000000f00 */
[----:B------:R-:W-:Y:S01]  /*10770*/  MOV R25, R58 ;  /* 0x0000003a00197202 */ /* 0x000fe20000000f00 */
[----:B------:R-:W-:Y:S01]  /*10780*/  HMMA.16816.F32 R60, R12, R50, RZ ;  /* 0x000000320c3c723c */ /* 0x000fe200000018ff */
[----:B------:R-:W-:-:S07]  /*10790*/  MOV R24, R59 ;  /* 0x0000003b00187202 */ /* 0x000fce0000000f00 */
[C---:B------:R-:W-:Y:S08]  /*107a0*/  HMMA.16816.F32 R56, R12.reuse, R46, RZ ;  /* 0x0000002e0c38723c */ /* 0x040ff000000018ff */
[C---:B------:R-:W-:Y:S08]  /*107b0*/  HMMA.16816.F32 R52, R12.reuse, R42, RZ ;  /* 0x0000002a0c34723c */ /* 0x040ff000000018ff */
[----:B------:R-:W-:Y:S08]  /*107c0*/  HMMA.16816.F32 R12, R12, R38, RZ ;  /* 0x000000260c0c723c */ /* 0x000ff000000018ff */
[C---:B------:R-:W-:Y:S08]  /*107d0*/  HMMA.16816.F32 R48, R16.reuse, R50, RZ ;  /* 0x000000321030723c */ /* 0x040ff000000018ff */
[C---:B------:R-:W-:Y:S08]  /*107e0*/  HMMA.16816.F32 R44, R16.reuse, R46, RZ ;  /* 0x0000002e102c723c */ /* 0x040ff000000018ff */
[C---:B------:R-:W-:Y:S08]  /*107f0*/  HMMA.16816.F32 R40, R16.reuse, R42, RZ ;  /* 0x0000002a1028723c */ /* 0x040ff000000018ff */
        /* <DEDUP_REMOVED lines=14> */
[----:B------:R-:W-:Y:S01]  /*108e0*/  IMAD.MOV.U32 R142, RZ, RZ, R21 ;  /* 0x000000ffff8e7224 */ /* 0x000fe200078e0015 */
[----:B------:R-:W-:Y:S01]  /*108f0*/  MOV R143, R20 ;  /* 0x00000014008f7202 */ /* 0x000fe20000000f00 */
[----:B------:R-:W-:Y:S01]  /*10900*/  HMMA.16816.F32 R36, R4, R14, R60 ;  /* 0x0000000e0424723c */ /* 0x000fe2000000183c */
[----:B------:R-:W-:-:S06]  /*10910*/  MOV R141, R33 ;  /* 0x00000021008d7202 */ /* 0x000fcc0000000f00 */
[----:B------:R-:W-:Y:S01]  /*10920*/  MOV R60, R28 ;  /* 0x0000001c003c7202 */ /* 0x000fe20000000f00 */
[----:B------:R-:W-:Y:S01]  /*10930*/  IMAD.MOV.U32 R61, RZ, RZ, R3 ;  /* 0x000000ffff3d7224 */ /* 0x000fe200078e0003 */
[----:B------:R-:W-:Y:S02]  /*10940*/  MOV R62, R2 ;  /* 0x00000002003e7202 */ /* 0x000fe40000000f00 */
[----:B------:R-:W-:Y:S01]  /*10950*/  MOV R63, R0 ;  /* 0x00000000003f7202 */ /* 0x000fe20000000f00 */
[C---:B--2---:R-:W-:Y:S07]  /*10960*/  HMMA.16816.F32 R44, R8.reuse, R12, R208 ;  /* 0x0000000c082c723c */ /* 0x044fee00000018d0 */
[----:B------:R-:W-:Y:S01]  /*10970*/  MOV R208, R32 ;  /* 0x0000002000d07202 */ /* 0x000fe20000000f00 */
[----:B------:R-:W-:Y:S01]  /*10980*/  HMMA.16816.F32 R20, R8, R14, R48 ;  /* 0x0000000e0814723c */ /* 0x000fe20000001830 */
[----:B------:R-:W1:Y:S01]  /*10990*/  LDSM.16.M88.4 R12, [R230+0x8800] ;  /* 0x00880000e60c783b */ /* 0x000e620000000200 */
[----:B------:R-:W-:Y:S01]  /*109a0*/  IMAD.MOV.U32 R209, RZ, RZ, R29 ;  /* 0x000000ffffd17224 */ /* 0x000fe200078e001d */
[----:B------:R-:W-:-:S02]  /*109b0*/  MOV R210, R25 ;  /* 0x0000001900d27202 */ /* 0x000fc40000000f00 */
[----:B------:R-:W-:-:S03]  /*109c0*/  MOV R211, R24 ;  /* 0x0000001800d37202 */ /* 0x000fc60000000f00 */
        /* <DEDUP_REMOVED lines=12> */
[-C--:B------:R-:W-:Y:S01]  /*10a90*/  HMMA.16816.F32 R220, R4, R14.reuse, R220 ;  /* 0x0000000e04dc723c */ /* 0x080fe200000018dc */
[----:B------:R-:W-:Y:S07]  /*10aa0*/  LDSM.16.M88.4 R4, [R233+0x2000] ;  /* 0x00200000e904783b */ /* 0x000fee0000000200 */
[----:B------:R-:W-:Y:S01]  /*10ab0*/  HMMA.16816.F32 R140, R8, R14, R16 ;  /* 0x0000000e088c723c */ /* 0x000fe20000001810 */
[----:B------:R-:W1:Y:S01]  /*10ac0*/  LDSM.16.M88.4 R12, [R229] ;  /* 0x00000000e50c783b */ /* 0x000e620000000200 */
[----:B------:R-:W-:Y:S01]  /*10ad0*/  MOV R43, R64 ;  /* 0x00000040002b7202 */ /* 0x000fe20000000f00 */
[----:B------:R-:W-:Y:S01]  /*10ae0*/  IMAD.MOV.U32 R42, RZ, RZ, R65 ;  /* 0x000000ffff2a7224 */ /* 0x000fe200078e0041 */
[----:B------:R-:W-:Y:S01]  /*10af0*/  MOV R41, R66 ;  /* 0x0000004200297202 */ /* 0x000fe20000000f00 */
[----:B------:R-:W2:Y:S01]  /*10b00*/  LDSM.16.M88.4 R8, [R233] ;  /* 0x00000000e908783b */ /* 0x000ea20000000200 */
[----:B------:R-:W-:-:S02]  /*10b10*/  MOV R40, R67 ;  /* 0x0000004300287202 */ /* 0x000fc40000000f00 */
[-C--:B-1----:R-:W-:Y:S08]  /*10b20*/  HMMA.16816.F32 R52, R4, R12.reuse, R52 ;  /* 0x0000000c0434723c */ /* 0x082ff00000001834 */
[----:B--2---:R-:W-:Y:S08]  /*10b30*/  HMMA.16816.F32 R216, R8, R12, R44 ;  /* 0x0000000c08d8723c */ /* 0x004ff0000000182c */
        /* <DEDUP_REMOVED lines=11> */
[-C--:B-1----:R-:W-:Y:S08]  /*10bf0*/  HMMA.16816.F32 R32, R8, R12.reuse, R32 ;  /* 0x0000000c0820723c */ /* 0x082ff00000001820 */
[----:B------:R-:W-:Y:S08]  /*10c00*/  HMMA.16816.F32 R40, R4, R12, R28 ;  /* 0x0000000c0428723c */ /* 0x000ff0000000181c */
[----:B------:R-:W-:Y:S08]  /*10c10*/  HMMA.16816.F32 R20, R8, R14, R48 ;  /* 0x0000000e0814723c */ /* 0x000ff00000001830 */
[----:B------:R-:W-:Y:S01]  /*10c20*/  MOV R44, R32 ;  /* 0x00000020002c7202 */ /* 0x000fe20000000f00 */
[----:B------:R-:W-:Y:S01]  /*10c30*/  IMAD.MOV.U32 R19, RZ, RZ, R33 ;  /* 0x000000ffff137224 */ /* 0x000fe200078e0021 */
[----:B------:R-:W-:-:S02]  /*10c40*/  MOV R18, R34 ;  /* 0x0000002200127202 */ /* 0x000fc40000000f00 */
[----:B------:R-:W-:Y:S02]  /*10c50*/  MOV R17, R35 ;  /* 0x0000002300117202 */ /* 0x000fe40000000f00 */
[C---:B------:R-:W-:Y:S01]  /*10c60*/  HMMA.16816.F32 R32, R4.reuse, R14, R24 ;  /* 0x0000000e0420723c */ /* 0x040fe20000001818 */
[----:B------:R-:W1:Y:S07]  /*10c70*/  LDSM.16.M88.4 R12, [R229+0x1000] ;  /* 0x00100000e50c783b */ /* 0x000e6e0000000200 */
[C---:B-1----:R-:W-:Y:S07]  /*10c80*/  HMMA.16816.F32 R28, R4.reuse, R12, R60 ;  /* 0x0000000c041c723c */ /* 0x042fee000000183c */
[----:B------:R-:W-:Y:S01]  /*10c90*/  IMAD.MOV.U32 R61, RZ, RZ, R19 ;  /* 0x000000ffff3d7224 */ /* 0x000fe200078e0013 */
[----:B------:R-:W-:Y:S01]  /*10ca0*/  HMMA.16816.F32 R24, R4, R14, R136 ;  /* 0x0000000e0418723c */ /* 0x000fe20000001888 */
[----:B------:R-:W-:-:S02]  /*10cb0*/  MOV R62, R18 ;  /* 0x00000012003e7202 */ /* 0x000fc40000000f00 */
[----:B------:R-:W-:Y:S02]  /*10cc0*/  MOV R63, R17 ;  /* 0x00000011003f7202 */ /* 0x000fe40000000f00 */
[----:B------:R-:W-:Y:S02]  /*10cd0*/  MOV R60, R44 ;  /* 0x0000002c003c7202 */ /* 0x000fe40000000f00 */
[----:B------:R-:W-:Y:S01]  /*10ce0*/  MOV R136, R16 ;  /* 0x0000001000887202 */ /* 0x000fe20000000f00 */
[----:B------:R-:W-:Y:S01]  /*10cf0*/  HMMA.16816.F32 R36, R8, R12, R56 ;  /* 0x0000000c0824723c */ /* 0x000fe20000001838 */
[----:B------:R-:W-:Y:S01]  /*10d00*/  IMAD.MOV.U32 R137, RZ, RZ, R3 ;  /* 0x000000ffff897224 */ /* 0x000fe200078e0003 */
[----:B------:R-:W-:Y:S02]  /*10d10*/  MOV R138, R2 ;  /* 0x00000002008a7202 */ /* 0x000fe40000000f00 */
[----:B------:R-:W-:-:S04]  /*10d20*/  MOV R139, R0 ;  /* 0x00000000008b7202 */ /* 0x000fc80000000f00 */
        /* <DEDUP_REMOVED lines=31> */
[-C--:B-1----:R-:W-:Y:S08]  /*10f20*/  HMMA.16816.F32 R220, R4, R12.reuse, R220 ;  /* 0x0000000c04dc723c */ /* 0x082ff000000018dc */
[----:B--2---:R-:W-:Y:S08]  /*10f30*/  HMMA.16816.F32 R44, R8, R12, R140 ;  /* 0x0000000c082c723c */ /* 0x004ff0000000188c */
[-C--:B------:R-:W-:Y:S08]  /*10f40*/  HMMA.16816.F32 R208, R4, R14.reuse, R208 ;  /* 0x0000000e04d0723c */ /* 0x080ff000000018d0 */
[----:B------:R-:W-:Y:S01]  /*10f50*/  HMMA.16816.F32 R48, R8, R14, R132 ;  /* 0x0000000e0830723c */ /* 0x000fe20000001884 */
[----:B------:R-:W1:Y:S07]  /*10f60*/  LDSM.16.M88.4 R12, [R238] ;  /* 0x00000000ee0c783b */ /* 0x000e6e0000000200 */
[-C--:B-1----:R-:W-:Y:S08]  /*10f70*/  HMMA.16816.F32 R140, R4, R12.reuse, R136 ;  /* 0x0000000c048c723c */ /* 0x082ff00000001888 */
[----:B------:R-:W-:Y:S08]  /*10f80*/  HMMA.16816.F32 R216, R8, R12, R216 ;  /* 0x0000000c08d8723c */ /* 0x000ff000000018d8 */
        /* <DEDUP_REMOVED lines=32> */
[----:B------:R-:W1:Y:S07]  /*11190*/  LDSM.16.M88.4 R12, [R230+0xb000] ;  /* 0x00b00000e60c783b */ /* 0x000e6e0000000200 */
[-C--:B-1----:R-:W-:Y:S08]  /*111a0*/  HMMA.16816.F32 R132, R4, R12.reuse, R132 ;  /* 0x0000000c0484723c */ /* 0x082ff00000001884 */
[----:B------:R-:W-:Y:S08]  /*111b0*/  HMMA.16816.F32 R208, R8, R12, R212 ;  /* 0x0000000c08d0723c */ /* 0x000ff000000018d4 */
[-C--:B------:R-:W-:Y:S08]  /*111c0*/  HMMA.16816.F32 R220, R4, R14.reuse, R64 ;  /* 0x0000000e04dc723c */ /* 0x080ff00000001840 */
[----:B------:R-:W-:Y:S01]  /*111d0*/  MOV R12, R132 ;  /* 0x00000084000c7202 */ /* 0x000fe20000000f00 */
[----:B------:R-:W-:Y:S01]  /*111e0*/  HMMA.16816.F32 R212, R8, R14, R56 ;  /* 0x0000000e08d4723c */ /* 0x000fe20000001838 */
[----:B------:R-:W-:Y:S01]  /*111f0*/  IMAD.MOV.U32 R3, RZ, RZ, R133 ;  /* 0x000000ffff037224 */ /* 0x000fe200078e0085 */
[----:B------:R-:W-:-:S02]  /*11200*/  MOV R2, R134 ;  /* 0x0000008600027202 */ /* 0x000fc40000000f00 */
[----:B------:R-:W-:Y:S02]  /*11210*/  MOV R67, R12 ;  /* 0x0000000c00437202 */ /* 0x000fe40000000f00 */
[----:B------:R-:W1:Y:S01]  /*11220*/  LDSM.16.M88.4 R12, [R230+0xb800] ;  /* 0x00b80000e60c783b */ /* 0x000e620000000200 */
[----:B------:R-:W-:Y:S01]  /*11230*/  MOV R139, R208 ;  /* 0x000000d0008b7202 */ /* 0x000fe20000000f00 */
[----:B------:R-:W-:Y:S01]  /*11240*/  IMAD.MOV.U32 R138, RZ, RZ, R209 ;  /* 0x000000ffff8a7224 */ /* 0x000fe200078e00d1 */
[----:B------:R-:W-:Y:S02]  /*11250*/  MOV R137, R210 ;  /* 0x000000d200897202 */ /* 0x000fe40000000f00 */
[----:B------:R-:W-:Y:S02]  /*11260*/  MOV R136, R211 ;  /* 0x000000d300887202 */ /* 0x000fe40000000f00 */
[----:B------:R-:W-:Y:S01]  /*11270*/  MOV R0, R135 ;  /* 0x0000008700007202 */ /* 0x000fe20000000f00 */
[----:B-1----:R-:W-:Y:S07]  /*11280*/  HMMA.16816.F32 R208, R4, R14, R36 ;  /* 0x0000000e04d0723c */ /* 0x002fee0000001824 */
[----:B------:R-:W-:Y:S01]  /*11290*/  IMAD.MOV.U32 R36, RZ, RZ, R139 ;  /* 0x000000ffff247224 */ /* 0x000fe200078e008b */
[----:B------:R-:W-:Y:S01]  /*112a0*/  MOV R37, R138 ;  /* 0x0000008a00257202 */ /* 0x000fe20000000f00 */
[----:B------:R-:W-:Y:S01]  /*112b0*/  HMMA.16816.F32 R132, R8, R12, R52 ;  /* 0x0000000c0884723c */ /* 0x000fe20000001834 */
[----:B------:R-:W-:-:S02]  /*112c0*/  MOV R38, R137 ;  /* 0x0000008900267202 */ /* 0x000fc40000000f00 */
[----:B------:R-:W-:-:S05]  /*112d0*/  MOV R39, R136 ;  /* 0x0000008800277202 */ /* 0x000fca0000000f00 */
[----:B------:R-:W-:Y:S01]  /*112e0*/  HMMA.16816.F32 R216, R4, R12, R40 ;  /* 0x0000000c04d8723c */ /* 0x000fe20000001828 */
[----:B------:R-:W-:Y:S07]  /*112f0*/  LDSM.16.M88.4 R4, [R233+0x6000] ;  /* 0x00600000e904783b */ /* 0x000fee0000000200 */
[----:B------:R-:W-:Y:S01]  /*11300*/  HMMA.16816.F32 R136, R8, R14, R16 ;  /* 0x0000000e0888723c */ /* 0x000fe20000001810 */
[----:B------:R-:W1:Y:S04]  /*11310*/  LDSM.16.M88.4 R12, [R229+0x2000] ;  /* 0x00200000e50c783b */ /* 0x000e680000000200 */
[----:B------:R-:W2:Y:S03]  /*11320*/  LDSM.16.M88.4 R8, [R233+0x4000] ;  /* 0x00400000e908783b */ /* 0x000ea60000000200 */
[----:B------:R-:W-:Y:S01]  /*11330*/  IMAD.MOV.U32 R55, RZ, RZ, R132 ;  /* 0x000000ffff377224 */ /* 0x000fe200078e0084 */
[----:B------:R-:W-:-:S02]  /*11340*/  MOV R54, R133 ;  /* 0x0000008500367202 */ /* 0x000fc40000000f00 */
[----:B------:R-:W-:Y:S01]  /*11350*/  MOV R53, R134 ;  /* 0x0000008600357202 */ /* 0x000fe20000000f00 */
[----:B------:R-:W-:Y:S01]  /*11360*/  IMAD.MOV.U32 R16, RZ, RZ, R55 ;  /* 0x000000ffff107224 */ /* 0x000fe200078e0037 */
[----:B------:R-:W-:Y:S02]  /*11370*/  MOV R52, R135 ;  /* 0x0000008700347202 */ /* 0x000fe40000000f00 */
[----:B------:R-:W-:Y:S02]  /*11380*/  MOV R17, R54 ;  /* 0x0000003600117202 */ /* 0x000fe40000000f00 */
[----:B------:R-:W-:Y:S02]  /*11390*/  MOV R18, R53 ;  /* 0x0000003500127202 */ /* 0x000fe40000000f00 */
[----:B------:R-:W-:Y:S01]  /*113a0*/  MOV R19, R52 ;  /* 0x0000003400137202 */ /* 0x000fe20000000f00 */
[-C--:B-1----:R-:W-:Y:S08]  /*113b0*/  HMMA.16816.F32 R140, R4, R12.reuse, R140 ;  /* 0x0000000c048c723c */ /* 0x082ff0000000188c */
[C---:B--2---:R-:W-:Y:S07]  /*113c0*/  HMMA.16816.F32 R132, R8.reuse, R12, R32 ;  /* 0x0000000c0884723c */ /* 0x044fee0000001820 */
[----:B------:R-:W-:Y:S01]  /*113d0*/  IMAD.MOV.U32 R32, RZ, RZ, R67 ;  /* 0x000000ffff207224 */ /* 0x000fe200078e0043 */
[----:B------:R-:W-:Y:S01]  /*113e0*/  HMMA.16816.F32 R56, R8, R14, R20 ;  /* 0x0000000e0838723c */ /* 0x000fe20000001814 */
[----:B------:R-:W-:-:S02]  /*113f0*/  MOV R33, R3 ;  /* 0x0000000300217202 */ /* 0x000fc40000000f00 */
[----:B------:R-:W-:Y:S02]  /*11400*/  MOV R34, R2 ;  /* 0x0000000200227202 */ /* 0x000fe40000000f00 */
[----:B------:R-:W-:-:S03]  /*11410*/  MOV R35, R0 ;  /* 0x0000000000237202 */ /* 0x000fc60000000f00 */
[----:B------:R-:W-:Y:S01]  /*11420*/  HMMA.16816.F32 R64, R4, R14, R28 ;  /* 0x0000000e0440723c */ /* 0x000fe2000000181c */
[----:B------:R-:W1:Y:S07]  /*11430*/  LDSM.16.M88.4 R12, [R229+0x2800] ;  /* 0x00280000e50c783b */ /* 0x000e6e0000000200 */
[----:B------:R-:W-:-:S08]  /*11440*/  FMUL.FTZ R133, R133, c[0x0][0x2ec] ;  /* 0x0000bb0085857a20 */ /* 0x000fd00000410000 */
[----:B------:R-:W-:Y:S02]  /*11450*/  FMUL.FTZ R57, R57, c[0x0][0x2ec] ;  /* 0x0000bb0039397a20 */ /* 0x000fe40000410000 */
[----:B------:R-:W-:Y:S02]  /*11460*/  FMUL.FTZ R56, R56, c[0x0][0x2ec] ;  /* 0x0000bb0038387a20 */ /* 0x000fe40000410000 */
[----:B------:R-:W-:Y:S02]  /*11470*/  FMUL.FTZ R58, R58, c[0x0][0x2ec] ;  /* 0x0000bb003a3a7a20 */ /* 0x000fe40000410000 */
[----:B------:R-:W-:Y:S02]  /*11480*/  FMUL.FTZ R59, R59, c[0x0][0x2ec] ;  /* 0x0000bb003b3b7a20 */ /* 0x000fe40000410000 */
[----:B------:R-:W-:Y:S02]  /*11490*/  FMUL.FTZ R65, R65, c[0x0][0x2ec] ;  /* 0x0000bb0041417a20 */ /* 0x000fe40000410000 */
[----:B------:R-:W-:-:S06]  /*114a0*/  FMUL.FTZ R67, R67, c[0x0][0x2ec] ;  /* 0x0000bb0043437a20 */ /* 0x000fcc0000410000 */
[----:B------:R-:W2:Y:S01]  /*114b0*/  MUFU.TANH R67, R67 ;  /* 0x0000004300437308 */ /* 0x000ea20000002400 */
[-C--:B-1----:R-:W-:Y:S08]  /*114c0*/  HMMA.16816.F32 R52, R8, R12.reuse, R48 ;  /* 0x0000000c0834723c */ /* 0x082ff00000001830 */
[C---:B------:R-:W-:Y:S08]  /*114d0*/  HMMA.16816.F32 R48, R4.reuse, R12, R24 ;  /* 0x0000000c0430723c */ /* 0x040ff00000001818 */
[-C--:B------:R-:W-:Y:S08]  /*114e0*/  HMMA.16816.F32 R44, R4, R14.reuse, R44 ;  /* 0x0000000e042c723c */ /* 0x080ff0000000182c */
[----:B------:R-:W-:Y:S01]  /*114f0*/  HMMA.16816.F32 R40, R8, R14, R60 ;  /* 0x0000000e0828723c */ /* 0x000fe2000000183c */
[----:B------:R-:W1:Y:S01]  /*11500*/  LDSM.16.M88.4 R12, [R229+0x3000] ;  /* 0x00300000e50c783b */ /* 0x000e620000000200 */
[----:B------:R-:W-:Y:S01]  /*11510*/  FMUL.FTZ R52, R52, c[0x0][0x2ec] ;  /* 0x0000bb0034347a20 */ /* 0x000fe20000410000 */
[----:B------:R3:W4:Y:S01]  /*11520*/  MUFU.TANH R62, R58 ;  /* 0x0000003a003e7308 */ /* 0x0007220000002400 */
[----:B------:R-:W-:-:S02]  /*11530*/  FMUL.FTZ R54, R54, c[0x0][0x2ec] ;  /* 0x0000bb0036367a20 */ /* 0x000fc40000410000 */
[----:B------:R-:W-:Y:S02]  /*11540*/  FMUL.FTZ R55, R55, c[0x0][0x2ec] ;  /* 0x0000bb0037377a20 */ /* 0x000fe40000410000 */
[----:B------:R-:W-:Y:S02]  /*11550*/  FMUL.FTZ R48, R48, c[0x0][0x2ec] ;  /* 0x0000bb0030307a20 */ /* 0x000fe40000410000 */
[----:B------:R-:W-:Y:S01]  /*11560*/  FMUL.FTZ R49, R49, c[0x0][0x2ec] ;  /* 0x0000bb0031317a20 */ /* 0x000fe20000410000 */
[----:B------:R-:W1:Y:S01]  /*11570*/  MUFU.TANH R63, R56 ;  /* 0x00000038003f7308 */ /* 0x000e620000002400 */
[----:B------:R-:W-:Y:S02]  /*11580*/  FMUL.FTZ R50, R50, c[0x0][0x2ec] ;  /* 0x0000bb0032327a20 */ /* 0x000fe40000410000 */
[----:B------:R-:W-:Y:S02]  /*11590*/  FMUL.FTZ R51, R51, c[0x0][0x2ec] ;  /* 0x0000bb0033337a20 */ /* 0x000fe40000410000 */
[----:B------:R-:W-:-:S02]  /*115a0*/  FMUL.FTZ R45, R45, c[0x0][0x2ec] ;  /* 0x0000bb002d2d7a20 */ /* 0x000fc40000410000 */
[----:B------:R-:W-:Y:S01]  /*115b0*/  FMUL.FTZ R44, R44, c[0x0][0x2ec] ;  /* 0x0000bb002c2c7a20 */ /* 0x000fe20000410000 */
[----:B------:R-:W1:Y:S01]  /*115c0*/  MUFU.TANH R56, R49 ;  /* 0x0000003100387308 */ /* 0x000e620000002400 */
[----:B------:R-:W-:Y:S02]  /*115d0*/  FMUL.FTZ R53, R53, c[0x0][0x2ec] ;  /* 0x0000bb0035357a20 */ /* 0x000fe40000410000 */
[----:B------:R-:W-:Y:S02]  /*115e0*/  FMUL.FTZ R61, R132, c[0x0][0x2ec] ;  /* 0x0000bb00843d7a20 */ /* 0x000fe40000410000 */
[----:B------:R-:W-:Y:S02]  /*115f0*/  FMUL.FTZ R41, R41, c[0x0][0x2ec] ;  /* 0x0000bb0029297a20 */ /* 0x000fe40000410000 */
[----:B------:R-:W-:Y:S01]  /*11600*/  FMUL.FTZ R42, R42, c[0x0][0x2ec] ;  /* 0x0000bb002a2a7a20 */ /* 0x000fe20000410000 */
[----:B------:R-:W2:Y:S01]  /*11610*/  MUFU.TANH R49, R44 ;  /* 0x0000002c00317308 */ /* 0x000ea20000002400 */
[----:B------:R-:W-:-:S02]  /*11620*/  FMUL.FTZ R43, R43, c[0x0][0x2ec] ;  /* 0x0000bb002b2b7a20 */ /* 0x000fc40000410000 */
[----:B------:R-:W-:Y:S02]  /*11630*/  FMUL.FTZ R60, R134, c[0x0][0x2ec] ;  /* 0x0000bb00863c7a20 */ /* 0x000fe40000410000 */
[----:B------:R-:W-:Y:S02]  /*11640*/  FMUL.FTZ R40, R40, c[0x0][0x2ec] ;  /* 0x0000bb0028287a20 */ /* 0x000fe40000410000 */
[----:B------:R-:W-:Y:S01]  /*11650*/  FMUL.FTZ R134, R135, c[0x0][0x2ec] ;  /* 0x0000bb0087867a20 */ /* 0x000fe20000410000 */
[----:B------:R-:W2:Y:S01]  /*11660*/  MUFU.TANH R61, R61 ;  /* 0x0000003d003d7308 */ /* 0x000ea20000002400 */
[----:B------:R-:W-:Y:S02]  /*11670*/  FMUL.FTZ R132, R143, c[0x0][0x2ec] ;  /* 0x0000bb008f847a20 */ /* 0x000fe40000410000 */
[----:B---3--:R-:W-:Y:S02]  /*11680*/  FMUL.FTZ R58, R64, c[0x0][0x2ec] ;  /* 0x0000bb00403a7a20 */ /* 0x008fe40000410000 */
[----:B------:R-:W-:Y:S01]  /*11690*/  FMUL.FTZ R46, R46, c[0x0][0x2ec] ;  /* 0x0000bb002e2e7a20 */ /* 0x000fe20000410000 */
[-C--:B-1----:R-:W-:Y:S02]  /*116a0*/  HMMA.16816.F32 R36, R8, R12.reuse, R36 ;  /* 0x0000000c0824723c */ /* 0x082fe40000001824 */
[----:B------:R-:W1:Y:S06]  /*116b0*/  MUFU.TANH R64, R54 ;  /* 0x0000003600407308 */ /* 0x000e6c0000002400 */
[C---:B------:R-:W-:Y:S02]  /*116c0*/  HMMA.16816.F32 R32, R4.reuse, R12, R32 ;  /* 0x0000000c0420723c */ /* 0x040fe40000001820 */
[----:B------:R-:W3:Y:S06]  /*116d0*/  MUFU.TANH R135, R65 ;  /* 0x0000004100877308 */ /* 0x000eec0000002400 */
[-C--:B------:R-:W-:Y:S02]  /*116e0*/  HMMA.16816.F32 R28, R4, R14.reuse, R220 ;  /* 0x0000000e041c723c */ /* 0x080fe400000018dc */
[----:B------:R-:W1:Y:S06]  /*116f0*/  MUFU.TANH R54, R51 ;  /* 0x0000003300367308 */ /* 0x000e6c0000002400 */
[----:B------:R-:W-:Y:S01]  /*11700*/  HMMA.16816.F32 R24, R8, R14, R212 ;  /* 0x0000000e0818723c */ /* 0x000fe200000018d4 */
[----:B------:R-:W1:Y:S01]  /*11710*/  LDSM.16.M88.4 R12, [R229+0x3800] ;  /* 0x00380000e50c783b */ /* 0x000e620000000200 */
[----:B------:R-:W-:Y:S01]  /*11720*/  FMUL.FTZ R36, R36, c[0x0][0x2ec] ;  /* 0x0000bb0024247a20 */ /* 0x000fe20000410000 */
[----:B------:R-:W1:Y:S01]  /*11730*/  MUFU.TANH R65, R53 ;  /* 0x0000003500417308 */ /* 0x000e620000002400 */
[----:B------:R-:W-:Y:S01]  /*11740*/  FMUL.FTZ R39, R39, c[0x0][0x2ec] ;  /* 0x0000bb0027277a20 */ /* 0x000fe20000410000 */
[----:B------:R-:W-:-:S04]  /*11750*/  DEPBAR.LE SB0, 0x0 ;  /* 0x000080000000791a */ /* 0x000fc80000000000 */
[----:B------:R-:W-:Y:S02]  /*11760*/  FMUL.FTZ R34, R34, c[0x0][0x2ec] ;  /* 0x0000bb0022227a20 */ /* 0x000fe40000410000 */
[----:B------:R-:W-:Y:S01]  /*11770*/  FMUL.FTZ R37, R37, c[0x0][0x2ec] ;  /* 0x0000bb0025257a20 */ /* 0x000fe20000410000 */
[----:B------:R-:W1:Y:S01]  /*11780*/  MUFU.TANH R51, R42 ;  /* 0x0000002a00337308 */ /* 0x000e620000002400 */
        /* <DEDUP_REMOVED lines=9> */
[----:B------:R-:W2:Y:S01]  /*11820*/  MUFU.TANH R53, R40 ;  /* 0x0000002800357308 */ /* 0x000ea20000002400 */
[----:B------:R-:W-:Y:S02]  /*11830*/  FMUL.FTZ R25, R25, c[0x0][0x2ec] ;  /* 0x0000bb0019197a20 */ /* 0x000fe40000410000 */
[----:B------:R-:W-:Y:S02]  /*11840*/  FMUL.FTZ R27, R27, c[0x0][0x2ec] ;  /* 0x0000bb001b1b7a20 */ /* 0x000fe40000410000 */
[----:B------:R-:W-:-:S02]  /*11850*/  FMUL.FTZ R30, R30, c[0x0][0x2ec] ;  /* 0x0000bb001e1e7a20 */ /* 0x000fc40000410000 */
[----:B------:R-:W-:Y:S01]  /*11860*/  FMUL.FTZ R31, R31, c[0x0][0x2ec] ;  /* 0x0000bb001f1f7a20 */ /* 0x000fe20000410000 */
[----:B------:R-:W2:Y:S01]  /*11870*/  MUFU.TANH R42, R38 ;  /* 0x00000026002a7308 */ /* 0x000ea20000002400 */
[-C--:B-1----:R-:W-:Y:S07]  /*11880*/  HMMA.16816.F32 R20, R8, R12.reuse, R16 ;  /* 0x0000000c0814723c */ /* 0x082fee0000001810 */
[----:B------:R-:W1:Y:S01]  /*11890*/  MUFU.TANH R36, R26 ;  /* 0x0000001a00247308 */ /* 0x000e620000002400 */
[----:B------:R-:W-:Y:S07]  /*118a0*/  HMMA.16816.F32 R16, R4, R12, R216 ;  /* 0x0000000c0410723c */ /* 0x000fee00000018d8 */
[----:B------:R-:W1:Y:S01]  /*118b0*/  MUFU.TANH R40, R32 ;  /* 0x0000002000287308 */ /* 0x000e620000002400 */
[----:B------:R-:W-:Y:S01]  /*118c0*/  FMUL.FTZ R13, R142, c[0x0][0x2ec] ;  /* 0x0000bb008e0d7a20 */ /* 0x000fe20000410000 */
[-C--:B------:R-:W-:Y:S06]  /*118d0*/  HMMA.16816.F32 R8, R8, R14.reuse, R136 ;  /* 0x0000000e0808723c */ /* 0x080fec0000001888 */
[----:B------:R-:W1:Y:S02]  /*118e0*/  MUFU.TANH R138, R57 ;  /* 0x00000039008a7308 */ /* 0x000e640000002400 */
[----:B------:R-:W-:Y:S01]  /*118f0*/  HMMA.16816.F32 R4, R4, R14, R208 ;  /* 0x0000000e0404723c */ /* 0x000fe200000018d0 */
[----:B------:R-:W-:-:S05]  /*11900*/  FMUL.FTZ R20, R20, c[0x0][0x2ec] ;  /* 0x0000bb0014147a20 */ /* 0x000fca0000410000 */
[----:B------:R-:W1:Y:S01]  /*11910*/  MUFU.TANH R57, R48 ;  /* 0x0000003000397308 */ /* 0x000e620000002400 */
[----:B------:R-:W-:Y:S02]  /*11920*/  FMUL.FTZ R21, R21, c[0x0][0x2ec] ;  /* 0x0000bb0015157a20 */ /* 0x000fe40000410000 */
[----:B------:R-:W-:Y:S02]  /*11930*/  FMUL.FTZ R22, R22, c[0x0][0x2ec] ;  /* 0x0000bb0016167a20 */ /* 0x000fe40000410000 */
[----:B------:R-:W-:Y:S02]  /*11940*/  FMUL.FTZ R14, R140, c[0x0][0x2ec] ;  /* 0x0000bb008c0e7a20 */ /* 0x000fe40000410000 */
[----:B------:R-:W-:Y:S01]  /*11950*/  FMUL.FTZ R15, R66, c[0x0][0x2ec] ;  /* 0x0000bb00420f7a20 */ /* 0x000fe20000410000 */
[----:B------:R1:W1:Y:S01]  /*11960*/  MUFU.TANH R136, R133 ;  /* 0x0000008500887308 */ /* 0x0002620000002400 */
[----:B------:R-:W-:Y:S02]  /*11970*/  FMUL.FTZ R16, R16, c[0x0][0x2ec] ;  /* 0x0000bb0010107a20 */ /* 0x000fe40000410000 */
[----:B------:R-:W-:-:S02]  /*11980*/  FMUL.FTZ R23, R23, c[0x0][0x2ec] ;  /* 0x0000bb0017177a20 */ /* 0x000fc40000410000 */
[----:B------:R-:W-:Y:S02]  /*11990*/  FMUL.FTZ R11, R11, c[0x0][0x2ec] ;  /* 0x0000bb000b0b7a20 */ /* 0x000fe40000410000 */
[----:B------:R-:W-:Y:S01]  /*119a0*/  FMUL.FTZ R17, R17, c[0x0][0x2ec] ;  /* 0x0000bb0011117a20 */ /* 0x000fe20000410000 */
[----:B------:R2:W2:Y:S01]  /*119b0*/  MUFU.TANH R48, R45 ;  /* 0x0000002d00307308 */ /* 0x0004a20000002400 */
[----:B------:R-:W-:Y:S02]  /*119c0*/  FMUL.FTZ R18, R18, c[0x0][0x2ec] ;  /* 0x0000bb0012127a20 */ /* 0x000fe40000410000 */
[----:B------:R-:W-:Y:S02]  /*119d0*/  FMUL.FTZ R19, R19, c[0x0][0x2ec] ;  /* 0x0000bb0013137a20 */ /* 0x000fe40000410000 */
[----:B------:R-:W-:Y:S02]  /*119e0*/  FMUL.FTZ R8, R8, c[0x0][0x2ec] ;  /* 0x0000bb0008087a20 */ /* 0x000fe40000410000 */
[----:B------:R-:W-:Y:S01]  /*119f0*/  FMUL.FTZ R9, R9, c[0x0][0x2ec] ;  /* 0x0000bb0009097a20 */ /* 0x000fe20000410000 */
[----:B------:R3:W3:Y:S01]  /*11a00*/  MUFU.TANH R137, R59 ;  /* 0x0000003b00897308 */ /* 0x0006e20000002400 */
[----:B-1----:R-:W-:-:S02]  /*11a10*/  FMUL.FTZ R133, R141, c[0x0][0x2ec] ;  /* 0x0000bb008d857a20 */ /* 0x002fc40000410000 */
[----:B------:R-:W-:Y:S02]  /*11a20*/  FMUL.FTZ R10, R10, c[0x0][0x2ec] ;  /* 0x0000bb000a0a7a20 */ /* 0x000fe40000410000 */
[----:B------:R-:W-:Y:S02]  /*11a30*/  FMUL.FTZ R4, R4, c[0x0][0x2ec] ;  /* 0x0000bb0004047a20 */ /* 0x000fe40000410000 */
[----:B------:R-:W-:Y:S01]  /*11a40*/  FMUL.FTZ R5, R5, c[0x0][0x2ec] ;  /* 0x0000bb0005057a20 */ /* 0x000fe20000410000 */
[----:B------:R1:W1:Y:S01]  /*11a50*/  MUFU.TANH R66, R52 ;  /* 0x0000003400427308 */ /* 0x0002620000002400 */
[----:B--2---:R-:W-:Y:S02]  /*11a60*/  FMUL.FTZ R45, R47, c[0x0][0x2ec] ;  /* 0x0000bb002f2d7a20 */ /* 0x004fe40000410000 */
[----:B------:R-:W-:Y:S02]  /*11a70*/  FMUL.FTZ R6, R6, c[0x0][0x2ec] ;  /* 0x0000bb0006067a20 */ /* 0x000fe40000410000 */
[----:B------:R-:W-:-:S03]  /*11a80*/  FMUL.FTZ R7, R7, c[0x0][0x2ec] ;  /* 0x0000bb0007077a20 */ /* 0x000fc60000410000 */
        /* <DEDUP_REMOVED lines=44> */
[----:B---34-:R-:W3:Y:S04]  /*11d50*/  LDL.64 R2, [R1+0x90] ;  /* 0x0000900001027983 */ /* 0x018ee80000100a00 */
[----:B------:R-:W4:Y:S01]  /*11d60*/  LDL.64 R222, [R1+0x88] ;  /* 0x0000880001de7983 */ /* 0x000f220000100a00 */
        /* <DEDUP_REMOVED lines=10> */
[----:B---3--:R-:W-:Y:S01]  /*11e10*/  LEA R0, P0, R0, R2, 0x6 ;  /* 0x0000000200007211 */ /* 0x008fe200078030ff */
[----:B------:R-:W-:-:S03]  /*11e20*/  IMAD.U32 R3, RZ, RZ, UR24 ;  /* 0x00000018ff037e24 */ /* 0x000fc6000f8e00ff */
[----:B------:R-:W-:-:S05]  /*11e30*/  IMAD.U32 R2, RZ, RZ, UR5 ;  /* 0x00000005ff027e24 */ /* 0x000fca000f8e00ff */
[----:B----4-:R-:W-:Y:S02]  /*11e40*/  LEA.HI.X R2, R3, R223, R2, 0x6, P0 ;  /* 0x000000df03027211 */ /* 0x010fe400000f3402 */
        /* <DEDUP_REMOVED lines=62> */
.L_x_648:
[----:B------:R-:W-:Y:S05]  /*12230*/  BSYNC B0 ;  /* 0x0000000000007941 */ /* 0x000fea0003800000 */
.L_x_647:
[----:B------:R-:W0:Y:S02]  /*12240*/  LDGDEPBAR ;  /* 0x00000000000079af */ /* 0x000e240000000000 */
.L_x_646:
[----:B--234-:R-:W2:Y:S01]  /*12250*/  S2R R2, SR_TID.X ;  /* 0x0000000000027919 */ /* 0x01cea20000002100 */
[----:B------:R-:W-:-:S03]  /*12260*/  IMAD.U32 R0, RZ, RZ, UR23 ;  /* 0x00000017ff007e24 */ /* 0x000fc6000f8e00ff */
[----:B------:R-:W-:Y:S04]  /*12270*/  STL [R1+0xc0], R236 ;  /* 0x0000c0ec01007387 */ /* 0x000fe80000100800 */
[----:B------:R3:W-:Y:S04]  /*12280*/  STL [R1+0xbc], R235 ;  /* 0x0000bceb01007387 */ /* 0x0007e80000100800 */
[----:B------:R-:W-:Y:S04]  /*12290*/  STL [R1+0xb8], R234 ;  /* 0x0000b8ea01007387 */ /* 0x000fe80000100800 */
[----:B------:R-:W-:Y:S04]  /*122a0*/  STL [R1+0xb4], R233 ;  /* 0x0000b4e901007387 */ /* 0x000fe80000100800 */
[----:B------:R-:W-:Y:S01]  /*122b0*/  STL [R1+0xb0], R232 ;  /* 0x0000b0e801007387 */ /* 0x000fe20000100800 */
[----:B--2---:R-:W-:-:S03]  /*122c0*/  IMAD.SHL.U32 R2, R2, 0x2, RZ ;  /* 0x0000000202027824 */ /* 0x004fc600078e00ff */
[----:B------:R-:W-:Y:S02]  /*122d0*/  STL [R1+0xac], R231 ;  /* 0x0000ace701007387 */ /* 0x000fe40000100800 */
[----:B------:R-:W-:Y:S02]  /*122e0*/  LOP3.LUT R2, R2, 0x6, RZ, 0xc0, !PT ;  /* 0x0000000602027812 */ /* 0x000fe400078ec0ff */
[----:B------:R-:W-:Y:S02]  /*122f0*/  STL [R1+0xa8], R230 ;  /* 0x0000a8e601007387 */ /* 0x000fe40000100800 */
[----:B------:R-:W-:Y:S02]  /*12300*/  LEA R0, R0, R2, 0x6 ;  /* 0x0000000200007211 */ /* 0x000fe400078e30ff */
[----:B------:R2:W-:Y:S02]  /*12310*/  STL [R1+0xa4], R229 ;  /* 0x0000a4e501007387 */ /* 0x0005e40000100800 */
[----:B------:R-:W-:-:S02]  /*12320*/  ISETP.GE.AND P3, PT, R0, R251, PT ;  /* 0x000000fb0000720c */ /* 0x000fc40003f66270 */
[----:B------:R-:W-:Y:S01]  /*12330*/  STL [R1+0xa0], R224 ;  /* 0x0000a0e001007387 */ /* 0x000fe20000100800 */
[C---:B------:R-:W-:Y:S02]  /*12340*/  IADD3 R2, R0.reuse, 0x1, RZ ;  /* 0x0000000100027810 */ /* 0x040fe40007ffe0ff */
[----:B------:R-:W-:Y:S01]  /*12350*/  ISETP.LT.OR P3, PT, R0, R247, P3 ;  /* 0x000000f70000720c */ /* 0x000fe20001f61670 */
[----:B------:R-:W2:Y:S01]  /*12360*/  LDL.LU R219, [R1+0x44] ;  /* 0x0000440001db7983 */ /* 0x000ea20000300800 */
[C---:B------:R-:W-:Y:S02]  /*12370*/  ISETP.GE.AND P6, PT, R2.reuse, R251, PT ;  /* 0x000000fb0200720c */ /* 0x040fe40003fc6270 */
[----:B------:R-:W-:Y:S01]  /*12380*/  FSEL R4, R61, -INF , !P3 ;  /* 0xff8000003d047808 */ /* 0x000fe20005800000 */
[----:B------:R-:W2:Y:S01]  /*12390*/  LDL.LU R221, [R1+0x40] ;  /* 0x0000400001dd7983 */ /* 0x000ea20000300800 */
[C---:B------:R-:W-:Y:S02]  /*123a0*/  ISETP.GE.AND P2, PT, R2.reuse, R250, PT ;  /* 0x000000fa0200720c */ /* 0x040fe40003f46270 */
[C---:B------:R-:W-:Y:S01]  /*123b0*/  ISETP.GE.AND P1, PT, R2.reuse, R249, PT ;  /* 0x000000f90200720c */ /* 0x040fe20003f26270 */
[----:B------:R-:W2:Y:S01]  /*123c0*/  LDL.LU R222, [R1+0x60] ;  /* 0x0000600001de7983 */ /* 0x000ea20000300800 */
[----:B------:R-:W-:-:S02]  /*123d0*/  ISETP.GE.AND P0, PT, R2, R248, PT ;  /* 0x000000f80200720c */ /* 0x000fc40003f06270 */
[C---:B------:R-:W-:Y:S02]  /*123e0*/  ISETP.GE.AND P4, PT, R0.reuse, R250, PT ;  /* 0x000000fa0000720c */ /* 0x040fe40003f86270 */
[C---:B------:R-:W-:Y:S02]  /*123f0*/  ISETP.GE.AND P5, PT, R0.reuse, R249, PT ;  /* 0x000000f90000720c */ /* 0x040fe40003fa6270 */
[----:B------:R-:W-:Y:S02]  /*12400*/  ISETP.GE.AND P3, PT, R0, R248, PT ;  /* 0x000000f80000720c */ /* 0x000fe40003f66270 */
[C---:B------:R-:W-:Y:S02]  /*12410*/  ISETP.LT.OR P6, PT, R2.reuse, R247, P6 ;  /* 0x000000f70200720c */ /* 0x040fe400037c1670 */
[C---:B------:R-:W-:Y:S02]  /*12420*/  ISETP.LT.OR P2, PT, R2.reuse, R246, P2 ;  /* 0x000000f60200720c */ /* 0x040fe40001741670 */
[----:B------:R-:W-:-:S02]  /*12430*/  ISETP.LT.OR P1, PT, R2, R245, P1 ;  /* 0x000000f50200720c */ /* 0x000fc40000f21670 */
[----:B------:R-:W-:Y:S02]  /*12440*/  ISETP.LT.OR P0, PT, R2, R244, P0 ;  /* 0x000000f40200720c */ /* 0x000fe40000701670 */
[C---:B------:R-:W-:Y:S02]  /*12450*/  ISETP.LT.OR P4, PT, R0.reuse, R246, P4 ;  /* 0x000000f60000720c */ /* 0x040fe40002781670 */
[C---:B------:R-:W-:Y:S02]  /*12460*/  ISETP.LT.OR P5, PT, R0.reuse, R245, P5 ;  /* 0x000000f50000720c */ /* 0x040fe40002fa1670 */
[C---:B------:R-:W-:Y:S02]  /*12470*/  ISETP.LT.OR P3, PT, R0.reuse, R244, P3 ;  /* 0x000000f40000720c */ /* 0x040fe40001f61670 */
[----:B------:R-:W-:Y:S02]  /*12480*/  IADD3 R2, R0, 0x8, RZ ;  /* 0x0000000800027810 */ /* 0x000fe40007ffe0ff */
[----:B-1----:R-:W-:-:S02]  /*12490*/  FSEL R6, R60, -INF , !P4 ;  /* 0xff8000003c067808 */ /* 0x002fc40006000000 */
        /* <DEDUP_REMOVED lines=104> */
[C---:B------:R-:W-:Y:S02]  /*12b20*/  ISETP.GE.AND P2, PT, R2.reuse, R251, PT ;  /* 0x000000fb0200720c */ /* 0x040fe40003f46270 */
[----:B------:R-:W-:Y:S02]  /*12b30*/  FSEL R220, R39, -INF , !P3 ;  /* 0xff80000027dc7808 */ /* 0x000fe40005800000 */
[----:B------:R-:W-:Y:S02]  /*12b40*/  ISETP.LT.OR P2, PT, R2, R247, P2 ;  /* 0x000000f70200720c */ /* 0x000fe40001741670 */
[----:B------:R-:W-:-:S02]  /*12b50*/  FSEL R5, R40, -INF , !P1 ;  /* 0xff80000028057808 */ /* 0x000fc40004800000 */
[----:B------:R-:W-:Y:S02]  /*12b60*/  FSEL R66, R38, -INF , !P2 ;  /* 0xff80000026427808 */ /* 0x000fe40005000000 */
[----:B------:R-:W-:Y:S02]  /*12b70*/  MOV R38, R220 ;  /* 0x000000dc00267202 */ /* 0x000fe40000000f00 */
[----:B------:R-:W4:Y:S01]  /*12b80*/  LDL.LU R220, [R1+0x3c] ;  /* 0x00003c0001dc7983 */ /* 0x000f220000300800 */
[----:B------:R-:W-:Y:S02]  /*12b90*/  ISETP.GE.AND P1, PT, R2, R250, PT ;  /* 0x000000fa0200720c */ /* 0x000fe40003f26270 */
[----:B------:R-:W-:Y:S02]  /*12ba0*/  IADD3 R3, R0, 0x29, RZ ;  /* 0x0000002900037810 */ /* 0x000fe40007ffe0ff */
[----:B------:R-:W-:Y:S02]  /*12bb0*/  ISETP.LT.OR P1, PT, R2, R246, P1 ;  /* 0x000000f60200720c */ /* 0x000fe40000f21670 */
[----:B------:R-:W-:-:S02]  /*12bc0*/  FSEL R138, R43, -INF , !P4 ;  /* 0xff8000002b8a7808 */ /* 0x000fc40006000000 */
[----:B------:R-:W-:Y:S02]  /*12bd0*/  FSEL R58, R41, -INF , !P5 ;  /* 0xff800000293a7808 */ /* 0x000fe40006800000 */
[C---:B------:R-:W-:Y:S02]  /*12be0*/  ISETP.GE.AND P4, PT, R2.reuse, R249, PT ;  /* 0x000000f90200720c */ /* 0x040fe40003f86270 */
[----:B------:R-:W-:Y:S02]  /*12bf0*/  ISETP.GE.AND P5, PT, R2, R248, PT ;  /* 0x000000f80200720c */ /* 0x000fe40003fa6270 */
[C---:B------:R-:W-:Y:S02]  /*12c00*/  ISETP.GE.AND P2, PT, R3.reuse, R250, PT ;  /* 0x000000fa0300720c */ /* 0x040fe40003f46270 */
[----:B------:R-:W-:Y:S02]  /*12c10*/  FSEL R217, R36, -INF , !P1 ;  /* 0xff80000024d97808 */ /* 0x000fe40004800000 */
[----:B------:R-:W-:-:S02]  /*12c20*/  ISETP.GE.AND P3, PT, R3, R251, PT ;  /* 0x000000fb0300720c */ /* 0x000fc40003f66270 */
[C---:B------:R-:W-:Y:S02]  /*12c30*/  ISETP.GE.AND P1, PT, R3.reuse, R249, PT ;  /* 0x000000f90300720c */ /* 0x040fe40003f26270 */
[C---:B------:R-:W-:Y:S02]  /*12c40*/  ISETP.LT.OR P4, PT, R2.reuse, R245, P4 ;  /* 0x000000f50200720c */ /* 0x040fe40002781670 */
[----:B------:R-:W-:Y:S02]  /*12c50*/  ISETP.LT.OR P5, PT, R2, R244, P5 ;  /* 0x000000f40200720c */ /* 0x000fe40002fa1670 */
[C---:B------:R-:W-:Y:S02]  /*12c60*/  ISETP.LT.OR P2, PT, R3.reuse, R246, P2 ;  /* 0x000000f60300720c */ /* 0x040fe40001741670 */
[----:B------:R-:W-:Y:S02]  /*12c70*/  IADD3 R2, R0, 0x30, RZ ;  /* 0x0000003000027810 */ /* 0x000fe40007ffe0ff */
[----:B------:R-:W-:-:S02]  /*12c80*/  ISETP.LT.OR P3, PT, R3, R247, P3 ;  /* 0x000000f70300720c */ /* 0x000fc40001f61670 */
[----:B------:R-:W-:Y:S02]  /*12c90*/  ISETP.LT.OR P1, PT, R3, R245, P1 ;  /* 0x000000f50300720c */ /* 0x000fe40000f21670 */
[----:B------:R-:W-:Y:S01]  /*12ca0*/  FSEL R218, R34, -INF , !P4 ;  /* 0xff80000022da7808 */ /* 0x000fe20006000000 */
[----:B------:R-:W-:Y:S01]  /*12cb0*/  IMAD.MOV.U32 R36, RZ, RZ, R5 ;  /* 0x000000ffff247224 */ /* 0x000fe200078e0005 */
[----:B------:R-:W-:Y:S01]  /*12cc0*/  FSEL R35, R35, -INF , !P2 ;  /* 0xff80000023237808 */ /* 0x000fe20005000000 */
[----:B------:R-:W-:Y:S01]  /*12cd0*/  IMAD.MOV.U32 R34, RZ, RZ, R42 ;  /* 0x000000ffff227224 */ /* 0x000fe200078e002a */
[----:B------:R-:W-:Y:S02]  /*12ce0*/  ISETP.GE.AND P4, PT, R3, R248, PT ;  /* 0x000000f80300720c */ /* 0x000fe40003f86270 */
[----:B------:R-:W-:Y:S02]  /*12cf0*/  ISETP.GE.AND P2, PT, R2, R250, PT ;  /* 0x000000fa0200720c */ /* 0x000fe40003f46270 */
[----:B------:R-:W-:-:S02]  /*12d00*/  FSEL R133, R37, -INF , !P3 ;  /* 0xff80000025857808 */ /* 0x000fc40005800000 */
[----:B------:R-:W-:Y:S02]  /*12d10*/  FSEL R53, R33, -INF , !P1 ;  /* 0xff80000021357808 */ /* 0x000fe40004800000 */
[C---:B------:R-:W-:Y:S02]  /*12d20*/  ISETP.GE.AND P3, PT, R2.reuse, R251, PT ;  /* 0x000000fb0200720c */ /* 0x040fe40003f66270 */
[C---:B------:R-:W-:Y:S02]  /*12d30*/  ISETP.GE.AND P1, PT, R2.reuse, R249, PT ;  /* 0x000000f90200720c */ /* 0x040fe40003f26270 */
[----:B------:R-:W-:Y:S02]  /*12d40*/  ISETP.LT.OR P4, PT, R3, R244, P4 ;  /* 0x000000f40300720c */ /* 0x000fe40002781670 */
[----:B------:R-:W-:Y:S02]  /*12d50*/  ISETP.LT.OR P2, PT, R2, R246, P2 ;  /* 0x000000f60200720c */ /* 0x000fe40001741670 */
[----:B------:R-:W-:-:S02]  /*12d60*/  IADD3 R3, R0, 0x31, RZ ;  /* 0x0000003100037810 */ /* 0x000fc40007ffe0ff */
[C---:B------:R-:W-:Y:S02]  /*12d70*/  ISETP.LT.OR P3, PT, R2.reuse, R247, P3 ;  /* 0x000000f70200720c */ /* 0x040fe40001f61670 */
[----:B------:R-:W-:Y:S02]  /*12d80*/  ISETP.LT.OR P1, PT, R2, R245, P1 ;  /* 0x000000f50200720c */ /* 0x000fe40000f21670 */
[----:B---3--:R-:W-:Y:S02]  /*12d90*/  FSEL R235, R30, -INF , !P2 ;  /* 0xff8000001eeb7808 */ /* 0x008fe40005000000 */
[----:B------:R-:W-:Y:S02]  /*12da0*/  ISETP.GE.AND P2, PT, R3, R251, PT ;  /* 0x000000fb0300720c */ /* 0x000fe40003f46270 */
[----:B------:R-:W-:Y:S02]  /*12db0*/  FSEL R65, R32, -INF , !P3 ;  /* 0xff80000020417808 */ /* 0x000fe40005800000 */
[----:B--2---:R-:W-:-:S02]  /*12dc0*/  FSEL R229, R28, -INF , !P1 ;  /* 0xff8000001ce57808 */ /* 0x004fc40004800000 */
[C---:B------:R-:W-:Y:S02]  /*12dd0*/  ISETP.GE.AND P3, PT, R2.reuse, R248, PT ;  /* 0x000000f80200720c */ /* 0x040fe40003f66270 */
[C---:B------:R-:W-:Y:S02]  /*12de0*/  ISETP.GE.AND P1, PT, R3.reuse, R250, PT ;  /* 0x000000fa0300720c */ /* 0x040fe40003f26270 */
[C---:B------:R-:W-:Y:S02]  /*12df0*/  ISETP.LT.OR P2, PT, R3.reuse, R247, P2 ;  /* 0x000000f70300720c */ /* 0x040fe40001741670 */
[----:B------:R-:W-:Y:S02]  /*12e00*/  ISETP.LT.OR P3, PT, R2, R244, P3 ;  /* 0x000000f40200720c */ /* 0x000fe40001f61670 */
[----:B------:R-:W-:Y:S02]  /*12e10*/  ISETP.LT.OR P1, PT, R3, R246, P1 ;  /* 0x000000f60300720c */ /* 0x000fe40000f21670 */
[----:B------:R-:W-:-:S02]  /*12e20*/  FSEL R61, R31, -INF , !P2 ;  /* 0xff8000001f3d7808 */ /* 0x000fc40005000000 */
[----:B------:R-:W-:Y:S02]  /*12e30*/  IADD3 R2, R0, 0x38, RZ ;  /* 0x0000003800027810 */ /* 0x000fe40007ffe0ff */
[----:B------:R-:W-:Y:S02]  /*12e40*/  ISETP.GE.AND P2, PT, R3, R249, PT ;  /* 0x000000f90300720c */ /* 0x000fe40003f46270 */
[----:B------:R-:W-:Y:S02]  /*12e50*/  FSEL R232, R29, -INF , !P1 ;  /* 0xff8000001de87808 */ /* 0x000fe40004800000 */
[C---:B------:R-:W-:Y:S02]  /*12e60*/  ISETP.GE.AND P1, PT, R2.reuse, R251, PT ;  /* 0x000000fb0200720c */ /* 0x040fe40003f26270 */
[----:B------:R-:W-:Y:S02]  /*12e70*/  ISETP.LT.OR P2, PT, R3, R245, P2 ;  /* 0x000000f50300720c */ /* 0x000fe40001741670 */
[----:B------:R-:W-:-:S02]  /*12e80*/  ISETP.LT.OR P1, PT, R2, R247, P1 ;  /* 0x000000f70200720c */ /* 0x000fc40000f21670 */
[----:B------:R-:W-:Y:S02]  /*12e90*/  FSEL R27, R27, -INF , !P2 ;  /* 0xff8000001b1b7808 */ /* 0x000fe40005000000 */
[----:B------:R-:W-:Y:S02]  /*12ea0*/  ISETP.GE.AND P2, PT, R2, R250, PT ;  /* 0x000000fa0200720c */ /* 0x000fe40003f46270 */
[----:B------:R-:W-:Y:S02]  /*12eb0*/  FSEL R55, R16, -INF , !P1 ;  /* 0xff80000010377808 */ /* 0x000fe40004800000 */
[C---:B------:R-:W-:Y:S02]  /*12ec0*/  ISETP.GE.AND P1, PT, R2.reuse, R249, PT ;  /* 0x000000f90200720c */ /* 0x040fe40003f26270 */
[C---:B------:R-:W-:Y:S02]  /*12ed0*/  ISETP.LT.OR P2, PT, R2.reuse, R246, P2 ;  /* 0x000000f60200720c */ /* 0x040fe40001741670 */
[----:B------:R-:W-:-:S02]  /*12ee0*/  ISETP.LT.OR P1, PT, R2, R245, P1 ;  /* 0x000000f50200720c */ /* 0x000fc40000f21670 */
[----:B------:R-:W-:Y:S02]  /*12ef0*/  IADD3 R0, R0, 0x39, RZ ;  /* 0x0000003900007810 */ /* 0x000fe40007ffe0ff */
[----:B------:R-:W-:Y:S02]  /*12f00*/  FSEL R231, R12, -INF , !P2 ;  /* 0xff8000000ce77808 */ /* 0x000fe40005000000 */
[----:B------:R-:W-:Y:S02]  /*12f10*/  ISETP.GE.AND P2, PT, R3, R248, PT ;  /* 0x000000f80300720c */ /* 0x000fe40003f46270 */
[----:B------:R-:W-:Y:S02]  /*12f20*/  FSEL R59, R11, -INF , !P1 ;  /* 0xff8000000b3b7808 */ /* 0x000fe40004800000 */
[----:B------:R-:W-:Y:S02]  /*12f30*/  ISETP.GE.AND P1, PT, R0, R251, PT ;  /* 0x000000fb0000720c */ /* 0x000fe40003f26270 */
[----:B------:R-:W-:-:S02]  /*12f40*/  ISETP.LT.OR P2, PT, R3, R244, P2 ;  /* 0x000000f40300720c */ /* 0x000fc40001741670 */
[----:B------:R-:W-:Y:S02]  /*12f50*/  FMNMX.FTZ R3, R252, R4, !PT ;  /* 0x00000004fc037209 */ /* 0x000fe40007810000 */
[----:B------:R-:W-:Y:S02]  /*12f60*/  ISETP.LT.OR P1, PT, R0, R247, P1 ;  /* 0x000000f70000720c */ /* 0x000fe40000f21670 */
[----:B------:R-:W-:Y:S02]  /*12f70*/  FMNMX.FTZ R3, R10, R3, !PT ;  /* 0x000000030a037209 */ /* 0x000fe40007810000 */
[----:B------:R-:W-:Y:S02]  /*12f80*/  FSEL R40, R24, -INF , !P1 ;  /* 0xff80000018287808 */ /* 0x000fe40004800000 */
[----:B------:R-:W-:Y:S02]  /*12f90*/  ISETP.GE.AND P1, PT, R0, R250, PT ;  /* 0x000000fa0000720c */ /* 0x000fe40003f26270 */
[----:B------:R-:W-:-:S02]  /*12fa0*/  FMNMX.FTZ R3, R8, R3, !PT ;  /* 0x0000000308037209 */ /* 0x000fc40007810000 */
[----:B------:R-:W-:Y:S02]  /*12fb0*/  ISETP.LT.OR P1, PT, R0, R246, P1 ;  /* 0x000000f60000720c */ /* 0x000fe40000f21670 */
[----:B------:R-:W-:Y:S02]  /*12fc0*/  FMNMX.FTZ R3, R7, R3, !PT ;  /* 0x0000000307037209 */ /* 0x000fe40007810000 */
[----:B------:R-:W-:Y:S02]  /*12fd0*/  FSEL R52, R26, -INF , !P1 ;  /* 0xff8000001a347808 */ /* 0x000fe40004800000 */
[C---:B------:R-:W-:Y:S02]  /*12fe0*/  ISETP.GE.AND P1, PT, R0.reuse, R249, PT ;  /* 0x000000f90000720c */ /* 0x040fe40003f26270 */
[----:B------:R-:W-:Y:S02]  /*12ff0*/  FMNMX.FTZ R3, R63, R3, !PT ;  /* 0x000000033f037209 */ /* 0x000fe40007810000 */
[----:B------:R-:W-:-:S02]  /*13000*/  ISETP.LT.OR P1, PT, R0, R245, P1 ;  /* 0x000000f50000720c */ /* 0x000fc40000f21670 */
[----:B------:R-:W-:Y:S02]  /*13010*/  FMNMX.FTZ R3, R60, R3, !PT ;  /* 0x000000033c037209 */ /* 0x000fe40007810000 */
[----:B------:R-:W-:Y:S02]  /*13020*/  FSEL R39, R25, -INF , !P1 ;  /* 0xff80000019277808 */ /* 0x000fe40004800000 */
[----:B------:R-:W-:Y:S02]  /*13030*/  FMNMX.FTZ R3, R54, R3, !PT ;  /* 0x0000000336037209 */ /* 0x000fe40007810000 */
[C---:B------:R-:W-:Y:S02]  /*13040*/  ISETP.GE.AND P1, PT, R2.reuse, R248, PT ;  /* 0x000000f80200720c */ /* 0x040fe40003f26270 */
[----:B------:R-:W-:Y:S02]  /*13050*/  FMNMX.FTZ R3, R49, R3, !PT ;  /* 0x0000000331037209 */ /* 0x000fe40007810000 */
[----:B------:R-:W-:-:S02]  /*13060*/  ISETP.LT.OR P1, PT, R2, R244, P1 ;  /* 0x000000f40200720c */ /* 0x000fc40000f21670 */
        /* <DEDUP_REMOVED lines=23> */
[----:B------:R-:W-:Y:S01]  /*131e0*/  FMNMX.FTZ R3, R67, R11, !PT ;  /* 0x0000000b43037209 */ /* 0x000fe20007810000 */
[----:B------:R-:W1:Y:S01]  /*131f0*/  SHFL.BFLY PT, R137, R2, 0x2, 0x1f ;  /* 0x0c401f0002897f89 */ /* 0x000e6200000e0000 */
        /* <DEDUP_REMOVED lines=12> */
[----:B------:R-:W-:Y:S01]  /*132c0*/  FMNMX.FTZ R2, R52, R3, !PT ;  /* 0x0000000334027209 */ /* 0x000fe20007810000 */
[----:B------:R-:W-:-:S04]  /*132d0*/  IMAD.MOV.U32 R25, RZ, RZ, R27 ;  /* 0x000000ffff197224 */ /* 0x000fc800078e001b */
[----:B------:R-:W1:Y:S01]  /*132e0*/  SHFL.BFLY PT, R12, R2, 0x2, 0x1f ;  /* 0x0c401f00020c7f89 */ /* 0x000e6200000e0000 */
[----:B------:R-:W-:-:S04]  /*132f0*/  FMNMX.FTZ R11, R229, R11, !PT ;  /* 0x0000000be50b7209 */ /* 0x000fc80007810000 */
[----:B------:R-:W-:-:S04]  /*13300*/  FMNMX.FTZ R11, R25, R11, !PT ;  /* 0x0000000b190b7209 */ /* 0x000fc80007810000 */
[----:B------:R-:W-:Y:S02]  /*13310*/  FMNMX.FTZ R11, R59, R11, !PT ;  /* 0x0000000b3b0b7209 */ /* 0x000fe40007810000 */
[----:B------:R-:W-:Y:S02]  /*13320*/  FSEL R233, R208, -INF , !P0 ;  /* 0xff800000d0e97808 */ /* 0x000fe40004000000 */
[C---:B------:R-:W-:Y:S01]  /*13330*/  ISETP.GE.AND P0, PT, R0.reuse, R248, PT ;  /* 0x000000f80000720c */ /* 0x040fe20003f06270 */
[----:B------:R-:W2:Y:S03]  /*13340*/  SHFL.BFLY PT, R16, R137, 0x1, 0x1f ;  /* 0x0c201f0089107f89 */ /* 0x000ea600000e0000 */
[----:B------:R-:W-:Y:S02]  /*13350*/  ISETP.LT.OR P0, PT, R0, R244, P0 ;  /* 0x000000f40000720c */ /* 0x000fe40000701670 */
[----:B------:R-:W-:-:S02]  /*13360*/  FSEL R42, R209, -INF , !P6 ;  /* 0xff800000d12a7808 */ /* 0x000fc40007000000 */
[----:B-1----:R-:W-:Y:S02]  /*13370*/  FMNMX.FTZ R2, R2, R12, !PT ;  /* 0x0000000c02027209 */ /* 0x002fe40007810000 */
[----:B------:R-:W-:-:S03]  /*13380*/  FSEL R30, R142, -INF , !P5 ;  /* 0xff8000008e1e7808 */ /* 0x000fc60006800000 */
[----:B------:R-:W-:Y:S01]  /*13390*/  SHFL.BFLY PT, R136, R2, 0x1, 0x1f ;  /* 0x0c201f0002887f89 */ /* 0x000fe200000e0000 */
[----:B----4-:R-:W-:-:S04]  /*133a0*/  FMNMX.FTZ R3, R220, R18, !PT ;  /* 0x00000012dc037209 */ /* 0x010fc80007810000 */
[----:B------:R-:W-:-:S04]  /*133b0*/  FMNMX.FTZ R3, R21, R3, !PT ;  /* 0x0000000315037209 */ /* 0x000fc80007810000 */
[----:B------:R-:W-:-:S04]  /*133c0*/  FMNMX.FTZ R3, R22, R3, !PT ;  /* 0x0000000316037209 */ /* 0x000fc80007810000 */
[----:B------:R-:W-:-:S04]  /*133d0*/  FMNMX.FTZ R5, R23, R3, !PT ;  /* 0x0000000317057209 */ /* 0x000fc80007810000 */
[----:B------:R-:W-:Y:S02]  /*133e0*/  FMNMX.FTZ R5, R216, R5, !PT ;  /* 0x00000005d8057209 */ /* 0x000fe40007810000 */
[----:B------:R-:W-:Y:S02]  /*133f0*/  FMNMX.FTZ R3, R39, R11, !PT ;  /* 0x0000000b27037209 */ /* 0x000fe40007810000 */
[----:B------:R-:W-:-:S04]  /*13400*/  FMNMX.FTZ R5, R215, R5, !PT ;  /* 0x00000005d7057209 */ /* 0x000fc80007810000 */
[----:B------:R-:W-:Y:S01]  /*13410*/  FMNMX.FTZ R5, R214, R5, !PT ;  /* 0x00000005d6057209 */ /* 0x000fe20007810000 */
[----:B------:R-:W1:Y:S03]  /*13420*/  SHFL.BFLY PT, R11, R3, 0x2, 0x1f ;  /* 0x0c401f00030b7f89 */ /* 0x000e6600000e0000 */
        /* <DEDUP_REMOVED lines=10> */
[----:B-1----:R-:W-:Y:S02]  /*134d0*/  FMNMX.FTZ R3, R3, R11, !PT ;  /* 0x0000000b03037209 */ /* 0x002fe40007810000 */
[----:B------:R-:W-:Y:S02]  /*134e0*/  FSEL R44, R47, -INF , !P1 ;  /* 0xff8000002f2c7808 */ /* 0x000fe40004800000 */
[----:B------:R-:W-:Y:S01]  /*134f0*/  FMNMX.FTZ R11, R230, R5, !PT ;  /* 0x00000005e60b7209 */ /* 0x000fe20007810000 */
[C---:B------:R-:W-:Y:S01]  /*13500*/  FMUL.FTZ R0, R137.reuse, c[0x0][0x23c] ;  /* 0x00008f0089007a20 */ /* 0x040fe20000410000 */
[----:B------:R-:W-:-:S02]  /*13510*/  FSETP.NEU.FTZ.AND P3, PT, R137, -INF , PT ;  /* 0xff8000008900780b */ /* 0x000fc40003f7d000 */
[----:B------:R-:W-:Y:S02]  /*13520*/  FSEL R24, R139, -INF , !P0 ;  /* 0xff8000008b187808 */ /* 0x000fe40004000000 */
[----:B------:R-:W-:Y:S02]  /*13530*/  FMNMX.FTZ R11, R44, R11, !PT ;  /* 0x0000000b2c0b7209 */ /* 0x000fe40007810000 */
[----:B------:R-:W-:Y:S02]  /*13540*/  FSEL R0, R0, RZ, P3 ;  /* 0x000000ff00007208 */ /* 0x000fe40001800000 */
[----:B------:R-:W-:Y:S02]  /*13550*/  FMNMX.FTZ R136, R2, R136, !PT ;  /* 0x0000008802887209 */ /* 0x000fe40007810000 */
[----:B------:R-:W-:Y:S01]  /*13560*/  FMNMX.FTZ R2, R24, R11, !PT ;  /* 0x0000000b18027209 */ /* 0x000fe20007810000 */
[----:B------:R-:W1:Y:S01]  /*13570*/  SHFL.BFLY PT, R135, R3, 0x1, 0x1f ;  /* 0x0c201f0003877f89 */ /* 0x000e6200000e0000 */
[----:B------:R-:W-:-:S03]  /*13580*/  FFMA.FTZ R5, R4, c[0x0][0x23c], -R0 ;  /* 0x00008f0004057a23 */ /* 0x000fc60000010800 */
[----:B------:R-:W2:Y:S01]  /*13590*/  SHFL.BFLY PT, R4, R2, 0x2, 0x1f ;  /* 0x0c401f0002047f89 */ /* 0x000ea200000e0000 */
[C---:B------:R-:W-:Y:S01]  /*135a0*/  FMUL.FTZ R12, R136.reuse, c[0x0][0x23c] ;  /* 0x00008f00880c7a20 */ /* 0x040fe20000410000 */
[----:B------:R-:W-:-:S04]  /*135b0*/  FSETP.NEU.FTZ.AND P1, PT, R136, -INF , PT ;  /* 0xff8000008800780b */ /* 0x000fc80003f3d000 */
[----:B------:R-:W-:Y:S02]  /*135c0*/  FSEL R12, R12, RZ, P1 ;  /* 0x000000ff0c0c7208 */ /* 0x000fe40000800000 */
[----:B-1----:R-:W-:-:S03]  /*135d0*/  FMNMX.FTZ R135, R3, R135, !PT ;  /* 0x0000008703877209 */ /* 0x002fc60007810000 */
[----:B------:R-:W-:Y:S01]  /*135e0*/  FFMA.FTZ R3, R13, c[0x0][0x23c], -R12 ;  /* 0x00008f000d037a23 */ /* 0x000fe2000001080c */
[----:B--2---:R-:W-:-:S03]  /*135f0*/  FMNMX.FTZ R2, R2, R4, !PT ;  /* 0x0000000402027209 */ /* 0x004fc60007810000 */
[----:B------:R1:W-:Y:S01]  /*13600*/  MUFU.EX2 R41, R3 ;  /* 0x0000000300297308 */ /* 0x0003e20000000800 */
[----:B------:R-:W-:Y:S01]  /*13610*/  FSETP.NEU.FTZ.AND P0, PT, R135, -INF , PT ;  /* 0xff8000008700780b */ /* 0x000fe20003f1d000 */
[----:B------:R-:W2:Y:S01]  /*13620*/  SHFL.BFLY PT, R134, R2, 0x1, 0x1f ;  /* 0x0c201f0002867f89 */ /* 0x000ea200000e0000 */
[--C-:B------:R-:W-:Y:S02]  /*13630*/  FFMA.FTZ R4, R15, c[0x0][0x23c], -R12.reuse ;  /* 0x00008f000f047a23 */ /* 0x100fe4000001080c */
[----:B------:R-:W-:Y:S02]  /*13640*/  FFMA.FTZ R6, R6, c[0x0][0x23c], -R12 ;  /* 0x00008f0006067a23 */ /* 0x000fe4000001080c */
[----:B-1----:R-:W-:Y:S01]  /*13650*/  FMUL.FTZ R3, R135, c[0x0][0x23c] ;  /* 0x00008f0087037a20 */ /* 0x002fe20000410000 */
[----:B------:R1:W-:Y:S04]  /*13660*/  MUFU.EX2 R33, R4 ;  /* 0x0000000400217308 */ /* 0x0003e80000000800 */
[----:B------:R-:W-:-:S04]  /*13670*/  FSEL R3, R3, RZ, P0 ;  /* 0x000000ff03037208 */ /* 0x000fc80000000000 */
[----:B------:R3:W-:Y:S01]  /*13680*/  MUFU.EX2 R27, R6 ;  /* 0x00000006001b7308 */ /* 0x0007e20000000800 */
[----:B-1----:R-:W-:-:S07]  /*13690*/  FFMA.FTZ R4, R14, c[0x0][0x23c], -R3 ;  /* 0x00008f000e047a23 */ /* 0x002fce0000010803 */
[----:B------:R1:W-:Y:S01]  /*136a0*/  MUFU.EX2 R26, R4 ;  /* 0x00000004001a7308 */ /* 0x0003e20000000800 */
[----:B---3--:R-:W-:-:S05]  /*136b0*/  FSEL R6, R137, RZ, P3 ;  /* 0x000000ff89067208 */ /* 0x008fca0001800000 */
[----:B------:R-:W-:Y:S02]  /*136c0*/  FADD.FTZ R6, R252, -R6 ;  /* 0x80000006fc067221 */ /* 0x000fe40000010000 */
[----:B-1----:R-:W-:-:S04]  /*136d0*/  FFMA.FTZ R4, R17, c[0x0][0x23c], -R3 ;  /* 0x00008f0011047a23 */ /* 0x002fc80000010803 */
[----:B------:R1:W-:Y:S01]  /*136e0*/  MUFU.EX2 R252, R4 ;  /* 0x0000000400fc7308 */ /* 0x0003e20000000800 */
[----:B--2---:R-:W-:-:S07]  /*136f0*/  FMNMX.FTZ R134, R2, R134, !PT ;  /* 0x0000008602867209 */ /* 0x004fce0007810000 */
[----:B------:R-:W-:Y:S01]  /*13700*/  MUFU.EX2 R5, R5 ;  /* 0x0000000500057308 */ /* 0x000fe20000000800 */
[----:B-1----:R-:W-:Y:S02]  /*13710*/  FMUL.FTZ R4, R6, c[0x0][0x23c] ;  /* 0x00008f0006047a20 */ /* 0x002fe40000410000 */
[----:B------:R-:W-:-:S05]  /*13720*/  FFMA.FTZ R6, R19, c[0x0][0x23c], -R3 ;  /* 0x00008f0013067a23 */ /* 0x000fca0000010803 */
[----:B------:R-:W1:Y:S01]  /*13730*/  MUFU.EX2 R4, R4 ;  /* 0x0000000400047308 */ /* 0x000e620000000800 */
[C---:B------:R-:W-:Y:S01]  /*13740*/  FMUL.FTZ R2, R134.reuse, c[0x0][0x23c] ;  /* 0x00008f0086027a20 */ /* 0x040fe20000410000 */
[----:B------:R-:W-:Y:S01]  /*13750*/  FSETP.NEU.FTZ.AND P2, PT, R134, -INF , PT ;  /* 0xff8000008600780b */ /* 0x000fe20003f5d000 */
[----:B------:R-:W-:-:S03]  /*13760*/  FFMA.FTZ R7, R7, c[0x0][0x23c], -R0 ;  /* 0x00008f0007077a23 */ /* 0x000fc60000010800 */
[----:B------:R-:W-:Y:S02]  /*13770*/  FSEL R2, R2, RZ, P2 ;  /* 0x000000ff02027208 */ /* 0x000fe40001000000 */
[----:B------:R2:W-:Y:S01]  /*13780*/  MUFU.EX2 R43, R6 ;  /* 0x00000006002b7308 */ /* 0x0005e20000000800 */
[----:B------:R-:W-:-:S07]  /*13790*/  FFMA.FTZ R8, R8, c[0x0][0x23c], -R0 ;  /* 0x00008f0008087a23 */ /* 0x000fce0000010800 */
[----:B------:R3:W-:Y:S01]  /*137a0*/  MUFU.EX2 R234, R7 ;  /* 0x0000000700ea7308 */ /* 0x0007e20000000800 */
[----:B--2---:R-:W-:-:S07]  /*137b0*/  FFMA.FTZ R6, R20, c[0x0][0x23c], -R3 ;  /* 0x00008f0014067a23 */ /* 0x004fce0000010803 */
[----:B------:R2:W-:Y:S01]  /*137c0*/  MUFU.EX2 R208, R6 ;  /* 0x0000000600d07308 */ /* 0x0005e20000000800 */
[-C--:B-1----:R-:W-:Y:S02]  /*137d0*/  FMUL.FTZ R29, R129, R4.reuse ;  /* 0x00000004811d7220 */ /* 0x082fe40000410000 */
[----:B---3--:R-:W-:Y:S02]  /*137e0*/  FFMA.FTZ R7, R18, c[0x0][0x23c], -R2 ;  /* 0x00008f0012077a23 */ /* 0x008fe40000010802 */
[----:B------:R-:W1:Y:S01]  /*137f0*/  LDSM.16.MT88.4 R16, [R225+0xc000] ;  /* 0x00c00000e110783b */ /* 0x000e620000004200 */
[-C--:B------:R-:W-:Y:S02]  /*13800*/  FFMA.FTZ R224, R222, R4.reuse, R5 ;  /* 0x00000004dee07223 */ /* 0x080fe40000010005 */
[----:B------:R3:W-:Y:S01]  /*13810*/  MUFU.EX2 R37, R8 ;  /* 0x0000000800257308 */ /* 0x0007e20000000800 */
[-C--:B------:R-:W-:Y:S02]  /*13820*/  FMUL.FTZ R148, R148, R4.reuse ;  /* 0x0000000494947220 */ /* 0x080fe40000410000 */
[-C--:B------:R-:W-:Y:S01]  /*13830*/  FMUL.FTZ R149, R149, R4.reuse ;  /* 0x0000000495957220 */ /* 0x080fe20000410000 */
[----:B--2---:R-:W-:Y:S01]  /*13840*/  FSEL R6, R136, RZ, P1 ;  /* 0x000000ff88067208 */ /* 0x004fe20000800000 */
        /* <DEDUP_REMOVED lines=29> */
[----:B------:R-:W-:Y:S02]  /*13a20*/  IMAD.MOV.U32 R129, RZ, RZ, R41 ;  /* 0x000000ffff817224 */ /* 0x000fe400078e0029 */
[----:B------:R2:W-:Y:S01]  /*13a30*/  MUFU.EX2 R41, R7 ;  /* 0x0000000700297308 */ /* 0x0005e20000000800 */
[----:B------:R-:W-:-:S02]  /*13a40*/  FFMA.FTZ R4, R21, c[0x0][0x23c], -R2 ;  /* 0x00008f0015047a23 */ /* 0x000fc40000010802 */
[----:B---3--:R-:W-:Y:S01]  /*13a50*/  FADD.FTZ R8, R219, -R6 ;  /* 0x80000006db087221 */ /* 0x008fe20000010000 */
[----:B------:R-:W-:-:S04]  /*13a60*/  FSEL R6, R134, RZ, P2 ;  /* 0x000000ff86067208 */ /* 0x000fc80001000000 */
[----:B------:R3:W-:Y:S01]  /*13a70*/  MUFU.EX2 R219, R4 ;  /* 0x0000000400db7308 */ /* 0x0007e20000000800 */
[----:B------:R-:W-:Y:S01]  /*13a80*/  FADD.FTZ R6, R220, -R6 ;  /* 0x80000006dc067221 */ /* 0x000fe20000010000 */
[----:B--2---:R-:W-:Y:S01]  /*13a90*/  FSEL R7, R135, RZ, P0 ;  /* 0x000000ff87077208 */ /* 0x004fe20000000000 */
[----:B------:R-:W-:-:S04]  /*13aa0*/  FFMA.FTZ R10, R10, c[0x0][0x23c], -R0 ;  /* 0x00008f000a0a7a23 */ /* 0x000fc80000010800 */
[----:B------:R-:W-:Y:S02]  /*13ab0*/  FADD.FTZ R7, R221, -R7 ;  /* 0x80000007dd077221 */ /* 0x000fe40000010000 */
[----:B---3--:R-:W-:Y:S02]  /*13ac0*/  FFMA.FTZ R4, R22, c[0x0][0x23c], -R2 ;  /* 0x00008f0016047a23 */ /* 0x008fe40000010802 */
[----:B------:R-:W-:Y:S02]  /*13ad0*/  FFMA.FTZ R9, R9, c[0x0][0x23c], -R12 ;  /* 0x00008f0009097a23 */ /* 0x000fe4000001080c */
[----:B------:R2:W-:Y:S01]  /*13ae0*/  MUFU.EX2 R236, R4 ;  /* 0x0000000400ec7308 */ /* 0x0005e20000000800 */
[----:B------:R-:W-:Y:S02]  /*13af0*/  FMUL.FTZ R8, R8, c[0x0][0x23c] ;  /* 0x00008f0008087a20 */ /* 0x000fe40000410000 */
[----:B------:R-:W-:Y:S02]  /*13b00*/  FMUL.FTZ R7, R7, c[0x0][0x23c] ;  /* 0x00008f0007077a20 */ /* 0x000fe40000410000 */
[----:B------:R-:W-:Y:S01]  /*13b10*/  FMUL.FTZ R6, R6, c[0x0][0x23c] ;  /* 0x00008f0006067a20 */ /* 0x000fe20000410000 */
[----:B------:R-:W-:-:S02]  /*13b20*/  MOV R117, R24 ;  /* 0x0000001800757202 */ /* 0x000fc40000000f00 */
        /* <DEDUP_REMOVED lines=12> */
[----:B----4-:R-:W-:Y:S01]  /*13bf0*/  FMUL.FTZ R144, R144, R13 ;  /* 0x0000000d90907220 */ /* 0x010fe20000410000 */
        /* <DEDUP_REMOVED lines=80> */
[----:B-1----:R-:W-:Y:S07]  /*14100*/  HMMA.16816.F32 R140, R4, R18, R76 ;  /* 0x00000012048c723c */ /* 0x002fee000000184c */
        /* <DEDUP_REMOVED lines=36> */
[----:B------:R-:W-:Y:S01]  /*14350*/  IMAD.MOV.U32 R68, RZ, RZ, R39 ;  /* 0x000000ffff447224 */ /* 0x000fe200078e0027 */
[-C--:B-1----:R-:W-:Y:S08]  /*14360*/  HMMA.16816.F32 R32, R4, R16.reuse, R88 ;  /* 0x000000100420723c */ /* 0x082ff00000001858 */
[----:B------:R-:W-:Y:S08]  /*14370*/  HMMA.16816.F32 R36, R8, R16, R84 ;  /* 0x000000100824723c */ /* 0x000ff00000001854 */
        /* <DEDUP_REMOVED lines=27> */
[----:B------:R-:W-:Y:S01]  /*14530*/  FMUL.FTZ R127, R127, R15 ;  /* 0x0000000f7f7f7220 */ /* 0x000fe20000410000 */
[----:B------:R-:W-:Y:S01]  /*14540*/  MOV R84, R52 ;  /* 0x0000003400547202 */ /* 0x000fe20000000f00 */
[----:B------:R-:W-:Y:S01]  /*14550*/  IMAD.MOV.U32 R87, RZ, RZ, R53 ;  /* 0x000000ffff577224 */ /* 0x000fe200078e0035 */
[C---:B-1----:R-:W-:Y:S08]  /*14560*/  HMMA.16816.F32 R120, R4.reuse, R16, R120 ;  /* 0x000000100478723c */ /* 0x042ff00000001878 */
[----:B------:R-:W-:Y:S07]  /*14570*/  HMMA.16816.F32 R124, R4, R18, R124 ;  /* 0x00000012047c723c */ /* 0x000fee000000187c */
[----:B------:R-:W-:-:S04]  /*14580*/  FFMA.FTZ R4, R63, c[0x0][0x23c], -R0 ;  /* 0x00008f003f047a23 */ /* 0x000fc80000010800 */
[----:B------:R1:W-:Y:S02]  /*14590*/  MUFU.EX2 R52, R4 ;  /* 0x0000000400347308 */ /* 0x0003e40000000800 */
[----:B-1----:R-:W-:-:S06]  /*145a0*/  FFMA.FTZ R4, R60, c[0x0][0x23c], -R0 ;  /* 0x00008f003c047a23 */ /* 0x002fcc0000010800 */
[----:B------:R1:W-:Y:S02]  /*145b0*/  MUFU.EX2 R53, R4 ;  /* 0x0000000400357308 */ /* 0x0003e40000000800 */
[----:B-1----:R-:W-:-:S06]  /*145c0*/  FFMA.FTZ R4, R54, c[0x0][0x23c], -R0 ;  /* 0x00008f0036047a23 */ /* 0x002fcc0000010800 */
[----:B------:R1:W-:Y:S02]  /*145d0*/  MUFU.EX2 R54, R4 ;  /* 0x0000000400367308 */ /* 0x0003e40000000800 */
[----:B-1----:R-:W-:-:S06]  /*145e0*/  FFMA.FTZ R4, R49, c[0x0][0x23c], -R0 ;  /* 0x00008f0031047a23 */ /* 0x002fcc0000010800 */
[----:B------:R1:W4:Y:S02]  /*145f0*/  MUFU.EX2 R5, R4 ;  /* 0x0000000400057308 */ /* 0x0003240000000800 */
[----:B-1----:R-:W-:-:S06]  /*14600*/  FFMA.FTZ R4, R132, c[0x0][0x23c], -R12 ;  /* 0x00008f0084047a23 */ /* 0x002fcc000001080c */
[----:B------:R1:W-:Y:S01]  /*14610*/  MUFU.EX2 R49, R4 ;  /* 0x0000000400317308 */ /* 0x0003e20000000800 */
[----:B---3--:R-:W-:Y:S02]  /*14620*/  FFMA.FTZ R26, R81, R13, R26 ;  /* 0x0000000d511a7223 */ /* 0x008fe4000001001a */
[----:B------:R-:W-:Y:S02]  /*14630*/  IMAD.MOV.U32 R81, RZ, RZ, R76 ;  /* 0x000000ffff517224 */ /* 0x000fe400078e004c */
[----:B-1----:R-:W-:Y:S02]  /*14640*/  FFMA.FTZ R4, R64, c[0x0][0x23c], -R12 ;  /* 0x00008f0040047a23 */ /* 0x002fe4000001080c */
[----:B------:R-:W-:Y:S02]  /*14650*/  IMAD.MOV.U32 R76, RZ, RZ, R51 ;  /* 0x000000ffff4c7224 */ /* 0x000fe400078e0033 */
[----:B------:R1:W-:Y:S01]  /*14660*/  MUFU.EX2 R51, R4 ;  /* 0x0000000400337308 */ /* 0x0003e20000000800 */
[----:B--2---:R-:W-:-:S02]  /*14670*/  FFMA.FTZ R27, R80, R14, R27 ;  /* 0x0000000e501b7223 */ /* 0x004fc4000001001b */
[----:B------:R-:W-:Y:S02]  /*14680*/  IMAD.MOV.U32 R80, RZ, RZ, R117 ;  /* 0x000000ffff507224 */ /* 0x000fe400078e0075 */
[----:B------:R-:W-:Y:S02]  /*14690*/  IMAD.MOV.U32 R85, RZ, RZ, R235 ;  /* 0x000000ffff557224 */ /* 0x000fe400078e00eb */
[----:B-1----:R-:W-:-:S04]  /*146a0*/  FFMA.FTZ R4, R62, c[0x0][0x23c], -R12 ;  /* 0x00008f003e047a23 */ /* 0x002fc8000001080c */
[----:B------:R1:W-:Y:S01]  /*146b0*/  MUFU.EX2 R117, R4 ;  /* 0x0000000400757308 */ /* 0x0003e20000000800 */
[----:B------:R-:W-:Y:S01]  /*146c0*/  MOV R86, R43 ;  /* 0x0000002b00567202 */ /* 0x000fe20000000f00 */
[----:B-1----:R-:W-:-:S06]  /*146d0*/  FFMA.FTZ R4, R50, c[0x0][0x23c], -R12 ;  /* 0x00008f0032047a23 */ /* 0x002fcc000001080c */
[----:B------:R1:W-:Y:S01]  /*146e0*/  MUFU.EX2 R235, R4 ;  /* 0x0000000400eb7308 */ /* 0x0003e20000000800 */
[----:B------:R-:W-:Y:S01]  /*146f0*/  MOV R91, R84 ;  /* 0x00000054005b7202 */ /* 0x000fe20000000f00 */
[----:B------:R-:W-:Y:S02]  /*14700*/  IMAD.MOV.U32 R84, RZ, RZ, R80 ;  /* 0x000000ffff547224 */ /* 0x000fe400078e0050 */
        /* <DEDUP_REMOVED lines=8> */
[----:B-1----:R-:W-:-:S04]  /*14790*/  FFMA.FTZ R4, R210, c[0x0][0x23c], -R3 ;  /* 0x00008f00d2047a23 */ /* 0x002fc80000010803 */
[----:B------:R1:W-:Y:S01]  /*147a0*/  MUFU.EX2 R50, R4 ;  /* 0x0000000400327308 */ /* 0x0003e20000000800 */
[----:B------:R-:W-:Y:S02]  /*147b0*/  IMAD.MOV.U32 R78, RZ, RZ, R79 ;  /* 0x000000ffff4e7224 */ /* 0x000fe400078e004f */
[----:B------:R-:W-:Y:S01]  /*147c0*/  IMAD.MOV.U32 R79, RZ, RZ, R72 ;  /* 0x000000ffff4f7224 */ /* 0x000fe200078e0048 */
[----:B------:R-:W-:Y:S01]  /*147d0*/  MOV R72, R73 ;  /* 0x0000004900487202 */ /* 0x000fe20000000f00 */
[----:B------:R-:W-:Y:S01]  /*147e0*/  IMAD.MOV.U32 R69, RZ, RZ, R59 ;  /* 0x000000ffff457224 */ /* 0x000fe200078e003b */
[----:B------:R-:W-:Y:S01]  /*147f0*/  MOV R116, R58 ;  /* 0x0000003a00747202 */ /* 0x000fe20000000f00 */
[----:B------:R-:W-:Y:S02]  /*14800*/  IMAD.MOV.U32 R73, RZ, RZ, R74 ;  /* 0x000000ffff497224 */ /* 0x000fe400078e004a */
[----:B-1----:R-:W-:-:S04]  /*14810*/  FFMA.FTZ R4, R67, c[0x0][0x23c], -R3 ;  /* 0x00008f0043047a23 */ /* 0x002fc80000010803 */
[----:B------:R1:W2:Y:S01]  /*14820*/  MUFU.EX2 R6, R4 ;  /* 0x0000000400067308 */ /* 0x0002a20000000800 */
[----:B------:R-:W-:Y:S02]  /*14830*/  IMAD.MOV.U32 R139, RZ, RZ, R31 ;  /* 0x000000ffff8b7224 */ /* 0x000fe400078e001f */
[----:B------:R-:W-:Y:S01]  /*14840*/  IMAD.MOV.U32 R74, RZ, RZ, R75 ;  /* 0x000000ffff4a7224 */ /* 0x000fe200078e004b */
[----:B------:R-:W-:Y:S01]  /*14850*/  MOV R75, R68 ;  /* 0x00000044004b7202 */ /* 0x000fe20000000f00 */
[-C--:B------:R-:W-:Y:S02]  /*14860*/  FMUL.FTZ R58, R118, R14.reuse ;  /* 0x0000000e763a7220 */ /* 0x080fe40000410000 */
[-C--:B------:R-:W-:Y:S02]  /*14870*/  FMUL.FTZ R59, R119, R14.reuse ;  /* 0x0000000e773b7220 */ /* 0x080fe40000410000 */
[----:B------:R-:W-:Y:S02]  /*14880*/  FMUL.FTZ R30, R130, R14 ;  /* 0x0000000e821e7220 */ /* 0x000fe40000410000 */
[----:B-1----:R-:W-:-:S02]  /*14890*/  FFMA.FTZ R4, R48, c[0x0][0x23c], -R3 ;  /* 0x00008f0030047a23 */ /* 0x002fc40000010803 */
[----:B------:R-:W-:Y:S02]  /*148a0*/  FMUL.FTZ R31, R131, R14 ;  /* 0x0000000e831f7220 */ /* 0x000fe40000410000 */
[----:B------:R1:W-:Y:S01]  /*148b0*/  MUFU.EX2 R213, R4 ;  /* 0x0000000400d57308 */ /* 0x0003e20000000800 */
[----:B------:R-:W-:Y:S02]  /*148c0*/  IMAD.MOV.U32 R68, RZ, RZ, R69 ;  /* 0x000000ffff447224 */ /* 0x000fe400078e0045 */
[----:B------:R-:W-:Y:S01]  /*148d0*/  IMAD.MOV.U32 R69, RZ, RZ, R42 ;  /* 0x000000ffff457224 */ /* 0x000fe200078e002a */
[----:B------:R-:W-:Y:S01]  /*148e0*/  HMMA.16816.F32 R56, R8, R16, R56 ;  /* 0x000000100838723c */ /* 0x000fe20000001838 */
[----:B-1----:R-:W-:-:S04]  /*148f0*/  FFMA.FTZ R4, R216, c[0x0][0x23c], -R2 ;  /* 0x00008f00d8047a23 */ /* 0x002fc80000010802 */
[----:B------:R1:W-:Y:S03]  /*14900*/  MUFU.EX2 R42, R4 ;  /* 0x00000004002a7308 */ /* 0x0003e60000000800 */
[----:B------:R-:W-:Y:S01]  /*14910*/  HMMA.16816.F32 R28, R8, R18, R28 ;  /* 0x00000012081c723c */ /* 0x000fe2000000181c */
[----:B------:R-:W3:Y:S01]  /*14920*/  LDSM.16.MT88.4 R16, [R225+0xc800] ;  /* 0x00c80000e110783b */ /* 0x000ee20000004200 */
[----:B-1----:R-:W-:-:S04]  /*14930*/  FFMA.FTZ R4, R215, c[0x0][0x23c], -R2 ;  /* 0x00008f00d7047a23 */ /* 0x002fc80000010802 */
[----:B------:R1:W-:Y:S02]  /*14940*/  MUFU.EX2 R48, R4 ;  /* 0x0000000400307308 */ /* 0x0003e40000000800 */
[----:B-1----:R-:W-:-:S06]  /*14950*/  FFMA.FTZ R4, R214, c[0x0][0x23c], -R2 ;  /* 0x00008f00d6047a23 */ /* 0x002fcc0000010802 */
[----:B------:R1:W-:Y:S02]  /*14960*/  MUFU.EX2 R118, R4 ;  /* 0x0000000400767308 */ /* 0x0003e40000000800 */
[----:B-1----:R-:W-:-:S06]  /*14970*/  FFMA.FTZ R4, R211, c[0x0][0x23c], -R2 ;  /* 0x00008f00d3047a23 */ /* 0x002fcc0000010802 */
[----:B------:R-:W1:Y:S01]  /*14980*/  MUFU.EX2 R4, R4 ;  /* 0x0000000400047308 */ /* 0x000e620000000800 */
[----:B------:R-:W-:Y:S01]  /*14990*/  FFMA.FTZ R92, R55, c[0x0][0x23c], -R0 ;  /* 0x00008f00375c7a23 */ /* 0x000fe20000010800 */
[----:B----4-:R-:W-:Y:S01]  /*149a0*/  MOV R211, R5 ;  /* 0x0000000500d37202 */ /* 0x010fe20000000f00 */
[----:B--2---:R-:W-:Y:S01]  /*149b0*/  IMAD.MOV.U32 R216, RZ, RZ, R6 ;  /* 0x000000ffffd87224 */ /* 0x004fe200078e0006 */
[----:B------:R-:W-:Y:S01]  /*149c0*/  MOV R88, R81 ;  /* 0x0000005100587202 */ /* 0x000fe20000000f00 */
[----:B------:R-:W-:Y:S01]  /*149d0*/  IMAD.MOV.U32 R90, RZ, RZ, R84 ;  /* 0x000000ffff5a7224 */ /* 0x000fe200078e0054 */
[----:B------:R-:W-:Y:S01]  /*149e0*/  F2FP.PACK_AB R8, R53, R52 ;  /* 0x000000343508723e */ /* 0x000fe200000000ff */
[----:B------:R-:W-:Y:S01]  /*149f0*/  IMAD.MOV.U32 R89, RZ, RZ, R80 ;  /* 0x000000ffff597224 */ /* 0x000fe200078e0050 */
[----:B------:R-:W-:Y:S01]  /*14a00*/  MOV R80, R77 ;  /* 0x0000004d00507202 */ /* 0x000fe20000000f00 */
[----:B------:R-:W-:Y:S01]  /*14a10*/  IMAD.MOV.U32 R95, RZ, RZ, R82 ;  /* 0x000000ffff5f7224 */ /* 0x000fe200078e0052 */
[----:B------:R-:W-:Y:S01]  /*14a20*/  F2FP.PACK_AB R9, R51, R49 ;  /* 0x000000313309723e */ /* 0x000fe200000000ff */
[----:B------:R-:W-:-:S02]  /*14a30*/  IMAD.MOV.U32 R84, RZ, RZ, R83 ;  /* 0x000000ffff547224 */ /* 0x000fc400078e0053 */
[----:B-1----:R-:W-:Y:S01]  /*14a40*/  IMAD.MOV.U32 R55, RZ, RZ, R4 ;  /* 0x000000ffff377224 */ /* 0x002fe200078e0004 */
[----:B------:R-:W-:Y:S01]  /*14a50*/  MOV R83, R72 ;  /* 0x0000004800537202 */ /* 0x000fe20000000f00 */
[----:B------:R-:W-:Y:S01]  /*14a60*/  IMAD.MOV.U32 R81, RZ, RZ, R78 ;  /* 0x000000ffff517224 */ /* 0x000fe200078e004e */
[----:B------:R-:W-:Y:S01]  /*14a70*/  F2FP.PACK_AB R10, R211, R54 ;  /* 0x00000036d30a723e */ /* 0x000fe200000000ff */
[----:B------:R-:W-:Y:S01]  /*14a80*/  IMAD.MOV.U32 R82, RZ, RZ, R79 ;  /* 0x000000ffff527224 */ /* 0x000fe200078e004f */
[----:B------:R-:W-:Y:S02]  /*14a90*/  F2FP.PACK_AB R11, R235, R117 ;  /* 0x00000075eb0b723e */ /* 0x000fe400000000ff */
[----:B------:R-:W-:Y:S02]  /*14aa0*/  F2FP.PACK_AB R4, R50, R43 ;  /* 0x0000002b3204723e */ /* 0x000fe400000000ff */
[----:B------:R-:W-:Y:S02]  /*14ab0*/  F2FP.PACK_AB R6, R213, R216 ;  /* 0x000000d8d506723e */ /* 0x000fe400000000ff */
[----:B------:R-:W-:-:S02]  /*14ac0*/  F2FP.PACK_AB R5, R48, R42 ;  /* 0x0000002a3005723e */ /* 0x000fc400000000ff */
[----:B------:R-:W-:Y:S01]  /*14ad0*/  F2FP.PACK_AB R7, R55, R118 ;  /* 0x000000763707723e */ /* 0x000fe200000000ff */
[----:B------:R-:W-:Y:S02]  /*14ae0*/  IMAD.MOV.U32 R77, RZ, RZ, R73 ;  /* 0x000000ffff4d7224 */ /* 0x000fe400078e0049 */
[----:B------:R-:W-:Y:S02]  /*14af0*/  IMAD.MOV.U32 R73, RZ, RZ, R69 ;  /* 0x000000ffff497224 */ /* 0x000fe400078e0045 */
[----:B------:R-:W-:Y:S01]  /*14b00*/  IMAD.MOV.U32 R69, RZ, RZ, R218 ;  /* 0x000000ffff457224 */ /* 0x000fe200078e00da */
[----:B---3--:R-:W-:Y:S01]  /*14b10*/  HMMA.16816.F32 R148, R8, R16, R148 ;  /* 0x000000100894723c */ /* 0x008fe20000001894 */
[----:B------:R-:W-:-:S07]  /*14b20*/  FFMA.FTZ R218, R61, c[0x0][0x23c], -R0 ;  /* 0x00008f003dda7a23 */ /* 0x000fce0000010800 */
        /* <DEDUP_REMOVED lines=11> */
[----:B------:R-:W-:Y:S01]  /*14be0*/  MOV R210, R88 ;  /* 0x0000005800d27202 */ /* 0x000fe20000000f00 */
[----:B------:R-:W-:Y:S01]  /*14bf0*/  IMAD.MOV.U32 R80, RZ, RZ, R72 ;  /* 0x000000ffff507224 */ /* 0x000fe200078e0048 */
[----:B------:R-:W-:Y:S01]  /*14c00*/  MOV R83, R73 ;  /* 0x0000004900537202 */ /* 0x000fe20000000f00 */
[----:B------:R-:W-:Y:S02]  /*14c10*/  IMAD.MOV.U32 R82, RZ, RZ, R74 ;  /* 0x000000ffff527224 */ /* 0x000fe400078e004a */
[----:B------:R-:W-:Y:S02]  /*14c20*/  IMAD.MOV.U32 R81, RZ, RZ, R75 ;  /* 0x000000ffff517224 */ /* 0x000fe400078e004b */
[--C-:B------:R-:W-:Y:S02]  /*14c30*/  FFMA.FTZ R14, R133, c[0x0][0x23c], -R0.reuse ;  /* 0x00008f00850e7a23 */ /* 0x100fe40000010800 */
[----:B------:R-:W-:Y:S01]  /*14c40*/  IMAD.MOV.U32 R119, RZ, RZ, R95 ;  /* 0x000000ffff777224 */ /* 0x000fe200078e005f */
[----:B------:R-:W-:Y:S01]  /*14c50*/  MOV R95, R87 ;  /* 0x00000057005f7202 */ /* 0x000fe20000000f00 */
[----:B------:R-:W-:Y:S01]  /*14c60*/  FFMA.FTZ R25, R212, c[0x0][0x23c], -R0 ;  /* 0x00008f00d4197a23 */ /* 0x000fe20000010800 */
[----:B------:R-:W-:Y:S01]  /*14c70*/  MOV R212, R69 ;  /* 0x0000004500d47202 */ /* 0x000fe20000000f00 */
[----:B------:R-:W-:-:S02]  /*14c80*/  IMAD.MOV.U32 R93, RZ, RZ, R85 ;  /* 0x000000ffff5d7224 */ /* 0x000fc400078e0055 */
[----:B------:R-:W-:Y:S01]  /*14c90*/  IMAD.MOV.U32 R94, RZ, RZ, R86 ;  /* 0x000000ffff5e7224 */ /* 0x000fe200078e0056 */
[----:B------:R-:W-:Y:S01]  /*14ca0*/  MOV R86, R78 ;  /* 0x0000004e00567202 */ /* 0x000fe20000000f00 */
[----:B------:R-:W-:Y:S02]  /*14cb0*/  IMAD.MOV.U32 R133, RZ, RZ, R131 ;  /* 0x000000ffff857224 */ /* 0x000fe400078e0083 */
[----:B------:R-:W-:Y:S02]  /*14cc0*/  IMAD.MOV.U32 R64, RZ, RZ, R89 ;  /* 0x000000ffff407224 */ /* 0x000fe400078e0059 */
[----:B------:R-:W-:Y:S02]  /*14cd0*/  IMAD.MOV.U32 R132, RZ, RZ, R90 ;  /* 0x000000ffff847224 */ /* 0x000fe400078e005a */
[----:B------:R-:W-:Y:S02]  /*14ce0*/  IMAD.MOV.U32 R130, RZ, RZ, R76 ;  /* 0x000000ffff827224 */ /* 0x000fe400078e004c */
[----:B------:R-:W-:-:S02]  /*14cf0*/  IMAD.MOV.U32 R85, RZ, RZ, R77 ;  /* 0x000000ffff557224 */ /* 0x000fc400078e004d */
[----:B------:R-:W-:Y:S01]  /*14d00*/  IMAD.MOV.U32 R87, RZ, RZ, R79 ;  /* 0x000000ffff577224 */ /* 0x000fe200078e004f */
[----:B-1----:R-:W-:Y:S01]  /*14d10*/  HMMA.16816.F32 R72, R4, R18, R172 ;  /* 0x000000120448723c */ /* 0x002fe200000018ac */
[----:B------:R-:W-:Y:S02]  /*14d20*/  IMAD.MOV.U32 R131, RZ, RZ, R68 ;  /* 0x000000ffff837224 */ /* 0x000fe400078e0044 */
[----:B------:R-:W-:-:S04]  /*14d30*/  IMAD.MOV.U32 R215, RZ, RZ, R71 ;  /* 0x000000ffffd77224 */ /* 0x000fc800078e0047 */
[----:B------:R-:W-:Y:S01]  /*14d40*/  MOV R173, R210 ;  /* 0x000000d200ad7202 */ /* 0x000fe20000000f00 */
[----:B------:R-:W-:Y:S01]  /*14d50*/  IMAD.MOV.U32 R210, RZ, RZ, R70 ;  /* 0x000000ffffd27224 */ /* 0x000fe200078e0046 */
[-C--:B------:R-:W-:Y:S08]  /*14d60*/  HMMA.16816.F32 R88, R8, R16.reuse, R220 ;  /* 0x000000100858723c */ /* 0x080ff000000018dc */
[----:B------:R-:W-:Y:S08]  /*14d70*/  HMMA.16816.F32 R76, R4, R16, R164 ;  /* 0x00000010044c723c */ /* 0x000ff000000018a4 */
[----:B------:R-:W-:Y:S01]  /*14d80*/  HMMA.16816.F32 R68, R8, R18, R168 ;  /* 0x000000120844723c */ /* 0x000fe200000018a8 */
[----:B------:R-:W1:Y:S01]  /*14d90*/  LDSM.16.MT88.4 R16, [R228+0xc800] ;  /* 0x00c80000e410783b */ /* 0x000e620000004200 */
[----:B------:R-:W-:-:S02]  /*14da0*/  FFMA.FTZ R24, R138, c[0x0][0x23c], -R0 ;  /* 0x00008f008a187a23 */ /* 0x000fc40000010800 */
[--C-:B------:R-:W-:Y:S02]  /*14db0*/  FFMA.FTZ R13, R66, c[0x0][0x23c], -R0.reuse ;  /* 0x00008f00420d7a23 */ /* 0x100fe40000010800 */
[--C-:B------:R-:W-:Y:S02]  /*14dc0*/  FFMA.FTZ R209, R65, c[0x0][0x23c], -R0.reuse ;  /* 0x00008f0041d17a23 */ /* 0x100fe40000010800 */
[----:B------:R-:W-:Y:S01]  /*14dd0*/  FFMA.FTZ R214, R40, c[0x0][0x23c], -R0 ;  /* 0x00008f0028d67a23 */ /* 0x000fe20000010800 */
[----:B------:R-:W-:Y:S01]  /*14de0*/  MOV R172, R130 ;  /* 0x0000008200ac7202 */ /* 0x000fe20000000f00 */
[----:B------:R-:W-:Y:S02]  /*14df0*/  IMAD.MOV.U32 R0, RZ, RZ, R64 ;  /* 0x000000ffff007224 */ /* 0x000fe400078e0040 */
[----:B------:R-:W-:Y:S01]  /*14e00*/  IMAD.MOV.U32 R130, RZ, RZ, R84 ;  /* 0x000000ffff827224 */ /* 0x000fe200078e0054 */
[-C--:B-1----:R-:W-:Y:S07]  /*14e10*/  HMMA.16816.F32 R64, R8, R16.reuse, R180 ;  /* 0x000000100840723c */ /* 0x082fee00000018b4 */
[----:B------:R-:W-:Y:S01]  /*14e20*/  MOV R183, R85 ;  /* 0x0000005500b77202 */ /* 0x000fe20000000f00 */
[----:B------:R-:W-:Y:S01]  /*14e30*/  IMAD.MOV.U32 R182, RZ, RZ, R86 ;  /* 0x000000ffffb67224 */ /* 0x000fe200078e0056 */
[----:B------:R-:W-:Y:S01]  /*14e40*/  HMMA.16816.F32 R176, R4, R16, R176 ;  /* 0x0000001004b0723c */ /* 0x000fe200000018b0 */
[----:B------:R-:W-:-:S07]  /*14e50*/  IMAD.MOV.U32 R181, RZ, RZ, R87 ;  /* 0x000000ffffb57224 */ /* 0x000fce00078e0057 */
[-C--:B------:R-:W-:Y:S08]  /*14e60*/  HMMA.16816.F32 R188, R4, R18.reuse, R188 ;  /* 0x0000001204bc723c */ /* 0x080ff000000018bc */
[----:B------:R-:W-:Y:S01]  /*14e70*/  HMMA.16816.F32 R84, R8, R18, R184 ;  /* 0x000000120854723c */ /* 0x000fe200000018b8 */
[----:B------:R-:W1:Y:S01]  /*14e80*/  LDSM.16.MT88.4 R16, [R227+0xc800] ;  /* 0x00c80000e310783b */ /* 0x000e620000004200 */
[----:B------:R-:W-:Y:S01]  /*14e90*/  MOV R180, R80 ;  /* 0x0000005000b47202 */ /* 0x000fe20000000f00 */
[----:B------:R-:W-:-:S02]  /*14ea0*/  IMAD.MOV.U32 R138, RZ, RZ, R82 ;  /* 0x000000ffff8a7224 */ /* 0x000fc400078e0052 */
[----:B------:R-:W-:Y:S02]  /*14eb0*/  IMAD.MOV.U32 R40, RZ, RZ, R94 ;  /* 0x000000ffff287224 */ /* 0x000fe400078e005e */
[----:B------:R-:W-:Y:S01]  /*14ec0*/  IMAD.MOV.U32 R185, RZ, RZ, R81 ;  /* 0x000000ffffb97224 */ /* 0x000fe200078e0051 */
[----:B------:R-:W-:Y:S02]  /*14ed0*/  MOV R184, R83 ;  /* 0x0000005300b87202 */ /* 0x000fe40000000f00 */
[----:B------:R-:W-:Y:S01]  /*14ee0*/  MOV R187, R92 ;  /* 0x0000005c00bb7202 */ /* 0x000fe20000000f00 */
[-C--:B-1----:R-:W-:Y:S07]  /*14ef0*/  HMMA.16816.F32 R80, R8, R16.reuse, R196 ;  /* 0x000000100850723c */ /* 0x082fee00000018c4 */
[----:B------:R-:W-:Y:S01]  /*14f00*/  MOV R197, R93 ;  /* 0x0000005d00c57202 */ /* 0x000fe20000000f00 */
[----:B------:R-:W-:Y:S01]  /*14f10*/  IMAD.MOV.U32 R196, RZ, RZ, R95 ;  /* 0x000000ffffc47224 */ /* 0x000fe200078e005f */
[C---:B------:R-:W-:Y:S08]  /*14f20*/  HMMA.16816.F32 R192, R4.reuse, R16, R192 ;  /* 0x0000001004c0723c */ /* 0x040ff000000018c0 */
[-C--:B------:R-:W-:Y:S08]  /*14f30*/  HMMA.16816.F32 R204, R4, R18.reuse, R204 ;  /* 0x0000001204cc723c */ /* 0x080ff000000018cc */
[C---:B------:R-:W-:Y:S01]  /*14f40*/  HMMA.16816.F32 R92, R8.reuse, R18, R200 ;  /* 0x00000012085c723c */ /* 0x040fe200000018c8 */
[----:B------:R-:W1:Y:S07]  /*14f50*/  LDSM.16.MT88.4 R16, [R225+0xe800] ;  /* 0x00e80000e110783b */ /* 0x000e6e0000004200 */
[-C--:B-1----:R-:W-:Y:S01]  /*14f60*/  HMMA.16816.F32 R168, R8, R16.reuse, R160 ;  /* 0x0000001008a8723c */ /* 0x082fe200000018a0 */
[----:B------:R-:W2:Y:S07]  /*14f70*/  LDL.LU R161, [R1+0x6c] ;  /* 0x00006c0001a17983 */ /* 0x000eae0000300800 */
        /* <DEDUP_REMOVED lines=13> */
[----:B------:R-:W-:Y:S01]  /*15050*/  IMAD.MOV.U32 R162, RZ, RZ, R116 ;  /* 0x000000ffffa27224 */ /* 0x000fe200078e0074 */
[-C--:B-1----:R-:W-:Y:S08]  /*15060*/  HMMA.16816.F32 R220, R8, R16.reuse, R36 ;  /* 0x0000001008dc723c */ /* 0x082ff00000001824 */
[C---:B------:R-:W-:Y:S08]  /*15070*/  HMMA.16816.F32 R128, R4.reuse, R16, R32 ;  /* 0x000000100480723c */ /* 0x040ff00000001820 */
[-C--:B------:R-:W-:Y:S01]  /*15080*/  HMMA.16816.F32 R116, R4, R18.reuse, R20 ;  /* 0x000000120474723c */ /* 0x080fe20000001814 */
[----:B------:R-:W1:Y:S07]  /*15090*/  LDSM.16.MT88.4 R20, [R228+0xe800] ;  /* 0x00e80000e414783b */ /* 0x000e6e0000004200 */
[----:B------:R-:W-:Y:S01]  /*150a0*/  HMMA.16816.F32 R96, R8, R18, R96 ;  /* 0x000000120860723c */ /* 0x000fe20000001860 */
[----:B------:R-:W3:Y:S01]  /*150b0*/  LDSM.16.MT88.4 R16, [R227+0xe800] ;  /* 0x00e80000e310783b */ /* 0x000ee20000004200 */
[----:B------:R-:W-:-:S02]  /*150c0*/  IMAD.MOV.U32 R163, RZ, RZ, R217 ;  /* 0x000000ffffa37224 */ /* 0x000fc400078e00d9 */
[----:B------:R-:W-:Y:S02]  /*150d0*/  IMAD.MOV.U32 R202, RZ, RZ, R215 ;  /* 0x000000ffffca7224 */ /* 0x000fe400078e00d7 */
[----:B------:R-:W-:Y:S02]  /*150e0*/  IMAD.MOV.U32 R203, RZ, RZ, R212 ;  /* 0x000000ffffcb7224 */ /* 0x000fe400078e00d4 */
[----:B------:R-:W-:Y:S01]  /*150f0*/  FFMA.FTZ R0, R0, c[0x0][0x23c], -R12 ;  /* 0x00008f0000007a23 */ /* 0x000fe2000001080c */
[C---:B-1----:R-:W-:Y:S08]  /*15100*/  HMMA.16816.F32 R104, R4.reuse, R20, R104 ;  /* 0x000000140468723c */ /* 0x042ff00000001868 */
[C---:B------:R-:W-:Y:S08]  /*15110*/  HMMA.16816.F32 R108, R4.reuse, R22, R108 ;  /* 0x00000016046c723c */ /* 0x040ff0000000186c */
[C---:B---3--:R-:W-:Y:S08]  /*15120*/  HMMA.16816.F32 R120, R4.reuse, R16, R120 ;  /* 0x000000100478723c */ /* 0x048ff00000001878 */
[----:B------:R-:W-:Y:S07]  /*15130*/  HMMA.16816.F32 R124, R4, R18, R124 ;  /* 0x00000012047c723c */ /* 0x000fee000000187c */
[----:B--2---:R-:W-:Y:S01]  /*15140*/  FFMA.FTZ R4, R161, R15, R41 ;  /* 0x0000000fa1047223 */ /* 0x004fe20000010029 */
        /* <DEDUP_REMOVED lines=35> */
[----:B------:R-:W-:Y:S02]  /*15380*/  IMAD.MOV.U32 R181, RZ, RZ, R182 ;  /* 0x000000ffffb57224 */ /* 0x000fe400078e00b6 */
        /* <DEDUP_REMOVED lines=8> */
[----:B------:R1:W-:Y:S01]  /*15410*/  MUFU.EX2 R209, R0 ;  /* 0x0000000000d17308 */ /* 0x0003e20000000800 */
[----:B------:R-:W-:-:S02]  /*15420*/  IMAD.MOV.U32 R197, RZ, RZ, R199 ;  /* 0x000000ffffc57224 */ /* 0x000fc400078e00c7 */
[----:B------:R-:W-:Y:S02]  /*15430*/  IMAD.MOV.U32 R199, RZ, RZ, R185 ;  /* 0x000000ffffc77224 */ /* 0x000fe400078e00b9 */
[----:B------:R-:W-:Y:S02]  /*15440*/  IMAD.MOV.U32 R185, RZ, RZ, R181 ;  /* 0x000000ffffb97224 */ /* 0x000fe400078e00b5 */
[----:B------:R-:W-:Y:S01]  /*15450*/  IMAD.MOV.U32 R181, RZ, RZ, R183 ;  /* 0x000000ffffb57224 */ /* 0x000fe200078e00b7 */
[----:B------:R-:W-:Y:S02]  /*15460*/  MOV R183, R172 ;  /* 0x000000ac00b77202 */ /* 0x000fe40000000f00 */
[----:B------:R-:W-:Y:S01]  /*15470*/  MOV R172, R211 ;  /* 0x000000d300ac7202 */ /* 0x000fe20000000f00 */
[----:B-1----:R-:W-:Y:S01]  /*15480*/  FFMA.FTZ R0, R160, c[0x0][0x23c], -R12 ;  /* 0x00008f00a0007a23 */ /* 0x002fe2000001080c */
[----:B------:R-:W-:Y:S02]  /*15490*/  MOV R160, R162 ;  /* 0x000000a200a07202 */ /* 0x000fe40000000f00 */
[----:B------:R-:W-:Y:S01]  /*154a0*/  MOV R162, R200 ;  /* 0x000000c800a27202 */ /* 0x000fe20000000f00 */
[----:B------:R1:W-:Y:S01]  /*154b0*/  MUFU.EX2 R211, R0 ;  /* 0x0000000000d37308 */ /* 0x0003e20000000800 */
[----:B------:R-:W-:-:S02]  /*154c0*/  MOV R200, R202 ;  /* 0x000000ca00c87202 */ /* 0x000fc40000000f00 */
[----:B------:R-:W-:Y:S02]  /*154d0*/  MOV R202, R196 ;  /* 0x000000c400ca7202 */ /* 0x000fe40000000f00 */
[----:B------:R-:W-:Y:S02]  /*154e0*/  MOV R196, R198 ;  /* 0x000000c600c47202 */ /* 0x000fe40000000f00 */
        /* <DEDUP_REMOVED lines=13> */
[----:B------:R-:W-:Y:S02]  /*155c0*/  MOV R180, R182 ;  /* 0x000000b600b47202 */ /* 0x000fe40000000f00 */
[----:B------:R-:W-:Y:S01]  /*155d0*/  MOV R197, R198 ;  /* 0x000000c600c57202 */ /* 0x000fe20000000f00 */
        /* <DEDUP_REMOVED lines=12> */
[----:B------:R1:W-:Y:S01]  /*156a0*/  MUFU.EX2 R214, R0 ;  /* 0x0000000000d67308 */ /* 0x0003e20000000800 */
[--C-:B------:R-:W-:Y:S01]  /*156b0*/  FFMA.FTZ R33, R232, c[0x0][0x23c], -R12.reuse ;  /* 0x00008f00e8217a23 */ /* 0x100fe2000001080c */
[----:B------:R2:W5:Y:S01]  /*156c0*/  LDL.LU R236, [R1+0xc0] ;  /* 0x0000c00001ec7983 */ /* 0x0005620000300800 */
        /* <DEDUP_REMOVED lines=21> */
[----:B------:R1:W-:Y:S01]  /*15820*/  MUFU.EX2 R216, R0 ;  /* 0x0000000000d87308 */ /* 0x0003e20000000800 */
[----:B------:R-:W-:Y:S02]  /*15830*/  MOV R38, R160 ;  /* 0x000000a000267202 */ /* 0x000fe40000000f00 */
[----:B------:R-:W-:Y:S01]  /*15840*/  MOV R160, R162 ;  /* 0x000000a200a07202 */ /* 0x000fe20000000f00 */
[----:B-1----:R-:W-:Y:S02]  /*15850*/  FFMA.FTZ R0, R39, c[0x0][0x23c], -R3 ;  /* 0x00008f0027007a23 */ /* 0x002fe40000010803 */
[----:B------:R-:W-:Y:S02]  /*15860*/  IMAD.MOV.U32 R39, RZ, RZ, R161 ;  /* 0x000000ffff277224 */ /* 0x000fe400078e00a1 */
[----:B------:R-:W-:Y:S02]  /*15870*/  IMAD.MOV.U32 R161, RZ, RZ, R163 ;  /* 0x000000ffffa17224 */ /* 0x000fe400078e00a3 */
[----:B------:R-:W-:-:S02]  /*15880*/  IMAD.MOV.U32 R163, RZ, RZ, R201 ;  /* 0x000000ffffa37224 */ /* 0x000fc400078e00c9 */
[----:B------:R-:W-:Y:S02]  /*15890*/  IMAD.MOV.U32 R201, RZ, RZ, R203 ;  /* 0x000000ffffc97224 */ /* 0x000fe400078e00cb */
[----:B------:R-:W-:Y:S02]  /*158a0*/  IMAD.MOV.U32 R203, RZ, RZ, R197 ;  /* 0x000000ffffcb7224 */ /* 0x000fe400078e00c5 */
        /* <DEDUP_REMOVED lines=8> */
[----:B------:R1:W-:Y:S01]  /*15930*/  MUFU.EX2 R133, R0 ;  /* 0x0000000000857308 */ /* 0x0003e20000000800 */
[----:B------:R-:W-:-:S02]  /*15940*/  MOV R200, R202 ;  /* 0x000000ca00c87202 */ /* 0x000fc40000000f00 */
[----:B------:R-:W-:Y:S02]  /*15950*/  MOV R202, R196 ;  /* 0x000000c400ca7202 */ /* 0x000fe40000000f00 */
[----:B------:R-:W-:Y:S02]  /*15960*/  MOV R196, R198 ;  /* 0x000000c600c47202 */ /* 0x000fe40000000f00 */
[----:B------:R-:W-:Y:S01]  /*15970*/  MOV R198, R184 ;  /* 0x000000b800c67202 */ /* 0x000fe20000000f00 */
        /* <DEDUP_REMOVED lines=17> */
[----:B------:R-:W-:Y:S02]  /*15a90*/  MOV R186, R208 ;  /* 0x000000d000ba7202 */ /* 0x000fe40000000f00 */
[----:B------:R1:W-:Y:S01]  /*15aa0*/  MUFU.EX2 R208, R0 ;  /* 0x0000000000d07308 */ /* 0x0003e20000000800 */
[----:B------:R-:W-:-:S02]  /*15ab0*/  IMAD.MOV.U32 R37, RZ, RZ, R39 ;  /* 0x000000ffff257224 */ /* 0x000fc400078e0027 */
[----:B------:R-:W-:Y:S02]  /*15ac0*/  IMAD.MOV.U32 R39, RZ, RZ, R161 ;  /* 0x000000ffff277224 */ /* 0x000fe400078e00a1 */
[----:B------:R-:W-:Y:S02]  /*15ad0*/  IMAD.MOV.U32 R161, RZ, RZ, R200 ;  /* 0x000000ffffa17224 */ /* 0x000fe400078e00c8 */
[----:B------:R-:W-:Y:S02]  /*15ae0*/  IMAD.MOV.U32 R200, RZ, RZ, R202 ;  /* 0x000000ffffc87224 */ /* 0x000fe400078e00ca */
[----:B-1----:R-:W-:Y:S01]  /*15af0*/  FFMA.FTZ R0, R38, c[0x0][0x23c], -R3 ;  /* 0x00008f0026007a23 */ /* 0x002fe20000010803 */
[----:B------:R-:W-:Y:S02]  /*15b00*/  MOV R38, R160 ;  /* 0x000000a000267202 */ /* 0x000fe40000000f00 */
[----:B------:R-:W-:Y:S02]  /*15b10*/  MOV R160, R162 ;  /* 0x000000a200a07202 */ /* 0x000fe40000000f00 */
[----:B------:R-:W-:-:S02]  /*15b20*/  MOV R162, R201 ;  /* 0x000000c900a27202 */ /* 0x000fc40000000f00 */
[----:B------:R-:W-:Y:S02]  /*15b30*/  MOV R201, R203 ;  /* 0x000000cb00c97202 */ /* 0x000fe40000000f00 */
[----:B------:R-:W-:Y:S02]  /*15b40*/  MOV R203, R197 ;  /* 0x000000c500cb7202 */ /* 0x000fe40000000f00 */
[----:B------:R-:W-:Y:S02]  /*15b50*/  MOV R197, R185 ;  /* 0x000000b900c57202 */ /* 0x000fe40000000f00 */
[----:B------:R-:W-:Y:S02]  /*15b60*/  MOV R185, R210 ;  /* 0x000000d200b97202 */ /* 0x000fe40000000f00 */
[----:B------:R1:W-:Y:S01]  /*15b70*/  MUFU.EX2 R210, R0 ;  /* 0x0000000000d27308 */ /* 0x0003e20000000800 */
[----:B------:R-:W-:Y:S02]  /*15b80*/  IMAD.MOV.U32 R202, RZ, RZ, R196 ;  /* 0x000000ffffca7224 */ /* 0x000fe400078e00c4 */
[----:B------:R-:W-:Y:S01]  /*15b90*/  IMAD.MOV.U32 R196, RZ, RZ, R198 ;  /* 0x000000ffffc47224 */ /* 0x000fe200078e00c6 */
[----:B------:R-:W-:Y:S01]  /*15ba0*/  MOV R198, R199 ;  /* 0x000000c700c67202 */ /* 0x000fe20000000f00 */
[----:B------:R-:W-:-:S02]  /*15bb0*/  IMAD.MOV.U32 R199, RZ, RZ, R184 ;  /* 0x000000ffffc77224 */ /* 0x000fc400078e00b8 */
[----:B------:R-:W-:Y:S02]  /*15bc0*/  IMAD.MOV.U32 R184, RZ, RZ, R186 ;  /* 0x000000ffffb87224 */ /* 0x000fe400078e00ba */
        /* <DEDUP_REMOVED lines=8> */
[----:B------:R-:W-:-:S02]  /*15c50*/  FFMA.FTZ R34, R37, c[0x0][0x23c], -R12 ;  /* 0x00008f0025227a23 */ /* 0x000fc4000001080c */
        /* <DEDUP_REMOVED lines=36> */
[----:B------:R-:W-:-:S02]  /*15ea0*/  IMAD.MOV.U32 R36, RZ, RZ, R160 ;  /* 0x000000ffff247224 */ /* 0x000fc400078e00a0 */
[----:B------:R-:W-:Y:S02]  /*15eb0*/  IMAD.MOV.U32 R160, RZ, RZ, R162 ;  /* 0x000000ffffa07224 */ /* 0x000fe400078e00a2 */
[----:B-1----:R-:W-:-:S04]  /*15ec0*/  FFMA.FTZ R0, R233, c[0x0][0x23c], -R2 ;  /* 0x00008f00e9007a23 */ /* 0x002fc80000010802 */
[----:B------:R1:W-:Y:S01]  /*15ed0*/  MUFU.EX2 R55, R0 ;  /* 0x0000000000377308 */ /* 0x0003e20000000800 */
[----:B------:R-:W-:Y:S01]  /*15ee0*/  MOV R21, R160 ;  /* 0x000000a000157202 */ /* 0x000fe20000000f00 */
[--C-:B------:R-:W-:Y:S01]  /*15ef0*/  FFMA.FTZ R37, R37, c[0x0][0x23c], -R3.reuse ;  /* 0x00008f0025257a23 */ /* 0x100fe20000010803 */
[----:B------:R-:W-:Y:S01]  /*15f00*/  HMMA.16816.F32 R112, R8, R22, R112 ;  /* 0x000000160870723c */ /* 0x000fe20000001870 */
[--C-:B------:R-:W-:Y:S02]  /*15f10*/  FFMA.FTZ R36, R36, c[0x0][0x23c], -R3.reuse ;  /* 0x00008f0024247a23 */ /* 0x100fe40000010803 */
[----:B-1----:R-:W-:Y:S01]  /*15f20*/  FFMA.FTZ R0, R35, c[0x0][0x23c], -R2 ;  /* 0x00008f0023007a23 */ /* 0x002fe20000010802 */
[----:B------:R-:W-:Y:S01]  /*15f30*/  MOV R35, R38 ;  /* 0x0000002600237202 */ /* 0x000fe20000000f00 */
[----:B------:R-:W-:-:S04]  /*15f40*/  FFMA.FTZ R38, R229, c[0x0][0x23c], -R3 ;  /* 0x00008f00e5267a23 */ /* 0x000fc80000010803 */
[----:B------:R-:W-:-:S04]  /*15f50*/  IMAD.MOV.U32 R32, RZ, RZ, R35 ;  /* 0x000000ffff207224 */ /* 0x000fc800078e0023 */
[----:B------:R-:W-:Y:S02]  /*15f60*/  FFMA.FTZ R32, R32, c[0x0][0x23c], -R3 ;  /* 0x00008f0020207a23 */ /* 0x000fe40000010803 */
[----:B------:R-:W-:Y:S02]  /*15f70*/  FFMA.FTZ R3, R21, c[0x0][0x23c], -R2 ;  /* 0x00008f0015037a23 */ /* 0x000fe40000010802 */
[----:B------:R-:W1:Y:S01]  /*15f80*/  LDSM.16.MT88.4 R20, [R226+0xd000] ;  /* 0x00d00000e214783b */ /* 0x000e620000004200 */
[----:B------:R-:W-:Y:S01]  /*15f90*/  MUFU.EX2 R212, R25 ;  /* 0x0000001900d47308 */ /* 0x000fe20000000800 */
[----:B------:R-:W-:-:S07]  /*15fa0*/  FFMA.FTZ R40, R231, c[0x0][0x23c], -R12 ;  /* 0x00008f00e7287a23 */ /* 0x000fce000001080c */
[----:B------:R-:W3:Y:S01]  /*15fb0*/  MUFU.EX2 R215, R24 ;  /* 0x0000001800d77308 */ /* 0x000ee20000000800 */
[----:B------:R-:W-:-:S07]  /*15fc0*/  FFMA.FTZ R39, R39, c[0x0][0x23c], -R12 ;  /* 0x00008f0027277a23 */ /* 0x000fce000001080c */
[----:B------:R-:W-:Y:S08]  /*15fd0*/  MUFU.EX2 R217, R13 ;  /* 0x0000000d00d97308 */ /* 0x000ff00000000800 */
[----:B------:R4:W1:Y:S01]  /*15fe0*/  MUFU.EX2 R218, R14 ;  /* 0x0000000e00da7308 */ /* 0x0008620000000800 */
[----:B------:R-:W-:Y:S01]  /*15ff0*/  HMMA.16816.F32 R56, R8, R16, R56 ;  /* 0x000000100838723c */ /* 0x000fe20000001838 */
[----:B------:R-:W-:-:S07]  /*16000*/  IMAD.MOV.U32 R162, RZ, RZ, R230 ;  /* 0x000000ffffa27224 */ /* 0x000fce00078e00e6 */
[----:B------:R-:W-:Y:S01]  /*16010*/  HMMA.16816.F32 R44, R8, R18, R28 ;  /* 0x00000012082c723c */ /* 0x000fe2000000181c */
[----:B------:R-:W-:Y:S04]  /*16020*/  LDSM.16.MT88.4 R16, [R228+0xd000] ;  /* 0x00d00000e410783b */ /* 0x000fe80000004200 */
[----:B----4-:R-:W4:Y:S02]  /*16030*/  LDSM.16.MT88.4 R12, [R225+0xd000] ;  /* 0x00d00000e10c783b */ /* 0x010f240000004200 */
[----:B---3--:R-:W-:Y:S02]  /*16040*/  F2FP.PACK_AB R8, R215, R212 ;  /* 0x000000d4d708723e */ /* 0x008fe400000000ff */
[----:B------:R-:W-:Y:S02]  /*16050*/  F2FP.PACK_AB R9, R211, R209 ;  /* 0x000000d1d309723e */ /* 0x000fe400000000ff */
[----:B-1----:R-:W-:-:S02]  /*16060*/  F2FP.PACK_AB R10, R218, R217 ;  /* 0x000000d9da0a723e */ /* 0x002fc400000000ff */
[----:B------:R-:W-:Y:S02]  /*16070*/  F2FP.PACK_AB R11, R216, R214 ;  /* 0x000000d6d80b723e */ /* 0x000fe400000000ff */
[----:B------:R-:W-:Y:S02]  /*16080*/  MOV R160, R162 ;  /* 0x000000a200a07202 */ /* 0x000fe40000000f00 */
[----:B------:R-:W-:Y:S02]  /*16090*/  MOV R162, R132 ;  /* 0x0000008400a27202 */ /* 0x000fe40000000f00 */
[----:B------:R1:W3:Y:S01]  /*160a0*/  MUFU.EX2 R132, R0 ;  /* 0x0000000000847308 */ /* 0x0002e20000000800 */
[----:B------:R-:W-:Y:S01]  /*160b0*/  HMMA.16816.F32 R88, R8, R20, R88 ;  /* 0x000000140858723c */ /* 0x000fe20000001858 */
[----:B-1----:R-:W-:-:S06]  /*160c0*/  FFMA.FTZ R0, R139, c[0x0][0x23c], -R2 ;  /* 0x00008f008b007a23 */ /* 0x002fcc0000010802 */
[----:B------:R1:W-:Y:S01]  /*160d0*/  MUFU.EX2 R139, R3 ;  /* 0x00000003008b7308 */ /* 0x0003e20000000800 */
[----:B------:R-:W-:Y:S02]  /*160e0*/  IMAD.MOV.U32 R35, RZ, RZ, R161 ;  /* 0x000000ffff237224 */ /* 0x000fe400078e00a1 */
[----:B-1----:R-:W-:-:S05]  /*160f0*/  FADD.FTZ R3, R138, R27 ;  /* 0x0000001b8a037221 */ /* 0x002fca0000010000 */
[----:B------:R1:W1:Y:S01]  /*16100*/  MUFU.EX2 R138, R0 ;  /* 0x00000000008a7308 */ /* 0x0002620000000800 */
[----:B------:R-:W-:Y:S02]  /*16110*/  IMAD.MOV.U32 R161, RZ, RZ, R163 ;  /* 0x000000ffffa17224 */ /* 0x000fe400078e00a3 */
[----:B------:R-:W-:Y:S01]  /*16120*/  IMAD.MOV.U32 R163, RZ, RZ, R224 ;  /* 0x000000ffffa37224 */ /* 0x000fe200078e00e0 */
[----:B------:R-:W-:Y:S01]  /*16130*/  F2FP.PACK_AB R6, R213, R210 ;  /* 0x000000d2d506723e */ /* 0x000fe200000000ff */
[--C-:B------:R-:W-:Y:S01]  /*16140*/  FFMA.FTZ R31, R35, c[0x0][0x23c], -R2.reuse ;  /* 0x00008f00231f7a23 */ /* 0x100fe20000010802 */
[----:B---3--:R-:W-:Y:S01]  /*16150*/  F2FP.PACK_AB R5, R132, R55 ;  /* 0x000000378405723e */ /* 0x008fe200000000ff */
[--C-:B------:R-:W-:Y:S02]  /*16160*/  FFMA.FTZ R30, R160, c[0x0][0x23c], -R2.reuse ;  /* 0x00008f00a01e7a23 */ /* 0x100fe40000010802 */
[--C-:B------:R-:W-:Y:S02]  /*16170*/  FFMA.FTZ R35, R161, c[0x0][0x23c], -R2.reuse ;  /* 0x00008f00a1237a23 */ /* 0x100fe40000010802 */
[----:B------:R-:W-:-:S02]  /*16180*/  FFMA.FTZ R41, R162, c[0x0][0x23c], -R2 ;  /* 0x00008f00a2297a23 */ /* 0x000fc40000010802 */
[----:B------:R-:W-:Y:S02]  /*16190*/  FADD.FTZ R2, R200, R163 ;  /* 0x000000a3c8027221 */ /* 0x000fe40000010000 */
[----:B-1----:R-:W-:Y:S01]  /*161a0*/  FADD.FTZ R0, R219, R4 ;  /* 0x00000004db007221 */ /* 0x002fe20000010000 */
[----:B------:R-:W-:Y:S02]  /*161b0*/  F2FP.PACK_AB R4, R208, R133 ;  /* 0x00000085d004723e */ /* 0x000fe400000000ff */
[----:B------:R-:W-:Y:S01]  /*161c0*/  F2FP.PACK_AB R7, R138, R139 ;  /* 0x0000008b8a07723e */ /* 0x000fe200000000ff */
[----:B------:R-:W-:Y:S01]  /*161d0*/  FADD.FTZ R29, R252, R26 ;  /* 0x0000001afc1d7221 */ /* 0x000fe20000010000 */
        /* <DEDUP_REMOVED lines=8> */
[----:B----4-:R-:W-:Y:S01]  /*16260*/  HMMA.16816.F32 R148, R8, R12, R148 ;  /* 0x0000000c0894723c */ /* 0x010fe20000001894 */
[----:B------:R-:W-:Y:S01]  /*16270*/  MOV R186, R89 ;  /* 0x0000005900ba7202 */ /* 0x000fe20000000f00 */
[----:B------:R-:W-:Y:S01]  /*16280*/  IMAD.MOV.U32 R91, RZ, RZ, R198 ;  /* 0x000000ffff5b7224 */ /* 0x000fe200078e00c6 */
[----:B------:R-:W-:Y:S01]  /*16290*/  MOV R90, R199 ;  /* 0x000000c7005a7202 */ /* 0x000fe20000000f00 */
[----:B------:R-:W-:Y:S01]  /*162a0*/  IMAD.MOV.U32 R89, RZ, RZ, R172 ;  /* 0x000000ffff597224 */ /* 0x000fe200078e00ac */
[----:B------:R-:W-:Y:S01]  /*162b0*/  MOV R199, R173 ;  /* 0x000000ad00c77202 */ /* 0x000fe20000000f00 */
[----:B------:R-:W-:-:S02]  /*162c0*/  IMAD.MOV.U32 R198, RZ, RZ, R174 ;  /* 0x000000ffffc67224 */ /* 0x000fc400078e00ae */
[----:B------:R-:W-:Y:S01]  /*162d0*/  HMMA.16816.F32 R144, R4, R12, R144 ;  /* 0x0000000c0490723c */ /* 0x000fe20000001890 */
[----:B------:R-:W-:-:S07]  /*162e0*/  MOV R197, R175 ;  /* 0x000000af00c57202 */ /* 0x000fce0000000f00 */
[-C--:B------:R-:W-:Y:S08]  /*162f0*/  HMMA.16816.F32 R156, R4, R14.reuse, R156 ;  /* 0x0000000e049c723c */ /* 0x080ff0000000189c */
[----:B------:R-:W-:Y:S01]  /*16300*/  HMMA.16816.F32 R60, R8, R14, R60 ;  /* 0x0000000e083c723c */ /* 0x000fe2000000183c */
[----:B------:R-:W1:Y:S07]  /*16310*/  LDSM.16.MT88.4 R12, [R227+0xd000] ;  /* 0x00d00000e30c783b */ /* 0x000e6e0000004200 */
[C---:B------:R-:W-:Y:S08]  /*16320*/  HMMA.16816.F32 R160, R4.reuse, R20, R76 ;  /* 0x0000001404a0723c */ /* 0x040ff0000000184c */
[----:B------:R-:W-:Y:S08]  /*16330*/  HMMA.16816.F32 R172, R4, R22, R72 ;  /* 0x0000001604ac723c */ /* 0x000ff00000001848 */
        /* <DEDUP_REMOVED lines=15> */
[----:B------:R-:W-:Y:S01]  /*16430*/  MOV R76, R180 ;  /* 0x000000b4004c7202 */ /* 0x000fe20000000f00 */
[----:B------:R-:W-:-:S02]  /*16440*/  IMAD.MOV.U32 R77, RZ, RZ, R181 ;  /* 0x000000ffff4d7224 */ /* 0x000fc400078e00b5 */
[----:B------:R-:W-:Y:S01]  /*16450*/  IMAD.MOV.U32 R79, RZ, RZ, R183 ;  /* 0x000000ffff4f7224 */ /* 0x000fe200078e00b7 */
[C---:B------:R-:W-:Y:S08]  /*16460*/  HMMA.16816.F32 R176, R4.reuse, R16, R176 ;  /* 0x0000001004b0723c */ /* 0x040ff000000018b0 */
[----:B------:R-:W-:Y:S01]  /*16470*/  HMMA.16816.F32 R188, R4, R18, R188 ;  /* 0x0000001204bc723c */ /* 0x000fe200000018bc */
[----:B------:R-:W-:Y:S01]  /*16480*/  MOV R200, R71 ;  /* 0x0000004700c87202 */ /* 0x000fe20000000f00 */
[----:B------:R-:W-:Y:S01]  /*16490*/  IMAD.MOV.U32 R86, RZ, RZ, R198 ;  /* 0x000000ffff567224 */ /* 0x000fe200078e00c6 */
[----:B------:R-:W-:Y:S01]  /*164a0*/  MOV R85, R197 ;  /* 0x000000c500557202 */ /* 0x000fe20000000f00 */
[----:B------:R-:W-:Y:S01]  /*164b0*/  FADD.FTZ R2, R2, R29 ;  /* 0x0000001d02027221 */ /* 0x000fe20000010000 */
[----:B------:R-:W-:Y:S01]  /*164c0*/  MOV R87, R199 ;  /* 0x000000c700577202 */ /* 0x000fe20000000f00 */
[----:B------:R2:W5:Y:S02]  /*164d0*/  LDL.LU R235, [R1+0xbc] ;  /* 0x0000bc0001eb7983 */ /* 0x0005640000300800 */
[C---:B------:R-:W-:Y:S01]  /*164e0*/  HMMA.16816.F32 R180, R8.reuse, R16, R64 ;  /* 0x0000001008b4723c */ /* 0x040fe20000001840 */
[----:B------:R-:W-:Y:S01]  /*164f0*/  IMAD.MOV.U32 R71, RZ, RZ, R196 ;  /* 0x000000ffff477224 */ /* 0x000fe200078e00c4 */
[----:B------:R-:W-:Y:S01]  /*16500*/  MOV R84, R68 ;  /* 0x0000004400547202 */ /* 0x000fe20000000f00 */
[----:B------:R2:W5:Y:S04]  /*16510*/  LDL.LU R234, [R1+0xb8] ;  /* 0x0000b80001ea7983 */ /* 0x0005680000300800 */
[----:B------:R-:W-:Y:S01]  /*16520*/  MOV R67, R21 ;  /* 0x0000001500437202 */ /* 0x000fe20000000f00 */
[----:B------:R-:W-:Y:S01]  /*16530*/  IMAD.MOV.U32 R66, RZ, RZ, R22 ;  /* 0x000000ffff427224 */ /* 0x000fe200078e0016 */
[----:B------:R-:W-:Y:S01]  /*16540*/  MOV R65, R23 ;  /* 0x0000001700417202 */ /* 0x000fe20000000f00 */
[----:B------:R-:W-:Y:S01]  /*16550*/  IMAD.MOV.U32 R64, RZ, RZ, R20 ;  /* 0x000000ffff407224 */ /* 0x000fe200078e0014 */
[C---:B-1----:R-:W-:Y:S01]  /*16560*/  HMMA.16816.F32 R16, R8.reuse, R14, R92 ;  /* 0x0000000e0810723c */ /* 0x042fe2000000185c */
[----:B------:R-:W1:Y:S01]  /*16570*/  LDSM.16.MT88.4 R20, [R226+0xf000] ;  /* 0x00f00000e214783b */ /* 0x000e620000004200 */
[----:B------:R-:W-:Y:S01]  /*16580*/  IMAD.MOV.U32 R68, RZ, RZ, R69 ;  /* 0x000000ffff447224 */ /* 0x000fe200078e0045 */
[----:B------:R-:W-:Y:S01]  /*16590*/  MOV R69, R70 ;  /* 0x0000004600457202 */ /* 0x000fe20000000f00 */
[----:B------:R-:W-:Y:S01]  /*165a0*/  IMAD.MOV.U32 R70, RZ, RZ, R71 ;  /* 0x000000ffff467224 */ /* 0x000fe200078e0047 */
[----:B------:R-:W-:Y:S01]  /*165b0*/  MOV R71, R76 ;  /* 0x0000004c00477202 */ /* 0x000fe20000000f00 */
[----:B------:R2:W5:Y:S02]  /*165c0*/  LDL.LU R233, [R1+0xb4] ;  /* 0x0000b40001e97983 */ /* 0x0005640000300800 */
[-C--:B------:R-:W-:Y:S02]  /*165d0*/  HMMA.16816.F32 R196, R8, R12.reuse, R80 ;  /* 0x0000000c08c4723c */ /* 0x080fe40000001850 */
[----:B------:R2:W5:Y:S04]  /*165e0*/  LDL.LU R232, [R1+0xb0] ;  /* 0x0000b00001e87983 */ /* 0x0005680000300800 */
[----:B------:R2:W5:Y:S02]  /*165f0*/  LDL.LU R231, [R1+0xac] ;  /* 0x0000ac0001e77983 */ /* 0x0005640000300800 */
[C---:B------:R-:W-:Y:S08]  /*16600*/  HMMA.16816.F32 R192, R4.reuse, R12, R192 ;  /* 0x0000000c04c0723c */ /* 0x040ff000000018c0 */
[----:B------:R-:W-:Y:S01]  /*16610*/  HMMA.16816.F32 R204, R4, R14, R204 ;  /* 0x0000000e04cc723c */ /* 0x000fe200000018cc */
[----:B------:R-:W-:Y:S01]  /*16620*/  IMAD.MOV.U32 R13, RZ, RZ, R19 ;  /* 0x000000ffff0d7224 */ /* 0x000fe200078e0013 */
[----:B------:R-:W-:-:S06]  /*16630*/  MOV R12, R16 ;  /* 0x00000010000c7202 */ /* 0x000fcc0000000f00 */
[C---:B---3--:R-:W-:Y:S01]  /*16640*/  HMMA.16816.F32 R72, R4.reuse, R24, R152 ;  /* 0x000000180448723c */ /* 0x048fe20000001898 */
[----:B------:R-:W-:Y:S01]  /*16650*/  IMAD.MOV.U32 R15, RZ, RZ, R17 ;  /* 0x000000ffff0f7224 */ /* 0x000fe200078e0011 */
[----:B------:R-:W-:Y:S01]  /*16660*/  MOV R14, R18 ;  /* 0x00000012000e7202 */ /* 0x000fe20000000f00 */
[----:B------:R-:W-:Y:S01]  /*16670*/  IMAD.MOV.U32 R81, RZ, RZ, R67 ;  /* 0x000000ffff517224 */ /* 0x000fe200078e0043 */
[----:B------:R-:W3:Y:S03]  /*16680*/  LDSM.16.MT88.4 R16, [R228+0xf000] ;  /* 0x00f00000e410783b */ /* 0x000ee60000004200 */
[----:B------:R-:W-:Y:S01]  /*16690*/  IMAD.MOV.U32 R155, RZ, RZ, R85 ;  /* 0x000000ffff9b7224 */ /* 0x000fe200078e0055 */
[----:B------:R-:W-:Y:S01]  /*166a0*/  MOV R154, R86 ;  /* 0x00000056009a7202 */ /* 0x000fe20000000f00 */
[----:B------:R-:W-:Y:S01]  /*166b0*/  IMAD.MOV.U32 R152, RZ, RZ, R77 ;  /* 0x000000ffff987224 */ /* 0x000fe200078e004d */
[----:B------:R-:W-:Y:S01]  /*166c0*/  MOV R85, R78 ;  /* 0x0000004e00557202 */ /* 0x000fe20000000f00 */
[----:B------:R-:W-:Y:S01]  /*166d0*/  IMAD.MOV.U32 R86, RZ, RZ, R79 ;  /* 0x000000ffff567224 */ /* 0x000fe200078e004f */
[----:B------:R-:W-:Y:S01]  /*166e0*/  MOV R82, R66 ;  /* 0x0000004200527202 */ /* 0x000fe20000000f00 */
[----:B------:R-:W-:Y:S01]  /*166f0*/  IMAD.MOV.U32 R153, RZ, RZ, R87 ;  /* 0x000000ffff997224 */ /* 0x000fe200078e0057 */
[C---:B------:R-:W-:Y:S01]  /*16700*/  HMMA.16816.F32 R76, R4.reuse, R26, R140 ;  /* 0x0000001a044c723c */ /* 0x040fe2000000188c */
[----:B------:R-:W-:Y:S01]  /*16710*/  MOV R87, R88 ;  /* 0x0000005800577202 */ /* 0x000fe20000000f00 */
[----:B------:R-:W-:Y:S01]  /*16720*/  IMAD.MOV.U32 R83, RZ, RZ, R65 ;  /* 0x000000ffff537224 */ /* 0x000fe200078e0041 */
[----:B------:R-:W-:Y:S01]  /*16730*/  MOV R80, R64 ;  /* 0x0000004000507202 */ /* 0x000fe20000000f00 */
[----:B------:R2:W5:Y:S03]  /*16740*/  LDL.LU R230, [R1+0xa8] ;  /* 0x0000a80001e67983 */ /* 0x0005660000300800 */
[----:B------:R-:W-:Y:S01]  /*16750*/  IMAD.MOV.U32 R141, RZ, RZ, R89 ;  /* 0x000000ffff8d7224 */ /* 0x000fe200078e0059 */
[----:B------:R-:W-:Y:S01]  /*16760*/  MOV R142, R90 ;  /* 0x0000005a008e7202 */ /* 0x000fe20000000f00 */
[----:B------:R-:W-:Y:S01]  /*16770*/  IMAD.MOV.U32 R143, RZ, RZ, R91 ;  /* 0x000000ffff8f7224 */ /* 0x000fe200078e005b */
[C---:B-1----:R-:W-:Y:S01]  /*16780*/  HMMA.16816.F32 R92, R4.reuse, R22, R116 ;  /* 0x00000016045c723c */ /* 0x042fe20000001874 */
[----:B------:R2:W5:Y:S04]  /*16790*/  LDL.LU R229, [R1+0xa4] ;  /* 0x0000a40001e57983 */ /* 0x0005680000300800 */
[----:B------:R2:W5:Y:S03]  /*167a0*/  LDL.LU R224, [R1+0xa0] ;  /* 0x0000a00001e07983 */ /* 0x0005660000300800 */
[----:B------:R-:W-:Y:S07]  /*167b0*/  HMMA.16816.F32 R88, R4, R20, R128 ;  /* 0x000000140458723c */ /* 0x000fee0000001880 */
[----:B------:R-:W-:Y:S01]  /*167c0*/  MOV R129, R15 ;  /* 0x0000000f00817202 */ /* 0x000fe20000000f00 */
[----:B------:R-:W-:Y:S01]  /*167d0*/  IMAD.MOV.U32 R130, RZ, RZ, R14 ;  /* 0x000000ffff827224 */ /* 0x000fe200078e000e */
[----:B------:R-:W-:Y:S01]  /*167e0*/  MOV R131, R13 ;  /* 0x0000000d00837202 */ /* 0x000fe20000000f00 */
[----:B------:R-:W-:-:S02]  /*167f0*/  IMAD.MOV.U32 R128, RZ, RZ, R12 ;  /* 0x000000ffff807224 */ /* 0x000fc400078e000c */
[----:B------:R-:W1:Y:S01]  /*16800*/  LDSM.16.MT88.4 R12, [R227+0xf000] ;  /* 0x00f00000e30c783b */ /* 0x000e620000004200 */
[C---:B---3--:R-:W-:Y:S08]  /*16810*/  HMMA.16816.F32 R104, R4.reuse, R16, R104 ;  /* 0x000000100468723c */ /* 0x048ff00000001868 */
[----:B------:R-:W-:Y:S08]  /*16820*/  HMMA.16816.F32 R108, R4, R18, R108 ;  /* 0x00000012046c723c */ /* 0x000ff0000000186c */
[----:B------:R-:W-:Y:S08]  /*16830*/  HMMA.16816.F32 R220, R8, R20, R220 ;  /* 0x0000001408dc723c */ /* 0x000ff000000018dc */
[C---:B-1----:R-:W-:Y:S07]  /*16840*/  HMMA.16816.F32 R64, R4.reuse, R14, R124 ;  /* 0x0000000e0440723c */ /* 0x042fee000000187c */
[----:B------:R-:W-:Y:S01]  /*16850*/  MOV R124, R68 ;  /* 0x00000044007c7202 */ /* 0x000fe20000000f00 */
[----:B------:R-:W-:Y:S01]  /*16860*/  IMAD.MOV.U32 R125, RZ, RZ, R69 ;  /* 0x000000ffff7d7224 */ /* 0x000fe200078e0045 */
[----:B------:R-:W-:Y:S01]  /*16870*/  MOV R126, R70 ;  /* 0x00000046007e7202 */ /* 0x000fe20000000f00 */
[----:B------:R-:W-:Y:S01]  /*16880*/  IMAD.MOV.U32 R127, RZ, RZ, R71 ;  /* 0x000000ffff7f7224 */ /* 0x000fe200078e0047 */
[----:B------:R-:W-:Y:S07]  /*16890*/  HMMA.16816.F32 R120, R4, R12, R120 ;  /* 0x0000000c0478723c */ /* 0x000fee0000001878 */
[----:B------:R-:W-:Y:S01]  /*168a0*/  MOV R4, R141 ;  /* 0x0000008d00047202 */ /* 0x000fe20000000f00 */
[----:B------:R-:W-:Y:S01]  /*168b0*/  HMMA.16816.F32 R68, R8, R24, R168 ;  /* 0x000000180844723c */ /* 0x000fe200000018a8 */
[----:B------:R-:W-:Y:S01]  /*168c0*/  IMAD.MOV.U32 R5, RZ, RZ, R142 ;  /* 0x000000ffff057224 */ /* 0x000fe200078e008e */
[----:B------:R-:W-:-:S05]  /*168d0*/  MOV R6, R143 ;  /* 0x0000008f00067202 */ /* 0x000fca0000000f00 */
[----:B------:R-:W-:Y:S01]  /*168e0*/  MOV R169, R85 ;  /* 0x0000005500a97202 */ /* 0x000fe20000000f00 */
[----:B------:R-:W-:Y:S01]  /*168f0*/  IMAD.MOV.U32 R170, RZ, RZ, R86 ;  /* 0x000000ffffaa7224 */ /* 0x000fe200078e0056 */
[----:B------:R-:W-:Y:S01]  /*16900*/  HMMA.16816.F32 R140, R8, R22, R96 ;  /* 0x00000016088c723c */ /* 0x000fe20000001860 */
[----:B------:R1:W-:Y:S01]  /*16910*/  MUFU.EX2 R23, R4 ;  /* 0x0000000400177308 */ /* 0x0003e20000000800 */
[----:B------:R-:W-:Y:S01]  /*16920*/  IMAD.MOV.U32 R7, RZ, RZ, R84 ;  /* 0x000000ffff077224 */ /* 0x000fe200078e0054 */
[----:B------:R-:W-:Y:S01]  /*16930*/  MOV R171, R87 ;  /* 0x0000005700ab7202 */ /* 0x000fe20000000f00 */
[----:B------:R-:W-:Y:S05]  /*16940*/  LDSM.16.MT88.4 R96, [R226+0xf800] ;  /* 0x00f80000e260783b */ /* 0x000fea0000004200 */
[----:B------:R3:W-:Y:S01]  /*16950*/  MUFU.EX2 R20, R169 ;  /* 0x000000a900147308 */ /* 0x0007e20000000800 */
[----:B-1----:R-:W-:-:S07]  /*16960*/  IMAD.MOV.U32 R4, RZ, RZ, R125 ;  /* 0x000000ffff047224 */ /* 0x002fce00078e007d */
[----:B------:R1:W4:Y:S01]  /*16970*/  MUFU.EX2 R21, R170 ;  /* 0x000000aa00157308 */ /* 0x0003220000000800 */
[----:B------:R-:W-:Y:S02]  /*16980*/  FADD.FTZ R4, R4, R2 ;  /* 0x0000000204047221 */ /* 0x000fe40000010000 */
[----:B---3--:R-:W-:Y:S01]  /*16990*/  IMAD.MOV.U32 R169, RZ, RZ, R5 ;  /* 0x000000ffffa97224 */ /* 0x008fe200078e0005 */
[----:B------:R-:W-:-:S03]  /*169a0*/  MOV R5, R124 ;  /* 0x0000007c00057202 */ /* 0x000fc60000000f00 */
[----:B------:R-:W-:Y:S01]  /*169b0*/  FADD.FTZ R3, R169, R3 ;  /* 0x00000003a9037221 */ /* 0x000fe20000010000 */
[----:B-1----:R-:W-:Y:S01]  /*169c0*/  MOV R170, R6 ;  /* 0x0000000600aa7202 */ /* 0x002fe20000000f00 */
[----:B------:R-:W-:Y:S01]  /*169d0*/  IMAD.MOV.U32 R6, RZ, RZ, R7 ;  /* 0x000000ffff067224 */ /* 0x000fe200078e0007 */
[----:B------:R1:W-:Y:S01]  /*169e0*/  MUFU.EX2 R22, R171 ;  /* 0x000000ab00167308 */ /* 0x0003e20000000800 */
[----:B------:R-:W-:Y:S02]  /*169f0*/  IMAD.MOV.U32 R7, RZ, RZ, R127 ;  /* 0x000000ffff077224 */ /* 0x000fe400078e007f */
[----:B------:R-:W-:Y:S02]  /*16a00*/  FADD.FTZ R6, R6, R28 ;  /* 0x0000001c06067221 */ /* 0x000fe40000010000 */
[----:B------:R-:W-:Y:S02]  /*16a10*/  FADD.FTZ R5, R5, R3 ;  /* 0x0000000305057221 */ /* 0x000fe40000010000 */
[----:B------:R-:W-:Y:S01]  /*16a20*/  FADD.FTZ R4, R43, R4 ;  /* 0x000000042b047221 */ /* 0x000fe20000010000 */
[----:B------:R-:W-:Y:S01]  /*16a30*/  HMMA.16816.F32 R116, R8, R18, R112 ;  /* 0x000000120874723c */ /* 0x000fe20000001870 */
[----:B------:R-:W-:Y:S01]  /*16a40*/  MOV R124, R152 ;  /* 0x00000098007c7202 */ /* 0x000fe20000000f00 */
[----:B------:R-:W-:Y:S01]  /*16a50*/  IMAD.MOV.U32 R125, RZ, RZ, R153 ;  /* 0x000000ffff7d7224 */ /* 0x000fe200078e0099 */
[----:B------:R-:W-:Y:S01]  /*16a60*/  LDSM.16.MT88.4 R112, [R228+0xf800] ;  /* 0x00f80000e470783b */ /* 0x000fe20000004200 */
[----:B------:R-:W-:Y:S01]  /*16a70*/  IMAD.MOV.U32 R127, RZ, RZ, R155 ;  /* 0x000000ffff7f7224 */ /* 0x000fe200078e009b */
[----:B-1----:R-:W-:-:S03]  /*16a80*/  MOV R171, R126 ;  /* 0x0000007e00ab7202 */ /* 0x002fc60000000f00 */
[----:B------:R-:W-:Y:S01]  /*16a90*/  HMMA.16816.F32 R84, R8, R26, R164 ;  /* 0x0000001a0854723c */ /* 0x000fe200000018a4 */
[----:B------:R-:W-:Y:S01]  /*16aa0*/  MOV R126, R154 ;  /* 0x0000009a007e7202 */ /* 0x000fe20000000f00 */
[----:B------:R-:W-:Y:S01]  /*16ab0*/  FADD.FTZ R3, R52, R6 ;  /* 0x0000000634037221 */ /* 0x000fe20000010000 */
[----:B------:R-:W1:Y:S01]  /*16ac0*/  LDSM.16.MT88.4 R152, [R225+0xd800] ;  /* 0x00d80000e198783b */ /* 0x000e620000004200 */
[----:B------:R-:W-:-:S03]  /*16ad0*/  FADD.FTZ R2, R49, R5 ;  /* 0x0000000531027221 */ /* 0x000fc60000010000 */
[----:B------:R-:W-:Y:S01]  /*16ae0*/  MOV R27, R7 ;  /* 0x00000007001b7202 */ /* 0x000fe20000000f00 */
[----:B------:R-:W-:Y:S02]  /*16af0*/  FADD.FTZ R26, R50, R4 ;  /* 0x00000004321a7221 */ /* 0x000fe40000010000 */
[----:B------:R-:W3:Y:S01]  /*16b00*/  LDSM.16.MT88.4 R4, [R227+0xf800] ;  /* 0x00f80000e304783b */ /* 0x000ee20000004200 */
[C---:B------:R-:W-:Y:S01]  /*16b10*/  HMMA.16816.F32 R100, R8.reuse, R16, R100 ;  /* 0x000000100864723c */ /* 0x040fe20000001864 */
[----:B------:R-:W-:Y:S07]  /*16b20*/  MUFU.EX2 R19, R34 ;  /* 0x0000002200137308 */ /* 0x000fee0000000800 */
[C---:B------:R-:W-:Y:S01]  /*16b30*/  HMMA.16816.F32 R56, R8.reuse, R12, R56 ;  /* 0x0000000c0838723c */ /* 0x040fe20000001838 */
[----:B------:R-:W-:Y:S07]  /*16b40*/  MUFU.EX2 R17, R40 ;  /* 0x0000002800117308 */ /* 0x000fee0000000800 */
[----:B------:R-:W-:Y:S01]  /*16b50*/  HMMA.16816.F32 R44, R8, R14, R44 ;  /* 0x0000000e082c723c */ /* 0x000fe2000000182c */
[----:B------:R1:W1:Y:S08]  /*16b60*/  MUFU.EX2 R15, R33 ;  /* 0x00000021000f7308 */ /* 0x0002700000000800 */
        /* <DEDUP_REMOVED lines=17> */
[----:B------:R-:W-:Y:S01]  /*16c80*/  MOV R31, R131 ;  /* 0x00000083001f7202 */ /* 0x000fe20000000f00 */
[----:B------:R-:W-:Y:S01]  /*16c90*/  IMAD.MOV.U32 R30, RZ, RZ, R130 ;  /* 0x000000ffff1e7224 */ /* 0x000fe200078e0082 */
[----:B----4-:R-:W-:Y:S01]  /*16ca0*/  F2FP.PACK_AB R128, R21, R20 ;  /* 0x000000141580723e */ /* 0x010fe200000000ff */
[----:B------:R-:W-:Y:S01]  /*16cb0*/  FADD.FTZ R0, R42, R0 ;  /* 0x000000002a007221 */ /* 0x000fe20000010000 */
[----:B------:R-:W-:Y:S01]  /*16cc0*/  F2FP.PACK_AB R129, R15, R19 ;  /* 0x000000130f81723e */ /* 0x000fe200000000ff */
[----:B------:R-:W-:Y:S01]  /*16cd0*/  FADD.FTZ R3, R53, R3 ;  /* 0x0000000335037221 */ /* 0x000fe20000010000 */
[----:B------:R-:W-:Y:S01]  /*16ce0*/  F2FP.PACK_AB R130, R23, R22 ;  /* 0x000000161782723e */ /* 0x000fe200000000ff */
[----:B------:R-:W-:Y:S01]  /*16cf0*/  FADD.FTZ R2, R51, R2 ;  /* 0x0000000233027221 */ /* 0x000fe20000010000 */
[----:B------:R-:W-:Y:S01]  /*16d00*/  F2FP.PACK_AB R131, R18, R17 ;  /* 0x000000111283723e */ /* 0x000fe200000000ff */
[----:B------:R-:W-:Y:S01]  /*16d10*/  IMAD.MOV.U32 R50, RZ, RZ, R82 ;  /* 0x000000ffff327224 */ /* 0x000fe200078e0052 */
[----:B------:R-:W-:Y:S01]  /*16d20*/  F2FP.PACK_AB R124, R13, R11 ;  /* 0x0000000b0d7c723e */ /* 0x000fe200000000ff */
[----:B------:R-:W-:Y:S01]  /*16d30*/  IMAD.MOV.U32 R164, RZ, RZ, R187 ;  /* 0x000000ffffa47224 */ /* 0x000fe200078e00bb */
[----:B------:R-:W-:Y:S01]  /*16d40*/  F2FP.PACK_AB R126, R16, R14 ;  /* 0x0000000e107e723e */ /* 0x000fe200000000ff */
[----:B------:R-:W-:Y:S01]  /*16d50*/  IMAD.MOV.U32 R166, RZ, RZ, R185 ;  /* 0x000000ffffa67224 */ /* 0x000fe200078e00b9 */
[----:B------:R-:W-:Y:S01]  /*16d60*/  F2FP.PACK_AB R125, R10, R9 ;  /* 0x000000090a7d723e */ /* 0x000fe200000000ff */
[----:B------:R-:W-:Y:S01]  /*16d70*/  LDSM.16.MT88.4 R168, [R226+0xd800] ;  /* 0x00d80000e2a8783b */ /* 0x000fe20000004200 */
[----:B--2---:R-:W-:Y:S01]  /*16d80*/  F2FP.PACK_AB R127, R8, R12 ;  /* 0x0000000c087f723e */ /* 0x004fe200000000ff */
[----:B------:R-:W-:Y:S01]  /*16d90*/  FADD.FTZ R25, R48, R0 ;  /* 0x0000000030197221 */ /* 0x000fe20000010000 */
[----:B------:R-:W-:Y:S01]  /*16da0*/  MOV R49, R81 ;  /* 0x0000005100317202 */ /* 0x000fe20000000f00 */
[----:B------:R-:W-:Y:S01]  /*16db0*/  FADD.FTZ R24, R54, R3 ;  /* 0x0000000336187221 */ /* 0x000fe20000010000 */
[----:B------:R-:W-:Y:S01]  /*16dc0*/  MOV R51, R83 ;  /* 0x0000005300337202 */ /* 0x000fe20000000f00 */
[----:B------:R-:W-:Y:S01]  /*16dd0*/  IMAD.MOV.U32 R48, RZ, RZ, R80 ;  /* 0x000000ffff307224 */ /* 0x000fe200078e0050 */
[----:B------:R-:W-:Y:S01]  /*16de0*/  HMMA.16816.F32 R148, R128, R152, R148 ;  /* 0x000000988094723c */ /* 0x000fe20000001894 */
[----:B------:R-:W-:Y:S01]  /*16df0*/  FADD.FTZ R2, R39, R2 ;  /* 0x0000000227027221 */ /* 0x000fe20000010000 */
[----:B------:R-:W1:Y:S01]  /*16e00*/  LDSM.16.MT88.4 R80, [R225+0xf800] ;  /* 0x00f80000e150783b */ /* 0x000e620000004200 */
[----:B------:R-:W-:Y:S01]  /*16e10*/  FADD.FTZ R0, R40, R26 ;  /* 0x0000001a28007221 */ /* 0x000fe20000010000 */
[----:B------:R-:W-:Y:S01]  /*16e20*/  MOV R165, R186 ;  /* 0x000000ba00a57202 */ /* 0x000fe20000000f00 */
[----:B------:R-:W-:Y:S01]  /*16e30*/  FADD.FTZ R3, R33, R25 ;  /* 0x0000001921037221 */ /* 0x000fe20000010000 */
[----:B------:R-:W-:-:S02]  /*16e40*/  MOV R167, R184 ;  /* 0x000000b800a77202 */ /* 0x000fc40000000f00 */
[C---:B------:R-:W-:Y:S01]  /*16e50*/  HMMA.16816.F32 R144, R124.reuse, R152, R144 ;  /* 0x000000987c90723c */ /* 0x040fe20000001890 */
[----:B------:R-:W2:Y:S07]  /*16e60*/  LDSM.16.MT88.4 R184, [R228+0xd800] ;  /* 0x00d80000e4b8783b */ /* 0x000eae0000004200 */
        /* <DEDUP_REMOVED lines=75> */
.L_x_642:
[----:B--23--:R-:W-:-:S06]  /*17320*/  UISETP.GT.AND UP0, UPT, UR23, UR9, UPT ;  /* 0x000000091700728c */ /* 0x00cfcc000bf04270 */
        /* <DEDUP_REMOVED lines=15> */
.L_x_652:
        /* <DEDUP_REMOVED lines=49> */
[----:B------:R-:W-:Y:S02]  /*17730*/  @!P5 LEA R10, P2, R4, c[0x0][0x168], 0x1 ;  /* 0x00005a00040ada11 */ /* 0x000fe400078408ff */
[C---:B--2---:R-:W-:Y:S01]  /*17740*/  @!P4 LEA R8, P1, R0.reuse, c[0x0][0x168], 0x1 ;  /* 0x00005a000008ca11 */ /* 0x044fe200078208ff */
[----:B------:R1:W-:Y:S03]  /*17750*/  @P5 STS.128 [R243+0x9000], RZ ;  /* 0x009000fff3005388 */ /* 0x0003e60000000c00 */
[----:B------:R-:W-:Y:S01]  /*17760*/  @!P4 LEA.HI.X R9, R0, c[0x0][0x16c], R2, 0x1, P1 ;  /* 0x00005b000009ca11 */ /* 0x000fe200008f0c02 */
[----:B------:R-:W-:Y:S01]  /*17770*/  @!PT LDS RZ, [RZ] ;  /* 0x00000000fffff984 */ /* 0x000fe20000000800 */
[----:B------:R-:W-:Y:S01]  /*17780*/  @!PT LDS RZ, [RZ] ;  /* 0x00000000fffff984 */ /* 0x000fe20000000800 */
[----:B------:R-:W-:Y:S01]  /*17790*/  @!PT LDS RZ, [RZ] ;  /* 0x00000000fffff984 */ /* 0x000fe20000000800 */
[----:B------:R1:W-:Y:S01]  /*177a0*/  @!P5 LDGSTS.E.BYPASS.LTC128B.128 [R243+0x9000], [R14.64] ;  /* 0x090000000ef3dfae */ /* 0x0003e2000b901d52 */
[----:B------:R-:W-:Y:S02]  /*177b0*/  IADD3.X R2, R2, UR12, RZ, P3, !PT ;  /* 0x0000000c02027c10 */ /* 0x000fe40009ffe4ff */
[C---:B---3--:R-:W-:Y:S01]  /*177c0*/  @!P4 LEA R6, P0, R4.reuse, c[0x0][0x168], 0x1 ;  /* 0x00005a000406ca11 */ /* 0x048fe200078008ff */
[----:B------:R1:W-:Y:S01]  /*177d0*/  @P4 STS.128 [R243+0xb000], RZ ;  /* 0x00b000fff3004388 */ /* 0x0003e20000000c00 */
[C-C-:B------:R-:W-:Y:S02]  /*177e0*/  @!P5 LEA.HI.X R11, R4.reuse, c[0x0][0x16c], R2.reuse, 0x1, P2 ;  /* 0x00005b00040bda11 */ /* 0x140fe400010f0c02 */
        /* <DEDUP_REMOVED lines=17> */
.L_x_650:
[----:B------:R-:W2:Y:S01]  /*17900*/  LDL.64 R6, [R1+0x70] ;  /* 0x0000700001067983 */ /* 0x000ea20000100a00 */
[----:B------:R-:W-:Y:S04]  /*17910*/  DEPBAR.LE SB0, 0x0 ;  /* 0x000080000000791a */ /* 0x000fe80000000000 */
[----:B------:R-:W-:Y:S01]  /*17920*/  UIADD3 UR8, UR23, -0x1, URZ ;  /* 0xffffffff17087890 */ /* 0x000fe2000fffe03f */
[----:B------:R-:W-:Y:S03]  /*17930*/  BAR.SYNC.DEFER_BLOCKING 0x0 ;  /* 0x0000000000007b1d */ /* 0x000fe60000010000 */
[----:B------:R-:W-:Y:S02]  /*17940*/  USHF.R.S32.HI UR5, URZ, 0x1f, UR8 ;  /* 0x0000001f3f057899 */ /* 0x000fe40008011408 */
[----:B-1----:R-:W-:Y:S01]  /*17950*/  MOV R4, UR8 ;  /* 0x0000000800047c02 */ /* 0x002fe20008000f00 */
[----:B------:R-:W-:Y:S02]  /*17960*/  UIMAD UR4, UR13, UR8, URZ ;  /* 0x000000080d0472a4 */ /* 0x000fe4000f8e023f */
[----:B------:R-:W-:Y:S02]  /*17970*/  UISETP.GT.AND UP0, UPT, UR8, UR9, UPT ;  /* 0x000000090800728c */ /* 0x000fe4000bf04270 */
[----:B------:R-:W-:Y:S01]  /*17980*/  UIMAD UR4, UR5, UR20, UR4 ;  /* 0x00000014050472a4 */ /* 0x000fe2000f8e0204 */
[----:B------:R-:W-:Y:S01]  /*17990*/  @P5 STS.128 [R243+0xc000], RZ ;  /* 0x00c000fff3005388 */ /* 0x000fe20000000c00 */
        /* <DEDUP_REMOVED lines=12> */
[----:B------:R-:W-:Y:S02]  /*17a60*/  IADD3.X R4, R0, UR10, RZ, P1, !PT ;  /* 0x0000000a00047c10 */ /* 0x000fe40008ffe4ff */
[C---:B------:R-:W-:Y:S01]  /*17a70*/  @!P4 LEA R14, P0, R2.reuse, c[0x0][0x170], 0x1 ;  /* 0x00005c00020eca11 */ /* 0x040fe200078008ff */
[----:B------:R-:W-:Y:S01]  /*17a80*/  @P4 STS.128 [R243+0xe000], RZ ;  /* 0x00e000fff3004388 */ /* 0x000fe20000000c00 */
[C-C-:B------:R-:W-:Y:S02]  /*17a90*/  @!P5 LEA.HI.X R17, R2.reuse, c[0x0][0x174], R4.reuse, 0x1, P2 ;  /* 0x00005d000211da11 */ /* 0x140fe400010f0c04 */
[C---:B------:R-:W-:Y:S02]  /*17aa0*/  @!P4 LEA.HI.X R15, R2.reuse, c[0x0][0x174], R4, 0x1, P0 ;  /* 0x00005d00020fca11 */ /* 0x040fe400000f0c04 */
[----:B------:R-:W-:Y:S03]  /*17ab0*/  IADD3 R0, P1, R2, UR21, RZ ;  /* 0x0000001502007c10 */ /* 0x000fe6000ff3e0ff */
[----:B------:R-:W-:Y:S01]  /*17ac0*/  @!PT LDS RZ, [RZ] ;  /* 0x00000000fffff984 */ /* 0x000fe20000000800 */
[----:B------:R-:W-:Y:S01]  /*17ad0*/  @!PT LDS RZ, [RZ] ;  /* 0x00000000fffff984 */ /* 0x000fe20000000800 */
[----:B------:R-:W-:Y:S01]  /*17ae0*/  @!PT LDS RZ, [RZ] ;  /* 0x00000000fffff984 */ /* 0x000fe20000000800 */
[----:B------:R2:W-:Y:S01]  /*17af0*/  @!P4 LDGSTS.E.BYPASS.LTC128B.128 [R243+0xe000], [R18.64+0x80] ;  /* 0x0e00008012f3cfae */ /* 0x0005e2000b901d52 */
        /* <DEDUP_REMOVED lines=11> */
[----:B------:R2:W-:Y:S01]  /*17bb0*/  @!P5 LDGSTS.E.BYPASS.LTC128B.128 [R243+0xc800], [R16.64] ;  /* 0x0c80000010f3dfae */ /* 0x0005e2000b901d52 */
[----:B------:R-:W-:Y:S02]  /*17bc0*/  IADD3.X R5, R4, UR10, RZ, P0, !PT ;  /* 0x0000000a04057c10 */ /* 0x000fe400087fe4ff */
[C---:B-1----:R-:W-:Y:S02]  /*17bd0*/  @!P4 LEA R6, P0, R2.reuse, c[0x0][0x170], 0x1 ;  /* 0x00005c000206ca11 */ /* 0x042fe400078008ff */
[C-C-:B------:R-:W-:Y:S02]  /*17be0*/  @!P5 LEA.HI.X R11, R2.reuse, c[0x0][0x174], R5.reuse, 0x1, P2 ;  /* 0x00005d00020bda11 */ /* 0x140fe400010f0c05 */
[----:B------:R-:W-:Y:S01]  /*17bf0*/  @!P4 LEA.HI.X R7, R2, c[0x0][0x174], R5, 0x1, P0 ;  /* 0x00005d000207ca11 */ /* 0x000fe200000f0c05 */
[----:B------:R-:W-:Y:S01]  /*17c00*/  @P4 STS.128 [R243+0xe800], RZ ;  /* 0x00e800fff3004388 */ /* 0x000fe20000000c00 */
[----:B------:R-:W-:Y:S07]  /*17c10*/  PLOP3.LUT P0, PT, PT, PT, UP0, 0x80, 0x0 ;  /* 0x000000000000781c */ /* 0x000fee0003f0f008 */
        /* <DEDUP_REMOVED lines=25> */
[----:B--2---:R-:W4:Y:S08]  /*17db0*/  LDSM.16.M88.4 R16, [R224+0x8000] ;  /* 0x00800000e010783b */ /* 0x004f300000000200 */
[----:B------:R-:W3:Y:S08]  /*17dc0*/  LDSM.16.M88.4 R60, [R231+0x2000] ;  /* 0x00200000e73c783b */ /* 0x000ef00000000200 */
[----:B------:R-:W2:Y:S08]  /*17dd0*/  LDSM.16.M88.4 R32, [R224+0x8800] ;  /* 0x00880000e020783b */ /* 0x000eb00000000200 */
[----:B------:R-:W0:Y:S08]  /*17de0*/  LDGDEPBAR ;  /* 0x00000000000079af */ /* 0x000e300000000000 */
[----:B------:R-:W2:Y:S01]  /*17df0*/  LDSM.16.M88.4 R48, [R224+0x9000] ;  /* 0x00900000e030783b */ /* 0x000ea20000000200 */
[-C--:B----4-:R-:W-:Y:S07]  /*17e00*/  HMMA.16816.F32 R4, R64, R16.reuse, RZ ;  /* 0x000000104004723c */ /* 0x090fee00000018ff */
[----:B------:R-:W4:Y:S01]  /*17e10*/  LDSM.16.M88.4 R208, [R224+0x9800] ;  /* 0x00980000e0d0783b */ /* 0x000f220000000200 */
[C---:B---3--:R-:W-:Y:S07]  /*17e20*/  HMMA.16816.F32 R8, R60.reuse, R16, RZ ;  /* 0x000000103c08723c */ /* 0x048fee00000018ff */
[----:B------:R-:W-:Y:S01]  /*17e30*/  LDSM.16.M88.4 R212, [R232] ;  /* 0x00000000e8d4783b */ /* 0x000fe20000000200 */
[-C--:B-1----:R-:W-:Y:S07]  /*17e40*/  HMMA.16816.F32 R12, R60, R18.reuse, RZ ;  /* 0x000000123c0c723c */ /* 0x082fee00000018ff */
[----:B------:R-:W1:Y:S01]  /*17e50*/  LDSM.16.M88.4 R216, [R235] ;  /* 0x00000000ebd8783b */ /* 0x000e620000000200 */
        /* <DEDUP_REMOVED lines=34> */
[----:B------:R-:W1:Y:S08]  /*18080*/  LDSM.16.M88.4 R212, [R230+0x8000] ;  /* 0x00800000e6d4783b */ /* 0x000e700000000200 */
        /* <DEDUP_REMOVED lines=21> */
[----:B------:R-:W1:Y:S08]  /*181e0*/  LDSM.16.M88.4 R208, [R229] ;  /* 0x00000000e5d0783b */ /* 0x000e700000000200 */
        /* <DEDUP_REMOVED lines=43> */
[----:B------:R-:W1:Y:S08]  /*184a0*/  LDSM.16.M88.4 R208, [R239] ;  /* 0x00000000efd0783b */ /* 0x000e700000000200 */
        /* <DEDUP_REMOVED lines=65> */
[----:B------:R-:W-:Y:S02]  /*188c0*/  FMUL.FTZ R18, R18, c[0x0][0x2ec] ;  /* 0x0000bb0012127a20 */ /* 0x000fe40000410000 */
[----:B------:R-:W-:Y:S02]  /*188d0*/  FMUL.FTZ R19, R19, c[0x0][0x2ec] ;  /* 0x0000bb0013137a20 */ /* 0x000fe40000410000 */
[----:B------:R-:W-:Y:S01]  /*188e0*/  FMUL.FTZ R16, R16, c[0x0][0x2ec] ;  /* 0x0000bb0010107a20 */ /* 0x000fe20000410000 */
[----:B--2---:R2:W-:Y:S03]  /*188f0*/  STL [R1+0x28], R0 ;  /* 0x0000280001007387 */ /* 0x0045e60000100800 */
[----:B------:R-:W-:Y:S10]  /*18900*/  MUFU.TANH R252, R16 ;  /* 0x0000001000fc7308 */ /* 0x000ff40000002400 */
[----:B------:R-:W-:Y:S10]  /*18910*/  MUFU.TANH R19, R19 ;  /* 0x0000001300137308 */ /* 0x000ff40000002400 */
[----:B-1----:R-:W1:Y:S10]  /*18920*/  MUFU.TANH R2, R6 ;  /* 0x0000000600027308 */ /* 0x002e740000002400 */
[----:B--2---:R2:W3:Y:S01]  /*18930*/  MUFU.TANH R0, R7 ;  /* 0x0000000700007308 */ /* 0x0044e20000002400 */
[----:B-1----:R1:W-:Y:S04]  /*18940*/  STL [R1+0x20], R2 ;  /* 0x0000200201007387 */ /* 0x0023e80000100800 */
[----:B--2---:R-:W2:Y:S08]  /*18950*/  LDSM.16.M88.4 R4, [R229+0x2800] ;  /* 0x00280000e504783b */ /* 0x004eb00000000200 */
[----:B---3--:R3:W-:Y:S01]  /*18960*/  STL [R1+0x2c], R0 ;  /* 0x00002c0001007387 */ /* 0x0087e20000100800 */
[----:B-1----:R-:W-:Y:S10]  /*18970*/  MUFU.TANH R2, R10 ;  /* 0x0000000a00027308 */ /* 0x002ff40000002400 */
[----:B---3--:R-:W1:Y:S01]  /*18980*/  MUFU.TANH R0, R8 ;  /* 0x0000000800007308 */ /* 0x008e620000002400 */
[-C--:B--2---:R-:W-:Y:S08]  /*18990*/  HMMA.16816.F32 R20, R216, R4.reuse, R20 ;  /* 0x00000004d814723c */ /* 0x084ff00000001814 */
[C---:B------:R-:W-:Y:S08]  /*189a0*/  HMMA.16816.F32 R24, R212.reuse, R4, R24 ;  /* 0x00000004d418723c */ /* 0x040ff00000001818 */
[-C--:B------:R-:W-:Y:S01]  /*189b0*/  HMMA.16816.F32 R28, R212, R6.reuse, R28 ;  /* 0x00000006d41c723c */ /* 0x080fe2000000181c */
[----:B-1----:R1:W-:Y:S07]  /*189c0*/  STL [R1+0x18], R0 ;  /* 0x0000180001007387 */ /* 0x0023ee0000100800 */
[C---:B------:R-:W-:Y:S01]  /*189d0*/  HMMA.16816.F32 R32, R216.reuse, R6, R32 ;  /* 0x00000006d820723c */ /* 0x040fe20000001820 */
[----:B------:R-:W2:Y:S03]  /*189e0*/  LDSM.16.M88.4 R4, [R229+0x3000] ;  /* 0x00300000e504783b */ /* 0x000ea60000000200 */
[----:B------:R-:W-:Y:S02]  /*189f0*/  FMUL.FTZ R22, R22, c[0x0][0x2ec] ;  /* 0x0000bb0016167a20 */ /* 0x000fe40000410000 */
[----:B------:R-:W-:Y:S02]  /*18a00*/  FMUL.FTZ R23, R23, c[0x0][0x2ec] ;  /* 0x0000bb0017177a20 */ /* 0x000fe40000410000 */
[----:B------:R3:W-:Y:S01]  /*18a10*/  MUFU.TANH R223, R22 ;  /* 0x0000001600df7308 */ /* 0x0007e20000002400 */
[----:B------:R-:W-:Y:S03]  /*18a20*/  FMUL.FTZ R26, R26, c[0x0][0x2ec] ;  /* 0x0000bb001a1a7a20 */ /* 0x000fe60000410000 */
[----:B------:R-:W-:Y:S02]  /*18a30*/  FMUL.FTZ R27, R27, c[0x0][0x2ec] ;  /* 0x0000bb001b1b7a20 */ /* 0x000fe40000410000 */
[----:B------:R-:W-:Y:S02]  /*18a40*/  FMUL.FTZ R24, R24, c[0x0][0x2ec] ;  /* 0x0000bb0018187a20 */ /* 0x000fe40000410000 */
[----:B------:R-:W-:Y:S02]  /*18a50*/  FMUL.FTZ R30, R30, c[0x0][0x2ec] ;  /* 0x0000bb001e1e7a20 */ /* 0x000fe40000410000 */
[----:B-1----:R-:W1:Y:S01]  /*18a60*/  MUFU.TANH R0, R9 ;  /* 0x0000000900007308 */ /* 0x002e620000002400 */
        /* <DEDUP_REMOVED lines=8> */
[----:B---3--:R-:W-:Y:S02]  /*18af0*/  FMUL.FTZ R22, R32, c[0x0][0x2ec] ;  /* 0x0000bb0020167a20 */ /* 0x008fe40000410000 */
[----:B------:R-:W-:Y:S03]  /*18b00*/  FMUL.FTZ R21, R21, c[0x0][0x2ec] ;  /* 0x0000bb0015157a20 */ /* 0x000fe60000410000 */
[----:B------:R3:W-:Y:S01]  /*18b10*/  MUFU.TANH R211, R24 ;  /* 0x0000001800d37308 */ /* 0x0007e20000002400 */
[-C--:B--2---:R-:W-:Y:S01]  /*18b20*/  HMMA.16816.F32 R36, R216, R4.reuse, R36 ;  /* 0x00000004d824723c */ /* 0x084fe20000001824 */
[----:B-1----:R1:W-:Y:S04]  /*18b30*/  STL [R1+0x30], R0 ;  /* 0x0000300001007387 */ /* 0x0023e80000100800 */
[----:B------:R2:W-:Y:S04]  /*18b40*/  STL [R1+0x10], R2 ;  /* 0x0000100201007387 */ /* 0x0005e80000100800 */
[----:B------:R-:W-:Y:S01]  /*18b50*/  MUFU.TANH R209, R25 ;  /* 0x0000001900d17308 */ /* 0x000fe20000002400 */
[C---:B------:R-:W-:Y:S08]  /*18b60*/  HMMA.16816.F32 R40, R212.reuse, R4, R40 ;  /* 0x00000004d428723c */ /* 0x040ff00000001828 */
[-C--:B------:R-:W-:Y:S01]  /*18b70*/  HMMA.16816.F32 R44, R212, R6.reuse, R44 ;  /* 0x00000006d42c723c */ /* 0x080fe2000000182c */
[----:B------:R-:W-:Y:S03]  /*18b80*/  MUFU.TANH R143, R28 ;  /* 0x0000001c008f7308 */ /* 0x000fe60000002400 */
[----:B---3--:R-:W-:Y:S04]  /*18b90*/  FMUL.FTZ R24, R33, c[0x0][0x2ec] ;  /* 0x0000bb0021187a20 */ /* 0x008fe80000410000 */
[C---:B------:R-:W-:Y:S01]  /*18ba0*/  HMMA.16816.F32 R48, R216.reuse, R6, R48 ;  /* 0x00000006d830723c */ /* 0x040fe20000001830 */
[----:B------:R-:W3:Y:S01]  /*18bb0*/  LDSM.16.M88.4 R4, [R229+0x3800] ;  /* 0x00380000e504783b */ /* 0x000ee20000000200 */
[----:B------:R-:W-:Y:S04]  /*18bc0*/  DEPBAR.LE SB0, 0x0 ;  /* 0x000080000000791a */ /* 0x000fe80000000000 */
[----:B-1----:R-:W1:Y:S01]  /*18bd0*/  MUFU.TANH R0, R11 ;  /* 0x0000000b00007308 */ /* 0x002e620000002400 */
[----:B------:R-:W-:Y:S02]  /*18be0*/  FMUL.FTZ R36, R36, c[0x0][0x2ec] ;  /* 0x0000bb0024247a20 */ /* 0x000fe40000410000 */
[----:B------:R-:W-:Y:S03]  /*18bf0*/  BAR.SYNC.DEFER_BLOCKING 0x0 ;  /* 0x0000000000007b1d */ /* 0x000fe60000010000 */
[----:B------:R-:W-:Y:S02]  /*18c00*/  FMUL.FTZ R37, R37, c[0x0][0x2ec] ;  /* 0x0000bb0025257a20 */ /* 0x000fe40000410000 */
[----:B------:R-:W-:Y:S02]  /*18c10*/  FMUL.FTZ R38, R38, c[0x0][0x2ec] ;  /* 0x0000bb0026267a20 */ /* 0x000fe40000410000 */
[----:B--2---:R-:W2:Y:S01]  /*18c20*/  MUFU.TANH R2, R12 ;  /* 0x0000000c00027308 */ /* 0x004ea20000002400 */
        /* <DEDUP_REMOVED lines=8> */
[----:B-1----:R1:W-:Y:S01]  /*18cb0*/  STL [R1+0x54], R0 ;  /* 0x0000540001007387 */ /* 0x0023e20000100800 */
[----:B------:R-:W-:Y:S05]  /*18cc0*/  FMUL.FTZ R33, R49, c[0x0][0x2ec] ;  /* 0x0000bb0031217a20 */ /* 0x000fea0000410000 */
[----:B------:R4:W-:Y:S01]  /*18cd0*/  MUFU.TANH R138, R34 ;  /* 0x00000022008a7308 */ /* 0x0009e20000002400 */
[----:B--2---:R2:W-:Y:S01]  /*18ce0*/  STL [R1+0x4c], R2 ;  /* 0x00004c0201007387 */ /* 0x0045e20000100800 */
[-C--:B---3--:R-:W-:Y:S08]  /*18cf0*/  HMMA.16816.F32 R52, R216, R4.reuse, R52 ;  /* 0x00000004d834723c */ /* 0x088ff00000001834 */
[----:B------:R3:W-:Y:S01]  /*18d00*/  MUFU.TANH R137, R35 ;  /* 0x0000002300897308 */ /* 0x0007e20000002400 */
[C---:B------:R-:W-:Y:S09]  /*18d10*/  HMMA.16816.F32 R56, R212.reuse, R4, R56 ;  /* 0x00000004d438723c */ /* 0x040ff20000001838 */
[----:B-1----:R-:W1:Y:S01]  /*18d20*/  MUFU.TANH R0, R13 ;  /* 0x0000000d00007308 */ /* 0x002e620000002400 */
[-C--:B------:R-:W-:Y:S03]  /*18d30*/  HMMA.16816.F32 R60, R212, R6.reuse, R60 ;  /* 0x00000006d43c723c */ /* 0x080fe6000000183c */
[----:B----4-:R-:W-:Y:S05]  /*18d40*/  FMUL.FTZ R34, R51, c[0x0][0x2ec] ;  /* 0x0000bb0033227a20 */ /* 0x010fea0000410000 */
[----:B------:R-:W-:Y:S01]  /*18d50*/  HMMA.16816.F32 R64, R216, R6, R64 ;  /* 0x00000006d840723c */ /* 0x000fe20000001840 */
[----:B--2---:R-:W2:Y:S03]  /*18d60*/  MUFU.TANH R2, R14 ;  /* 0x0000000e00027308 */ /* 0x004ea60000002400 */
[----:B------:R-:W-:Y:S02]  /*18d70*/  FMUL.FTZ R32, R52, c[0x0][0x2ec] ;  /* 0x0000bb0034207a20 */ /* 0x000fe40000410000 */
[----:B---3--:R-:W-:Y:S02]  /*18d80*/  FMUL.FTZ R35, R50, c[0x0][0x2ec] ;  /* 0x0000bb0032237a20 */ /* 0x008fe40000410000 */
[----:B------:R-:W-:Y:S03]  /*18d90*/  FMUL.FTZ R29, R53, c[0x0][0x2ec] ;  /* 0x0000bb00351d7a20 */ /* 0x000fe60000410000 */
[----:B------:R3:W-:Y:S01]  /*18da0*/  MUFU.TANH R135, R36 ;  /* 0x0000002400877308 */ /* 0x0007e20000002400 */
[----:B------:R-:W-:Y:S01]  /*18db0*/  FMUL.FTZ R59, R59, c[0x0][0x2ec] ;  /* 0x0000bb003b3b7a20 */ /* 0x000fe20000410000 */
[----:B-1----:R1:W-:Y:S08]  /*18dc0*/  STL [R1+0x48], R0 ;  /* 0x0000480001007387 */ /* 0x0023f00000100800 */
[----:B------:R4:W-:Y:S03]  /*18dd0*/  MUFU.TANH R132, R37 ;  /* 0x0000002500847308 */ /* 0x0009e60000002400 */
[----:B------:R-:W-:Y:S01]  /*18de0*/  FMUL.FTZ R25, R64, c[0x0][0x2ec] ;  /* 0x0000bb0040197a20 */ /* 0x000fe20000410000 */
[----:B--2---:R2:W-:Y:S01]  /*18df0*/  STL [R1+0x58], R2 ;  /* 0x0000580201007387 */ /* 0x0045e20000100800 */
[----:B------:R-:W-:Y:S02]  /*18e00*/  FMUL.FTZ R23, R65, c[0x0][0x2ec] ;  /* 0x0000bb0041177a20 */ /* 0x000fe40000410000 */
[----:B------:R-:W-:Y:S03]  /*18e10*/  FMUL.FTZ R28, R67, c[0x0][0x2ec] ;  /* 0x0000bb00431c7a20 */ /* 0x000fe60000410000 */
[----:B------:R2:W-:Y:S01]  /*18e20*/  MUFU.TANH R134, R38 ;  /* 0x0000002600867308 */ /* 0x0005e20000002400 */
[----:B---3--:R-:W-:Y:S09]  /*18e30*/  FMUL.FTZ R36, R48, c[0x0][0x2ec] ;  /* 0x0000bb0030247a20 */ /* 0x008ff20000410000 */
[----:B-1----:R-:W1:Y:S01]  /*18e40*/  MUFU.TANH R0, R15 ;  /* 0x0000000f00007308 */ /* 0x002e620000002400 */
[----:B----4-:R-:W-:Y:S09]  /*18e50*/  FMUL.FTZ R37, R56, c[0x0][0x2ec] ;  /* 0x0000bb0038257a20 */ /* 0x010ff20000410000 */
[----:B--2---:R-:W2:Y:S01]  /*18e60*/  MUFU.TANH R2, R17 ;  /* 0x0000001100027308 */ /* 0x004ea20000002400 */
[----:B------:R-:W-:Y:S02]  /*18e70*/  FMUL.FTZ R38, R39, c[0x0][0x2ec] ;  /* 0x0000bb0027267a20 */ /* 0x000fe40000410000 */
[----:B------:R-:W-:Y:S07]  /*18e80*/  FMUL.FTZ R39, R57, c[0x0][0x2ec] ;  /* 0x0000bb0039277a20 */ /* 0x000fee0000410000 */
[----:B------:R3:W-:Y:S01]  /*18e90*/  MUFU.TANH R136, R40 ;  /* 0x0000002800887308 */ /* 0x0007e20000002400 */
[----:B-1----:R1:W-:Y:S09]  /*18ea0*/  STL [R1+0x5c], R0 ;  /* 0x00005c0001007387 */ /* 0x0023f20000100800 */
[----:B------:R4:W-:Y:S01]  /*18eb0*/  MUFU.TANH R141, R41 ;  /* 0x00000029008d7308 */ /* 0x0009e20000002400 */
[----:B--2---:R2:W-:Y:S09]  /*18ec0*/  STL [R1], R2 ;  /* 0x0000000201007387 */ /* 0x0045f20000100800 */
        /* <DEDUP_REMOVED lines=10> */
[----:B--2---:R2:W-:Y:S09]  /*18f70*/  STL [R1+0x8], R2 ;  /* 0x0000080201007387 */ /* 0x0045f20000100800 */
[----:B------:R-:W-:Y:S01]  /*18f80*/  MUFU.TANH R221, R20 ;  /* 0x0000001400dd7308 */ /* 0x000fe20000002400 */
[----:B---3--:R-:W-:Y:S09]  /*18f90*/  FMUL.FTZ R43, R63, c[0x0][0x2ec] ;  /* 0x0000bb003f2b7a20 */ /* 0x008ff20000410000 */
[----:B-1----:R-:W1:Y:S01]  /*18fa0*/  MUFU.TANH R0, R27 ;  /* 0x0000001b00007308 */ /* 0x002e620000002400 */
[----:B----4-:R-:W-:Y:S09]  /*18fb0*/  FMUL.FTZ R46, R58, c[0x0][0x2ec] ;  /* 0x0000bb003a2e7a20 */ /* 0x010ff20000410000 */
[----:B--2---:R-:W2:Y:S10]  /*18fc0*/  MUFU.TANH R2, R30 ;  /* 0x0000001e00027308 */ /* 0x004eb40000002400 */
[----:B------:R-:W-:Y:S01]  /*18fd0*/  MUFU.TANH R18, R21 ;  /* 0x0000001500127308 */ /* 0x000fe20000002400 */
[----:B-1----:R1:W-:Y:S01]  /*18fe0*/  STL [R1+0xc], R0 ;  /* 0x00000c0001007387 */ /* 0x0023e20000100800 */
[----:B------:R-:W-:Y:S08]  /*18ff0*/  FMUL.FTZ R27, R66, c[0x0][0x2ec] ;  /* 0x0000bb00421b7a20 */ /* 0x000ff00000410000 */
[----:B------:R-:W-:Y:S01]  /*19000*/  MUFU.TANH R22, R22 ;  /* 0x0000001600167308 */ /* 0x000fe20000002400 */
[----:B--2---:R2:W-:Y:S01]  /*19010*/  STL [R1+0x14], R2 ;  /* 0x0000140201007387 */ /* 0x0045e20000100800 */
[----:B------:R-:W-:Y:S08]  /*19020*/  FMUL.FTZ R30, R55, c[0x0][0x2ec] ;  /* 0x0000bb00371e7a20 */ /* 0x000ff00000410000 */
[----:B------:R-:W-:Y:S10]  /*19030*/  MUFU.TANH R24, R24 ;  /* 0x0000001800187308 */ /* 0x000ff40000002400 */
[----:B-1----:R-:W1:Y:S10]  /*19040*/  MUFU.TANH R0, R31 ;  /* 0x0000001f00007308 */ /* 0x002e740000002400 */
[----:B------:R-:W3:Y:S10]  /*19050*/  MUFU.TANH R38, R38 ;  /* 0x0000002600267308 */ /* 0x000ef40000002400 */
[----:B------:R-:W4:Y:S01]  /*19060*/  MUFU.TANH R42, R42 ;  /* 0x0000002a002a7308 */ /* 0x000f220000002400 */
[----:B-1----:R2:W-:Y:S01]  /*19070*/  STL [R1+0x1c], R0 ;  /* 0x00001c0001007387 */ /* 0x0025e20000100800 */
[----:B------:R-:W-:Y:S08]  /*19080*/  FMUL.FTZ R31, R54, c[0x0][0x2ec] ;  /* 0x0000bb00361f7a20 */ /* 0x000ff00000410000 */
        /* <DEDUP_REMOVED lines=23> */
.L_x_651:
[----:B------:R-:W2:Y:S01]  /*19200*/  LDL.LU R20, [R1+0x18] ;  /* 0x0000180001147983 */ /* 0x000ea20000300800 */
[----:B------:R-:W-:Y:S01]  /*19210*/  IMAD.MOV.U32 R4, RZ, RZ, R19 ;  /* 0x000000ffff047224 */ /* 0x000fe200078e0013 */
[----:B------:R-:W-:Y:S01]  /*19220*/  MOV R0, UR8 ;  /* 0x0000000800007c02 */ /* 0x000fe20008000f00 */
[----:B------:R-:W-:Y:S01]  /*19230*/  UISETP.GT.AND UP0, UPT, UR8, UR9, UPT ;  /* 0x000000090800728c */ /* 0x000fe2000bf04270 */
[----:B-1----:R-:W3:Y:S01]  /*19240*/  LDL.LU R16, [R1+0x20] ;  /* 0x0000200001107983 */ /* 0x002ee20000300800 */
[----:B------:R-:W-:Y:S03]  /*19250*/  UMOV UR23, UR8 ;  /* 0x0000000800177c82 */ /* 0x000fe60008000000 */
[----:B------:R-:W4:Y:S04]  /*19260*/  LDL.LU R10, [R1+0x58] ;  /* 0x00005800010a7983 */ /* 0x000f280000300800 */
[----:B------:R-:W2:Y:S04]  /*19270*/  LDL.LU R11, [R1+0x48] ;  /* 0x00004800010b7983 */ /* 0x000ea80000300800 */
[----:B------:R-:W2:Y:S04]  /*19280*/  LDL.LU R21, [R1+0x4c] ;  /* 0x00004c0001157983 */ /* 0x000ea80000300800 */
[----:B------:R-:W2:Y:S04]  /*19290*/  LDL.LU R6, [R1+0x30] ;  /* 0x0000300001067983 */ /* 0x000ea80000300800 */
[----:B------:R-:W2:Y:S04]  /*192a0*/  LDL.LU R8, [R1+0x10] ;  /* 0x0000100001087983 */ /* 0x000ea80000300800 */
[----:B------:R-:W2:Y:S04]  /*192b0*/  LDL.LU R7, [R1+0x2c] ;  /* 0x00002c0001077983 */ /* 0x000ea80000300800 */
[----:B------:R-:W2:Y:S04]  /*192c0*/  LDL.LU R5, [R1+0x28] ;  /* 0x0000280001057983 */ /* 0x000ea80000300800 */
[----:B------:R-:W2:Y:S04]  /*192d0*/  LDL.LU R2, [R1+0x4] ;  /* 0x0000040001027983 */ /* 0x000ea80000300800 */
[----:B------:R-:W2:Y:S04]  /*192e0*/  LDL.LU R19, [R1] ;  /* 0x0000000001137983 */ /* 0x000ea80000300800 */
[----:B------:R-:W2:Y:S04]  /*192f0*/  LDL.LU R9, [R1+0x54] ;  /* 0x0000540001097983 */ /* 0x000ea80000300800 */
[----:B------:R-:W2:Y:S04]  /*19300*/  LDL.LU R15, [R1+0x24] ;  /* 0x00002400010f7983 */ /* 0x000ea80000300800 */
[----:B------:R-:W2:Y:S04]  /*19310*/  LDL.LU R212, [R1+0x34] ;  /* 0x0000340001d47983 */ /* 0x000ea80000300800 */
[----:B------:R-:W1:Y:S08]  /*19320*/  S2R R12, SR_TID.X ;  /* 0x00000000000c7919 */ /* 0x000e700000002100 */
[----:B------:R-:W-:Y:S04]  /*19330*/  STL [R1+0xe8], R130 ;  /* 0x0000e88201007387 */ /* 0x000fe80000100800 */
[----:B------:R-:W-:Y:S04]  /*19340*/  STL [R1+0xe4], R131 ;  /* 0x0000e48301007387 */ /* 0x000fe80000100800 */
[----:B------:R1:W-:Y:S04]  /*19350*/  STL [R1+0xdc], R243 ;  /* 0x0000dcf301007387 */ /* 0x0003e80000100800 */
        /* <DEDUP_REMOVED lines=14> */
[----:B------:R-:W-:Y:S01]  /*19440*/  STL [R1+0xa0], R224 ;  /* 0x0000a0e001007387 */ /* 0x000fe20000100800 */
[----:B--2---:R-:W-:Y:S01]  /*19450*/  LOP3.LUT R212, R212, 0xfffffffb, RZ, 0xc0, !PT ;  /* 0xfffffffbd4d47812 */ /* 0x004fe200078ec0ff */
[----:B-1----:R-:W-:Y:S01]  /*19460*/  IMAD.SHL.U32 R12, R12, 0x2, RZ ;  /* 0x000000020c0c7824 */ /* 0x002fe200078e00ff */
[----:B------:R-:W-:Y:S01]  /*19470*/  MOV R53, R9 ;  /* 0x0000000900357202 */ /* 0x000fe20000000f00 */
[----:B------:R-:W-:Y:S01]  /*19480*/  IMAD.MOV.U32 R17, RZ, RZ, R8 ;  /* 0x000000ffff117224 */ /* 0x000fe200078e0008 */
[----:B------:R-:W-:Y:S01]  /*19490*/  MOV R8, R7 ;  /* 0x0000000700087202 */ /* 0x000fe20000000f00 */
[----:B------:R-:W-:Y:S01]  /*194a0*/  IMAD.MOV.U32 R7, RZ, RZ, R4 ;  /* 0x000000ffff077224 */ /* 0x000fe200078e0004 */
[----:B------:R-:W-:Y:S01]  /*194b0*/  LOP3.LUT R12, R12, 0x6, RZ, 0xc0, !PT ;  /* 0x000000060c0c7812 */ /* 0x000fe200078ec0ff */
[----:B------:R-:W-:Y:S01]  /*194c0*/  IMAD.MOV.U32 R13, RZ, RZ, R5 ;  /* 0x000000ffff0d7224 */ /* 0x000fe200078e0005 */
[----:B------:R-:W-:Y:S01]  /*194d0*/  @P4 LOP3.LUT R212, R212, 0x4, RZ, 0xfc, !PT ;  /* 0x00000004d4d44812 */ /* 0x000fe200078efcff */
[----:B------:R-:W-:Y:S02]  /*194e0*/  IMAD.MOV.U32 R48, RZ, RZ, R21 ;  /* 0x000000ffff307224 */ /* 0x000fe400078e0015 */
[----:B------:R-:W-:Y:S01]  /*194f0*/  IMAD R0, R0, 0x40, R12 ;  /* 0x0000004000007824 */ /* 0x000fe200078e020c */
[----:B------:R-:W-:Y:S01]  /*19500*/  MOV R12, R2 ;  /* 0x00000002000c7202 */ /* 0x000fe20000000f00 */
[----:B------:R-:W-:Y:S01]  /*19510*/  IMAD.MOV.U32 R51, RZ, RZ, R11 ;  /* 0x000000ffff337224 */ /* 0x000fe200078e000b */
[----:B------:R-:W-:Y:S01]  /*19520*/  MOV R50, R48 ;  /* 0x0000003000327202 */ /* 0x000fe20000000f00 */
[----:B----4-:R-:W-:Y:S01]  /*19530*/  IMAD.MOV.U32 R52, RZ, RZ, R10 ;  /* 0x000000ffff347224 */ /* 0x010fe200078e000a */
[C---:B------:R-:W-:Y:S01]  /*19540*/  ISETP.GE.AND P0, PT, R0.reuse, R247, PT ;  /* 0x000000f70000720c */ /* 0x040fe20003f06270 */
[----:B------:R-:W-:Y:S01]  /*19550*/  IMAD.MOV.U32 R54, RZ, RZ, R12 ;  /* 0x000000ffff367224 */ /* 0x000fe200078e000c */
[C---:B------:R-:W-:Y:S01]  /*19560*/  IADD3 R4, R0.reuse, 0x1, RZ ;  /* 0x0000000100047810 */ /* 0x040fe20007ffe0ff */
[----:B------:R-:W-:Y:S01]  /*19570*/  IMAD.MOV.U32 R62, RZ, RZ, R6 ;  /* 0x000000ffff3e7224 */ /* 0x000fe200078e0006 */
[C---:B------:R-:W-:Y:S01]  /*19580*/  IADD3 R2, R0.reuse, 0x8, RZ ;  /* 0x0000000800027810 */ /* 0x040fe20007ffe0ff */
[----:B------:R-:W-:Y:S01]  /*19590*/  IMAD.MOV.U32 R213, RZ, RZ, R53 ;  /* 0x000000ffffd57224 */ /* 0x000fe200078e0035 */
[----:B------:R-:W-:Y:S01]  /*195a0*/  ISETP.GE.OR P0, PT, R0, R251, !P0 ;  /* 0x000000fb0000720c */ /* 0x000fe20004706670 */
[----:B------:R-:W-:Y:S01]  /*195b0*/  IMAD.MOV.U32 R60, RZ, RZ, R52 ;  /* 0x000000ffff3c7224 */ /* 0x000fe200078e0034 */
[-C--:B------:R-:W-:Y:S01]  /*195c0*/  ISETP.GE.AND P1, PT, R4, R247.reuse, PT ;  /* 0x000000f70400720c */ /* 0x080fe20003f26270 */
[----:B------:R-:W-:Y:S01]  /*195d0*/  IMAD.MOV.U32 R61, RZ, RZ, R50 ;  /* 0x000000ffff3d7224 */ /* 0x000fe200078e0032 */
[----:B------:R-:W-:Y:S02]  /*195e0*/  FSEL R15, R15, -INF , !P0 ;  /* 0xff8000000f0f7808 */ /* 0x000fe40004000000 */
[----:B------:R-:W-:Y:S02]  /*195f0*/  ISETP.GE.AND P0, PT, R2, R247, PT ;  /* 0x000000f70200720c */ /* 0x000fe40003f06270 */
[C---:B------:R-:W-:Y:S02]  /*19600*/  ISETP.GE.AND P6, PT, R0.reuse, R245, PT ;  /* 0x000000f50000720c */ /* 0x040fe40003fc6270 */
[C---:B------:R-:W-:Y:S02]  /*19610*/  ISETP.GE.AND P3, PT, R0.reuse, R244, PT ;  /* 0x000000f40000720c */ /* 0x040fe40003f66270 */
[C---:B------:R-:W-:Y:S02]  /*19620*/  IADD3 R5, R0.reuse, 0x9, RZ ;  /* 0x0000000900057810 */ /* 0x040fe40007ffe0ff */
[----:B------:R-:W-:Y:S02]  /*19630*/  IADD3 R14, R0, 0x10, RZ ;  /* 0x00000010000e7810 */ /* 0x000fe40007ffe0ff */
[-C--:B------:R-:W-:Y:S02]  /*19640*/  ISETP.GE.OR P1, PT, R4, R251.reuse, !P1 ;  /* 0x000000fb0400720c */ /* 0x080fe40004f26670 */
[----:B------:R-:W-:Y:S02]  /*19650*/  ISETP.GE.OR P0, PT, R2, R251, !P0 ;  /* 0x000000fb0200720c */ /* 0x000fe40004706670 */
[C---:B------:R-:W-:Y:S02]  /*19660*/  ISETP.GE.OR P6, PT, R0.reuse, R249, !P6 ;  /* 0x000000f90000720c */ /* 0x040fe400077c6670 */
[----:B------:R-:W-:Y:S02]  /*19670*/  ISETP.GE.OR P3, PT, R0, R248, !P3 ;  /* 0x000000f80000720c */ /* 0x000fe40005f66670 */
[----:B------:R-:W-:Y:S02]  /*19680*/  FSEL R21, R20, -INF , !P6 ;  /* 0xff80000014157808 */ /* 0x000fe40007000000 */
[----:B------:R-:W-:Y:S02]  /*19690*/  FSEL R20, R252, -INF , !P0 ;  /* 0xff800000fc147808 */ /* 0x000fe40004000000 */
[-C--:B------:R-:W-:Y:S02]  /*196a0*/  ISETP.GE.AND P0, PT, R14, R247.reuse, PT ;  /* 0x000000f70e00720c */ /* 0x080fe40003f06270 */
[C---:B------:R-:W-:Y:S02]  /*196b0*/  ISETP.GE.AND P2, PT, R0.reuse, R246, PT ;  /* 0x000000f60000720c */ /* 0x040fe40003f46270 */
[----:B------:R-:W-:Y:S02]  /*196c0*/  FSEL R26, R17, -INF , !P3 ;  /* 0xff800000111a7808 */ /* 0x000fe40005800000 */
[----:B------:R-:W-:Y:S02]  /*196d0*/  FSEL R17, R13, -INF , !P1 ;  /* 0xff8000000d117808 */ /* 0x000fe40004800000 */
[C---:B------:R-:W-:Y:S02]  /*196e0*/  ISETP.GE.AND P1, PT, R5.reuse, R247, PT ;  /* 0x000000f70500720c */ /* 0x040fe40003f26270 */
[C---:B------:R-:W-:Y:S02]  /*196f0*/  IADD3 R13, R0.reuse, 0x11, RZ ;  /* 0x00000011000d7810 */ /* 0x040fe40007ffe0ff */
[-C--:B------:R-:W-:Y:S02]  /*19700*/  ISETP.GE.OR P1, PT, R5, R251.reuse, !P1 ;  /* 0x000000fb0500720c */ /* 0x080fe40004f26670 */
[----:B------:R-:W-:Y:S02]  /*19710*/  IADD3 R12, R0, 0x18, RZ ;  /* 0x00000018000c7810 */ /* 0x000fe40007ffe0ff */
[----:B------:R-:W-:Y:S02]  /*19720*/  ISETP.GE.OR P0, PT, R14, R251, !P0 ;  /* 0x000000fb0e00720c */ /* 0x000fe40004706670 */
[----:B------:R-:W-:Y:S02]  /*19730*/  ISETP.GE.OR P2, PT, R0, R250, !P2 ;  /* 0x000000fa0000720c */ /* 0x000fe40005746670 */
[----:B------:R-:W-:Y:S02]  /*19740*/  FSEL R19, R19, -INF , !P1 ;  /* 0xff80000013137808 */ /* 0x000fe40004800000 */
[-C--:B------:R-:W-:Y:S02]  /*19750*/  ISETP.GE.AND P1, PT, R13, R247.reuse, PT ;  /* 0x000000f70d00720c */ /* 0x080fe40003f26270 */
[----:B------:R-:W-:Y:S02]  /*19760*/  FSEL R48, R221, -INF , !P0 ;  /* 0xff800000dd307808 */ /* 0x000fe40004000000 */
[----:B------:R-:W-:Y:S02]  /*19770*/  ISETP.GE.AND P0, PT, R12, R247, PT ;  /* 0x000000f70c00720c */ /* 0x000fe40003f06270 */
[----:B---3--:R-:W-:Y:S02]  /*19780*/  FSEL R16, R16, -INF , !P2 ;  /* 0xff80000010107808 */ /* 0x008fe40005000000 */
[----:B------:R-:W-:Y:S02]  /*19790*/  ISETP.GE.AND P2, PT, R4, R246, PT ;  /* 0x000000f60400720c */ /* 0x000fe40003f46270 */
[----:B------:R-:W-:Y:S02]  /*197a0*/  IADD3 R11, R0, 0x19, RZ ;  /* 0x00000019000b7810 */ /* 0x000fe40007ffe0ff */
[----:B------:R-:W-:Y:S02]  /*197b0*/  ISETP.GE.OR P2, PT, R4, R250, !P2 ;  /* 0x000000fa0400720c */ /* 0x000fe40005746670 */
[-C--:B------:R-:W-:Y:S02]  /*197c0*/  ISETP.GE.OR P0, PT, R12, R251.reuse, !P0 ;  /* 0x000000fb0c00720c */ /* 0x080fe40004706670 */
[----:B------:R-:W-:Y:S02]  /*197d0*/  ISETP.GE.OR P1, PT, R13, R251, !P1 ;  /* 0x000000fb0d00720c */ /* 0x000fe40004f26670 */
[----:B------:R-:W-:Y:S02]  /*197e0*/  FSEL R55, R22, -INF , !P0 ;  /* 0xff80000016377808 */ /* 0x000fe40004000000 */
[----:B------:R-:W-:Y:S02]  /*197f0*/  FSEL R49, R18, -INF , !P1 ;  /* 0xff80000012317808 */ /* 0x000fe40004800000 */
[----:B------:R-:W-:Y:S02]  /*19800*/  FSEL R18, R8, -INF , !P2 ;  /* 0xff80000008127808 */ /* 0x000fe40005000000 */
[----:B------:R-:W-:Y:S02]  /*19810*/  ISETP.GE.AND P2, PT, R11, R247, PT ;  /* 0x000000f70b00720c */ /* 0x000fe40003f46270 */
[-C--:B------:R-:W-:Y:S02]  /*19820*/  ISETP.GE.AND P1, PT, R2, R246.reuse, PT ;  /* 0x000000f60200720c */ /* 0x080fe40003f26270 */
[C---:B------:R-:W-:Y:S02]  /*19830*/  ISETP.GE.AND P0, PT, R5.reuse, R246, PT ;  /* 0x000000f60500720c */ /* 0x040fe40003f06270 */
[----:B------:R-:W-:Y:S02]  /*19840*/  ISETP.GE.AND P6, PT, R4, R245, PT ;  /* 0x000000f50400720c */ /* 0x000fe40003fc6270 */
[C---:B------:R-:W-:Y:S02]  /*19850*/  IADD3 R10, R0.reuse, 0x20, RZ ;  /* 0x00000020000a7810 */ /* 0x040fe40007ffe0ff */
[----:B------:R-:W-:Y:S02]  /*19860*/  IADD3 R9, R0, 0x21, RZ ;  /* 0x0000002100097810 */ /* 0x000fe40007ffe0ff */
[-C--:B------:R-:W-:Y:S02]  /*19870*/  ISETP.GE.OR P1, PT, R2, R250.reuse, !P1 ;  /* 0x000000fa0200720c */ /* 0x080fe40004f26670 */
[----:B------:R-:W-:Y:S02]  /*19880*/  ISETP.GE.OR P0, PT, R5, R250, !P0 ;  /* 0x000000fa0500720c */ /* 0x000fe40004706670 */
[----:B------:R-:W-:Y:S02]  /*19890*/  ISETP.GE.OR P2, PT, R11, R251, !P2 ;  /* 0x000000fb0b00720c */ /* 0x000fe40005746670 */
[----:B------:R-:W-:Y:S02]  /*198a0*/  ISETP.GE.OR P4, PT, R4, R249, !P6 ;  /* 0x000000f90400720c */ /* 0x000fe40007786670 */
[----:B------:R-:W-:Y:S02]  /*198b0*/  FSEL R22, R54, -INF , !P1 ;  /* 0xff80000036167808 */ /* 0x000fe40004800000 */
[-C--:B------:R-:W-:Y:S02]  /*198c0*/  ISETP.GE.AND P1, PT, R10, R247.reuse, PT ;  /* 0x000000f70a00720c */ /* 0x080fe40003f26270 */
[----:B------:R-:W-:Y:S02]  /*198d0*/  FSEL R56, R24, -INF , !P2 ;  /* 0xff80000018387808 */ /* 0x000fe40005000000 */
[----:B------:R-:W-:Y:S02]  /*198e0*/  ISETP.GE.AND P2, PT, R14, R246, PT ;  /* 0x000000f60e00720c */ /* 0x000fe40003f46270 */
[----:B------:R-:W-:Y:S02]  /*198f0*/  FSEL R24, R7, -INF , !P0 ;  /* 0xff80000007187808 */ /* 0x000fe40004000000 */
[C---:B------:R-:W-:Y:S02]  /*19900*/  ISETP.GE.AND P0, PT, R9.reuse, R247, PT ;  /* 0x000000f70900720c */ /* 0x040fe40003f06270 */
[----:B------:R-:W-:Y:S02]  /*19910*/  ISETP.GE.AND P3, PT, R4, R244, PT ;  /* 0x000000f40400720c */ /* 0x000fe40003f66270 */
[----:B------:R-:W-:Y:S02]  /*19920*/  IADD3 R8, R0, 0x28, RZ ;  /* 0x0000002800087810 */ /* 0x000fe40007ffe0ff */
[-C--:B------:R-:W-:Y:S02]  /*19930*/  ISETP.GE.OR P1, PT, R10, R251.reuse, !P1 ;  /* 0x000000fb0a00720c */ /* 0x080fe40004f26670 */
[----:B------:R-:W-:Y:S02]  /*19940*/  ISETP.GE.OR P2, PT, R14, R250, !P2 ;  /* 0x000000fa0e00720c */ /* 0x000fe40005746670 */
[----:B------:R-:W-:Y:S02]  /*19950*/  ISETP.GE.OR P0, PT, R9, R251, !P0 ;  /* 0x000000fb0900720c */ /* 0x000fe40004706670 */
[----:B------:R-:W-:Y:S02]  /*19960*/  LOP3.LUT R212, R212, 0xfffffffd, RZ, 0xc0, !PT ;  /* 0xfffffffdd4d47812 */ /* 0x000fe400078ec0ff */
[----:B------:R-:W-:Y:S02]  /*19970*/  FSEL R54, R135, -INF , !P1 ;  /* 0xff80000087367808 */ /* 0x000fe40004800000 */
[----:B------:R-:W-:Y:S02]  /*19980*/  ISETP.GE.OR P3, PT, R4, R248, !P3 ;  /* 0x000000f80400720c */ /* 0x000fe40005f66670 */
[----:B------:R-:W-:Y:S02]  /*19990*/  FSEL R4, R132, -INF , !P0 ;  /* 0xff80000084047808 */ /* 0x000fe40004000000 */
[----:B------:R-:W-:Y:S02]  /*199a0*/  FSEL R252, R223, -INF , !P2 ;  /* 0xff800000dffc7808 */ /* 0x000fe40005000000 */
[----:B------:R-:W-:Y:S02]  /*199b0*/  ISETP.GE.AND P2, PT, R8, R247, PT ;  /* 0x000000f70800720c */ /* 0x000fe40003f46270 */
[-C--:B------:R-:W-:Y:S02]  /*199c0*/  ISETP.GE.AND P0, PT, R12, R246.reuse, PT ;  /* 0x000000f60c00720c */ /* 0x080fe40003f06270 */
[C---:B------:R-:W-:Y:S02]  /*199d0*/  ISETP.GE.AND P1, PT, R13.reuse, R246, PT ;  /* 0x000000f60d00720c */ /* 0x040fe40003f26270 */
[----:B------:R-:W-:Y:S02]  /*199e0*/  @P4 LOP3.LUT R212, R212, 0x2, RZ, 0xfc, !PT ;  /* 0x00000002d4d44812 */ /* 0x000fe400078efcff */
[C---:B------:R-:W-:Y:S02]  /*199f0*/  IADD3 R7, R0.reuse, 0x29, RZ ;  /* 0x0000002900077810 */ /* 0x040fe40007ffe0ff */
[-C--:B------:R-:W-:Y:S01]  /*19a00*/  ISETP.GE.OR P1, PT, R13, R250.reuse, !P1 ;  /* 0x000000fa0d00720c */ /* 0x080fe20004f26670 */
[----:B------:R-:W-:Y:S01]  /*19a10*/  STL [R1+0x34], R212 ;  /* 0x000034d401007387 */ /* 0x000fe20000100800 */
[----:B------:R-:W-:Y:S02]  /*19a20*/  IADD3 R6, R0, 0x30, RZ ;  /* 0x0000003000067810 */ /* 0x000fe40007ffe0ff */
[----:B------:R-:W-:Y:S01]  /*19a30*/  ISETP.GE.OR P2, PT, R8, R251, !P2 ;  /* 0x000000fb0800720c */ /* 0x000fe20005746670 */
[----:B------:R1:W-:Y:S01]  /*19a40*/  STL [R1+0x50], R4 ;  /* 0x0000500401007387 */ /* 0x0003e20000100800 */
[----:B------:R-:W-:Y:S02]  /*19a50*/  ISETP.GE.OR P0, PT, R12, R250, !P0 ;  /* 0x000000fa0c00720c */ /* 0x000fe40004706670 */
[----:B------:R-:W-:Y:S01]  /*19a60*/  FSEL R223, R222, -INF , !P1 ;  /* 0xff800000dedf7808 */ /* 0x000fe20004800000 */
[----:B------:R2:W-:Y:S01]  /*19a70*/  STL [R1+0xe0], R247 ;  /* 0x0000e0f701007387 */ /* 0x0005e20000100800 */
[-C--:B------:R-:W-:Y:S02]  /*19a80*/  ISETP.GE.AND P1, PT, R7, R247.reuse, PT ;  /* 0x000000f70700720c */ /* 0x080fe40003f26270 */
[----:B------:R-:W-:Y:S02]  /*19a90*/  FSEL R243, R36, -INF , !P2 ;  /* 0xff80000024f37808 */ /* 0x000fe40005000000 */
[----:B------:R-:W-:Y:S02]  /*19aa0*/  FSEL R57, R138, -INF , !P0 ;  /* 0xff8000008a397808 */ /* 0x000fe40004000000 */
[C---:B------:R-:W-:Y:S02]  /*19ab0*/  ISETP.GE.AND P0, PT, R6.reuse, R247, PT ;  /* 0x000000f70600720c */ /* 0x040fe40003f06270 */
[----:B------:R-:W-:Y:S02]  /*19ac0*/  ISETP.GE.AND P2, PT, R11, R246, PT ;  /* 0x000000f60b00720c */ /* 0x000fe40003f46270 */
[-C--:B------:R-:W-:Y:S02]  /*19ad0*/  ISETP.GE.OR P1, PT, R7, R251.reuse, !P1 ;  /* 0x000000fb0700720c */ /* 0x080fe40004f26670 */
[----:B------:R-:W-:Y:S02]  /*19ae0*/  ISETP.GE.OR P2, PT, R11, R250, !P2 ;  /* 0x000000fa0b00720c */ /* 0x000fe40005746670 */
[----:B------:R-:W-:Y:S02]  /*19af0*/  ISETP.GE.OR P0, PT, R6, R251, !P0 ;  /* 0x000000fb0600720c */ /* 0x000fe40004706670 */
[----:B------:R-:W-:Y:S02]  /*19b00*/  FSEL R53, R33, -INF , !P1 ;  /* 0xff80000021357808 */ /* 0x000fe40004800000 */
[----:B------:R-:W-:Y:S02]  /*19b10*/  FSEL R58, R137, -INF , !P2 ;  /* 0xff800000893a7808 */ /* 0x000fe40005000000 */
[----:B------:R-:W-:Y:S02]  /*19b20*/  FSEL R229, R32, -INF , !P0 ;  /* 0xff80000020e57808 */ /* 0x000fe40004000000 */
[C---:B------:R-:W-:Y:S02]  /*19b30*/  ISETP.GE.AND P1, PT, R2.reuse, R245, PT ;  /* 0x000000f50200720c */ /* 0x040fe40003f26270 */
[----:B------:R-:W-:Y:S02]  /*19b40*/  ISETP.GE.AND P2, PT, R2, R244, PT ;  /* 0x000000f40200720c */ /* 0x000fe40003f46270 */
[----:B------:R-:W-:Y:S02]  /*19b50*/  ISETP.GE.AND P0, PT, R10, R246, PT ;  /* 0x000000f60a00720c */ /* 0x000fe40003f06270 */
[----:B------:R-:W-:Y:S02]  /*19b60*/  ISETP.GE.OR P2, PT, R2, R248, !P2 ;  /* 0x000000f80200720c */ /* 0x000fe40005746670 */
[----:B------:R-:W-:Y:S02]  /*19b70*/  ISETP.GE.OR P0, PT, R10, R250, !P0 ;  /* 0x000000fa0a00720c */ /* 0x000fe40004706670 */
[----:B------:R-:W-:Y:S02]  /*19b80*/  ISETP.GE.OR P4, PT, R2, R249, !P1 ;  /* 0x000000f90200720c */ /* 0x000fe40004f86670 */
[----:B------:R-:W-:Y:S02]  /*19b90*/  IADD3 R2, R0, 0x31, RZ ;  /* 0x0000003100027810 */ /* 0x000fe40007ffe0ff */
[----:B------:R-:W-:Y:S02]  /*19ba0*/  FSEL R67, R134, -INF , !P0 ;  /* 0xff80000086437808 */ /* 0x000fe40004000000 */
[----:B------:R-:W-:Y:S02]  /*19bb0*/  ISETP.GE.AND P0, PT, R2, R247, PT ;  /* 0x000000f70200720c */ /* 0x000fe40003f06270 */
[----:B-1----:R-:W-:Y:S02]  /*19bc0*/  IADD3 R4, R0, 0x38, RZ ;  /* 0x0000003800047810 */ /* 0x002fe40007ffe0ff */
[----:B------:R-:W-:Y:S02]  /*19bd0*/  ISETP.GE.OR P0, PT, R2, R251, !P0 ;  /* 0x000000fb0200720c */ /* 0x000fe40004706670 */
[----:B------:R-:W-:Y:S02]  /*19be0*/  MOV R214, R51 ;  /* 0x0000003300d67202 */ /* 0x000fe40000000f00 */
[----:B------:R-:W-:Y:S02]  /*19bf0*/  FSEL R52, R29, -INF , !P0 ;  /* 0xff8000001d347808 */ /* 0x000fe40004000000 */
[C---:B------:R-:W-:Y:S02]  /*19c00*/  ISETP.GE.AND P0, PT, R9.reuse, R246, PT ;  /* 0x000000f60900720c */ /* 0x040fe40003f06270 */
[----:B------:R-:W-:Y:S02]  /*19c10*/  IADD3 R0, R0, 0x39, RZ ;  /* 0x0000003900007810 */ /* 0x000fe40007ffe0ff */
[----:B------:R-:W-:Y:S02]  /*19c20*/  ISETP.GE.OR P0, PT, R9, R250, !P0 ;  /* 0x000000fa0900720c */ /* 0x000fe40004706670 */
[C---:B------:R-:W-:Y:S02]  /*19c30*/  ISETP.GE.AND P6, PT, R5.reuse, R245, PT ;  /* 0x000000f50500720c */ /* 0x040fe40003fc6270 */
[----:B------:R-:W-:Y:S02]  /*19c40*/  FSEL R66, R38, -INF , !P0 ;  /* 0xff80000026427808 */ /* 0x000fe40004000000 */
[C---:B------:R-:W-:Y:S02]  /*19c50*/  ISETP.GE.AND P0, PT, R4.reuse, R247, PT ;  /* 0x000000f70400720c */ /* 0x040fe40003f06270 */
[C---:B------:R-:W-:Y:S02]  /*19c60*/  ISETP.GE.OR P6, PT, R5.reuse, R249, !P6 ;  /* 0x000000f90500720c */ /* 0x040fe400077c6670 */
[----:B------:R-:W-:Y:S02]  /*19c70*/  ISETP.GE.OR P0, PT, R4, R251, !P0 ;  /* 0x000000fb0400720c */ /* 0x000fe40004706670 */
[----:B------:R-:W-:Y:S02]  /*19c80*/  ISETP.GE.AND P1, PT, R5, R244, PT ;  /* 0x000000f40500720c */ /* 0x000fe40003f26270 */
[----:B------:R-:W-:Y:S02]  /*19c90*/  FSEL R51, R25, -INF , !P0 ;  /* 0xff80000019337808 */ /* 0x000fe40004000000 */
[C---:B------:R-:W-:Y:S02]  /*19ca0*/  ISETP.GE.AND P0, PT, R8.reuse, R246, PT ;  /* 0x000000f60800720c */ /* 0x040fe40003f06270 */
[----:B------:R-:W-:Y:S02]  /*19cb0*/  FSEL R25, R61, -INF , !P4 ;  /* 0xff8000003d197808 */ /* 0x000fe40006000000 */
[----:B------:R-:W-:Y:S02]  /*19cc0*/  ISETP.GE.OR P0, PT, R8, R250, !P0 ;  /* 0x000000fa0800720c */ /* 0x000fe40004706670 */
[----:B------:R-:W-:Y:S02]  /*19cd0*/  ISETP.GE.OR P1, PT, R5, R248, !P1 ;  /* 0x000000f80500720c */ /* 0x000fe40004f26670 */
[----:B------:R-:W-:Y:S02]  /*19ce0*/  FSEL R65, R35, -INF , !P0 ;  /* 0xff80000023417808 */ /* 0x000fe40004000000 */
[C---:B------:R-:W-:Y:S02]  /*19cf0*/  ISETP.GE.AND P0, PT, R0.reuse, R247, PT ;  /* 0x000000f70000720c */ /* 0x040fe40003f06270 */
[----:B------:R-:W-:Y:S02]  /*19d00*/  FMNMX.FTZ R5, R15, R3, !PT ;  /* 0x000000030f057209 */ /* 0x000fe40007810000 */
[----:B------:R-:W-:Y:S02]  /*19d10*/  ISETP.GE.OR P0, PT, R0, R251, !P0 ;  /* 0x000000fb0000720c */ /* 0x000fe40004706670 */
[----:B------:R-:W-:Y:S02]  /*19d20*/  FMNMX.FTZ R5, R17, R5, !PT ;  /* 0x0000000511057209 */ /* 0x000fe40007810000 */
[----:B------:R-:W-:Y:S02]  /*19d30*/  FSEL R50, R23, -INF , !P0 ;  /* 0xff80000017327808 */ /* 0x000fe40004000000 */
[C---:B------:R-:W-:Y:S02]  /*19d40*/  ISETP.GE.AND P0, PT, R7.reuse, R246, PT ;  /* 0x000000f60700720c */ /* 0x040fe40003f06270 */
[----:B------:R-:W-:Y:S02]  /*19d50*/  FMNMX.FTZ R5, R20, R5, !PT ;  /* 0x0000000514057209 */ /* 0x000fe40007810000 */
[----:B------:R-:W-:Y:S02]  /*19d60*/  ISETP.GE.OR P0, PT, R7, R250, !P0 ;  /* 0x000000fa0700720c */ /* 0x000fe40004706670 */
[----:B------:R-:W-:Y:S02]  /*19d70*/  FMNMX.FTZ R5, R19, R5, !PT ;  /* 0x0000000513057209 */ /* 0x000fe40007810000 */
[----:B------:R-:W-:Y:S02]  /*19d80*/  FSEL R64, R34, -INF , !P0 ;  /* 0xff80000022407808 */ /* 0x000fe40004000000 */
[C---:B------:R-:W-:Y:S02]  /*19d90*/  ISETP.GE.AND P0, PT, R6.reuse, R246, PT ;  /* 0x000000f60600720c */ /* 0x040fe40003f06270 */
[----:B------:R-:W-:Y:S02]  /*19da0*/  MOV R215, R60 ;  /* 0x0000003c00d77202 */ /* 0x000fe40000000f00 */
[----:B------:R-:W-:Y:S04]  /*19db0*/  ISETP.GE.OR P0, PT, R6, R250, !P0 ;  /* 0x000000fa0600720c */ /* 0x000fe80004706670 */
[----:B------:R-:W-:Y:S02]  /*19dc0*/  FSEL R63, R31, -INF , !P0 ;  /* 0xff8000001f3f7808 */ /* 0x000fe40004000000 */
[----:B------:R-:W-:Y:S04]  /*19dd0*/  LOP3.LUT P0, RZ, R212, 0x2, RZ, 0xc0, !PT ;  /* 0x00000002d4ff7812 */ /* 0x000fe8000780c0ff */
[----:B------:R-:W-:Y:S02]  /*19de0*/  FSEL R23, R62, -INF , !P0 ;  /* 0xff8000003e177808 */ /* 0x000fe40004000000 */
[C---:B------:R-:W-:Y:S04]  /*19df0*/  ISETP.GE.AND P0, PT, R2.reuse, R246, PT ;  /* 0x000000f60200720c */ /* 0x040fe80003f06270 */
[----:B------:R-:W-:Y:S04]  /*19e00*/  ISETP.GE.OR P0, PT, R2, R250, !P0 ;  /* 0x000000fa0200720c */ /* 0x000fe80004706670 */
[----:B------:R-:W-:Y:S02]  /*19e10*/  FSEL R62, R30, -INF , !P0 ;  /* 0xff8000001e3e7808 */ /* 0x000fe40004000000 */
[C---:B------:R-:W-:Y:S04]  /*19e20*/  ISETP.GE.AND P0, PT, R4.reuse, R246, PT ;  /* 0x000000f60400720c */ /* 0x040fe80003f06270 */
[----:B------:R-:W-:Y:S04]  /*19e30*/  ISETP.GE.OR P0, PT, R4, R250, !P0 ;  /* 0x000000fa0400720c */ /* 0x000fe80004706670 */
[----:B------:R-:W-:Y:S02]  /*19e40*/  FSEL R61, R27, -INF , !P0 ;  /* 0xff8000001b3d7808 */ /* 0x000fe40004000000 */
[----:B------:R-:W-:Y:S02]  /*19e50*/  FSEL R27, R214, -INF , !P6 ;  /* 0xff800000d61b7808 */ /* 0x000fe40007000000 */
[----:B------:R-:W3:Y:S01]  /*19e60*/  LDL.LU R214, [R1+0x5c] ;  /* 0x00005c0001d67983 */ /* 0x000ee20000300800 */
[----:B------:R-:W-:Y:S02]  /*19e70*/  ISETP.GE.AND P6, PT, R14, R245, PT ;  /* 0x000000f50e00720c */ /* 0x000fe40003fc6270 */
[C---:B------:R-:W-:Y:S01]  /*19e80*/  ISETP.GE.AND P0, PT, R0.reuse, R246, PT ;  /* 0x000000f60000720c */ /* 0x040fe20003f06270 */
[----:B--2---:R-:W2:Y:S03]  /*19e90*/  LDL.LU R247, [R1+0x50] ;  /* 0x0000500001f77983 */ /* 0x004ea60000300800 */
[----:B------:R-:W-:Y:S02]  /*19ea0*/  ISETP.GE.OR P4, PT, R0, R250, !P0 ;  /* 0x000000fa0000720c */ /* 0x000fe40004786670 */
[C---:B------:R-:W-:Y:S02]  /*19eb0*/  ISETP.GE.OR P0, PT, R14.reuse, R249, !P6 ;  /* 0x000000f90e00720c */ /* 0x040fe40007706670 */
[----:B------:R-:W-:Y:S02]  /*19ec0*/  ISETP.GE.AND P6, PT, R13, R245, PT ;  /* 0x000000f50d00720c */ /* 0x000fe40003fc6270 */
[----:B------:R-:W-:Y:S02]  /*19ed0*/  FSEL R222, R211, -INF , !P0 ;  /* 0xff800000d3de7808 */ /* 0x000fe40004000000 */
[C---:B------:R-:W-:Y:S02]  /*19ee0*/  ISETP.GE.AND P0, PT, R14.reuse, R244, PT ;  /* 0x000000f40e00720c */ /* 0x040fe40003f06270 */
[----:B------:R-:W-:Y:S02]  /*19ef0*/  ISETP.GE.OR P6, PT, R13, R249, !P6 ;  /* 0x000000f90d00720c */ /* 0x000fe400077c6670 */
[----:B------:R-:W-:Y:S02]  /*19f00*/  ISETP.GE.OR P0, PT, R14, R248, !P0 ;  /* 0x000000f80e00720c */ /* 0x000fe40004706670 */
[----:B------:R-:W-:Y:S02]  /*19f10*/  FSEL R14, R213, -INF , !P3 ;  /* 0xff800000d50e7808 */ /* 0x000fe40005800000 */
[----:B------:R-:W4:Y:S01]  /*19f20*/  LDL.LU R213, [R1+0x8] ;  /* 0x0000080001d57983 */ /* 0x000f220000300800 */
[----:B------:R-:W-:Y:S02]  /*19f30*/  FSEL R221, R209, -INF , !P6 ;  /* 0xff800000d1dd7808 */ /* 0x000fe40007000000 */
[C---:B------:R-:W-:Y:S02]  /*19f40*/  ISETP.GE.AND P6, PT, R12.reuse, R245, PT ;  /* 0x000000f50c00720c */ /* 0x040fe40003fc6270 */
[----:B------:R-:W-:Y:S02]  /*19f50*/  ISETP.GE.AND P3, PT, R13, R244, PT ;  /* 0x000000f40d00720c */ /* 0x000fe40003f66270 */
[----:B------:R-:W-:Y:S02]  /*19f60*/  ISETP.GE.OR P6, PT, R12, R249, !P6 ;  /* 0x000000f90c00720c */ /* 0x000fe400077c6670 */
[----:B------:R-:W-:Y:S02]  /*19f70*/  FSEL R60, R28, -INF , !P4 ;  /* 0xff8000001c3c7808 */ /* 0x000fe40006000000 */
[----:B------:R-:W-:Y:S02]  /*19f80*/  FSEL R219, R143, -INF , !P6 ;  /* 0xff8000008fdb7808 */ /* 0x000fe40007000000 */
[C---:B------:R-:W-:Y:S04]  /*19f90*/  ISETP.GE.AND P6, PT, R11.reuse, R245, PT ;  /* 0x000000f50b00720c */ /* 0x040fe80003fc6270 */
[----:B------:R-:W-:Y:S02]  /*19fa0*/  ISETP.GE.OR P4, PT, R11, R249, !P6 ;  /* 0x000000f90b00720c */ /* 0x000fe40007786670 */
[----:B------:R-:W-:Y:S02]  /*19fb0*/  ISETP.GE.OR P6, PT, R13, R248, !P3 ;  /* 0x000000f80d00720c */ /* 0x000fe40005fc6670 */
[----:B------:R-:W-:Y:S02]  /*19fc0*/  FMNMX.FTZ R13, R48, R5, !PT ;  /* 0x00000005300d7209 */ /* 0x000fe40007810000 */
[----:B------:R-:W-:Y:S02]  /*19fd0*/  ISETP.GE.AND P3, PT, R10, R245, PT ;  /* 0x000000f50a00720c */ /* 0x000fe40003f66270 */
[----:B------:R-:W-:Y:S02]  /*19fe0*/  FMNMX.FTZ R13, R49, R13, !PT ;  /* 0x0000000d310d7209 */ /* 0x000fe40007810000 */
[----:B------:R-:W-:Y:S02]  /*19ff0*/  FSEL R218, R208, -INF , !P4 ;  /* 0xff800000d0da7808 */ /* 0x000fe40006000000 */
[----:B------:R-:W-:Y:S02]  /*1a000*/  FMNMX.FTZ R137, R55, R13, !PT ;  /* 0x0000000d37897209 */ /* 0x000fe40007810000 */
[----:B------:R-:W-:Y:S02]  /*1a010*/  FSEL R13, R215, -INF , !P2 ;  /* 0xff800000d70d7808 */ /* 0x000fe40005000000 */
[----:B------:R-:W4:Y:S01]  /*1a020*/  LDL.LU R215, [R1+0xc] ;  /* 0x00000c0001d77983 */ /* 0x000f220000300800 */
[----:B------:R-:W-:Y:S02]  /*1a030*/  ISETP.GE.OR P4, PT, R10, R249, !P3 ;  /* 0x000000f90a00720c */ /* 0x000fe40005f86670 */
[----:B------:R-:W-:Y:S02]  /*1a040*/  ISETP.GE.AND P3, PT, R12, R244, PT ;  /* 0x000000f40c00720c */ /* 0x000fe40003f66270 */
[----:B------:R-:W-:Y:S02]  /*1a050*/  FMNMX.FTZ R5, R16, R133, !PT ;  /* 0x0000008510057209 */ /* 0x000fe40007810000 */
[----:B------:R-:W-:Y:S02]  /*1a060*/  ISETP.GE.OR P3, PT, R12, R248, !P3 ;  /* 0x000000f80c00720c */ /* 0x000fe40005f66670 */
[----:B------:R-:W-:Y:S02]  /*1a070*/  FMNMX.FTZ R5, R18, R5, !PT ;  /* 0x0000000512057209 */ /* 0x000fe40007810000 */
[C---:B------:R-:W-:Y:S02]  /*1a080*/  ISETP.GE.AND P2, PT, R9.reuse, R245, PT ;  /* 0x000000f50900720c */ /* 0x040fe40003f46270 */
[----:B------:R-:W-:Y:S02]  /*1a090*/  FMNMX.FTZ R5, R22, R5, !PT ;  /* 0x0000000516057209 */ /* 0x000fe40007810000 */
[----:B------:R-:W-:Y:S02]  /*1a0a0*/  FSEL R29, R136, -INF , !P4 ;  /* 0xff800000881d7808 */ /* 0x000fe40006000000 */
[----:B------:R-:W-:Y:S02]  /*1a0b0*/  FMNMX.FTZ R5, R24, R5, !PT ;  /* 0x0000000518057209 */ /* 0x000fe40007810000 */
[----:B------:R-:W-:Y:S02]  /*1a0c0*/  ISETP.GE.OR P4, PT, R9, R249, !P2 ;  /* 0x000000f90900720c */ /* 0x000fe40005786670 */
[----:B------:R-:W-:Y:S02]  /*1a0d0*/  FMNMX.FTZ R5, R252, R5, !PT ;  /* 0x00000005fc057209 */ /* 0x000fe40007810000 */
[----:B------:R-:W-:Y:S02]  /*1a0e0*/  FSEL R28, R141, -INF , !P4 ;  /* 0xff8000008d1c7808 */ /* 0x000fe40006000000 */
[----:B------:R-:W-:Y:S02]  /*1a0f0*/  FMNMX.FTZ R5, R223, R5, !PT ;  /* 0x00000005df057209 */ /* 0x000fe40007810000 */
[----:B------:R-:W-:Y:S02]  /*1a100*/  ISETP.GE.AND P2, PT, R11, R244, PT ;  /* 0x000000f40b00720c */ /* 0x000fe40003f46270 */
[----:B------:R-:W-:Y:S02]  /*1a110*/  FMNMX.FTZ R5, R57, R5, !PT ;  /* 0x0000000539057209 */ /* 0x000fe40007810000 */
[----:B------:R-:W-:Y:S02]  /*1a120*/  ISETP.GE.OR P2, PT, R11, R248, !P2 ;  /* 0x000000f80b00720c */ /* 0x000fe40005746670 */
[----:B------:R-:W-:Y:S02]  /*1a130*/  FMNMX.FTZ R5, R58, R5, !PT ;  /* 0x000000053a057209 */ /* 0x000fe40007810000 */
[----:B------:R-:W-:Y:S02]  /*1a140*/  FMNMX.FTZ R137, R56, R137, !PT ;  /* 0x0000008938897209 */ /* 0x000fe40007810000 */
[----:B------:R-:W-:Y:S02]  /*1a150*/  FMNMX.FTZ R5, R67, R5, !PT ;  /* 0x0000000543057209 */ /* 0x000fe40007810000 */
[----:B------:R-:W-:Y:S02]  /*1a160*/  FMNMX.FTZ R137, R54, R137, !PT ;  /* 0x0000008936897209 */ /* 0x000fe40007810000 */
[----:B------:R-:W-:Y:S04]  /*1a170*/  FMNMX.FTZ R5, R66, R5, !PT ;  /* 0x0000000542057209 */ /* 0x000fe80007810000 */
[----:B------:R-:W-:Y:S02]  /*1a180*/  FMNMX.FTZ R5, R65, R5, !PT ;  /* 0x0000000541057209 */ /* 0x000fe40007810000 */
[----:B---3--:R-:W-:Y:S02]  /*1a190*/  FSEL R12, R214, -INF , !P1 ;  /* 0xff800000d60c7808 */ /* 0x008fe40004800000 */
[----:B------:R-:W3:Y:S01]  /*1a1a0*/  LDL.LU R214, [R1+0x14] ;  /* 0x0000140001d67983 */ /* 0x000ee20000300800 */
[C---:B------:R-:W-:Y:S02]  /*1a1b0*/  ISETP.GE.AND P1, PT, R8.reuse, R245, PT ;  /* 0x000000f50800720c */ /* 0x040fe40003f26270 */
[----:B--2---:R-:W-:Y:S02]  /*1a1c0*/  FMNMX.FTZ R137, R247, R137, !PT ;  /* 0x00000089f7897209 */ /* 0x004fe40007810000 */
[----:B------:R-:W-:Y:S02]  /*1a1d0*/  ISETP.GE.OR P4, PT, R8, R249, !P1 ;  /* 0x000000f90800720c */ /* 0x000fe40004f86670 */
[----:B------:R-:W-:Y:S02]  /*1a1e0*/  ISETP.GE.AND P1, PT, R10, R244, PT ;  /* 0x000000f40a00720c */ /* 0x000fe40003f26270 */
[----:B------:R-:W-:Y:S01]  /*1a1f0*/  FSEL R11, R42, -INF , !P4 ;  /* 0xff8000002a0b7808 */ /* 0x000fe20006000000 */
[----:B------:R-:W-:Y:S01]  /*1a200*/  IMAD.MOV.U32 R42, RZ, RZ, R29 ;  /* 0x000000ffff2a7224 */ /* 0x000fe200078e001d */
[----:B------:R-:W-:Y:S02]  /*1a210*/  ISETP.GE.OR P1, PT, R10, R248, !P1 ;  /* 0x000000f80a00720c */ /* 0x000fe40004f26670 */
[----:B------:R-:W-:Y:S02]  /*1a220*/  FMNMX.FTZ R137, R243, R137, !PT ;  /* 0x00000089f3897209 */ /* 0x000fe40007810000 */
[----:B------:R-:W-:Y:S02]  /*1a230*/  FSEL R34, R142, -INF , !P1 ;  /* 0xff8000008e227808 */ /* 0x000fe40004800000 */
[C---:B------:R-:W-:Y:S02]  /*1a240*/  ISETP.GE.AND P1, PT, R2.reuse, R244, PT ;  /* 0x000000f40200720c */ /* 0x040fe40003f26270 */
[----:B------:R-:W-:Y:S02]  /*1a250*/  FMNMX.FTZ R137, R53, R137, !PT ;  /* 0x0000008935897209 */ /* 0x000fe40007810000 */
[----:B----4-:R-:W-:Y:S02]  /*1a260*/  FSEL R216, R213, -INF , !P0 ;  /* 0xff800000d5d87808 */ /* 0x010fe40004000000 */
[----:B------:R-:W2:Y:S01]  /*1a270*/  LDL.LU R213, [R1+0x1c] ;  /* 0x00001c0001d57983 */ /* 0x000ea20000300800 */
[C---:B------:R-:W-:Y:S02]  /*1a280*/  ISETP.GE.AND P0, PT, R7.reuse, R245, PT ;  /* 0x000000f50700720c */ /* 0x040fe40003f06270 */
[----:B------:R-:W-:Y:S02]  /*1a290*/  ISETP.GE.OR P1, PT, R2, R248, !P1 ;  /* 0x000000f80200720c */ /* 0x000fe40004f26670 */
[----:B------:R-:W-:Y:S02]  /*1a2a0*/  ISETP.GE.OR P4, PT, R7, R249, !P0 ;  /* 0x000000f90700720c */ /* 0x000fe40004786670 */
[----:B------:R-:W-:Y:S02]  /*1a2b0*/  FSEL R224, R59, -INF , !P1 ;  /* 0xff8000003be07808 */ /* 0x000fe40004800000 */
[----:B------:R-:W-:Y:S01]  /*1a2c0*/  FSEL R35, R45, -INF , !P4 ;  /* 0xff8000002d237808 */ /* 0x000fe20006000000 */
[----:B------:R-:W-:Y:S01]  /*1a2d0*/  IMAD.MOV.U32 R45, RZ, RZ, R28 ;  /* 0x000000ffff2d7224 */ /* 0x000fe200078e001c */
[----:B------:R-:W-:Y:S04]  /*1a2e0*/  FMNMX.FTZ R137, R229, R137, !PT ;  /* 0x00000089e5897209 */ /* 0x000fe80007810000 */
[----:B------:R-:W-:Y:S04]  /*1a2f0*/  FMNMX.FTZ R137, R52, R137, !PT ;  /* 0x0000008934897209 */ /* 0x000fe80007810000 */
[----:B------:R-:W-:Y:S04]  /*1a300*/  FMNMX.FTZ R137, R51, R137, !PT ;  /* 0x0000008933897209 */ /* 0x000fe80007810000 */
[----:B------:R-:W-:Y:S05]  /*1a310*/  FMNMX.FTZ R137, R50, R137, !PT ;  /* 0x0000008932897209 */ /* 0x000fea0007810000 */
[----:B------:R-:W1:Y:S01]  /*1a320*/  SHFL.BFLY PT, R10, R137, 0x2, 0x1f ;  /* 0x0c401f00890a7f89 */ /* 0x000e6200000e0000 */
[----:B------:R-:W-:Y:S02]  /*1a330*/  FSEL R217, R215, -INF , !P6 ;  /* 0xff800000d7d97808 */ /* 0x000fe40007000000 */
[C---:B------:R-:W-:Y:S04]  /*1a340*/  ISETP.GE.AND P6, PT, R9.reuse, R244, PT ;  /* 0x000000f40900720c */ /* 0x040fe80003fc6270 */
[----:B------:R-:W-:Y:S02]  /*1a350*/  ISETP.GE.OR P0, PT, R9, R248, !P6 ;  /* 0x000000f80900720c */ /* 0x000fe40007706670 */
[----:B------:R-:W-:Y:S02]  /*1a360*/  FMNMX.FTZ R9, R64, R5, !PT ;  /* 0x0000000540097209 */ /* 0x000fe40007810000 */
[----:B------:R-:W-:Y:S02]  /*1a370*/  FMNMX.FTZ R5, R21, R139, !PT ;  /* 0x0000008b15057209 */ /* 0x000fe40007810000 */
[C---:B------:R-:W-:Y:S02]  /*1a380*/  ISETP.GE.AND P6, PT, R6.reuse, R245, PT ;  /* 0x000000f50600720c */ /* 0x040fe40003fc6270 */
[----:B------:R-:W-:Y:S02]  /*1a390*/  FMNMX.FTZ R5, R23, R5, !PT ;  /* 0x0000000517057209 */ /* 0x000fe40007810000 */
[----:B------:R-:W-:Y:S02]  /*1a3a0*/  ISETP.GE.OR P4, PT, R6, R249, !P6 ;  /* 0x000000f90600720c */ /* 0x000fe40007786670 */
[----:B------:R-:W-:Y:S02]  /*1a3b0*/  FMNMX.FTZ R5, R25, R5, !PT ;  /* 0x0000000519057209 */ /* 0x000fe40007810000 */
[----:B------:R-:W-:Y:S02]  /*1a3c0*/  FSEL R30, R37, -INF , !P4 ;  /* 0xff800000251e7808 */ /* 0x000fe40006000000 */
[----:B------:R-:W-:Y:S02]  /*1a3d0*/  FMNMX.FTZ R5, R27, R5, !PT ;  /* 0x000000051b057209 */ /* 0x000fe40007810000 */
[----:B------:R-:W-:Y:S02]  /*1a3e0*/  FSEL R33, R210, -INF , !P0 ;  /* 0xff800000d2217808 */ /* 0x000fe40004000000 */
[----:B------:R-:W-:Y:S02]  /*1a3f0*/  FMNMX.FTZ R5, R222, R5, !PT ;  /* 0x00000005de057209 */ /* 0x000fe40007810000 */
        /* <DEDUP_REMOVED lines=8> */
[----:B-1----:R-:W-:Y:S02]  /*1a480*/  FMNMX.FTZ R137, R137, R10, !PT ;  /* 0x0000000a89897209 */ /* 0x002fe40007810000 */
[----:B------:R-:W-:Y:S02]  /*1a490*/  FSEL R230, R44, -INF , !P0 ;  /* 0xff8000002ce67808 */ /* 0x000fe40004000000 */
[----:B------:R-:W-:Y:S01]  /*1a4a0*/  FMNMX.FTZ R136, R60, R136, !PT ;  /* 0x000000883c887209 */ /* 0x000fe20007810000 */
[----:B------:R-:W1:Y:S02]  /*1a4b0*/  SHFL.BFLY PT, R9, R137, 0x1, 0x1f ;  /* 0x0c201f0089097f89 */ /* 0x000e6400000e0000 */
[----:B-1----:R-:W-:Y:S05]  /*1a4c0*/  FMNMX.FTZ R137, R137, R9, !PT ;  /* 0x0000000989897209 */ /* 0x002fea0007810000 */
[----:B------:R-:W-:Y:S01]  /*1a4d0*/  FMUL.FTZ R209, R137, c[0x0][0x23c] ;  /* 0x00008f0089d17a20 */ /* 0x000fe20000410000 */
[----:B---3--:R-:W-:Y:S02]  /*1a4e0*/  FSEL R215, R214, -INF , !P3 ;  /* 0xff800000d6d77808 */ /* 0x008fe40005800000 */
[C---:B------:R-:W-:Y:S04]  /*1a4f0*/  ISETP.GE.AND P3, PT, R8.reuse, R244, PT ;  /* 0x000000f40800720c */ /* 0x040fe80003f66270 */
[----:B------:R-:W-:Y:S02]  /*1a500*/  ISETP.GE.OR P6, PT, R8, R248, !P3 ;  /* 0x000000f80800720c */ /* 0x000fe40005fc6670 */
[C---:B------:R-:W-:Y:S01]  /*1a510*/  ISETP.GE.AND P3, PT, R7.reuse, R244, PT ;  /* 0x000000f40700720c */ /* 0x040fe20003f66270 */
[----:B------:R-:W1:Y:S01]  /*1a520*/  SHFL.BFLY PT, R8, R136, 0x2, 0x1f ;  /* 0x0c401f0088087f89 */ /* 0x000e6200000e0000 */
[----:B------:R-:W-:Y:S02]  /*1a530*/  FSEL R32, R220, -INF , !P6 ;  /* 0xff800000dc207808 */ /* 0x000fe40007000000 */
[----:B------:R-:W-:Y:S02]  /*1a540*/  ISETP.GE.OR P3, PT, R7, R248, !P3 ;  /* 0x000000f80700720c */ /* 0x000fe40005f66670 */
[----:B------:R-:W-:Y:S02]  /*1a550*/  FMNMX.FTZ R7, R221, R5, !PT ;  /* 0x00000005dd077209 */ /* 0x000fe40007810000 */
[----:B------:R-:W-:Y:S02]  /*1a560*/  FMNMX.FTZ R5, R26, R140, !PT ;  /* 0x0000008c1a057209 */ /* 0x000fe40007810000 */
[----:B------:R-:W-:Y:S02]  /*1a570*/  FMNMX.FTZ R7, R219, R7, !PT ;  /* 0x00000007db077209 */ /* 0x000fe40007810000 */
[----:B------:R-:W-:Y:S02]  /*1a580*/  FMNMX.FTZ R5, R14, R5, !PT ;  /* 0x000000050e057209 */ /* 0x000fe40007810000 */
[----:B------:R-:W-:Y:S02]  /*1a590*/  FMNMX.FTZ R7, R218, R7, !PT ;  /* 0x00000007da077209 */ /* 0x000fe40007810000 */
[----:B------:R-:W-:Y:S02]  /*1a5a0*/  FMNMX.FTZ R5, R13, R5, !PT ;  /* 0x000000050d057209 */ /* 0x000fe40007810000 */
[----:B--2---:R-:W-:Y:S02]  /*1a5b0*/  FSEL R214, R213, -INF , !P2 ;  /* 0xff800000d5d67808 */ /* 0x004fe40005000000 */
[----:B------:R-:W-:Y:S02]  /*1a5c0*/  ISETP.GE.AND P2, PT, R2, R245, PT ;  /* 0x000000f50200720c */ /* 0x000fe40003f46270 */
[----:B------:R-:W-:Y:S02]  /*1a5d0*/  FMNMX.FTZ R5, R12, R5, !PT ;  /* 0x000000050c057209 */ /* 0x000fe40007810000 */
[----:B------:R-:W-:Y:S02]  /*1a5e0*/  ISETP.GE.OR P2, PT, R2, R249, !P2 ;  /* 0x000000f90200720c */ /* 0x000fe40005746670 */
[----:B------:R-:W-:Y:S02]  /*1a5f0*/  FMNMX.FTZ R5, R216, R5, !PT ;  /* 0x00000005d8057209 */ /* 0x000fe40007810000 */
[----:B------:R-:W-:Y:S02]  /*1a600*/  FSEL R29, R39, -INF , !P2 ;  /* 0xff800000271d7808 */ /* 0x000fe40005000000 */
[----:B------:R-:W-:Y:S01]  /*1a610*/  ISETP.GE.AND P2, PT, R4, R245, PT ;  /* 0x000000f50400720c */ /* 0x000fe20003f46270 */
[----:B------:R-:W-:Y:S01]  /*1a620*/  LDSM.16.MT88.4 R36, [R226+0xc000] ;  /* 0x00c00000e224783b */ /* 0x000fe20000004200 */
[----:B------:R-:W-:Y:S02]  /*1a630*/  FMNMX.FTZ R7, R42, R7, !PT ;  /* 0x000000072a077209 */ /* 0x000fe40007810000 */
[----:B------:R-:W-:Y:S02]  /*1a640*/  FMNMX.FTZ R2, R217, R5, !PT ;  /* 0x00000005d9027209 */ /* 0x000fe40007810000 */
[----:B------:R-:W-:Y:S02]  /*1a650*/  ISETP.GE.OR P4, PT, R4, R249, !P2 ;  /* 0x000000f90400720c */ /* 0x000fe40005786670 */
[----:B------:R-:W-:Y:S02]  /*1a660*/  FMNMX.FTZ R7, R45, R7, !PT ;  /* 0x000000072d077209 */ /* 0x000fe40007810000 */
        /* <DEDUP_REMOVED lines=11> */
[----:B------:R-:W-:Y:S02]  /*1a720*/  FSEL R31, R47, -INF , !P3 ;  /* 0xff8000002f1f7808 */ /* 0x000fe40005800000 */
[----:B------:R-:W-:Y:S02]  /*1a730*/  ISETP.GE.AND P6, PT, R0, R244, PT ;  /* 0x000000f40000720c */ /* 0x000fe40003fc6270 */
[----:B------:R-:W-:Y:S02]  /*1a740*/  FMNMX.FTZ R2, R32, R2, !PT ;  /* 0x0000000220027209 */ /* 0x000fe40007810000 */
[----:B------:R-:W-:Y:S02]  /*1a750*/  FMNMX.FTZ R135, R130, R135, !PT ;  /* 0x0000008782877209 */ /* 0x000fe40007810000 */
[----:B------:R-:W-:Y:S02]  /*1a760*/  FSEL R131, R46, -INF , !P2 ;  /* 0xff8000002e837808 */ /* 0x000fe40005000000 */
[----:B------:R-:W-:Y:S02]  /*1a770*/  ISETP.GE.OR P6, PT, R0, R248, !P6 ;  /* 0x000000f80000720c */ /* 0x000fe400077c6670 */
[----:B------:R-:W-:Y:S02]  /*1a780*/  FMNMX.FTZ R0, R31, R2, !PT ;  /* 0x000000021f007209 */ /* 0x000fe40007810000 */
[----:B------:R-:W-:Y:S02]  /*1a790*/  FMNMX.FTZ R135, R41, R135, !PT ;  /* 0x0000008729877209 */ /* 0x000fe40007810000 */
[----:B------:R-:W-:Y:S02]  /*1a7a0*/  FMNMX.FTZ R0, R131, R0, !PT ;  /* 0x0000000083007209 */ /* 0x000fe40007810000 */
[----:B------:R-:W-:Y:S01]  /*1a7b0*/  FSEL R138, R43, -INF , !P6 ;  /* 0xff8000002b8a7808 */ /* 0x000fe20007000000 */
[----:B------:R-:W2:Y:S01]  /*1a7c0*/  SHFL.BFLY PT, R5, R135, 0x2, 0x1f ;  /* 0x0c401f0087057f89 */ /* 0x000ea200000e0000 */
[----:B------:R-:W-:Y:S02]  /*1a7d0*/  FMNMX.FTZ R0, R224, R0, !PT ;  /* 0x00000000e0007209 */ /* 0x000fe40007810000 */
[----:B-1----:R-:W-:Y:S02]  /*1a7e0*/  FMNMX.FTZ R136, R136, R8, !PT ;  /* 0x0000000888887209 */ /* 0x002fe40007810000 */
[----:B------:R-:W-:Y:S02]  /*1a7f0*/  FMNMX.FTZ R0, R230, R0, !PT ;  /* 0x00000000e6007209 */ /* 0x000fe40007810000 */
[----:B------:R-:W-:Y:S01]  /*1a800*/  FSETP.NEU.FTZ.AND P3, PT, R137, -INF , PT ;  /* 0xff8000008900780b */ /* 0x000fe20003f7d000 */
[----:B------:R-:W1:Y:S01]  /*1a810*/  SHFL.BFLY PT, R6, R136, 0x1, 0x1f ;  /* 0x0c201f0088067f89 */ /* 0x000e6200000e0000 */
[----:B------:R-:W-:Y:S02]  /*1a820*/  FMNMX.FTZ R0, R138, R0, !PT ;  /* 0x000000008a007209 */ /* 0x000fe40007810000 */
[----:B------:R-:W-:Y:S02]  /*1a830*/  FSEL R209, R209, RZ, P3 ;  /* 0x000000ffd1d17208 */ /* 0x000fe40001800000 */
[----:B------:R-:W-:Y:S02]  /*1a840*/  LOP3.LUT P4, RZ, R212, 0x4, RZ, 0xc0, !PT ;  /* 0x00000004d4ff7812 */ /* 0x000fe4000788c0ff */
[----:B------:R-:W-:Y:S01]  /*1a850*/  MOV R47, R11 ;  /* 0x0000000b002f7202 */ /* 0x000fe20000000f00 */
[----:B------:R-:W3:Y:S01]  /*1a860*/  SHFL.BFLY PT, R2, R0, 0x2, 0x1f ;  /* 0x0c401f0000027f89 */ /* 0x000ee200000e0000 */
[--C-:B------:R-:W-:Y:S02]  /*1a870*/  FFMA.FTZ R20, R20, c[0x0][0x23c], -R209.reuse ;  /* 0x00008f0014147a23 */ /* 0x100fe400000108d1 */
[--C-:B------:R-:W-:Y:S02]  /*1a880*/  FFMA.FTZ R15, R15, c[0x0][0x23c], -R209.reuse ;  /* 0x00008f000f0f7a23 */ /* 0x100fe400000108d1 */
[----:B------:R-:W-:Y:S01]  /*1a890*/  MUFU.EX2 R241, R20 ;  /* 0x0000001400f17308 */ /* 0x000fe20000000800 */
[--C-:B------:R-:W-:Y:S01]  /*1a8a0*/  FFMA.FTZ R19, R19, c[0x0][0x23c], -R209.reuse ;  /* 0x00008f0013137a23 */ /* 0x100fe200000108d1 */
[----:B--2---:R-:W-:Y:S01]  /*1a8b0*/  FMNMX.FTZ R135, R135, R5, !PT ;  /* 0x0000000587877209 */ /* 0x004fe20007810000 */
[----:B------:R-:W-:Y:S04]  /*1a8c0*/  FFMA.FTZ R17, R17, c[0x0][0x23c], -R209 ;  /* 0x00008f0011117a23 */ /* 0x000fe800000108d1 */
[----:B------:R-:W2:Y:S03]  /*1a8d0*/  SHFL.BFLY PT, R4, R135, 0x1, 0x1f ;  /* 0x0c201f0087047f89 */ /* 0x000ea600000e0000 */
[----:B------:R-:W-:Y:S01]  /*1a8e0*/  MUFU.EX2 R213, R15 ;  /* 0x0000000f00d57308 */ /* 0x000fe20000000800 */
[----:B-1----:R-:W-:Y:S04]  /*1a8f0*/  FMNMX.FTZ R136, R136, R6, !PT ;  /* 0x0000000688887209 */ /* 0x002fe80007810000 */
[C---:B------:R-:W-:Y:S01]  /*1a900*/  FSETP.NEU.FTZ.AND P2, PT, R136.reuse, -INF , PT ;  /* 0xff8000008800780b */ /* 0x040fe20003f5d000 */
[----:B------:R-:W-:Y:S01]  /*1a910*/  FMUL.FTZ R208, R136, c[0x0][0x23c] ;  /* 0x00008f0088d07a20 */ /* 0x000fe20000410000 */
[----:B---3--:R-:W-:Y:S03]  /*1a920*/  FMNMX.FTZ R0, R0, R2, !PT ;  /* 0x0000000200007209 */ /* 0x008fe60007810000 */
[----:B------:R-:W1:Y:S01]  /*1a930*/  MUFU.EX2 R237, R19 ;  /* 0x0000001300ed7308 */ /* 0x000e620000000800 */
[----:B------:R-:W-:Y:S01]  /*1a940*/  FSEL R208, R208, RZ, P2 ;  /* 0x000000ffd0d07208 */ /* 0x000fe20001000000 */
[----:B------:R-:W3:Y:S04]  /*1a950*/  SHFL.BFLY PT, R2, R0, 0x1, 0x1f ;  /* 0x0c201f0000027f89 */ /* 0x000ee800000e0000 */
[--C-:B------:R-:W-:Y:S02]  /*1a960*/  FFMA.FTZ R22, R22, c[0x0][0x23c], -R208.reuse ;  /* 0x00008f0016167a23 */ /* 0x100fe400000108d0 */
[--C-:B------:R-:W-:Y:S02]  /*1a970*/  FFMA.FTZ R18, R18, c[0x0][0x23c], -R208.reuse ;  /* 0x00008f0012127a23 */ /* 0x100fe400000108d0 */
[----:B------:R-:W-:Y:S01]  /*1a980*/  MUFU.EX2 R240, R22 ;  /* 0x0000001600f07308 */ /* 0x000fe20000000800 */
[--C-:B------:R-:W-:Y:S01]  /*1a990*/  FFMA.FTZ R16, R16, c[0x0][0x23c], -R208.reuse ;  /* 0x00008f0010107a23 */ /* 0x100fe200000108d0 */
[----:B--2---:R-:W-:Y:S01]  /*1a9a0*/  FMNMX.FTZ R135, R135, R4, !PT ;  /* 0x0000000487877209 */ /* 0x004fe20007810000 */
[----:B------:R-:W-:Y:S03]  /*1a9b0*/  FFMA.FTZ R4, R24, c[0x0][0x23c], -R208 ;  /* 0x00008f0018047a23 */ /* 0x000fe600000108d0 */
[C---:B------:R-:W-:Y:S01]  /*1a9c0*/  FSETP.NEU.FTZ.AND P1, PT, R135.reuse, -INF , PT ;  /* 0xff8000008700780b */ /* 0x040fe20003f3d000 */
[----:B------:R-:W-:Y:S03]  /*1a9d0*/  FMUL.FTZ R211, R135, c[0x0][0x23c] ;  /* 0x00008f0087d37a20 */ /* 0x000fe60000410000 */
[----:B------:R-:W2:Y:S02]  /*1a9e0*/  MUFU.EX2 R236, R4 ;  /* 0x0000000400ec7308 */ /* 0x000ea40000000800 */
[----:B------:R-:W-:Y:S02]  /*1a9f0*/  FSEL R211, R211, RZ, P1 ;  /* 0x000000ffd3d37208 */ /* 0x000fe40000800000 */
[----:B-1----:R-:W-:Y:S03]  /*1aa00*/  F2FP.PACK_AB R142, R237, R241 ;  /* 0x000000f1ed8e723e */ /* 0x002fe600000000ff */
[--C-:B------:R-:W-:Y:S01]  /*1aa10*/  FFMA.FTZ R21, R21, c[0x0][0x23c], -R211.reuse ;  /* 0x00008f0015157a23 */ /* 0x100fe200000108d3 */
[----:B---3--:R-:W-:Y:S01]  /*1aa20*/  FMNMX.FTZ R134, R0, R2, !PT ;  /* 0x0000000200867209 */ /* 0x008fe20007810000 */
[--C-:B------:R-:W-:Y:S01]  /*1aa30*/  FFMA.FTZ R0, R25, c[0x0][0x23c], -R211.reuse ;  /* 0x00008f0019007a23 */ /* 0x100fe200000108d3 */
[----:B------:R-:W-:Y:S02]  /*1aa40*/  MUFU.EX2 R242, R18 ;  /* 0x0000001200f27308 */ /* 0x000fe40000000800 */
[C---:B------:R-:W-:Y:S01]  /*1aa50*/  FSETP.NEU.FTZ.AND P0, PT, R134.reuse, -INF , PT ;  /* 0xff8000008600780b */ /* 0x040fe20003f1d000 */
[----:B------:R-:W-:Y:S05]  /*1aa60*/  FMUL.FTZ R210, R134, c[0x0][0x23c] ;  /* 0x00008f0086d27a20 */ /* 0x000fea0000410000 */
[----:B------:R-:W-:Y:S02]  /*1aa70*/  FSEL R210, R210, RZ, P0 ;  /* 0x000000ffd2d27208 */ /* 0x000fe40000000000 */
[----:B------:R1:W-:Y:S03]  /*1aa80*/  MUFU.EX2 R239, R0 ;  /* 0x0000000000ef7308 */ /* 0x0003e60000000800 */
[--C-:B------:R-:W-:Y:S01]  /*1aa90*/  FFMA.FTZ R2, R14, c[0x0][0x23c], -R210.reuse ;  /* 0x00008f000e027a23 */ /* 0x100fe200000108d2 */
[----:B--2---:R-:W-:Y:S01]  /*1aaa0*/  F2FP.PACK_AB R143, R236, R240 ;  /* 0x000000f0ec8f723e */ /* 0x004fe200000000ff */
[--C-:B------:R-:W-:Y:S05]  /*1aab0*/  FFMA.FTZ R4, R23, c[0x0][0x23c], -R211.reuse ;  /* 0x00008f0017047a23 */ /* 0x100fea00000108d3 */
[----:B------:R2:W-:Y:S10]  /*1aac0*/  MUFU.EX2 R231, R2 ;  /* 0x0000000200e77308 */ /* 0x0005f40000000800 */
[----:B------:R3:W-:Y:S01]  /*1aad0*/  MUFU.EX2 R233, R21 ;  /* 0x0000001500e97308 */ /* 0x0007e20000000800 */
[----:B-1----:R-:W-:Y:S09]  /*1aae0*/  FFMA.FTZ R0, R27, c[0x0][0x23c], -R211 ;  /* 0x00008f001b007a23 */ /* 0x002ff200000108d3 */
[----:B------:R1:W-:Y:S01]  /*1aaf0*/  MUFU.EX2 R235, R0 ;  /* 0x0000000000eb7308 */ /* 0x0003e20000000800 */
[----:B--2---:R-:W-:Y:S09]  /*1ab00*/  FSEL R2, R136, RZ, P2 ;  /* 0x000000ff88027208 */ /* 0x004ff20001000000 */
[----:B------:R-:W-:Y:S01]  /*1ab10*/  MUFU.EX2 R40, R17 ;  /* 0x0000001100287308 */ /* 0x000fe20000000800 */
[----:B---3--:R-:W2:Y:S09]  /*1ab20*/  LDSM.16.MT88.4 R20, [R225+0xc000] ;  /* 0x00c00000e114783b */ /* 0x008eb20000004200 */
[----:B------:R-:W3:Y:S01]  /*1ab30*/  MUFU.EX2 R212, R16 ;  /* 0x0000001000d47308 */ /* 0x000ee20000000800 */
[----:B-1----:R-:W-:Y:S09]  /*1ab40*/  FFMA.FTZ R0, R26, c[0x0][0x23c], -R210 ;  /* 0x00008f001a007a23 */ /* 0x002ff200000108d2 */
[----:B------:R1:W-:Y:S10]  /*1ab50*/  MUFU.EX2 R220, R0 ;  /* 0x0000000000dc7308 */ /* 0x0003f40000000800 */
[----:B------:R-:W-:Y:S01]  /*1ab60*/  MUFU.EX2 R232, R4 ;  /* 0x0000000400e87308 */ /* 0x000fe20000000800 */
[----:B---3--:R-:W-:Y:S02]  /*1ab70*/  F2FP.PACK_AB R141, R242, R212 ;  /* 0x000000d4f28d723e */ /* 0x008fe400000000ff */
[----:B-1----:R-:W-:Y:S05]  /*1ab80*/  FSEL R0, R137, RZ, P3 ;  /* 0x000000ff89007208 */ /* 0x002fea0001800000 */
[----:B------:R-:W-:Y:S04]  /*1ab90*/  FADD.FTZ R0, -R0, R3 ;  /* 0x0000000300007221 */ /* 0x000fe80000010100 */
[----:B------:R-:W-:Y:S04]  /*1aba0*/  FMUL.FTZ R0, R0, c[0x0][0x23c] ;  /* 0x00008f0000007a20 */ /* 0x000fe80000410000 */
[----:B------:R1:W3:Y:S02]  /*1abb0*/  MUFU.EX2 R132, R0 ;  /* 0x0000000000847308 */ /* 0x0002e40000000800 */
[----:B-1----:R-:W-:Y:S01]  /*1abc0*/  FADD.FTZ R0, -R2, R133 ;  /* 0x0000008502007221 */ /* 0x002fe20000010100 */
[----:B------:R-:W-:Y:S01]  /*1abd0*/  FSEL R2, R135, RZ, P1 ;  /* 0x000000ff87027208 */ /* 0x000fe20000800000 */
[----:B---3--:R-:W-:Y:S02]  /*1abe0*/  FMUL.FTZ R4, R132, R148 ;  /* 0x0000009484047220 */ /* 0x008fe40000410000 */
[----:B------:R-:W-:Y:S02]  /*1abf0*/  FMUL.FTZ R0, R0, c[0x0][0x23c] ;  /* 0x00008f0000007a20 */ /* 0x000fe40000410000 */
[C---:B------:R-:W-:Y:S02]  /*1ac00*/  FMUL.FTZ R5, R132.reuse, R149 ;  /* 0x0000009584057220 */ /* 0x040fe40000410000 */
[----:B------:R1:W3:Y:S01]  /*1ac10*/  MUFU.EX2 R3, R0 ;  /* 0x0000000000037308 */ /* 0x0002e20000000800 */
[C---:B------:R-:W-:Y:S02]  /*1ac20*/  FMUL.FTZ R16, R132.reuse, R152 ;  /* 0x0000009884107220 */ /* 0x040fe40000410000 */
[C---:B------:R-:W-:Y:S01]  /*1ac30*/  FMUL.FTZ R17, R132.reuse, R153 ;  /* 0x0000009984117220 */ /* 0x040fe20000410000 */
[----:B------:R-:W-:Y:S01]  /*1ac40*/  MOV R153, R67 ;  /* 0x0000004300997202 */ /* 0x000fe20000000f00 */
        /* <DEDUP_REMOVED lines=19> */
[C---:B------:R-:W-:Y:S01]  /*1ad80*/  FMUL.FTZ R19, R3.reuse, R155 ;  /* 0x0000009b03137220 */ /* 0x040fe20000410000 */
[----:B------:R-:W-:Y:S01]  /*1ad90*/  MOV R155, R61 ;  /* 0x0000003d009b7202 */ /* 0x000fe20000000f00 */
        /* <DEDUP_REMOVED lines=15> */
[----:B------:R-:W-:Y:S01]  /*1ae90*/  FFMA.FTZ R153, R153, c[0x0][0x23c], -R208 ;  /* 0x00008f0099997a23 */ /* 0x000fe200000108d0 */
[-C--:B--2---:R-:W-:Y:S01]  /*1aea0*/  HMMA.16816.F32 R4, R140, R20.reuse, R4 ;  /* 0x000000148c04723c */ /* 0x084fe20000001804 */
[C---:B---3--:R-:W-:Y:S01]  /*1aeb0*/  FMUL.FTZ R8, R133.reuse, R144 ;  /* 0x0000009085087220 */ /* 0x048fe20000410000 */
[----:B------:R-:W-:Y:S01]  /*1aec0*/  F2FP.PACK_AB R144, R232, R233 ;  /* 0x000000e9e890723e */ /* 0x000fe200000000ff */
[----:B------:R-:W-:Y:S01]  /*1aed0*/  FMUL.FTZ R9, R133, R145 ;  /* 0x0000009185097220 */ /* 0x000fe20000410000 */
[----:B------:R-:W-:Y:S01]  /*1aee0*/  F2FP.PACK_AB R145, R231, R220 ;  /* 0x000000dce791723e */ /* 0x000fe200000000ff */
[C---:B------:R-:W-:Y:S01]  /*1aef0*/  FMUL.FTZ R13, R133.reuse, R157 ;  /* 0x0000009d850d7220 */ /* 0x040fe20000410000 */
[----:B------:R-:W-:Y:S01]  /*1af00*/  MOV R157, R54 ;  /* 0x00000036009d7202 */ /* 0x000fe20000000f00 */
[C---:B------:R-:W-:Y:S01]  /*1af10*/  FMUL.FTZ R24, R133.reuse, R160 ;  /* 0x000000a085187220 */ /* 0x040fe20000410000 */
[----:B------:R-:W2:Y:S01]  /*1af20*/  MUFU.EX2 R0, R0 ;  /* 0x0000000000007308 */ /* 0x000ea20000000800 */
[C---:B------:R-:W-:Y:S03]  /*1af30*/  FMUL.FTZ R25, R133.reuse, R161 ;  /* 0x000000a185197220 */ /* 0x040fe60000410000 */
[C---:B------:R-:W-:Y:S01]  /*1af40*/  FMUL.FTZ R28, R133.reuse, R172 ;  /* 0x000000ac851c7220 */ /* 0x040fe20000410000 */
[----:B------:R-:W-:Y:S01]  /*1af50*/  MOV R161, R64 ;  /* 0x0000004000a17202 */ /* 0x000fe20000000f00 */
[----:B------:R-:W-:Y:S02]  /*1af60*/  IMAD.MOV.U32 R172, RZ, RZ, R29 ;  /* 0x000000ffffac7224 */ /* 0x000fe400078e001d */
[C---:B------:R-:W-:Y:S02]  /*1af70*/  FMUL.FTZ R29, R133.reuse, R173 ;  /* 0x000000ad851d7220 */ /* 0x040fe40000410000 */
[----:B------:R-:W-:Y:S02]  /*1af80*/  IMAD.MOV.U32 R173, RZ, RZ, R30 ;  /* 0x000000ffffad7224 */ /* 0x000fe400078e001e */
[C---:B------:R-:W-:Y:S02]  /*1af90*/  FMUL.FTZ R44, R133.reuse, R188 ;  /* 0x000000bc852c7220 */ /* 0x040fe40000410000 */
[----:B-1----:R-:W-:Y:S02]  /*1afa0*/  FFMA.FTZ R2, R12, c[0x0][0x23c], -R210 ;  /* 0x00008f000c027a23 */ /* 0x002fe400000108d2 */
[C---:B------:R-:W-:Y:S02]  /*1afb0*/  FMUL.FTZ R12, R133.reuse, R156 ;  /* 0x0000009c850c7220 */ /* 0x040fe40000410000 */
[----:B------:R-:W1:Y:S01]  /*1afc0*/  MUFU.EX2 R234, R2 ;  /* 0x0000000200ea7308 */ /* 0x000e620000000800 */
[C---:B------:R-:W-:Y:S02]  /*1afd0*/  FMUL.FTZ R56, R133.reuse, R192 ;  /* 0x000000c085387220 */ /* 0x040fe40000410000 */
[----:B------:R-:W-:Y:S02]  /*1afe0*/  IMAD.MOV.U32 R156, RZ, RZ, R60 ;  /* 0x000000ffff9c7224 */ /* 0x000fe400078e003c */
[----:B------:R-:W-:Y:S02]  /*1aff0*/  FMUL.FTZ R60, R133, R204 ;  /* 0x000000cc853c7220 */ /* 0x000fe40000410000 */
[C---:B--2---:R-:W-:Y:S01]  /*1b000*/  FMUL.FTZ R10, R0.reuse, R146 ;  /* 0x00000092000a7220 */ /* 0x044fe20000410000 */
[----:B------:R-:W-:Y:S01]  /*1b010*/  F2FP.PACK_AB R146, R235, R239 ;  /* 0x000000efeb92723e */ /* 0x000fe200000000ff */
[C---:B------:R-:W-:Y:S02]  /*1b020*/  FMUL.FTZ R11, R0.reuse, R147 ;  /* 0x00000093000b7220 */ /* 0x040fe40000410000 */
[C---:B------:R-:W-:Y:S02]  /*1b030*/  FMUL.FTZ R14, R0.reuse, R158 ;  /* 0x0000009e000e7220 */ /* 0x040fe40000410000 */
[C---:B------:R-:W-:Y:S02]  /*1b040*/  FMUL.FTZ R15, R0.reuse, R159 ;  /* 0x0000009f000f7220 */ /* 0x040fe40000410000 */
[C---:B------:R-:W-:Y:S02]  /*1b050*/  FMUL.FTZ R26, R0.reuse, R162 ;  /* 0x000000a2001a7220 */ /* 0x040fe40000410000 */
[C---:B------:R-:W-:Y:S01]  /*1b060*/  FMUL.FTZ R27, R0.reuse, R163 ;  /* 0x000000a3001b7220 */ /* 0x040fe20000410000 */
[----:B------:R-:W-:Y:S01]  /*1b070*/  MOV R163, R41 ;  /* 0x0000002900a37202 */ /* 0x000fe20000000f00 */
[C---:B------:R-:W-:Y:S01]  /*1b080*/  FMUL.FTZ R30, R0.reuse, R174 ;  /* 0x000000ae001e7220 */ /* 0x040fe20000410000 */
[----:B------:R-:W-:Y:S01]  /*1b090*/  MOV R174, R31 ;  /* 0x0000001f00ae7202 */ /* 0x000fe20000000f00 */
[----:B------:R-:W-:Y:S02]  /*1b0a0*/  FMUL.FTZ R31, R0, R175 ;  /* 0x000000af001f7220 */ /* 0x000fe40000410000 */
[----:B------:R-:W-:Y:S01]  /*1b0b0*/  IMAD.MOV.U32 R175, RZ, RZ, R32 ;  /* 0x000000ffffaf7224 */ /* 0x000fe200078e0020 */
[----:B-1----:R-:W-:Y:S01]  /*1b0c0*/  F2FP.PACK_AB R147, R234, R238 ;  /* 0x000000eeea93723e */ /* 0x002fe200000000ff */
[----:B------:R-:W-:Y:S02]  /*1b0d0*/  IMAD.MOV.U32 R158, RZ, RZ, R40 ;  /* 0x000000ffff9e7224 */ /* 0x000fe400078e0028 */
[----:B------:R-:W-:Y:S02]  /*1b0e0*/  IMAD.MOV.U32 R159, RZ, RZ, R42 ;  /* 0x000000ffff9f7224 */ /* 0x000fe400078e002a */
[----:B------:R-:W-:Y:S02]  /*1b0f0*/  FFMA.FTZ R152, R152, c[0x0][0x23c], -R208 ;  /* 0x00008f0098987a23 */ /* 0x000fe400000108d0 */
[C---:B------:R-:W-:Y:S01]  /*1b100*/  HMMA.16816.F32 R8, R144.reuse, R20, R8 ;  /* 0x000000149008723c */ /* 0x040fe20000001808 */
[--C-:B------:R-:W-:Y:S02]  /*1b110*/  FFMA.FTZ R157, R157, c[0x0][0x23c], -R209.reuse ;  /* 0x00008f009d9d7a23 */ /* 0x100fe400000108d1 */
[----:B------:R-:W-:Y:S02]  /*1b120*/  FFMA.FTZ R154, R154, c[0x0][0x23c], -R209 ;  /* 0x00008f009a9a7a23 */ /* 0x000fe400000108d1 */
[C---:B------:R-:W-:Y:S02]  /*1b130*/  FMUL.FTZ R32, R132.reuse, R168 ;  /* 0x000000a884207220 */ /* 0x040fe40000410000 */
[C---:B------:R-:W-:Y:S01]  /*1b140*/  FMUL.FTZ R20, R132.reuse, R164 ;  /* 0x000000a484147220 */ /* 0x040fe20000410000 */
[-C--:B------:R-:W-:Y:S01]  /*1b150*/  HMMA.16816.F32 R12, R144, R22.reuse, R12 ;  /* 0x00000016900c723c */ /* 0x080fe2000000180c */
[C---:B------:R-:W-:Y:S03]  /*1b160*/  FMUL.FTZ R21, R132.reuse, R165 ;  /* 0x000000a584157220 */ /* 0x040fe60000410000 */
[----:B------:R-:W-:Y:S02]  /*1b170*/  IMAD.MOV.U32 R168, RZ, RZ, R33 ;  /* 0x000000ffffa87224 */ /* 0x000fe400078e0021 */
[----:B------:R-:W-:Y:S01]  /*1b180*/  FMUL.FTZ R33, R132, R169 ;  /* 0x000000a984217220 */ /* 0x000fe20000410000 */
[----:B------:R-:W-:Y:S01]  /*1b190*/  MOV R169, R34 ;  /* 0x0000002200a97202 */ /* 0x000fe20000000f00 */
[C---:B------:R-:W-:Y:S01]  /*1b1a0*/  HMMA.16816.F32 R16, R140.reuse, R22, R16 ;  /* 0x000000168c10723c */ /* 0x040fe20000001810 */
[C---:B------:R-:W-:Y:S03]  /*1b1b0*/  FMUL.FTZ R34, R3.reuse, R170 ;  /* 0x000000aa03227220 */ /* 0x040fe60000410000 */
[----:B------:R-:W-:Y:S02]  /*1b1c0*/  IMAD.MOV.U32 R170, RZ, RZ, R35 ;  /* 0x000000ffffaa7224 */ /* 0x000fe400078e0023 */
[C---:B------:R-:W-:Y:S01]  /*1b1d0*/  FMUL.FTZ R35, R3.reuse, R171 ;  /* 0x000000ab03237220 */ /* 0x040fe20000410000 */
[----:B------:R-:W-:Y:S01]  /*1b1e0*/  MOV R171, R45 ;  /* 0x0000002d00ab7202 */ /* 0x000fe20000000f00 */
[C---:B------:R-:W-:Y:S01]  /*1b1f0*/  FMUL.FTZ R22, R3.reuse, R166 ;  /* 0x000000a603167220 */ /* 0x040fe20000410000 */
[----:B------:R-:W-:Y:S03]  /*1b200*/  MOV R166, R51 ;  /* 0x0000003300a67202 */ /* 0x000fe60000000f00 */
[----:B------:R-:W-:Y:S02]  /*1b210*/  FMUL.FTZ R23, R3, R167 ;  /* 0x000000a703177220 */ /* 0x000fe40000410000 */
[----:B------:R-:W-:Y:S02]  /*1b220*/  IMAD.MOV.U32 R167, RZ, RZ, R52 ;  /* 0x000000ffffa77224 */ /* 0x000fe400078e0034 */
[C---:B------:R-:W-:Y:S02]  /*1b230*/  FMUL.FTZ R40, R133.reuse, R176 ;  /* 0x000000b085287220 */ /* 0x040fe40000410000 */
[C---:B------:R-:W-:Y:S01]  /*1b240*/  FMUL.FTZ R41, R133.reuse, R177 ;  /* 0x000000b185297220 */ /* 0x040fe20000410000 */
[-C--:B------:R-:W-:Y:S01]  /*1b250*/  HMMA.16816.F32 R20, R140, R36.reuse, R20 ;  /* 0x000000248c14723c */ /* 0x080fe20000001814 */
[C---:B------:R-:W-:Y:S02]  /*1b260*/  FMUL.FTZ R42, R0.reuse, R178 ;  /* 0x000000b2002a7220 */ /* 0x040fe40000410000 */
[C---:B------:R-:W-:Y:S02]  /*1b270*/  FMUL.FTZ R43, R0.reuse, R179 ;  /* 0x000000b3002b7220 */ /* 0x040fe40000410000 */
[----:B------:R-:W-:Y:S02]  /*1b280*/  FMUL.FTZ R45, R133, R189 ;  /* 0x000000bd852d7220 */ /* 0x000fe40000410000 */
[C---:B------:R-:W-:Y:S01]  /*1b290*/  FMUL.FTZ R46, R0.reuse, R190 ;  /* 0x000000be002e7220 */ /* 0x040fe20000410000 */
[C---:B------:R-:W-:Y:S01]  /*1b2a0*/  HMMA.16816.F32 R24, R144.reuse, R36, R24 ;  /* 0x000000249018723c */ /* 0x040fe20000001818 */
[----:B------:R-:W-:Y:S03]  /*1b2b0*/  FMUL.FTZ R51, R3, R187 ;  /* 0x000000bb03337220 */ /* 0x000fe60000410000 */
[----:B------:R-:W-:Y:S02]  /*1b2c0*/  FMUL.FTZ R59, R0, R195 ;  /* 0x000000c3003b7220 */ /* 0x000fe40000410000 */
[----:B------:R-:W-:Y:S02]  /*1b2d0*/  FMUL.FTZ R61, R133, R205 ;  /* 0x000000cd853d7220 */ /* 0x000fe40000410000 */
[-C--:B------:R-:W-:Y:S01]  /*1b2e0*/  HMMA.16816.F32 R28, R144, R38.reuse, R28 ;  /* 0x00000026901c723c */ /* 0x080fe2000000181c */
[----:B------:R-:W-:Y:S03]  /*1b2f0*/  MUFU.EX2 R205, R154 ;  /* 0x0000009a00cd7308 */ /* 0x000fe60000000800 */
[C---:B------:R-:W-:Y:S02]  /*1b300*/  FMUL.FTZ R36, R132.reuse, R180 ;  /* 0x000000b484247220 */ /* 0x040fe40000410000 */
[----:B------:R-:W-:Y:S02]  /*1b310*/  FMUL.FTZ R37, R132, R181 ;  /* 0x000000b584257220 */ /* 0x000fe40000410000 */
[C---:B------:R-:W-:Y:S01]  /*1b320*/  HMMA.16816.F32 R32, R140.reuse, R38, R32 ;  /* 0x000000268c20723c */ /* 0x040fe20000001820 */
[----:B------:R-:W-:Y:S03]  /*1b330*/  IMAD.MOV.U32 R2, RZ, RZ, R48 ;  /* 0x000000ffff027224 */ /* 0x000fe600078e0030 */
[----:B------:R-:W-:Y:S02]  /*1b340*/  IMAD.MOV.U32 R176, RZ, RZ, R49 ;  /* 0x000000ffffb07224 */ /* 0x000fe400078e0031 */
[----:B------:R-:W-:Y:S02]  /*1b350*/  FFMA.FTZ R2, R2, c[0x0][0x23c], -R209 ;  /* 0x00008f0002027a23 */ /* 0x000fe400000108d1 */
[C---:B------:R-:W-:Y:S04]  /*1b360*/  FMUL.FTZ R39, R3.reuse, R183 ;  /* 0x000000b703277220 */ /* 0x040fe80000410000 */
[----:B------:R-:W-:Y:S02]  /*1b370*/  IMAD.MOV.U32 R183, RZ, RZ, R55 ;  /* 0x000000ffffb77224 */ /* 0x000fe400078e0037 */
[----:B------:R-:W1:Y:S01]  /*1b380*/  LDSM.16.MT88.4 R52, [R228+0xc000] ;  /* 0x00c00000e434783b */ /* 0x000e620000004200 */
[----:B------:R-:W-:Y:S01]  /*1b390*/  FMUL.FTZ R38, R3, R182 ;  /* 0x000000b603267220 */ /* 0x000fe20000410000 */
[----:B------:R-:W-:Y:S01]  /*1b3a0*/  MOV R182, R57 ;  /* 0x0000003900b67202 */ /* 0x000fe20000000f00 */
[----:B------:R-:W-:Y:S01]  /*1b3b0*/  IMAD.MOV.U32 R180, RZ, RZ, R47 ;  /* 0x000000ffffb47224 */ /* 0x000fe200078e002f */
[----:B------:R-:W-:Y:S01]  /*1b3c0*/  MOV R177, R183 ;  /* 0x000000b700b17202 */ /* 0x000fe20000000f00 */
[----:B------:R-:W-:Y:S02]  /*1b3d0*/  FMUL.FTZ R47, R0, R191 ;  /* 0x000000bf002f7220 */ /* 0x000fe40000410000 */
[C---:B------:R-:W-:Y:S02]  /*1b3e0*/  FMUL.FTZ R48, R132.reuse, R184 ;  /* 0x000000b884307220 */ /* 0x040fe40000410000 */
[C---:B------:R-:W-:Y:S02]  /*1b3f0*/  FMUL.FTZ R49, R132.reuse, R185 ;  /* 0x000000b984317220 */ /* 0x040fe40000410000 */
[C---:B------:R-:W-:Y:S02]  /*1b400*/  FMUL.FTZ R57, R133.reuse, R193 ;  /* 0x000000c185397220 */ /* 0x040fe40000410000 */
[----:B------:R-:W-:Y:S01]  /*1b410*/  MUFU.EX2 R193, R152 ;  /* 0x0000009800c17308 */ /* 0x000fe20000000800 */
        /* <DEDUP_REMOVED lines=15> */
[----:B------:R-:W-:Y:S01]  /*1b510*/  IMAD.MOV.U32 R176, RZ, RZ, R182 ;  /* 0x000000ffffb07224 */ /* 0x000fe200078e00b6 */
[----:B------:R-:W-:Y:S01]  /*1b520*/  MOV R182, R170 ;  /* 0x000000aa00b67202 */ /* 0x000fe20000000f00 */
[----:B------:R-:W-:Y:S02]  /*1b530*/  IMAD.MOV.U32 R170, RZ, RZ, R168 ;  /* 0x000000ffffaa7224 */ /* 0x000fe400078e00a8 */
[----:B------:R1:W-:Y:S01]  /*1b540*/  MUFU.EX2 R168, R2 ;  /* 0x0000000200a87308 */ /* 0x0003e20000000800 */
[C---:B------:R-:W-:Y:S01]  /*1b550*/  HMMA.16816.F32 R40, R144.reuse, R52, R40 ;  /* 0x000000349028723c */ /* 0x040fe20000001828 */
[C---:B------:R-:W-:Y:S03]  /*1b560*/  FMUL.FTZ R92, R133.reuse, R92 ;  /* 0x0000005c855c7220 */ /* 0x040fe60000410000 */
[----:B------:R-:W-:Y:S01]  /*1b570*/  FMUL.FTZ R93, R133, R93 ;  /* 0x0000005d855d7220 */ /* 0x000fe20000410000 */
[----:B------:R-:W-:Y:S01]  /*1b580*/  MOV R188, R176 ;  /* 0x000000b000bc7202 */ /* 0x000fe20000000f00 */
[----:B------:R-:W-:Y:S02]  /*1b590*/  FMUL.FTZ R94, R0, R94 ;  /* 0x0000005e005e7220 */ /* 0x000fe40000410000 */
[-C--:B------:R-:W-:Y:S01]  /*1b5a0*/  HMMA.16816.F32 R44, R144, R54.reuse, R44 ;  /* 0x00000036902c723c */ /* 0x080fe2000000182c */
[----:B------:R-:W-:Y:S03]  /*1b5b0*/  IMAD.MOV.U32 R164, RZ, RZ, R50 ;  /* 0x000000ffffa47224 */ /* 0x000fe600078e0032 */
[C---:B------:R-:W-:Y:S02]  /*1b5c0*/  FMUL.FTZ R50, R3.reuse, R186 ;  /* 0x000000ba03327220 */ /* 0x040fe40000410000 */
[C---:B------:R-:W-:Y:S02]  /*1b5d0*/  FMUL.FTZ R52, R132.reuse, R196 ;  /* 0x000000c484347220 */ /* 0x040fe40000410000 */
[----:B------:R-:W-:Y:S03]  /*1b5e0*/  FMUL.FTZ R53, R132, R197 ;  /* 0x000000c584357220 */ /* 0x000fe60000410000 */
[C---:B------:R-:W-:Y:S01]  /*1b5f0*/  HMMA.16816.F32 R48, R140.reuse, R54, R48 ;  /* 0x000000368c30723c */ /* 0x040fe20000001830 */
[----:B------:R-:W-:Y:S02]  /*1b600*/  IMAD.MOV.U32 R181, RZ, RZ, R58 ;  /* 0x000000ffffb57224 */ /* 0x000fe400078e003a */
[----:B------:R-:W-:Y:S01]  /*1b610*/  FMUL.FTZ R58, R0, R194 ;  /* 0x000000c2003a7220 */ /* 0x000fe20000410000 */
[----:B------:R-:W-:Y:S01]  /*1b620*/  MOV R194, R171 ;  /* 0x000000ab00c27202 */ /* 0x000fe20000000f00 */
[----:B------:R-:W-:Y:S01]  /*1b630*/  IMAD.MOV.U32 R183, RZ, RZ, R181 ;  /* 0x000000ffffb77224 */ /* 0x000fe200078e00b5 */
[----:B------:R-:W-:Y:S01]  /*1b640*/  MUFU.EX2 R171, R157 ;  /* 0x0000009d00ab7308 */ /* 0x000fe20000000800 */
[----:B------:R-:W-:Y:S01]  /*1b650*/  IMAD.MOV.U32 R181, RZ, RZ, R169 ;  /* 0x000000ffffb57224 */ /* 0x000fe200078e00a9 */
[----:B------:R-:W-:Y:S01]  /*1b660*/  MOV R169, R175 ;  /* 0x000000af00a97202 */ /* 0x000fe20000000f00 */
[----:B------:R-:W-:Y:S03]  /*1b670*/  IMAD.MOV.U32 R175, RZ, RZ, R174 ;  /* 0x000000ffffaf7224 */ /* 0x000fe600078e00ae */
[----:B------:R-:W-:Y:S01]  /*1b680*/  IMAD.MOV.U32 R174, RZ, RZ, R173 ;  /* 0x000000ffffae7224 */ /* 0x000fe200078e00ad */
[----:B------:R-:W-:Y:S01]  /*1b690*/  MOV R173, R172 ;  /* 0x000000ac00ad7202 */ /* 0x000fe20000000f00 */
[----:B------:R-:W-:Y:S02]  /*1b6a0*/  IMAD.MOV.U32 R172, RZ, RZ, R130 ;  /* 0x000000ffffac7224 */ /* 0x000fe400078e0082 */
[----:B------:R-:W2:Y:S01]  /*1b6b0*/  LDL.LU R130, [R1+0xe8] ;  /* 0x0000e80001827983 */ /* 0x000ea20000300800 */
[C---:B------:R-:W-:Y:S02]  /*1b6c0*/  FMUL.FTZ R54, R3.reuse, R198 ;  /* 0x000000c603367220 */ /* 0x040fe40000410000 */
[C---:B------:R-:W-:Y:S02]  /*1b6d0*/  FMUL.FTZ R55, R3.reuse, R199 ;  /* 0x000000c703377220 */ /* 0x040fe40000410000 */
[----:B-1----:R-:W-:Y:S01]  /*1b6e0*/  FFMA.FTZ R2, R178, c[0x0][0x23c], -R209 ;  /* 0x00008f00b2027a23 */ /* 0x002fe200000108d1 */
[----:B------:R-:W-:Y:S01]  /*1b6f0*/  MOV R178, R169 ;  /* 0x000000a900b27202 */ /* 0x000fe20000000f00 */
[----:B------:R-:W-:Y:S02]  /*1b700*/  IMAD.MOV.U32 R169, RZ, RZ, R174 ;  /* 0x000000ffffa97224 */ /* 0x000fe400078e00ae */
[----:B------:R-:W-:Y:S01]  /*1b710*/  IMAD.MOV.U32 R174, RZ, RZ, R172 ;  /* 0x000000ffffae7224 */ /* 0x000fe200078e00ac */
[-C--:B------:R-:W-:Y:S01]  /*1b720*/  HMMA.16816.F32 R52, R140, R148.reuse, R52 ;  /* 0x000000948c34723c */ /* 0x080fe20000001834 */
[----:B------:R-:W-:Y:S01]  /*1b730*/  IMAD.MOV.U32 R172, RZ, RZ, R163 ;  /* 0x000000ffffac7224 */ /* 0x000fe200078e00a3 */
[----:B------:R-:W-:Y:S01]  /*1b740*/  MOV R163, R131 ;  /* 0x0000008300a37202 */ /* 0x000fe20000000f00 */
[C---:B------:R-:W-:Y:S01]  /*1b750*/  FMUL.FTZ R95, R0.reuse, R95 ;  /* 0x0000005f005f7220 */ /* 0x040fe20000410000 */
[----:B------:R-:W3:Y:S01]  /*1b760*/  LDL.LU R131, [R1+0xe4] ;  /* 0x0000e40001837983 */ /* 0x000ee20000300800 */
[C---:B------:R-:W-:Y:S02]  /*1b770*/  FMUL.FTZ R98, R3.reuse, R98 ;  /* 0x0000006203627220 */ /* 0x040fe40000410000 */
[C---:B------:R-:W-:Y:S01]  /*1b780*/  FMUL.FTZ R99, R3.reuse, R99 ;  /* 0x0000006303637220 */ /* 0x040fe20000410000 */
[C---:B------:R-:W-:Y:S01]  /*1b790*/  HMMA.16816.F32 R56, R144.reuse, R148, R56 ;  /* 0x000000949038723c */ /* 0x040fe20000001838 */
[----:B------:R-:W-:Y:S03]  /*1b7a0*/  IMAD.MOV.U32 R160, RZ, RZ, R63 ;  /* 0x000000ffffa07224 */ /* 0x000fe600078e003f */
[C---:B------:R-:W-:Y:S02]  /*1b7b0*/  FMUL.FTZ R63, R0.reuse, R207 ;  /* 0x000000cf003f7220 */ /* 0x040fe40000410000 */
[----:B------:R-:W-:Y:S02]  /*1b7c0*/  IMAD.MOV.U32 R165, RZ, RZ, R62 ;  /* 0x000000ffffa57224 */ /* 0x000fe400078e003e */
[----:B------:R-:W-:Y:S04]  /*1b7d0*/  FMUL.FTZ R62, R0, R206 ;  /* 0x000000ce003e7220 */ /* 0x000fe80000410000 */
[C---:B------:R-:W-:Y:S02]  /*1b7e0*/  FMUL.FTZ R101, R132.reuse, R101 ;  /* 0x0000006584657220 */ /* 0x040fe40000410000 */
[C---:B------:R-:W-:Y:S01]  /*1b7f0*/  FMUL.FTZ R102, R3.reuse, R102 ;  /* 0x0000006603667220 */ /* 0x040fe20000410000 */
[-C--:B------:R-:W-:Y:S01]  /*1b800*/  HMMA.16816.F32 R60, R144, R150.reuse, R60 ;  /* 0x00000096903c723c */ /* 0x080fe2000000183c */
[----:B------:R-:W-:Y:S02]  /*1b810*/  IMAD.MOV.U32 R162, RZ, RZ, R65 ;  /* 0x000000ffffa27224 */ /* 0x000fe400078e0041 */
[----:B------:R-:W-:Y:S02]  /*1b820*/  FMUL.FTZ R65, R132, R201 ;  /* 0x000000c984417220 */ /* 0x000fe40000410000 */
[----:B------:R-:W-:Y:S02]  /*1b830*/  FMUL.FTZ R103, R3, R103 ;  /* 0x0000006703677220 */ /* 0x000fe40000410000 */
[C---:B------:R-:W-:Y:S02]  /*1b840*/  FMUL.FTZ R104, R133.reuse, R104 ;  /* 0x0000006885687220 */ /* 0x040fe40000410000 */
[C---:B------:R-:W-:Y:S01]  /*1b850*/  FMUL.FTZ R105, R133.reuse, R105 ;  /* 0x0000006985697220 */ /* 0x040fe20000410000 */
[C---:B------:R-:W-:Y:S01]  /*1b860*/  HMMA.16816.F32 R64, R140.reuse, R150, R64 ;  /* 0x000000968c40723c */ /* 0x040fe20000001840 */
[----:B------:R-:W1:Y:S01]  /*1b870*/  LDSM.16.MT88.4 R148, [R225+0xe000] ;  /* 0x00e00000e194783b */ /* 0x000e620000004200 */
[C---:B------:R-:W-:Y:S02]  /*1b880*/  FMUL.FTZ R106, R0.reuse, R106 ;  /* 0x0000006a006a7220 */ /* 0x040fe40000410000 */
[C---:B------:R-:W-:Y:S02]  /*1b890*/  FMUL.FTZ R107, R0.reuse, R107 ;  /* 0x0000006b006b7220 */ /* 0x040fe40000410000 */
[C---:B------:R-:W-:Y:S02]  /*1b8a0*/  FMUL.FTZ R108, R133.reuse, R108 ;  /* 0x0000006c856c7220 */ /* 0x040fe40000410000 */
[----:B------:R-:W-:Y:S04]  /*1b8b0*/  FMUL.FTZ R109, R133, R109 ;  /* 0x0000006d856d7220 */ /* 0x000fe80000410000 */
[C---:B------:R-:W-:Y:S02]  /*1b8c0*/  FMUL.FTZ R110, R0.reuse, R110 ;  /* 0x0000006e006e7220 */ /* 0x040fe40000410000 */
[----:B------:R-:W-:Y:S02]  /*1b8d0*/  FMUL.FTZ R111, R0, R111 ;  /* 0x0000006f006f7220 */ /* 0x000fe40000410000 */
[----:B------:R-:W-:Y:S02]  /*1b8e0*/  IMAD.MOV.U32 R189, RZ, RZ, R177 ;  /* 0x000000ffffbd7224 */ /* 0x000fe400078e00b1 */
[----:B------:R4:W-:Y:S01]  /*1b8f0*/  MUFU.EX2 R177, R2 ;  /* 0x0000000200b17308 */ /* 0x0009e20000000800 */
        /* <DEDUP_REMOVED lines=8> */
[C---:B------:R-:W-:Y:S02]  /*1b980*/  FMUL.FTZ R120, R133.reuse, R120 ;  /* 0x0000007885787220 */ /* 0x040fe40000410000 */
[C---:B------:R-:W-:Y:S02]  /*1b990*/  FMUL.FTZ R121, R133.reuse, R121 ;  /* 0x0000007985797220 */ /* 0x040fe40000410000 */
[----:B------:R-:W-:Y:S01]  /*1b9a0*/  FMUL.FTZ R122, R0, R122 ;  /* 0x0000007a007a7220 */ /* 0x000fe20000410000 */
[-C--:B-1----:R-:W-:Y:S01]  /*1b9b0*/  HMMA.16816.F32 R68, R140, R148.reuse, R68 ;  /* 0x000000948c44723c */ /* 0x082fe20000001844 */
[----:B----4-:R-:W-:Y:S02]  /*1b9c0*/  FFMA.FTZ R2, R252, c[0x0][0x23c], -R208 ;  /* 0x00008f00fc027a23 */ /* 0x010fe400000108d0 */
[C---:B------:R-:W-:Y:S02]  /*1b9d0*/  FMUL.FTZ R123, R0.reuse, R123 ;  /* 0x0000007b007b7220 */ /* 0x040fe40000410000 */
[C---:B------:R-:W-:Y:S02]  /*1b9e0*/  FMUL.FTZ R124, R133.reuse, R124 ;  /* 0x0000007c857c7220 */ /* 0x040fe40000410000 */
[----:B------:R-:W-:Y:S01]  /*1b9f0*/  FMUL.FTZ R125, R133, R125 ;  /* 0x0000007d857d7220 */ /* 0x000fe20000410000 */
[C---:B------:R-:W-:Y:S01]  /*1ba00*/  HMMA.16816.F32 R72, R144.reuse, R148, R72 ;  /* 0x000000949048723c */ /* 0x040fe20000001848 */
[C---:B------:R-:W-:Y:S03]  /*1ba10*/  FMUL.FTZ R126, R0.reuse, R126 ;  /* 0x0000007e007e7220 */ /* 0x040fe60000410000 */
[----:B------:R-:W-:Y:S02]  /*1ba20*/  FMUL.FTZ R127, R0, R127 ;  /* 0x0000007f007f7220 */ /* 0x000fe40000410000 */
[C---:B------:R-:W-:Y:S02]  /*1ba30*/  FMUL.FTZ R128, R132.reuse, R128 ;  /* 0x0000008084807220 */ /* 0x040fe40000410000 */
[-C--:B------:R-:W-:Y:S01]  /*1ba40*/  HMMA.16816.F32 R76, R144, R150.reuse, R76 ;  /* 0x00000096904c723c */ /* 0x080fe2000000184c */
[----:B------:R-:W-:Y:S03]  /*1ba50*/  FMUL.FTZ R129, R132, R129 ;  /* 0x0000008184817220 */ /* 0x000fe60000410000 */
[----:B------:R-:W-:Y:S02]  /*1ba60*/  FFMA.FTZ R139, R139, c[0x0][0x23c], -R209 ;  /* 0x00008f008b8b7a23 */ /* 0x000fe400000108d1 */
[----:B------:R-:W-:Y:S02]  /*1ba70*/  IMAD.MOV.U32 R204, RZ, RZ, R182 ;  /* 0x000000ffffcc7224 */ /* 0x000fe400078e00b6 */
[C---:B------:R-:W-:Y:S01]  /*1ba80*/  HMMA.16816.F32 R80, R140.reuse, R150, R80 ;  /* 0x000000968c50723c */ /* 0x040fe20000001850 */
[----:B------:R-:W1:Y:S03]  /*1ba90*/  LDSM.16.MT88.4 R148, [R226+0xe000] ;  /* 0x00e00000e294783b */ /* 0x000e660000004200 */
[----:B------:R-:W-:Y:S02]  /*1baa0*/  IMAD.MOV.U32 R182, RZ, RZ, R159 ;  /* 0x000000ffffb67224 */ /* 0x000fe400078e009f */
[----:B------:R-:W-:Y:S02]  /*1bab0*/  IMAD.MOV.U32 R179, RZ, RZ, R183 ;  /* 0x000000ffffb37224 */ /* 0x000fe400078e00b7 */
[----:B------:R-:W-:Y:S04]  /*1bac0*/  IMAD.MOV.U32 R183, RZ, RZ, R170 ;  /* 0x000000ffffb77224 */ /* 0x000fe800078e00aa */
[----:B------:R-:W-:Y:S01]  /*1bad0*/  IMAD.MOV.U32 R170, RZ, RZ, R175 ;  /* 0x000000ffffaa7224 */ /* 0x000fe200078e00af */
[----:B------:R-:W-:Y:S02]  /*1bae0*/  MOV R195, R183 ;  /* 0x000000b700c37202 */ /* 0x000fe40000000f00 */
[----:B------:R-:W-:Y:S01]  /*1baf0*/  MUFU.EX2 R183, R153 ;  /* 0x0000009900b77308 */ /* 0x000fe20000000800 */
[----:B------:R-:W-:Y:S09]  /*1bb00*/  MOV R175, R173 ;  /* 0x000000ad00af7202 */ /* 0x000ff20000000f00 */
[----:B------:R4:W-:Y:S01]  /*1bb10*/  MUFU.EX2 R173, R2 ;  /* 0x0000000200ad7308 */ /* 0x0009e20000000800 */
[-C--:B-1----:R-:W-:Y:S08]  /*1bb20*/  HMMA.16816.F32 R84, R140, R148.reuse, R84 ;  /* 0x000000948c54723c */ /* 0x082ff00000001854 */
[C---:B------:R-:W-:Y:S01]  /*1bb30*/  HMMA.16816.F32 R88, R144.reuse, R148, R88 ;  /* 0x000000949058723c */ /* 0x040fe20000001858 */
[----:B----4-:R-:W-:Y:S04]  /*1bb40*/  FFMA.FTZ R2, R223, c[0x0][0x23c], -R208 ;  /* 0x00008f00df027a23 */ /* 0x010fe800000108d0 */
[----:B------:R1:W4:Y:S03]  /*1bb50*/  MUFU.EX2 R176, R2 ;  /* 0x0000000200b07308 */ /* 0x0003260000000800 */
        /* <DEDUP_REMOVED lines=10> */
[-C--:B------:R-:W-:Y:S01]  /*1bc00*/  HMMA.16816.F32 R124, R144, R150.reuse, R124 ;  /* 0x00000096907c723c */ /* 0x080fe2000000187c */
[----:B--2---:R-:W-:Y:S06]  /*1bc10*/  FMUL.FTZ R130, R3, R130 ;  /* 0x0000008203827220 */ /* 0x004fec0000410000 */
[----:B------:R-:W-:Y:S02]  /*1bc20*/  FFMA.FTZ R144, R189, c[0x0][0x23c], -R209 ;  /* 0x00008f00bd907a23 */ /* 0x000fe400000108d1 */
[----:B------:R-:W-:Y:S02]  /*1bc30*/  IMAD.MOV.U32 R189, RZ, RZ, R188 ;  /* 0x000000ffffbd7224 */ /* 0x000fe400078e00bc */
[----:B------:R1:W-:Y:S01]  /*1bc40*/  MUFU.EX2 R192, R144 ;  /* 0x0000009000c07308 */ /* 0x0003e20000000800 */
        /* <DEDUP_REMOVED lines=11> */
[----:B------:R-:W-:Y:S02]  /*1bd00*/  FFMA.FTZ R2, R189, c[0x0][0x23c], -R208 ;  /* 0x00008f00bd027a23 */ /* 0x000fe400000108d0 */
        /* <DEDUP_REMOVED lines=12> */
[----:B-1----:R-:W1:Y:S01]  /*1bdd0*/  LDSM.16.MT88.4 R144, [R225+0xc800] ;  /* 0x00c80000e190783b */ /* 0x002e620000004200 */
[----:B------:R-:W-:Y:S02]  /*1bde0*/  IMAD.MOV.U32 R185, RZ, RZ, R188 ;  /* 0x000000ffffb97224 */ /* 0x000fe400078e00bc */
[----:B------:R-:W-:Y:S02]  /*1bdf0*/  IMAD.MOV.U32 R187, RZ, RZ, R167 ;  /* 0x000000ffffbb7224 */ /* 0x000fe400078e00a7 */
[----:B---3--:R-:W-:Y:S02]  /*1be00*/  FMUL.FTZ R131, R3, R131 ;  /* 0x0000008303837220 */ /* 0x008fe40000410000 */
[----:B------:R-:W-:Y:S01]  /*1be10*/  IMAD.MOV.U32 R197, RZ, RZ, R187 ;  /* 0x000000ffffc57224 */ /* 0x000fe200078e00bb */
[----:B------:R-:W-:Y:S01]  /*1be20*/  MOV R187, R185 ;  /* 0x000000b900bb7202 */ /* 0x000fe20000000f00 */
[----:B------:R-:W-:Y:S02]  /*1be30*/  IMAD.MOV.U32 R185, RZ, RZ, R162 ;  /* 0x000000ffffb97224 */ /* 0x000fe400078e00a2 */
[----:B------:R-:W-:Y:S01]  /*1be40*/  IMAD.MOV.U32 R162, RZ, RZ, R161 ;  /* 0x000000ffffa27224 */ /* 0x000fe200078e00a1 */
[----:B------:R-:W-:Y:S01]  /*1be50*/  HMMA.16816.F32 R128, R140, R150, R128 ;  /* 0x000000968c80723c */ /* 0x000fe20000001880 */
[----:B------:R-:W-:Y:S01]  /*1be60*/  MOV R161, R160 ;  /* 0x000000a000a17202 */ /* 0x000fe20000000f00 */
[----:B------:R-:W-:Y:S02]  /*1be70*/  IMAD.MOV.U32 R160, RZ, RZ, R165 ;  /* 0x000000ffffa07224 */ /* 0x000fe400078e00a5 */
[----:B------:R-:W-:Y:S01]  /*1be80*/  IMAD.MOV.U32 R165, RZ, RZ, R155 ;  /* 0x000000ffffa57224 */ /* 0x000fe200078e009b */
[----:B------:R-:W-:Y:S01]  /*1be90*/  MOV R155, R156 ;  /* 0x0000009c009b7202 */ /* 0x000fe20000000f00 */
[----:B------:R-:W-:Y:S01]  /*1bea0*/  FFMA.FTZ R156, R247, c[0x0][0x23c], -R209 ;  /* 0x00008f00f79c7a23 */ /* 0x000fe200000108d1 */
[----:B----4-:R-:W-:Y:S01]  /*1beb0*/  F2FP.PACK_AB R141, R176, R173 ;  /* 0x000000adb08d723e */ /* 0x010fe200000000ff */
[----:B------:R2:W5:Y:S01]  /*1bec0*/  LDL.LU R247, [R1+0xe0] ;  /* 0x0000e00001f77983 */ /* 0x0005620000300800 */
[----:B------:R-:W-:Y:S03]  /*1bed0*/  IMAD.MOV.U32 R198, RZ, RZ, R197 ;  /* 0x000000ffffc67224 */ /* 0x000fe600078e00c5 */
[----:B------:R-:W-:Y:S01]  /*1bee0*/  IMAD.MOV.U32 R197, RZ, RZ, R185 ;  /* 0x000000ffffc57224 */ /* 0x000fe200078e00b9 */
[----:B------:R-:W-:Y:S01]  /*1bef0*/  MOV R185, R162 ;  /* 0x000000a200b97202 */ /* 0x000fe20000000f00 */
[----:B------:R-:W-:Y:S01]  /*1bf00*/  IMAD.MOV.U32 R162, RZ, RZ, R165 ;  /* 0x000000ffffa27224 */ /* 0x000fe200078e00a5 */
[----:B------:R-:W-:Y:S01]  /*1bf10*/  MOV R199, R198 ;  /* 0x000000c600c77202 */ /* 0x000fe20000000f00 */
[----:B------:R-:W-:Y:S02]  /*1bf20*/  IMAD.MOV.U32 R165, RZ, RZ, R155 ;  /* 0x000000ffffa57224 */ /* 0x000fe400078e009b */
[----:B------:R-:W-:Y:S02]  /*1bf30*/  FFMA.FTZ R155, R243, c[0x0][0x23c], -R209 ;  /* 0x00008f00f39b7a23 */ /* 0x000fe400000108d1 */
[----:B------:R2:W5:Y:S01]  /*1bf40*/  LDL.LU R243, [R1+0xdc] ;  /* 0x0000dc0001f37983 */ /* 0x0005620000300800 */
[----:B------:R-:W-:Y:S02]  /*1bf50*/  IMAD.MOV.U32 R164, RZ, RZ, R229 ;  /* 0x000000ffffa47224 */ /* 0x000fe400078e00e5 */
[----:B------:R-:W-:Y:S01]  /*1bf60*/  IMAD.MOV.U32 R184, RZ, RZ, R178 ;  /* 0x000000ffffb87224 */ /* 0x000fe200078e00b2 */
[----:B------:R-:W3:Y:S01]  /*1bf70*/  LDL.LU R140, [R1+0x60] ;  /* 0x00006000018c7983 */ /* 0x000ee20000300800 */
[----:B------:R-:W-:Y:S01]  /*1bf80*/  IMAD.MOV.U32 R178, RZ, RZ, R224 ;  /* 0x000000ffffb27224 */ /* 0x000fe200078e00e0 */
[----:B------:R-:W-:Y:S01]  /*1bf90*/  MOV R166, R164 ;  /* 0x000000a400a67202 */ /* 0x000fe20000000f00 */
[----:B------:R-:W-:Y:S01]  /*1bfa0*/  IMAD.MOV.U32 R164, RZ, RZ, R233 ;  /* 0x000000ffffa47224 */ /* 0x000fe200078e00e9 */
[----:B------:R-:W4:Y:S01]  /*1bfb0*/  LDL.LU R148, [R1+0x64] ;  /* 0x0000640001947983 */ /* 0x000f220000300800 */
[----:B------:R1:W-:Y:S01]  /*1bfc0*/  MUFU.EX2 R233, R2 ;  /* 0x0000000200e97308 */ /* 0x0003e20000000800 */
[----:B------:R-:W-:Y:S01]  /*1bfd0*/  IMAD.MOV.U32 R191, RZ, RZ, R170 ;  /* 0x000000ffffbf7224 */ /* 0x000fe200078e00aa */
[----:B------:R-:W-:Y:S01]  /*1bfe0*/  MOV R170, R172 ;  /* 0x000000ac00aa7202 */ /* 0x000fe20000000f00 */
[----:B------:R-:W-:Y:S01]  /*1bff0*/  IMAD.MOV.U32 R188, RZ, RZ, R174 ;  /* 0x000000ffffbc7224 */ /* 0x000fe200078e00ae */
[----:B------:R-:W2:Y:S01]  /*1c000*/  LDL.LU R159, [R1+0x68] ;  /* 0x00006800019f7983 */ /* 0x000ea20000300800 */
[----:B------:R-:W-:Y:S01]  /*1c010*/  IMAD.MOV.U32 R169, RZ, RZ, R166 ;  /* 0x000000ffffa97224 */ /* 0x000fe200078e00a6 */
[----:B------:R-:W-:Y:S01]  /*1c020*/  MOV R166, R230 ;  /* 0x000000e600a67202 */ /* 0x000fe20000000f00 */
[----:B------:R-:W-:Y:S02]  /*1c030*/  IMAD.MOV.U32 R198, RZ, RZ, R197 ;  /* 0x000000ffffc67224 */ /* 0x000fe400078e00c5 */
[----:B------:R-:W-:Y:S01]  /*1c040*/  IMAD.MOV.U32 R197, RZ, RZ, R185 ;  /* 0x000000ffffc57224 */ /* 0x000fe200078e00b9 */
[----:B------:R-:W1:Y:S01]  /*1c050*/  MUFU.EX2 R229, R139 ;  /* 0x0000008b00e57308 */ /* 0x000e620000000800 */
[--C-:B------:R-:W-:Y:S02]  /*1c060*/  FFMA.FTZ R161, R161, c[0x0][0x23c], -R208.reuse ;  /* 0x00008f00a1a17a23 */ /* 0x100fe400000108d0 */
[--C-:B------:R-:W-:Y:S02]  /*1c070*/  FFMA.FTZ R160, R160, c[0x0][0x23c], -R208.reuse ;  /* 0x00008f00a0a07a23 */ /* 0x100fe400000108d0 */
[--C-:B------:R-:W-:Y:S02]  /*1c080*/  FFMA.FTZ R162, R162, c[0x0][0x23c], -R208.reuse ;  /* 0x00008f00a2a27a23 */ /* 0x100fe400000108d0 */
[--C-:B------:R-:W-:Y:S02]  /*1c090*/  FFMA.FTZ R169, R169, c[0x0][0x23c], -R209.reuse ;  /* 0x00008f00a9a97a23 */ /* 0x100fe400000108d1 */
[--C-:B------:R-:W-:Y:S01]  /*1c0a0*/  FFMA.FTZ R163, R163, c[0x0][0x23c], -R209.reuse ;  /* 0x00008f00a3a37a23 */ /* 0x100fe200000108d1 */
[----:B------:R-:W-:Y:S01]  /*1c0b0*/  MUFU.EX2 R202, R161 ;  /* 0x000000a100ca7308 */ /* 0x000fe20000000800 */
[--C-:B------:R-:W-:Y:S02]  /*1c0c0*/  FFMA.FTZ R170, R170, c[0x0][0x23c], -R209.reuse ;  /* 0x00008f00aaaa7a23 */ /* 0x100fe400000108d1 */
[----:B------:R-:W-:Y:S02]  /*1c0d0*/  FFMA.FTZ R209, R199, c[0x0][0x23c], -R209 ;  /* 0x00008f00c7d17a23 */ /* 0x000fe400000108d1 */
[----:B-1----:R-:W-:Y:S02]  /*1c0e0*/  FFMA.FTZ R2, R189, c[0x0][0x23c], -R208 ;  /* 0x00008f00bd027a23 */ /* 0x002fe400000108d0 */
[----:B------:R-:W-:Y:S02]  /*1c0f0*/  IMAD.MOV.U32 R189, RZ, RZ, R175 ;  /* 0x000000ffffbd7224 */ /* 0x000fe400078e00af */
[----:B------:R-:W-:Y:S01]  /*1c100*/  IMAD.MOV.U32 R199, RZ, RZ, R180 ;  /* 0x000000ffffc77224 */ /* 0x000fe200078e00b4 */
[----:B------:R1:W1:Y:S01]  /*1c110*/  MUFU.EX2 R224, R2 ;  /* 0x0000000200e07308 */ /* 0x0002620000000800 */
[--C-:B------:R-:W-:Y:S02]  /*1c120*/  FFMA.FTZ R252, R178, c[0x0][0x23c], -R210.reuse ;  /* 0x00008f00b2fc7a23 */ /* 0x100fe400000108d2 */
[----:B------:R-:W-:Y:S01]  /*1c130*/  FFMA.FTZ R166, R166, c[0x0][0x23c], -R210 ;  /* 0x00008f00a6a67a23 */ /* 0x000fe200000108d2 */
[----:B------:R-:W-:Y:S01]  /*1c140*/  F2FP.PACK_AB R142, R229, R192 ;  /* 0x000000c0e58e723e */ /* 0x000fe200000000ff */
[----:B------:R-:W-:Y:S05]  /*1c150*/  FFMA.FTZ R139, R198, c[0x0][0x23c], -R208 ;  /* 0x00008f00c68b7a23 */ /* 0x000fea00000108d0 */
[----:B------:R1:W-:Y:S10]  /*1c160*/  MUFU.EX2 R180, R156 ;  /* 0x0000009c00b47308 */ /* 0x0003f40000000800 */
[----:B------:R-:W-:Y:S01]  /*1c170*/  MUFU.EX2 R201, R160 ;  /* 0x000000a000c97308 */ /* 0x000fe20000000800 */
[--C-:B-1----:R-:W-:Y:S01]  /*1c180*/  FFMA.FTZ R2, R222, c[0x0][0x23c], -R211.reuse ;  /* 0x00008f00de027a23 */ /* 0x102fe200000108d3 */
[----:B------:R-:W-:Y:S08]  /*1c190*/  F2FP.PACK_AB R143, R224, R233 ;  /* 0x000000e9e08f723e */ /* 0x000ff000000000ff */
[----:B------:R1:W-:Y:S01]  /*1c1a0*/  MUFU.EX2 R172, R2 ;  /* 0x0000000200ac7308 */ /* 0x0003e20000000800 */
[----:B------:R-:W2:Y:S09]  /*1c1b0*/  LDL.LU R156, [R1+0x6c] ;  /* 0x00006c00019c7983 */ /* 0x000eb20000300800 */
[----:B------:R-:W-:Y:S10]  /*1c1c0*/  MUFU.EX2 R178, R169 ;  /* 0x000000a900b27308 */ /* 0x000ff40000000800 */
[----:B------:R1:W-:Y:S02]  /*1c1d0*/  MUFU.EX2 R198, R139 ;  /* 0x0000008b00c67308 */ /* 0x0003e40000000800 */
[--C-:B-1----:R-:W-:Y:S08]  /*1c1e0*/  FFMA.FTZ R2, R221, c[0x0][0x23c], -R211.reuse ;  /* 0x00008f00dd027a23 */ /* 0x102ff000000108d3 */
[----:B------:R1:W-:Y:S10]  /*1c1f0*/  MUFU.EX2 R175, R2 ;  /* 0x0000000200af7308 */ /* 0x0003f40000000800 */
[----:B------:R-:W-:Y:S01]  /*1c200*/  MUFU.EX2 R252, R252 ;  /* 0x000000fc00fc7308 */ /* 0x000fe20000000800 */
[--C-:B------:R-:W-:Y:S02]  /*1c210*/  FFMA.FTZ R139, R188, c[0x0][0x23c], -R210.reuse ;  /* 0x00008f00bc8b7a23 */ /* 0x100fe400000108d2 */
[--C-:B-1----:R-:W-:Y:S07]  /*1c220*/  FFMA.FTZ R2, R219, c[0x0][0x23c], -R211.reuse ;  /* 0x00008f00db027a23 */ /* 0x102fee00000108d3 */
[----:B------:R1:W-:Y:S02]  /*1c230*/  MUFU.EX2 R179, R2 ;  /* 0x0000000200b37308 */ /* 0x0003e40000000800 */
[----:B-1----:R-:W-:Y:S08]  /*1c240*/  FFMA.FTZ R2, R218, c[0x0][0x23c], -R211 ;  /* 0x00008f00da027a23 */ /* 0x002ff000000108d3 */
[----:B------:R1:W1:Y:S02]  /*1c250*/  MUFU.EX2 R196, R2 ;  /* 0x0000000200c47308 */ /* 0x0002640000000800 */
[--C-:B-1----:R-:W-:Y:S01]  /*1c260*/  FFMA.FTZ R2, R216, c[0x0][0x23c], -R210.reuse ;  /* 0x00008f00d8027a23 */ /* 0x102fe200000108d2 */
[----:B------:R-:W-:Y:S07]  /*1c270*/  F2FP.PACK_AB R150, R196, R179 ;  /* 0x000000b3c496723e */ /* 0x000fee00000000ff */
[----:B------:R1:W-:Y:S02]  /*1c280*/  MUFU.EX2 R167, R2 ;  /* 0x0000000200a77308 */ /* 0x0003e40000000800 */
[--C-:B-1----:R-:W-:Y:S02]  /*1c290*/  FFMA.FTZ R2, R217, c[0x0][0x23c], -R210.reuse ;  /* 0x00008f00d9027a23 */ /* 0x102fe400000108d2 */
[----:B------:R-:W-:Y:S06]  /*1c2a0*/  LDSM.16.MT88.4 R216, [R226+0xf800] ;  /* 0x00f80000e2d8783b */ /* 0x000fec0000004200 */
[----:B------:R1:W1:Y:S02]  /*1c2b0*/  MUFU.EX2 R174, R2 ;  /* 0x0000000200ae7308 */ /* 0x0002640000000800 */
[--C-:B-1----:R-:W-:Y:S01]  /*1c2c0*/  FFMA.FTZ R2, R215, c[0x0][0x23c], -R210.reuse ;  /* 0x00008f00d7027a23 */ /* 0x102fe200000108d2 */
[----:B------:R-:W-:Y:S07]  /*1c2d0*/  F2FP.PACK_AB R149, R174, R167 ;  /* 0x000000a7ae95723e */ /* 0x000fee00000000ff */
[----:B------:R1:W-:Y:S02]  /*1c2e0*/  MUFU.EX2 R230, R2 ;  /* 0x0000000200e67308 */ /* 0x0003e40000000800 */
[----:B-1----:R-:W-:Y:S08]  /*1c2f0*/  FFMA.FTZ R2, R214, c[0x0][0x23c], -R210 ;  /* 0x00008f00d6027a23 */ /* 0x002ff000000108d2 */
[----:B------:R1:W1:Y:S02]  /*1c300*/  MUFU.EX2 R185, R2 ;  /* 0x0000000200b97308 */ /* 0x0002640000000800 */
[--C-:B-1----:R-:W-:Y:S01]  /*1c310*/  FFMA.FTZ R2, R197, c[0x0][0x23c], -R208.reuse ;  /* 0x00008f00c5027a23 */ /* 0x102fe200000108d0 */
[----:B------:R-:W-:Y:S01]  /*1c320*/  F2FP.PACK_AB R151, R185, R230 ;  /* 0x000000e6b997723e */ /* 0x000fe200000000ff */
[----:B------:R-:W-:Y:S06]  /*1c330*/  FFMA.FTZ R208, R165, c[0x0][0x23c], -R208 ;  /* 0x00008f00a5d07a23 */ /* 0x000fec00000108d0 */
[----:B------:R1:W-:Y:S01]  /*1c340*/  MUFU.EX2 R197, R155 ;  /* 0x0000009b00c57308 */ /* 0x0003e20000000800 */
[----:B---3--:R-:W-:Y:S01]  /*1c350*/  FFMA.FTZ R165, R132, R140, R213 ;  /* 0x0000008c84a57223 */ /* 0x008fe200000100d5 */
[----:B------:R-:W-:Y:S01]  /*1c360*/  F2FP.PACK_AB R140, R177, R168 ;  /* 0x000000a8b18c723e */ /* 0x000fe200000000ff */
[----:B------:R-:W-:Y:S07]  /*1c370*/  FFMA.FTZ R132, R190, c[0x0][0x23c], -R211 ;  /* 0x00008f00be847a23 */ /* 0x000fee00000108d3 */
[----:B------:R-:W-:Y:S01]  /*1c380*/  MUFU.EX2 R188, R208 ;  /* 0x000000d000bc7308 */ /* 0x000fe20000000800 */
[----:B----4-:R-:W-:Y:S01]  /*1c390*/  FFMA.FTZ R212, R3, R148, R212 ;  /* 0x0000009403d47223 */ /* 0x010fe200000100d4 */
[----:B------:R-:W-:Y:S01]  /*1c3a0*/  F2FP.PACK_AB R148, R175, R172 ;  /* 0x000000acaf94723e */ /* 0x000fe200000000ff */
[----:B------:R-:W-:Y:S01]  /*1c3b0*/  FADD.FTZ R165, R158, R165 ;  /* 0x000000a59ea57221 */ /* 0x000fe20000010000 */
[-C--:B------:R-:W-:Y:S01]  /*1c3c0*/  HMMA.16816.F32 R4, R140, R144.reuse, R4 ;  /* 0x000000908c04723c */ /* 0x080fe20000001804 */
[----:B--2---:R-:W-:Y:S02]  /*1c3d0*/  FFMA.FTZ R133, R133, R159, R164 ;  /* 0x0000009f85857223 */ /* 0x004fe400000100a4 */
[----:B------:R-:W-:Y:S02]  /*1c3e0*/  FADD.FTZ R164, R242, R212 ;  /* 0x000000d4f2a47221 */ /* 0x000fe40000010000 */
[----:B------:R-:W-:Y:S01]  /*1c3f0*/  LDSM.16.MT88.4 R212, [R225+0xf800] ;  /* 0x00f80000e1d4783b */ /* 0x000fe20000004200 */
[--C-:B------:R-:W-:Y:S01]  /*1c400*/  FFMA.FTZ R3, R184, c[0x0][0x23c], -R211.reuse ;  /* 0x00008f00b8037a23 */ /* 0x100fe200000108d3 */
[----:B------:R-:W-:Y:S01]  /*1c410*/  MUFU.EX2 R190, R132 ;  /* 0x0000008400be7308 */ /* 0x000fe20000000800 */
[C---:B------:R-:W-:Y:S05]  /*1c420*/  HMMA.16816.F32 R8, R148.reuse, R144, R8 ;  /* 0x000000909408723c */ /* 0x040fea0000001808 */
[----:B-1----:R-:W-:Y:S03]  /*1c430*/  LDSM.16.MT88.4 R152, [R226+0xd000] ;  /* 0x00d00000e298783b */ /* 0x002fe60000004200 */
[-C--:B------:R-:W-:Y:S01]  /*1c440*/  HMMA.16816.F32 R12, R148, R146.reuse, R12 ;  /* 0x00000092940c723c */ /* 0x080fe2000000180c */
[----:B------:R-:W1:Y:S04]  /*1c450*/  MUFU.EX2 R200, R3 ;  /* 0x0000000300c87308 */ /* 0x000e680000000800 */
[----:B------:R2:W5:Y:S03]  /*1c460*/  LDL.LU R242, [R1+0xd8] ;  /* 0x0000d80001f27983 */ /* 0x0005660000300800 */
[C---:B------:R-:W-:Y:S01]  /*1c470*/  HMMA.16816.F32 R16, R140.reuse, R146, R16 ;  /* 0x000000928c10723c */ /* 0x040fe20000001810 */
[----:B------:R-:W3:Y:S02]  /*1c480*/  LDSM.16.MT88.4 R144, [R226+0xc800] ;  /* 0x00c80000e290783b */ /* 0x000ee40000004200 */
[----:B------:R4:W-:Y:S02]  /*1c490*/  MUFU.EX2 R206, R2 ;  /* 0x0000000200ce7308 */ /* 0x0009e40000000800 */
[--C-:B----4-:R-:W-:Y:S08]  /*1c4a0*/  FFMA.FTZ R2, R182, c[0x0][0x23c], -R211.reuse ;  /* 0x00008f00b6027a23 */ /* 0x110ff000000108d3 */
[----:B------:R4:W-:Y:S01]  /*1c4b0*/  MUFU.EX2 R182, R2 ;  /* 0x0000000200b67308 */ /* 0x0009e20000000800 */
[----:B------:R-:W-:Y:S02]  /*1c4c0*/  FFMA.FTZ R0, R0, R156, R220 ;  /* 0x0000009c00007223 */ /* 0x000fe400000100dc */
[----:B------:R-:W-:Y:S01]  /*1c4d0*/  LDSM.16.MT88.4 R156, [R228+0xd000] ;  /* 0x00d00000e49c783b */ /* 0x000fe20000004200 */
[-C--:B---3--:R-:W-:Y:S07]  /*1c4e0*/  HMMA.16816.F32 R20, R140, R144.reuse, R20 ;  /* 0x000000908c14723c */ /* 0x088fee0000001814 */
[----:B------:R-:W-:Y:S01]  /*1c4f0*/  LDSM.16.MT88.4 R220, [R228+0xf800] ;  /* 0x00f80000e4dc783b */ /* 0x000fe20000004200 */
[C---:B------:R-:W-:Y:S01]  /*1c500*/  HMMA.16816.F32 R24, R148.reuse, R144, R24 ;  /* 0x000000909418723c */ /* 0x040fe20000001818 */
[--C-:B----4-:R-:W-:Y:S07]  /*1c510*/  FFMA.FTZ R2, R194, c[0x0][0x23c], -R211.reuse ;  /* 0x00008f00c2027a23 */ /* 0x110fee00000108d3 */
[-C--:B------:R-:W-:Y:S01]  /*1c520*/  HMMA.16816.F32 R28, R148, R146.reuse, R28 ;  /* 0x00000092941c723c */ /* 0x080fe2000000181c */
[----:B------:R3:W-:Y:S07]  /*1c530*/  MUFU.EX2 R194, R2 ;  /* 0x0000000200c27308 */ /* 0x0007ee0000000800 */
[C---:B------:R-:W-:Y:S01]  /*1c540*/  HMMA.16816.F32 R32, R140.reuse, R146, R32 ;  /* 0x000000928c20723c */ /* 0x040fe20000001820 */
[----:B------:R-:W4:Y:S03]  /*1c550*/  LDSM.16.MT88.4 R144, [R228+0xc800] ;  /* 0x00c80000e490783b */ /* 0x000f260000004200 */
[--C-:B---3--:R-:W-:Y:S04]  /*1c560*/  FFMA.FTZ R2, R199, c[0x0][0x23c], -R211.reuse ;  /* 0x00008f00c7027a23 */ /* 0x108fe800000108d3 */
[----:B------:R3:W-:Y:S01]  /*1c570*/  MUFU.EX2 R199, R2 ;  /* 0x0000000200c77308 */ /* 0x0007e20000000800 */
[-C--:B----4-:R-:W-:Y:S03]  /*1c580*/  HMMA.16816.F32 R36, R140, R144.reuse, R36 ;  /* 0x000000908c24723c */ /* 0x090fe60000001824 */
[----:B---3--:R-:W-:Y:S05]  /*1c590*/  FFMA.FTZ R2, R204, c[0x0][0x23c], -R211 ;  /* 0x00008f00cc027a23 */ /* 0x008fea00000108d3 */
[C---:B------:R-:W-:Y:S01]  /*1c5a0*/  HMMA.16816.F32 R40, R148.reuse, R144, R40 ;  /* 0x000000909428723c */ /* 0x040fe20000001828 */
[----:B------:R3:W-:Y:S07]  /*1c5b0*/  MUFU.EX2 R207, R2 ;  /* 0x0000000200cf7308 */ /* 0x0007ee0000000800 */
[-C--:B------:R-:W-:Y:S08]  /*1c5c0*/  HMMA.16816.F32 R44, R148, R146.reuse, R44 ;  /* 0x00000092942c723c */ /* 0x080ff0000000182c */
[C---:B------:R-:W-:Y:S01]  /*1c5d0*/  HMMA.16816.F32 R48, R140.reuse, R146, R48 ;  /* 0x000000928c30723c */ /* 0x040fe20000001830 */
[----:B------:R-:W4:Y:S03]  /*1c5e0*/  LDSM.16.MT88.4 R144, [R227+0xc800] ;  /* 0x00c80000e390783b */ /* 0x000f260000004200 */
[--C-:B---3--:R-:W-:Y:S04]  /*1c5f0*/  FFMA.FTZ R2, R181, c[0x0][0x23c], -R210.reuse ;  /* 0x00008f00b5027a23 */ /* 0x108fe800000108d2 */
[----:B------:R3:W-:Y:S04]  /*1c600*/  MUFU.EX2 R181, R2 ;  /* 0x0000000200b57308 */ /* 0x0007e80000000800 */
[--C-:B---3--:R-:W-:Y:S01]  /*1c610*/  FFMA.FTZ R2, R195, c[0x0][0x23c], -R210.reuse ;  /* 0x00008f00c3027a23 */ /* 0x108fe200000108d2 */
[-C--:B----4-:R-:W-:Y:S05]  /*1c620*/  HMMA.16816.F32 R52, R140, R144.reuse, R52 ;  /* 0x000000908c34723c */ /* 0x090fea0000001834 */
[----:B------:R3:W-:Y:S03]  /*1c630*/  MUFU.EX2 R195, R2 ;  /* 0x0000000200c37308 */ /* 0x0007e60000000800 */
[C---:B------:R-:W-:Y:S08]  /*1c640*/  HMMA.16816.F32 R56, R148.reuse, R144, R56 ;  /* 0x000000909438723c */ /* 0x040ff00000001838 */
[-C--:B------:R-:W-:Y:S08]  /*1c650*/  HMMA.16816.F32 R60, R148, R146.reuse, R60 ;  /* 0x00000092943c723c */ /* 0x080ff0000000183c */
[C---:B------:R-:W-:Y:S01]  /*1c660*/  HMMA.16816.F32 R64, R140.reuse, R146, R64 ;  /* 0x000000928c40723c */ /* 0x040fe20000001840 */
[----:B------:R-:W4:Y:S03]  /*1c670*/  LDSM.16.MT88.4 R144, [R225+0xe800] ;  /* 0x00e80000e190783b */ /* 0x000f260000004200 */
[--C-:B---3--:R-:W-:Y:S02]  /*1c680*/  FFMA.FTZ R2, R187, c[0x0][0x23c], -R210.reuse ;  /* 0x00008f00bb027a23 */ /* 0x108fe400000108d2 */
[----:B------:R-:W-:Y:S10]  /*1c690*/  MUFU.EX2 R187, R139 ;  /* 0x0000008b00bb7308 */ /* 0x000ff40000000800 */
[----:B------:R3:W-:Y:S10]  /*1c6a0*/  MUFU.EX2 R204, R2 ;  /* 0x0000000200cc7308 */ /* 0x0007f40000000800 */
[----:B------:R1:W-:Y:S01]  /*1c6b0*/  MUFU.EX2 R139, R166 ;  /* 0x000000a6008b7308 */ /* 0x0003e20000000800 */
[--C-:B---3--:R-:W-:Y:S01]  /*1c6c0*/  FFMA.FTZ R2, R186, c[0x0][0x23c], -R210.reuse ;  /* 0x00008f00ba027a23 */ /* 0x108fe200000108d2 */
[-C--:B----4-:R-:W-:Y:S08]  /*1c6d0*/  HMMA.16816.F32 R68, R140, R144.reuse, R68 ;  /* 0x000000908c44723c */ /* 0x090ff00000001844 */
[----:B------:R-:W-:Y:S01]  /*1c6e0*/  MUFU.EX2 R186, R163 ;  /* 0x000000a300ba7308 */ /* 0x000fe20000000800 */
[----:B------:R-:W-:Y:S03]  /*1c6f0*/  FFMA.FTZ R210, R138, c[0x0][0x23c], -R210 ;  /* 0x00008f008ad27a23 */ /* 0x000fe600000108d2 */
[----:B------:R-:W-:Y:S02]  /*1c700*/  FADD.FTZ R138, R232, R133 ;  /* 0x00000085e88a7221 */ /* 0x000fe40000010000 */
[----:B------:R-:W-:Y:S01]  /*1c710*/  FADD.FTZ R133, R231, R0 ;  /* 0x00000000e7857221 */ /* 0x000fe20000010000 */
[C---:B------:R-:W-:Y:S01]  /*1c720*/  HMMA.16816.F32 R72, R148.reuse, R144, R72 ;  /* 0x000000909448723c */ /* 0x040fe20000001848 */
[----:B------:R-:W-:Y:S02]  /*1c730*/  FADD.FTZ R3, R239, R138 ;  /* 0x0000008aef037221 */ /* 0x000fe40000010000 */
[----:B------:R3:W-:Y:S01]  /*1c740*/  MUFU.EX2 R184, R2 ;  /* 0x0000000200b87308 */ /* 0x0007e20000000800 */
[----:B------:R-:W-:Y:S02]  /*1c750*/  FADD.FTZ R0, R241, R165 ;  /* 0x000000a5f1007221 */ /* 0x000fe40000010000 */
[----:B------:R2:W5:Y:S01]  /*1c760*/  LDL.LU R241, [R1+0xd4] ;  /* 0x0000d40001f17983 */ /* 0x0005620000300800 */
[----:B------:R-:W-:Y:S01]  /*1c770*/  IMAD.MOV.U32 R165, RZ, RZ, R202 ;  /* 0x000000ffffa57224 */ /* 0x000fe200078e00ca */
[-C--:B------:R-:W-:Y:S01]  /*1c780*/  HMMA.16816.F32 R76, R148, R146.reuse, R76 ;  /* 0x00000092944c723c */ /* 0x080fe2000000184c */
[----:B------:R-:W-:Y:S03]  /*1c790*/  FADD.FTZ R132, R237, R0 ;  /* 0x00000000ed847221 */ /* 0x000fe60000010000 */
[----:B-1----:R-:W-:Y:S01]  /*1c7a0*/  IMAD.MOV.U32 R166, RZ, RZ, R200 ;  /* 0x000000ffffa67224 */ /* 0x002fe200078e00c8 */
[----:B------:R1:W-:Y:S01]  /*1c7b0*/  MUFU.EX2 R231, R162 ;  /* 0x000000a200e77308 */ /* 0x0003e20000000800 */
[----:B------:R-:W-:Y:S02]  /*1c7c0*/  FADD.FTZ R132, R168, R132 ;  /* 0x00000084a8847221 */ /* 0x000fe40000010000 */
[C---:B------:R-:W-:Y:S01]  /*1c7d0*/  HMMA.16816.F32 R80, R140.reuse, R146, R80 ;  /* 0x000000928c50723c */ /* 0x040fe20000001850 */
[----:B------:R-:W4:Y:S03]  /*1c7e0*/  LDSM.16.MT88.4 R144, [R226+0xe800] ;  /* 0x00e80000e290783b */ /* 0x000f260000004200 */
[----:B------:R-:W-:Y:S02]  /*1c7f0*/  FADD.FTZ R133, R238, R133 ;  /* 0x00000085ee857221 */ /* 0x000fe40000010000 */
[----:B------:R-:W-:Y:S01]  /*1c800*/  FADD.FTZ R132, R177, R132 ;  /* 0x00000084b1847221 */ /* 0x000fe20000010000 */
[----:B------:R-:W-:Y:S01]  /*1c810*/  MUFU.EX2 R138, R210 ;  /* 0x000000d2008a7308 */ /* 0x000fe20000000800 */
[----:B------:R-:W-:Y:S04]  /*1c820*/  FADD.FTZ R133, R234, R133 ;  /* 0x00000085ea857221 */ /* 0x000fe80000010000 */
[----:B---3--:R-:W-:Y:S02]  /*1c830*/  FFMA.FTZ R2, R191, c[0x0][0x23c], -R211 ;  /* 0x00008f00bf027a23 */ /* 0x008fe400000108d3 */
[----:B------:R-:W-:Y:S02]  /*1c840*/  IMAD.MOV.U32 R177, RZ, RZ, R178 ;  /* 0x000000ffffb17224 */ /* 0x000fe400078e00b2 */
[----:B------:R-:W-:Y:S01]  /*1c850*/  FADD.FTZ R133, R167, R133 ;  /* 0x00000085a7857221 */ /* 0x000fe20000010000 */
[----:B------:R3:W2:Y:S01]  /*1c860*/  MUFU.EX2 R232, R2 ;  /* 0x0000000200e87308 */ /* 0x0006a20000000800 */
[----:B------:R-:W-:Y:S01]  /*1c870*/  FFMA.FTZ R211, R189, c[0x0][0x23c], -R211 ;  /* 0x00008f00bdd37a23 */ /* 0x000fe200000108d3 */
[----:B-1----:R-:W-:Y:S08]  /*1c880*/  LDSM.16.MT88.4 R160, [R225+0xd800] ;  /* 0x00d80000e1a0783b */ /* 0x002ff00000004200 */
[----:B------:R-:W-:Y:S10]  /*1c890*/  MUFU.EX2 R191, R170 ;  /* 0x000000aa00bf7308 */ /* 0x000ff40000000800 */
[----:B------:R1:W-:Y:S01]  /*1c8a0*/  MUFU.EX2 R189, R209 ;  /* 0x000000d100bd7308 */ /* 0x0003e20000000800 */
[-C--:B----4-:R-:W-:Y:S01]  /*1c8b0*/  HMMA.16816.F32 R84, R140, R144.reuse, R84 ;  /* 0x000000908c54723c */ /* 0x090fe20000001854 */
[----:B---3--:R-:W-:Y:S01]  /*1c8c0*/  FADD.FTZ R2, R240, R164 ;  /* 0x000000a4f0027221 */ /* 0x008fe20000010000 */
[----:B--2---:R-:W-:Y:S01]  /*1c8d0*/  F2FP.PACK_AB R208, R232, R166 ;  /* 0x000000a6e8d0723e */ /* 0x004fe200000000ff */
[----:B------:R2:W5:Y:S01]  /*1c8e0*/  LDL.LU R240, [R1+0xd0] ;  /* 0x0000d00001f07983 */ /* 0x0005620000300800 */
[----:B------:R-:W-:Y:S02]  /*1c8f0*/  IMAD.MOV.U32 R164, RZ, RZ, R187 ;  /* 0x000000ffffa47224 */ /* 0x000fe400078e00bb */
[----:B------:R-:W-:Y:S01]  /*1c900*/  FADD.FTZ R0, R236, R2 ;  /* 0x00000002ec007221 */ /* 0x000fe20000010000 */
[----:B------:R2:W5:Y:S01]  /*1c910*/  LDL.LU R239, [R1+0xcc] ;  /* 0x0000cc0001ef7983 */ /* 0x0005620000300800 */
[C---:B------:R-:W-:Y:S01]  /*1c920*/  HMMA.16816.F32 R88, R148.reuse, R144, R88 ;  /* 0x000000909458723c */ /* 0x040fe20000001858 */
[----:B------:R-:W-:Y:S01]  /*1c930*/  FADD.FTZ R2, R235, R3 ;  /* 0x00000003eb027221 */ /* 0x000fe20000010000 */
[----:B------:R-:W3:Y:S01]  /*1c940*/  MUFU.EX2 R211, R211 ;  /* 0x000000d300d37308 */ /* 0x000ee20000000800 */
[----:B------:R2:W5:Y:S01]  /*1c950*/  LDL.LU R238, [R1+0xc8] ;  /* 0x0000c80001ee7983 */ /* 0x0005620000300800 */
[----:B------:R-:W-:Y:S02]  /*1c960*/  FADD.FTZ R3, R173, R0 ;  /* 0x00000000ad037221 */ /* 0x000fe40000010000 */
[----:B------:R-:W-:Y:S01]  /*1c970*/  IMAD.MOV.U32 R173, RZ, RZ, R185 ;  /* 0x000000ffffad7224 */ /* 0x000fe200078e00b9 */
[----:B------:R2:W5:Y:S01]  /*1c980*/  LDL.LU R237, [R1+0xc4] ;  /* 0x0000c40001ed7983 */ /* 0x0005620000300800 */
[-C--:B------:R-:W-:Y:S01]  /*1c990*/  HMMA.16816.F32 R92, R148, R146.reuse, R92 ;  /* 0x00000092945c723c */ /* 0x080fe2000000185c */
[----:B------:R-:W-:Y:S02]  /*1c9a0*/  FADD.FTZ R0, R172, R2 ;  /* 0x00000002ac007221 */ /* 0x000fe40000010000 */
[----:B------:R2:W5:Y:S01]  /*1c9b0*/  LDL.LU R236, [R1+0xc0] ;  /* 0x0000c00001ec7983 */ /* 0x0005620000300800 */
[----:B------:R-:W-:Y:S01]  /*1c9c0*/  MOV R172, R184 ;  /* 0x000000b800ac7202 */ /* 0x000fe20000000f00 */
[----:B------:R-:W-:Y:S01]  /*1c9d0*/  FADD.FTZ R2, R176, R3 ;  /* 0x00000003b0027221 */ /* 0x000fe20000010000 */
[----:B-1----:R-:W-:Y:S01]  /*1c9e0*/  F2FP.PACK_AB R209, R252, R164 ;  /* 0x000000a4fcd1723e */ /* 0x002fe200000000ff */
[----:B------:R2:W5:Y:S01]  /*1c9f0*/  LDL.LU R235, [R1+0xbc] ;  /* 0x0000bc0001eb7983 */ /* 0x0005620000300800 */
[C---:B------:R-:W-:Y:S01]  /*1ca00*/  HMMA.16816.F32 R96, R140.reuse, R146, R96 ;  /* 0x000000928c60723c */ /* 0x040fe20000001860 */
[----:B------:R-:W-:Y:S02]  /*1ca10*/  FADD.FTZ R178, R175, R0 ;  /* 0x00000000afb27221 */ /* 0x000fe40000010000 */
[----:B------:R-:W1:Y:S01]  /*1ca20*/  LDSM.16.MT88.4 R144, [R228+0xe800] ;  /* 0x00e80000e490783b */ /* 0x000e620000004200 */
[----:B------:R-:W-:Y:S02]  /*1ca30*/  FADD.FTZ R0, R174, R133 ;  /* 0x00000085ae007221 */ /* 0x000fe40000010000 */
[----:B------:R-:W-:Y:S02]  /*1ca40*/  IMAD.MOV.U32 R3, RZ, RZ, R192 ;  /* 0x000000ffff037224 */ /* 0x000fe400078e00c0 */
[----:B------:R-:W-:Y:S03]  /*1ca50*/  FADD.FTZ R0, R230, R0 ;  /* 0x00000000e6007221 */ /* 0x000fe60000010000 */
[----:B------:R2:W5:Y:S01]  /*1ca60*/  LDL.LU R234, [R1+0xb8] ;  /* 0x0000b80001ea7983 */ /* 0x0005620000300800 */
[----:B---3--:R-:W-:Y:S01]  /*1ca70*/  IMAD.MOV.U32 R133, RZ, RZ, R211 ;  /* 0x000000ffff857224 */ /* 0x008fe200078e00d3 */
[----:B------:R-:W-:Y:S01]  /*1ca80*/  F2FP.PACK_AB R211, R138, R139 ;  /* 0x0000008b8ad3723e */ /* 0x000fe200000000ff */
[----:B------:R-:W-:Y:S03]  /*1ca90*/  FADD.FTZ R3, R3, R132 ;  /* 0x0000008403037221 */ /* 0x000fe60000010000 */
[----:B------:R-:W-:Y:S01]  /*1caa0*/  F2FP.PACK_AB R210, R133, R190 ;  /* 0x000000be85d2723e */ /* 0x000fe200000000ff */
[----:B------:R-:W-:Y:S01]  /*1cab0*/  FADD.FTZ R3, R229, R3 ;  /* 0x00000003e5037221 */ /* 0x000fe20000010000 */
        /* <DEDUP_REMOVED lines=44> */
[C---:B------:R-:W-:Y:S07]  /*1cd80*/  HMMA.16816.F32 R88, R144.reuse, R156, R88 ;  /* 0x0000009c9058723c */ /* 0x040fee0000001858 */
[----:B------:R-:W-:Y:S01]  /*1cd90*/  IMAD.MOV.U32 R156, RZ, RZ, R171 ;  /* 0x000000ffff9c7224 */ /* 0x000fe200078e00ab */
[-C--:B------:R-:W-:Y:S01]  /*1cda0*/  HMMA.16816.F32 R92, R144, R158.reuse, R92 ;  /* 0x0000009e905c723c */ /* 0x080fe2000000185c */
[----:B------:R-:W4:Y:S03]  /*1cdb0*/  LDSM.16.MT88.4 R168, [R226+0xd800] ;  /* 0x00d80000e2a8783b */ /* 0x000f260000004200 */
[----:B------:R-:W-:Y:S04]  /*1cdc0*/  MOV R157, R201 ;  /* 0x000000c9009d7202 */ /* 0x000fe80000000f00 */
[C---:B------:R-:W-:Y:S01]  /*1cdd0*/  HMMA.16816.F32 R96, R140.reuse, R158, R96 ;  /* 0x0000009e8c60723c */ /* 0x040fe20000001860 */
[----:B------:R-:W-:Y:S07]  /*1cde0*/  LDSM.16.MT88.4 R200, [R227+0xd800] ;  /* 0x00d80000e3c8783b */ /* 0x000fee0000004200 */
[-C--:B-1----:R-:W-:Y:S08]  /*1cdf0*/  HMMA.16816.F32 R100, R140, R148.reuse, R100 ;  /* 0x000000948c64723c */ /* 0x082ff00000001864 */
[C---:B------:R-:W-:Y:S08]  /*1ce00*/  HMMA.16816.F32 R104, R144.reuse, R148, R104 ;  /* 0x000000949068723c */ /* 0x040ff00000001868 */
[-C--:B------:R-:W-:Y:S08]  /*1ce10*/  HMMA.16816.F32 R108, R144, R150.reuse, R108 ;  /* 0x00000096906c723c */ /* 0x080ff0000000186c */
[C---:B------:R-:W-:Y:S08]  /*1ce20*/  HMMA.16816.F32 R112, R140.reuse, R150, R112 ;  /* 0x000000968c70723c */ /* 0x040ff00000001870 */
[-C--:B---3--:R-:W-:Y:S08]  /*1ce30*/  HMMA.16816.F32 R116, R140, R152.reuse, R116 ;  /* 0x000000988c74723c */ /* 0x088ff00000001874 */
        /* <DEDUP_REMOVED lines=8> */
[-C--:B------:R-:W-:Y:S07]  /*1cec0*/  F2FP.PACK_AB R142, R189, R191.reuse ;  /* 0x000000bfbd8e723e */ /* 0x080fee00000000ff */
[-C--:B------:R-:W-:Y:S01]  /*1ced0*/  HMMA.16816.F32 R148, R140, R160.reuse, R4 ;  /* 0x000000a08c94723c */ /* 0x080fe20000001804 */
[----:B------:R-:W3:Y:S07]  /*1cee0*/  LDSM.16.MT88.4 R4, [R227+0xf800] ;  /* 0x00f80000e304783b */ /* 0x000eee0000004200 */
[C---:B------:R-:W-:Y:S07]  /*1cef0*/  HMMA.16816.F32 R144, R208.reuse, R160, R8 ;  /* 0x000000a0d090723c */ /* 0x040fee0000001808 */
[----:B------:R-:W-:Y:S01]  /*1cf00*/  IMAD.MOV.U32 R8, RZ, RZ, R157 ;  /* 0x000000ffff087224 */ /* 0x000fe200078e009d */
[----:B------:R-:W-:Y:S01]  /*1cf10*/  MOV R11, R156 ;  /* 0x0000009c000b7202 */ /* 0x000fe20000000f00 */
[----:B------:R-:W-:Y:S01]  /*1cf20*/  IMAD.MOV.U32 R10, RZ, RZ, R193 ;  /* 0x000000ffff0a7224 */ /* 0x000fe200078e00c1 */
[-C--:B------:R-:W-:Y:S02]  /*1cf30*/  HMMA.16816.F32 R156, R208, R162.reuse, R12 ;  /* 0x000000a2d09c723c */ /* 0x080fe4000000180c */
[----:B------:R-:W-:Y:S01]  /*1cf40*/  MOV R9, R194 ;  /* 0x000000c200097202 */ /* 0x000fe20000000f00 */
[----:B------:R-:W-:Y:S04]  /*1cf50*/  FADD.FTZ R11, R11, R3 ;  /* 0x000000030b0b7221 */ /* 0x000fe80000010000 */
[----:B------:R-:W-:Y:S01]  /*1cf60*/  IMAD.MOV.U32 R12, RZ, RZ, R153 ;  /* 0x000000ffff0c7224 */ /* 0x000fe200078e0099 */
[----:B------:R-:W-:Y:S01]  /*1cf70*/  MOV R15, R188 ;  /* 0x000000bc000f7202 */ /* 0x000fe20000000f00 */
[C---:B------:R-:W-:Y:S03]  /*1cf80*/  HMMA.16816.F32 R152, R140.reuse, R162, R16 ;  /* 0x000000a28c98723c */ /* 0x040fe60000001810 */
[----:B------:R-:W-:Y:S02]  /*1cf90*/  IMAD.MOV.U32 R14, RZ, RZ, R189 ;  /* 0x000000ffff0e7224 */ /* 0x000fe400078e00bd */
[----:B------:R-:W-:Y:S02]  /*1cfa0*/  IMAD.MOV.U32 R13, RZ, RZ, R190 ;  /* 0x000000ffff0d7224 */ /* 0x000fe400078e00be */
[----:B------:R-:W-:Y:S01]  /*1cfb0*/  MOV R18, R164 ;  /* 0x000000a400127202 */ /* 0x000fe20000000f00 */
[----:B------:R-:W-:Y:S01]  /*1cfc0*/  IMAD.MOV.U32 R17, RZ, RZ, R166 ;  /* 0x000000ffff117224 */ /* 0x000fe200078e00a6 */
[----:B------:R-:W-:Y:S03]  /*1cfd0*/  MOV R19, R191 ;  /* 0x000000bf00137202 */ /* 0x000fe60000000f00 */
[----:B------:R-:W-:Y:S02]  /*1cfe0*/  IMAD.MOV.U32 R16, RZ, RZ, R165 ;  /* 0x000000ffff107224 */ /* 0x000fe400078e00a5 */
[-C--:B----4-:R-:W-:Y:S07]  /*1cff0*/  HMMA.16816.F32 R164, R140, R168.reuse, R20 ;  /* 0x000000a88ca4723c */ /* 0x090fee0000001814 */
[----:B------:R-:W-:Y:S01]  /*1d000*/  IMAD.MOV.U32 R22, RZ, RZ, R172 ;  /* 0x000000ffff167224 */ /* 0x000fe200078e00ac */
[C---:B------:R-:W-:Y:S01]  /*1d010*/  HMMA.16816.F32 R160, R208.reuse, R168, R24 ;  /* 0x000000a8d0a0723c */ /* 0x040fe20000001818 */
[----:B------:R-:W-:Y:S03]  /*1d020*/  IMAD.MOV.U32 R21, RZ, RZ, R173 ;  /* 0x000000ffff157224 */ /* 0x000fe600078e00ad */
[----:B------:R-:W-:Y:S02]  /*1d030*/  MOV R23, R177 ;  /* 0x000000b100177202 */ /* 0x000fe40000000f00 */
[----:B------:R-:W-:Y:S01]  /*1d040*/  MOV R20, R207 ;  /* 0x000000cf00147202 */ /* 0x000fe20000000f00 */
[----:B------:R-:W-:Y:S01]  /*1d050*/  IMAD.MOV.U32 R26, RZ, RZ, R205 ;  /* 0x000000ffff1a7224 */ /* 0x000fe200078e00cd */
[-C--:B------:R-:W-:Y:S01]  /*1d060*/  HMMA.16816.F32 R172, R208, R170.reuse, R28 ;  /* 0x000000aad0ac723c */ /* 0x080fe2000000181c */
[----:B------:R-:W-:Y:S03]  /*1d070*/  MOV R25, R204 ;  /* 0x000000cc00197202 */ /* 0x000fe60000000f00 */
[----:B------:R-:W-:Y:S02]  /*1d080*/  IMAD.MOV.U32 R24, RZ, RZ, R199 ;  /* 0x000000ffff187224 */ /* 0x000fe400078e00c7 */
[----:B------:R-:W-:Y:S01]  /*1d090*/  IMAD.MOV.U32 R27, RZ, RZ, R206 ;  /* 0x000000ffff1b7224 */ /* 0x000fe200078e00ce */
[----:B------:R-:W-:Y:S01]  /*1d0a0*/  MOV R30, R197 ;  /* 0x000000c5001e7202 */ /* 0x000fe20000000f00 */
        /* <DEDUP_REMOVED lines=8> */
[-C--:B-1----:R-:W-:Y:S07]  /*1d130*/  HMMA.16816.F32 R180, R140, R184.reuse, R36 ;  /* 0x000000b88cb4723c */ /* 0x082fee0000001824 */
[----:B------:R-:W-:Y:S01]  /*1d140*/  MOV R39, R178 ;  /* 0x000000b200277202 */ /* 0x000fe20000000f00 */
[----:B------:R-:W-:Y:S02]  /*1d150*/  IMAD.MOV.U32 R38, RZ, RZ, R179 ;  /* 0x000000ffff267224 */ /* 0x000fe400078e00b3 */
[C---:B------:R-:W-:Y:S02]  /*1d160*/  HMMA.16816.F32 R176, R208.reuse, R184, R40 ;  /* 0x000000b8d0b0723c */ /* 0x040fe40000001828 */
[----:B------:R-:W-:Y:S02]  /*1d170*/  IMAD.MOV.U32 R37, RZ, RZ, R38 ;  /* 0x000000ffff257224 */ /* 0x000fe400078e0026 */
[----:B------:R-:W-:Y:S01]  /*1d180*/  IMAD.MOV.U32 R38, RZ, RZ, R39 ;  /* 0x000000ffff267224 */ /* 0x000fe200078e0027 */
[----:B------:R-:W-:Y:S01]  /*1d190*/  MOV R39, R32 ;  /* 0x0000002000277202 */ /* 0x000fe20000000f00 */
[----:B------:R-:W-:Y:S01]  /*1d1a0*/  IMAD.MOV.U32 R32, RZ, RZ, R33 ;  /* 0x000000ffff207224 */ /* 0x000fe200078e0021 */
[----:B------:R-:W-:Y:S01]  /*1d1b0*/  MOV R33, R34 ;  /* 0x0000002200217202 */ /* 0x000fe20000000f00 */
[-C--:B------:R-:W-:Y:S01]  /*1d1c0*/  HMMA.16816.F32 R188, R208, R186.reuse, R44 ;  /* 0x000000bad0bc723c */ /* 0x080fe2000000182c */
[----:B------:R-:W-:Y:S03]  /*1d1d0*/  IMAD.MOV.U32 R34, RZ, RZ, R35 ;  /* 0x000000ffff227224 */ /* 0x000fe600078e0023 */
[----:B------:R-:W-:Y:S01]  /*1d1e0*/  MOV R35, R28 ;  /* 0x0000001c00237202 */ /* 0x000fe20000000f00 */
[----:B------:R-:W-:Y:S01]  /*1d1f0*/  IMAD.MOV.U32 R28, RZ, RZ, R29 ;  /* 0x000000ffff1c7224 */ /* 0x000fe200078e001d */
[----:B------:R-:W-:Y:S01]  /*1d200*/  MOV R29, R30 ;  /* 0x0000001e001d7202 */ /* 0x000fe20000000f00 */
[----:B------:R-:W-:Y:S01]  /*1d210*/  IMAD.MOV.U32 R30, RZ, RZ, R31 ;  /* 0x000000ffff1e7224 */ /* 0x000fe200078e001f */
[C---:B------:R-:W-:Y:S01]  /*1d220*/  HMMA.16816.F32 R184, R140.reuse, R186, R48 ;  /* 0x000000ba8cb8723c */ /* 0x040fe20000001830 */
[----:B------:R-:W-:Y:S03]  /*1d230*/  MOV R31, R24 ;  /* 0x00000018001f7202 */ /* 0x000fe60000000f00 */
        /* <DEDUP_REMOVED lines=14> */
[----:B------:R-:W-:Y:S01]  /*1d320*/  FADD.FTZ R8, R233, R2 ;  /* 0x00000002e9087221 */ /* 0x000fe20000010000 */
[----:B------:R-:W-:Y:S01]  /*1d330*/  MOV R43, R38 ;  /* 0x00000026002b7202 */ /* 0x000fe20000000f00 */
[-C--:B------:R-:W-:Y:S01]  /*1d340*/  HMMA.16816.F32 R204, R208, R202.reuse, R60 ;  /* 0x000000cad0cc723c */ /* 0x080fe2000000183c */
[----:B------:R2:W5:Y:S03]  /*1d350*/  LDL.LU R233, [R1+0xb4] ;  /* 0x0000b40001e97983 */ /* 0x0005660000300800 */
        /* <DEDUP_REMOVED lines=8> */
[----:B------:R-:W-:Y:S02]  /*1d3e0*/  IMAD.MOV.U32 R36, RZ, RZ, R37 ;  /* 0x000000ffff247224 */ /* 0x000fe400078e0025 */
        /* <DEDUP_REMOVED lines=10> */
[----:B------:R-:W-:Y:S01]  /*1d490*/  MOV R27, R21 ;  /* 0x00000015001b7202 */ /* 0x000fe20000000f00 */
[----:B------:R-:W-:Y:S01]  /*1d4a0*/  FADD.FTZ R8, R224, R8 ;  /* 0x00000008e0087221 */ /* 0x000fe20000010000 */
[----:B------:R-:W-:Y:S01]  /*1d4b0*/  MOV R21, R23 ;  /* 0x0000001700157202 */ /* 0x000fe20000000f00 */
[----:B------:R-:W-:Y:S01]  /*1d4c0*/  FADD.FTZ R0, R38, R0 ;  /* 0x0000000026007221 */ /* 0x000fe20000010000 */
[C---:B------:R-:W-:Y:S01]  /*1d4d0*/  HMMA.16816.F32 R80, R140.reuse, R214, R80 ;  /* 0x000000d68c50723c */ /* 0x040fe20000001850 */
[----:B------:R-:W-:Y:S03]  /*1d4e0*/  MOV R23, R17 ;  /* 0x0000001100177202 */ /* 0x000fe60000000f00 */
[----:B------:R-:W-:Y:S01]  /*1d4f0*/  MOV R17, R12 ;  /* 0x0000000c00117202 */ /* 0x000fe20000000f00 */
[----:B------:R-:W-:Y:S01]  /*1d500*/  FADD.FTZ R3, R39, R8 ;  /* 0x0000000827037221 */ /* 0x000fe20000010000 */
[----:B------:R-:W-:Y:S01]  /*1d510*/  MOV R12, R231 ;  /* 0x000000e7000c7202 */ /* 0x000fe20000000f00 */
        /* <DEDUP_REMOVED lines=19> */
[----:B------:R-:W-:Y:S03]  /*1d650*/  FADD.FTZ R9, R9, R2 ;  /* 0x0000000209097221 */ /* 0x000fe60000010000 */
[----:B------:R-:W-:Y:S02]  /*1d660*/  FADD.FTZ R2, R29, R10 ;  /* 0x0000000a1d027221 */ /* 0x000fe40000010000 */
[----:B------:R-:W-:Y:S02]  /*1d670*/  FADD.FTZ R0, R30, R9 ;  /* 0x000000091e007221 */ /* 0x000fe40000010000 */
[C---:B------:R-:W-:Y:S01]  /*1d680*/  HMMA.16816.F32 R104, R208.reuse, R220, R104 ;  /* 0x000000dcd068723c */ /* 0x040fe20000001868 */
[----:B------:R-:W-:Y:S04]  /*1d690*/  FADD.FTZ R2, R25, R2 ;  /* 0x0000000219027221 */ /* 0x000fe80000010000 */
[----:B------:R-:W-:Y:S03]  /*1d6a0*/  FADD.FTZ R2, R21, R2 ;  /* 0x0000000215027221 */ /* 0x000fe60000010000 */
[-C--:B------:R-:W-:Y:S08]  /*1d6b0*/  HMMA.16816.F32 R108, R208, R222.reuse, R108 ;  /* 0x000000ded06c723c */ /* 0x080ff0000000186c */
[C---:B------:R-:W-:Y:S08]  /*1d6c0*/  HMMA.16816.F32 R112, R140.reuse, R222, R112 ;  /* 0x000000de8c70723c */ /* 0x040ff00000001870 */
[-C--:B---3--:R-:W-:Y:S08]  /*1d6d0*/  HMMA.16816.F32 R116, R140, R4.reuse, R116 ;  /* 0x000000048c74723c */ /* 0x088ff00000001874 */
        /* <DEDUP_REMOVED lines=28> */
[----:B--2--5:R-:W-:-:S05]  /*1d8a0*/  @P0 BRA `(.L_x_650) ;  /* 0xffffa05000000947 */ /* 0x024fca000383ffff */
.L_x_649:
        /* <DEDUP_REMOVED lines=386> */
[----:B------:R2:W1:Y:S04]  /*1f0d0*/  LDS.128 R20, [R243] ;  /* 0x00000000f3147984 */ /* 0x0004680000000c00 */
        /* <DEDUP_REMOVED lines=57> */
.L_x_654:
[----:B---34-:R-:W-:Y:S05]  /*1f470*/  BSYNC B0 ;  /* 0x0000000000007941 */ /* 0x018fea0003800000 */
.L_x_653:
        /* <DEDUP_REMOVED lines=36> */
.L_x_656:
[----:B----4-:R-:W-:Y:S05]  /*1f6c0*/  BSYNC B0 ;  /* 0x0000000000007941 */ /* 0x010fea0003800000 */
.L_x_655:
        /* <DEDUP_REMOVED lines=18> */
.L_x_658:
[----:B------:R-:W-:Y:S05]  /*1f7f0*/  BSYNC B0 ;  /* 0x0000000000007941 */ /* 0x000fea0003800000 */
.L_x_657:
        /* <DEDUP_REMOVED lines=18> */
.L_x_660:
[----:B------:R-:W-:Y:S05]  /*1f920*/  BSYNC B0 ;  /* 0x0000000000007941 */ /* 0x000fea0003800000 */
.L_x_659:
        /* <DEDUP_REMOVED lines=18> */
.L_x_662:
[----:B------:R-:W-:Y:S05]  /*1fa50*/  BSYNC B0 ;  /* 0x0000000000007941 */ /* 0x000fea0003800000 */
.L_x_661:
        /* <DEDUP_REMOVED lines=18> */
.L_x_664:
[----:B------:R-:W-:Y:S05]  /*1fb80*/  BSYNC B0 ;  /* 0x0000000000007941 */ /* 0x000fea0003800000 */
.L_x_663:
        /* <DEDUP_REMOVED lines=18> */
.L_x_666:
[----:B------:R-:W-:Y:S05]  /*1fcb0*/  BSYNC B0 ;  /* 0x0000000000007941 */ /* 0x000fea0003800000 */
.L_x_665:
        /* <DEDUP_REMOVED lines=18> */
.L_x_668:
[----:B------:R-:W-:Y:S05]  /*1fde0*/  BSYNC B0 ;  /* 0x0000000000007941 */ /* 0x000fea0003800000 */
.L_x_667:
        /* <DEDUP_REMOVED lines=19> */
.L_x_669:
        /* <DEDUP_REMOVED lines=14> */
.L_x_2383:


//--------------------- .text._ZN5flash16flash_fwd_kernelI23Flash_fwd_kernel_traitsILi128ELi128ELi64ELi4ELb0ELb0EN7cutlass6half_tE19Flash_kernel_traitsILi128ELi128ELi64ELi4ES3_EELb0ELb0ELb1ELb1ELb0ELb0ELb0ELb0EEEvNS_16Flash_fwd_paramsE --------------------------
	.section	.text._ZN5flash16flash_fwd_kernelI23Flash_fwd_kernel_traitsILi128ELi128ELi64ELi4ELb0ELb0EN7cutlass6half_tE19Flash_kernel_traitsILi128ELi128ELi64ELi4ES3_EELb0ELb0ELb1ELb1ELb0ELb0ELb0ELb0EEEvNS_16Flash_fwd_paramsE,"ax",@progbits
	.sectioninfo	@"SHI_REGISTERS=255"
	.align	128
        .global         _ZN5flash16flash_fwd_kernelI23Flash_fwd_kernel_traitsILi128ELi128ELi64ELi4ELb0ELb0EN7cutlass6half_tE19Flash_kernel_traitsILi128ELi128ELi64ELi4ES3_EELb0ELb0ELb1ELb1ELb0ELb0ELb0ELb0EEEvNS_16Flash_fwd_paramsE
        .type           _ZN5flash16flash_fwd_kernelI23Flash_fwd_kernel_traitsILi128ELi128ELi64ELi4ELb0ELb0EN7cutlass6half_tE19Flash_kernel_traitsILi128ELi128ELi64ELi4ES3_EELb0ELb0ELb1ELb1ELb0ELb0ELb0ELb0EEEvNS_16Flash_fwd_paramsE,@function
        .size           _ZN5flash16flash_fwd_kernelI23Flash_fwd_kernel_traitsILi128ELi128ELi64ELi4ELb0ELb0EN7cutlass6half_tE19Flash_kernel_traitsILi128ELi128ELi64ELi4ES3_EELb0ELb0ELb1ELb1ELb0ELb0ELb0ELb0EEEvNS_16Flash_fwd_paramsE,(.L_x_2384 - _ZN5flash16flash_fwd_kernelI23Flash_fwd_kernel_traitsILi128ELi128ELi64ELi4ELb0ELb0EN7cutlass6half_tE19Flash_kernel_traitsILi128ELi128ELi64ELi4ES3_EELb0ELb0ELb1ELb1ELb0ELb0ELb0ELb0EEEvNS_16Flash_fwd_paramsE)
        .other          _ZN5flash16flash_fwd_kernelI23Flash_fwd_kernel_traitsILi128ELi128ELi64ELi4ELb0ELb0EN7cutlass6half_tE19Flash_kernel_traitsILi128ELi128ELi64ELi4ES3_EELb0ELb0ELb1ELb1ELb0ELb0ELb0ELb0EEEvNS_16Flash_fwd_paramsE,@"STO_CUDA_ENTRY STV_DEFAULT"
_ZN5flash16flash_fwd_kernelI23Flash_fwd_kernel_traitsILi128ELi128ELi64ELi4ELb0ELb0EN7cutlass6half_tE19Flash_kernel_traitsILi128ELi128ELi64ELi4ES3_EELb0ELb0ELb1ELb1ELb0ELb0ELb0ELb0EEEvNS_16Flash_fwd_paramsE:
.text._ZN5flash16flash_fwd_kernelI23Flash_fwd_kernel_traitsILi128ELi128ELi64ELi4ELb0ELb0EN7cutlass6half_tE19Flash_kernel_traitsILi128ELi128ELi64ELi4ES3_EELb0ELb0ELb1ELb1ELb0ELb0ELb0ELb0EEEvNS_16Flash_fwd_paramsE:
        /* <DEDUP_REMOVED lines=48> */
[----:B--234-:R-:W-:Y:S05]  /*0300*/  @!P0 BRA `(.L_x_670) ;  /* 0x0000007000008947 */ /* 0x01cfea0003800000 */
[----:B-1----:R-:W-:-:S13]  /*0310*/  PLOP3.LUT P0, PT, PT, PT, UP3, 0x80, 0x0 ;  /* 0x000000000000781c */ /* 0x002fda0003f0f038 */
[----:B------:R-:W2:Y:S04]  /*0320*/  @P0 LDG.E R0, [R2.64+0x4] ;  /* 0x0000041002000981 */ /* 0x000ea8000c1e1900 */
[----:B------:R-:W3:Y:S01]  /*0330*/  @!P0 LDG.E R2, [R2.64] ;  /* 0x0000001002028981 */ /* 0x000ee2000c1e1900 */
[----:B--2---:R-:W1:Y:S02]  /*0340*/  @P0 R2UR UR6, R0 ;  /* 0x00000000000603c2 */ /* 0x004e6400000e0000 */
[----:B-1----:R-:W-:-:S11]  /*0350*/  @UP3 UIADD3 UR6, UR6, -UR22, URZ ;  /* 0x8000001606063290 */ /* 0x002fd6000fffe03f */
[----:B---3--:R1:W2:Y:S02]  /*0360*/  @!P0 R2UR UR6, R2 ;  /* 0x00000000020683c2 */ /* 0x0082a400000e0000 */
[----:B-12---:R-:W-:Y:S05]  /*0370*/  BRA `(.L_x_671) ;  /* 0x0000001000007947 */ /* 0x006fea0003800000 */
.L_x_670:
[----:B-1----:R-:W-:Y:S02]  /*0380*/  ULDC UR6, c[0x0][0x218] ;  /* 0x0000860000067ab9 */ /* 0x002fe40000000800 */
.L_x_671:
        /* <DEDUP_REMOVED lines=81> */
[----:B------:R-:W-:Y:S02]  /*08a0*/  @UP1 UMOV UR19, 0x1 ;  /* 0x0000000100131882 */ /* 0x000fe40000000000 */
[----:B------:R-:W-:Y:S02]  /*08b0*/  @UP0 UMOV UR10, UR26 ;  /* 0x0000001a000a0c82 */ /* 0x000fe40008000000 */
        /* <DEDUP_REMOVED lines=10> */
[----:B------:R-:W-:Y:S02]  /*0960*/  @UP1 ULDC UR21, c[0x0][0x210] ;  /* 0x0000840000151ab9 */ /* 0x000fe40000000800 */
[----:B------:R-:W-:Y:S01]  /*0970*/  USEL UR19, UR19, URZ, UP3 ;  /* 0x0000003f13137287 */ /* 0x000fe20009800000 */
[----:B-1----:R-:W-:Y:S01]  /*0980*/  IMAD.WIDE.U32 R12, R12, c[0x0][0x1f0], R2 ;  /* 0x00007c000c0c7a25 */ /* 0x002fe200078e0002 */
[----:B------:R-:W-:-:S02]  /*0990*/  @!UP1 UMOV UR21, 0x1 ;  /* 0x0000000100159882 */ /* 0x000fc40000000000 */
[----:B------:R-:W-:Y:S02]  /*09a0*/  UIMAD UR13, UR13, UR21, URZ ;  /* 0x000000150d0d72a4 */ /* 0x000fe4000f8e023f */
[----:B------:R-:W-:Y:S01]  /*09b0*/  UIMAD UR14, UR20, UR14, UR19 ;  /* 0x0000000e140e72a4 */ /* 0x000fe2000f8e0213 */
        /* <DEDUP_REMOVED lines=21> */
.L_x_674:
[----:B------:R-:W-:Y:S05]  /*0b10*/  BSYNC B0 ;  /* 0x0000000000007941 */ /* 0x000fea0003800000 */
.L_x_673:
        /* <DEDUP_REMOVED lines=18> */
.L_x_676:
[----:B------:R-:W-:Y:S05]  /*0c40*/  BSYNC B0 ;  /* 0x0000000000007941 */ /* 0x000fea0003800000 */
.L_x_675:
        /* <DEDUP_REMOVED lines=18> */
.L_x_678:
[----:B------:R-:W-:Y:S05]  /*0d70*/  BSYNC B0 ;  /* 0x0000000000007941 */ /* 0x000fea0003800000 */
.L_x_677:
        /* <DEDUP_REMOVED lines=18> */
.L_x_680:
[----:B------:R-:W-:Y:S05]  /*0ea0*/  BSYNC B0 ;  /* 0x0000000000007941 */ /* 0x000fea0003800000 */
.L_x_679:
        /* <DEDUP_REMOVED lines=18> */
.L_x_682:
[----:B------:R-:W-:Y:S05]  /*0fd0*/  BSYNC B0 ;  /* 0x0000000000007941 */ /* 0x000fea0003800000 */
.L_x_681:
        /* <DEDUP_REMOVED lines=18> */
.L_x_684:
[----:B------:R-:W-:Y:S05]  /*1100*/  BSYNC B0 ;  /* 0x0000000000007941 */ /* 0x000fea0003800000 */
.L_x_683:
        /* <DEDUP_REMOVED lines=18> */
.L_x_686:
[----:B------:R-:W-:Y:S05]  /*1230*/  BSYNC B0 ;  /* 0x0000000000007941 */ /* 0x000fea0003800000 */
.L_x_685:
        /* <DEDUP_REMOVED lines=18> */
.L_x_688:
[----:B------:R-:W-:Y:S05]  /*1360*/  BSYNC B0 ;  /* 0x0000000000007941 */ /* 0x000fea0003800000 */
.L_x_687:
        /* <DEDUP_REMOVED lines=67> */
.L_x_672:
[----:B-1----:R-:W-:Y:S02]  /*17a0*/  UISETP.NE.AND UP0, UPT, UR11, -0x1, UPT ;  /* 0xffffffff0b00788c */ /* 0x002fe4000bf05270 */
[----:B------:R-:W-:Y:S02]  /*17b0*/  UISETP.NE.AND UP1, UPT, UR22, -0x1, UPT ;  /* 0xffffffff1600788c */ /* 0x000fe4000bf25270 */
[----:B------:R-:W-:Y:S02]  /*17c0*/  ULDC.64 UR4, c[0x0][0x190] ;  /* 0x0000640000047ab9 */ /* 0x000fe40000000a00 */
[----:B------:R-:W-:Y:S02]  /*17d0*/  ULDC.64 UR6, c[0x0][0x178] ;  /* 0x00005e0000067ab9 */ /* 0x000fe40000000a00 */
[----:B------:R-:W-:-:S03]  /*17e0*/  PLOP3.LUT P0, PT, PT, PT, UP1, 0x80, 0x0 ;  /* 0x000000000000781c */ /* 0x000fc60003f0f018 */
[----:B------:R-:W-:Y:S02]  /*17f0*/  @UP0 UIMAD.WIDE.U32 UR24, UR11, UR4, URZ ;  /* 0x000000040b1802a5 */ /* 0x000fe4000f8e003f */
[----:B------:R-:W-:Y:S02]  /*1800*/  @!UP0 USHF.R.S32.HI UR23, URZ, 0x1f, UR18 ;  /* 0x0000001f3f178899 */ /* 0x000fe40008011412 */
[----:B------:R-:W-:Y:S02]  /*1810*/  @UP0 UIMAD UR19, UR11, UR5, UR25 ;  /* 0x000000050b1302a4 */ /* 0x000fe4000f8e0219 */
[----:B------:R-:W-:Y:S02]  /*1820*/  @UP1 UIADD3 UR25, UR21, UR22, URZ ;  /* 0x0000001615191290 */ /* 0x000fe4000fffe03f */
[----:B------:R-:W-:Y:S02]  /*1830*/  @!UP0 UIMAD UR23, UR23, UR6, URZ ;  /* 0x00000006171782a4 */ /* 0x000fe4000f8e023f */
[----:B------:R-:W-:-:S02]  /*1840*/  ULDC.64 UR4, c[0x0][0x198] ;  /* 0x0000660000047ab9 */ /* 0x000fc40000000a00 */
[----:B------:R-:W-:Y:S02]  /*1850*/  @!UP0 UIMAD.WIDE.U32 UR28, UR18, UR6, URZ ;  /* 0x00000006121c82a5 */ /* 0x000fe4000f8e003f */
[----:B------:R-:W-:Y:S02]  /*1860*/  @UP1 UIMAD.WIDE.U32 UR26, UR25, UR4, URZ ;  /* 0x00000004191a12a5 */ /* 0x000fe4000f8e003f */
[----:B------:R-:W-:Y:S02]  /*1870*/  @!UP0 UIMAD UR23, UR18, UR7, UR23 ;  /* 0x00000007121782a4 */ /* 0x000fe4000f8e0217 */
[----:B------:R-:W-:Y:S02]  /*1880*/  @UP1 UIMAD UR7, UR25, UR5, UR27 ;  /* 0x00000005190712a4 */ /* 0x000fe4000f8e021b */
[----:B------:R-:W-:Y:S02]  /*1890*/  @UP0 UMOV UR6, UR24 ;  /* 0x0000001800060c82 */ /* 0x000fe40008000000 */
[----:B------:R-:W-:-:S02]  /*18a0*/  USHF.R.S32.HI UR27, URZ, 0x1f, UR20 ;  /* 0x0000001f3f1b7899 */ /* 0x000fc40008011414 */
[----:B------:R-:W-:Y:S02]  /*18b0*/  @!UP0 UIADD3 UR19, UR29, UR23, URZ ;  /* 0x000000171d138290 */ /* 0x000fe4000fffe03f */
[----:B------:R-:W-:Y:S01]  /*18c0*/  @!UP0 UMOV UR6, UR28 ;  /* 0x0000001c00068c82 */ /* 0x000fe20008000000 */
[----:B------:R-:W-:Y:S05]  /*18d0*/  @P0 BRA `(.L_x_689) ;  /* 0x000000d000000947 */ /* 0x000fea0003800000 */
[----:B------:R-:W-:Y:S02]  /*18e0*/  USHF.R.S32.HI UR23, URZ, 0x1f, UR21 ;  /* 0x0000001f3f177899 */ /* 0x000fe40008011415 */
[----:B------:R-:W-:Y:S02]  /*18f0*/  ULDC.64 UR4, c[0x0][0x198] ;  /* 0x0000660000047ab9 */ /* 0x000fe40000000a00 */
[----:B------:R-:W-:Y:S02]  /*1900*/  UIMAD UR23, UR23, UR4, URZ ;  /* 0x00000004171772a4 */ /* 0x000fe4000f8e023f */
[----:B------:R-:W-:Y:S02]  /*1910*/  USHF.R.S32.HI UR7, URZ, 0x1f, UR18 ;  /* 0x0000001f3f077899 */ /* 0x000fe40008011412 */
[----:B------:R-:W-:-:S02]  /*1920*/  UIMAD.WIDE.U32 UR24, UR21, UR4, URZ ;  /* 0x00000004151872a5 */ /* 0x000fc4000f8e003f */
[----:B------:R-:W-:-:S03]  /*1930*/  UIMAD UR23, UR21, UR5, UR23 ;  /* 0x00000005151772a4 */ /* 0x000fc6000f8e0217 */
[----:B------:R-:W-:Y:S02]  /*1940*/  ULDC.64 UR4, c[0x0][0x180] ;  /* 0x0000600000047ab9 */ /* 0x000fe40000000a00 */
[----:B------:R-:W-:Y:S02]  /*1950*/  UIMAD UR7, UR7, UR4, URZ ;  /* 0x00000004070772a4 */ /* 0x000fe4000f8e023f */
[----:B------:R-:W-:Y:S02]  /*1960*/  UIADD3 UR25, UR25, UR23, URZ ;  /* 0x0000001719197290 */ /* 0x000fe4000fffe03f */
[----:B------:R-:W-:Y:S02]  /*1970*/  UIMAD UR7, UR18, UR5, UR7 ;  /* 0x00000005120772a4 */ /* 0x000fe4000f8e0207 */
[----:B------:R-:W-:-:S04]  /*1980*/  UIMAD.WIDE.U32 UR4, UR18, UR4, UR24 ;  /* 0x00000004120472a5 */ /* 0x000fc8000f8e0018 */
[----:B------:R-:W-:-:S03]  /*1990*/  UIADD3 UR7, UR5, UR7, URZ ;  /* 0x0000000705077290 */ /* 0x000fc6000fffe03f */
[----:B------:R-:W-:Y:S02]  /*19a0*/  UMOV UR26, UR4 ;  /* 0x00000004001a7c82 */ /* 0x000fe40008000000 */
.L_x_689:
        /* <DEDUP_REMOVED lines=10> */
[----:B------:R-:W-:Y:S01]  /*1a50*/  @UP1 UIMAD UR22, UR22, UR5, UR25 ;  /* 0x00000005161612a4 */ /* 0x000fe2000f8e0219 */
        /* <DEDUP_REMOVED lines=34> */
.L_x_690:
        /* <DEDUP_REMOVED lines=47> */
[C---:B------:R-:W-:Y:S01]  /*1f70*/  IMAD R11, R3.reuse, c[0x0][0x1b0], RZ ;  /* 0x00006c00030b7a24 */ /* 0x040fe200078e02ff */
        /* <DEDUP_REMOVED lines=47> */
.L_x_692:
[----:B------:R-:W-:Y:S05]  /*2270*/  BSYNC B0 ;  /* 0x0000000000007941 */ /* 0x000fea0003800000 */
.L_x_691:
        /* <DEDUP_REMOVED lines=29> */
.L_x_694:
[----:B------:R-:W-:Y:S05]  /*2450*/  BSYNC B0 ;  /* 0x0000000000007941 */ /* 0x000fea0003800000 */
.L_x_693:
        /* <DEDUP_REMOVED lines=29> */
.L_x_696:
[----:B------:R-:W-:Y:S05]  /*2630*/  BSYNC B0 ;  /* 0x0000000000007941 */ /* 0x000fea0003800000 */
.L_x_695:
        /* <DEDUP_REMOVED lines=29> */
.L_x_698:
[----:B------:R-:W-:Y:S05]  /*2810*/  BSYNC B0 ;  /* 0x0000000000007941 */ /* 0x000fea0003800000 */
.L_x_697:
        /* <DEDUP_REMOVED lines=29> */
.L_x_700:
[----:B------:R-:W-:Y:S05]  /*29f0*/  BSYNC B0 ;  /* 0x0000000000007941 */ /* 0x000fea0003800000 */
.L_x_699:
        /* <DEDUP_REMOVED lines=29> */
.L_x_702:
[----:B------:R-:W-:Y:S05]  /*2bd0*/  BSYNC B0 ;  /* 0x0000000000007941 */ /* 0x000fea0003800000 */
.L_x_701:
        /* <DEDUP_REMOVED lines=29> */
.L_x_704:
[----:B------:R-:W-:Y:S05]  /*2db0*/  BSYNC B0 ;  /* 0x0000000000007941 */ /* 0x000fea0003800000 */
.L_x_703:
        /* <DEDUP_REMOVED lines=33> */
.L_x_706:
[----:B------:R-:W-:Y:S05]  /*2fd0*/  BSYNC B0 ;  /* 0x0000000000007941 */ /* 0x000fea0003800000 */
.L_x_705:
        /* <DEDUP_REMOVED lines=32> */
.L_x_708:
[----:B------:R-:W-:Y:S05]  /*31e0*/  BSYNC B0 ;  /* 0x0000000000007941 */ /* 0x000fea0003800000 */
.L_x_707:
        /* <DEDUP_REMOVED lines=25> */
.L_x_710:
[----:B------:R-:W-:Y:S05]  /*3380*/  BSYNC B0 ;  /* 0x0000000000007941 */ /* 0x000fea0003800000 */
.L_x_709:
        /* <DEDUP_REMOVED lines=24> */
.L_x_712:
[----:B------:R-:W-:Y:S05]  /*3510*/  BSYNC B0 ;  /* 0x0000000000007941 */ /* 0x000fea0003800000 */
.L_x_711:
        /* <DEDUP_REMOVED lines=26> */
.L_x_714:
[----:B------:R-:W-:Y:S05]  /*36c0*/  BSYNC B0 ;  /* 0x0000000000007941 */ /* 0x000fea0003800000 */
.L_x_713:
[----:B------:R-:W-:Y:S01]  /*36d0*/  ULDC.64 UR4, c[0x0][0x318] ;  /* 0x0000c60000047ab9 */ /* 0x000fe20000000a00 */
[----:B------:R-:W0:Y:S01]  /*36e0*/  LDGDEPBAR ;  /* 0x00000000000079af */ /* 0x000e220000000000 */
[----:B------:R-:W-:Y:S01]  /*36f0*/  UISETP.NE.U32.AND UP1, UPT, URZ, UR4, UPT ;  /* 0x000000043f00728c */ /* 0x000fe2000bf25070 */
[----:B-1----:R-:W-:Y:S02]  /*3700*/  IMAD.MOV.U32 R10, RZ, RZ, R30 ;  /* 0x000000ffff0a7224 */ /* 0x002fe400078e001e */
[----:B------:R-:W-:Y:S01]  /*3710*/  IMAD.MOV.U32 R11, RZ, RZ, R31 ;  /* 0x000000ffff0b7224 */ /* 0x000fe200078e001f */
[----:B------:R-:W-:-:S03]  /*3720*/  UISETP.NE.AND.EX UP1, UPT, URZ, UR5, UPT, UP1 ;  /* 0x000000053f00728c */ /* 0x000fc6000bf25310 */
[----:B------:R-:W-:-:S03]  /*3730*/  ULDC.64 UR4, c[0x0][0x320] ;  /* 0x0000c80000047ab9 */ /* 0x000fc60000000a00 */
        /* <DEDUP_REMOVED lines=8> */
[----:B------:R-:W-:Y:S02]  /*37c0*/  ULDC UR4, c[0x0][0x318] ;  /* 0x0000c60000047ab9 */ /* 0x000fe40000000800 */
[----:B------:R-:W-:Y:S02]  /*37d0*/  @UP1 ULEA UR28, UP0, UR30, UR4, 0x2 ;  /* 0x000000041e1c1291 */ /* 0x000fe4000f80103f */
[----:B------:R-:W-:Y:S02]  /*37e0*/  @UP1 UIADD3 UR5, UR31, UR5, URZ ;  /* 0x000000051f051290 */ /* 0x000fe4000fffe03f */
[----:B------:R-:W-:Y:S02]  /*37f0*/  ULDC UR4, c[0x0][0x31c] ;  /* 0x0000c70000047ab9 */ /* 0x000fe40000000800 */
[----:B------:R-:W-:Y:S01]  /*3800*/  @UP1 ULEA.HI.X UR29, UR30, UR4, UR5, 0x2, UP0 ;  /* 0x000000041e1d1291 */ /* 0x000fe200080f1405 */
[----:B----4-:R-:W-:Y:S01]  /*3810*/  IMAD.U32 R6, RZ, RZ, UR28 ;  /* 0x0000001cff067e24 */ /* 0x010fe2000f8e00ff */
[----:B------:R-:W1:Y:S01]  /*3820*/  @P0 MUFU.RCP R3, c[0x0][0x238] ;  /* 0x00008e0000030b08 */ /* 0x000e620000001000 */
[----:B------:R-:W-:Y:S01]  /*3830*/  ISETP.GE.AND P1, PT, R16, UR19, PT ;  /* 0x0000001310007c0c */ /* 0x000fe2000bf26270 */
[----:B------:R-:W-:-:S02]  /*3840*/  ULDC.64 UR4, c[0x0][0x1a0] ;  /* 0x0000680000047ab9 */ /* 0x000fc40000000a00 */
[----:B------:R-:W-:-:S05]  /*3850*/  MOV R7, UR29 ;  /* 0x0000001d00077c02 */ /* 0x000fca0008000f00 */
[----:B------:R4:W1:Y:S01]  /*3860*/  @P0 LDG.E R0, [R6.64] ;  /* 0x0000001006000981 */ /* 0x000862000c1e1900 */
[----:B------:R-:W-:Y:S01]  /*3870*/  MOV R10, R26 ;  /* 0x0000001a000a7202 */ /* 0x000fe20000000f00 */
[----:B------:R-:W-:Y:S01]  /*3880*/  USHF.L.U64.HI UR7, UR4, UR7, UR5 ;  /* 0x0000000704077299 */ /* 0x000fe20008010205 */
[----:B------:R-:W-:Y:S01]  /*3890*/  IMAD.SHL.U32 R24, R24, 0x2, RZ ;  /* 0x0000000218187824 */ /* 0x000fe200078e00ff */
[----:B------:R-:W-:Y:S01]  /*38a0*/  BAR.SYNC.DEFER_BLOCKING 0x0 ;  /* 0x0000000000007b1d */ /* 0x000fe20000010000 */
[----:B------:R-:W-:Y:S02]  /*38b0*/  USHF.L.U32 UR18, UR4, 0x6, URZ ;  /* 0x0000000604127899 */ /* 0x000fe4000800063f */
[----:B------:R-:W-:Y:S01]  /*38c0*/  UIMAD UR5, UR7, UR22, URZ ;  /* 0x00000016070572a4 */ /* 0x000fe2000f8e023f */
[----:B------:R-:W-:Y:S02]  /*38d0*/  LOP3.LUT R154, R24, 0x6, RZ, 0xc0, !PT ;  /* 0x00000006189a7812 */ /* 0x000fe400078ec0ff */
[----:B------:R2:W-:Y:S01]  /*38e0*/  STL.64 [R1+0x38], R10 ;  /* 0x0000380a01007387 */ /* 0x0005e20000100a00 */
[----:B------:R-:W-:Y:S01]  /*38f0*/  UIMAD UR5, UR21, UR18, UR5 ;  /* 0x00000012150572a4 */ /* 0x000fe2000f8e0205 */
[----:B------:R-:W-:Y:S02]  /*3900*/  BSSY B0, `(.L_x_715) ;  /* 0x000001f000007945 */ /* 0x000fe40003800000 */
[----:B------:R-:W-:Y:S01]  /*3910*/  UMOV UR21, URZ ;  /* 0x0000003f00157c82 */ /* 0x000fe20008000000 */
[----:B----4-:R-:W-:Y:S01]  /*3920*/  IMAD.U32 R6, RZ, RZ, UR22 ;  /* 0x00000016ff067e24 */ /* 0x010fe2000f8e00ff */
[----:B------:R2:W-:Y:S03]  /*3930*/  @P1 STS.128 [R240+0xc000], RZ ;  /* 0x00c000fff0001388 */ /* 0x0005e60000000c00 */
[----:B------:R-:W-:Y:S01]  /*3940*/  IMAD.WIDE.U32 R6, R6, UR18, R10 ;  /* 0x0000001206067c25 */ /* 0x000fe2000f8e000a */
[----:B------:R2:W-:Y:S04]  /*3950*/  @P1 STS.128 [R240+0xe000], RZ ;  /* 0x00e000fff0001388 */ /* 0x0005e80000000c00 */
[----:B------:R-:W-:Y:S01]  /*3960*/  IADD3 R9, R7, UR5, RZ ;  /* 0x0000000507097c10 */ /* 0x000fe2000fffe0ff */
[----:B-1----:R-:W-:-:S04]  /*3970*/  @P0 FMUL.FTZ R0, R0, R3 ;  /* 0x0000000300000220 */ /* 0x002fc80000410000 */
[----:B------:R1:W4:Y:S02]  /*3980*/  @P0 R2UR UR20, R0 ;  /* 0x00000000001403c2 */ /* 0x00032400000e0000 */
[----:B-1----:R-:W-:Y:S01]  /*3990*/  SHF.R.S32.HI R0, RZ, 0x1f, R20 ;  /* 0x0000001fff007819 */ /* 0x002fe20000011414 */
[----:B----4-:R-:W-:-:S03]  /*39a0*/  @UP1 UMOV UR21, UR20 ;  /* 0x0000001400151c82 */ /* 0x010fc60008000000 */
[----:B------:R-:W-:-:S04]  /*39b0*/  LEA.HI R0, R0, R20, RZ, 0x2 ;  /* 0x0000001400007211 */ /* 0x000fc800078f10ff */
[----:B------:R-:W-:Y:S01]  /*39c0*/  SHF.R.S32.HI R153, RZ, 0x2, R0 ;  /* 0x00000002ff997819 */ /* 0x000fe20000011400 */
[----:B------:R-:W-:Y:S05]  /*39d0*/  @P1 BRA `(.L_x_716) ;  /* 0x0000011000001947 */ /* 0x000fea0003800000 */
[----:B--2---:R-:W-:Y:S02]  /*39e0*/  ISETP.GE.AND P1, PT, R166, c[0x0][0x220], PT ;  /* 0x00008800a6007a0c */ /* 0x004fe40003f26270 */
        /* <DEDUP_REMOVED lines=16> */
.L_x_716:
[----:B--2---:R-:W-:Y:S05]  /*3af0*/  BSYNC B0 ;  /* 0x0000000000007941 */ /* 0x004fea0003800000 */
.L_x_715:
        /* <DEDUP_REMOVED lines=27> */
.L_x_718:
[----:B------:R-:W-:Y:S05]  /*3cb0*/  BSYNC B0 ;  /* 0x0000000000007941 */ /* 0x000fea0003800000 */
.L_x_717:
        /* <DEDUP_REMOVED lines=26> */
.L_x_720:
[----:B------:R-:W-:Y:S05]  /*3e60*/  BSYNC B0 ;  /* 0x0000000000007941 */ /* 0x000fea0003800000 */
.L_x_719:
        /* <DEDUP_REMOVED lines=28> */
.L_x_722:
[----:B------:R-:W-:Y:S05]  /*4030*/  BSYNC B0 ;  /* 0x0000000000007941 */ /* 0x000fea0003800000 */
.L_x_721:
[----:B-1----:R-:W-:Y:S01]  /*4040*/  SHF.R.S32.HI R7, RZ, 0x4, R21 ;  /* 0x00000004ff077819 */ /* 0x002fe20000011415 */
[C---:B------:R-:W-:Y:S01]  /*4050*/  IMAD.SHL.U32 R6, R28.reuse, 0x40, RZ ;  /* 0x000000401c067824 */ /* 0x040fe200078e00ff */
[----:B------:R-:W-:Y:S01]  /*4060*/  R2P PR, R28, 0x6 ;  /* 0x000000061c007804 */ /* 0x000fe20000000000 */
[----:B------:R-:W-:Y:S01]  /*4070*/  IMAD.SHL.U32 R3, R22, 0x40, RZ ;  /* 0x0000004016037824 */ /* 0x000fe200078e00ff */
[----:B------:R-:W-:Y:S01]  /*4080*/  LEA.HI R0, R21, R7, RZ, 0x1 ;  /* 0x0000000715007211 */ /* 0x000fe200078f08ff */
[----:B------:R-:W-:Y:S01]  /*4090*/  IMAD.SHL.U32 R8, R23, 0x40, RZ ;  /* 0x0000004017087824 */ /* 0x000fe200078e00ff */
[----:B------:R-:W-:Y:S01]  /*40a0*/  UIADD3 UR4, UR14, -UR15, URZ ;  /* 0x8000000f0e047290 */ /* 0x000fe2000fffe03f */
[----:B------:R-:W-:Y:S01]  /*40b0*/  IMAD.SHL.U32 R5, R16, 0x8, RZ ;  /* 0x0000000810057824 */ /* 0x000fe200078e00ff */
[----:B------:R-:W-:Y:S01]  /*40c0*/  LOP3.LUT R0, R0, 0xfffffffe, RZ, 0xc0, !PT ;  /* 0xfffffffe00007812 */ /* 0x000fe200078ec0ff */
[----:B------:R-:W-:Y:S01]  /*40d0*/  UIADD3 UR5, UR14, 0x1, -UR15 ;  /* 0x000000010e057890 */ /* 0x000fe2000fffe80f */
[----:B------:R-:W-:Y:S01]  /*40e0*/  LOP3.LUT R3, R3, 0x1c0, RZ, 0xc0, !PT ;  /* 0x000001c003037812 */ /* 0x000fe200078ec0ff */
[----:B------:R-:W0:Y:S01]  /*40f0*/  LDGDEPBAR ;  /* 0x00000000000079af */ /* 0x000e220000000000 */
[----:B------:R-:W-:Y:S01]  /*4100*/  LOP3.LUT R161, R8, 0xfffffe00, RZ, 0xc0, !PT ;  /* 0xfffffe0008a17812 */ /* 0x000fe200078ec0ff */
[----:B------:R-:W-:Y:S01]  /*4110*/  IMAD.IADD R7, R7, 0x1, -R0 ;  /* 0x0000000107077824 */ /* 0x000fe200078e0a00 */
[----:B------:R-:W-:Y:S01]  /*4120*/  LOP3.LUT R0, R6, 0x1c0, RZ, 0xc0, !PT ;  /* 0x000001c006007812 */ /* 0x000fe200078ec0ff */
[----:B------:R-:W-:-:S02]  /*4130*/  UISETP.GT.AND UP0, UPT, UR22, UR9, UPT ;  /* 0x000000091600728c */ /* 0x000fc4000bf04270 */
        /* <DEDUP_REMOVED lines=17> */
[----:B------:R-:W1:Y:S01]  /*4250*/  LDSM.16.M88.4 R20, [R227] ;  /* 0x00000000e314783b */ /* 0x000e620000000200 */
[----:B------:R-:W-:Y:S01]  /*4260*/  @P1 IADD3 R231, R0, -0x20, RZ ;  /* 0xffffffe000e71810 */ /* 0x000fe20007ffe0ff */
[----:B------:R-:W-:-:S02]  /*4270*/  IMAD.MOV.U32 R0, RZ, RZ, 0x40 ;  /* 0x00000040ff007424 */ /* 0x000fc400078e00ff */
[----:B------:R-:W5:Y:S01]  /*4280*/  LDSM.16.M88.4 R8, [R227+0x2000] ;  /* 0x00200000e308783b */ /* 0x000f620000000200 */
[C---:B------:R-:W-:Y:S01]  /*4290*/  IMAD R230, R2.reuse, 0x2, R227 ;  /* 0x0000000202e67824 */ /* 0x040fe200078e02e3 */
[C---:B------:R-:W-:Y:S01]  /*42a0*/  IADD3 R238, R231.reuse, 0x800, RZ ;  /* 0x00000800e7ee7810 */ /* 0x040fe20007ffe0ff */
[----:B------:R-:W-:Y:S01]  /*42b0*/  IMAD R229, R2, 0x2, R228 ;  /* 0x0000000202e57824 */ /* 0x000fe200078e02e4 */
[----:B------:R-:W2:Y:S01]  /*42c0*/  LDSM.16.M88.4 R16, [R220+0x8800] ;  /* 0x00880000dc10783b */ /* 0x000ea20000000200 */
[----:B------:R-:W-:Y:S02]  /*42d0*/  SEL R0, R0, 0xffffffc0, !P2 ;  /* 0xffffffc000007807 */ /* 0x000fe40005000000 */
[C---:B------:R-:W-:Y:S01]  /*42e0*/  IADD3 R237, R231.reuse, 0x1000, RZ ;  /* 0x00001000e7ed7810 */ /* 0x040fe20007ffe0ff */
[----:B------:R-:W3:Y:S01]  /*42f0*/  LDSM.16.M88.4 R44, [R220+0x9800] ;  /* 0x00980000dc2c783b */ /* 0x000ee20000000200 */
[C---:B------:R-:W-:Y:S01]  /*4300*/  IADD3 R236, R231.reuse, 0x1800, RZ ;  /* 0x00001800e7ec7810 */ /* 0x040fe20007ffe0ff */
[----:B------:R-:W-:Y:S01]  /*4310*/  IMAD.IADD R226, R220, 0x1, R0 ;  /* 0x00000001dce27824 */ /* 0x000fe200078e0200 */
[----:B------:R-:W-:Y:S01]  /*4320*/  IADD3 R235, R231, 0x2000, RZ ;  /* 0x00002000e7eb7810 */ /* 0x000fe20007ffe0ff */
[----:B------:R-:W4:Y:S01]  /*4330*/  LDSM.16.M88.4 R24, [R220+0x9000] ;  /* 0x00900000dc18783b */ /* 0x000f220000000200 */
[----:B------:R-:W-:Y:S01]  /*4340*/  IMAD.IADD R225, R0, 0x1, R231 ;  /* 0x0000000100e17824 */ /* 0x000fe200078e02e7 */
[----:B------:R-:W-:-:S02]  /*4350*/  LEA R0, R152, UR13, 0x4 ;  /* 0x0000000d98007c11 */ /* 0x000fc4000f8e20ff */
[----:B------:R-:W-:Y:S01]  /*4360*/  LDSM.16.M88.4 R36, [R231+0x800] ;  /* 0x00080000e724783b */ /* 0x000fe20000000200 */
[----:B------:R-:W-:Y:S02]  /*4370*/  IADD3 R234, R231, 0x2800, RZ ;  /* 0x00002800e7ea7810 */ /* 0x000fe40007ffe0ff */
[----:B------:R-:W-:Y:S01]  /*4380*/  IMAD.IADD R0, R153, 0x1, R0 ;  /* 0x0000000199007824 */ /* 0x000fe200078e0200 */
[----:B------:R-:W-:Y:S01]  /*4390*/  LDSM.16.M88.4 R40, [R231] ;  /* 0x00000000e728783b */ /* 0x000fe20000000200 */
[C---:B------:R-:W-:Y:S02]  /*43a0*/  IADD3 R233, R231.reuse, 0x3000, RZ ;  /* 0x00003000e7e97810 */ /* 0x040fe40007ffe0ff */
[----:B------:R-:W-:Y:S01]  /*43b0*/  IADD3 R232, R231, 0x3800, RZ ;  /* 0x00003800e7e87810 */ /* 0x000fe20007ffe0ff */
[----:B------:R-:W-:Y:S01]  /*43c0*/  LDSM.16.M88.4 R28, [R231+0x1800] ;  /* 0x00180000e71c783b */ /* 0x000fe20000000200 */
[----:B------:R-:W-:-:S03]  /*43d0*/  IADD3 R242, R0, UR4, RZ ;  /* 0x0000000400f27c10 */ /* 0x000fc6000fffe0ff */
[----:B------:R-:W-:Y:S04]  /*43e0*/  LDSM.16.M88.4 R32, [R231+0x1000] ;  /* 0x00100000e720783b */ /* 0x000fe80000000200 */
[----:B------:R-:W-:Y:S01]  /*43f0*/  LDSM.16.M88.4 R48, [R226+0x8800] ;  /* 0x00880000e230783b */ /* 0x000fe20000000200 */
[-C--:B-1----:R-:W-:Y:S03]  /*4400*/  HMMA.16816.F32 R116, R20, R12.reuse, RZ ;  /* 0x0000000c1474723c */ /* 0x082fe600000018ff */
[----:B------:R-:W-:Y:S04]  /*4410*/  LDSM.16.M88.4 R52, [R226+0x9000] ;  /* 0x00900000e234783b */ /* 0x000fe80000000200 */
[----:B------:R-:W-:Y:S01]  /*4420*/  LDSM.16.M88.4 R112, [R226+0x9800] ;  /* 0x00980000e270783b */ /* 0x000fe20000000200 */
[C---:B-----5:R-:W-:Y:S08]  /*4430*/  HMMA.16816.F32 R60, R8.reuse, R12, RZ ;  /* 0x0000000c083c723c */ /* 0x060ff000000018ff */
[-C--:B------:R-:W-:Y:S08]  /*4440*/  HMMA.16816.F32 R72, R8, R14.reuse, RZ ;  /* 0x0000000e0848723c */ /* 0x080ff000000018ff */
[----:B------:R-:W-:Y:S01]  /*4450*/  HMMA.16816.F32 R128, R20, R14, RZ ;  /* 0x0000000e1480723c */ /* 0x000fe200000018ff */
[----:B------:R-:W1:Y:S07]  /*4460*/  LDSM.16.M88.4 R12, [R228+0x2000] ;  /* 0x00200000e40c783b */ /* 0x000e6e0000000200 */
[C---:B--2---:R-:W-:Y:S08]  /*4470*/  HMMA.16816.F32 R56, R8.reuse, R16, RZ ;  /* 0x000000100838723c */ /* 0x044ff000000018ff */
[----:B------:R-:W-:Y:S08]  /*4480*/  HMMA.16816.F32 R76, R8, R18, RZ ;  /* 0x00000012084c723c */ /* 0x000ff000000018ff */
[C---:B------:R-:W-:Y:S08]  /*4490*/  HMMA.16816.F32 R100, R20.reuse, R16, RZ ;  /* 0x000000101464723c */ /* 0x040ff000000018ff */
[----:B------:R-:W-:Y:S01]  /*44a0*/  HMMA.16816.F32 R124, R20, R18, RZ ;  /* 0x00000012147c723c */ /* 0x000fe200000018ff */
[----:B------:R-:W2:Y:S07]  /*44b0*/  LDSM.16.M88.4 R16, [R228] ;  /* 0x00000000e410783b */ /* 0x000eae0000000200 */
[C---:B---3--:R-:W-:Y:S08]  /*44c0*/  HMMA.16816.F32 R68, R8.reuse, R44, RZ ;  /* 0x0000002c0844723c */ /* 0x048ff000000018ff */
[C---:B----4-:R-:W-:Y:S08]  /*44d0*/  HMMA.16816.F32 R64, R8.reuse, R24, RZ ;  /* 0x000000180840723c */ /* 0x050ff000000018ff */
[C---:B------:R-:W-:Y:S08]  /*44e0*/  HMMA.16816.F32 R84, R8.reuse, R26, RZ ;  /* 0x0000001a0854723c */ /* 0x040ff000000018ff */
[----:B------:R-:W-:Y:S01]  /*44f0*/  HMMA.16816.F32 R80, R8, R46, RZ ;  /* 0x0000002e0850723c */ /* 0x000fe200000018ff */
[----:B------:R-:W-:Y:S07]  /*4500*/  LDSM.16.M88.4 R8, [R230+0x2000] ;  /* 0x00200000e608783b */ /* 0x000fee0000000200 */
[C---:B------:R-:W-:Y:S08]  /*4510*/  HMMA.16816.F32 R88, R20.reuse, R24, RZ ;  /* 0x000000181458723c */ /* 0x040ff000000018ff */
[C---:B------:R-:W-:Y:S01]  /*4520*/  HMMA.16816.F32 R120, R20.reuse, R26, RZ ;  /* 0x0000001a1478723c */ /* 0x040fe200000018ff */
[----:B------:R-:W3:Y:S07]  /*4530*/  LDSM.16.M88.4 R24, [R226+0x8000] ;  /* 0x00800000e218783b */ /* 0x000eee0000000200 */
[C---:B------:R-:W-:Y:S08]  /*4540*/  HMMA.16816.F32 R96, R20.reuse, R44, RZ ;  /* 0x0000002c1460723c */ /* 0x040ff000000018ff */
[----:B------:R-:W-:Y:S01]  /*4550*/  HMMA.16816.F32 R108, R20, R46, RZ ;  /* 0x0000002e146c723c */ /* 0x000fe200000018ff */
[----:B------:R-:W4:Y:S07]  /*4560*/  LDSM.16.M88.4 R20, [R230] ;  /* 0x00000000e614783b */ /* 0x000f2e0000000200 */
[C---:B-1----:R-:W-:Y:S08]  /*4570*/  HMMA.16816.F32 R92, R12.reuse, R36, R56 ;  /* 0x000000240c5c723c */ /* 0x042ff00000001838 */
[C---:B------:R-:W-:Y:S08]  /*4580*/  HMMA.16816.F32 R104, R12.reuse, R40, R60 ;  /* 0x000000280c68723c */ /* 0x040ff0000000183c */
[C---:B------:R-:W-:Y:S08]  /*4590*/  HMMA.16816.F32 R56, R12.reuse, R28, R68 ;  /* 0x0000001c0c38723c */ /* 0x040ff00000001844 */
[C---:B------:R-:W-:Y:S08]  /*45a0*/  HMMA.16816.F32 R64, R12.reuse, R32, R64 ;  /* 0x000000200c40723c */ /* 0x040ff00000001840 */
[C---:B------:R-:W-:Y:S08]  /*45b0*/  HMMA.16816.F32 R72, R12.reuse, R42, R72 ;  /* 0x0000002a0c48723c */ /* 0x040ff00000001848 */
[C---:B------:R-:W-:Y:S08]  /*45c0*/  HMMA.16816.F32 R68, R12.reuse, R38, R76 ;  /* 0x000000260c44723c */ /* 0x040ff0000000184c */
[C---:B------:R-:W-:Y:S08]  /*45d0*/  HMMA.16816.F32 R60, R12.reuse, R34, R84 ;  /* 0x000000220c3c723c */ /* 0x040ff00000001854 */
[----:B------:R-:W-:Y:S08]  /*45e0*/  HMMA.16816.F32 R44, R12, R30, R80 ;  /* 0x0000001e0c2c723c */ /* 0x000ff00000001850 */
[C---:B--2---:R-:W-:Y:S08]  /*45f0*/  HMMA.16816.F32 R12, R16.reuse, R40, R116 ;  /* 0x00000028100c723c */ /* 0x044ff00000001874 */
[C---:B------:R-:W-:Y:S08]  /*4600*/  HMMA.16816.F32 R40, R16.reuse, R42, R128 ;  /* 0x0000002a1028723c */ /* 0x040ff00000001880 */
[C---:B------:R-:W-:Y:S08]  /*4610*/  HMMA.16816.F32 R80, R16.reuse, R36, R100 ;  /* 0x000000241050723c */ /* 0x040ff00000001864 */
[C---:B------:R-:W-:Y:S08]  /*4620*/  HMMA.16816.F32 R84, R16.reuse, R34, R120 ;  /* 0x000000221054723c */ /* 0x040ff00000001878 */
[C---:B------:R-:W-:Y:S01]  /*4630*/  HMMA.16816.F32 R88, R16.reuse, R32, R88 ;  /* 0x000000201058723c */ /* 0x040fe20000001858 */
[----:B------:R-:W-:Y:S07]  /*4640*/  LDSM.16.M88.4 R32, [R225+0x800] ;  /* 0x00080000e120783b */ /* 0x000fee0000000200 */
[C---:B------:R-:W-:Y:S01]  /*4650*/  HMMA.16816.F32 R76, R16.reuse, R38, R124 ;  /* 0x00000026104c723c */ /* 0x040fe2000000187c */
[----:B------:R-:W-:Y:S07]  /*4660*/  LDSM.16.M88.4 R36, [R225] ;  /* 0x00000000e124783b */ /* 0x000fee0000000200 */
[----:B------:R-:W-:Y:S08]  /*4670*/  HMMA.16816.F32 R132, R16, R30, R108 ;  /* 0x0000001e1084723c */ /* 0x000ff0000000186c */
[C---:B---3--:R-:W-:Y:S08]  /*4680*/  HMMA.16816.F32 R128, R8.reuse, R24, R104 ;  /* 0x000000180880723c */ /* 0x048ff00000001868 */
[C---:B------:R-:W-:Y:S08]  /*4690*/  HMMA.16816.F32 R136, R8.reuse, R48, R92 ;  /* 0x000000300888723c */ /* 0x040ff0000000185c */
[C---:B------:R-:W-:Y:S08]  /*46a0*/  HMMA.16816.F32 R140, R8.reuse, R52, R64 ;  /* 0x00000034088c723c */ /* 0x040ff00000001840 */
[C---:B------:R-:W-:Y:S01]  /*46b0*/  HMMA.16816.F32 R144, R8.reuse, R112, R56 ;  /* 0x000000700890723c */ /* 0x040fe20000001838 */
[----:B------:R-:W-:Y:S07]  /*46c0*/  LDSM.16.M88.4 R56, [R220+0xb800] ;  /* 0x00b80000dc38783b */ /* 0x000fee0000000200 */
[C---:B------:R-:W-:Y:S08]  /*46d0*/  HMMA.16816.F32 R72, R8.reuse, R26, R72 ;  /* 0x0000001a0848723c */ /* 0x040ff00000001848 */
[C---:B------:R-:W-:Y:S08]  /*46e0*/  HMMA.16816.F32 R100, R8.reuse, R50, R68 ;  /* 0x000000320864723c */ /* 0x040ff00000001844 */
[C---:B------:R-:W-:Y:S08]  /*46f0*/  HMMA.16816.F32 R120, R8.reuse, R54, R60 ;  /* 0x000000360878723c */ /* 0x040ff0000000183c */
[----:B------:R-:W-:Y:S01]  /*4700*/  HMMA.16816.F32 R116, R8, R114, R44 ;  /* 0x000000720874723c */ /* 0x000fe2000000182c */
[----:B------:R-:W1:Y:S04]  /*4710*/  LDSM.16.M88.4 R8, [R229+0x2000] ;  /* 0x00200000e508783b */ /* 0x000e680000000200 */
[----:B------:R-:W-:Y:S03]  /*4720*/  LDSM.16.M88.4 R44, [R220+0xb000] ;  /* 0x00b00000dc2c783b */ /* 0x000fe60000000200 */
[----:B------:R-:W-:Y:S01]  /*4730*/  HMMA.16816.F32 R148, R16, R28, R96 ;  /* 0x0000001c1094723c */ /* 0x000fe20000001860 */
[----:B------:R-:W2:Y:S04]  /*4740*/  LDSM.16.M88.4 R28, [R225+0x1000] ;  /* 0x00100000e11c783b */ /* 0x000ea80000000200 */
[----:B------:R-:W-:Y:S03]  /*4750*/  LDSM.16.M88.4 R16, [R227+0x6000] ;  /* 0x00600000e310783b */ /* 0x000fe60000000200 */
[C---:B----4-:R-:W-:Y:S01]  /*4760*/  HMMA.16816.F32 R124, R20.reuse, R24, R12 ;  /* 0x00000018147c723c */ /* 0x050fe2000000180c */
[----:B------:R-:W-:Y:S07]  /*4770*/  LDSM.16.M88.4 R12, [R229] ;  /* 0x00000000e50c783b */ /* 0x000fee0000000200 */
[C---:B------:R-:W-:Y:S01]  /*4780*/  HMMA.16816.F32 R108, R20.reuse, R26, R40 ;  /* 0x0000001a146c723c */ /* 0x040fe20000001828 */
[----:B------:R-:W3:Y:S07]  /*4790*/  LDSM.16.M88.4 R24, [R225+0x1800] ;  /* 0x00180000e118783b */ /* 0x000eee0000000200 */
[C---:B------:R-:W-:Y:S08]  /*47a0*/  HMMA.16816.F32 R68, R20.reuse, R52, R88 ;  /* 0x000000341444723c */ /* 0x040ff00000001858 */
[C---:B------:R-:W-:Y:S01]  /*47b0*/  HMMA.16816.F32 R64, R20.reuse, R54, R84 ;  /* 0x000000361440723c */ /* 0x040fe20000001854 */
[----:B------:R-:W4:Y:S07]  /*47c0*/  LDSM.16.M88.4 R52, [R220+0xa000] ;  /* 0x00a00000dc34783b */ /* 0x000f2e0000000200 */
[C---:B------:R-:W-:Y:S08]  /*47d0*/  HMMA.16816.F32 R104, R20.reuse, R48, R80 ;  /* 0x000000301468723c */ /* 0x040ff00000001850 */
[C---:B------:R-:W-:Y:S01]  /*47e0*/  HMMA.16816.F32 R96, R20.reuse, R50, R76 ;  /* 0x000000321460723c */ /* 0x040fe2000000184c */
[----:B------:R-:W5:Y:S07]  /*47f0*/  LDSM.16.M88.4 R48, [R220+0xa800] ;  /* 0x00a80000dc30783b */ /* 0x000f6e0000000200 */
[C---:B------:R-:W-:Y:S01]  /*4800*/  HMMA.16816.F32 R60, R20.reuse, R112, R148 ;  /* 0x00000070143c723c */ /* 0x040fe20000001894 */
[----:B------:R-:W-:Y:S07]  /*4810*/  LDSM.16.M88.4 R148, [R226+0xb800] ;  /* 0x00b80000e294783b */ /* 0x000fee0000000200 */
[----:B------:R-:W-:Y:S01]  /*4820*/  HMMA.16816.F32 R40, R20, R114, R132 ;  /* 0x000000721428723c */ /* 0x000fe20000001884 */
[----:B------:R-:W3:Y:S07]  /*4830*/  LDSM.16.M88.4 R20, [R227+0x4000] ;  /* 0x00400000e314783b */ /* 0x000eee0000000200 */
[C---:B-1----:R-:W-:Y:S08]  /*4840*/  HMMA.16816.F32 R88, R8.reuse, R38, R72 ;  /* 0x000000260858723c */ /* 0x042ff00000001848 */
[C---:B------:R-:W-:Y:S08]  /*4850*/  HMMA.16816.F32 R80, R8.reuse, R34, R100 ;  /* 0x000000220850723c */ /* 0x040ff00000001864 */
[C---:B------:R-:W-:Y:S08]  /*4860*/  HMMA.16816.F32 R92, R8.reuse, R36, R128 ;  /* 0x00000024085c723c */ /* 0x040ff00000001880 */
[C---:B------:R-:W-:Y:S08]  /*4870*/  HMMA.16816.F32 R84, R8.reuse, R32, R136 ;  /* 0x000000200854723c */ /* 0x040ff00000001888 */
[C---:B--2---:R-:W-:Y:S08]  /*4880*/  HMMA.16816.F32 R76, R8.reuse, R28, R140 ;  /* 0x0000001c084c723c */ /* 0x044ff0000000188c */
[C---:B------:R-:W-:Y:S08]  /*4890*/  HMMA.16816.F32 R72, R8.reuse, R30, R120 ;  /* 0x0000001e0848723c */ /* 0x040ff00000001878 */
[C---:B---3--:R-:W-:Y:S08]  /*48a0*/  HMMA.16816.F32 R100, R8.reuse, R24, R144 ;  /* 0x000000180864723c */ /* 0x048ff00000001890 */
[----:B------:R-:W-:Y:S08]  /*48b0*/  HMMA.16816.F32 R112, R8, R26, R116 ;  /* 0x0000001a0870723c */ /* 0x000ff00000001874 */
        /* <DEDUP_REMOVED lines=11> */
[----:B------:R-:W-:Y:S04]  /*4970*/  LDSM.16.M88.4 R40, [R231+0x2000] ;  /* 0x00200000e728783b */ /* 0x000fe80000000200 */
[----:B------:R-:W1:Y:S03]  /*4980*/  LDSM.16.M88.4 R12, [R228+0x6000] ;  /* 0x00600000e40c783b */ /* 0x000e660000000200 */
[C---:B----4-:R-:W-:Y:S01]  /*4990*/  HMMA.16816.F32 R140, R16.reuse, R54, R88 ;  /* 0x00000036108c723c */ /* 0x050fe20000001858 */
[----:B------:R-:W-:Y:S07]  /*49a0*/  LDSM.16.M88.4 R24, [R226+0xa000] ;  /* 0x00a00000e218783b */ /* 0x000fee0000000200 */
[C---:B------:R-:W-:Y:S08]  /*49b0*/  HMMA.16816.F32 R144, R16.reuse, R52, R92 ;  /* 0x000000341090723c */ /* 0x040ff0000000185c */
[C---:B-----5:R-:W-:Y:S08]  /*49c0*/  HMMA.16816.F32 R136, R16.reuse, R48, R84 ;  /* 0x000000301088723c */ /* 0x060ff00000001854 */
[C---:B------:R-:W-:Y:S08]  /*49d0*/  HMMA.16816.F32 R132, R16.reuse, R50, R80 ;  /* 0x000000321084723c */ /* 0x040ff00000001850 */
[C---:B------:R-:W-:Y:S08]  /*49e0*/  HMMA.16816.F32 R128, R16.reuse, R44, R76 ;  /* 0x0000002c1080723c */ /* 0x040ff0000000184c */
[C---:B------:R-:W-:Y:S08]  /*49f0*/  HMMA.16816.F32 R124, R16.reuse, R46, R72 ;  /* 0x0000002e107c723c */ /* 0x040ff00000001848 */
[C---:B------:R-:W-:Y:S08]  /*4a00*/  HMMA.16816.F32 R120, R16.reuse, R56, R100 ;  /* 0x000000381078723c */ /* 0x040ff00000001864 */
[----:B------:R-:W-:Y:S01]  /*4a10*/  HMMA.16816.F32 R88, R16, R58, R112 ;  /* 0x0000003a1058723c */ /* 0x000fe20000001870 */
[----:B------:R-:W2:Y:S07]  /*4a20*/  LDSM.16.M88.4 R16, [R228+0x4000] ;  /* 0x00400000e410783b */ /* 0x000eae0000000200 */
[C---:B------:R-:W-:Y:S08]  /*4a30*/  HMMA.16816.F32 R112, R20.reuse, R54, R108 ;  /* 0x000000361470723c */ /* 0x040ff0000000186c */
[C---:B------:R-:W-:Y:S08]  /*4a40*/  HMMA.16816.F32 R108, R20.reuse, R48, R104 ;  /* 0x00000030146c723c */ /* 0x040ff00000001868 */
[C---:B------:R-:W-:Y:S01]  /*4a50*/  HMMA.16816.F32 R104, R20.reuse, R50, R96 ;  /* 0x000000321468723c */ /* 0x040fe20000001860 */
[----:B------:R-:W-:Y:S07]  /*4a60*/  LDSM.16.M88.4 R48, [R226+0xb000] ;  /* 0x00b00000e230783b */ /* 0x000fee0000000200 */
[C---:B------:R-:W-:Y:S08]  /*4a70*/  HMMA.16816.F32 R116, R20.reuse, R52, R116 ;  /* 0x000000341474723c */ /* 0x040ff00000001874 */
[C---:B------:R-:W-:Y:S08]  /*4a80*/  HMMA.16816.F32 R100, R20.reuse, R44, R68 ;  /* 0x0000002c1464723c */ /* 0x040ff00000001844 */
[C---:B------:R-:W-:Y:S01]  /*4a90*/  HMMA.16816.F32 R96, R20.reuse, R46, R8 ;  /* 0x0000002e1460723c */ /* 0x040fe20000001808 */
[----:B------:R-:W3:Y:S04]  /*4aa0*/  LDSM.16.M88.4 R8, [R230+0x6000] ;  /* 0x00600000e608783b */ /* 0x000ee80000000200 */
[----:B------:R-:W4:Y:S03]  /*4ab0*/  LDSM.16.M88.4 R44, [R226+0xa800] ;  /* 0x00a80000e22c783b */ /* 0x000f260000000200 */
[C---:B------:R-:W-:Y:S08]  /*4ac0*/  HMMA.16816.F32 R92, R20.reuse, R56, R60 ;  /* 0x00000038145c723c */ /* 0x040ff0000000183c */
[----:B------:R-:W-:Y:S01]  /*4ad0*/  HMMA.16816.F32 R84, R20, R58, R64 ;  /* 0x0000003a1454723c */ /* 0x000fe20000001840 */
[----:B------:R-:W5:Y:S07]  /*4ae0*/  LDSM.16.M88.4 R20, [R230+0x4000] ;  /* 0x00400000e614783b */ /* 0x000f6e0000000200 */
        /* <DEDUP_REMOVED lines=9> */
[----:B------:R-:W-:Y:S08]  /*4b80*/  HMMA.16816.F32 R88, R16, R36, R108 ;  /* 0x000000241058723c */ /* 0x000ff0000000186c */
[C---:B---3--:R-:W-:Y:S08]  /*4b90*/  HMMA.16816.F32 R80, R8.reuse, R24, R80 ;  /* 0x000000180850723c */ /* 0x048ff00000001850 */
[C---:B------:R-:W-:Y:S08]  /*4ba0*/  HMMA.16816.F32 R76, R8.reuse, R26, R76 ;  /* 0x0000001a084c723c */ /* 0x040ff0000000184c */
[C---:B----4-:R-:W-:Y:S08]  /*4bb0*/  HMMA.16816.F32 R72, R8.reuse, R44, R72 ;  /* 0x0000002c0848723c */ /* 0x050ff00000001848 */
[C---:B------:R-:W-:Y:S08]  /*4bc0*/  HMMA.16816.F32 R108, R8.reuse, R46, R68 ;  /* 0x0000002e086c723c */ /* 0x040ff00000001844 */
[C---:B------:R-:W-:Y:S08]  /*4bd0*/  HMMA.16816.F32 R116, R8.reuse, R48, R64 ;  /* 0x000000300874723c */ /* 0x040ff00000001840 */
[C---:B------:R-:W-:Y:S08]  /*4be0*/  HMMA.16816.F32 R120, R8.reuse, R50, R60 ;  /* 0x000000320878723c */ /* 0x040ff0000000183c */
[C---:B------:R-:W-:Y:S08]  /*4bf0*/  HMMA.16816.F32 R124, R8.reuse, R148, R56 ;  /* 0x00000094087c723c */ /* 0x040ff00000001838 */
[----:B------:R-:W-:Y:S01]  /*4c00*/  HMMA.16816.F32 R128, R8, R150, R52 ;  /* 0x000000960880723c */ /* 0x000fe20000001834 */
[----:B------:R-:W-:Y:S04]  /*4c10*/  LDSM.16.M88.4 R8, [R225+0x2000] ;  /* 0x00200000e108783b */ /* 0x000fe80000000200 */
[----:B------:R-:W1:Y:S03]  /*4c20*/  LDSM.16.M88.4 R52, [R229+0x6000] ;  /* 0x00600000e534783b */ /* 0x000e660000000200 */
[C---:B------:R-:W-:Y:S01]  /*4c30*/  HMMA.16816.F32 R104, R16.reuse, R38, R104 ;  /* 0x000000261068723c */ /* 0x040fe20000001868 */
[----:B------:R-:W2:Y:S07]  /*4c40*/  LDSM.16.M88.4 R36, [R229+0x4000] ;  /* 0x00400000e524783b */ /* 0x000eae0000000200 */
[C---:B------:R-:W-:Y:S08]  /*4c50*/  HMMA.16816.F32 R92, R16.reuse, R28, R92 ;  /* 0x0000001c105c723c */ /* 0x040ff0000000185c */
[----:B------:R-:W-:Y:S08]  /*4c60*/  HMMA.16816.F32 R84, R16, R30, R84 ;  /* 0x0000001e1054723c */ /* 0x000ff00000001854 */
[----:B-----5:R-:W-:Y:S07]  /*4c70*/  HMMA.16816.F32 R28, R20, R24, R12 ;  /* 0x00000018141c723c */ /* 0x020fee000000180c */
[----:B------:R-:W-:Y:S01]  /*4c80*/  IMAD R24, R3, 0x40, R154 ;  /* 0x0000004003187824 */ /* 0x000fe200078e029a */
[C---:B------:R-:W-:Y:S01]  /*4c90*/  IADD3 R14, R0.reuse, 0x8, RZ ;  /* 0x00000008000e7810 */ /* 0x040fe20007ffe0ff */
[----:B------:R-:W-:Y:S01]  /*4ca0*/  HMMA.16816.F32 R40, R16, R42, R112 ;  /* 0x0000002a1028723c */ /* 0x000fe20000001870 */
[----:B------:R-:W-:Y:S01]  /*4cb0*/  IADD3 R13, R0, 0x40, RZ ;  /* 0x00000040000d7810 */ /* 0x000fe20007ffe0ff */
[----:B------:R-:W-:Y:S01]  /*4cc0*/  IMAD.IADD R3, R242, 0x1, -R24 ;  /* 0x00000001f2037824 */ /* 0x000fe200078e0a18 */
[----:B------:R-:W-:-:S02]  /*4cd0*/  IADD3 R241, R14, UR4, RZ ;  /* 0x000000040ef17c10 */ /* 0x000fc4000fffe0ff */
[----:B------:R-:W-:Y:S02]  /*4ce0*/  IADD3 R243, R13, UR4, RZ ;  /* 0x000000040df37c10 */ /* 0x000fe4000fffe0ff */
[----:B------:R-:W-:Y:S01]  /*4cf0*/  IABS R3, R3 ;  /* 0x0000000300037213 */ /* 0x000fe20000000000 */
[--C-:B------:R-:W-:Y:S01]  /*4d00*/  IMAD.IADD R6, R241, 0x1, -R24.reuse ;  /* 0x00000001f1067824 */ /* 0x100fe200078e0a18 */
[C---:B------:R-:W-:Y:S01]  /*4d10*/  HMMA.16816.F32 R100, R16.reuse, R32, R100 ;  /* 0x000000201064723c */ /* 0x040fe20000001864 */
[----:B------:R-:W-:Y:S02]  /*4d20*/  IADD3 R12, R0, 0x48, RZ ;  /* 0x00000048000c7810 */ /* 0x000fe40007ffe0ff */
[----:B------:R-:W-:Y:S01]  /*4d30*/  IMAD.MOV.U32 R5, RZ, RZ, R3 ;  /* 0x000000ffff057224 */ /* 0x000fe200078e0003 */
[----:B------:R-:W-:Y:S01]  /*4d40*/  IABS R3, R6 ;  /* 0x0000000600037213 */ /* 0x000fe20000000000 */
[--C-:B------:R-:W-:Y:S01]  /*4d50*/  IMAD.IADD R6, R243, 0x1, -R24.reuse ;  /* 0x00000001f3067824 */ /* 0x100fe200078e0a18 */
[----:B------:R-:W-:Y:S01]  /*4d60*/  IADD3 R248, R12, UR4, RZ ;  /* 0x000000040cf87c10 */ /* 0x000fe2000fffe0ff */
[----:B------:R-:W-:Y:S01]  /*4d70*/  ULDC UR4, c[0x0][0x2e8] ;  /* 0x0000ba0000047ab9 */ /* 0x000fe20000000800 */
[----:B------:R-:W-:Y:S01]  /*4d80*/  HMMA.16816.F32 R96, R16, R34, R96 ;  /* 0x000000221060723c */ /* 0x000fe20000001860 */
[----:B------:R3:W-:Y:S01]  /*4d90*/  I2F R16, R5 ;  /* 0x0000000500107306 */ /* 0x0007e20000201400 */
[----:B------:R-:W-:Y:S01]  /*4da0*/  UIADD3 UR4, UR5, UR4, URZ ;  /* 0x0000000405047290 */ /* 0x000fe2000fffe03f */
[----:B------:R-:W4:Y:S05]  /*4db0*/  LDSM.16.M88.4 R32, [R225+0x2800] ;  /* 0x00280000e120783b */ /* 0x000f2a0000000200 */
[C---:B------:R-:W-:Y:S08]  /*4dc0*/  HMMA.16816.F32 R88, R20.reuse, R44, R88 ;  /* 0x0000002c1458723c */ /* 0x040ff00000001858 */
[----:B------:R-:W-:Y:S01]  /*4dd0*/  HMMA.16816.F32 R104, R20, R46, R104 ;  /* 0x0000002e1468723c */ /* 0x000fe20000001868 */
[----:B---3--:R-:W-:Y:S01]  /*4de0*/  IMAD.MOV.U32 R5, RZ, RZ, R3 ;  /* 0x000000ffff057224 */ /* 0x008fe200078e0003 */
[----:B------:R-:W-:Y:S01]  /*4df0*/  IABS R3, R6 ;  /* 0x0000000600037213 */ /* 0x000fe20000000000 */
[----:B------:R-:W-:-:S02]  /*4e00*/  IMAD.IADD R6, R248, 0x1, -R24 ;  /* 0x00000001f8067824 */ /* 0x000fc400078e0a18 */
[----:B------:R3:W-:Y:S03]  /*4e10*/  I2F R15, R5 ;  /* 0x00000005000f7306 */ /* 0x0007e60000201400 */
[----:B-1----:R-:W-:Y:S01]  /*4e20*/  HMMA.16816.F32 R44, R52, R8, R80 ;  /* 0x00000008342c723c */ /* 0x002fe20000001850 */
[----:B------:R-:W-:-:S06]  /*4e30*/  IABS R6, R6 ;  /* 0x0000000600067213 */ /* 0x000fcc0000000000 */
[----:B------:R-:W1:Y:S01]  /*4e40*/  I2F R6, R6 ;  /* 0x0000000600067306 */ /* 0x000e620000201400 */
[----:B--2---:R-:W-:Y:S01]  /*4e50*/  HMMA.16816.F32 R28, R36, R8, R28 ;  /* 0x00000008241c723c */ /* 0x004fe2000000181c */
[----:B---3--:R-:W-:Y:S01]  /*4e60*/  IMAD.MOV.U32 R5, RZ, RZ, R3 ;  /* 0x000000ffff057224 */ /* 0x008fe200078e0003 */
[----:B------:R-:W-:-:S06]  /*4e70*/  IADD3 R3, R24, 0x1, RZ ;  /* 0x0000000118037810 */ /* 0x000fcc0007ffe0ff */
[----:B------:R-:W-:Y:S01]  /*4e80*/  HMMA.16816.F32 R40, R20, R26, R40 ;  /* 0x0000001a1428723c */ /* 0x000fe20000001828 */
[----:B------:R2:W3:Y:S01]  /*4e90*/  I2F R7, R5 ;  /* 0x0000000500077306 */ /* 0x0004e20000201400 */
[----:B------:R-:W-:Y:S02]  /*4ea0*/  IADD3 R8, R14, UR4, RZ ;  /* 0x000000040e087c10 */ /* 0x000fe4000fffe0ff */
[----:B------:R-:W-:Y:S01]  /*4eb0*/  IADD3 R9, R13, UR4, RZ ;  /* 0x000000040d097c10 */ /* 0x000fe2000fffe0ff */
[----:B------:R-:W-:Y:S01]  /*4ec0*/  IMAD.IADD R13, R243, 0x1, -R3 ;  /* 0x00000001f30d7824 */ /* 0x000fe200078e0a03 */
[----:B------:R-:W-:Y:S02]  /*4ed0*/  IMNMX R251, R8, UR14, PT ;  /* 0x0000000e08fb7c17 */ /* 0x000fe4000b800200 */
[----:B------:R-:W-:Y:S01]  /*4ee0*/  HMMA.16816.F32 R76, R52, R10, R76 ;  /* 0x0000000a344c723c */ /* 0x000fe2000000184c */
[----:B------:R-:W-:Y:S01]  /*4ef0*/  IADD3 R8, R241, -c[0x0][0x2e4], RZ ;  /* 0x8000b900f1087a10 */ /* 0x000fe20007ffe0ff */
[----:B-1----:R-:W-:Y:S01]  /*4f00*/  FFMA.FTZ R18, R6, -UR21, R46 ;  /* 0x8000001506127c23 */ /* 0x002fe2000801002e */
[----:B------:R-:W-:-:S02]  /*4f10*/  IMNMX R250, R9, UR14, PT ;  /* 0x0000000e09fa7c17 */ /* 0x000fc4000b800200 */
[----:B------:R-:W-:Y:S02]  /*4f20*/  IMNMX R246, RZ, R8, !PT ;  /* 0x00000008fff67217 */ /* 0x000fe40007800200 */
[----:B------:R-:W-:Y:S01]  /*4f30*/  IADD3 R9, R243, -c[0x0][0x2e4], RZ ;  /* 0x8000b900f3097a10 */ /* 0x000fe20007ffe0ff */
[----:B------:R-:W-:Y:S01]  /*4f40*/  FFMA.FTZ R26, R16, -UR21, R28 ;  /* 0x80000015101a7c23 */ /* 0x000fe2000801001c */
[----:B------:R-:W-:Y:S01]  /*4f50*/  ISETP.GE.AND P2, PT, R24, R251, PT ;  /* 0x000000fb1800720c */ /* 0x000fe20003f46270 */
[----:B--2---:R-:W-:Y:S01]  /*4f60*/  IMAD.IADD R5, R242, 0x1, -R3 ;  /* 0x00000001f2057824 */ /* 0x004fe200078e0a03 */
[----:B------:R-:W-:Y:S01]  /*4f70*/  IMNMX R245, RZ, R9, !PT ;  /* 0x00000009fff57217 */ /* 0x000fe20007800200 */
[----:B---3--:R-:W-:Y:S01]  /*4f80*/  FFMA.FTZ R19, R7, -UR21, R44 ;  /* 0x8000001507137c23 */ /* 0x008fe2000801002c */
[----:B------:R-:W-:Y:S01]  /*4f90*/  IADD3 R7, R24, 0x9, RZ ;  /* 0x0000000918077810 */ /* 0x000fe20007ffe0ff */
[----:B------:R-:W-:Y:S01]  /*4fa0*/  FFMA.FTZ R16, R15, -UR21, R30 ;  /* 0x800000150f107c23 */ /* 0x000fe2000801001e */
[----:B------:R-:W-:Y:S01]  /*4fb0*/  IABS R5, R5 ;  /* 0x0000000500057213 */ /* 0x000fe20000000000 */
[----:B------:R-:W-:Y:S01]  /*4fc0*/  HMMA.16816.F32 R40, R36, R10, R40 ;  /* 0x0000000a2428723c */ /* 0x000fe20000001828 */
[----:B------:R-:W-:-:S02]  /*4fd0*/  ISETP.GE.AND P5, PT, R3, R251, PT ;  /* 0x000000fb0300720c */ /* 0x000fc40003fa6270 */
[C---:B------:R-:W-:Y:S02]  /*4fe0*/  ISETP.GE.AND P3, PT, R3.reuse, R250, PT ;  /* 0x000000fa0300720c */ /* 0x040fe40003f66270 */
[----:B------:R-:W1:Y:S01]  /*4ff0*/  I2F R5, R5 ;  /* 0x0000000500057306 */ /* 0x000e620000201400 */
[-C--:B------:R-:W-:Y:S02]  /*5000*/  ISETP.LT.OR P2, PT, R24, R246.reuse, P2 ;  /* 0x000000f61800720c */ /* 0x080fe40001741670 */
[----:B------:R-:W-:Y:S01]  /*5010*/  IADD3 R10, R12, UR4, RZ ;  /* 0x000000040c0a7c10 */ /* 0x000fe2000fffe0ff */
[----:B------:R-:W-:Y:S01]  /*5020*/  IMAD.IADD R12, R242, 0x1, -R7 ;  /* 0x00000001f20c7824 */ /* 0x000fe200078e0a07 */
[----:B------:R-:W-:Y:S01]  /*5030*/  HMMA.16816.F32 R112, R20, R50, R96 ;  /* 0x000000321470723c */ /* 0x000fe20000001860 */
[----:B------:R-:W-:Y:S02]  /*5040*/  ISETP.LT.OR P5, PT, R3, R246, P5 ;  /* 0x000000f60300720c */ /* 0x000fe40002fa1670 */
[----:B------:R-:W-:-:S02]  /*5050*/  IMNMX R249, R10, UR14, PT ;  /* 0x0000000e0af97c17 */ /* 0x000fc4000b800200 */
[----:B------:R-:W-:Y:S02]  /*5060*/  IABS R12, R12 ;  /* 0x0000000c000c7213 */ /* 0x000fe40000000000 */
[----:B------:R-:W-:Y:S01]  /*5070*/  IADD3 R10, R248, -c[0x0][0x2e4], RZ ;  /* 0x8000b900f80a7a10 */ /* 0x000fe20007ffe0ff */
[C---:B------:R-:W-:Y:S01]  /*5080*/  HMMA.16816.F32 R60, R20.reuse, R148, R92 ;  /* 0x00000094143c723c */ /* 0x040fe2000000185c */
[----:B------:R-:W-:Y:S01]  /*5090*/  ISETP.GE.AND P1, PT, R3, R249, PT ;  /* 0x000000f90300720c */ /* 0x000fe20003f26270 */
[----:B------:R-:W-:Y:S01]  /*50a0*/  IMAD.MOV.U32 R8, RZ, RZ, R12 ;  /* 0x000000ffff087224 */ /* 0x000fe200078e000c */
[----:B------:R-:W-:Y:S01]  /*50b0*/  IMNMX R244, RZ, R10, !PT ;  /* 0x0000000afff47217 */ /* 0x000fe20007800200 */
[----:B-1----:R-:W-:Y:S01]  /*50c0*/  FFMA.FTZ R25, R5, -UR21, R29 ;  /* 0x8000001505197c23 */ /* 0x002fe2000801001d */
[----:B------:R-:W-:Y:S01]  /*50d0*/  IADD3 R5, R0, UR4, RZ ;  /* 0x0000000400057c10 */ /* 0x000fe2000fffe0ff */
[----:B------:R1:W-:Y:S01]  /*50e0*/  I2F R27, R8 ;  /* 0x00000008001b7306 */ /* 0x0003e20000201400 */
[----:B------:R-:W-:Y:S01]  /*50f0*/  IADD3 R0, R24, 0x8, RZ ;  /* 0x0000000818007810 */ /* 0x000fe20007ffe0ff */
[----:B------:R-:W-:Y:S01]  /*5100*/  HMMA.16816.F32 R100, R20, R48, R100 ;  /* 0x000000301464723c */ /* 0x000fe20000001864 */
[----:B------:R-:W-:-:S02]  /*5110*/  IMNMX R252, R5, UR14, PT ;  /* 0x0000000e05fc7c17 */ /* 0x000fc4000b800200 */
[C---:B------:R-:W-:Y:S01]  /*5120*/  IADD3 R5, R242.reuse, -c[0x0][0x2e4], RZ ;  /* 0x8000b900f2057a10 */ /* 0x040fe20007ffe0ff */
[--C-:B------:R-:W-:Y:S01]  /*5130*/  IMAD.IADD R11, R242, 0x1, -R0.reuse ;  /* 0x00000001f20b7824 */ /* 0x100fe200078e0a00 */
[-C--:B------:R-:W-:Y:S01]  /*5140*/  ISETP.GE.AND P4, PT, R24, R252.reuse, PT ;  /* 0x000000fc1800720c */ /* 0x080fe20003f86270 */
[--C-:B------:R-:W-:Y:S01]  /*5150*/  IMAD.IADD R9, R243, 0x1, -R0.reuse ;  /* 0x00000001f3097824 */ /* 0x100fe200078e0a00 */
[----:B------:R-:W-:Y:S01]  /*5160*/  IMNMX R247, RZ, R5, !PT ;  /* 0x00000005fff77217 */ /* 0x000fe20007800200 */
[C---:B------:R-:W-:Y:S01]  /*5170*/  IMAD.IADD R10, R248.reuse, 0x1, -R0 ;  /* 0x00000001f80a7824 */ /* 0x040fe200078e0a00 */
[----:B------:R-:W-:Y:S01]  /*5180*/  IABS R5, R11 ;  /* 0x0000000b00057213 */ /* 0x000fe20000000000 */
[--C-:B------:R-:W-:Y:S01]  /*5190*/  IMAD.IADD R11, R241, 0x1, -R3.reuse ;  /* 0x00000001f10b7824 */ /* 0x100fe200078e0a03 */
[----:B------:R-:W-:Y:S01]  /*51a0*/  ISETP.GE.AND P6, PT, R3, R252, PT ;  /* 0x000000fc0300720c */ /* 0x000fe20003fc6270 */
[----:B----4-:R-:W-:Y:S01]  /*51b0*/  HMMA.16816.F32 R48, R36, R32, R88 ;  /* 0x000000202430723c */ /* 0x010fe20000001858 */
[----:B------:R2:W3:Y:S01]  /*51c0*/  I2F R17, R5 ;  /* 0x0000000500117306 */ /* 0x0004e20000201400 */
[----:B-1----:R-:W-:Y:S01]  /*51d0*/  IMAD.IADD R8, R248, 0x1, -R3 ;  /* 0x00000001f8087824 */ /* 0x002fe200078e0a03 */
[----:B------:R-:W-:-:S02]  /*51e0*/  ISETP.LT.OR P4, PT, R24, R247, P4 ;  /* 0x000000f71800720c */ /* 0x000fc40002781670 */
[C---:B------:R-:W-:Y:S02]  /*51f0*/  ISETP.LT.OR P6, PT, R3.reuse, R247, P6 ;  /* 0x000000f70300720c */ /* 0x040fe400037c1670 */
[C---:B------:R-:W-:Y:S01]  /*5200*/  ISETP.LT.OR P3, PT, R3.reuse, R245, P3 ;  /* 0x000000f50300720c */ /* 0x040fe20001f61670 */
[----:B------:R-:W-:Y:S01]  /*5210*/  HMMA.16816.F32 R56, R52, R32, R72 ;  /* 0x000000203438723c */ /* 0x000fe20000001848 */
[----:B------:R-:W-:Y:S01]  /*5220*/  ISETP.LT.OR P1, PT, R3, R244, P1 ;  /* 0x000000f40300720c */ /* 0x000fe20000f21670 */
[----:B------:R-:W-:Y:S01]  /*5230*/  IMAD.IADD R3, R241, 0x1, -R0 ;  /* 0x00000001f1037824 */ /* 0x000fe200078e0a00 */
[----:B------:R-:W-:Y:S02]  /*5240*/  IABS R8, R8 ;  /* 0x0000000800087213 */ /* 0x000fe40000000000 */
[----:B------:R-:W-:Y:S02]  /*5250*/  FSEL R93, R26, -INF , !P4 ;  /* 0xff8000001a5d7808 */ /* 0x000fe40006000000 */
[----:B------:R-:W-:Y:S01]  /*5260*/  FSEL R96, R16, -INF , !P2 ;  /* 0xff80000010607808 */ /* 0x000fe20005000000 */
[----:B------:R-:W-:Y:S01]  /*5270*/  HMMA.16816.F32 R148, R20, R150, R84 ;  /* 0x000000961494723c */ /* 0x000fe20000001854 */
[----:B--2---:R-:W-:-:S02]  /*5280*/  IABS R5, R11 ;  /* 0x0000000b00057213 */ /* 0x004fc40000000000 */
[----:B------:R-:W-:Y:S01]  /*5290*/  IABS R11, R13 ;  /* 0x0000000d000b7213 */ /* 0x000fe20000000000 */
[----:B---3--:R-:W-:Y:S01]  /*52a0*/  FFMA.FTZ R13, R17, -UR21, R40 ;  /* 0x80000015110d7c23 */ /* 0x008fe20008010028 */
[----:B------:R1:W2:Y:S01]  /*52b0*/  I2F R12, R5 ;  /* 0x00000005000c7306 */ /* 0x0002a20000201400 */
[C---:B------:R-:W-:Y:S02]  /*52c0*/  ISETP.GE.AND P4, PT, R24.reuse, R250, PT ;  /* 0x000000fa1800720c */ /* 0x040fe40003f86270 */
[C---:B------:R-:W-:Y:S01]  /*52d0*/  ISETP.GE.AND P2, PT, R24.reuse, R249, PT ;  /* 0x000000f91800720c */ /* 0x040fe20003f46270 */
[----:B------:R-:W-:Y:S01]  /*52e0*/  HMMA.16816.F32 R20, R52, R34, R108 ;  /* 0x000000223414723c */ /* 0x000fe2000000186c */
[----:B------:R-:W-:Y:S02]  /*52f0*/  IABS R3, R3 ;  /* 0x0000000300037213 */ /* 0x000fe40000000000 */
[C---:B------:R-:W-:Y:S02]  /*5300*/  ISETP.LT.OR P4, PT, R24.reuse, R245, P4 ;  /* 0x000000f51800720c */ /* 0x040fe40002781670 */
[----:B------:R-:W-:-:S02]  /*5310*/  ISETP.LT.OR P2, PT, R24, R244, P2 ;  /* 0x000000f41800720c */ /* 0x000fc40001741670 */
[----:B------:R-:W-:Y:S01]  /*5320*/  FSEL R97, R19, -INF , !P4 ;  /* 0xff80000013617808 */ /* 0x000fe20006000000 */
[----:B------:R-:W-:Y:S01]  /*5330*/  FFMA.FTZ R19, R27, -UR21, R41 ;  /* 0x800000151b137c23 */ /* 0x000fe20008010029 */
[----:B------:R-:W-:Y:S02]  /*5340*/  FSEL R98, R18, -INF , !P2 ;  /* 0xff80000012627808 */ /* 0x000fe40005000000 */
[----:B------:R-:W-:Y:S01]  /*5350*/  FSEL R83, R25, -INF , !P6 ;  /* 0xff80000019537808 */ /* 0x000fe20007000000 */
[----:B-1----:R-:W-:Y:S01]  /*5360*/  IMAD.MOV.U32 R5, RZ, RZ, R11 ;  /* 0x000000ffff057224 */ /* 0x002fe200078e000b */
[----:B------:R-:W-:Y:S01]  /*5370*/  IADD3 R6, R24, 0x10, RZ ;  /* 0x0000001018067810 */ /* 0x000fe20007ffe0ff */
[----:B--2---:R-:W-:Y:S01]  /*5380*/  FFMA.FTZ R12, R12, -UR21, R31 ;  /* 0x800000150c0c7c23 */ /* 0x004fe2000801001f */
[C---:B------:R-:W-:Y:S01]  /*5390*/  ISETP.GE.AND P0, PT, R0.reuse, R252, PT ;  /* 0x000000fc0000720c */ /* 0x040fe20003f06270 */
[----:B------:R1:W2:Y:S01]  /*53a0*/  I2F R15, R5 ;  /* 0x00000005000f7306 */ /* 0x0002a20000201400 */
[C---:B------:R-:W-:Y:S01]  /*53b0*/  ISETP.GE.AND P4, PT, R0.reuse, R251, PT ;  /* 0x000000fb0000720c */ /* 0x040fe20003f86270 */
[----:B------:R-:W-:Y:S01]  /*53c0*/  HMMA.16816.F32 R28, R36, R34, R104 ;  /* 0x00000022241c723c */ /* 0x000fe20000001868 */
[----:B------:R-:W-:-:S02]  /*53d0*/  ISETP.GE.AND P2, PT, R0, R250, PT ;  /* 0x000000fa0000720c */ /* 0x000fc40003f46270 */
[C---:B------:R-:W-:Y:S02]  /*53e0*/  ISETP.GE.AND P6, PT, R0.reuse, R249, PT ;  /* 0x000000f90000720c */ /* 0x040fe40003fc6270 */
[C---:B------:R-:W-:Y:S02]  /*53f0*/  ISETP.LT.OR P0, PT, R0.reuse, R247, P0 ;  /* 0x000000f70000720c */ /* 0x040fe40000701670 */
[C---:B------:R-:W-:Y:S02]  /*5400*/  ISETP.LT.OR P4, PT, R0.reuse, R246, P4 ;  /* 0x000000f60000720c */ /* 0x040fe40002781670 */
[C---:B------:R-:W-:Y:S02]  /*5410*/  ISETP.LT.OR P2, PT, R0.reuse, R245, P2 ;  /* 0x000000f50000720c */ /* 0x040fe40001741670 */
[----:B------:R-:W-:Y:S01]  /*5420*/  ISETP.LT.OR P6, PT, R0, R244, P6 ;  /* 0x000000f40000720c */ /* 0x000fe200037c1670 */
[----:B------:R-:W-:Y:S01]  /*5430*/  IMAD.IADD R0, R242, 0x1, -R6 ;  /* 0x00000001f2007824 */ /* 0x000fe200078e0a06 */
[----:B------:R-:W-:Y:S01]  /*5440*/  FSEL R89, R12, -INF , !P5 ;  /* 0xff8000000c597808 */ /* 0x000fe20006800000 */
[----:B-1----:R-:W-:Y:S01]  /*5450*/  IMAD.MOV.U32 R5, RZ, RZ, R8 ;  /* 0x000000ffff057224 */ /* 0x002fe200078e0008 */
[----:B------:R-:W-:Y:S01]  /*5460*/  FSEL R80, R13, -INF , !P0 ;  /* 0xff8000000d507808 */ /* 0x000fe20004000000 */
[----:B--2---:R-:W-:Y:S01]  /*5470*/  FFMA.FTZ R15, R15, -UR21, R45 ;  /* 0x800000150f0f7c23 */ /* 0x004fe2000801002d */
[----:B------:R-:W-:Y:S01]  /*5480*/  IABS R0, R0 ;  /* 0x0000000000007213 */ /* 0x000fe20000000000 */
[----:B------:R1:W2:Y:S01]  /*5490*/  I2F R14, R5 ;  /* 0x00000005000e7306 */ /* 0x0002a20000201400 */
[----:B------:R-:W-:-:S02]  /*54a0*/  ISETP.GE.AND P5, PT, R7, R252, PT ;  /* 0x000000fc0700720c */ /* 0x000fc40003fa6270 */
[----:B------:R-:W-:Y:S01]  /*54b0*/  FSEL R92, R15, -INF , !P3 ;  /* 0xff8000000f5c7808 */ /* 0x000fe20005800000 */
[----:B------:R-:W-:Y:S01]  /*54c0*/  IMAD.MOV.U32 R8, RZ, RZ, R0 ;  /* 0x000000ffff087224 */ /* 0x000fe200078e0000 */
[----:B------:R-:W-:Y:S02]  /*54d0*/  IADD3 R0, R24, 0x18, RZ ;  /* 0x0000001818007810 */ /* 0x000fe40007ffe0ff */
[C---:B------:R-:W-:Y:S01]  /*54e0*/  ISETP.GE.AND P3, PT, R7.reuse, R251, PT ;  /* 0x000000fb0700720c */ /* 0x040fe20003f66270 */
[----:B------:R3:W4:Y:S01]  /*54f0*/  I2F R25, R8 ;  /* 0x0000000800197306 */ /* 0x0007220000201400 */
[C---:B------:R-:W-:Y:S02]  /*5500*/  ISETP.GE.AND P0, PT, R7.reuse, R249, PT ;  /* 0x000000f90700720c */ /* 0x040fe40003f06270 */
[C---:B------:R-:W-:Y:S02]  /*5510*/  ISETP.LT.OR P5, PT, R7.reuse, R247, P5 ;  /* 0x000000f70700720c */ /* 0x040fe40002fa1670 */
[----:B------:R-:W-:-:S02]  /*5520*/  ISETP.LT.OR P3, PT, R7, R246, P3 ;  /* 0x000000f60700720c */ /* 0x000fc40001f61670 */
[----:B------:R-:W-:Y:S01]  /*5530*/  ISETP.LT.OR P0, PT, R7, R244, P0 ;  /* 0x000000f40700720c */ /* 0x000fe20000701670 */
[----:B-1----:R-:W-:Y:S01]  /*5540*/  IMAD.MOV.U32 R5, RZ, RZ, R3 ;  /* 0x000000ffff057224 */ /* 0x002fe200078e0003 */
[----:B------:R-:W-:Y:S01]  /*5550*/  IABS R3, R9 ;  /* 0x0000000900037213 */ /* 0x000fe20000000000 */
[----:B--2---:R-:W-:Y:S01]  /*5560*/  FFMA.FTZ R14, R14, -UR21, R47 ;  /* 0x800000150e0e7c23 */ /* 0x004fe2000801002f */
[----:B------:R-:W-:Y:S01]  /*5570*/  FSEL R75, R19, -INF , !P5 ;  /* 0xff800000134b7808 */ /* 0x000fe20006800000 */
[----:B------:R1:W2:Y:S01]  /*5580*/  I2F R9, R5 ;  /* 0x0000000500097306 */ /* 0x0002a20000201400 */
[----:B------:R-:W-:Y:S02]  /*5590*/  ISETP.GE.AND P5, PT, R6, R249, PT ;  /* 0x000000f90600720c */ /* 0x000fe40003fa6270 */
[----:B------:R-:W-:Y:S01]  /*55a0*/  FSEL R94, R14, -INF , !P1 ;  /* 0xff8000000e5e7808 */ /* 0x000fe20004800000 */
[----:B---3--:R-:W-:Y:S01]  /*55b0*/  IMAD.IADD R8, R242, 0x1, -R0 ;  /* 0x00000001f2087824 */ /* 0x008fe200078e0a00 */
[----:B------:R-:W-:Y:S01]  /*55c0*/  ISETP.GE.AND P1, PT, R7, R250, PT ;  /* 0x000000fa0700720c */ /* 0x000fe20003f26270 */
[----:B----4-:R-:W-:Y:S01]  /*55d0*/  FFMA.FTZ R12, R25, -UR21, R48 ;  /* 0x80000015190c7c23 */ /* 0x010fe20008010030 */
[----:B------:R-:W-:Y:S01]  /*55e0*/  ISETP.LT.OR P5, PT, R6, R244, P5 ;  /* 0x000000f40600720c */ /* 0x000fe20002fa1670 */
[----:B------:R3:W4:Y:S01]  /*55f0*/  I2F R11, R3 ;  /* 0x00000003000b7306 */ /* 0x0007220000201400 */
[----:B------:R-:W-:-:S02]  /*5600*/  IABS R8, R8 ;  /* 0x0000000800087213 */ /* 0x000fc40000000000 */
[----:B------:R-:W-:Y:S02]  /*5610*/  ISETP.LT.OR P1, PT, R7, R245, P1 ;  /* 0x000000f50700720c */ /* 0x000fe40000f21670 */
[----:B-1----:R-:W-:Y:S01]  /*5620*/  IABS R5, R10 ;  /* 0x0000000a00057213 */ /* 0x002fe20000000000 */
[----:B--2---:R-:W-:-:S03]  /*5630*/  FFMA.FTZ R16, R9, -UR21, R42 ;  /* 0x8000001509107c23 */ /* 0x004fc6000801002a */
[----:B------:R1:W2:Y:S02]  /*5640*/  I2F R10, R5 ;  /* 0x00000005000a7306 */ /* 0x0002a40000201400 */
[----:B------:R-:W-:Y:S02]  /*5650*/  FSEL R88, R16, -INF , !P4 ;  /* 0xff80000010587808 */ /* 0x000fe40006000000 */
[----:B---3--:R-:W-:Y:S01]  /*5660*/  IADD3 R3, R24, 0x11, RZ ;  /* 0x0000001118037810 */ /* 0x008fe20007ffe0ff */
[----:B----4-:R-:W-:Y:S01]  /*5670*/  FFMA.FTZ R18, R11, -UR21, R76 ;  /* 0x800000150b127c23 */ /* 0x010fe2000801004c */
[----:B------:R-:W-:Y:S01]  /*5680*/  ISETP.GE.AND P4, PT, R6, R252, PT ;  /* 0x000000fc0600720c */ /* 0x000fe20003f86270 */
[----:B------:R-:W-:-:S03]  /*5690*/  IMAD.IADD R11, R243, 0x1, -R7 ;  /* 0x00000001f30b7824 */ /* 0x000fc600078e0a07 */
[----:B------:R-:W-:Y:S02]  /*56a0*/  FSEL R91, R18, -INF , !P2 ;  /* 0xff800000125b7808 */ /* 0x000fe40005000000 */
[C---:B------:R-:W-:Y:S02]  /*56b0*/  ISETP.GE.AND P2, PT, R6.reuse, R251, PT ;  /* 0x000000fb0600720c */ /* 0x040fe40003f46270 */
[----:B------:R-:W-:Y:S01]  /*56c0*/  ISETP.LT.OR P4, PT, R6, R247, P4 ;  /* 0x000000f70600720c */ /* 0x000fe20002781670 */
[----:B-1----:R-:W-:Y:S01]  /*56d0*/  IMAD.IADD R5, R242, 0x1, -R3 ;  /* 0x00000001f2057824 */ /* 0x002fe200078e0a03 */
[----:B------:R-:W-:Y:S01]  /*56e0*/  ISETP.LT.OR P2, PT, R6, R246, P2 ;  /* 0x000000f60600720c */ /* 0x000fe20001741670 */
[----:B--2---:R-:W-:Y:S01]  /*56f0*/  FFMA.FTZ R17, R10, -UR21, R78 ;  /* 0x800000150a117c23 */ /* 0x004fe2000801004e */
[----:B------:R-:W-:Y:S02]  /*5700*/  FSEL R72, R12, -INF , !P4 ;  /* 0xff8000000c487808 */ /* 0x000fe40006000000 */
[----:B------:R-:W-:-:S02]  /*5710*/  IABS R5, R5 ;  /* 0x0000000500057213 */ /* 0x000fc40000000000 */
[----:B------:R-:W-:Y:S02]  /*5720*/  FSEL R95, R17, -INF , !P6 ;  /* 0xff800000115f7808 */ /* 0x000fe40007000000 */
[----:B------:R-:W-:Y:S01]  /*5730*/  ISETP.GE.AND P6, PT, R6, R250, PT ;  /* 0x000000fa0600720c */ /* 0x000fe20003fc6270 */
[----:B------:R-:W-:Y:S01]  /*5740*/  IMAD.MOV.U32 R9, RZ, RZ, R5 ;  /* 0x000000ffff097224 */ /* 0x000fe200078e0005 */
[----:B------:R-:W-:Y:S01]  /*5750*/  IADD3 R5, R24, 0x19, RZ ;  /* 0x0000001918057810 */ /* 0x000fe20007ffe0ff */
[----:B------:R-:W1:Y:S01]  /*5760*/  LDSM.16.M88.4 R16, [R225+0x3000] ;  /* 0x00300000e110783b */ /* 0x000e620000000200 */
[----:B------:R-:W-:Y:S01]  /*5770*/  ISETP.LT.OR P6, PT, R6, R245, P6 ;  /* 0x000000f50600720c */ /* 0x000fe200037c1670 */
[----:B------:R2:W3:Y:S01]  /*5780*/  I2F R26, R9 ;  /* 0x00000009001a7306 */ /* 0x0004e20000201400 */
[----:B------:R-:W-:Y:S01]  /*5790*/  ISETP.GE.AND P4, PT, R3, R249, PT ;  /* 0x000000f90300720c */ /* 0x000fe20003f86270 */
[----:B------:R-:W-:-:S03]  /*57a0*/  IMAD.IADD R10, R242, 0x1, -R5 ;  /* 0x00000001f20a7824 */ /* 0x000fc600078e0a05 */
[----:B------:R-:W-:Y:S01]  /*57b0*/  ISETP.LT.OR P4, PT, R3, R244, P4 ;  /* 0x000000f40300720c */ /* 0x000fe20002781670 */
[----:B--2---:R-:W-:Y:S01]  /*57c0*/  IMAD.MOV.U32 R9, RZ, RZ, R8 ;  /* 0x000000ffff097224 */ /* 0x004fe200078e0008 */
[----:B------:R-:W-:Y:S01]  /*57d0*/  IABS R8, R10 ;  /* 0x0000000a00087213 */ /* 0x000fe20000000000 */
[----:B------:R-:W-:Y:S02]  /*57e0*/  IMAD.IADD R10, R241, 0x1, -R7 ;  /* 0x00000001f10a7824 */ /* 0x000fe400078e0a07 */
[----:B------:R2:W-:Y:S01]  /*57f0*/  I2F R33, R9 ;  /* 0x0000000900217306 */ /* 0x0005e20000201400 */
[----:B---3--:R-:W-:Y:S02]  /*5800*/  FFMA.FTZ R12, R26, -UR21, R49 ;  /* 0x800000151a0c7c23 */ /* 0x008fe40008010031 */
[----:B--2---:R-:W-:Y:S01]  /*5810*/  IMAD.MOV.U32 R9, RZ, RZ, R8 ;  /* 0x000000ffff097224 */ /* 0x004fe200078e0008 */
[----:B------:R-:W-:-:S04]  /*5820*/  IABS R8, R10 ;  /* 0x0000000a00087213 */ /* 0x000fc80000000000 */
[----:B------:R2:W-:Y:S08]  /*5830*/  I2F R44, R9 ;  /* 0x00000009002c7306 */ /* 0x0005f00000201400 */
[----:B------:R3:W-:Y:S01]  /*5840*/  I2F R10, R8 ;  /* 0x00000008000a7306 */ /* 0x0007e20000201400 */
[----:B--2---:R-:W-:Y:S01]  /*5850*/  IABS R9, R11 ;  /* 0x0000000b00097213 */ /* 0x004fe20000000000 */
[----:B---3--:R-:W-:-:S04]  /*5860*/  IMAD.IADD R8, R248, 0x1, -R7 ;  /* 0x00000001f8087824 */ /* 0x008fc800078e0a07 */
[----:B------:R-:W-:Y:S01]  /*5870*/  IMAD.MOV.U32 R7, RZ, RZ, R9 ;  /* 0x000000ffff077224 */ /* 0x000fe200078e0009 */
[----:B------:R-:W-:-:S03]  /*5880*/  IABS R9, R8 ;  /* 0x0000000800097213 */ /* 0x000fc60000000000 */
[----:B------:R2:W3:Y:S01]  /*5890*/  I2F R11, R7 ;  /* 0x00000007000b7306 */ /* 0x0004e20000201400 */
[----:B------:R-:W-:-:S05]  /*58a0*/  IMAD.IADD R8, R243, 0x1, -R6 ;  /* 0x00000001f3087824 */ /* 0x000fca00078e0a06 */
[----:B------:R-:W-:Y:S02]  /*58b0*/  IABS R8, R8 ;  /* 0x0000000800087213 */ /* 0x000fe40000000000 */
[----:B------:R-:W4:Y:S01]  /*58c0*/  I2F R9, R9 ;  /* 0x0000000900097306 */ /* 0x000f220000201400 */
[----:B--2---:R-:W-:Y:S02]  /*58d0*/  IMAD.IADD R7, R241, 0x1, -R6 ;  /* 0x00000001f1077824 */ /* 0x004fe400078e0a06 */
[----:B---3--:R-:W-:-:S03]  /*58e0*/  FFMA.FTZ R11, R11, -UR21, R77 ;  /* 0x800000150b0b7c23 */ /* 0x008fc6000801004d */
[----:B------:R-:W-:Y:S02]  /*58f0*/  IABS R7, R7 ;  /* 0x0000000700077213 */ /* 0x000fe40000000000 */
[----:B------:R-:W-:Y:S02]  /*5900*/  FSEL R81, R11, -INF , !P1 ;  /* 0xff8000000b517808 */ /* 0x000fe40004800000 */
[----:B------:R2:W-:Y:S01]  /*5910*/  I2F R14, R7 ;  /* 0x00000007000e7306 */ /* 0x0005e20000201400 */
[----:B------:R-:W-:-:S04]  /*5920*/  ISETP.GE.AND P1, PT, R3, R251, PT ;  /* 0x000000fb0300720c */ /* 0x000fc80003f26270 */
[----:B------:R-:W-:Y:S01]  /*5930*/  ISETP.LT.OR P1, PT, R3, R246, P1 ;  /* 0x000000f60300720c */ /* 0x000fe20000f21670 */
[----:B--2---:R-:W-:Y:S02]  /*5940*/  IMAD.IADD R7, R248, 0x1, -R6 ;  /* 0x00000001f8077824 */ /* 0x004fe400078e0a06 */
[----:B------:R-:W-:Y:S02]  /*5950*/  IMAD.MOV.U32 R6, RZ, RZ, R8 ;  /* 0x000000ffff067224 */ /* 0x000fe400078e0008 */
[----:B------:R-:W-:Y:S01]  /*5960*/  FFMA.FTZ R8, R10, -UR21, R43 ;  /* 0x800000150a087c23 */ /* 0x000fe2000801002b */
[----:B------:R-:W-:Y:S01]  /*5970*/  IABS R7, R7 ;  /* 0x0000000700077213 */ /* 0x000fe20000000000 */
[----:B------:R2:W3:Y:S01]  /*5980*/  I2F R13, R6 ;  /* 0x00000006000d7306 */ /* 0x0004e20000201400 */
[----:B----4-:R-:W-:Y:S01]  /*5990*/  FFMA.FTZ R10, R9, -UR21, R79 ;  /* 0x80000015090a7c23 */ /* 0x010fe2000801004f */
[----:B-1----:R-:W-:Y:S01]  /*59a0*/  HMMA.16816.F32 R40, R36, R16, R100 ;  /* 0x000000102428723c */ /* 0x002fe20000001864 */
[----:B------:R-:W-:Y:S01]  /*59b0*/  FSEL R79, R8, -INF , !P3 ;  /* 0xff800000084f7808 */ /* 0x000fe20005800000 */
[--C-:B------:R-:W-:Y:S01]  /*59c0*/  IMAD.IADD R8, R243, 0x1, -R3.reuse ;  /* 0x00000001f3087824 */ /* 0x100fe200078e0a03 */
[C---:B------:R-:W-:Y:S01]  /*59d0*/  ISETP.GE.AND P3, PT, R3.reuse, R252, PT ;  /* 0x000000fc0300720c */ /* 0x040fe20003f66270 */
[----:B------:R-:W-:Y:S01]  /*59e0*/  IMAD.IADD R9, R248, 0x1, -R3 ;  /* 0x00000001f8097824 */ /* 0x000fe200078e0a03 */
[----:B------:R-:W-:Y:S01]  /*59f0*/  FSEL R90, R10, -INF , !P0 ;  /* 0xff8000000a5a7808 */ /* 0x000fe20004000000 */
[----:B------:R-:W1:Y:S01]  /*5a00*/  I2F R15, R7 ;  /* 0x00000007000f7306 */ /* 0x000e620000201400 */
[----:B------:R-:W-:-:S02]  /*5a10*/  ISETP.GE.AND P0, PT, R3, R250, PT ;  /* 0x000000fa0300720c */ /* 0x000fc40003f06270 */
[C---:B------:R-:W-:Y:S02]  /*5a20*/  ISETP.LT.OR P3, PT, R3.reuse, R247, P3 ;  /* 0x000000f70300720c */ /* 0x040fe40001f61670 */
[----:B------:R-:W-:Y:S02]  /*5a30*/  ISETP.LT.OR P0, PT, R3, R245, P0 ;  /* 0x000000f50300720c */ /* 0x000fe40000701670 */
[----:B------:R-:W-:Y:S01]  /*5a40*/  FSEL R69, R12, -INF , !P3 ;  /* 0xff8000000c457808 */ /* 0x000fe20005800000 */
[C---:B--2---:R-:W-:Y:S01]  /*5a50*/  IMAD.IADD R6, R241.reuse, 0x1, -R3 ;  /* 0x00000001f1067824 */ /* 0x044fe200078e0a03 */
[----:B------:R-:W-:Y:S01]  /*5a60*/  ISETP.GE.AND P3, PT, R0, R249, PT ;  /* 0x000000f90000720c */ /* 0x000fe20003f66270 */
[----:B------:R-:W-:Y:S02]  /*5a70*/  IMAD.IADD R3, R241, 0x1, -R0 ;  /* 0x00000001f1037824 */ /* 0x000fe400078e0a00 */
[----:B---3--:R-:W-:Y:S01]  /*5a80*/  FFMA.FTZ R11, R13, -UR21, R56 ;  /* 0x800000150d0b7c23 */ /* 0x008fe20008010038 */
[----:B------:R-:W-:-:S02]  /*5a90*/  IABS R6, R6 ;  /* 0x0000000600067213 */ /* 0x000fc40000000000 */
[----:B------:R-:W-:Y:S01]  /*5aa0*/  IABS R3, R3 ;  /* 0x0000000300037213 */ /* 0x000fe20000000000 */
[----:B-1----:R-:W-:Y:S01]  /*5ab0*/  FFMA.FTZ R10, R15, -UR21, R58 ;  /* 0x800000150f0a7c23 */ /* 0x002fe2000801003a */
[----:B------:R-:W-:Y:S01]  /*5ac0*/  FSEL R74, R11, -INF , !P6 ;  /* 0xff8000000b4a7808 */ /* 0x000fe20007000000 */
[----:B------:R-:W-:Y:S01]  /*5ad0*/  IMAD.MOV.U32 R7, RZ, RZ, R6 ;  /* 0x000000ffff077224 */ /* 0x000fe200078e0006 */
[----:B------:R-:W-:Y:S01]  /*5ae0*/  IABS R6, R8 ;  /* 0x0000000800067213 */ /* 0x000fe20000000000 */
[----:B------:R-:W-:Y:S01]  /*5af0*/  FFMA.FTZ R8, R14, -UR21, R50 ;  /* 0x800000150e087c23 */ /* 0x000fe20008010032 */
[----:B------:R-:W-:Y:S01]  /*5b00*/  FSEL R82, R10, -INF , !P5 ;  /* 0xff8000000a527808 */ /* 0x000fe20006800000 */
[----:B------:R1:W-:Y:S01]  /*5b10*/  I2F R32, R7 ;  /* 0x0000000700207306 */ /* 0x0003e20000201400 */
[----:B------:R-:W-:Y:S02]  /*5b20*/  ISETP.GE.AND P6, PT, R0, R251, PT ;  /* 0x000000fb0000720c */ /* 0x000fe40003fc6270 */
[----:B------:R-:W-:Y:S01]  /*5b30*/  FSEL R73, R8, -INF , !P2 ;  /* 0xff80000008497808 */ /* 0x000fe20005000000 */
[----:B------:R-:W-:Y:S01]  /*5b40*/  IMAD.IADD R8, R241, 0x1, -R5 ;  /* 0x00000001f1087824 */ /* 0x000fe200078e0a05 */
[----:B------:R-:W-:-:S02]  /*5b50*/  ISETP.GE.AND P2, PT, R0, R252, PT ;  /* 0x000000fc0000720c */ /* 0x000fc40003f46270 */
[C---:B------:R-:W-:Y:S01]  /*5b60*/  ISETP.GE.AND P5, PT, R0.reuse, R250, PT ;  /* 0x000000fa0000720c */ /* 0x040fe20003fa6270 */
[----:B------:R2:W3:Y:S01]  /*5b70*/  I2F R27, R6 ;  /* 0x00000006001b7306 */ /* 0x0004e20000201400 */
[C---:B------:R-:W-:Y:S02]  /*5b80*/  ISETP.LT.OR P2, PT, R0.reuse, R247, P2 ;  /* 0x000000f70000720c */ /* 0x040fe40001741670 */
[C---:B------:R-:W-:Y:S02]  /*5b90*/  ISETP.LT.OR P6, PT, R0.reuse, R246, P6 ;  /* 0x000000f60000720c */ /* 0x040fe400037c1670 */
[C---:B------:R-:W-:Y:S02]  /*5ba0*/  ISETP.LT.OR P5, PT, R0.reuse, R245, P5 ;  /* 0x000000f50000720c */ /* 0x040fe40002fa1670 */
[----:B------:R-:W-:Y:S02]  /*5bb0*/  ISETP.LT.OR P3, PT, R0, R244, P3 ;  /* 0x000000f40000720c */ /* 0x000fe40001f61670 */
[----:B-1----:R-:W-:Y:S01]  /*5bc0*/  IABS R7, R9 ;  /* 0x0000000900077213 */ /* 0x002fe20000000000 */
[----:B------:R-:W-:-:S04]  /*5bd0*/  IMAD.IADD R9, R243, 0x1, -R5 ;  /* 0x00000001f3097824 */ /* 0x000fc800078e0a05 */
[----:B--2---:R-:W-:Y:S02]  /*5be0*/  IMAD.MOV.U32 R6, RZ, RZ, R7 ;  /* 0x000000ffff067224 */ /* 0x004fe400078e0007 */
[----:B------:R-:W-:Y:S02]  /*5bf0*/  IMAD.IADD R7, R243, 0x1, -R0 ;  /* 0x00000001f3077824 */ /* 0x000fe400078e0a00 */
[----:B------:R1:W2:Y:S01]  /*5c00*/  I2F R13, R6 ;  /* 0x00000006000d7306 */ /* 0x0002a20000201400 */
[----:B---3--:R-:W-:-:S05]  /*5c10*/  FFMA.FTZ R11, R27, -UR21, R57 ;  /* 0x800000151b0b7c23 */ /* 0x008fca0008010039 */
[----:B------:R-:W-:Y:S02]  /*5c20*/  FSEL R71, R11, -INF , !P0 ;  /* 0xff8000000b477808 */ /* 0x000fe40004000000 */
[----:B------:R-:W-:-:S04]  /*5c30*/  ISETP.GE.AND P0, PT, R5, R251, PT ;  /* 0x000000fb0500720c */ /* 0x000fc80003f06270 */
[----:B------:R-:W-:Y:S01]  /*5c40*/  ISETP.LT.OR P0, PT, R5, R246, P0 ;  /* 0x000000f60500720c */ /* 0x000fe20000701670 */
[----:B-1----:R-:W-:Y:S01]  /*5c50*/  IMAD.MOV.U32 R6, RZ, RZ, R3 ;  /* 0x000000ffff067224 */ /* 0x002fe200078e0003 */
[----:B------:R-:W-:Y:S01]  /*5c60*/  IABS R3, R7 ;  /* 0x0000000700037213 */ /* 0x000fe20000000000 */
[----:B------:R-:W-:Y:S01]  /*5c70*/  IMAD.IADD R7, R248, 0x1, -R0 ;  /* 0x00000001f8077824 */ /* 0x000fe200078e0a00 */
[----:B------:R-:W-:Y:S01]  /*5c80*/  IABS R0, R9 ;  /* 0x0000000900007213 */ /* 0x000fe20000000000 */
[----:B------:R1:W3:Y:S01]  /*5c90*/  I2F R26, R6 ;  /* 0x00000006001a7306 */ /* 0x0002e20000201400 */
[----:B--2---:R-:W-:-:S05]  /*5ca0*/  FFMA.FTZ R9, R13, -UR21, R59 ;  /* 0x800000150d097c23 */ /* 0x004fca000801003b */
[----:B------:R-:W-:Y:S02]  /*5cb0*/  FSEL R78, R9, -INF , !P4 ;  /* 0xff800000094e7808 */ /* 0x000fe40006000000 */
[----:B------:R-:W-:-:S04]  /*5cc0*/  ISETP.GE.AND P4, PT, R5, R250, PT ;  /* 0x000000fa0500720c */ /* 0x000fc80003f86270 */
[----:B------:R-:W-:Y:S01]  /*5cd0*/  ISETP.LT.OR P4, PT, R5, R245, P4 ;  /* 0x000000f50500720c */ /* 0x000fe20002781670 */
[----:B-1----:R-:W-:Y:S01]  /*5ce0*/  IMAD.MOV.U32 R6, RZ, RZ, R3 ;  /* 0x000000ffff067224 */ /* 0x002fe200078e0003 */
[----:B------:R-:W-:Y:S01]  /*5cf0*/  IABS R3, R7 ;  /* 0x0000000700037213 */ /* 0x000fe20000000000 */
[----:B------:R-:W-:Y:S02]  /*5d00*/  IMAD.IADD R7, R248, 0x1, -R5 ;  /* 0x00000001f8077824 */ /* 0x000fe400078e0a05 */
[----:B------:R1:W2:Y:S01]  /*5d10*/  I2F R25, R6 ;  /* 0x0000000600197306 */ /* 0x0002a20000201400 */
[----:B---3--:R-:W-:-:S05]  /*5d20*/  FFMA.FTZ R9, R26, -UR21, R30 ;  /* 0x800000151a097c23 */ /* 0x008fca000801001e */
[----:B------:R-:W-:Y:S01]  /*5d30*/  FSEL R65, R9, -INF , !P6 ;  /* 0xff80000009417808 */ /* 0x000fe20007000000 */
[----:B-1----:R-:W-:Y:S01]  /*5d40*/  IMAD.MOV.U32 R6, RZ, RZ, R3 ;  /* 0x000000ffff067224 */ /* 0x002fe200078e0003 */
[----:B------:R-:W-:Y:S01]  /*5d50*/  IABS R3, R8 ;  /* 0x0000000800037213 */ /* 0x000fe20000000000 */
[----:B------:R-:W-:Y:S02]  /*5d60*/  FFMA.FTZ R8, R32, -UR21, R51 ;  /* 0x8000001520087c23 */ /* 0x000fe40008010033 */
[----:B------:R1:W3:Y:S01]  /*5d70*/  I2F R14, R6 ;  /* 0x00000006000e7306 */ /* 0x0002e20000201400 */
[----:B------:R-:W-:Y:S01]  /*5d80*/  HMMA.16816.F32 R48, R52, R16, R116 ;  /* 0x000000103430723c */ /* 0x000fe20000001874 */
[----:B--2---:R-:W-:Y:S01]  /*5d90*/  FFMA.FTZ R11, R25, -UR21, R20 ;  /* 0x80000015190b7c23 */ /* 0x004fe20008010014 */
[----:B------:R-:W-:Y:S01]  /*5da0*/  FSEL R70, R8, -INF , !P1 ;  /* 0xff80000008467808 */ /* 0x000fe20004800000 */
[----:B------:R-:W-:Y:S01]  /*5db0*/  FFMA.FTZ R8, R33, -UR21, R28 ;  /* 0x8000001521087c23 */ /* 0x000fe2000801001c */
[----:B------:R-:W-:-:S02]  /*5dc0*/  ISETP.GE.AND P1, PT, R5, R252, PT ;  /* 0x000000fc0500720c */ /* 0x000fc40003f26270 */
[----:B------:R-:W-:Y:S01]  /*5dd0*/  FSEL R68, R11, -INF , !P5 ;  /* 0xff8000000b447808 */ /* 0x000fe20006800000 */
[----:B------:R-:W2:Y:S01]  /*5de0*/  I2F R15, R3 ;  /* 0x00000003000f7306 */ /* 0x000ea20000201400 */
[----:B------:R-:W-:Y:S01]  /*5df0*/  FSEL R66, R8, -INF , !P2 ;  /* 0xff80000008427808 */ /* 0x000fe20005000000 */
[----:B------:R-:W-:Y:S01]  /*5e00*/  HMMA.16816.F32 R32, R36, R18, R112 ;  /* 0x000000122420723c */ /* 0x000fe20000001870 */
[C---:B------:R-:W-:Y:S02]  /*5e10*/  ISETP.GE.AND P2, PT, R5.reuse, R249, PT ;  /* 0x000000f90500720c */ /* 0x040fe40003f46270 */
[C---:B------:R-:W-:Y:S02]  /*5e20*/  ISETP.LT.OR P1, PT, R5.reuse, R247, P1 ;  /* 0x000000f70500720c */ /* 0x040fe40000f21670 */
[----:B------:R-:W-:Y:S01]  /*5e30*/  ISETP.LT.OR P2, PT, R5, R244, P2 ;  /* 0x000000f40500720c */ /* 0x000fe20001741670 */
[----:B-1----:R-:W-:Y:S01]  /*5e40*/  IMAD.MOV.U32 R6, RZ, RZ, R0 ;  /* 0x000000ffff067224 */ /* 0x002fe200078e0000 */
[----:B------:R-:W-:Y:S01]  /*5e50*/  IABS R0, R7 ;  /* 0x0000000700007213 */ /* 0x000fe20000000000 */
[----:B---3--:R-:W-:Y:S01]  /*5e60*/  FFMA.FTZ R12, R14, -UR21, R22 ;  /* 0x800000150e0c7c23 */ /* 0x008fe20008010016 */
[----:B------:R-:W-:Y:S01]  /*5e70*/  IADD3 R5, R24, 0x28, RZ ;  /* 0x0000002818057810 */ /* 0x000fe20007ffe0ff */
[----:B------:R1:W3:Y:S01]  /*5e80*/  I2F R13, R6 ;  /* 0x00000006000d7306 */ /* 0x0002e20000201400 */
[----:B------:R-:W-:-:S02]  /*5e90*/  FFMA.FTZ R14, R44, -UR21, R29 ;  /* 0x800000152c0e7c23 */ /* 0x000fc4000801001d */
[----:B------:R-:W-:Y:S01]  /*5ea0*/  FSEL R77, R12, -INF , !P3 ;  /* 0xff8000000c4d7808 */ /* 0x000fe20005800000 */
[----:B--2---:R-:W-:Y:S01]  /*5eb0*/  FFMA.FTZ R15, R15, -UR21, R31 ;  /* 0x800000150f0f7c23 */ /* 0x004fe2000801001f */
[----:B------:R-:W-:Y:S01]  /*5ec0*/  IADD3 R3, R24, 0x20, RZ ;  /* 0x0000002018037810 */ /* 0x000fe20007ffe0ff */
[----:B------:R-:W-:Y:S01]  /*5ed0*/  HMMA.16816.F32 R44, R52, R18, R120 ;  /* 0x00000012342c723c */ /* 0x000fe20000001878 */
[----:B------:R-:W2:Y:S01]  /*5ee0*/  LDSM.16.M88.4 R28, [R225+0x3800] ;  /* 0x00380000e11c783b */ /* 0x000ea20000000200 */
[----:B------:R-:W-:-:S04]  /*5ef0*/  DEPBAR.LE SB0, 0x0 ;  /* 0x000080000000791a */ /* 0x000fc80000000000 */
[----:B------:R-:W-:Y:S01]  /*5f00*/  IMAD.IADD R7, R242, 0x1, -R3 ;  /* 0x00000001f2077824 */ /* 0x000fe200078e0a03 */
[----:B------:R-:W-:Y:S01]  /*5f10*/  BAR.SYNC.DEFER_BLOCKING 0x0 ;  /* 0x0000000000007b1d */ /* 0x000fe20000010000 */
[----:B------:R-:W-:Y:S01]  /*5f20*/  ISETP.GE.AND P6, PT, R3, R252, PT ;  /* 0x000000fc0300720c */ /* 0x000fe20003fc6270 */
[----:B-1----:R-:W-:Y:S02]  /*5f30*/  IMAD.MOV.U32 R6, RZ, RZ, R0 ;  /* 0x000000ffff067224 */ /* 0x002fe400078e0000 */
[----:B------:R-:W-:Y:S01]  /*5f40*/  IABS R0, R7 ;  /* 0x0000000700007213 */ /* 0x000fe20000000000 */
[----:B---3--:R-:W-:Y:S01]  /*5f50*/  FFMA.FTZ R17, R13, -UR21, R21 ;  /* 0x800000150d117c23 */ /* 0x008fe20008010015 */
[C---:B------:R-:W-:Y:S01]  /*5f60*/  ISETP.GE.AND P5, PT, R3.reuse, R251, PT ;  /* 0x000000fb0300720c */ /* 0x040fe20003fa6270 */
[----:B------:R-:W1:Y:S01]  /*5f70*/  I2F R10, R6 ;  /* 0x00000006000a7306 */ /* 0x000e620000201400 */
[C---:B------:R-:W-:Y:S02]  /*5f80*/  ISETP.GE.AND P3, PT, R3.reuse, R250, PT ;  /* 0x000000fa0300720c */ /* 0x040fe40003f66270 */
[----:B------:R-:W-:-:S02]  /*5f90*/  ISETP.LT.OR P6, PT, R3, R247, P6 ;  /* 0x000000f70300720c */ /* 0x000fc400037c1670 */
[C---:B------:R-:W-:Y:S02]  /*5fa0*/  ISETP.LT.OR P5, PT, R3.reuse, R246, P5 ;  /* 0x000000f60300720c */ /* 0x040fe40002fa1670 */
[----:B------:R-:W-:Y:S01]  /*5fb0*/  ISETP.LT.OR P3, PT, R3, R245, P3 ;  /* 0x000000f50300720c */ /* 0x000fe20001f61670 */
[----:B------:R3:W4:Y:S01]  /*5fc0*/  I2F R7, R0 ;  /* 0x0000000000077306 */ /* 0x0007220000201400 */
[----:B------:R-:W-:Y:S02]  /*5fd0*/  FSEL R64, R15, -INF , !P0 ;  /* 0xff8000000f407808 */ /* 0x000fe40004000000 */
[----:B------:R-:W-:Y:S01]  /*5fe0*/  FSEL R67, R17, -INF , !P4 ;  /* 0xff80000011437808 */ /* 0x000fe20006000000 */
[----:B-1----:R-:W-:-:S05]  /*5ff0*/  FFMA.FTZ R13, R10, -UR21, R23 ;  /* 0x800000150a0d7c23 */ /* 0x002fca0008010017 */
[----:B------:R-:W-:Y:S02]  /*6000*/  FSEL R76, R13, -INF , !P2 ;  /* 0xff8000000d4c7808 */ /* 0x000fe40005000000 */
[----:B---3--:R-:W-:Y:S01]  /*6010*/  IADD3 R0, R24, 0x21, RZ ;  /* 0x0000002118007810 */ /* 0x008fe20007ffe0ff */
[----:B----4-:R-:W-:Y:S01]  /*6020*/  FFMA.FTZ R16, R7, -UR21, R40 ;  /* 0x8000001507107c23 */ /* 0x010fe20008010028 */
[----:B------:R-:W-:Y:S01]  /*6030*/  FSEL R40, R14, -INF , !P1 ;  /* 0xff8000000e287808 */ /* 0x000fe20004800000 */
[C---:B------:R-:W-:Y:S01]  /*6040*/  IMAD.IADD R7, R242.reuse, 0x1, -R5 ;  /* 0x00000001f2077824 */ /* 0x040fe200078e0a05 */
[----:B------:R-:W-:Y:S01]  /*6050*/  ISETP.GE.AND P1, PT, R3, R249, PT ;  /* 0x000000f90300720c */ /* 0x000fe20003f26270 */
[----:B------:R-:W-:Y:S01]  /*6060*/  IMAD.IADD R6, R242, 0x1, -R0 ;  /* 0x00000001f2067824 */ /* 0x000fe200078e0a00 */
[----:B------:R-:W-:Y:S01]  /*6070*/  FSEL R193, R16, -INF , !P6 ;  /* 0xff80000010c17808 */ /* 0x000fe20007000000 */
[----:B--2---:R-:W-:Y:S01]  /*6080*/  HMMA.16816.F32 R56, R36, R28, R60 ;  /* 0x0000001c2438723c */ /* 0x004fe2000000183c */
[----:B------:R-:W-:-:S02]  /*6090*/  IABS R7, R7 ;  /* 0x0000000700077213 */ /* 0x000fc40000000000 */
[----:B------:R-:W-:Y:S02]  /*60a0*/  IABS R6, R6 ;  /* 0x0000000600067213 */ /* 0x000fe40000000000 */
[----:B------:R1:W-:Y:S01]  /*60b0*/  I2F R21, R7 ;  /* 0x0000000700157306 */ /* 0x0003e20000201400 */
[----:B------:R-:W-:Y:S02]  /*60c0*/  ISETP.LT.OR P1, PT, R3, R244, P1 ;  /* 0x000000f40300720c */ /* 0x000fe40000f21670 */
[----:B------:R-:W-:Y:S01]  /*60d0*/  IMAD.MOV.U32 R8, RZ, RZ, R6 ;  /* 0x000000ffff087224 */ /* 0x000fe200078e0006 */
[C---:B------:R-:W-:Y:S01]  /*60e0*/  ISETP.GE.AND P0, PT, R0.reuse, R252, PT ;  /* 0x000000fc0000720c */ /* 0x040fe20003f06270 */
[----:B------:R-:W-:Y:S01]  /*60f0*/  IMAD.IADD R6, R241, 0x1, -R3 ;  /* 0x00000001f1067824 */ /* 0x000fe200078e0a03 */
[C---:B------:R-:W-:Y:S01]  /*6100*/  ISETP.GE.AND P4, PT, R0.reuse, R251, PT ;  /* 0x000000fb0000720c */ /* 0x040fe20003f86270 */
[----:B------:R-:W-:Y:S01]  /*6110*/  HMMA.16816.F32 R60, R52, R28, R124 ;  /* 0x0000001c343c723c */ /* 0x000fe2000000187c */
[----:B------:R2:W3:Y:S01]  /*6120*/  I2F R20, R8 ;  /* 0x0000000800147306 */ /* 0x0004e20000201400 */
[----:B------:R-:W-:-:S02]  /*6130*/  ISETP.GE.AND P2, PT, R0, R250, PT ;  /* 0x000000fa0000720c */ /* 0x000fc40003f46270 */
[----:B------:R-:W-:Y:S02]  /*6140*/  IABS R6, R6 ;  /* 0x0000000600067213 */ /* 0x000fe40000000000 */
[C---:B------:R-:W-:Y:S02]  /*6150*/  ISETP.GE.AND P6, PT, R0.reuse, R249, PT ;  /* 0x000000f90000720c */ /* 0x040fe40003fc6270 */
[C---:B------:R-:W-:Y:S01]  /*6160*/  ISETP.LT.OR P0, PT, R0.reuse, R247, P0 ;  /* 0x000000f70000720c */ /* 0x040fe20000701670 */
[----:B------:R4:W5:Y:S01]  /*6170*/  I2F R10, R6 ;  /* 0x00000006000a7306 */ /* 0x0009620000201400 */
[----:B-1----:R-:W-:Y:S01]  /*6180*/  IMAD.IADD R7, R241, 0x1, -R0 ;  /* 0x00000001f1077824 */ /* 0x002fe200078e0a00 */
[C---:B------:R-:W-:Y:S02]  /*6190*/  ISETP.LT.OR P4, PT, R0.reuse, R246, P4 ;  /* 0x000000f60000720c */ /* 0x040fe40002781670 */
[C---:B------:R-:W-:Y:S02]  /*61a0*/  ISETP.LT.OR P2, PT, R0.reuse, R245, P2 ;  /* 0x000000f50000720c */ /* 0x040fe40001741670 */
[----:B------:R-:W-:Y:S01]  /*61b0*/  ISETP.LT.OR P6, PT, R0, R244, P6 ;  /* 0x000000f40000720c */ /* 0x000fe200037c1670 */
[----:B--2---:R-:W-:-:S02]  /*61c0*/  IMAD.IADD R8, R243, 0x1, -R3 ;  /* 0x00000001f3087824 */ /* 0x004fc400078e0a03 */
[----:B---3--:R-:W-:-:S03]  /*61d0*/  FFMA.FTZ R13, R20, -UR21, R41 ;  /* 0x80000015140d7c23 */ /* 0x008fc60008010029 */
[----:B------:R-:W-:Y:S02]  /*61e0*/  IABS R8, R8 ;  /* 0x0000000800087213 */ /* 0x000fe40000000000 */
[----:B------:R-:W-:Y:S01]  /*61f0*/  FSEL R189, R13, -INF , !P0 ;  /* 0xff8000000dbd7808 */ /* 0x000fe20004000000 */
[----:B----4-:R-:W-:Y:S01]  /*6200*/  IMAD.IADD R6, R248, 0x1, -R3 ;  /* 0x00000001f8067824 */ /* 0x010fe200078e0a03 */
[----:B------:R-:W-:Y:S01]  /*6210*/  ISETP.GE.AND P0, PT, R5, R249, PT ;  /* 0x000000f90500720c */ /* 0x000fe20003f06270 */
[----:B------:R-:W-:Y:S02]  /*6220*/  IMAD.MOV.U32 R3, RZ, RZ, R8 ;  /* 0x000000ffff037224 */ /* 0x000fe400078e0008 */
[----:B-----5:R-:W-:Y:S01]  /*6230*/  FFMA.FTZ R10, R10, -UR21, R42 ;  /* 0x800000150a0a7c23 */ /* 0x020fe2000801002a */
[----:B------:R-:W-:Y:S01]  /*6240*/  IABS R9, R6 ;  /* 0x0000000600097213 */ /* 0x000fe20000000000 */
[----:B------:R1:W2:Y:S01]  /*6250*/  I2F R8, R3 ;  /* 0x0000000300087306 */ /* 0x0002a20000201400 */
[----:B------:R-:W-:Y:S01]  /*6260*/  IMAD.IADD R6, R243, 0x1, -R0 ;  /* 0x00000001f3067824 */ /* 0x000fe200078e0a00 */
[----:B------:R-:W-:-:S02]  /*6270*/  ISETP.LT.OR P0, PT, R5, R244, P0 ;  /* 0x000000f40500720c */ /* 0x000fc40000701670 */
[----:B------:R-:W-:Y:S02]  /*6280*/  FSEL R191, R10, -INF , !P5 ;  /* 0xff8000000abf7808 */ /* 0x000fe40006800000 */
[----:B------:R-:W-:Y:S02]  /*6290*/  IABS R6, R6 ;  /* 0x0000000600067213 */ /* 0x000fe40000000000 */
[----:B------:R-:W-:-:S04]  /*62a0*/  ISETP.GE.AND P5, PT, R5, R252, PT ;  /* 0x000000fc0500720c */ /* 0x000fc80003fa6270 */
[----:B------:R-:W-:Y:S02]  /*62b0*/  ISETP.LT.OR P5, PT, R5, R247, P5 ;  /* 0x000000f70500720c */ /* 0x000fe40002fa1670 */
[----:B-1----:R-:W-:Y:S01]  /*62c0*/  IABS R3, R7 ;  /* 0x0000000700037213 */ /* 0x002fe20000000000 */
[----:B------:R-:W-:Y:S02]  /*62d0*/  IMAD.MOV.U32 R7, RZ, RZ, R9 ;  /* 0x000000ffff077224 */ /* 0x000fe400078e0009 */
[----:B--2---:R-:W-:Y:S01]  /*62e0*/  FFMA.FTZ R11, R8, -UR21, R48 ;  /* 0x80000015080b7c23 */ /* 0x004fe20008010030 */
[----:B------:R1:W-:Y:S01]  /*62f0*/  I2F R16, R3 ;  /* 0x0000000300107306 */ /* 0x0003e20000201400 */
[----:B------:R-:W-:-:S03]  /*6300*/  IMAD.IADD R8, R243, 0x1, -R5 ;  /* 0x00000001f3087824 */ /* 0x000fc600078e0a05 */
[----:B------:R-:W-:Y:S02]  /*6310*/  FSEL R190, R11, -INF , !P3 ;  /* 0xff8000000bbe7808 */ /* 0x000fe40005800000 */
[C---:B------:R-:W-:Y:S02]  /*6320*/  ISETP.GE.AND P3, PT, R5.reuse, R251, PT ;  /* 0x000000fb0500720c */ /* 0x040fe40003f66270 */
[----:B------:R-:W2:Y:S02]  /*6330*/  I2F R7, R7 ;  /* 0x0000000700077306 */ /* 0x000ea40000201400 */
[----:B------:R-:W-:Y:S01]  /*6340*/  ISETP.LT.OR P3, PT, R5, R246, P3 ;  /* 0x000000f60500720c */ /* 0x000fe20001f61670 */
[----:B-1----:R-:W-:Y:S02]  /*6350*/  IMAD.IADD R3, R248, 0x1, -R0 ;  /* 0x00000001f8037824 */ /* 0x002fe400078e0a00 */
[----:B------:R-:W-:-:S03]  /*6360*/  IMAD.MOV.U32 R0, RZ, RZ, R6 ;  /* 0x000000ffff007224 */ /* 0x000fc600078e0006 */
[----:B------:R-:W-:Y:S01]  /*6370*/  IABS R6, R3 ;  /* 0x0000000300067213 */ /* 0x000fe20000000000 */
[----:B------:R-:W-:Y:S01]  /*6380*/  IMAD.IADD R3, R241, 0x1, -R5 ;  /* 0x00000001f1037824 */ /* 0x000fe200078e0a05 */
[----:B------:R1:W3:Y:S01]  /*6390*/  I2F R15, R0 ;  /* 0x00000000000f7306 */ /* 0x0002e20000201400 */
[----:B--2---:R-:W-:-:S03]  /*63a0*/  FFMA.FTZ R12, R7, -UR21, R50 ;  /* 0x80000015070c7c23 */ /* 0x004fc60008010032 */
[----:B------:R-:W-:Y:S02]  /*63b0*/  IABS R3, R3 ;  /* 0x0000000300037213 */ /* 0x000fe40000000000 */
[----:B------:R-:W-:Y:S01]  /*63c0*/  FSEL R192, R12, -INF , !P1 ;  /* 0xff8000000cc07808 */ /* 0x000fe20004800000 */
[----:B------:R-:W-:Y:S01]  /*63d0*/  FFMA.FTZ R12, R16, -UR21, R43 ;  /* 0x80000015100c7c23 */ /* 0x000fe2000801002b */
[----:B------:R2:W4:Y:S01]  /*63e0*/  I2F R18, R6 ;  /* 0x0000000600127306 */ /* 0x0005220000201400 */
[----:B------:R-:W-:Y:S01]  /*63f0*/  IMAD.MOV.U32 R7, RZ, RZ, R3 ;  /* 0x000000ffff077224 */ /* 0x000fe200078e0003 */
[----:B------:R-:W-:Y:S01]  /*6400*/  IABS R3, R8 ;  /* 0x0000000800037213 */ /* 0x000fe20000000000 */
[----:B------:R-:W-:Y:S01]  /*6410*/  IMAD.IADD R8, R248, 0x1, -R5 ;  /* 0x00000001f8087824 */ /* 0x000fe200078e0a05 */
[----:B------:R-:W-:Y:S02]  /*6420*/  ISETP.GE.AND P1, PT, R5, R250, PT ;  /* 0x000000fa0500720c */ /* 0x000fe40003f26270 */
[----:B------:R-:W-:-:S02]  /*6430*/  FSEL R175, R12, -INF , !P4 ;  /* 0xff8000000caf7808 */ /* 0x000fc40006000000 */
[----:B-1----:R-:W-:Y:S01]  /*6440*/  IADD3 R0, R24, 0x29, RZ ;  /* 0x0000002918007810 */ /* 0x002fe20007ffe0ff */
[----:B------:R1:W5:Y:S01]  /*6450*/  I2F R14, R7 ;  /* 0x00000007000e7306 */ /* 0x0003620000201400 */
[----:B------:R-:W-:Y:S01]  /*6460*/  ISETP.LT.OR P1, PT, R5, R245, P1 ;  /* 0x000000f50500720c */ /* 0x000fe20000f21670 */
[----:B---3--:R-:W-:Y:S01]  /*6470*/  FFMA.FTZ R16, R15, -UR21, R49 ;  /* 0x800000150f107c23 */ /* 0x008fe20008010031 */
[----:B------:R-:W-:Y:S01]  /*6480*/  ISETP.GE.AND P4, PT, R0, R252, PT ;  /* 0x000000fc0000720c */ /* 0x000fe20003f86270 */
[----:B------:R-:W-:Y:S02]  /*6490*/  IMAD.IADD R9, R242, 0x1, -R0 ;  /* 0x00000001f2097824 */ /* 0x000fe400078e0a00 */
[----:B------:R-:W-:Y:S01]  /*64a0*/  FFMA.FTZ R15, R21, -UR21, R32 ;  /* 0x80000015150f7c23 */ /* 0x000fe20008010020 */
[----:B--2---:R-:W-:Y:S01]  /*64b0*/  IADD3 R6, R24, 0x30, RZ ;  /* 0x0000003018067810 */ /* 0x004fe20007ffe0ff */
[----:B----4-:R-:W-:Y:S01]  /*64c0*/  FFMA.FTZ R13, R18, -UR21, R51 ;  /* 0x80000015120d7c23 */ /* 0x010fe20008010033 */
[----:B------:R-:W-:-:S02]  /*64d0*/  IABS R9, R9 ;  /* 0x0000000900097213 */ /* 0x000fc40000000000 */
[----:B------:R-:W-:Y:S02]  /*64e0*/  FSEL R174, R16, -INF , !P2 ;  /* 0xff80000010ae7808 */ /* 0x000fe40005000000 */
[----:B------:R-:W-:Y:S01]  /*64f0*/  FSEL R188, R13, -INF , !P6 ;  /* 0xff8000000dbc7808 */ /* 0x000fe20007000000 */
[----:B------:R-:W-:Y:S01]  /*6500*/  IMAD.MOV.U32 R5, RZ, RZ, R9 ;  /* 0x000000ffff057224 */ /* 0x000fe200078e0009 */
[----:B------:R-:W-:Y:S01]  /*6510*/  FSEL R172, R15, -INF , !P5 ;  /* 0xff8000000fac7808 */ /* 0x000fe20006800000 */
[----:B-1----:R-:W-:Y:S01]  /*6520*/  IMAD.MOV.U32 R7, RZ, RZ, R3 ;  /* 0x000000ffff077224 */ /* 0x002fe200078e0003 */
[----:B------:R-:W-:Y:S01]  /*6530*/  IABS R3, R8 ;  /* 0x0000000800037213 */ /* 0x000fe20000000000 */
[----:B------:R1:W2:Y:S01]  /*6540*/  I2F R17, R5 ;  /* 0x0000000500117306 */ /* 0x0002a20000201400 */
[----:B------:R-:W-:Y:S01]  /*6550*/  IMAD.IADD R9, R243, 0x1, -R0 ;  /* 0x00000001f3097824 */ /* 0x000fe200078e0a00 */
[----:B------:R-:W-:Y:S01]  /*6560*/  ISETP.GE.AND P2, PT, R0, R251, PT ;  /* 0x000000fb0000720c */ /* 0x000fe20003f46270 */
[----:B-----5:R-:W-:Y:S01]  /*6570*/  FFMA.FTZ R18, R14, -UR21, R34 ;  /* 0x800000150e127c23 */ /* 0x020fe20008010022 */
[----:B------:R-:W-:-:S02]  /*6580*/  ISETP.GE.AND P6, PT, R0, R250, PT ;  /* 0x000000fa0000720c */ /* 0x000fc40003fc6270 */
[C---:B------:R-:W-:Y:S02]  /*6590*/  ISETP.GE.AND P5, PT, R0.reuse, R249, PT ;  /* 0x000000f90000720c */ /* 0x040fe40003fa6270 */
[----:B------:R3:W4:Y:S01]  /*65a0*/  I2F R8, R3 ;  /* 0x0000000300087306 */ /* 0x0007220000201400 */
[C---:B------:R-:W-:Y:S02]  /*65b0*/  ISETP.LT.OR P4, PT, R0.reuse, R247, P4 ;  /* 0x000000f70000720c */ /* 0x040fe40002781670 */
[C---:B------:R-:W-:Y:S02]  /*65c0*/  ISETP.LT.OR P2, PT, R0.reuse, R246, P2 ;  /* 0x000000f60000720c */ /* 0x040fe40001741670 */
[C---:B------:R-:W-:Y:S02]  /*65d0*/  ISETP.LT.OR P6, PT, R0.reuse, R245, P6 ;  /* 0x000000f50000720c */ /* 0x040fe400037c1670 */
[----:B------:R-:W-:Y:S01]  /*65e0*/  ISETP.LT.OR P5, PT, R0, R244, P5 ;  /* 0x000000f40000720c */ /* 0x000fe20002fa1670 */
[----:B------:R5:W5:Y:S01]  /*65f0*/  I2F R10, R7 ;  /* 0x00000007000a7306 */ /* 0x000b620000201400 */
[----:B-1----:R-:W-:Y:S01]  /*6600*/  IADD3 R5, R24, 0x31, RZ ;  /* 0x0000003118057810 */ /* 0x002fe20007ffe0ff */
[----:B--2---:R-:W-:Y:S01]  /*6610*/  FFMA.FTZ R12, R17, -UR21, R33 ;  /* 0x80000015110c7c23 */ /* 0x004fe20008010021 */
[----:B------:R-:W-:-:S02]  /*6620*/  FSEL R159, R18, -INF , !P3 ;  /* 0xff800000129f7808 */ /* 0x000fc40005800000 */
[----:B------:R-:W-:Y:S02]  /*6630*/  ISETP.GE.AND P3, PT, R6, R252, PT ;  /* 0x000000fc0600720c */ /* 0x000fe40003f66270 */
[----:B------:R-:W-:Y:S01]  /*6640*/  FSEL R156, R12, -INF , !P4 ;  /* 0xff8000000c9c7808 */ /* 0x000fe20006000000 */
[----:B---3--:R-:W-:Y:S01]  /*6650*/  IMAD.IADD R3, R242, 0x1, -R6 ;  /* 0x00000001f2037824 */ /* 0x008fe200078e0a06 */
[----:B------:R-:W-:Y:S01]  /*6660*/  ISETP.GE.AND P4, PT, R6, R249, PT ;  /* 0x000000f90600720c */ /* 0x000fe20003f86270 */
[----:B----4-:R-:W-:Y:S01]  /*6670*/  FFMA.FTZ R19, R8, -UR21, R46 ;  /* 0x8000001508137c23 */ /* 0x010fe2000801002e */
[----:B------:R-:W-:Y:S02]  /*6680*/  ISETP.LT.OR P3, PT, R6, R247, P3 ;  /* 0x000000f70600720c */ /* 0x000fe40001f61670 */
[----:B------:R-:W-:Y:S02]  /*6690*/  IABS R3, R3 ;  /* 0x0000000300037213 */ /* 0x000fe40000000000 */
[----:B------:R-:W-:Y:S01]  /*66a0*/  FSEL R173, R19, -INF , !P0 ;  /* 0xff80000013ad7808 */ /* 0x000fe20004000000 */
[----:B-----5:R-:W-:Y:S01]  /*66b0*/  IMAD.IADD R7, R241, 0x1, -R0 ;  /* 0x00000001f1077824 */ /* 0x020fe200078e0a00 */
[----:B------:R1:W2:Y:S01]  /*66c0*/  I2F R21, R3 ;  /* 0x0000000300157306 */ /* 0x0002a20000201400 */
[----:B------:R-:W-:Y:S01]  /*66d0*/  FFMA.FTZ R20, R10, -UR21, R44 ;  /* 0x800000150a147c23 */ /* 0x000fe2000801002c */
[----:B------:R-:W-:Y:S01]  /*66e0*/  ISETP.GE.AND P0, PT, R6, R250, PT ;  /* 0x000000fa0600720c */ /* 0x000fe20003f06270 */
[----:B------:R-:W-:Y:S01]  /*66f0*/  IMAD.IADD R10, R242, 0x1, -R5 ;  /* 0x00000001f20a7824 */ /* 0x000fe200078e0a05 */
[----:B------:R-:W-:-:S02]  /*6700*/  IABS R7, R7 ;  /* 0x0000000700077213 */ /* 0x000fc40000000000 */
[----:B------:R-:W-:Y:S02]  /*6710*/  FSEL R158, R20, -INF , !P1 ;  /* 0xff800000149e7808 */ /* 0x000fe40004800000 */
[C---:B------:R-:W-:Y:S01]  /*6720*/  ISETP.GE.AND P1, PT, R6.reuse, R251, PT ;  /* 0x000000fb0600720c */ /* 0x040fe20003f26270 */
[----:B------:R-:W-:Y:S01]  /*6730*/  IMAD.MOV.U32 R8, RZ, RZ, R7 ;  /* 0x000000ffff087224 */ /* 0x000fe200078e0007 */
[----:B------:R-:W-:Y:S02]  /*6740*/  IABS R7, R9 ;  /* 0x0000000900077213 */ /* 0x000fe40000000000 */
[C---:B------:R-:W-:Y:S01]  /*6750*/  ISETP.LT.OR P1, PT, R6.reuse, R246, P1 ;  /* 0x000000f60600720c */ /* 0x040fe20000f21670 */
[----:B------:R3:W4:Y:S01]  /*6760*/  I2F R11, R8 ;  /* 0x00000008000b7306 */ /* 0x0007220000201400 */
[----:B------:R-:W-:Y:S02]  /*6770*/  ISETP.LT.OR P0, PT, R6, R245, P0 ;  /* 0x000000f50600720c */ /* 0x000fe40000701670 */
[----:B-1----:R-:W-:Y:S01]  /*6780*/  IADD3 R3, R24, 0x38, RZ ;  /* 0x0000003818037810 */ /* 0x002fe20007ffe0ff */
[----:B--2---:R-:W-:Y:S01]  /*6790*/  FFMA.FTZ R12, R21, -UR21, R56 ;  /* 0x80000015150c7c23 */ /* 0x004fe20008010038 */
[----:B------:R-:W-:-:S03]  /*67a0*/  ISETP.LT.OR P4, PT, R6, R244, P4 ;  /* 0x000000f40600720c */ /* 0x000fc60002781670 */
[----:B------:R-:W-:Y:S01]  /*67b0*/  IMAD.IADD R9, R242, 0x1, -R3 ;  /* 0x00000001f2097824 */ /* 0x000fe200078e0a03 */
[----:B------:R-:W-:Y:S02]  /*67c0*/  FSEL R153, R12, -INF , !P3 ;  /* 0xff8000000c997808 */ /* 0x000fe40005800000 */
[C---:B------:R-:W-:Y:S02]  /*67d0*/  ISETP.GE.AND P3, PT, R5.reuse, R249, PT ;  /* 0x000000f90500720c */ /* 0x040fe40003f66270 */
[----:B------:R-:W-:Y:S02]  /*67e0*/  IABS R9, R9 ;  /* 0x0000000900097213 */ /* 0x000fe40000000000 */
[----:B------:R-:W-:Y:S01]  /*67f0*/  ISETP.LT.OR P3, PT, R5, R244, P3 ;  /* 0x000000f40500720c */ /* 0x000fe20001f61670 */
[----:B---3--:R-:W-:Y:S01]  /*6800*/  IMAD.MOV.U32 R8, RZ, RZ, R7 ;  /* 0x000000ffff087224 */ /* 0x008fe200078e0007 */
[----:B------:R-:W-:Y:S01]  /*6810*/  IABS R7, R10 ;  /* 0x0000000a00077213 */ /* 0x000fe20000000000 */
[----:B----4-:R-:W-:-:S02]  /*6820*/  FFMA.FTZ R14, R11, -UR21, R35 ;  /* 0x800000150b0e7c23 */ /* 0x010fc40008010023 */
[----:B------:R1:W2:Y:S03]  /*6830*/  I2F R10, R8 ;  /* 0x00000008000a7306 */ /* 0x0002a60000201400 */
[----:B------:R-:W-:Y:S02]  /*6840*/  FSEL R154, R14, -INF , !P2 ;  /* 0xff8000000e9a7808 */ /* 0x000fe40005000000 */
[----:B------:R-:W-:-:S03]  /*6850*/  ISETP.GE.AND P2, PT, R5, R252, PT ;  /* 0x000000fc0500720c */ /* 0x000fc60003f46270 */
[----:B------:R3:W4:Y:S01]  /*6860*/  I2F R16, R7 ;  /* 0x0000000700107306 */ /* 0x0007220000201400 */
[----:B------:R-:W-:Y:S01]  /*6870*/  ISETP.LT.OR P2, PT, R5, R247, P2 ;  /* 0x000000f70500720c */ /* 0x000fe20001741670 */
[----:B-1----:R-:W-:Y:S01]  /*6880*/  IMAD.IADD R8, R248, 0x1, -R0 ;  /* 0x00000001f8087824 */ /* 0x002fe200078e0a00 */
[----:B------:R-:W-:Y:S01]  /*6890*/  IADD3 R0, R24, 0x39, RZ ;  /* 0x0000003918007810 */ /* 0x000fe20007ffe0ff */
[----:B--2---:R-:W-:Y:S01]  /*68a0*/  FFMA.FTZ R15, R10, -UR21, R45 ;  /* 0x800000150a0f7c23 */ /* 0x004fe2000801002d */
[----:B------:R-:W-:Y:S01]  /*68b0*/  HMMA.16816.F32 R24, R36, R30, R148 ;  /* 0x0000001e2418723c */ /* 0x000fe20000001894 */
[--C-:B------:R-:W-:Y:S01]  /*68c0*/  IMAD.IADD R10, R243, 0x1, -R6.reuse ;  /* 0x00000001f30a7824 */ /* 0x100fe200078e0a06 */
[----:B------:R-:W-:Y:S02]  /*68d0*/  IABS R8, R8 ;  /* 0x0000000800087213 */ /* 0x000fe40000000000 */
[----:B------:R-:W-:Y:S01]  /*68e0*/  FSEL R155, R15, -INF , !P6 ;  /* 0xff8000000f9b7808 */ /* 0x000fe20007000000 */
[----:B---3--:R-:W-:Y:S01]  /*68f0*/  IMAD.MOV.U32 R7, RZ, RZ, R9 ;  /* 0x000000ffff077224 */ /* 0x008fe200078e0009 */
[----:B------:R-:W1:Y:S01]  /*6900*/  I2F R11, R8 ;  /* 0x00000008000b7306 */ /* 0x000e620000201400 */
[----:B------:R-:W-:Y:S01]  /*6910*/  IMAD.IADD R9, R241, 0x1, -R6 ;  /* 0x00000001f1097824 */ /* 0x000fe200078e0a06 */
[----:B------:R-:W-:Y:S01]  /*6920*/  ISETP.GE.AND P6, PT, R5, R251, PT ;  /* 0x000000fb0500720c */ /* 0x000fe20003fc6270 */
[----:B----4-:R-:W-:-:S02]  /*6930*/  FFMA.FTZ R12, R16, -UR21, R57 ;  /* 0x80000015100c7c23 */ /* 0x010fc40008010039 */
[----:B------:R-:W-:Y:S01]  /*6940*/  HMMA.16816.F32 R16, R52, R30, R128 ;  /* 0x0000001e3410723c */ /* 0x000fe20000001880 */
[----:B------:R-:W-:Y:S02]  /*6950*/  ISETP.LT.OR P6, PT, R5, R246, P6 ;  /* 0x000000f60500720c */ /* 0x000fe400037c1670 */
[----:B------:R2:W-:Y:S01]  /*6960*/  I2F R22, R7 ;  /* 0x0000000700167306 */ /* 0x0005e20000201400 */
[----:B------:R-:W-:Y:S02]  /*6970*/  FSEL R141, R12, -INF , !P2 ;  /* 0xff8000000c8d7808 */ /* 0x000fe40005000000 */
[----:B------:R-:W-:-:S04]  /*6980*/  ISETP.GE.AND P2, PT, R3, R249, PT ;  /* 0x000000f90300720c */ /* 0x000fc80003f46270 */
[----:B------:R-:W-:Y:S01]  /*6990*/  ISETP.LT.OR P2, PT, R3, R244, P2 ;  /* 0x000000f40300720c */ /* 0x000fe20001741670 */
[----:B--2---:R-:W-:-:S05]  /*69a0*/  IMAD.IADD R7, R242, 0x1, -R0 ;  /* 0x00000001f2077824 */ /* 0x004fca00078e0a00 */
[----:B------:R-:W-:-:S05]  /*69b0*/  IABS R7, R7 ;  /* 0x0000000700077213 */ /* 0x000fca0000000000 */
[----:B------:R-:W-:Y:S01]  /*69c0*/  IMAD.MOV.U32 R8, RZ, RZ, R7 ;  /* 0x000000ffff087224 */ /* 0x000fe200078e0007 */
[----:B------:R-:W-:Y:S01]  /*69d0*/  IABS R7, R9 ;  /* 0x0000000900077213 */ /* 0x000fe20000000000 */
[----:B------:R-:W-:Y:S02]  /*69e0*/  IMAD.IADD R9, R248, 0x1, -R5 ;  /* 0x00000001f8097824 */ /* 0x000fe400078e0a05 */
[----:B------:R2:W-:Y:S08]  /*69f0*/  I2F R23, R8 ;  /* 0x0000000800177306 */ /* 0x0005f00000201400 */
[----:B------:R3:W-:Y:S01]  /*6a00*/  I2F R13, R7 ;  /* 0x00000007000d7306 */ /* 0x0007e20000201400 */
[----:B--2---:R-:W-:Y:S01]  /*6a10*/  IABS R8, R10 ;  /* 0x0000000a00087213 */ /* 0x004fe20000000000 */
[----:B-1----:R-:W-:-:S05]  /*6a20*/  FFMA.FTZ R10, R11, -UR21, R47 ;  /* 0x800000150b0a7c23 */ /* 0x002fca000801002f */
[----:B------:R-:W-:Y:S01]  /*6a30*/  FSEL R157, R10, -INF , !P5 ;  /* 0xff8000000a9d7808 */ /* 0x000fe20006800000 */
[----:B------:R-:W-:Y:S01]  /*6a40*/  IMAD.IADD R10, R241, 0x1, -R0 ;  /* 0x00000001f10a7824 */ /* 0x000fe200078e0a00 */
[C---:B------:R-:W-:Y:S01]  /*6a50*/  ISETP.GE.AND P5, PT, R5.reuse, R250, PT ;  /* 0x000000fa0500720c */ /* 0x040fe20003fa6270 */
[----:B---3--:R-:W-:Y:S02]  /*6a60*/  IMAD.IADD R7, R248, 0x1, -R6 ;  /* 0x00000001f8077824 */ /* 0x008fe400078e0a06 */
[----:B------:R-:W-:Y:S01]  /*6a70*/  IMAD.MOV.U32 R6, RZ, RZ, R8 ;  /* 0x000000ffff067224 */ /* 0x000fe200078e0008 */
[----:B------:R-:W-:Y:S01]  /*6a80*/  ISETP.LT.OR P5, PT, R5, R245, P5 ;  /* 0x000000f50500720c */ /* 0x000fe20002fa1670 */
[--C-:B------:R-:W-:Y:S01]  /*6a90*/  IMAD.IADD R8, R243, 0x1, -R5.reuse ;  /* 0x00000001f3087824 */ /* 0x100fe200078e0a05 */
[----:B------:R-:W-:Y:S01]  /*6aa0*/  IABS R7, R7 ;  /* 0x0000000700077213 */ /* 0x000fe20000000000 */
[----:B------:R1:W2:Y:S08]  /*6ab0*/  I2F R11, R6 ;  /* 0x00000006000b7306 */ /* 0x0002b00000201400 */
[----:B------:R3:W4:Y:S01]  /*6ac0*/  I2F R14, R7 ;  /* 0x00000007000e7306 */ /* 0x0007220000201400 */
[----:B-1----:R-:W-:-:S02]  /*6ad0*/  IMAD.IADD R6, R241, 0x1, -R5 ;  /* 0x00000001f1067824 */ /* 0x002fc400078e0a05 */
[----:B------:R-:W-:-:S03]  /*6ae0*/  IMAD.IADD R5, R241, 0x1, -R3 ;  /* 0x00000001f1057824 */ /* 0x000fc600078e0a03 */
[----:B------:R-:W-:Y:S02]  /*6af0*/  IABS R6, R6 ;  /* 0x0000000600067213 */ /* 0x000fe40000000000 */
[----:B------:R-:W-:-:S03]  /*6b00*/  IABS R5, R5 ;  /* 0x0000000500057213 */ /* 0x000fc60000000000 */
[----:B---3--:R-:W-:Y:S01]  /*6b10*/  IMAD.MOV.U32 R7, RZ, RZ, R6 ;  /* 0x000000ffff077224 */ /* 0x008fe200078e0006 */
[----:B------:R-:W-:Y:S01]  /*6b20*/  IABS R6, R8 ;  /* 0x0000000800067213 */ /* 0x000fe20000000000 */
[----:B------:R-:W-:Y:S02]  /*6b30*/  IMAD.IADD R8, R248, 0x1, -R3 ;  /* 0x00000001f8087824 */ /* 0x000fe400078e0a03 */
[----:B------:R1:W-:Y:S08]  /*6b40*/  I2F R20, R7 ;  /* 0x0000000700147306 */ /* 0x0003f00000201400 */
[----:B------:R3:W5:Y:S01]  /*6b50*/  I2F R15, R6 ;  /* 0x00000006000f7306 */ /* 0x0007620000201400 */
[----:B-1----:R-:W-:Y:S01]  /*6b60*/  IABS R7, R9 ;  /* 0x0000000900077213 */ /* 0x002fe20000000000 */
[----:B--2---:R-:W-:-:S02]  /*6b70*/  FFMA.FTZ R9, R11, -UR21, R60 ;  /* 0x800000150b097c23 */ /* 0x004fc4000801003c */
[----:B----4-:R-:W-:-:S04]  /*6b80*/  FFMA.FTZ R11, R14, -UR21, R62 ;  /* 0x800000150e0b7c23 */ /* 0x010fc8000801003e */
[----:B------:R1:W2:Y:S01]  /*6b90*/  I2F R21, R7 ;  /* 0x0000000700157306 */ /* 0x0002a20000201400 */
[----:B------:R-:W-:Y:S01]  /*6ba0*/  FSEL R143, R9, -INF , !P0 ;  /* 0xff800000098f7808 */ /* 0x000fe20004000000 */
[----:B---3--:R-:W-:Y:S01]  /*6bb0*/  FFMA.FTZ R6, R13, -UR21, R58 ;  /* 0x800000150d067c23 */ /* 0x008fe2000801003a */
[----:B------:R-:W-:Y:S01]  /*6bc0*/  FSEL R152, R11, -INF , !P4 ;  /* 0xff8000000b987808 */ /* 0x000fe20006000000 */
[----:B-----5:R-:W-:Y:S01]  /*6bd0*/  FFMA.FTZ R9, R15, -UR21, R61 ;  /* 0x800000150f097c23 */ /* 0x020fe2000801003d */
[C---:B------:R-:W-:Y:S02]  /*6be0*/  ISETP.GE.AND P0, PT, R3.reuse, R251, PT ;  /* 0x000000fb0300720c */ /* 0x040fe40003f06270 */
[----:B------:R-:W-:Y:S01]  /*6bf0*/  FSEL R142, R6, -INF , !P1 ;  /* 0xff800000068e7808 */ /* 0x000fe20004800000 */
[----:B------:R-:W-:Y:S01]  /*6c00*/  IMAD.MOV.U32 R6, RZ, RZ, R5 ;  /* 0x000000ffff067224 */ /* 0x000fe200078e0005 */
[C---:B------:R-:W-:Y:S02]  /*6c10*/  ISETP.GE.AND P1, PT, R3.reuse, R252, PT ;  /* 0x000000fc0300720c */ /* 0x040fe40003f26270 */
[C---:B------:R-:W-:Y:S01]  /*6c20*/  ISETP.GE.AND P4, PT, R3.reuse, R250, PT ;  /* 0x000000fa0300720c */ /* 0x040fe20003f86270 */
[----:B------:R3:W-:Y:S01]  /*6c30*/  I2F R14, R6 ;  /* 0x00000006000e7306 */ /* 0x0007e20000201400 */
[----:B------:R-:W-:Y:S01]  /*6c40*/  ISETP.LT.OR P1, PT, R3, R247, P1 ;  /* 0x000000f70300720c */ /* 0x000fe20000f21670 */
[----:B-1----:R-:W-:Y:S01]  /*6c50*/  IMAD.IADD R7, R243, 0x1, -R3 ;  /* 0x00000001f3077824 */ /* 0x002fe200078e0a03 */
[----:B------:R-:W-:-:S02]  /*6c60*/  ISETP.LT.OR P0, PT, R3, R246, P0 ;  /* 0x000000f60300720c */ /* 0x000fc40000701670 */
[----:B------:R-:W-:Y:S02]  /*6c70*/  ISETP.LT.OR P4, PT, R3, R245, P4 ;  /* 0x000000f50300720c */ /* 0x000fe40002781670 */
[----:B------:R-:W-:Y:S01]  /*6c80*/  IABS R5, R7 ;  /* 0x0000000700057213 */ /* 0x000fe20000000000 */
[----:B------:R-:W-:Y:S01]  /*6c90*/  FFMA.FTZ R7, R20, -UR21, R59 ;  /* 0x8000001514077c23 */ /* 0x000fe2000801003b */
[----:B------:R-:W-:Y:S01]  /*6ca0*/  IABS R3, R10 ;  /* 0x0000000a00037213 */ /* 0x000fe20000000000 */
[----:B------:R-:W-:Y:S01]  /*6cb0*/  FFMA.FTZ R10, R22, -UR21, R24 ;  /* 0x80000015160a7c23 */ /* 0x000fe20008010018 */
[----:B------:R-:W-:Y:S02]  /*6cc0*/  FSEL R139, R9, -INF , !P5 ;  /* 0xff800000098b7808 */ /* 0x000fe40006800000 */
[----:B------:R-:W-:Y:S02]  /*6cd0*/  FSEL R138, R7, -INF , !P6 ;  /* 0xff800000078a7808 */ /* 0x000fe40007000000 */
[----:B------:R-:W-:Y:S01]  /*6ce0*/  FSEL R132, R10, -INF , !P1 ;  /* 0xff8000000a847808 */ /* 0x000fe20004800000 */
[----:B---3--:R-:W-:Y:S01]  /*6cf0*/  IMAD.MOV.U32 R6, RZ, RZ, R5 ;  /* 0x000000ffff067224 */ /* 0x008fe200078e0005 */
[----:B------:R-:W-:Y:S01]  /*6d00*/  IABS R5, R8 ;  /* 0x0000000800057213 */ /* 0x000fe20000000000 */
[----:B--2---:R-:W-:Y:S01]  /*6d10*/  FFMA.FTZ R8, R21, -UR21, R63 ;  /* 0x8000001515087c23 */ /* 0x004fe2000801003f */
[C---:B------:R-:W-:Y:S01]  /*6d20*/  ISETP.GE.AND P6, PT, R0.reuse, R252, PT ;  /* 0x000000fc0000720c */ /* 0x040fe20003fc6270 */
[----:B------:R1:W2:Y:S01]  /*6d30*/  I2F R13, R6 ;  /* 0x00000006000d7306 */ /* 0x0002a20000201400 */
[----:B------:R-:W-:Y:S01]  /*6d40*/  ISETP.GE.AND P5, PT, R0, R251, PT ;  /* 0x000000fb0000720c */ /* 0x000fe20003fa6270 */
[----:B------:R-:W-:Y:S01]  /*6d50*/  FFMA.FTZ R10, R23, -UR21, R25 ;  /* 0x80000015170a7c23 */ /* 0x000fe20008010019 */
[----:B------:R-:W-:-:S02]  /*6d60*/  FSEL R140, R8, -INF , !P3 ;  /* 0xff800000088c7808 */ /* 0x000fc40005800000 */
[C---:B------:R-:W-:Y:S02]  /*6d70*/  ISETP.GE.AND P3, PT, R0.reuse, R250, PT ;  /* 0x000000fa0000720c */ /* 0x040fe40003f66270 */
[C---:B------:R-:W-:Y:S01]  /*6d80*/  ISETP.GE.AND P1, PT, R0.reuse, R249, PT ;  /* 0x000000f90000720c */ /* 0x040fe20003f26270 */
[----:B------:R3:W4:Y:S01]  /*6d90*/  I2F R12, R5 ;  /* 0x00000005000c7306 */ /* 0x0007220000201400 */
[C---:B------:R-:W-:Y:S02]  /*6da0*/  ISETP.LT.OR P6, PT, R0.reuse, R247, P6 ;  /* 0x000000f70000720c */ /* 0x040fe400037c1670 */
[C---:B------:R-:W-:Y:S02]  /*6db0*/  ISETP.LT.OR P5, PT, R0.reuse, R246, P5 ;  /* 0x000000f60000720c */ /* 0x040fe40002fa1670 */
[C---:B------:R-:W-:Y:S02]  /*6dc0*/  ISETP.LT.OR P3, PT, R0.reuse, R245, P3 ;  /* 0x000000f50000720c */ /* 0x040fe40001f61670 */
[----:B------:R-:W-:Y:S01]  /*6dd0*/  ISETP.LT.OR P1, PT, R0, R244, P1 ;  /* 0x000000f40000720c */ /* 0x000fe20000f21670 */
[----:B-1----:R-:W-:Y:S01]  /*6de0*/  IMAD.IADD R6, R243, 0x1, -R0 ;  /* 0x00000001f3067824 */ /* 0x002fe200078e0a00 */
[----:B------:R-:W-:Y:S01]  /*6df0*/  FSEL R22, R10, -INF , !P6 ;  /* 0xff8000000a167808 */ /* 0x000fe20007000000 */
[----:B--2---:R-:W-:-:S05]  /*6e00*/  FFMA.FTZ R8, R13, -UR21, R16 ;  /* 0x800000150d087c23 */ /* 0x004fca0008010010 */
[----:B------:R-:W-:Y:S01]  /*6e10*/  FSEL R130, R8, -INF , !P4 ;  /* 0xff80000008827808 */ /* 0x000fe20006000000 */
[----:B---3--:R-:W-:Y:S01]  /*6e20*/  IMAD.MOV.U32 R5, RZ, RZ, R3 ;  /* 0x000000ffff057224 */ /* 0x008fe200078e0003 */
[----:B------:R-:W-:Y:S01]  /*6e30*/  IABS R3, R6 ;  /* 0x0000000600037213 */ /* 0x000fe20000000000 */
[----:B------:R-:W-:Y:S01]  /*6e40*/  IMAD.IADD R6, R248, 0x1, -R0 ;  /* 0x00000001f8067824 */ /* 0x000fe200078e0a00 */
[----:B------:R-:W-:Y:S01]  /*6e50*/  LOP3.LUT R0, R160, R161, RZ, 0xfc, !PT ;  /* 0x000000a1a0007212 */ /* 0x000fe200078efcff */
[----:B------:R1:W2:Y:S01]  /*6e60*/  I2F R11, R5 ;  /* 0x00000005000b7306 */ /* 0x0002a20000201400 */
[----:B----4-:R-:W-:-:S05]  /*6e70*/  FFMA.FTZ R7, R12, -UR21, R18 ;  /* 0x800000150c077c23 */ /* 0x010fca0008010012 */
[----:B------:R-:W-:Y:S01]  /*6e80*/  FSEL R133, R7, -INF , !P2 ;  /* 0xff80000007857808 */ /* 0x000fe20005000000 */
[----:B-1----:R-:W-:Y:S01]  /*6e90*/  IMAD.MOV.U32 R5, RZ, RZ, R3 ;  /* 0x000000ffff057224 */ /* 0x002fe200078e0003 */
[----:B------:R-:W-:Y:S01]  /*6ea0*/  IABS R3, R6 ;  /* 0x0000000600037213 */ /* 0x000fe20000000000 */
[----:B--2---:R-:W-:Y:S02]  /*6eb0*/  FFMA.FTZ R9, R11, -UR21, R27 ;  /* 0x800000150b097c23 */ /* 0x004fe4000801001b */
[----:B------:R-:W1:Y:S03]  /*6ec0*/  I2F R6, R5 ;  /* 0x0000000500067306 */ /* 0x000e660000201400 */
[----:B------:R-:W-:-:S05]  /*6ed0*/  FSEL R23, R9, -INF , !P5 ;  /* 0xff80000009177808 */ /* 0x000fca0006800000 */
[----:B------:R2:W3:Y:S01]  /*6ee0*/  I2F R5, R3 ;  /* 0x0000000300057306 */ /* 0x0004e20000201400 */
[----:B-1----:R-:W-:-:S05]  /*6ef0*/  FFMA.FTZ R6, R6, -UR21, R17 ;  /* 0x8000001506067c23 */ /* 0x002fca0008010011 */
[----:B------:R-:W-:Y:S01]  /*6f00*/  FSEL R129, R6, -INF , !P3 ;  /* 0xff80000006817808 */ /* 0x000fe20005800000 */
[----:B--2---:R-:W-:Y:S02]  /*6f10*/  FFMA.FTZ R3, R14, -UR21, R26 ;  /* 0x800000150e037c23 */ /* 0x004fe4000801001a */
[----:B---3--:R-:W-:-:S03]  /*6f20*/  FFMA.FTZ R5, R5, -UR21, R19 ;  /* 0x8000001505057c23 */ /* 0x008fc60008010013 */
[----:B------:R-:W-:Y:S02]  /*6f30*/  FSEL R128, R3, -INF , !P0 ;  /* 0xff80000003807808 */ /* 0x000fe40004000000 */
[----:B------:R-:W-:Y:S02]  /*6f40*/  PLOP3.LUT P0, PT, PT, PT, UP0, 0x80, 0x0 ;  /* 0x000000000000781c */ /* 0x000fe40003f0f008 */
[----:B------:R-:W-:-:S11]  /*6f50*/  FSEL R131, R5, -INF , !P1 ;  /* 0xff80000005837808 */ /* 0x000fd60004800000 */
[----:B------:R-:W-:Y:S05]  /*6f60*/  @!P0 BRA `(.L_x_723) ;  /* 0x000004a000008947 */ /* 0x000fea0003800000 */
[----:B------:R-:W-:Y:S01]  /*6f70*/  UIADD3 UR5, UR8, -0x2, URZ ;  /* 0xfffffffe08057890 */ /* 0x000fe2000fffe03f */
        /* <DEDUP_REMOVED lines=71> */
.L_x_725:
[----:B------:R-:W-:Y:S05]  /*73f0*/  BSYNC B0 ;  /* 0x0000000000007941 */ /* 0x000fea0003800000 */
.L_x_724:
[----:B------:R-:W0:Y:S02]  /*7400*/  LDGDEPBAR ;  /* 0x00000000000079af */ /* 0x000e240000000000 */
.L_x_723:
        /* <DEDUP_REMOVED lines=34> */
[----:B------:R-:W-:-:S02]  /*7630*/  SHF.L.U32 R221, R0, 0x1, RZ ;  /* 0x0000000100dd7819 */ /* 0x000fc400000006ff */
[----:B------:R-:W-:Y:S02]  /*7640*/  FMNMX.FTZ R137, R141, R137, !PT ;  /* 0x000000898d897209 */ /* 0x000fe40007810000 */
[----:B------:R-:W-:Y:S01]  /*7650*/  LEA R224, R2, R221, 0x1 ;  /* 0x000000dd02e07211 */ /* 0x000fe200078e08ff */
[----:B------:R-:W-:Y:S01]  /*7660*/  LDSM.16.MT88.4 R52, [R221+0xc000] ;  /* 0x00c00000dd34783b */ /* 0x000fe20000004200 */
[----:B------:R-:W-:Y:S01]  /*7670*/  FMNMX.FTZ R137, R132, R137, !PT ;  /* 0x0000008984897209 */ /* 0x000fe20007810000 */
[----:B------:R-:W-:Y:S02]  /*7680*/  IMAD R222, R4, 0x2, R221 ;  /* 0x0000000204de7824 */ /* 0x000fe400078e02dd */
[----:B------:R-:W-:Y:S01]  /*7690*/  LDSM.16.MT88.4 R32, [R224+0xc000] ;  /* 0x00c00000e020783b */ /* 0x000fe20000004200 */
[----:B------:R-:W-:Y:S01]  /*76a0*/  FMNMX.FTZ R137, R22, R137, !PT ;  /* 0x0000008916897209 */ /* 0x000fe20007810000 */
[----:B------:R-:W-:Y:S02]  /*76b0*/  IMAD R223, R2, 0x2, R222 ;  /* 0x0000000202df7824 */ /* 0x000fe400078e02de */
[----:B------:R-:W-:Y:S04]  /*76c0*/  LDSM.16.MT88.4 R24, [R222+0xc000] ;  /* 0x00c00000de18783b */ /* 0x000fe80000004200 */
[----:B------:R-:W2:Y:S04]  /*76d0*/  SHFL.BFLY PT, R5, R137, 0x2, 0x1f ;  /* 0x0c401f0089057f89 */ /* 0x000ea800000e0000 */
[----:B------:R-:W-:Y:S04]  /*76e0*/  LDSM.16.MT88.4 R48, [R221+0xc800] ;  /* 0x00c80000dd30783b */ /* 0x000fe80000004200 */
[----:B------:R-:W-:Y:S04]  /*76f0*/  LDSM.16.MT88.4 R60, [R221+0xe000] ;  /* 0x00e00000dd3c783b */ /* 0x000fe80000004200 */
        /* <DEDUP_REMOVED lines=30> */
[----:B------:R-:W3:Y:S01]  /*78e0*/  SHFL.BFLY PT, R7, R136, 0x1, 0x1f ;  /* 0x0c201f0088077f89 */ /* 0x000ee200000e0000 */
[----:B------:R-:W-:-:S02]  /*78f0*/  FFMA.FTZ R6, R83, c[0x0][0x23c], -R21 ;  /* 0x00008f0053067a23 */ /* 0x000fc40000010815 */
[----:B------:R-:W-:-:S03]  /*7900*/  FMNMX.FTZ R135, R139, R135, !PT ;  /* 0x000000878b877209 */ /* 0x000fc60007810000 */
[----:B------:R4:W-:Y:S01]  /*7910*/  MUFU.EX2 R226, R5 ;  /* 0x0000000500e27308 */ /* 0x0009e20000000800 */
[----:B------:R-:W-:-:S04]  /*7920*/  FMNMX.FTZ R135, R130, R135, !PT ;  /* 0x0000008782877209 */ /* 0x000fc80007810000 */
[----:B------:R-:W-:Y:S02]  /*7930*/  FMNMX.FTZ R135, R129, R135, !PT ;  /* 0x0000008781877209 */ /* 0x000fe40007810000 */
[----:B--2---:R-:W-:Y:S01]  /*7940*/  FMNMX.FTZ R3, R98, R94, !PT ;  /* 0x0000005e62037209 */ /* 0x004fe20007810000 */
[----:B------:R2:W1:Y:S03]  /*7950*/  MUFU.EX2 R204, R6 ;  /* 0x0000000600cc7308 */ /* 0x0004660000000800 */
[----:B------:R-:W-:-:S04]  /*7960*/  FMNMX.FTZ R3, R95, R3, !PT ;  /* 0x000000035f037209 */ /* 0x000fc80007810000 */
[----:B------:R-:W-:Y:S01]  /*7970*/  FMNMX.FTZ R3, R90, R3, !PT ;  /* 0x000000035a037209 */ /* 0x000fe20007810000 */
[----:B----4-:R-:W-:Y:S01]  /*7980*/  FFMA.FTZ R5, R75, c[0x0][0x23c], -R21 ;  /* 0x00008f004b057a23 */ /* 0x010fe20000010815 */
[----:B---3--:R-:W-:Y:S02]  /*7990*/  FMNMX.FTZ R136, R136, R7, !PT ;  /* 0x0000000788887209 */ /* 0x008fe40007810000 */
[----:B------:R-:W-:Y:S01]  /*79a0*/  FMNMX.FTZ R3, R82, R3, !PT ;  /* 0x0000000352037209 */ /* 0x000fe20007810000 */
[----:B------:R3:W4:Y:S01]  /*79b0*/  MUFU.EX2 R220, R5 ;  /* 0x0000000500dc7308 */ /* 0x0007220000000800 */
[C---:B------:R-:W-:Y:S01]  /*79c0*/  FSETP.NEU.FTZ.AND P1, PT, R136.reuse, -INF , PT ;  /* 0xff8000008800780b */ /* 0x040fe20003f3d000 */
[----:B------:R-:W-:Y:S01]  /*79d0*/  FMUL.FTZ R20, R136, c[0x0][0x23c] ;  /* 0x00008f0088147a20 */ /* 0x000fe20000410000 */
[----:B------:R-:W-:Y:S01]  /*79e0*/  FMNMX.FTZ R3, R78, R3, !PT ;  /* 0x000000034e037209 */ /* 0x000fe20007810000 */
[----:B--2---:R-:W2:Y:S01]  /*79f0*/  SHFL.BFLY PT, R6, R135, 0x2, 0x1f ;  /* 0x0c401f0087067f89 */ /* 0x004ea200000e0000 */
[----:B-1----:R-:W-:-:S02]  /*7a00*/  F2FP.PACK_AB R16, R204, R205 ;  /* 0x000000cdcc10723e */ /* 0x002fc400000000ff */
[----:B------:R-:W-:Y:S02]  /*7a10*/  FMNMX.FTZ R3, R77, R3, !PT ;  /* 0x000000034d037209 */ /* 0x000fe40007810000 */
[----:B------:R-:W-:-:S05]  /*7a20*/  FSEL R20, R20, RZ, P1 ;  /* 0x000000ff14147208 */ /* 0x000fca0000800000 */
[----:B------:R-:W-:Y:S01]  /*7a30*/  FFMA.FTZ R23, R23, c[0x0][0x23c], -R20 ;  /* 0x00008f0017177a23 */ /* 0x000fe20000010814 */
[----:B---3--:R-:W-:Y:S01]  /*7a40*/  FMNMX.FTZ R5, R76, R3, !PT ;  /* 0x000000034c057209 */ /* 0x008fe20007810000 */
[----:B------:R-:W-:Y:S01]  /*7a50*/  FFMA.FTZ R3, R72, c[0x0][0x23c], -R21 ;  /* 0x00008f0048037a23 */ /* 0x000fe20000010815 */
[----:B----4-:R-:W-:Y:S02]  /*7a60*/  F2FP.PACK_AB R18, R220, R226 ;  /* 0x000000e2dc12723e */ /* 0x010fe400000000ff */
[----:B------:R-:W-:Y:S01]  /*7a70*/  FMNMX.FTZ R5, R192, R5, !PT ;  /* 0x00000005c0057209 */ /* 0x000fe20007810000 */
[----:B------:R1:W-:Y:S03]  /*7a80*/  MUFU.EX2 R230, R3 ;  /* 0x0000000300e67308 */ /* 0x0003e60000000800 */
[----:B------:R-:W-:-:S04]  /*7a90*/  FMNMX.FTZ R5, R188, R5, !PT ;  /* 0x00000005bc057209 */ /* 0x000fc80007810000 */
[----:B------:R-:W-:Y:S02]  /*7aa0*/  FMNMX.FTZ R5, R173, R5, !PT ;  /* 0x00000005ad057209 */ /* 0x000fe40007810000 */
[----:B--2---:R-:W-:Y:S02]  /*7ab0*/  FMNMX.FTZ R135, R135, R6, !PT ;  /* 0x0000000687877209 */ /* 0x004fe40007810000 */
[----:B------:R-:W-:-:S04]  /*7ac0*/  FMNMX.FTZ R5, R157, R5, !PT ;  /* 0x000000059d057209 */ /* 0x000fc80007810000 */
[----:B------:R-:W-:Y:S01]  /*7ad0*/  FMNMX.FTZ R5, R152, R5, !PT ;  /* 0x0000000598057209 */ /* 0x000fe20007810000 */
[----:B-1----:R-:W-:-:S03]  /*7ae0*/  FFMA.FTZ R3, R69, c[0x0][0x23c], -R21 ;  /* 0x00008f0045037a23 */ /* 0x002fc60000010815 */
        /* <DEDUP_REMOVED lines=8> */
[----:B--2---:R-:W-:Y:S01]  /*7b70*/  FMNMX.FTZ R135, R135, R5, !PT ;  /* 0x0000000587877209 */ /* 0x004fe20007810000 */
[----:B------:R-:W-:-:S03]  /*7b80*/  FFMA.FTZ R5, R65, c[0x0][0x23c], -R20 ;  /* 0x00008f0041057a23 */ /* 0x000fc60000010814 */
[----:B------:R-:W-:-:S03]  /*7b90*/  FSETP.NEU.FTZ.AND P1, PT, R135, -INF , PT ;  /* 0xff8000008700780b */ /* 0x000fc60003f3d000 */
[----:B------:R2:W-:Y:S01]  /*7ba0*/  MUFU.EX2 R231, R5 ;  /* 0x0000000500e77308 */ /* 0x0005e20000000800 */
[----:B-1----:R-:W-:Y:S01]  /*7bb0*/  FFMA.FTZ R3, R40, c[0x0][0x23c], -R21 ;  /* 0x00008f0028037a23 */ /* 0x002fe20000010815 */
[----:B---3--:R-:W-:-:S06]  /*7bc0*/  FMNMX.FTZ R134, R134, R6, !PT ;  /* 0x0000000686867209 */ /* 0x008fcc0007810000 */
[----:B------:R1:W-:Y:S01]  /*7bd0*/  MUFU.EX2 R8, R3 ;  /* 0x0000000300087308 */ /* 0x0003e20000000800 */
[----:B------:R-:W3:Y:S01]  /*7be0*/  SHFL.BFLY PT, R6, R134, 0x1, 0x1f ;  /* 0x0c201f0086067f89 */ /* 0x000ee200000e0000 */
[----:B--2---:R-:W-:-:S06]  /*7bf0*/  FFMA.FTZ R5, R64, c[0x0][0x23c], -R20 ;  /* 0x00008f0040057a23 */ /* 0x004fcc0000010814 */
[----:B------:R-:W2:Y:S01]  /*7c00*/  MUFU.EX2 R225, R5 ;  /* 0x0000000500e17308 */ /* 0x000ea20000000800 */
[----:B-1----:R-:W-:-:S07]  /*7c10*/  FFMA.FTZ R3, R96, c[0x0][0x23c], -R20 ;  /* 0x00008f0060037a23 */ /* 0x002fce0000010814 */
[----:B------:R1:W-:Y:S01]  /*7c20*/  MUFU.EX2 R195, R3 ;  /* 0x0000000300c37308 */ /* 0x0003e20000000800 */
[----:B---3--:R-:W-:Y:S02]  /*7c30*/  FMNMX.FTZ R134, R134, R6, !PT ;  /* 0x0000000686867209 */ /* 0x008fe40007810000 */
[----:B--2---:R-:W-:Y:S01]  /*7c40*/  F2FP.PACK_AB R11, R225, R231 ;  /* 0x000000e7e10b723e */ /* 0x004fe200000000ff */
        /* <DEDUP_REMOVED lines=12> */
[----:B-1----:R-:W-:-:S04]  /*7d10*/  FFMA.FTZ R3, R70, c[0x0][0x23c], -R20 ;  /* 0x00008f0046037a23 */ /* 0x002fc80000010814 */
[----:B------:R1:W-:Y:S03]  /*7d20*/  MUFU.EX2 R9, R3 ;  /* 0x0000000300097308 */ /* 0x0003e60000000800 */
[C---:B------:R-:W-:Y:S08]  /*7d30*/  HMMA.16816.F32 R124, R16.reuse, R56, RZ ;  /* 0x00000038107c723c */ /* 0x040ff000000018ff */
[----:B------:R-:W-:Y:S01]  /*7d40*/  HMMA.16816.F32 R116, R16, R60, RZ ;  /* 0x0000003c1074723c */ /* 0x000fe200000018ff */
[----:B-1----:R-:W-:-:S05]  /*7d50*/  FMUL.FTZ R3, R135, c[0x0][0x23c] ;  /* 0x00008f0087037a20 */ /* 0x002fca0000410000 */
[----:B------:R-:W-:Y:S02]  /*7d60*/  FSEL R3, R3, RZ, P1 ;  /* 0x000000ff03037208 */ /* 0x000fe40000800000 */
[----:B------:R-:W-:-:S03]  /*7d70*/  FSETP.NEU.FTZ.AND P1, PT, R134, -INF , PT ;  /* 0xff8000008600780b */ /* 0x000fc60003f3d000 */
[--C-:B------:R-:W-:Y:S02]  /*7d80*/  FFMA.FTZ R5, R97, c[0x0][0x23c], -R3.reuse ;  /* 0x00008f0061057a23 */ /* 0x100fe40000010803 */
[--C-:B------:R-:W-:Y:S02]  /*7d90*/  FFMA.FTZ R6, R74, c[0x0][0x23c], -R3.reuse ;  /* 0x00008f004a067a23 */ /* 0x100fe40000010803 */
[----:B------:R1:W-:Y:S01]  /*7da0*/  MUFU.EX2 R212, R5 ;  /* 0x0000000500d47308 */ /* 0x0003e20000000800 */
[----:B------:R-:W2:Y:S07]  /*7db0*/  LDSM.16.MT88.4 R72, [R224+0xc800] ;  /* 0x00c80000e048783b */ /* 0x000eae0000004200 */
[----:B------:R-:W-:Y:S01]  /*7dc0*/  MUFU.EX2 R171, R6 ;  /* 0x0000000600ab7308 */ /* 0x000fe20000000800 */
[----:B-1----:R-:W-:-:S07]  /*7dd0*/  FFMA.FTZ R5, R92, c[0x0][0x23c], -R3 ;  /* 0x00008f005c057a23 */ /* 0x002fce0000010803 */
[----:B------:R1:W3:Y:S02]  /*7de0*/  MUFU.EX2 R207, R5 ;  /* 0x0000000500cf7308 */ /* 0x0002e40000000800 */
[----:B-1----:R-:W-:Y:S01]  /*7df0*/  FFMA.FTZ R5, R91, c[0x0][0x23c], -R3 ;  /* 0x00008f005b057a23 */ /* 0x002fe20000010803 */
[----:B---3--:R-:W-:-:S05]  /*7e00*/  F2FP.PACK_AB R12, R207, R212 ;  /* 0x000000d4cf0c723e */ /* 0x008fca00000000ff */
[----:B------:R1:W-:Y:S02]  /*7e10*/  MUFU.EX2 R168, R5 ;  /* 0x0000000500a87308 */ /* 0x0003e40000000800 */
[----:B-1----:R-:W-:-:S06]  /*7e20*/  FFMA.FTZ R5, R81, c[0x0][0x23c], -R3 ;  /* 0x00008f0051057a23 */ /* 0x002fcc0000010803 */
[----:B------:R1:W3:Y:S02]  /*7e30*/  MUFU.EX2 R99, R5 ;  /* 0x0000000500637308 */ /* 0x0002e40000000800 */
[----:B-1----:R-:W-:Y:S01]  /*7e40*/  FMUL.FTZ R5, R134, c[0x0][0x23c] ;  /* 0x00008f0086057a20 */ /* 0x002fe20000410000 */
[----:B---3--:R-:W-:-:S04]  /*7e50*/  F2FP.PACK_AB R14, R99, R168 ;  /* 0x000000a8630e723e */ /* 0x008fc800000000ff */
[----:B------:R-:W-:Y:S01]  /*7e60*/  FSEL R0, R5, RZ, P1 ;  /* 0x000000ff05007208 */ /* 0x000fe20000800000 */
[----:B------:R-:W-:-:S04]  /*7e70*/  FFMA.FTZ R5, R71, c[0x0][0x23c], -R3 ;  /* 0x00008f0047057a23 */ /* 0x000fc80000010803 */
[----:B------:R1:W-:Y:S01]  /*7e80*/  MUFU.EX2 R234, R5 ;  /* 0x0000000500ea7308 */ /* 0x0003e20000000800 */
[----:B------:R-:W-:-:S07]  /*7e90*/  FFMA.FTZ R4, R95, c[0x0][0x23c], -R0 ;  /* 0x00008f005f047a23 */ /* 0x000fce0000010800 */
[----:B------:R3:W-:Y:S01]  /*7ea0*/  MUFU.EX2 R100, R4 ;  /* 0x0000000400647308 */ /* 0x0007e20000000800 */
[----:B-1----:R-:W-:-:S07]  /*7eb0*/  FFMA.FTZ R5, R98, c[0x0][0x23c], -R0 ;  /* 0x00008f0062057a23 */ /* 0x002fce0000010800 */
[----:B------:R1:W-:Y:S01]  /*7ec0*/  MUFU.EX2 R227, R5 ;  /* 0x0000000500e37308 */ /* 0x0003e20000000800 */
[----:B---3--:R-:W-:-:S07]  /*7ed0*/  FFMA.FTZ R4, R90, c[0x0][0x23c], -R0 ;  /* 0x00008f005a047a23 */ /* 0x008fce0000010800 */
[----:B------:R3:W4:Y:S01]  /*7ee0*/  MUFU.EX2 R101, R4 ;  /* 0x0000000400657308 */ /* 0x0007220000000800 */
[----:B-1----:R-:W-:-:S07]  /*7ef0*/  FFMA.FTZ R5, R94, c[0x0][0x23c], -R0 ;  /* 0x00008f005e057a23 */ /* 0x002fce0000010800 */
[----:B------:R-:W1:Y:S01]  /*7f00*/  MUFU.EX2 R228, R5 ;  /* 0x0000000500e47308 */ /* 0x000e620000000800 */
[----:B---3--:R-:W-:Y:S01]  /*7f10*/  FFMA.FTZ R4, R68, c[0x0][0x23c], -R3 ;  /* 0x00008f0044047a23 */ /* 0x008fe20000010803 */
[----:B----4-:R-:W-:Y:S01]  /*7f20*/  F2FP.PACK_AB R15, R101, R100 ;  /* 0x00000064650f723e */ /* 0x010fe200000000ff */
[----:B------:R-:W-:Y:S05]  /*7f30*/  HMMA.16816.F32 R68, R16, R52, RZ ;  /* 0x000000341044723c */ /* 0x000fea00000018ff */
[----:B------:R3:W-:Y:S01]  /*7f40*/  MUFU.EX2 R169, R4 ;  /* 0x0000000400a97308 */ /* 0x0007e20000000800 */
[----:B-1----:R-:W-:-:S07]  /*7f50*/  F2FP.PACK_AB R13, R228, R227 ;  /* 0x000000e3e40d723e */ /* 0x002fce00000000ff */
[----:B------:R-:W-:Y:S01]  /*7f60*/  HMMA.16816.F32 R36, R12, R24, RZ ;  /* 0x000000180c24723c */ /* 0x000fe200000018ff */
[----:B---3--:R-:W-:-:S04]  /*7f70*/  FFMA.FTZ R4, R67, c[0x0][0x23c], -R3 ;  /* 0x00008f0043047a23 */ /* 0x008fc80000010803 */
[----:B------:R1:W3:Y:S02]  /*7f80*/  MUFU.EX2 R170, R4 ;  /* 0x0000000400aa7308 */ /* 0x0002e40000000800 */
[----:B------:R-:W-:Y:S01]  /*7f90*/  MOV R25, R8 ;  /* 0x0000000800197202 */ /* 0x000fe20000000f00 */
[C---:B------:R-:W-:Y:S01]  /*7fa0*/  HMMA.16816.F32 R64, R12.reuse, R52, RZ ;  /* 0x000000340c40723c */ /* 0x040fe200000018ff */
[----:B------:R-:W-:Y:S02]  /*7fb0*/  F2FP.PACK_AB R8, R102, R230 ;  /* 0x000000e66608723e */ /* 0x000fe400000000ff */
[----:B------:R-:W-:Y:S02]  /*7fc0*/  F2FP.PACK_AB R10, R25, R232 ;  /* 0x000000e8190a723e */ /* 0x000fe400000000ff */
[----:B------:R-:W-:Y:S02]  /*7fd0*/  MOV R24, R100 ;  /* 0x0000006400187202 */ /* 0x000fe40000000f00 */
[----:B------:R-:W-:Y:S01]  /*7fe0*/  IMAD.MOV.U32 R52, RZ, RZ, R9 ;  /* 0x000000ffff347224 */ /* 0x000fe200078e0009 */
[C---:B------:R-:W-:Y:S04]  /*7ff0*/  HMMA.16816.F32 R120, R12.reuse, R56, RZ ;  /* 0x000000380c78723c */ /* 0x040fe800000018ff */
[----:B------:R-:W-:Y:S01]  /*8000*/  F2FP.PACK_AB R9, R52, R206 ;  /* 0x000000ce3409723e */ /* 0x000fe200000000ff */
[----:B-1----:R-:W-:Y:S01]  /*8010*/  FFMA.FTZ R4, R82, c[0x0][0x23c], -R0 ;  /* 0x00008f0052047a23 */ /* 0x002fe20000010800 */
[----:B---3--:R-:W-:Y:S01]  /*8020*/  F2FP.PACK_AB R6, R170, R169 ;  /* 0x000000a9aa06723e */ /* 0x008fe200000000ff */
[----:B------:R-:W1:Y:S01]  /*8030*/  LDSM.16.MT88.4 R80, [R222+0xe000] ;  /* 0x00e00000de50783b */ /* 0x000e620000004200 */
[----:B------:R-:W-:Y:S01]  /*8040*/  HMMA.16816.F32 R112, R12, R60, RZ ;  /* 0x0000003c0c70723c */ /* 0x000fe200000018ff */
[----:B------:R3:W-:Y:S01]  /*8050*/  MUFU.EX2 R92, R4 ;  /* 0x00000004005c7308 */ /* 0x0007e20000000800 */
[----:B------:R-:W-:Y:S01]  /*8060*/  IMAD.MOV.U32 R56, RZ, RZ, R103 ;  /* 0x000000ffff387224 */ /* 0x000fe200078e0067 */
[----:B------:R-:W-:-:S04]  /*8070*/  MOV R57, R168 ;  /* 0x000000a800397202 */ /* 0x000fc80000000f00 */
[----:B------:R-:W-:Y:S01]  /*8080*/  MOV R61, R102 ;  /* 0x00000066003d7202 */ /* 0x000fe20000000f00 */
[----:B------:R-:W-:Y:S01]  /*8090*/  HMMA.16816.F32 R148, R8, R48, R68 ;  /* 0x000000300894723c */ /* 0x000fe20000001844 */
[----:B------:R-:W-:Y:S07]  /*80a0*/  LDSM.16.MT88.4 R68, [R224+0xe800] ;  /* 0x00e80000e044783b */ /* 0x000fee0000004200 */
[----:B------:R-:W-:Y:S01]  /*80b0*/  HMMA.16816.F32 R88, R12, R32, RZ ;  /* 0x000000200c58723c */ /* 0x000fe200000018ff */
[----:B---3--:R-:W-:-:S04]  /*80c0*/  FFMA.FTZ R4, R78, c[0x0][0x23c], -R0 ;  /* 0x00008f004e047a23 */ /* 0x008fc80000010800 */
[----:B------:R3:W4:Y:S03]  /*80d0*/  MUFU.EX2 R233, R4 ;  /* 0x0000000400e97308 */ /* 0x0007260000000800 */
[C---:B--2---:R-:W-:Y:S01]  /*80e0*/  HMMA.16816.F32 R180, R8.reuse, R72, R28 ;  /* 0x0000004808b4723c */ /* 0x044fe2000000181c */
[----:B------:R-:W2:Y:S07]  /*80f0*/  LDSM.16.MT88.4 R28, [R222+0xe800] ;  /* 0x00e80000de1c783b */ /* 0x000eae0000004200 */
[----:B------:R-:W-:Y:S01]  /*8100*/  HMMA.16816.F32 R164, R8, R44, R40 ;  /* 0x0000002c08a4723c */ /* 0x000fe20000001828 */
[----:B------:R-:W2:Y:S01]  /*8110*/  LDSM.16.MT88.4 R40, [R223+0xc800] ;  /* 0x00c80000df28783b */ /* 0x000ea20000004200 */
[----:B---3--:R-:W-:Y:S01]  /*8120*/  FFMA.FTZ R4, R77, c[0x0][0x23c], -R0 ;  /* 0x00008f004d047a23 */ /* 0x008fe20000010800 */
[----:B----4-:R-:W-:-:S05]  /*8130*/  F2FP.PACK_AB R5, R233, R92 ;  /* 0x0000005ce905723e */ /* 0x010fca00000000ff */
[-C--:B-1----:R-:W-:Y:S01]  /*8140*/  HMMA.16816.F32 R108, R16, R80.reuse, RZ ;  /* 0x00000050106c723c */ /* 0x082fe200000018ff */
[----:B------:R1:W-:Y:S07]  /*8150*/  MUFU.EX2 R53, R4 ;  /* 0x0000000400357308 */ /* 0x0003ee0000000800 */
[----:B------:R-:W-:Y:S07]  /*8160*/  HMMA.16816.F32 R104, R12, R80, RZ ;  /* 0x000000500c68723c */ /* 0x000fee00000018ff */
[----:B------:R-:W-:Y:S01]  /*8170*/  MOV R81, R92 ;  /* 0x0000005c00517202 */ /* 0x000fe20000000f00 */
[----:B------:R-:W-:Y:S01]  /*8180*/  IMAD.MOV.U32 R80, RZ, RZ, R171 ;  /* 0x000000ffff507224 */ /* 0x000fe200078e00ab */
[----:B------:R-:W-:Y:S01]  /*8190*/  HMMA.16816.F32 R92, R16, R84, RZ ;  /* 0x00000054105c723c */ /* 0x000fe200000018ff */
[----:B-1----:R-:W-:-:S02]  /*81a0*/  FFMA.FTZ R4, R76, c[0x0][0x23c], -R0 ;  /* 0x00008f004c047a23 */ /* 0x002fc40000010800 */
[----:B------:R-:W1:Y:S02]  /*81b0*/  LDSM.16.MT88.4 R76, [R224+0xe000] ;  /* 0x00e00000e04c783b */ /* 0x000e640000004200 */
[----:B------:R3:W4:Y:S03]  /*81c0*/  MUFU.EX2 R2, R4 ;  /* 0x0000000400027308 */ /* 0x0007260000000800 */
[C---:B--2---:R-:W-:Y:S08]  /*81d0*/  HMMA.16816.F32 R208, R8.reuse, R28, R108 ;  /* 0x0000001c08d0723c */ /* 0x044ff0000000186c */
[----:B------:R-:W-:Y:S01]  /*81e0*/  HMMA.16816.F32 R196, R8, R40, R124 ;  /* 0x0000002808c4723c */ /* 0x000fe2000000187c */
[----:B---3--:R-:W-:-:S02]  /*81f0*/  F2FP.PACK_AB R4, R234, R171 ;  /* 0x000000abea04723e */ /* 0x008fc400000000ff */
[----:B----4-:R-:W-:-:S05]  /*8200*/  F2FP.PACK_AB R7, R2, R53 ;  /* 0x000000350207723e */ /* 0x010fca00000000ff */
[----:B------:R-:W-:Y:S08]  /*8210*/  HMMA.16816.F32 R108, R12, R54, RZ ;  /* 0x000000360c6c723c */ /* 0x000ff000000018ff */
[C---:B------:R-:W-:Y:S01]  /*8220*/  HMMA.16816.F32 R144, R4.reuse, R48, R64 ;  /* 0x000000300490723c */ /* 0x040fe20000001840 */
[----:B------:R-:W2:Y:S06]  /*8230*/  LDSM.16.MT88.4 R64, [R223+0xe800] ;  /* 0x00e80000df40783b */ /* 0x000eac0000004200 */
[----:B------:R-:W-:Y:S01]  /*8240*/  IMAD.MOV.U32 R49, RZ, RZ, R101 ;  /* 0x000000ffff317224 */ /* 0x000fe200078e0065 */
[----:B------:R-:W-:Y:S01]  /*8250*/  HMMA.16816.F32 R176, R4, R72, R88 ;  /* 0x0000004804b0723c */ /* 0x000fe20000001858 */
[----:B------:R-:W-:-:S06]  /*8260*/  MOV R48, R212 ;  /* 0x000000d400307202 */ /* 0x000fcc0000000f00 */
[----:B------:R-:W-:Y:S01]  /*8270*/  IMAD.MOV.U32 R73, RZ, RZ, R99 ;  /* 0x000000ffff497224 */ /* 0x000fe200078e0063 */
[----:B-1----:R-:W-:Y:S08]  /*8280*/  HMMA.16816.F32 R100, R16, R76, RZ ;  /* 0x0000004c1064723c */ /* 0x002ff000000018ff */
[----:B------:R-:W-:Y:S08]  /*8290*/  HMMA.16816.F32 R88, R12, R84, RZ ;  /* 0x000000540c58723c */ /* 0x000ff000000018ff */
[----:B------:R-:W-:Y:S01]  /*82a0*/  HMMA.16816.F32 R160, R4, R44, R36 ;  /* 0x0000002c04a0723c */ /* 0x000fe20000001824 */
[----:B------:R-:W1:Y:S06]  /*82b0*/  LDSM.16.MT88.4 R36, [R221+0xe800] ;  /* 0x00e80000dd24783b */ /* 0x000e6c0000004200 */
[----:B------:R-:W-:Y:S01]  /*82c0*/  MOV R45, R170 ;  /* 0x000000aa002d7202 */ /* 0x000fe20000000f00 */
[----:B------:R-:W-:Y:S01]  /*82d0*/  HMMA.16816.F32 R216, R8, R68, R100 ;  /* 0x0000004408d8723c */ /* 0x000fe20000001864 */
[----:B------:R-:W-:-:S07]  /*82e0*/  IMAD.MOV.U32 R44, RZ, RZ, R169 ;  /* 0x000000ffff2c7224 */ /* 0x000fce00078e00a9 */
[----:B------:R-:W-:Y:S08]  /*82f0*/  HMMA.16816.F32 R200, R4, R28, R104 ;  /* 0x0000001c04c8723c */ /* 0x000ff00000001868 */
[----:B------:R-:W-:Y:S08]  /*8300*/  HMMA.16816.F32 R96, R12, R76, RZ ;  /* 0x0000004c0c60723c */ /* 0x000ff000000018ff */
[----:B------:R-:W-:Y:S01]  /*8310*/  MOV R29, R219 ;  /* 0x000000db001d7202 */ /* 0x000fe20000000f00 */
[----:B------:R-:W-:Y:S01]  /*8320*/  IMAD.MOV.U32 R28, RZ, RZ, R218 ;  /* 0x000000ffff1c7224 */ /* 0x000fe200078e00da */
[----:B------:R-:W-:Y:S01]  /*8330*/  MOV R239, R217 ;  /* 0x000000d900ef7202 */ /* 0x000fe20000000f00 */
[----:B------:R-:W-:Y:S01]  /*8340*/  IMAD.MOV.U32 R60, RZ, RZ, R216 ;  /* 0x000000ffff3c7224 */ /* 0x000fe200078e00d8 */
[-C--:B--2---:R-:W-:Y:S08]  /*8350*/  HMMA.16816.F32 R92, R8, R64.reuse, R92 ;  /* 0x00000040085c723c */ /* 0x084ff0000000185c */
[----:B------:R-:W-:Y:S08]  /*8360*/  HMMA.16816.F32 R216, R4, R64, R88 ;  /* 0x0000004004d8723c */ /* 0x000ff00000001858 */
[----:B------:R-:W-:Y:S08]  /*8370*/  HMMA.16816.F32 R88, R12, R82, RZ ;  /* 0x000000520c58723c */ /* 0x000ff000000018ff */
[----:B------:R-:W-:Y:S01]  /*8380*/  HMMA.16816.F32 R120, R4, R40, R120 ;  /* 0x000000280478723c */ /* 0x000fe20000001878 */
[----:B------:R-:W-:Y:S01]  /*8390*/  MOV R33, R94 ;  /* 0x0000005e00217202 */ /* 0x000fe20000000f00 */
[----:B------:R-:W-:-:S05]  /*83a0*/  IMAD.MOV.U32 R32, RZ, RZ, R92 ;  /* 0x000000ffff207224 */ /* 0x000fca00078e005c */
[----:B------:R-:W-:Y:S01]  /*83b0*/  MOV R40, R95 ;  /* 0x0000005f00287202 */ /* 0x000fe20000000f00 */
[----:B-1----:R-:W-:Y:S01]  /*83c0*/  HMMA.16816.F32 R184, R8, R36, R116 ;  /* 0x0000002408b8723c */ /* 0x002fe20000001874 */
[----:B------:R-:W-:-:S07]  /*83d0*/  MOV R41, R52 ;  /* 0x0000003400297202 */ /* 0x000fce0000000f00 */
[C---:B------:R-:W-:Y:S07]  /*83e0*/  HMMA.16816.F32 R168, R4.reuse, R36, R112 ;  /* 0x0000002404a8723c */ /* 0x040fee0000001870 */
[----:B------:R-:W-:Y:S01]  /*83f0*/  IMAD.MOV.U32 R36, RZ, RZ, R93 ;  /* 0x000000ffff247224 */ /* 0x000fe200078e005d */
[C---:B------:R-:W-:Y:S08]  /*8400*/  HMMA.16816.F32 R212, R4.reuse, R68, R96 ;  /* 0x0000004404d4723c */ /* 0x040ff00000001860 */
        /* <DEDUP_REMOVED lines=9> */
[C---:B------:R-:W-:Y:S07]  /*84a0*/  HMMA.16816.F32 R124, R4.reuse, R66, R12 ;  /* 0x00000042047c723c */ /* 0x040fee000000180c */
[----:B------:R-:W-:Y:S01]  /*84b0*/  MOV R14, R24 ;  /* 0x00000018000e7202 */ /* 0x000fe20000000f00 */
[----:B------:R-:W-:Y:S01]  /*84c0*/  IMAD.MOV.U32 R13, RZ, RZ, R25 ;  /* 0x000000ffff0d7224 */ /* 0x000fe200078e0019 */
[----:B------:R-:W-:Y:S01]  /*84d0*/  HMMA.16816.F32 R100, R4, R74, R100 ;  /* 0x0000004a0464723c */ /* 0x000fe20000001864 */
[----:B------:R-:W-:-:S02]  /*84e0*/  IMAD.MOV.U32 R12, RZ, RZ, R53 ;  /* 0x000000ffff0c7224 */ /* 0x000fc400078e0035 */
[----:B------:R-:W-:-:S05]  /*84f0*/  IMAD.MOV.U32 R15, RZ, RZ, R73 ;  /* 0x000000ffff0f7224 */ /* 0x000fca00078e0049 */
[----:B------:R-:W-:Y:S08]  /*8500*/  HMMA.16816.F32 R24, R16, R26, RZ ;  /* 0x0000001a1018723c */ /* 0x000ff000000018ff */
[C---:B------:R-:W-:Y:S08]  /*8510*/  HMMA.16816.F32 R96, R4.reuse, R42, R96 ;  /* 0x0000002a0460723c */ /* 0x040ff00000001860 */
[C---:B------:R-:W-:Y:S08]  /*8520*/  HMMA.16816.F32 R92, R4.reuse, R38, R92 ;  /* 0x00000026045c723c */ /* 0x040ff0000000185c */
[----:B------:R-:W-:Y:S08]  /*8530*/  HMMA.16816.F32 R116, R4, R70, R88 ;  /* 0x000000460474723c */ /* 0x000ff00000001858 */
[C---:B------:R-:W-:Y:S08]  /*8540*/  HMMA.16816.F32 R52, R16.reuse, R54, RZ ;  /* 0x000000361034723c */ /* 0x040ff000000018ff */
[----:B------:R-:W-:Y:S07]  /*8550*/  HMMA.16816.F32 R4, R16, R58, RZ ;  /* 0x0000003a1004723c */ /* 0x000fee00000018ff */
[----:B------:R-:W-:Y:S01]  /*8560*/  MOV R58, R49 ;  /* 0x00000031003a7202 */ /* 0x000fe20000000f00 */
[C---:B------:R-:W-:Y:S07]  /*8570*/  HMMA.16816.F32 R88, R8.reuse, R46, R24 ;  /* 0x0000002e0858723c */ /* 0x040fee0000001818 */
[----:B------:R-:W-:Y:S01]  /*8580*/  MOV R27, R48 ;  /* 0x00000030001b7202 */ /* 0x000fe20000000f00 */
[----:B------:R-:W-:Y:S01]  /*8590*/  HMMA.16816.F32 R52, R8, R50, R52 ;  /* 0x000000320834723c */ /* 0x000fe20000001834 */
[----:B------:R-:W-:Y:S01]  /*85a0*/  MOV R26, R33 ;  /* 0x00000021001a7202 */ /* 0x000fe20000000f00 */
[----:B------:R-:W-:-:S02]  /*85b0*/  IMAD.MOV.U32 R24, RZ, RZ, R32 ;  /* 0x000000ffff187224 */ /* 0x000fc400078e0020 */
[----:B------:R-:W-:-:S04]  /*85c0*/  IMAD.MOV.U32 R25, RZ, RZ, R36 ;  /* 0x000000ffff197224 */ /* 0x000fc800078e0024 */
[----:B------:R-:W-:Y:S07]  /*85d0*/  HMMA.16816.F32 R48, R8, R42, R4 ;  /* 0x0000002a0830723c */ /* 0x000fee0000001804 */
[----:B------:R-:W-:Y:S01]  /*85e0*/  IMAD.MOV.U32 R43, RZ, RZ, R61 ;  /* 0x000000ffff2b7224 */ /* 0x000fe200078e003d */
[----:B------:R-:W-:Y:S01]  /*85f0*/  HMMA.16816.F32 R4, R16, R62, RZ ;  /* 0x0000003e1004723c */ /* 0x000fe200000018ff */
[----:B------:R-:W-:-:S06]  /*8600*/  MOV R42, R56 ;  /* 0x00000038002a7202 */ /* 0x000fcc0000000f00 */
[----:B------:R-:W-:Y:S01]  /*8610*/  IMAD.MOV.U32 R63, RZ, RZ, R57 ;  /* 0x000000ffff3f7224 */ /* 0x000fe200078e0039 */
[----:B------:R-:W-:Y:S01]  /*8620*/  HMMA.16816.F32 R32, R16, R34, RZ ;  /* 0x000000221020723c */ /* 0x000fe200000018ff */
[----:B------:R-:W-:Y:S01]  /*8630*/  MOV R57, R44 ;  /* 0x0000002c00397202 */ /* 0x000fe20000000f00 */
[----:B------:R-:W-:Y:S11]  /*8640*/  IMAD.MOV.U32 R62, RZ, RZ, R45 ;  /* 0x000000ffff3e7224 */ /* 0x000ff600078e002d */
[----:B------:R-:W-:Y:S03]  /*8650*/  @!UPT UIADD3 URZ, URZ, URZ, URZ ;  /* 0x0000003f3f3ff290 */ /* 0x000fe6000fffe03f */
[----:B------:R-:W-:Y:S08]  /*8660*/  HMMA.16816.F32 R44, R8, R38, R4 ;  /* 0x00000026082c723c */ /* 0x000ff00000001804 */
[----:B------:R-:W-:Y:S07]  /*8670*/  HMMA.16816.F32 R4, R16, R82, RZ ;  /* 0x000000521004723c */ /* 0x000fee00000018ff */
[----:B------:R-:W-:Y:S01]  /*8680*/  MOV R82, R14 ;  /* 0x0000000e00527202 */ /* 0x000fe20000000f00 */
[----:B------:R-:W-:Y:S07]  /*8690*/  HMMA.16816.F32 R72, R8, R74, R32 ;  /* 0x0000004a0848723c */ /* 0x000fee0000001820 */
[----:B------:R-:W-:Y:S01]  /*86a0*/  MOV R34, R2 ;  /* 0x0000000200227202 */ /* 0x000fe20000000f00 */
[----:B------:R-:W-:Y:S01]  /*86b0*/  FFMA.FTZ R2, R193, c[0x0][0x23c], -R21 ;  /* 0x00008f00c1027a23 */ /* 0x000fe20000010815 */
[----:B------:R-:W-:Y:S01]  /*86c0*/  MOV R35, R29 ;  /* 0x0000001d00237202 */ /* 0x000fe20000000f00 */
[----:B------:R-:W-:-:S02]  /*86d0*/  IMAD.MOV.U32 R32, RZ, RZ, R28 ;  /* 0x000000ffff207224 */ /* 0x000fc400078e001c */
[----:B------:R1:W-:Y:S01]  /*86e0*/  MUFU.EX2 R83, R2 ;  /* 0x0000000200537308 */ /* 0x0003e20000000800 */
[--C-:B------:R-:W-:Y:S02]  /*86f0*/  FFMA.FTZ R29, R132, c[0x0][0x23c], -R21.reuse ;  /* 0x00008f00841d7a23 */ /* 0x100fe40000010815 */
[----:B------:R-:W-:Y:S01]  /*8700*/  FFMA.FTZ R28, R22, c[0x0][0x23c], -R21 ;  /* 0x00008f00161c7a23 */ /* 0x000fe20000010815 */
[----:B------:R-:W-:Y:S01]  /*8710*/  HMMA.16816.F32 R36, R8, R30, R4 ;  /* 0x0000001e0824723c */ /* 0x000fe20000001804 */
[----:B------:R-:W-:-:S06]  /*8720*/  FFMA.FTZ R22, R143, c[0x0][0x23c], -R3 ;  /* 0x00008f008f167a23 */ /* 0x000fcc0000010803 */
[--C-:B------:R-:W-:Y:S01]  /*8730*/  FFMA.FTZ R31, R153, c[0x0][0x23c], -R21.reuse ;  /* 0x00008f00991f7a23 */ /* 0x100fe20000010815 */
[C---:B------:R-:W-:Y:S01]  /*8740*/  HMMA.16816.F32 R4, R16.reuse, R78, RZ ;  /* 0x0000004e1004723c */ /* 0x040fe200000018ff */
[--C-:B------:R-:W-:Y:S01]  /*8750*/  FFMA.FTZ R30, R141, c[0x0][0x23c], -R21.reuse ;  /* 0x00008f008d1e7a23 */ /* 0x100fe20000010815 */
[----:B------:R-:W-:Y:S01]  /*8760*/  MOV R153, R34 ;  /* 0x0000002200997202 */ /* 0x000fe20000000f00 */
[----:B------:R-:W-:Y:S02]  /*8770*/  FFMA.FTZ R34, R131, c[0x0][0x23c], -R0 ;  /* 0x00008f0083227a23 */ /* 0x000fe40000010800 */
[----:B-1----:R-:W-:Y:S02]  /*8780*/  FFMA.FTZ R2, R189, c[0x0][0x23c], -R21 ;  /* 0x00008f00bd027a23 */ /* 0x002fe40000010815 */
[----:B------:R-:W-:Y:S01]  /*8790*/  MOV R78, R58 ;  /* 0x0000003a004e7202 */ /* 0x000fe20000000f00 */
[----:B------:R-:W-:Y:S01]  /*87a0*/  HMMA.16816.F32 R16, R16, R86, RZ ;  /* 0x000000561010723c */ /* 0x000fe200000018ff */
[----:B------:R1:W-:Y:S06]  /*87b0*/  MUFU.EX2 R59, R2 ;  /* 0x00000002003b7308 */ /* 0x0003ec0000000800 */
[----:B------:R-:W-:Y:S01]  /*87c0*/  IMAD.MOV.U32 R87, RZ, RZ, R43 ;  /* 0x000000ffff577224 */ /* 0x000fe200078e002b */
[----:B------:R-:W-:-:S02]  /*87d0*/  MOV R43, R239 ;  /* 0x000000ef002b7202 */ /* 0x000fc40000000f00 */
[----:B------:R-:W-:Y:S01]  /*87e0*/  MOV R86, R42 ;  /* 0x0000002a00567202 */ /* 0x000fe20000000f00 */
[----:B------:R-:W-:Y:S02]  /*87f0*/  IMAD.MOV.U32 R42, RZ, RZ, R24 ;  /* 0x000000ffff2a7224 */ /* 0x000fe400078e0018 */
[----:B------:R-:W-:-:S03]  /*8800*/  FFMA.FTZ R24, R128, c[0x0][0x23c], -R20 ;  /* 0x00008f0080187a23 */ /* 0x000fc60000010814 */
[----:B------:R-:W-:Y:S01]  /*8810*/  HMMA.16816.F32 R68, R8, R70, R4 ;  /* 0x000000460844723c */ /* 0x000fe20000001804 */
[----:B-1----:R-:W-:-:S04]  /*8820*/  FFMA.FTZ R2, R172, c[0x0][0x23c], -R21 ;  /* 0x00008f00ac027a23 */ /* 0x002fc80000010815 */
[----:B------:R1:W-:Y:S02]  /*8830*/  MUFU.EX2 R76, R2 ;  /* 0x00000002004c7308 */ /* 0x0003e40000000800 */
[----:B------:R-:W-:Y:S01]  /*8840*/  MOV R5, R62 ;  /* 0x0000003e00057202 */ /* 0x000fe20000000f00 */
[----:B------:R-:W-:Y:S01]  /*8850*/  HMMA.16816.F32 R64, R8, R66, R16 ;  /* 0x000000420840723c */ /* 0x000fe20000001810 */
[----:B------:R-:W-:Y:S01]  /*8860*/  IMAD.MOV.U32 R62, RZ, RZ, R32 ;  /* 0x000000ffff3e7224 */ /* 0x000fe200078e0020 */
[----:B------:R-:W-:Y:S01]  /*8870*/  MOV R32, R25 ;  /* 0x0000001900207202 */ /* 0x000fe20000000f00 */
[----:B------:R-:W-:Y:S02]  /*8880*/  FFMA.FTZ R25, R138, c[0x0][0x23c], -R20 ;  /* 0x00008f008a197a23 */ /* 0x000fe40000010814 */
[----:B------:R-:W-:Y:S02]  /*8890*/  FFMA.FTZ R4, R192, c[0x0][0x23c], -R0 ;  /* 0x00008f00c0047a23 */ /* 0x000fe40000010800 */
[----:B------:R-:W-:Y:S01]  /*88a0*/  MOV R18, R12 ;  /* 0x0000000c00127202 */ /* 0x000fe20000000f00 */
[----:B------:R-:W-:Y:S01]  /*88b0*/  IMAD.MOV.U32 R17, RZ, RZ, R13 ;  /* 0x000000ffff117224 */ /* 0x000fe200078e000d */
[----:B------:R-:W-:Y:S01]  /*88c0*/  MUFU.EX2 R58, R4 ;  /* 0x00000004003a7308 */ /* 0x000fe20000000800 */
[----:B------:R-:W-:Y:S01]  /*88d0*/  IMAD.MOV.U32 R19, RZ, RZ, R63 ;  /* 0x000000ffff137224 */ /* 0x000fe200078e003f */
[----:B------:R-:W-:Y:S01]  /*88e0*/  MOV R63, R35 ;  /* 0x00000023003f7202 */ /* 0x000fe20000000f00 */
[----:B------:R-:W-:Y:S01]  /*88f0*/  IMAD.MOV.U32 R35, RZ, RZ, R26 ;  /* 0x000000ffff237224 */ /* 0x000fe200078e001a */
[----:B------:R-:W-:Y:S01]  /*8900*/  MOV R128, R17 ;  /* 0x0000001100807202 */ /* 0x000fe20000000f00 */
[----:B-1----:R-:W-:-:S02]  /*8910*/  FFMA.FTZ R2, R156, c[0x0][0x23c], -R21 ;  /* 0x00008f009c027a23 */ /* 0x002fc40000010815 */
[----:B------:R-:W-:Y:S02]  /*8920*/  FFMA.FTZ R21, R139, c[0x0][0x23c], -R3 ;  /* 0x00008f008b157a23 */ /* 0x000fe40000010803 */
[----:B------:R1:W2:Y:S01]  /*8930*/  MUFU.EX2 R61, R2 ;  /* 0x00000002003d7308 */ /* 0x0002a20000000800 */
[----:B------:R-:W-:Y:S02]  /*8940*/  IMAD.MOV.U32 R7, RZ, RZ, R87 ;  /* 0x000000ffff077224 */ /* 0x000fe400078e0057 */
[----:B------:R-:W-:Y:S02]  /*8950*/  FFMA.FTZ R26, R142, c[0x0][0x23c], -R20 ;  /* 0x00008f008e1a7a23 */ /* 0x000fe40000010814 */
[----:B------:R-:W-:Y:S02]  /*8960*/  IMAD.MOV.U32 R87, RZ, RZ, R63 ;  /* 0x000000ffff577224 */ /* 0x000fe400078e003f */
[----:B------:R-:W-:Y:S02]  /*8970*/  IMAD.MOV.U32 R63, RZ, RZ, R32 ;  /* 0x000000ffff3f7224 */ /* 0x000fe400078e0020 */
[----:B------:R-:W-:-:S02]  /*8980*/  FFMA.FTZ R32, R140, c[0x0][0x23c], -R0 ;  /* 0x00008f008c207a23 */ /* 0x000fc40000010800 */
[----:B-1----:R-:W-:Y:S01]  /*8990*/  FFMA.FTZ R2, R191, c[0x0][0x23c], -R20 ;  /* 0x00008f00bf027a23 */ /* 0x002fe20000010814 */
[----:B--2---:R-:W-:-:S03]  /*89a0*/  F2FP.PACK_AB R10, R61, R76 ;  /* 0x0000004c3d0a723e */ /* 0x004fc600000000ff */
[----:B------:R1:W-:Y:S02]  /*89b0*/  MUFU.EX2 R33, R2 ;  /* 0x0000000200217308 */ /* 0x0003e40000000800 */
[----:B-1----:R-:W-:-:S06]  /*89c0*/  FFMA.FTZ R2, R175, c[0x0][0x23c], -R20 ;  /* 0x00008f00af027a23 */ /* 0x002fcc0000010814 */
[----:B------:R1:W-:Y:S02]  /*89d0*/  MUFU.EX2 R84, R2 ;  /* 0x0000000200547308 */ /* 0x0003e40000000800 */
[----:B-1----:R-:W-:-:S06]  /*89e0*/  FFMA.FTZ R2, R159, c[0x0][0x23c], -R20 ;  /* 0x00008f009f027a23 */ /* 0x002fcc0000010814 */
[----:B------:R1:W-:Y:S02]  /*89f0*/  MUFU.EX2 R77, R2 ;  /* 0x00000002004d7308 */ /* 0x0003e40000000800 */
[----:B-1----:R-:W-:Y:S02]  /*8a00*/  FFMA.FTZ R2, R154, c[0x0][0x23c], -R20 ;  /* 0x00008f009a027a23 */ /* 0x002fe40000010814 */
[----:B------:R-:W-:-:S04]  /*8a10*/  IMAD.MOV.U32 R154, RZ, RZ, R5 ;  /* 0x000000ffff9a7224 */ /* 0x000fc800078e0005 */
[----:B------:R1:W-:Y:S01]  /*8a20*/  MUFU.EX2 R16, R2 ;  /* 0x0000000200107308 */ /* 0x0003e20000000800 */
[--C-:B------:R-:W-:Y:S02]  /*8a30*/  FFMA.FTZ R20, R130, c[0x0][0x23c], -R3.reuse ;  /* 0x00008f0082147a23 */ /* 0x100fe40000010803 */
[----:B------:R-:W-:Y:S01]  /*8a40*/  IMAD.MOV.U32 R130, RZ, RZ, R18 ;  /* 0x000000ffff827224 */ /* 0x000fe200078e0012 */
[----:B------:R-:W-:Y:S01]  /*8a50*/  MOV R18, R63 ;  /* 0x0000003f00127202 */ /* 0x000fe20000000f00 */
[----:B-1----:R-:W-:-:S04]  /*8a60*/  FFMA.FTZ R2, R190, c[0x0][0x23c], -R3 ;  /* 0x00008f00be027a23 */ /* 0x002fc80000010803 */
[----:B------:R1:W-:Y:S02]  /*8a70*/  MUFU.EX2 R79, R2 ;  /* 0x00000002004f7308 */ /* 0x0003e40000000800 */
[----:B-1----:R-:W-:-:S06]  /*8a80*/  FFMA.FTZ R2, R174, c[0x0][0x23c], -R3 ;  /* 0x00008f00ae027a23 */ /* 0x002fcc0000010803 */
[----:B------:R1:W2:Y:S02]  /*8a90*/  MUFU.EX2 R85, R2 ;  /* 0x0000000200557308 */ /* 0x0002a40000000800 */
[----:B-1----:R-:W-:Y:S01]  /*8aa0*/  FFMA.FTZ R2, R158, c[0x0][0x23c], -R3 ;  /* 0x00008f009e027a23 */ /* 0x002fe20000010803 */
[----:B--2---:R-:W-:-:S05]  /*8ab0*/  F2FP.PACK_AB R4, R85, R79 ;  /* 0x0000004f5504723e */ /* 0x004fca00000000ff */
[----:B------:R1:W-:Y:S02]  /*8ac0*/  MUFU.EX2 R56, R2 ;  /* 0x0000000200387308 */ /* 0x0003e40000000800 */
[----:B-1----:R-:W-:Y:S02]  /*8ad0*/  FFMA.FTZ R2, R155, c[0x0][0x23c], -R3 ;  /* 0x00008f009b027a23 */ /* 0x002fe40000010803 */
[----:B------:R-:W-:Y:S02]  /*8ae0*/  IMAD.MOV.U32 R155, RZ, RZ, R83 ;  /* 0x000000ffff9b7224 */ /* 0x000fe400078e0053 */
[----:B------:R-:W-:Y:S02]  /*8af0*/  IMAD.MOV.U32 R83, RZ, RZ, R15 ;  /* 0x000000ffff537224 */ /* 0x000fe400078e000f */
[----:B------:R1:W2:Y:S01]  /*8b00*/  MUFU.EX2 R6, R2 ;  /* 0x0000000200067308 */ /* 0x0002a20000000800 */
[----:B------:R-:W3:Y:S01]  /*8b10*/  LDSM.16.MT88.4 R12, [R221+0xd000] ;  /* 0x00d00000dd0c783b */ /* 0x000ee20000004200 */
[----:B------:R-:W-:Y:S01]  /*8b20*/  F2FP.PACK_AB R8, R59, R155 ;  /* 0x0000009b3b08723e */ /* 0x000fe200000000ff */
[----:B------:R-:W-:Y:S01]  /*8b30*/  FFMA.FTZ R3, R129, c[0x0][0x23c], -R3 ;  /* 0x00008f0081037a23 */ /* 0x000fe20000010803 */
[----:B------:R-:W-:Y:S01]  /*8b40*/  MOV R129, R19 ;  /* 0x0000001300817202 */ /* 0x000fe20000000f00 */
[----:B-1----:R-:W-:-:S02]  /*8b50*/  FFMA.FTZ R2, R188, c[0x0][0x23c], -R0 ;  /* 0x00008f00bc027a23 */ /* 0x002fc40000010800 */
[----:B--2---:R-:W-:Y:S01]  /*8b60*/  IMAD.MOV.U32 R139, RZ, RZ, R6 ;  /* 0x000000ffff8b7224 */ /* 0x004fe200078e0006 */
[----:B------:R-:W-:Y:S01]  /*8b70*/  MOV R6, R86 ;  /* 0x0000005600067202 */ /* 0x000fe20000000f00 */
[----:B------:R1:W2:Y:S01]  /*8b80*/  MUFU.EX2 R239, R2 ;  /* 0x0000000200ef7308 */ /* 0x0002a20000000800 */
[----:B------:R-:W-:Y:S02]  /*8b90*/  MOV R86, R62 ;  /* 0x0000003e00567202 */ /* 0x000fe40000000f00 */
[----:B------:R-:W-:Y:S01]  /*8ba0*/  MOV R62, R42 ;  /* 0x0000002a003e7202 */ /* 0x000fe20000000f00 */
[----:B------:R-:W-:Y:S01]  /*8bb0*/  IMAD.MOV.U32 R131, RZ, RZ, R6 ;  /* 0x000000ffff837224 */ /* 0x000fe200078e0006 */
[----:B------:R-:W-:Y:S01]  /*8bc0*/  MOV R42, R35 ;  /* 0x00000023002a7202 */ /* 0x000fe20000000f00 */
[----:B------:R-:W-:Y:S01]  /*8bd0*/  IMAD.MOV.U32 R35, RZ, RZ, R27 ;  /* 0x000000ffff237224 */ /* 0x000fe200078e001b */
[----:B------:R-:W-:Y:S01]  /*8be0*/  F2FP.PACK_AB R6, R139, R56 ;  /* 0x000000388b06723e */ /* 0x000fe200000000ff */
[--C-:B------:R-:W-:Y:S01]  /*8bf0*/  FFMA.FTZ R27, R152, c[0x0][0x23c], -R0.reuse ;  /* 0x00008f00981b7a23 */ /* 0x100fe20000010800 */
[----:B------:R-:W-:Y:S01]  /*8c00*/  MOV R152, R33 ;  /* 0x0000002100987202 */ /* 0x000fe20000000f00 */
[----:B------:R-:W-:-:S02]  /*8c10*/  FFMA.FTZ R33, R133, c[0x0][0x23c], -R0 ;  /* 0x00008f0085217a23 */ /* 0x000fc40000010800 */
[----:B------:R-:W-:Y:S01]  /*8c20*/  IMAD.MOV.U32 R133, RZ, RZ, R16 ;  /* 0x000000ffff857224 */ /* 0x000fe200078e0010 */
[----:B------:R-:W-:Y:S01]  /*8c30*/  MOV R16, R7 ;  /* 0x0000000700107202 */ /* 0x000fe20000000f00 */
[----:B------:R-:W-:Y:S01]  /*8c40*/  IMAD.MOV.U32 R19, RZ, RZ, R42 ;  /* 0x000000ffff137224 */ /* 0x000fe200078e002a */
[----:B------:R-:W-:Y:S01]  /*8c50*/  F2FP.PACK_AB R9, R84, R152 ;  /* 0x000000985409723e */ /* 0x000fe200000000ff */
[----:B-1----:R-:W-:Y:S01]  /*8c60*/  FFMA.FTZ R2, R173, c[0x0][0x23c], -R0 ;  /* 0x00008f00ad027a23 */ /* 0x002fe20000010800 */
[----:B--2---:R-:W-:Y:S01]  /*8c70*/  F2FP.PACK_AB R5, R239, R58 ;  /* 0x0000003aef05723e */ /* 0x004fe200000000ff */
[----:B------:R-:W-:Y:S01]  /*8c80*/  IMAD.MOV.U32 R17, RZ, RZ, R62 ;  /* 0x000000ffff117224 */ /* 0x000fe200078e003e */
[----:B------:R-:W-:Y:S01]  /*8c90*/  F2FP.PACK_AB R11, R133, R77 ;  /* 0x0000004d850b723e */ /* 0x000fe200000000ff */
[----:B------:R1:W-:Y:S06]  /*8ca0*/  MUFU.EX2 R138, R2 ;  /* 0x00000002008a7308 */ /* 0x0003ec0000000800 */
[----:B---3--:R-:W-:Y:S01]  /*8cb0*/  HMMA.16816.F32 R148, R8, R12, R148 ;  /* 0x0000000c0894723c */ /* 0x008fe20000001894 */
[----:B-1----:R-:W-:-:S02]  /*8cc0*/  FFMA.FTZ R2, R157, c[0x0][0x23c], -R0 ;  /* 0x00008f009d027a23 */ /* 0x002fc40000010800 */
[----:B------:R-:W-:Y:S02]  /*8cd0*/  FADD.FTZ R0, R205, R204 ;  /* 0x000000cccd007221 */ /* 0x000fe40000010000 */
[----:B------:R-:W1:Y:S02]  /*8ce0*/  MUFU.EX2 R132, R2 ;  /* 0x0000000200847308 */ /* 0x000e640000000800 */
[----:B-1----:R-:W-:Y:S02]  /*8cf0*/  F2FP.PACK_AB R7, R132, R138 ;  /* 0x0000008a8407723e */ /* 0x002fe400000000ff */
[----:B------:R-:W-:Y:S01]  /*8d00*/  MOV R2, R35 ;  /* 0x0000002300027202 */ /* 0x000fe20000000f00 */
[----:B------:R-:W-:-:S04]  /*8d10*/  FADD.FTZ R35, R195, R194 ;  /* 0x000000c2c3237221 */ /* 0x000fc80000010000 */
[C---:B------:R-:W-:Y:S07]  /*8d20*/  HMMA.16816.F32 R156, R4.reuse, R14, R108 ;  /* 0x0000000e049c723c */ /* 0x040fee000000186c */
[----:B------:R-:W-:Y:S01]  /*8d30*/  IMAD.MOV.U32 R108, RZ, RZ, R43 ;  /* 0x000000ffff6c7224 */ /* 0x000fe200078e002b */
[----:B------:R-:W-:Y:S01]  /*8d40*/  MOV R111, R41 ;  /* 0x00000029006f7202 */ /* 0x000fe20000000f00 */
[----:B------:R-:W-:Y:S01]  /*8d50*/  HMMA.16816.F32 R144, R4, R12, R144 ;  /* 0x0000000c0490723c */ /* 0x000fe20000001890 */
[----:B------:R-:W-:Y:S01]  /*8d60*/  MOV R109, R40 ;  /* 0x00000028006d7202 */ /* 0x000fe20000000f00 */
[----:B------:R-:W-:-:S06]  /*8d70*/  IMAD.MOV.U32 R110, RZ, RZ, R61 ;  /* 0x000000ffff6e7224 */ /* 0x000fcc00078e003d */
        /* <DEDUP_REMOVED lines=9> */
[----:B------:R-:W-:-:S05]  /*8e10*/  IMAD.MOV.U32 R107, RZ, RZ, R60 ;  /* 0x000000ffff6b7224 */ /* 0x000fca00078e003c */
[-C--:B-1----:R-:W-:Y:S08]  /*8e20*/  HMMA.16816.F32 R180, R8, R12.reuse, R180 ;  /* 0x0000000c08b4723c */ /* 0x082ff000000018b4 */
[C---:B------:R-:W-:Y:S08]  /*8e30*/  HMMA.16816.F32 R176, R4.reuse, R12, R176 ;  /* 0x0000000c04b0723c */ /* 0x040ff000000018b0 */
[-C--:B------:R-:W-:Y:S07]  /*8e40*/  HMMA.16816.F32 R188, R4, R14.reuse, R100 ;  /* 0x0000000e04bc723c */ /* 0x080fee0000001864 */
[----:B------:R-:W-:Y:S01]  /*8e50*/  MOV R102, R86 ;  /* 0x0000005600667202 */ /* 0x000fe20000000f00 */
[----:B------:R-:W-:Y:S01]  /*8e60*/  HMMA.16816.F32 R72, R8, R14, R72 ;  /* 0x0000000e0848723c */ /* 0x000fe20000001848 */
[----:B------:R-:W1:Y:S01]  /*8e70*/  LDSM.16.MT88.4 R12, [R223+0xd000] ;  /* 0x00d00000df0c783b */ /* 0x000e620000004200 */
[----:B------:R-:W-:Y:S01]  /*8e80*/  IMAD.MOV.U32 R103, RZ, RZ, R87 ;  /* 0x000000ffff677224 */ /* 0x000fe200078e0057 */
[----:B------:R-:W-:Y:S01]  /*8e90*/  MOV R100, R107 ;  /* 0x0000006b00647202 */ /* 0x000fe20000000f00 */
[----:B------:R-:W-:-:S04]  /*8ea0*/  IMAD.MOV.U32 R101, RZ, RZ, R108 ;  /* 0x000000ffff657224 */ /* 0x000fc800078e006c */
[-C--:B-1----:R-:W-:Y:S08]  /*8eb0*/  HMMA.16816.F32 R196, R8, R12.reuse, R196 ;  /* 0x0000000c08c4723c */ /* 0x082ff000000018c4 */
[C---:B------:R-:W-:Y:S08]  /*8ec0*/  HMMA.16816.F32 R192, R4.reuse, R12, R120 ;  /* 0x0000000c04c0723c */ /* 0x040ff00000001878 */
[-C--:B------:R-:W-:Y:S07]  /*8ed0*/  HMMA.16816.F32 R204, R4, R14.reuse, R96 ;  /* 0x0000000e04cc723c */ /* 0x080fee0000001860 */
[----:B------:R-:W-:Y:S01]  /*8ee0*/  IMAD.MOV.U32 R98, RZ, RZ, R79 ;  /* 0x000000ffff627224 */ /* 0x000fe200078e004f */
[----:B------:R-:W-:Y:S01]  /*8ef0*/  HMMA.16816.F32 R60, R8, R14, R48 ;  /* 0x0000000e083c723c */ /* 0x000fe20000001830 */
[----:B------:R-:W1:Y:S01]  /*8f00*/  LDSM.16.MT88.4 R12, [R221+0xf000] ;  /* 0x00f00000dd0c783b */ /* 0x000e620000004200 */
[----:B------:R-:W-:Y:S01]  /*8f10*/  MOV R97, R58 ;  /* 0x0000003a00617202 */ /* 0x000fe20000000f00 */
[----:B------:R-:W-:-:S02]  /*8f20*/  IMAD.MOV.U32 R96, RZ, RZ, R59 ;  /* 0x000000ffff607224 */ /* 0x000fc400078e003b */
[----:B------:R-:W-:-:S03]  /*8f30*/  IMAD.MOV.U32 R99, RZ, RZ, R57 ;  /* 0x000000ffff637224 */ /* 0x000fc600078e0039 */
[-C--:B-1----:R-:W-:Y:S07]  /*8f40*/  HMMA.16816.F32 R140, R8, R12.reuse, R184 ;  /* 0x0000000c088c723c */ /* 0x082fee00000018b8 */
[----:B------:R-:W-:Y:S01]  /*8f50*/  MOV R185, R76 ;  /* 0x0000004c00b97202 */ /* 0x000fe20000000f00 */
        /* <DEDUP_REMOVED lines=8> */
[----:B------:R-:W-:-:S07]  /*8fe0*/  MOV R170, R105 ;  /* 0x0000006900aa7202 */ /* 0x000fce0000000f00 */
[C---:B------:R-:W-:Y:S01]  /*8ff0*/  HMMA.16816.F32 R56, R8.reuse, R14, R44 ;  /* 0x0000000e0838723c */ /* 0x040fe2000000182c */
[----:B------:R-:W1:Y:S07]  /*9000*/  LDSM.16.MT88.4 R12, [R222+0xf000] ;  /* 0x00f00000de0c783b */ /* 0x000e6e0000004200 */
[-C--:B-1----:R-:W-:Y:S07]  /*9010*/  HMMA.16816.F32 R84, R8, R12.reuse, R208 ;  /* 0x0000000c0854723c */ /* 0x082fee00000018d0 */
        /* <DEDUP_REMOVED lines=8> */
[-C--:B------:R-:W-:Y:S01]  /*90a0*/  HMMA.16816.F32 R92, R4, R14.reuse, R112 ;  /* 0x0000000e045c723c */ /* 0x080fe20000001870 */
[----:B------:R-:W1:Y:S06]  /*90b0*/  LDSM.16.MT88.4 R16, [R224+0xf000] ;  /* 0x00f00000e010783b */ /* 0x000e6c0000004200 */
[----:B------:R-:W-:Y:S01]  /*90c0*/  IMAD.MOV.U32 R112, RZ, RZ, R201 ;  /* 0x000000ffff707224 */ /* 0x000fe200078e00c9 */
[----:B------:R-:W-:Y:S01]  /*90d0*/  HMMA.16816.F32 R44, R8, R14, R36 ;  /* 0x0000000e082c723c */ /* 0x000fe20000001824 */
[----:B------:R-:W2:Y:S01]  /*90e0*/  LDSM.16.MT88.4 R12, [R223+0xf000] ;  /* 0x00f00000df0c783b */ /* 0x000ea20000004200 */
        /* <DEDUP_REMOVED lines=18> */
[----:B------:R-:W-:Y:S01]  /*9210*/  MUFU.EX2 R31, R31 ;  /* 0x0000001f001f7308 */ /* 0x000fe20000000800 */
[----:B------:R-:W-:-:S02]  /*9220*/  MOV R131, R128 ;  /* 0x0000008000837202 */ /* 0x000fc40000000f00 */
[----:B------:R-:W-:Y:S01]  /*9230*/  MOV R128, R81 ;  /* 0x0000005100807202 */ /* 0x000fe20000000f00 */
[----:B------:R-:W-:Y:S01]  /*9240*/  IMAD.MOV.U32 R81, RZ, RZ, R234 ;  /* 0x000000ffff517224 */ /* 0x000fe200078e00ea */
[C---:B-1----:R-:W-:Y:S08]  /*9250*/  HMMA.16816.F32 R108, R4.reuse, R18, R116 ;  /* 0x00000012046c723c */ /* 0x042ff00000001874 */
[-C--:B------:R-:W-:Y:S08]  /*9260*/  HMMA.16816.F32 R104, R4, R16.reuse, R212 ;  /* 0x000000100468723c */ /* 0x080ff000000018d4 */
[C---:B------:R-:W-:Y:S08]  /*9270*/  HMMA.16816.F32 R100, R8.reuse, R16, R100 ;  /* 0x000000100864723c */ /* 0x040ff00000001864 */
[----:B--2---:R-:W-:Y:S08]  /*9280*/  HMMA.16816.F32 R64, R8, R14, R64 ;  /* 0x0000000e0840723c */ /* 0x004ff00000001840 */
[C---:B------:R-:W-:Y:S08]  /*9290*/  HMMA.16816.F32 R120, R4.reuse, R12, R216 ;  /* 0x0000000c0478723c */ /* 0x040ff000000018d8 */
[----:B------:R-:W-:Y:S01]  /*92a0*/  HMMA.16816.F32 R36, R4, R14, R124 ;  /* 0x0000000e0424723c */ /* 0x000fe2000000187c */
[----:B------:R-:W1:Y:S08]  /*92b0*/  MUFU.EX2 R30, R30 ;  /* 0x0000001e001e7308 */ /* 0x000e700000000800 */
[----:B------:R-:W-:Y:S01]  /*92c0*/  MUFU.EX2 R29, R29 ;  /* 0x0000001d001d7308 */ /* 0x000fe20000000800 */
[----:B------:R-:W-:Y:S07]  /*92d0*/  HMMA.16816.F32 R116, R8, R12, R112 ;  /* 0x0000000c0874723c */ /* 0x000fee0000001870 */
[----:B------:R-:W2:Y:S01]  /*92e0*/  MUFU.EX2 R28, R28 ;  /* 0x0000001c001c7308 */ /* 0x000ea20000000800 */
[----:B------:R-:W-:-:S07]  /*92f0*/  IMAD.MOV.U32 R115, RZ, RZ, R201 ;  /* 0x000000ffff737224 */ /* 0x000fce00078e00c9 */
[----:B------:R-:W-:Y:S01]  /*9300*/  MUFU.EX2 R26, R26 ;  /* 0x0000001a001a7308 */ /* 0x000fe20000000800 */
[----:B------:R-:W-:Y:S01]  /*9310*/  IMAD.MOV.U32 R201, RZ, RZ, R203 ;  /* 0x000000ffffc97224 */ /* 0x000fe200078e00cb */
[----:B------:R-:W-:Y:S01]  /*9320*/  MOV R203, R229 ;  /* 0x000000e500cb7202 */ /* 0x000fe20000000f00 */
[----:B------:R-:W-:Y:S01]  /*9330*/  FADD.FTZ R2, R2, R115 ;  /* 0x0000007302027221 */ /* 0x000fe20000010000 */
[----:B------:R-:W-:Y:S01]  /*9340*/  HMMA.16816.F32 R16, R8, R18, R68 ;  /* 0x000000120810723c */ /* 0x000fe20000001844 */
[----:B------:R-:W-:Y:S01]  /*9350*/  FADD.FTZ R6, R227, R228 ;  /* 0x000000e4e3067221 */ /* 0x000fe20000010000 */
[----:B------:R-:W-:Y:S01]  /*9360*/  MOV R114, R203 ;  /* 0x000000cb00727202 */ /* 0x000fe20000000f00 */
[----:B------:R-:W-:Y:S01]  /*9370*/  FADD.FTZ R2, R201, R2 ;  /* 0x00000002c9027221 */ /* 0x000fe20000010000 */
[----:B------:R3:W-:Y:S01]  /*9380*/  MUFU.EX2 R11, R3 ;  /* 0x00000003000b7308 */ /* 0x0007e20000000800 */
[----:B------:R-:W-:Y:S01]  /*9390*/  IMAD.MOV.U32 R113, RZ, RZ, R202 ;  /* 0x000000ffff717224 */ /* 0x000fe200078e00ca */
[----:B------:R-:W-:-:S06]  /*93a0*/  MOV R115, R208 ;  /* 0x000000d000737202 */ /* 0x000fcc0000000f00 */
[----:B------:R-:W-:Y:S01]  /*93b0*/  MUFU.EX2 R25, R25 ;  /* 0x0000001900197308 */ /* 0x000fe20000000800 */
[----:B------:R-:W-:Y:S01]  /*93c0*/  MOV R201, R210 ;  /* 0x000000d200c97202 */ /* 0x000fe20000000f00 */
[----:B------:R-:W-:Y:S01]  /*93d0*/  IMAD.MOV.U32 R203, RZ, RZ, R187 ;  /* 0x000000ffffcb7224 */ /* 0x000fe200078e00bb */
[----:B------:R-:W-:Y:S01]  /*93e0*/  MOV R210, R168 ;  /* 0x000000a800d27202 */ /* 0x000fe20000000f00 */
[----:B------:R-:W-:Y:S01]  /*93f0*/  FADD.FTZ R6, R113, R6 ;  /* 0x0000000671067221 */ /* 0x000fe20000010000 */
[----:B------:R-:W-:-:S03]  /*9400*/  MOV R202, R186 ;  /* 0x000000ba00ca7202 */ /* 0x000fc60000000f00 */
[----:B------:R-:W-:Y:S01]  /*9410*/  MUFU.EX2 R24, R24 ;  /* 0x0000001800187308 */ /* 0x000fe20000000800 */
[----:B---3--:R-:W-:-:S07]  /*9420*/  FADD.FTZ R3, R200, R35 ;  /* 0x00000023c8037221 */ /* 0x008fce0000010000 */
[----:B------:R-:W-:Y:S01]  /*9430*/  MUFU.EX2 R23, R23 ;  /* 0x0000001700177308 */ /* 0x000fe20000000800 */
        /* <DEDUP_REMOVED lines=11> */
[----:B------:R-:W3:Y:S01]  /*94f0*/  LDSM.16.MT88.4 R152, [R221+0xd800] ;  /* 0x00d80000dd98783b */ /* 0x000ee20000004200 */
[----:B------:R-:W-:-:S02]  /*9500*/  FADD.FTZ R2, R171, R0 ;  /* 0x00000000ab027221 */ /* 0x000fc40000010000 */
[----:B------:R-:W-:Y:S01]  /*9510*/  FADD.FTZ R3, R170, R6 ;  /* 0x00000006aa037221 */ /* 0x000fe20000010000 */
[----:B------:R-:W-:Y:S01]  /*9520*/  MUFU.EX2 R22, R22 ;  /* 0x0000001600167308 */ /* 0x000fe20000000800 */
[----:B------:R-:W-:-:S07]  /*9530*/  FADD.FTZ R0, R114, R5 ;  /* 0x0000000572007221 */ /* 0x000fce0000010000 */
[----:B------:R-:W4:Y:S01]  /*9540*/  MUFU.EX2 R21, R21 ;  /* 0x0000001500157308 */ /* 0x000f220000000800 */
[----:B------:R-:W-:-:S07]  /*9550*/  FADD.FTZ R10, R130, R4 ;  /* 0x00000004820a7221 */ /* 0x000fce0000010000 */
[----:B------:R-:W1:Y:S01]  /*9560*/  MUFU.EX2 R20, R20 ;  /* 0x0000001400147308 */ /* 0x000e620000000800 */
[----:B------:R-:W1:Y:S01]  /*9570*/  LDSM.16.MT88.4 R4, [R223+0xf800] ;  /* 0x00f80000df04783b */ /* 0x000e620000004200 */
[----:B------:R-:W-:-:S06]  /*9580*/  MOV R115, R200 ;  /* 0x000000c800737202 */ /* 0x000fcc0000000f00 */
[----:B------:R-:W-:Y:S01]  /*9590*/  MUFU.EX2 R27, R27 ;  /* 0x0000001b001b7308 */ /* 0x000fe20000000800 */
[----:B------:R-:W-:Y:S01]  /*95a0*/  MOV R200, R201 ;  /* 0x000000c900c87202 */ /* 0x000fe20000000f00 */
[----:B------:R-:W-:-:S06]  /*95b0*/  IMAD.MOV.U32 R201, RZ, RZ, R202 ;  /* 0x000000ffffc97224 */ /* 0x000fcc00078e00ca */
[----:B------:R-:W1:Y:S01]  /*95c0*/  MUFU.EX2 R32, R32 ;  /* 0x0000002000207308 */ /* 0x000e620000000800 */
[----:B------:R-:W-:-:S07]  /*95d0*/  MOV R202, R203 ;  /* 0x000000cb00ca7202 */ /* 0x000fce0000000f00 */
[----:B------:R-:W-:Y:S08]  /*95e0*/  MUFU.EX2 R33, R33 ;  /* 0x0000002100217308 */ /* 0x000ff00000000800 */
[----:B------:R-:W1:Y:S01]  /*95f0*/  MUFU.EX2 R34, R34 ;  /* 0x0000002200227308 */ /* 0x000e620000000800 */
        /* <DEDUP_REMOVED lines=13> */
[----:B------:R3:W5:Y:S01]  /*96d0*/  LDL.LU R234, [R1+0xa8] ;  /* 0x0000a80001ea7983 */ /* 0x0007620000300800 */
[----:B------:R-:W-:-:S02]  /*96e0*/  MOV R214, R200 ;  /* 0x000000c800d67202 */ /* 0x000fc40000000f00 */
[----:B-1----:R-:W-:Y:S02]  /*96f0*/  F2FP.PACK_AB R128, R30, R31 ;  /* 0x0000001f1e80723e */ /* 0x002fe400000000ff */
[----:B--2---:R-:W-:Y:S02]  /*9700*/  F2FP.PACK_AB R130, R28, R29 ;  /* 0x0000001d1c82723e */ /* 0x004fe400000000ff */
[----:B----4-:R-:W-:Y:S02]  /*9710*/  F2FP.PACK_AB R124, R21, R22 ;  /* 0x00000016157c723e */ /* 0x010fe400000000ff */
[----:B------:R-:W-:Y:S01]  /*9720*/  F2FP.PACK_AB R126, R11, R20 ;  /* 0x000000140b7e723e */ /* 0x000fe200000000ff */
[----:B------:R-:W-:Y:S01]  /*9730*/  IMAD.MOV.U32 R213, RZ, RZ, R115 ;  /* 0x000000ffffd57224 */ /* 0x000fe200078e0073 */
[----:B------:R-:W-:Y:S01]  /*9740*/  F2FP.PACK_AB R129, R25, R26 ;  /* 0x0000001a1981723e */ /* 0x000fe200000000ff */
[----:B------:R-:W-:Y:S01]  /*9750*/  LDSM.16.MT88.4 R168, [R222+0xd800] ;  /* 0x00d80000dea8783b */ /* 0x000fe20000004200 */
[----:B------:R-:W-:-:S02]  /*9760*/  F2FP.PACK_AB R131, R23, R24 ;  /* 0x000000181783723e */ /* 0x000fc400000000ff */
[----:B------:R-:W-:Y:S02]  /*9770*/  F2FP.PACK_AB R125, R32, R27 ;  /* 0x0000001b207d723e */ /* 0x000fe400000000ff */
[----:B------:R-:W-:Y:S02]  /*9780*/  F2FP.PACK_AB R127, R34, R33 ;  /* 0x00000021227f723e */ /* 0x000fe400000000ff */
[----:B------:R-:W-:Y:S01]  /*9790*/  MOV R80, R233 ;  /* 0x000000e900507202 */ /* 0x000fe20000000f00 */
[----:B------:R-:W-:Y:S01]  /*97a0*/  FADD.FTZ R3, R214, R0 ;  /* 0x00000000d6037221 */ /* 0x000fe20000010000 */
[----:B------:R-:W-:Y:S01]  /*97b0*/  MOV R82, R231 ;  /* 0x000000e700527202 */ /* 0x000fe20000000f00 */
[----:B------:R-:W-:Y:S01]  /*97c0*/  FADD.FTZ R8, R213, R2 ;  /* 0x00000002d5087221 */ /* 0x000fe20000010000 */
[----:B------:R-:W-:Y:S01]  /*97d0*/  MOV R0, R80 ;  /* 0x0000005000007202 */ /* 0x000fe20000000f00 */
[----:B---3--:R-:W-:Y:S01]  /*97e0*/  HMMA.16816.F32 R148, R128, R152, R148 ;  /* 0x000000988094723c */ /* 0x008fe20000001894 */
[----:B------:R-:W-:Y:S01]  /*97f0*/  MOV R2, R81 ;  /* 0x0000005100027202 */ /* 0x000fe20000000f00 */
[----:B------:R-:W-:Y:S01]  /*9800*/  IMAD.MOV.U32 R14, RZ, RZ, R98 ;  /* 0x000000ffff0e7224 */ /* 0x000fe200078e0062 */
[----:B------:R-:W-:Y:S01]  /*9810*/  MOV R215, R201 ;  /* 0x000000c900d77202 */ /* 0x000fe20000000f00 */
[----:B------:R-:W-:-:S04]  /*9820*/  FADD.FTZ R0, R0, R9 ;  /* 0x0000000900007221 */ /* 0x000fc80000010000 */
[----:B------:R-:W-:Y:S01]  /*9830*/  HMMA.16816.F32 R144, R124, R152, R144 ;  /* 0x000000987c90723c */ /* 0x000fe20000001890 */
[----:B------:R-:W-:Y:S01]  /*9840*/  MOV R35, R99 ;  /* 0x0000006300237202 */ /* 0x000fe20000000f00 */
[----:B------:R-:W-:Y:S01]  /*9850*/  FADD.FTZ R2, R2, R10 ;  /* 0x0000000a02027221 */ /* 0x000fe20000010000 */
[----:B------:R-:W-:-:S05]  /*9860*/  MOV R201, R187 ;  /* 0x000000bb00c97202 */ /* 0x000fca0000000f00 */
[-C--:B------:R-:W-:Y:S01]  /*9870*/  HMMA.16816.F32 R156, R124, R154.reuse, R156 ;  /* 0x0000009a7c9c723c */ /* 0x080fe2000000189c */
[----:B------:R-:W-:Y:S01]  /*9880*/  MOV R15, R97 ;  /* 0x00000061000f7202 */ /* 0x000fe20000000f00 */
[----:B------:R-:W-:Y:S01]  /*9890*/  IMAD.MOV.U32 R115, RZ, RZ, R185 ;  /* 0x000000ffff737224 */ /* 0x000fe200078e00b9 */
[----:B------:R-:W-:Y:S02]  /*98a0*/  MOV R200, R186 ;  /* 0x000000ba00c87202 */ /* 0x000fe40000000f00 */
[----:B------:R-:W-:Y:S02]  /*98b0*/  MOV R114, R184 ;  /* 0x000000b800727202 */ /* 0x000fe40000000f00 */
[----:B------:R-:W-:Y:S01]  /*98c0*/  MOV R216, R202 ;  /* 0x000000ca00d87202 */ /* 0x000fe20000000f00 */
[----:B------:R-:W-:Y:S01]  /*98d0*/  HMMA.16816.F32 R152, R128, R154, R40 ;  /* 0x0000009a8098723c */ /* 0x000fe20000001828 */
[----:B------:R-:W-:Y:S01]  /*98e0*/  MOV R12, R96 ;  /* 0x00000060000c7202 */ /* 0x000fe20000000f00 */
[----:B------:R-:W-:Y:S01]  /*98f0*/  FADD.FTZ R0, R14, R0 ;  /* 0x000000000e007221 */ /* 0x000fe20000010000 */
[----:B------:R-:W-:Y:S01]  /*9900*/  MOV R217, R201 ;  /* 0x000000c900d97202 */ /* 0x000fe20000000f00 */
[----:B------:R-:W-:Y:S01]  /*9910*/  IMAD.MOV.U32 R13, RZ, RZ, R203 ;  /* 0x000000ffff0d7224 */ /* 0x000fe200078e00cb */
[----:B------:R1:W5:Y:S02]  /*9920*/  LDL.LU R233, [R1+0xa4] ;  /* 0x0000a40001e97983 */ /* 0x0003640000300800 */
[----:B------:R-:W-:Y:S01]  /*9930*/  MOV R43, R82 ;  /* 0x00000052002b7202 */ /* 0x000fe20000000f00 */
[----:B------:R-:W-:Y:S01]  /*9940*/  IMAD.MOV.U32 R42, RZ, RZ, R83 ;  /* 0x000000ffff2a7224 */ /* 0x000fe200078e0053 */
[----:B------:R-:W-:Y:S01]  /*9950*/  HMMA.16816.F32 R120, R124, R4, R120 ;  /* 0x000000047c78723c */ /* 0x000fe20000001878 */
[----:B------:R-:W-:Y:S01]  /*9960*/  FADD.FTZ R2, R35, R2 ;  /* 0x0000000223027221 */ /* 0x000fe20000010000 */
[----:B------:R-:W-:Y:S01]  /*9970*/  MOV R212, R114 ;  /* 0x0000007200d47202 */ /* 0x000fe20000000f00 */
[----:B------:R-:W-:-:S05]  /*9980*/  FADD.FTZ R3, R43, R3 ;  /* 0x000000032b037221 */ /* 0x000fca0000010000 */
[----:B------:R-:W-:Y:S01]  /*9990*/  HMMA.16816.F32 R116, R128, R4, R116 ;  /* 0x000000048074723c */ /* 0x000fe20000001874 */
[----:B------:R-:W-:Y:S01]  /*99a0*/  IMAD.MOV.U32 R218, RZ, RZ, R200 ;  /* 0x000000ffffda7224 */ /* 0x000fe200078e00c8 */
[----:B------:R-:W-:Y:S01]  /*99b0*/  MOV R219, R115 ;  /* 0x0000007300db7202 */ /* 0x000fe20000000f00 */
[----:B------:R-:W-:Y:S01]  /*99c0*/  FADD.FTZ R3, R12, R3 ;  /* 0x000000030c037221 */ /* 0x000fe20000010000 */
[----:B------:R-:W-:Y:S01]  /*99d0*/  MOV R214, R112 ;  /* 0x0000007000d67202 */ /* 0x000fe20000000f00 */
[----:B------:R-:W-:Y:S01]  /*99e0*/  FADD.FTZ R0, R216, R0 ;  /* 0x00000000d8007221 */ /* 0x000fe20000010000 */
[----:B------:R-:W2:Y:S01]  /*99f0*/  LDSM.16.MT88.4 R184, [R224+0xd800] ;  /* 0x00d80000e0b8783b */ /* 0x000ea20000004200 */
[----:B------:R-:W-:Y:S02]  /*9a00*/  FADD.FTZ R4, R42, R8 ;  /* 0x000000082a047221 */ /* 0x000fe40000010000 */
[----:B------:R-:W-:Y:S01]  /*9a10*/  FADD.FTZ R2, R13, R2 ;  /* 0x000000020d027221 */ /* 0x000fe20000010000 */
[----:B------:R-:W3:Y:S01]  /*9a20*/  LDSM.16.MT88.4 R200, [R223+0xd800] ;  /* 0x00d80000dfc8783b */ /* 0x000ee20000004200 */
[----:B------:R-:W-:-:S02]  /*9a30*/  FADD.FTZ R4, R15, R4 ;  /* 0x000000040f047221 */ /* 0x000fc40000010000 */
[----:B------:R-:W-:Y:S01]  /*9a40*/  IMAD.MOV.U32 R213, RZ, RZ, R113 ;  /* 0x000000ffffd57224 */ /* 0x000fe200078e0071 */
[----:B------:R-:W4:Y:S01]  /*9a50*/  LDSM.16.MT88.4 R80, [R221+0xf800] ;  /* 0x00f80000dd50783b */ /* 0x000f220000004200 */
[----:B------:R-:W-:Y:S02]  /*9a60*/  FADD.FTZ R4, R217, R4 ;  /* 0x00000004d9047221 */ /* 0x000fe40000010000 */
[----:B------:R-:W-:Y:S01]  /*9a70*/  FADD.FTZ R3, R218, R3 ;  /* 0x00000003da037221 */ /* 0x000fe20000010000 */
[----:B------:R-:W1:Y:S01]  /*9a80*/  LDSM.16.MT88.4 R96, [R222+0xf800] ;  /* 0x00f80000de60783b */ /* 0x000e620000004200 */
        /* <DEDUP_REMOVED lines=42> */
[----:B------:R-:W-:Y:S01]  /*9d30*/  FADD.FTZ R2, R11, R2 ;  /* 0x000000020b027221 */ /* 0x000fe20000010000 */
[-C--:B------:R-:W-:Y:S02]  /*9d40*/  HMMA.16816.F32 R188, R124, R186.reuse, R188 ;  /* 0x000000ba7cbc723c */ /* 0x080fe400000018bc */
[----:B------:R2:W-:Y:S04]  /*9d50*/  STL [R1+0x48], R3 ;  /* 0x0000480301007387 */ /* 0x0005e80000100800 */
[----:B------:R2:W-:Y:S02]  /*9d60*/  STL [R1+0x50], R0 ;  /* 0x0000500001007387 */ /* 0x0005e40000100800 */
[C---:B------:R-:W-:Y:S02]  /*9d70*/  HMMA.16816.F32 R184, R128.reuse, R186, R72 ;  /* 0x000000ba80b8723c */ /* 0x040fe40000001848 */
[----:B------:R2:W-:Y:S06]  /*9d80*/  STL [R1+0x4c], R2 ;  /* 0x00004c0201007387 */ /* 0x0005ec0000100800 */
[-C--:B------:R-:W-:Y:S08]  /*9d90*/  HMMA.16816.F32 R164, R128, R168.reuse, R164 ;  /* 0x000000a880a4723c */ /* 0x080ff000000018a4 */
[C---:B------:R-:W-:Y:S08]  /*9da0*/  HMMA.16816.F32 R160, R124.reuse, R168, R160 ;  /* 0x000000a87ca0723c */ /* 0x040ff000000018a0 */
[C---:B------:R-:W-:Y:S08]  /*9db0*/  HMMA.16816.F32 R172, R124.reuse, R170, R172 ;  /* 0x000000aa7cac723c */ /* 0x040ff000000018ac */
[C---:B---3--:R-:W-:Y:S08]  /*9dc0*/  HMMA.16816.F32 R192, R124.reuse, R200, R192 ;  /* 0x000000c87cc0723c */ /* 0x048ff000000018c0 */
[C---:B------:R-:W-:Y:S08]  /*9dd0*/  HMMA.16816.F32 R204, R124.reuse, R202, R204 ;  /* 0x000000ca7ccc723c */ /* 0x040ff000000018cc */
[C---:B----4-:R-:W-:Y:S08]  /*9de0*/  HMMA.16816.F32 R72, R124.reuse, R80, R48 ;  /* 0x000000507c48723c */ /* 0x050ff00000001830 */
[C---:B------:R-:W-:Y:S08]  /*9df0*/  HMMA.16816.F32 R76, R124.reuse, R82, R76 ;  /* 0x000000527c4c723c */ /* 0x040ff0000000184c */
[C---:B-1----:R-:W-:Y:S08]  /*9e00*/  HMMA.16816.F32 R88, R124.reuse, R96, R88 ;  /* 0x000000607c58723c */ /* 0x042ff00000001858 */
        /* <DEDUP_REMOVED lines=22> */
[----:B------:R-:W-:Y:S01]  /*9f70*/  UIMAD UR4, UR7, UR22, URZ ;  /* 0x00000016070472a4 */ /* 0x000fe2000f8e023f */
[----:B------:R-:W-:Y:S03]  /*9f80*/  STL [R1+0xa4], R77 ;  /* 0x0000a44d01007387 */ /* 0x000fe60000100800 */
[----:B------:R-:W-:Y:S01]  /*9f90*/  UIMAD UR4, UR5, UR18, UR4 ;  /* 0x00000012050472a4 */ /* 0x000fe2000f8e0204 */
        /* <DEDUP_REMOVED lines=9> */
[----:B------:R-:W-:Y:S01]  /*a030*/  BAR.SYNC.DEFER_BLOCKING 0x0 ;  /* 0x0000000000007b1d */ /* 0x000fe20000010000 */
[----:B--2---:R-:W-:-:S02]  /*a040*/  ISETP.GE.AND P3, PT, R208, c[0x0][0x220], PT ;  /* 0x00008800d0007a0c */ /* 0x004fc40003f66270 */
        /* <DEDUP_REMOVED lines=66> */
[----:B------:R-:W2:Y:S04]  /*a470*/  LDSM.16.M88.4 R40, [R220+0x9000] ;  /* 0x00900000dc28783b */ /* 0x000ea80000000200 */
[----:B------:R-:W2:Y:S04]  /*a480*/  LDSM.16.M88.4 R36, [R220+0x9800] ;  /* 0x00980000dc24783b */ /* 0x000ea80000000200 */
[----:B------:R-:W2:Y:S04]  /*a490*/  LDSM.16.M88.4 R44, [R220+0x8800] ;  /* 0x00880000dc2c783b */ /* 0x000ea80000000200 */
[----:B-1----:R-:W-:Y:S04]  /*a4a0*/  LDSM.16.M88.4 R8, [R228] ;  /* 0x00000000e408783b */ /* 0x002fe80000000200 */
[----:B------:R-:W1:Y:S04]  /*a4b0*/  LDSM.16.M88.4 R24, [R237] ;  /* 0x00000000ed18783b */ /* 0x000e680000000200 */
[----:B------:R-:W1:Y:S04]  /*a4c0*/  LDSM.16.M88.4 R20, [R236] ;  /* 0x00000000ec14783b */ /* 0x000e680000000200 */
[----:B---3--:R-:W3:Y:S04]  /*a4d0*/  LDSM.16.M88.4 R12, [R227+0x2000] ;  /* 0x00200000e30c783b */ /* 0x008ee80000000200 */
[----:B------:R-:W3:Y:S04]  /*a4e0*/  LDSM.16.M88.4 R28, [R238] ;  /* 0x00000000ee1c783b */ /* 0x000ee80000000200 */
[----:B----4-:R-:W4:Y:S04]  /*a4f0*/  LDSM.16.M88.4 R4, [R228+0x2000] ;  /* 0x00200000e404783b */ /* 0x010f280000000200 */
[----:B------:R-:W3:Y:S01]  /*a500*/  LDSM.16.M88.4 R48, [R220+0x8000] ;  /* 0x00800000dc30783b */ /* 0x000ee20000000200 */
[C---:B--2---:R-:W-:Y:S03]  /*a510*/  HMMA.16816.F32 R64, R16.reuse, R40, RZ ;  /* 0x000000281040723c */ /* 0x044fe600000018ff */
[----:B------:R-:W2:Y:S04]  /*a520*/  LDSM.16.M88.4 R32, [R231] ;  /* 0x00000000e720783b */ /* 0x000ea80000000200 */
[----:B------:R-:W0:Y:S01]  /*a530*/  LDGDEPBAR ;  /* 0x00000000000079af */ /* 0x000e220000000000 */
[C---:B------:R-:W-:Y:S08]  /*a540*/  HMMA.16816.F32 R56, R16.reuse, R36, RZ ;  /* 0x000000241038723c */ /* 0x040ff000000018ff */
[----:B------:R-:W-:Y:S08]  /*a550*/  HMMA.16816.F32 R208, R16, R44, RZ ;  /* 0x0000002c10d0723c */ /* 0x000ff000000018ff */
[C---:B-1----:R-:W-:Y:S08]  /*a560*/  HMMA.16816.F32 R64, R8.reuse, R24, R64 ;  /* 0x000000180840723c */ /* 0x042ff00000001840 */
[----:B------:R-:W-:Y:S08]  /*a570*/  HMMA.16816.F32 R56, R8, R20, R56 ;  /* 0x000000140838723c */ /* 0x000ff00000001838 */
[C---:B---3--:R-:W-:Y:S08]  /*a580*/  HMMA.16816.F32 R60, R12.reuse, R40, RZ ;  /* 0x000000280c3c723c */ /* 0x048ff000000018ff */
[----:B------:R-:W-:Y:S01]  /*a590*/  HMMA.16816.F32 R52, R12, R36, RZ ;  /* 0x000000240c34723c */ /* 0x000fe200000018ff */
[----:B------:R-:W-:-:S02]  /*a5a0*/  IMAD.MOV.U32 R3, RZ, RZ, R65 ;  /* 0x000000ffff037224 */ /* 0x000fc400078e0041 */
[----:B------:R-:W-:Y:S02]  /*a5b0*/  IMAD.MOV.U32 R2, RZ, RZ, R66 ;  /* 0x000000ffff027224 */ /* 0x000fe400078e0042 */
[----:B------:R-:W-:Y:S02]  /*a5c0*/  IMAD.MOV.U32 R0, RZ, RZ, R67 ;  /* 0x000000ffff007224 */ /* 0x000fe400078e0043 */
[----:B------:R-:W-:Y:S01]  /*a5d0*/  IMAD.MOV.U32 R36, RZ, RZ, R64 ;  /* 0x000000ffff247224 */ /* 0x000fe200078e0040 */
[----:B------:R-:W-:Y:S01]  /*a5e0*/  HMMA.16816.F32 R68, R8, R28, R208 ;  /* 0x0000001c0844723c */ /* 0x000fe200000018d0 */
[----:B------:R-:W-:Y:S02]  /*a5f0*/  IMAD.MOV.U32 R67, RZ, RZ, R56 ;  /* 0x000000ffff437224 */ /* 0x000fe400078e0038 */
[----:B------:R-:W-:Y:S02]  /*a600*/  IMAD.MOV.U32 R66, RZ, RZ, R57 ;  /* 0x000000ffff427224 */ /* 0x000fe400078e0039 */
[----:B------:R-:W-:-:S02]  /*a610*/  IMAD.MOV.U32 R65, RZ, RZ, R58 ;  /* 0x000000ffff417224 */ /* 0x000fc400078e003a */
[----:B------:R-:W-:Y:S01]  /*a620*/  IMAD.MOV.U32 R64, RZ, RZ, R59 ;  /* 0x000000ffff407224 */ /* 0x000fe200078e003b */
[----:B------:R-:W-:Y:S08]  /*a630*/  HMMA.16816.F32 R140, R12, R44, RZ ;  /* 0x0000002c0c8c723c */ /* 0x000ff000000018ff */
[----:B----4-:R-:W-:Y:S08]  /*a640*/  HMMA.16816.F32 R60, R4, R24, R60 ;  /* 0x00000018043c723c */ /* 0x010ff0000000183c */
[----:B------:R-:W-:Y:S01]  /*a650*/  HMMA.16816.F32 R56, R12, R46, RZ ;  /* 0x0000002e0c38723c */ /* 0x000fe200000018ff */
[----:B------:R-:W-:-:S02]  /*a660*/  IMAD.MOV.U32 R41, RZ, RZ, R70 ;  /* 0x000000ffff297224 */ /* 0x000fc400078e0046 */
[----:B------:R-:W-:Y:S02]  /*a670*/  IMAD.MOV.U32 R40, RZ, RZ, R71 ;  /* 0x000000ffff287224 */ /* 0x000fe400078e0047 */
[----:B------:R-:W-:Y:S02]  /*a680*/  IMAD.MOV.U32 R132, RZ, RZ, R68 ;  /* 0x000000ffff847224 */ /* 0x000fe400078e0044 */
[----:B------:R-:W-:Y:S01]  /*a690*/  IMAD.MOV.U32 R77, RZ, RZ, R69 ;  /* 0x000000ffff4d7224 */ /* 0x000fe200078e0045 */
[C---:B------:R-:W-:Y:S08]  /*a6a0*/  HMMA.16816.F32 R44, R16.reuse, R46, RZ ;  /* 0x0000002e102c723c */ /* 0x040ff000000018ff */
[----:B------:R-:W-:Y:S01]  /*a6b0*/  HMMA.16816.F32 R216, R16, R48, RZ ;  /* 0x0000003010d8723c */ /* 0x000fe200000018ff */
[----:B------:R-:W-:-:S02]  /*a6c0*/  IMAD.MOV.U32 R76, RZ, RZ, R60 ;  /* 0x000000ffff4c7224 */ /* 0x000fc400078e003c */
[----:B------:R-:W-:Y:S02]  /*a6d0*/  IMAD.MOV.U32 R37, RZ, RZ, R61 ;  /* 0x000000ffff257224 */ /* 0x000fe400078e003d */
[----:B------:R-:W-:Y:S02]  /*a6e0*/  IMAD.MOV.U32 R25, RZ, RZ, R62 ;  /* 0x000000ffff197224 */ /* 0x000fe400078e003e */
[----:B------:R-:W-:Y:S01]  /*a6f0*/  IMAD.MOV.U32 R24, RZ, RZ, R63 ;  /* 0x000000ffff187224 */ /* 0x000fe200078e003f */
[----:B------:R-:W-:Y:S08]  /*a700*/  HMMA.16816.F32 R212, R12, R48, RZ ;  /* 0x000000300cd4723c */ /* 0x000ff000000018ff */
[C---:B------:R-:W-:Y:S08]  /*a710*/  HMMA.16816.F32 R72, R4.reuse, R20, R52 ;  /* 0x000000140448723c */ /* 0x040ff00000001834 */
[----:B------:R-:W-:Y:S08]  /*a720*/  HMMA.16816.F32 R68, R4, R28, R140 ;  /* 0x0000001c0444723c */ /* 0x000ff0000000188c */
[C---:B------:R-:W-:Y:S08]  /*a730*/  HMMA.16816.F32 R60, R12.reuse, R50, RZ ;  /* 0x000000320c3c723c */ /* 0x040ff000000018ff */
[----:B------:R-:W-:Y:S08]  /*a740*/  HMMA.16816.F32 R52, R12, R42, RZ ;  /* 0x0000002a0c34723c */ /* 0x000ff000000018ff */
[----:B------:R-:W-:Y:S01]  /*a750*/  HMMA.16816.F32 R56, R4, R30, R56 ;  /* 0x0000001e0438723c */ /* 0x000fe20000001838 */
[----:B------:R-:W-:-:S02]  /*a760*/  IMAD.MOV.U32 R29, RZ, RZ, R70 ;  /* 0x000000ffff1d7224 */ /* 0x000fc400078e0046 */
[----:B------:R-:W-:-:S05]  /*a770*/  IMAD.MOV.U32 R28, RZ, RZ, R71 ;  /* 0x000000ffff1c7224 */ /* 0x000fca00078e0047 */
[----:B------:R-:W-:Y:S07]  /*a780*/  HMMA.16816.F32 R44, R8, R30, R44 ;  /* 0x0000001e082c723c */ /* 0x000fee000000182c */
[----:B------:R-:W-:Y:S01]  /*a790*/  IMAD.MOV.U32 R30, RZ, RZ, R41 ;  /* 0x000000ffff1e7224 */ /* 0x000fe200078e0029 */
[----:B------:R-:W-:Y:S01]  /*a7a0*/  HMMA.16816.F32 R12, R12, R38, RZ ;  /* 0x000000260c0c723c */ /* 0x000fe200000018ff */
[----:B------:R-:W-:-:S07]  /*a7b0*/  IMAD.MOV.U32 R31, RZ, RZ, R40 ;  /* 0x000000ffff1f7224 */ /* 0x000fce00078e0028 */
[C---:B------:R-:W-:Y:S08]  /*a7c0*/  HMMA.16816.F32 R48, R16.reuse, R50, RZ ;  /* 0x000000321030723c */ /* 0x040ff000000018ff */
[C---:B------:R-:W-:Y:S08]  /*a7d0*/  HMMA.16816.F32 R40, R16.reuse, R42, RZ ;  /* 0x0000002a1028723c */ /* 0x040ff000000018ff */
[----:B------:R-:W-:Y:S08]  /*a7e0*/  HMMA.16816.F32 R16, R16, R38, RZ ;  /* 0x000000261010723c */ /* 0x000ff000000018ff */
[-C--:B--2---:R-:W-:Y:S08]  /*a7f0*/  HMMA.16816.F32 R216, R8, R32.reuse, R216 ;  /* 0x0000002008d8723c */ /* 0x084ff000000018d8 */
[C---:B------:R-:W-:Y:S07]  /*a800*/  HMMA.16816.F32 R212, R4.reuse, R32, R212 ;  /* 0x0000002004d4723c */ /* 0x040fee00000018d4 */
[----:B------:R-:W-:Y:S01]  /*a810*/  IMAD.MOV.U32 R32, RZ, RZ, R68 ;  /* 0x000000ffff207224 */ /* 0x000fe200078e0044 */
[----:B------:R-:W-:Y:S01]  /*a820*/  HMMA.16816.F32 R60, R4, R34, R60 ;  /* 0x00000022043c723c */ /* 0x000fe2000000183c */
[----:B------:R-:W-:-:S07]  /*a830*/  IMAD.MOV.U32 R33, RZ, RZ, R69 ;  /* 0x000000ffff217224 */ /* 0x000fce00078e0045 */
[C---:B------:R-:W-:Y:S08]  /*a840*/  HMMA.16816.F32 R208, R4.reuse, R26, R52 ;  /* 0x0000001a04d0723c */ /* 0x040ff00000001834 */
[----:B------:R-:W-:Y:S01]  /*a850*/  HMMA.16816.F32 R68, R4, R22, R12 ;  /* 0x000000160444723c */ /* 0x000fe2000000180c */
[----:B------:R-:W-:Y:S04]  /*a860*/  LDSM.16.M88.4 R4, [R230+0x2000] ;  /* 0x00200000e604783b */ /* 0x000fe80000000200 */
[----:B------:R-:W1:Y:S03]  /*a870*/  LDSM.16.M88.4 R12, [R226+0x8000] ;  /* 0x00800000e20c783b */ /* 0x000e660000000200 */
[C---:B------:R-:W-:Y:S07]  /*a880*/  HMMA.16816.F32 R48, R8.reuse, R34, R48 ;  /* 0x000000220830723c */ /* 0x040fee0000001830 */
[----:B------:R-:W-:Y:S01]  /*a890*/  IMAD.MOV.U32 R34, RZ, RZ, R29 ;  /* 0x000000ffff227224 */ /* 0x000fe200078e001d */
[----:B------:R-:W-:Y:S01]  /*a8a0*/  HMMA.16816.F32 R40, R8, R26, R40 ;  /* 0x0000001a0828723c */ /* 0x000fe20000001828 */
[----:B------:R-:W-:-:S02]  /*a8b0*/  IMAD.MOV.U32 R35, RZ, RZ, R28 ;  /* 0x000000ffff237224 */ /* 0x000fc400078e001c */
[----:B------:R-:W-:Y:S02]  /*a8c0*/  IMAD.MOV.U32 R28, RZ, RZ, R132 ;  /* 0x000000ffff1c7224 */ /* 0x000fe400078e0084 */
[----:B------:R-:W-:-:S03]  /*a8d0*/  IMAD.MOV.U32 R29, RZ, RZ, R77 ;  /* 0x000000ffff1d7224 */ /* 0x000fc600078e004d */
[----:B------:R-:W-:Y:S01]  /*a8e0*/  HMMA.16816.F32 R16, R8, R22, R16 ;  /* 0x000000160810723c */ /* 0x000fe20000001810 */
[----:B------:R-:W2:Y:S07]  /*a8f0*/  LDSM.16.M88.4 R8, [R230] ;  /* 0x00000000e608783b */ /* 0x000eae0000000200 */
[C---:B-1----:R-:W-:Y:S07]  /*a900*/  HMMA.16816.F32 R140, R4.reuse, R12, R212 ;  /* 0x0000000c048c723c */ /* 0x042fee00000018d4 */
[----:B------:R-:W-:Y:S01]  /*a910*/  IMAD.MOV.U32 R212, RZ, RZ, R67 ;  /* 0x000000ffffd47224 */ /* 0x000fe200078e0043 */
[----:B------:R-:W-:Y:S01]  /*a920*/  HMMA.16816.F32 R52, R4, R14, R60 ;  /* 0x0000000e0434723c */ /* 0x000fe2000000183c */
[----:B------:R-:W-:-:S02]  /*a930*/  IMAD.MOV.U32 R213, RZ, RZ, R66 ;  /* 0x000000ffffd57224 */ /* 0x000fc400078e0042 */
[----:B------:R-:W-:Y:S02]  /*a940*/  IMAD.MOV.U32 R214, RZ, RZ, R65 ;  /* 0x000000ffffd67224 */ /* 0x000fe400078e0041 */
[----:B------:R-:W-:Y:S02]  /*a950*/  IMAD.MOV.U32 R215, RZ, RZ, R64 ;  /* 0x000000ffffd77224 */ /* 0x000fe400078e0040 */
[----:B------:R-:W-:Y:S02]  /*a960*/  IMAD.MOV.U32 R60, RZ, RZ, R36 ;  /* 0x000000ffff3c7224 */ /* 0x000fe400078e0024 */
[----:B------:R-:W-:Y:S02]  /*a970*/  IMAD.MOV.U32 R61, RZ, RZ, R3 ;  /* 0x000000ffff3d7224 */ /* 0x000fe400078e0003 */
[----:B------:R-:W-:Y:S01]  /*a980*/  IMAD.MOV.U32 R62, RZ, RZ, R2 ;  /* 0x000000ffff3e7224 */ /* 0x000fe200078e0002 */
[----:B--2---:R-:W-:Y:S01]  /*a990*/  HMMA.16816.F32 R64, R8, R12, R216 ;  /* 0x0000000c0840723c */ /* 0x004fe200000018d8 */
[----:B------:R-:W-:-:S06]  /*a9a0*/  IMAD.MOV.U32 R63, RZ, RZ, R0 ;  /* 0x000000ffff3f7224 */ /* 0x000fcc00078e0000 */
[----:B------:R-:W-:Y:S02]  /*a9b0*/  IMAD.MOV.U32 R218, RZ, RZ, R25 ;  /* 0x000000ffffda7224 */ /* 0x000fe400078e0019 */
[----:B------:R-:W-:Y:S02]  /*a9c0*/  IMAD.MOV.U32 R219, RZ, RZ, R24 ;  /* 0x000000ffffdb7224 */ /* 0x000fe400078e0018 */
[----:B------:R-:W-:Y:S01]  /*a9d0*/  HMMA.16816.F32 R24, R8, R14, R48 ;  /* 0x0000000e0818723c */ /* 0x000fe20000001830 */
[----:B------:R-:W1:Y:S01]  /*a9e0*/  LDSM.16.M88.4 R12, [R226+0x8800] ;  /* 0x00880000e20c783b */ /* 0x000e620000000200 */
[----:B------:R-:W-:Y:S02]  /*a9f0*/  IMAD.MOV.U32 R217, RZ, RZ, R37 ;  /* 0x000000ffffd97224 */ /* 0x000fe400078e0025 */
[----:B------:R-:W-:-:S04]  /*aa00*/  IMAD.MOV.U32 R216, RZ, RZ, R76 ;  /* 0x000000ffffd87224 */ /* 0x000fc800078e004c */
        /* <DEDUP_REMOVED lines=13> */
[----:B------:R-:W-:Y:S01]  /*aae0*/  HMMA.16816.F32 R16, R8, R14, R16 ;  /* 0x0000000e0810723c */ /* 0x000fe20000001810 */
        /* <DEDUP_REMOVED lines=8> */
[----:B------:R-:W-:-:S02]  /*ab70*/  IMAD.MOV.U32 R0, RZ, RZ, R7 ;  /* 0x000000ffff007224 */ /* 0x000fc400078e0007 */
[----:B------:R-:W2:Y:S01]  /*ab80*/  LDSM.16.M88.4 R4, [R229+0x2000] ;  /* 0x00200000e504783b */ /* 0x000ea20000000200 */
[----:B------:R-:W-:Y:S01]  /*ab90*/  IMAD.MOV.U32 R41, RZ, RZ, R75 ;  /* 0x000000ffff297224 */ /* 0x000fe200078e004b */
[-C--:B-1----:R-:W-:Y:S08]  /*aba0*/  HMMA.16816.F32 R216, R8, R12.reuse, R64 ;  /* 0x0000000c08d8723c */ /* 0x082ff00000001840 */
[C---:B--2---:R-:W-:Y:S08]  /*abb0*/  HMMA.16816.F32 R68, R4.reuse, R12, R140 ;  /* 0x0000000c0444723c */ /* 0x044ff0000000188c */
[-C--:B------:R-:W-:Y:S08]  /*abc0*/  HMMA.16816.F32 R212, R4, R14.reuse, R52 ;  /* 0x0000000e04d4723c */ /* 0x080ff00000001834 */
[----:B------:R-:W-:Y:S01]  /*abd0*/  HMMA.16816.F32 R140, R8, R14, R24 ;  /* 0x0000000e088c723c */ /* 0x000fe20000001818 */
[----:B------:R-:W1:Y:S07]  /*abe0*/  LDSM.16.M88.4 R12, [R225+0x800] ;  /* 0x00080000e10c783b */ /* 0x000e6e0000000200 */
[----:B-1----:R-:W-:Y:S08]  /*abf0*/  HMMA.16816.F32 R52, R4, R14, R28 ;  /* 0x0000000e0434723c */ /* 0x002ff0000000181c */
[-C--:B------:R-:W-:Y:S08]  /*ac00*/  HMMA.16816.F32 R72, R8, R12.reuse, R36 ;  /* 0x0000000c0848723c */ /* 0x080ff00000001824 */
        /* <DEDUP_REMOVED lines=27> */
[----:B------:R-:W1:Y:S07]  /*adc0*/  LDSM.16.M88.4 R12, [R220+0xa800] ;  /* 0x00a80000dc0c783b */ /* 0x000e6e0000000200 */
[----:B-1----:R-:W-:Y:S08]  /*add0*/  HMMA.16816.F32 R52, R4, R14, R52 ;  /* 0x0000000e0434723c */ /* 0x002ff00000001834 */
[-C--:B------:R-:W-:Y:S08]  /*ade0*/  HMMA.16816.F32 R208, R8, R12.reuse, R72 ;  /* 0x0000000c08d0723c */ /* 0x080ff00000001848 */
[----:B------:R-:W-:Y:S08]  /*adf0*/  HMMA.16816.F32 R64, R4, R12, R64 ;  /* 0x0000000c0440723c */ /* 0x000ff00000001840 */
[----:B------:R-:W-:Y:S01]  /*ae00*/  IMAD.MOV.U32 R12, RZ, RZ, R52 ;  /* 0x000000ffff0c7224 */ /* 0x000fe200078e0034 */
[----:B------:R-:W-:Y:S01]  /*ae10*/  HMMA.16816.F32 R216, R8, R14, R28 ;  /* 0x0000000e08d8723c */ /* 0x000fe2000000181c */
[----:B------:R-:W-:-:S02]  /*ae20*/  IMAD.MOV.U32 R3, RZ, RZ, R53 ;  /* 0x000000ffff037224 */ /* 0x000fc400078e0035 */
[----:B------:R-:W-:Y:S02]  /*ae30*/  IMAD.MOV.U32 R2, RZ, RZ, R54 ;  /* 0x000000ffff027224 */ /* 0x000fe400078e0036 */
[----:B------:R-:W-:Y:S02]  /*ae40*/  IMAD.MOV.U32 R0, RZ, RZ, R55 ;  /* 0x000000ffff007224 */ /* 0x000fe400078e0037 */
[----:B------:R-:W-:Y:S02]  /*ae50*/  IMAD.MOV.U32 R28, RZ, RZ, R12 ;  /* 0x000000ffff1c7224 */ /* 0x000fe400078e000c */
[----:B------:R-:W1:Y:S01]  /*ae60*/  LDSM.16.M88.4 R12, [R220+0xb000] ;  /* 0x00b00000dc0c783b */ /* 0x000e620000000200 */
        /* <DEDUP_REMOVED lines=24> */
[-C--:B-1----:R-:W-:Y:S08]  /*aff0*/  HMMA.16816.F32 R72, R8, R12.reuse, R44 ;  /* 0x0000000c0848723c */ /* 0x082ff0000000182c */
[C---:B------:R-:W-:Y:S07]  /*b000*/  HMMA.16816.F32 R52, R4.reuse, R12, R32 ;  /* 0x0000000c0434723c */ /* 0x040fee0000001820 */
[----:B------:R-:W-:Y:S01]  /*b010*/  MOV R32, R138 ;  /* 0x0000008a00207202 */ /* 0x000fe20000000f00 */
[----:B------:R-:W-:Y:S01]  /*b020*/  HMMA.16816.F32 R44, R4, R14, R20 ;  /* 0x0000000e042c723c */ /* 0x000fe20000001814 */
[----:B------:R-:W-:Y:S01]  /*b030*/  LDSM.16.M88.4 R4, [R228+0x6000] ;  /* 0x00600000e404783b */ /* 0x000fe20000000200 */
[----:B------:R-:W-:-:S02]  /*b040*/  IMAD.MOV.U32 R33, RZ, RZ, R133 ;  /* 0x000000ffff217224 */ /* 0x000fc400078e0085 */
[----:B------:R-:W-:Y:S01]  /*b050*/  IMAD.MOV.U32 R34, RZ, RZ, R132 ;  /* 0x000000ffff227224 */ /* 0x000fe200078e0084 */
[----:B------:R-:W1:Y:S01]  /*b060*/  S2R R133, SR_TID.X ;  /* 0x0000000000857919 */ /* 0x000e620000002100 */
[----:B------:R-:W-:Y:S02]  /*b070*/  IMAD.MOV.U32 R35, RZ, RZ, R77 ;  /* 0x000000ffff237224 */ /* 0x000fe400078e004d */
[----:B------:R-:W-:Y:S01]  /*b080*/  HMMA.16816.F32 R16, R8, R14, R16 ;  /* 0x0000000e0810723c */ /* 0x000fe20000001810 */
[----:B------:R-:W2:Y:S04]  /*b090*/  LDSM.16.M88.4 R12, [R235] ;  /* 0x00000000eb0c783b */ /* 0x000ea80000000200 */
[----:B------:R-:W3:Y:S01]  /*b0a0*/  LDSM.16.M88.4 R8, [R228+0x4000] ;  /* 0x00400000e408783b */ /* 0x000ee20000000200 */
[----:B-1----:R-:W-:-:S05]  /*b0b0*/  IMAD.SHL.U32 R133, R133, 0x2, RZ ;  /* 0x0000000285857824 */ /* 0x002fca00078e00ff */
[----:B------:R-:W-:Y:S01]  /*b0c0*/  LOP3.LUT R133, R133, 0x6, RZ, 0xc0, !PT ;  /* 0x0000000685857812 */ /* 0x000fe200078ec0ff */
[-C--:B--2---:R-:W-:Y:S08]  /*b0d0*/  HMMA.16816.F32 R68, R4, R12.reuse, R68 ;  /* 0x0000000c0444723c */ /* 0x084ff00000001844 */
[----:B---3--:R-:W-:Y:S07]  /*b0e0*/  HMMA.16816.F32 R40, R8, R12, R56 ;  /* 0x0000000c0828723c */ /* 0x008fee0000001838 */
[----:B------:R-:W-:Y:S01]  /*b0f0*/  IMAD.MOV.U32 R56, RZ, RZ, R76 ;  /* 0x000000ffff387224 */ /* 0x000fe200078e004c */
[----:B------:R-:W-:Y:S01]  /*b100*/  HMMA.16816.F32 R36, R4, R14, R60 ;  /* 0x0000000e0424723c */ /* 0x000fe2000000183c */
[----:B------:R-:W-:-:S02]  /*b110*/  IMAD.MOV.U32 R57, RZ, RZ, R3 ;  /* 0x000000ffff397224 */ /* 0x000fc400078e0003 */
[----:B------:R-:W-:Y:S02]  /*b120*/  IMAD.MOV.U32 R58, RZ, RZ, R2 ;  /* 0x000000ffff3a7224 */ /* 0x000fe400078e0002 */
[----:B------:R-:W-:-:S03]  /*b130*/  IMAD.MOV.U32 R59, RZ, RZ, R0 ;  /* 0x000000ffff3b7224 */ /* 0x000fc600078e0000 */
[C---:B------:R-:W-:Y:S01]  /*b140*/  HMMA.16816.F32 R24, R8.reuse, R14, R140 ;  /* 0x0000000e0818723c */ /* 0x040fe2000000188c */
[----:B------:R-:W1:Y:S07]  /*b150*/  LDSM.16.M88.4 R12, [R234] ;  /* 0x00000000ea0c783b */ /* 0x000e6e0000000200 */
[-C--:B-1----:R-:W-:Y:S08]  /*b160*/  HMMA.16816.F32 R48, R8, R12.reuse, R48 ;  /* 0x0000000c0830723c */ /* 0x082ff00000001830 */
[C---:B------:R-:W-:Y:S08]  /*b170*/  HMMA.16816.F32 R32, R4.reuse, R12, R32 ;  /* 0x0000000c0420723c */ /* 0x040ff00000001820 */
[-C--:B------:R-:W-:Y:S08]  /*b180*/  HMMA.16816.F32 R28, R4, R14.reuse, R28 ;  /* 0x0000000e041c723c */ /* 0x080ff0000000181c */
        /* <DEDUP_REMOVED lines=12> */
[----:B------:R-:W-:Y:S01]  /*b250*/  HMMA.16816.F32 R16, R8, R14, R16 ;  /* 0x0000000e0810723c */ /* 0x000fe20000001810 */
[----:B------:R-:W-:Y:S11]  /*b260*/  LDSM.16.M88.4 R8, [R230+0x4000] ;  /* 0x00400000e608783b */ /* 0x000ff60000000200 */
[----:B------:R-:W-:Y:S04]  /*b270*/  @!UPT UIADD3 URZ, URZ, URZ, URZ ;  /* 0x0000003f3f3ff290 */ /* 0x000fe8000fffe03f */
[----:B------:R-:W-:Y:S02]  /*b280*/  IMAD.MOV.U32 R72, RZ, RZ, R140 ;  /* 0x000000ffff487224 */ /* 0x000fe400078e008c */
[----:B------:R-:W-:Y:S02]  /*b290*/  IMAD.MOV.U32 R3, RZ, RZ, R141 ;  /* 0x000000ffff037224 */ /* 0x000fe400078e008d */
[----:B------:R-:W-:Y:S02]  /*b2a0*/  IMAD.MOV.U32 R2, RZ, RZ, R142 ;  /* 0x000000ffff027224 */ /* 0x000fe400078e008e */
[----:B------:R-:W-:Y:S02]  /*b2b0*/  IMAD.MOV.U32 R0, RZ, RZ, R143 ;  /* 0x000000ffff007224 */ /* 0x000fe400078e008f */
[C---:B------:R-:W-:Y:S11]  /*b2c0*/  HMMA.16816.F32 R140, R4.reuse, R12, R52 ;  /* 0x0000000c048c723c */ /* 0x040ff60000001834 */
[----:B------:R-:W-:Y:S11]  /*b2d0*/  @!UPT UIADD3 URZ, URZ, URZ, URZ ;  /* 0x0000003f3f3ff290 */ /* 0x000ff6000fffe03f */
[----:B------:R-:W-:Y:S02]  /*b2e0*/  @!UPT UIADD3 URZ, URZ, URZ, URZ ;  /* 0x0000003f3f3ff290 */ /* 0x000fe4000fffe03f */
[----:B------:R-:W-:Y:S02]  /*b2f0*/  IMAD.MOV.U32 R55, RZ, RZ, R140 ;  /* 0x000000ffff377224 */ /* 0x000fe400078e008c */
[----:B------:R-:W-:Y:S02]  /*b300*/  IMAD.MOV.U32 R54, RZ, RZ, R141 ;  /* 0x000000ffff367224 */ /* 0x000fe400078e008d */
[----:B------:R-:W-:Y:S02]  /*b310*/  IMAD.MOV.U32 R53, RZ, RZ, R142 ;  /* 0x000000ffff357224 */ /* 0x000fe400078e008e */
[----:B------:R-:W-:Y:S02]  /*b320*/  IMAD.MOV.U32 R52, RZ, RZ, R143 ;  /* 0x000000ffff347224 */ /* 0x000fe400078e008f */
[----:B------:R-:W-:Y:S01]  /*b330*/  HMMA.16816.F32 R140, R4, R14, R44 ;  /* 0x0000000e048c723c */ /* 0x000fe2000000182c */
[----:B------:R-:W-:Y:S04]  /*b340*/  LDSM.16.M88.4 R4, [R230+0x6000] ;  /* 0x00600000e604783b */ /* 0x000fe80000000200 */
[----:B------:R-:W1:Y:S02]  /*b350*/  LDSM.16.M88.4 R12, [R226+0xa000] ;  /* 0x00a00000e20c783b */ /* 0x000e640000000200 */
[----:B------:R-:W-:-:S02]  /*b360*/  IMAD.MOV.U32 R45, RZ, RZ, R3 ;  /* 0x000000ffff2d7224 */ /* 0x000fc400078e0003 */
        /* <DEDUP_REMOVED lines=10> */
[----:B------:R-:W-:Y:S02]  /*b410*/  IMAD.MOV.U32 R76, RZ, RZ, R68 ;  /* 0x000000ffff4c7224 */ /* 0x000fe400078e0044 */
[----:B------:R-:W-:Y:S02]  /*b420*/  IMAD.MOV.U32 R3, RZ, RZ, R69 ;  /* 0x000000ffff037224 */ /* 0x000fe400078e0045 */
[----:B------:R-:W-:Y:S02]  /*b430*/  IMAD.MOV.U32 R2, RZ, RZ, R70 ;  /* 0x000000ffff027224 */ /* 0x000fe400078e0046 */
[----:B------:R-:W-:Y:S02]  /*b440*/  IMAD.MOV.U32 R0, RZ, RZ, R71 ;  /* 0x000000ffff007224 */ /* 0x000fe400078e0047 */
[C---:B------:R-:W-:Y:S01]  /*b450*/  HMMA.16816.F32 R68, R4.reuse, R14, R36 ;  /* 0x0000000e0444723c */ /* 0x040fe20000001824 */
[----:B------:R-:W1:Y:S07]  /*b460*/  LDSM.16.M88.4 R12, [R226+0xa800] ;  /* 0x00a80000e20c783b */ /* 0x000e6e0000000200 */
[-C--:B-1----:R-:W-:Y:S07]  /*b470*/  HMMA.16816.F32 R56, R4, R12.reuse, R32 ;  /* 0x0000000c0438723c */ /* 0x082fee0000001820 */
[----:B------:R-:W-:Y:S01]  /*b480*/  IMAD.MOV.U32 R32, RZ, RZ, R55 ;  /* 0x000000ffff207224 */ /* 0x000fe200078e0037 */
[----:B------:R-:W-:Y:S01]  /*b490*/  HMMA.16816.F32 R212, R8, R12, R48 ;  /* 0x0000000c08d4723c */ /* 0x000fe20000001830 */
[----:B------:R-:W-:-:S02]  /*b4a0*/  IMAD.MOV.U32 R33, RZ, RZ, R54 ;  /* 0x000000ffff217224 */ /* 0x000fc400078e0036 */
[----:B------:R-:W-:Y:S02]  /*b4b0*/  IMAD.MOV.U32 R34, RZ, RZ, R53 ;  /* 0x000000ffff227224 */ /* 0x000fe400078e0035 */
[----:B------:R-:W-:-:S03]  /*b4c0*/  IMAD.MOV.U32 R35, RZ, RZ, R52 ;  /* 0x000000ffff237224 */ /* 0x000fc600078e0034 */
[-C--:B------:R-:W-:Y:S08]  /*b4d0*/  HMMA.16816.F32 R52, R4, R14.reuse, R28 ;  /* 0x0000000e0434723c */ /* 0x080ff0000000181c */
[C---:B------:R-:W-:Y:S01]  /*b4e0*/  HMMA.16816.F32 R28, R8.reuse, R14, R20 ;  /* 0x0000000e081c723c */ /* 0x040fe20000001814 */
[----:B------:R-:W1:Y:S07]  /*b4f0*/  LDSM.16.M88.4 R12, [R226+0xb000] ;  /* 0x00b00000e20c783b */ /* 0x000e6e0000000200 */
[-C--:B-1----:R-:W-:Y:S08]  /*b500*/  HMMA.16816.F32 R48, R8, R12.reuse, R40 ;  /* 0x0000000c0830723c */ /* 0x082ff00000001828 */
[C---:B------:R-:W-:Y:S07]  /*b510*/  HMMA.16816.F32 R40, R4.reuse, R12, R60 ;  /* 0x0000000c0428723c */ /* 0x040fee000000183c */
[----:B------:R-:W-:Y:S01]  /*b520*/  IMAD.MOV.U32 R60, RZ, RZ, R76 ;  /* 0x000000ffff3c7224 */ /* 0x000fe200078e004c */
[----:B------:R-:W-:Y:S01]  /*b530*/  HMMA.16816.F32 R36, R4, R14, R208 ;  /* 0x0000000e0424723c */ /* 0x000fe200000018d0 */
[----:B------:R-:W-:-:S02]  /*b540*/  IMAD.MOV.U32 R61, RZ, RZ, R3 ;  /* 0x000000ffff3d7224 */ /* 0x000fc400078e0003 */
[----:B------:R-:W-:Y:S02]  /*b550*/  IMAD.MOV.U32 R62, RZ, RZ, R2 ;  /* 0x000000ffff3e7224 */ /* 0x000fe400078e0002 */
[----:B------:R-:W-:Y:S01]  /*b560*/  IMAD.MOV.U32 R63, RZ, RZ, R0 ;  /* 0x000000ffff3f7224 */ /* 0x000fe200078e0000 */
[----:B------:R-:W-:Y:S02]  /*b570*/  MOV R0, UR22 ;  /* 0x0000001600007c02 */ /* 0x000fe40008000f00 */
[----:B------:R-:W-:Y:S01]  /*b580*/  HMMA.16816.F32 R24, R8, R14, R64 ;  /* 0x0000000e0818723c */ /* 0x000fe20000001840 */
[----:B------:R-:W1:Y:S02]  /*b590*/  LDSM.16.M88.4 R12, [R226+0xb800] ;  /* 0x00b80000e20c783b */ /* 0x000e640000000200 */
[----:B------:R-:W-:-:S04]  /*b5a0*/  IMAD R0, R0, 0x40, R133 ;  /* 0x0000004000007824 */ /* 0x000fc800078e0285 */
[----:B------:R-:W-:Y:S01]  /*b5b0*/  IMAD.IADD R2, R242, 0x1, -R0 ;  /* 0x00000001f2027824 */ /* 0x000fe200078e0a00 */
[----:B------:R-:W-:-:S04]  /*b5c0*/  ISETP.GE.AND P1, PT, R0, R252, PT ;  /* 0x000000fc0000720c */ /* 0x000fc80003f26270 */
[----:B------:R-:W-:Y:S02]  /*b5d0*/  IABS R2, R2 ;  /* 0x0000000200027213 */ /* 0x000fe40000000000 */
[----:B------:R-:W-:-:S03]  /*b5e0*/  ISETP.LT.OR P1, PT, R0, R247, P1 ;  /* 0x000000f70000720c */ /* 0x000fc60000f21670 */
[----:B------:R-:W-:Y:S02]  /*b5f0*/  IMAD.MOV.U32 R3, RZ, RZ, R2 ;  /* 0x000000ffff037224 */ /* 0x000fe400078e0002 */
[----:B------:R-:W-:-:S05]  /*b600*/  IMAD.IADD R2, R241, 0x1, -R0 ;  /* 0x00000001f1027824 */ /* 0x000fca00078e0a00 */
[----:B------:R-:W-:Y:S01]  /*b610*/  IABS R2, R2 ;  /* 0x0000000200027213 */ /* 0x000fe20000000000 */
        /* <DEDUP_REMOVED lines=17> */
[----:B-1----:R-:W-:Y:S08]  /*b730*/  HMMA.16816.F32 R208, R4, R14, R36 ;  /* 0x0000000e04d0723c */ /* 0x002ff00000001824 */
[-C--:B------:R-:W-:Y:S08]  /*b740*/  HMMA.16816.F32 R48, R8, R12.reuse, R48 ;  /* 0x0000000c0830723c */ /* 0x080ff00000001830 */
[----:B------:R-:W-:Y:S08]  /*b750*/  HMMA.16816.F32 R40, R4, R12, R40 ;  /* 0x0000000c0428723c */ /* 0x000ff00000001828 */
[----:B------:R-:W-:Y:S01]  /*b760*/  HMMA.16816.F32 R36, R8, R14, R24 ;  /* 0x0000000e0824723c */ /* 0x000fe20000001818 */
[----:B------:R-:W1:Y:S01]  /*b770*/  LDSM.16.M88.4 R12, [R225+0x3800] ;  /* 0x00380000e10c783b */ /* 0x000e620000000200 */
[----:B------:R-:W-:Y:S01]  /*b780*/  UISETP.GT.AND UP0, UPT, UR22, UR9, UPT ;  /* 0x000000091600728c */ /* 0x000fe2000bf04270 */
[----:B------:R-:W-:-:S05]  /*b790*/  DEPBAR.LE SB0, 0x0 ;  /* 0x000080000000791a */ /* 0x000fca0000000000 */
[----:B-1----:R-:W-:Y:S08]  /*b7a0*/  HMMA.16816.F32 R44, R8, R12, R44 ;  /* 0x0000000c082c723c */ /* 0x002ff0000000182c */
[C---:B------:R-:W-:Y:S11]  /*b7b0*/  HMMA.16816.F32 R20, R4.reuse, R14, R20 ;  /* 0x0000000e0414723c */ /* 0x040ff60000001814 */
[----:B------:R-:W-:Y:S05]  /*b7c0*/  @!UPT UIADD3 URZ, URZ, URZ, URZ ;  /* 0x0000003f3f3ff290 */ /* 0x000fea000fffe03f */
[----:B------:R-:W-:Y:S02]  /*b7d0*/  IMAD.MOV.U32 R77, RZ, RZ, R44 ;  /* 0x000000ffff4d7224 */ /* 0x000fe400078e002c */
[----:B------:R-:W-:Y:S02]  /*b7e0*/  IMAD.MOV.U32 R76, RZ, RZ, R46 ;  /* 0x000000ffff4c7224 */ /* 0x000fe400078e002e */
[----:B------:R-:W-:Y:S02]  /*b7f0*/  IMAD.MOV.U32 R75, RZ, RZ, R45 ;  /* 0x000000ffff4b7224 */ /* 0x000fe400078e002d */
[----:B------:R-:W-:Y:S02]  /*b800*/  IMAD.MOV.U32 R74, RZ, RZ, R47 ;  /* 0x000000ffff4a7224 */ /* 0x000fe400078e002f */
[----:B------:R-:W-:Y:S01]  /*b810*/  HMMA.16816.F32 R44, R4, R12, R32 ;  /* 0x0000000c042c723c */ /* 0x000fe20000001820 */
[----:B------:R-:W-:Y:S02]  /*b820*/  IMAD.MOV.U32 R70, RZ, RZ, R22 ;  /* 0x000000ffff467224 */ /* 0x000fe400078e0016 */
[----:B------:R-:W-:-:S02]  /*b830*/  IMAD.MOV.U32 R138, RZ, RZ, R23 ;  /* 0x000000ffff8a7224 */ /* 0x000fc400078e0017 */
[----:B------:R-:W-:Y:S02]  /*b840*/  IMAD.MOV.U32 R71, RZ, RZ, R20 ;  /* 0x000000ffff477224 */ /* 0x000fe400078e0014 */
[----:B------:R-:W-:Y:S01]  /*b850*/  IMAD.MOV.U32 R139, RZ, RZ, R21 ;  /* 0x000000ffff8b7224 */ /* 0x000fe200078e0015 */
[----:B------:R-:W-:Y:S01]  /*b860*/  HMMA.16816.F32 R4, R8, R14, R16 ;  /* 0x0000000e0804723c */ /* 0x000fe20000001810 */
[----:B------:R1:W-:Y:S02]  /*b870*/  I2F R10, R3 ;  /* 0x00000003000a7306 */ /* 0x0003e40000201400 */
[----:B-1----:R-:W-:-:S06]  /*b880*/  IMAD.MOV.U32 R3, RZ, RZ, R2 ;  /* 0x000000ffff037224 */ /* 0x002fcc00078e0002 */
[----:B------:R1:W2:Y:S11]  /*b890*/  I2F R9, R3 ;  /* 0x0000000300097306 */ /* 0x0002b60000201400 */
[----:B------:R-:W-:Y:S04]  /*b8a0*/  @!UPT UIADD3 URZ, URZ, URZ, URZ ;  /* 0x0000003f3f3ff290 */ /* 0x000fe8000fffe03f */
[----:B------:R-:W-:Y:S02]  /*b8b0*/  IMAD.MOV.U32 R73, RZ, RZ, R4 ;  /* 0x000000ffff497224 */ /* 0x000fe400078e0004 */
[----:B------:R-:W-:Y:S02]  /*b8c0*/  IMAD.IADD R4, R243, 0x1, -R0 ;  /* 0x00000001f3047824 */ /* 0x000fe400078e0a00 */
[----:B------:R-:W-:Y:S02]  /*b8d0*/  IMAD.MOV.U32 R69, RZ, RZ, R5 ;  /* 0x000000ffff457224 */ /* 0x000fe400078e0005 */
[----:B------:R-:W-:Y:S01]  /*b8e0*/  IMAD.MOV.U32 R68, RZ, RZ, R7 ;  /* 0x000000ffff447224 */ /* 0x000fe200078e0007 */
[----:B------:R-:W-:Y:S01]  /*b8f0*/  IABS R2, R4 ;  /* 0x0000000400027213 */ /* 0x000fe20000000000 */
[----:B------:R-:W-:-:S04]  /*b900*/  IMAD.MOV.U32 R72, RZ, RZ, R6 ;  /* 0x000000ffff487224 */ /* 0x000fc800078e0006 */
[----:B------:R-:W-:Y:S01]  /*b910*/  IMAD.MOV.U32 R4, RZ, RZ, R2 ;  /* 0x000000ffff047224 */ /* 0x000fe200078e0002 */
[----:B------:R-:W-:Y:S01]  /*b920*/  IADD3 R2, R0, 0x1, RZ ;  /* 0x0000000100027810 */ /* 0x000fe20007ffe0ff */
[----:B-1----:R-:W-:Y:S02]  /*b930*/  IMAD.IADD R3, R248, 0x1, -R0 ;  /* 0x00000001f8037824 */ /* 0x002fe400078e0a00 */
[----:B------:R1:W3:Y:S01]  /*b940*/  I2F R8, R4 ;  /* 0x0000000400087306 */ /* 0x0002e20000201400 */
[----:B------:R-:W-:Y:S01]  /*b950*/  ISETP.GE.AND P0, PT, R2, R252, PT ;  /* 0x000000fc0200720c */ /* 0x000fe20003f06270 */
[----:B------:R-:W-:Y:S01]  /*b960*/  IMAD.IADD R5, R242, 0x1, -R2 ;  /* 0x00000001f2057824 */ /* 0x000fe200078e0a02 */
[----:B------:R-:W-:Y:S01]  /*b970*/  IABS R3, R3 ;  /* 0x0000000300037213 */ /* 0x000fe20000000000 */
[----:B--2---:R-:W-:Y:S01]  /*b980*/  FFMA.FTZ R9, R9, -UR21, R62 ;  /* 0x8000001509097c23 */ /* 0x004fe2000801003e */
[----:B------:R-:W-:Y:S01]  /*b990*/  BAR.SYNC.DEFER_BLOCKING 0x0 ;  /* 0x0000000000007b1d */ /* 0x000fe20000010000 */
[----:B------:R-:W-:-:S02]  /*b9a0*/  ISETP.GE.AND P6, PT, R2, R251, PT ;  /* 0x000000fb0200720c */ /* 0x000fc40003fc6270 */
[C---:B------:R-:W-:Y:S02]  /*b9b0*/  ISETP.GE.AND P5, PT, R2.reuse, R250, PT ;  /* 0x000000fa0200720c */ /* 0x040fe40003fa6270 */
[C---:B------:R-:W-:Y:S02]  /*b9c0*/  ISETP.GE.AND P4, PT, R2.reuse, R249, PT ;  /* 0x000000f90200720c */ /* 0x040fe40003f86270 */
[C---:B------:R-:W-:Y:S02]  /*b9d0*/  ISETP.LT.OR P0, PT, R2.reuse, R247, P0 ;  /* 0x000000f70200720c */ /* 0x040fe40000701670 */
[C---:B------:R-:W-:Y:S01]  /*b9e0*/  ISETP.LT.OR P6, PT, R2.reuse, R246, P6 ;  /* 0x000000f60200720c */ /* 0x040fe200037c1670 */
[----:B-1----:R-:W-:Y:S01]  /*b9f0*/  IMAD.MOV.U32 R4, RZ, RZ, R3 ;  /* 0x000000ffff047224 */ /* 0x002fe200078e0003 */
[----:B------:R-:W-:Y:S01]  /*ba00*/  IABS R3, R5 ;  /* 0x0000000500037213 */ /* 0x000fe20000000000 */
[----:B------:R-:W-:Y:S01]  /*ba10*/  IMAD.IADD R5, R243, 0x1, -R2 ;  /* 0x00000001f3057824 */ /* 0x000fe200078e0a02 */
[----:B------:R-:W-:Y:S01]  /*ba20*/  ISETP.LT.OR P5, PT, R2, R245, P5 ;  /* 0x000000f50200720c */ /* 0x000fe20002fa1670 */
[----:B------:R1:W2:Y:S01]  /*ba30*/  I2F R7, R4 ;  /* 0x0000000400077306 */ /* 0x0002a20000201400 */
[----:B---3--:R-:W-:Y:S01]  /*ba40*/  FFMA.FTZ R11, R8, -UR21, R64 ;  /* 0x80000015080b7c23 */ /* 0x008fe20008010040 */
[----:B------:R-:W-:Y:S01]  /*ba50*/  ISETP.LT.OR P4, PT, R2, R244, P4 ;  /* 0x000000f40200720c */ /* 0x000fe20002781670 */
[----:B-1----:R-:W-:-:S02]  /*ba60*/  IMAD.MOV.U32 R4, RZ, RZ, R3 ;  /* 0x000000ffff047224 */ /* 0x002fc400078e0003 */
[----:B------:R-:W-:-:S03]  /*ba70*/  IMAD.IADD R3, R241, 0x1, -R2 ;  /* 0x00000001f1037824 */ /* 0x000fc600078e0a02 */
[----:B------:R1:W3:Y:S01]  /*ba80*/  I2F R6, R4 ;  /* 0x0000000400067306 */ /* 0x0002e20000201400 */
[----:B--2---:R-:W-:Y:S01]  /*ba90*/  FFMA.FTZ R13, R7, -UR21, R66 ;  /* 0x80000015070d7c23 */ /* 0x004fe20008010042 */
[----:B------:R-:W-:-:S05]  /*baa0*/  IABS R3, R3 ;  /* 0x0000000300037213 */ /* 0x000fca0000000000 */
[----:B-1----:R-:W-:Y:S01]  /*bab0*/  IMAD.MOV.U32 R4, RZ, RZ, R3 ;  /* 0x000000ffff047224 */ /* 0x002fe200078e0003 */
[----:B------:R-:W-:Y:S01]  /*bac0*/  IABS R3, R5 ;  /* 0x0000000500037213 */ /* 0x000fe20000000000 */
[----:B------:R-:W-:Y:S02]  /*bad0*/  FFMA.FTZ R5, R10, -UR21, R60 ;  /* 0x800000150a057c23 */ /* 0x000fe4000801003c */
[----:B---3--:R-:W-:Y:S02]  /*bae0*/  FFMA.FTZ R12, R6, -UR21, R61 ;  /* 0x80000015060c7c23 */ /* 0x008fe4000801003d */
[----:B------:R-:W1:Y:S01]  /*baf0*/  I2F R4, R4 ;  /* 0x0000000400047306 */ /* 0x000e620000201400 */
[----:B------:R-:W-:Y:S02]  /*bb00*/  FSEL R17, R5, -INF , !P1 ;  /* 0xff80000005117808 */ /* 0x000fe40004800000 */
[----:B------:R-:W-:Y:S02]  /*bb10*/  ISETP.GE.AND P1, PT, R0, R251, PT ;  /* 0x000000fb0000720c */ /* 0x000fe40003f26270 */
[----:B------:R-:W-:-:S02]  /*bb20*/  FSEL R19, R12, -INF , !P0 ;  /* 0xff8000000c137808 */ /* 0x000fc40004000000 */
[C---:B------:R-:W-:Y:S01]  /*bb30*/  ISETP.LT.OR P1, PT, R0.reuse, R246, P1 ;  /* 0x000000f60000720c */ /* 0x040fe20000f21670 */
[----:B------:R-:W2:Y:S03]  /*bb40*/  I2F R3, R3 ;  /* 0x0000000300037306 */ /* 0x000ea60000201400 */
[----:B------:R-:W-:Y:S02]  /*bb50*/  FSEL R22, R9, -INF , !P1 ;  /* 0xff80000009167808 */ /* 0x000fe40004800000 */
[----:B------:R-:W-:Y:S01]  /*bb60*/  ISETP.GE.AND P1, PT, R0, R250, PT ;  /* 0x000000fa0000720c */ /* 0x000fe20003f26270 */
[----:B-1----:R-:W-:-:S03]  /*bb70*/  FFMA.FTZ R10, R4, -UR21, R63 ;  /* 0x80000015040a7c23 */ /* 0x002fc6000801003f */
[----:B------:R-:W-:-:S04]  /*bb80*/  ISETP.LT.OR P1, PT, R0, R245, P1 ;  /* 0x000000f50000720c */ /* 0x000fc80000f21670 */
[----:B------:R-:W-:Y:S02]  /*bb90*/  FSEL R26, R11, -INF , !P1 ;  /* 0xff8000000b1a7808 */ /* 0x000fe40004800000 */
[----:B------:R-:W-:Y:S01]  /*bba0*/  ISETP.GE.AND P1, PT, R0, R249, PT ;  /* 0x000000f90000720c */ /* 0x000fe20003f26270 */
[----:B--2---:R-:W-:Y:S01]  /*bbb0*/  FFMA.FTZ R8, R3, -UR21, R65 ;  /* 0x8000001503087c23 */ /* 0x004fe20008010041 */
[----:B------:R-:W-:Y:S01]  /*bbc0*/  FSEL R23, R10, -INF , !P6 ;  /* 0xff8000000a177808 */ /* 0x000fe20007000000 */
[----:B------:R-:W-:Y:S01]  /*bbd0*/  IMAD.IADD R3, R248, 0x1, -R2 ;  /* 0x00000001f8037824 */ /* 0x000fe200078e0a02 */
[C---:B------:R-:W-:Y:S02]  /*bbe0*/  IADD3 R2, R0.reuse, 0x8, RZ ;  /* 0x0000000800027810 */ /* 0x040fe40007ffe0ff */
[----:B------:R-:W-:Y:S02]  /*bbf0*/  ISETP.LT.OR P1, PT, R0, R244, P1 ;  /* 0x000000f40000720c */ /* 0x000fe40000f21670 */
[----:B------:R-:W-:Y:S01]  /*bc00*/  IABS R4, R3 ;  /* 0x0000000300047213 */ /* 0x000fe20000000000 */
[----:B------:R-:W-:Y:S01]  /*bc10*/  IMAD.IADD R3, R242, 0x1, -R2 ;  /* 0x00000001f2037824 */ /* 0x000fe200078e0a02 */
[----:B------:R-:W-:-:S02]  /*bc20*/  FSEL R27, R13, -INF , !P1 ;  /* 0xff8000000d1b7808 */ /* 0x000fc40004800000 */
[----:B------:R1:W-:Y:S01]  /*bc30*/  I2F R14, R4 ;  /* 0x00000004000e7306 */ /* 0x0003e20000201400 */
[----:B------:R-:W-:Y:S02]  /*bc40*/  FSEL R32, R8, -INF , !P5 ;  /* 0xff80000008207808 */ /* 0x000fe40006800000 */
[----:B------:R-:W-:Y:S02]  /*bc50*/  IABS R3, R3 ;  /* 0x0000000300037213 */ /* 0x000fe40000000000 */
[C---:B------:R-:W-:Y:S02]  /*bc60*/  ISETP.GE.AND P1, PT, R2.reuse, R252, PT ;  /* 0x000000fc0200720c */ /* 0x040fe40003f26270 */
[C---:B------:R-:W-:Y:S02]  /*bc70*/  ISETP.GE.AND P0, PT, R2.reuse, R251, PT ;  /* 0x000000fb0200720c */ /* 0x040fe40003f06270 */
[C---:B------:R-:W-:Y:S02]  /*bc80*/  ISETP.GE.AND P6, PT, R2.reuse, R250, PT ;  /* 0x000000fa0200720c */ /* 0x040fe40003fc6270 */
[----:B------:R-:W-:-:S02]  /*bc90*/  ISETP.GE.AND P5, PT, R2, R249, PT ;  /* 0x000000f90200720c */ /* 0x000fc40003fa6270 */
[C---:B------:R-:W-:Y:S02]  /*bca0*/  ISETP.LT.OR P1, PT, R2.reuse, R247, P1 ;  /* 0x000000f70200720c */ /* 0x040fe40000f21670 */
[C---:B------:R-:W-:Y:S01]  /*bcb0*/  ISETP.LT.OR P0, PT, R2.reuse, R246, P0 ;  /* 0x000000f60200720c */ /* 0x040fe20000701670 */
[----:B-1----:R-:W-:Y:S01]  /*bcc0*/  IMAD.MOV.U32 R4, RZ, RZ, R3 ;  /* 0x000000ffff047224 */ /* 0x002fe200078e0003 */
[C---:B------:R-:W-:Y:S01]  /*bcd0*/  ISETP.LT.OR P6, PT, R2.reuse, R245, P6 ;  /* 0x000000f50200720c */ /* 0x040fe200037c1670 */
[----:B------:R-:W-:Y:S01]  /*bce0*/  IMAD.IADD R3, R241, 0x1, -R2 ;  /* 0x00000001f1037824 */ /* 0x000fe200078e0a02 */
[----:B------:R-:W-:Y:S01]  /*bcf0*/  ISETP.LT.OR P5, PT, R2, R244, P5 ;  /* 0x000000f40200720c */ /* 0x000fe20002fa1670 */
[----:B------:R1:W2:Y:S03]  /*bd00*/  I2F R6, R4 ;  /* 0x0000000400067306 */ /* 0x0002a60000201400 */
[----:B------:R-:W-:-:S05]  /*bd10*/  IABS R3, R3 ;  /* 0x0000000300037213 */ /* 0x000fca0000000000 */
[----:B-1----:R-:W-:Y:S02]  /*bd20*/  IMAD.MOV.U32 R4, RZ, RZ, R3 ;  /* 0x000000ffff047224 */ /* 0x002fe400078e0003 */
[----:B------:R-:W-:Y:S02]  /*bd30*/  IMAD.IADD R3, R243, 0x1, -R2 ;  /* 0x00000001f3037824 */ /* 0x000fe400078e0a02 */
[----:B------:R1:W3:Y:S01]  /*bd40*/  I2F R7, R4 ;  /* 0x0000000400077306 */ /* 0x0002e20000201400 */
[----:B--2---:R-:W-:Y:S02]  /*bd50*/  FFMA.FTZ R6, R6, -UR21, R216 ;  /* 0x8000001506067c23 */ /* 0x004fe400080100d8 */
[----:B------:R-:W-:-:S03]  /*bd60*/  IABS R3, R3 ;  /* 0x0000000300037213 */ /* 0x000fc60000000000 */
[----:B------:R-:W-:Y:S02]  /*bd70*/  FSEL R18, R6, -INF , !P1 ;  /* 0xff80000006127808 */ /* 0x000fe40004800000 */
[----:B-1----:R-:W-:Y:S02]  /*bd80*/  IMAD.MOV.U32 R4, RZ, RZ, R3 ;  /* 0x000000ffff047224 */ /* 0x002fe400078e0003 */
[----:B------:R-:W-:Y:S01]  /*bd90*/  IMAD.IADD R3, R248, 0x1, -R2 ;  /* 0x00000001f8037824 */ /* 0x000fe200078e0a02 */
[----:B------:R-:W-:Y:S01]  /*bda0*/  IADD3 R2, R0, 0x9, RZ ;  /* 0x0000000900027810 */ /* 0x000fe20007ffe0ff */
[----:B------:R1:W2:Y:S01]  /*bdb0*/  I2F R5, R4 ;  /* 0x0000000400057306 */ /* 0x0002a20000201400 */
[----:B---3--:R-:W-:Y:S02]  /*bdc0*/  FFMA.FTZ R7, R7, -UR21, R218 ;  /* 0x8000001507077c23 */ /* 0x008fe400080100da */
[----:B------:R-:W-:Y:S02]  /*bdd0*/  IABS R3, R3 ;  /* 0x0000000300037213 */ /* 0x000fe40000000000 */
[----:B------:R-:W-:-:S02]  /*bde0*/  ISETP.GE.AND P1, PT, R2, R251, PT ;  /* 0x000000fb0200720c */ /* 0x000fc40003f26270 */
[----:B------:R-:W-:Y:S02]  /*bdf0*/  FSEL R25, R7, -INF , !P0 ;  /* 0xff80000007197808 */ /* 0x000fe40004000000 */
[----:B------:R-:W3:Y:S01]  /*be00*/  I2F R3, R3 ;  /* 0x0000000300037306 */ /* 0x000ee20000201400 */
[C---:B------:R-:W-:Y:S02]  /*be10*/  ISETP.GE.AND P0, PT, R2.reuse, R250, PT ;  /* 0x000000fa0200720c */ /* 0x040fe40003f06270 */
[C---:B------:R-:W-:Y:S02]  /*be20*/  ISETP.LT.OR P1, PT, R2.reuse, R246, P1 ;  /* 0x000000f60200720c */ /* 0x040fe40000f21670 */
[----:B------:R-:W-:Y:S01]  /*be30*/  ISETP.LT.OR P0, PT, R2, R245, P0 ;  /* 0x000000f50200720c */ /* 0x000fe20000701670 */
[----:B-1----:R-:W-:Y:S02]  /*be40*/  FFMA.FTZ R4, R14, -UR21, R67 ;  /* 0x800000150e047c23 */ /* 0x002fe40008010043 */
[----:B--2---:R-:W-:-:S03]  /*be50*/  FFMA.FTZ R5, R5, -UR21, R140 ;  /* 0x8000001505057c23 */ /* 0x004fc6000801008c */
[----:B------:R-:W-:Y:S02]  /*be60*/  FSEL R65, R4, -INF , !P4 ;  /* 0xff80000004417808 */ /* 0x000fe40006000000 */
[----:B------:R-:W-:Y:S01]  /*be70*/  FSEL R35, R5, -INF , !P6 ;  /* 0xff80000005237808 */ /* 0x000fe20007000000 */
[----:B---3--:R-:W-:Y:S01]  /*be80*/  FFMA.FTZ R15, R3, -UR21, R142 ;  /* 0x80000015030f7c23 */ /* 0x008fe2000801008e */
[----:B------:R-:W-:Y:S01]  /*be90*/  ISETP.GE.AND P4, PT, R2, R252, PT ;  /* 0x000000fc0200720c */ /* 0x000fe20003f86270 */
[----:B------:R-:W-:Y:S01]  /*bea0*/  IMAD.IADD R3, R242, 0x1, -R2 ;  /* 0x00000001f2037824 */ /* 0x000fe200078e0a02 */
[C---:B------:R-:W-:Y:S02]  /*beb0*/  ISETP.GE.AND P6, PT, R2.reuse, R249, PT ;  /* 0x000000f90200720c */ /* 0x040fe40003fc6270 */
[----:B------:R-:W-:Y:S02]  /*bec0*/  ISETP.LT.OR P4, PT, R2, R247, P4 ;  /* 0x000000f70200720c */ /* 0x000fe40002781670 */
[----:B------:R-:W-:-:S02]  /*bed0*/  IABS R3, R3 ;  /* 0x0000000300037213 */ /* 0x000fc40000000000 */
[----:B------:R-:W-:-:S03]  /*bee0*/  ISETP.LT.OR P6, PT, R2, R244, P6 ;  /* 0x000000f40200720c */ /* 0x000fc600037c1670 */
[----:B------:R-:W-:Y:S02]  /*bef0*/  IMAD.MOV.U32 R4, RZ, RZ, R3 ;  /* 0x000000ffff047224 */ /* 0x000fe400078e0003 */
[----:B------:R-:W-:Y:S02]  /*bf00*/  IMAD.IADD R3, R241, 0x1, -R2 ;  /* 0x00000001f1037824 */ /* 0x000fe400078e0a02 */
[----:B------:R1:W2:Y:S03]  /*bf10*/  I2F R6, R4 ;  /* 0x0000000400067306 */ /* 0x0002a60000201400 */
[----:B------:R-:W-:-:S05]  /*bf20*/  IABS R3, R3 ;  /* 0x0000000300037213 */ /* 0x000fca0000000000 */
[----:B-1----:R-:W-:Y:S02]  /*bf30*/  IMAD.MOV.U32 R4, RZ, RZ, R3 ;  /* 0x000000ffff047224 */ /* 0x002fe400078e0003 */
[----:B------:R-:W-:Y:S02]  /*bf40*/  IMAD.IADD R3, R243, 0x1, -R2 ;  /* 0x00000001f3037824 */ /* 0x000fe400078e0a02 */
[----:B------:R1:W-:Y:S01]  /*bf50*/  I2F R10, R4 ;  /* 0x00000004000a7306 */ /* 0x0003e20000201400 */
[----:B--2---:R-:W-:Y:S02]  /*bf60*/  FFMA.FTZ R6, R6, -UR21, R217 ;  /* 0x8000001506067c23 */ /* 0x004fe400080100d9 */
[----:B------:R-:W-:-:S03]  /*bf70*/  IABS R3, R3 ;  /* 0x0000000300037213 */ /* 0x000fc60000000000 */
[----:B------:R-:W-:Y:S02]  /*bf80*/  FSEL R16, R6, -INF , !P4 ;  /* 0xff80000006107808 */ /* 0x000fe40006000000 */
[----:B------:R2:W-:Y:S01]  /*bf90*/  I2F R9, R3 ;  /* 0x0000000300097306 */ /* 0x0005e20000201400 */
[----:B-1----:R-:W-:Y:S01]  /*bfa0*/  IMAD.IADD R4, R248, 0x1, -R2 ;  /* 0x00000001f8047824 */ /* 0x002fe200078e0a02 */
[----:B------:R-:W-:-:S04]  /*bfb0*/  IADD3 R2, R0, 0x10, RZ ;  /* 0x0000001000027810 */ /* 0x000fc80007ffe0ff */
[----:B------:R-:W-:Y:S01]  /*bfc0*/  IABS R4, R4 ;  /* 0x0000000400047213 */ /* 0x000fe20000000000 */
[--C-:B------:R-:W-:Y:S01]  /*bfd0*/  IMAD.IADD R5, R243, 0x1, -R2.reuse ;  /* 0x00000001f3057824 */ /* 0x100fe200078e0a02 */
[----:B------:R-:W-:Y:S01]  /*bfe0*/  ISETP.GE.AND P4, PT, R2, R251, PT ;  /* 0x000000fb0200720c */ /* 0x000fe20003f86270 */
[----:B--2---:R-:W-:Y:S01]  /*bff0*/  IMAD.IADD R3, R242, 0x1, -R2 ;  /* 0x00000001f2037824 */ /* 0x004fe200078e0a02 */
[----:B------:R1:W2:Y:S02]  /*c000*/  I2F R11, R4 ;  /* 0x00000004000b7306 */ /* 0x0002a40000201400 */
[----:B------:R-:W-:Y:S02]  /*c010*/  ISETP.LT.OR P4, PT, R2, R246, P4 ;  /* 0x000000f60200720c */ /* 0x000fe40002781670 */
[----:B------:R-:W-:-:S05]  /*c020*/  IABS R3, R3 ;  /* 0x0000000300037213 */ /* 0x000fca0000000000 */
[----:B-1----:R-:W-:Y:S02]  /*c030*/  IMAD.MOV.U32 R4, RZ, RZ, R3 ;  /* 0x000000ffff047224 */ /* 0x002fe400078e0003 */
[----:B------:R-:W-:Y:S02]  /*c040*/  IMAD.IADD R3, R241, 0x1, -R2 ;  /* 0x00000001f1037824 */ /* 0x000fe400078e0a02 */
[----:B------:R1:W3:Y:S01]  /*c050*/  I2F R8, R4 ;  /* 0x0000000400087306 */ /* 0x0002e20000201400 */
[----:B--2---:R-:W-:Y:S02]  /*c060*/  FFMA.FTZ R13, R11, -UR21, R143 ;  /* 0x800000150b0d7c23 */ /* 0x004fe4000801008f */
[----:B------:R-:W-:-:S03]  /*c070*/  IABS R3, R3 ;  /* 0x0000000300037213 */ /* 0x000fc60000000000 */
[----:B------:R-:W-:Y:S02]  /*c080*/  FSEL R132, R13, -INF , !P6 ;  /* 0xff8000000d847808 */ /* 0x000fe40007000000 */
[----:B-1----:R-:W-:Y:S01]  /*c090*/  IMAD.MOV.U32 R4, RZ, RZ, R3 ;  /* 0x000000ffff047224 */ /* 0x002fe200078e0003 */
[----:B------:R-:W-:Y:S01]  /*c0a0*/  IABS R3, R5 ;  /* 0x0000000500037213 */ /* 0x000fe20000000000 */
[----:B------:R-:W-:Y:S01]  /*c0b0*/  FFMA.FTZ R5, R10, -UR21, R219 ;  /* 0x800000150a057c23 */ /* 0x000fe200080100db */
[----:B------:R-:W-:Y:S01]  /*c0c0*/  FSEL R219, R15, -INF , !P5 ;  /* 0xff8000000fdb7808 */ /* 0x000fe20006800000 */
[----:B------:R1:W2:Y:S01]  /*c0d0*/  I2F R7, R4 ;  /* 0x0000000400077306 */ /* 0x0002a20000201400 */
[----:B------:R-:W-:Y:S01]  /*c0e0*/  ISETP.GE.AND P5, PT, R2, R252, PT ;  /* 0x000000fc0200720c */ /* 0x000fe20003fa6270 */
[----:B---3--:R-:W-:Y:S01]  /*c0f0*/  FFMA.FTZ R14, R8, -UR21, R212 ;  /* 0x80000015080e7c23 */ /* 0x008fe200080100d4 */
[----:B------:R-:W-:Y:S02]  /*c100*/  FSEL R24, R5, -INF , !P1 ;  /* 0xff80000005187808 */ /* 0x000fe40004800000 */
[----:B------:R-:W-:-:S02]  /*c110*/  ISETP.GE.AND P1, PT, R2, R250, PT ;  /* 0x000000fa0200720c */ /* 0x000fc40003f26270 */
[C---:B------:R-:W-:Y:S01]  /*c120*/  ISETP.LT.OR P5, PT, R2.reuse, R247, P5 ;  /* 0x000000f70200720c */ /* 0x040fe20002fa1670 */
[----:B------:R-:W3:Y:S01]  /*c130*/  I2F R3, R3 ;  /* 0x0000000300037306 */ /* 0x000ee20000201400 */
[----:B------:R-:W-:Y:S02]  /*c140*/  ISETP.LT.OR P1, PT, R2, R245, P1 ;  /* 0x000000f50200720c */ /* 0x000fe40000f21670 */
[----:B------:R-:W-:Y:S01]  /*c150*/  FSEL R20, R14, -INF , !P5 ;  /* 0xff8000000e147808 */ /* 0x000fe20006800000 */
[----:B-1----:R-:W-:Y:S02]  /*c160*/  FFMA.FTZ R4, R9, -UR21, R141 ;  /* 0x8000001509047c23 */ /* 0x002fe4000801008d */
[----:B--2---:R-:W-:-:S03]  /*c170*/  FFMA.FTZ R12, R7, -UR21, R214 ;  /* 0x80000015070c7c23 */ /* 0x004fc600080100d6 */
[----:B------:R-:W-:Y:S02]  /*c180*/  FSEL R133, R4, -INF , !P0 ;  /* 0xff80000004857808 */ /* 0x000fe40004000000 */
[----:B------:R-:W-:Y:S01]  /*c190*/  ISETP.GE.AND P0, PT, R2, R249, PT ;  /* 0x000000f90200720c */ /* 0x000fe20003f06270 */
[----:B---3--:R-:W-:Y:S01]  /*c1a0*/  FFMA.FTZ R11, R3, -UR21, R56 ;  /* 0x80000015030b7c23 */ /* 0x008fe20008010038 */
[----:B------:R-:W-:Y:S02]  /*c1b0*/  IADD3 R3, R0, 0x11, RZ ;  /* 0x0000001100037810 */ /* 0x000fe40007ffe0ff */
[----:B------:R-:W-:Y:S01]  /*c1c0*/  ISETP.LT.OR P0, PT, R2, R244, P0 ;  /* 0x000000f40200720c */ /* 0x000fe20000701670 */
[----:B------:R-:W-:Y:S01]  /*c1d0*/  IMAD.IADD R2, R248, 0x1, -R2 ;  /* 0x00000001f8027824 */ /* 0x000fe200078e0a02 */
[----:B------:R-:W-:Y:S01]  /*c1e0*/  FSEL R34, R12, -INF , !P4 ;  /* 0xff8000000c227808 */ /* 0x000fe20006000000 */
[----:B------:R-:W-:Y:S01]  /*c1f0*/  IMAD.IADD R5, R243, 0x1, -R3 ;  /* 0x00000001f3057824 */ /* 0x000fe200078e0a03 */
[----:B------:R-:W-:-:S02]  /*c200*/  FSEL R62, R11, -INF , !P1 ;  /* 0xff8000000b3e7808 */ /* 0x000fc40004800000 */
[----:B------:R-:W-:Y:S01]  /*c210*/  IABS R4, R2 ;  /* 0x0000000200047213 */ /* 0x000fe20000000000 */
[----:B------:R-:W-:Y:S01]  /*c220*/  IMAD.IADD R2, R242, 0x1, -R3 ;  /* 0x00000001f2027824 */ /* 0x000fe200078e0a03 */
[C---:B------:R-:W-:Y:S02]  /*c230*/  ISETP.GE.AND P6, PT, R3.reuse, R252, PT ;  /* 0x000000fc0300720c */ /* 0x040fe40003fc6270 */
[----:B------:R1:W2:Y:S01]  /*c240*/  I2F R15, R4 ;  /* 0x00000004000f7306 */ /* 0x0002a20000201400 */
[C---:B------:R-:W-:Y:S02]  /*c250*/  ISETP.GE.AND P5, PT, R3.reuse, R251, PT ;  /* 0x000000fb0300720c */ /* 0x040fe40003fa6270 */
[----:B------:R-:W-:Y:S02]  /*c260*/  IABS R2, R2 ;  /* 0x0000000200027213 */ /* 0x000fe40000000000 */
[C---:B------:R-:W-:Y:S02]  /*c270*/  ISETP.GE.AND P4, PT, R3.reuse, R250, PT ;  /* 0x000000fa0300720c */ /* 0x040fe40003f86270 */
[----:B------:R-:W-:-:S02]  /*c280*/  ISETP.GE.AND P1, PT, R3, R249, PT ;  /* 0x000000f90300720c */ /* 0x000fc40003f26270 */
[C---:B------:R-:W-:Y:S02]  /*c290*/  ISETP.LT.OR P6, PT, R3.reuse, R247, P6 ;  /* 0x000000f70300720c */ /* 0x040fe400037c1670 */
[C---:B------:R-:W-:Y:S02]  /*c2a0*/  ISETP.LT.OR P5, PT, R3.reuse, R246, P5 ;  /* 0x000000f60300720c */ /* 0x040fe40002fa1670 */
[C---:B------:R-:W-:Y:S02]  /*c2b0*/  ISETP.LT.OR P4, PT, R3.reuse, R245, P4 ;  /* 0x000000f50300720c */ /* 0x040fe40002781670 */
[----:B------:R-:W-:Y:S01]  /*c2c0*/  ISETP.LT.OR P1, PT, R3, R244, P1 ;  /* 0x000000f40300720c */ /* 0x000fe20000f21670 */
[----:B-1----:R-:W-:Y:S02]  /*c2d0*/  IMAD.MOV.U32 R4, RZ, RZ, R2 ;  /* 0x000000ffff047224 */ /* 0x002fe400078e0002 */
[----:B------:R-:W-:Y:S02]  /*c2e0*/  IMAD.IADD R2, R241, 0x1, -R3 ;  /* 0x00000001f1027824 */ /* 0x000fe400078e0a03 */
[----:B------:R1:W-:Y:S03]  /*c2f0*/  I2F R10, R4 ;  /* 0x00000004000a7306 */ /* 0x0003e60000201400 */
[----:B------:R-:W-:-:S05]  /*c300*/  IABS R2, R2 ;  /* 0x0000000200027213 */ /* 0x000fca0000000000 */
[----:B-1----:R-:W-:Y:S01]  /*c310*/  IMAD.MOV.U32 R4, RZ, RZ, R2 ;  /* 0x000000ffff047224 */ /* 0x002fe200078e0002 */
[----:B------:R-:W-:-:S03]  /*c320*/  IABS R2, R5 ;  /* 0x0000000500027213 */ /* 0x000fc60000000000 */
[----:B------:R1:W-:Y:S02]  /*c330*/  I2F R9, R4 ;  /* 0x0000000400097306 */ /* 0x0003e40000201400 */
[----:B------:R-:W-:Y:S01]  /*c340*/  IMAD.MOV.U32 R5, RZ, RZ, R2 ;  /* 0x000000ffff057224 */ /* 0x000fe200078e0002 */
[----:B------:R-:W-:-:S05]  /*c350*/  IADD3 R2, R0, 0x18, RZ ;  /* 0x0000001800027810 */ /* 0x000fca0007ffe0ff */
[----:B------:R-:W-:Y:S01]  /*c360*/  IMAD.IADD R6, R242, 0x1, -R2 ;  /* 0x00000001f2067824 */ /* 0x000fe200078e0a02 */
[----:B------:R-:W3:Y:S01]  /*c370*/  I2F R8, R5 ;  /* 0x0000000500087306 */ /* 0x000ee20000201400 */
[----:B-1----:R-:W-:Y:S02]  /*c380*/  IMAD.IADD R4, R248, 0x1, -R3 ;  /* 0x00000001f8047824 */ /* 0x002fe400078e0a03 */
[----:B--2---:R-:W-:-:S03]  /*c390*/  FFMA.FTZ R3, R15, -UR21, R58 ;  /* 0x800000150f037c23 */ /* 0x004fc6000801003a */
[----:B------:R-:W-:Y:S01]  /*c3a0*/  IABS R4, R4 ;  /* 0x0000000400047213 */ /* 0x000fe20000000000 */
[----:B---3--:R-:W-:-:S04]  /*c3b0*/  FFMA.FTZ R8, R8, -UR21, R57 ;  /* 0x8000001508087c23 */ /* 0x008fc80008010039 */
[----:B------:R-:W-:Y:S01]  /*c3c0*/  IMAD.MOV.U32 R5, RZ, RZ, R4 ;  /* 0x000000ffff057224 */ /* 0x000fe200078e0004 */
[----:B------:R-:W-:Y:S01]  /*c3d0*/  IABS R4, R6 ;  /* 0x0000000600047213 */ /* 0x000fe20000000000 */
[----:B------:R-:W-:Y:S01]  /*c3e0*/  FFMA.FTZ R6, R10, -UR21, R213 ;  /* 0x800000150a067c23 */ /* 0x000fe200080100d5 */
[----:B------:R-:W-:Y:S01]  /*c3f0*/  FSEL R63, R8, -INF , !P4 ;  /* 0xff800000083f7808 */ /* 0x000fe20006000000 */
[----:B------:R-:W1:Y:S01]  /*c400*/  I2F R7, R5 ;  /* 0x0000000500077306 */ /* 0x000e620000201400 */
[----:B------:R-:W-:-:S04]  /*c410*/  ISETP.GE.AND P4, PT, R2, R249, PT ;  /* 0x000000f90200720c */ /* 0x000fc80003f86270 */
[----:B------:R-:W-:-:S03]  /*c420*/  ISETP.LT.OR P4, PT, R2, R244, P4 ;  /* 0x000000f40200720c */ /* 0x000fc60002781670 */
[----:B------:R-:W2:Y:S01]  /*c430*/  I2F R4, R4 ;  /* 0x0000000400047306 */ /* 0x000ea20000201400 */
[----:B-1----:R-:W-:Y:S01]  /*c440*/  FFMA.FTZ R12, R7, -UR21, R59 ;  /* 0x80000015070c7c23 */ /* 0x002fe2000801003b */
[----:B------:R-:W-:Y:S01]  /*c450*/  FSEL R59, R3, -INF , !P0 ;  /* 0xff800000033b7808 */ /* 0x000fe20004000000 */
[----:B------:R-:W-:Y:S01]  /*c460*/  FFMA.FTZ R5, R9, -UR21, R215 ;  /* 0x8000001509057c23 */ /* 0x000fe200080100d7 */
[----:B------:R-:W-:Y:S02]  /*c470*/  ISETP.GE.AND P0, PT, R2, R252, PT ;  /* 0x000000fc0200720c */ /* 0x000fe40003f06270 */
[----:B------:R-:W-:Y:S02]  /*c480*/  FSEL R56, R12, -INF , !P1 ;  /* 0xff8000000c387808 */ /* 0x000fe40004800000 */
[----:B------:R-:W-:Y:S01]  /*c490*/  FSEL R61, R5, -INF , !P5 ;  /* 0xff800000053d7808 */ /* 0x000fe20006800000 */
[----:B--2---:R-:W-:Y:S01]  /*c4a0*/  FFMA.FTZ R11, R4, -UR21, R28 ;  /* 0x80000015040b7c23 */ /* 0x004fe2000801001c */
[C---:B------:R-:W-:Y:S01]  /*c4b0*/  ISETP.GE.AND P5, PT, R2.reuse, R250, PT ;  /* 0x000000fa0200720c */ /* 0x040fe20003fa6270 */
[----:B------:R-:W-:Y:S01]  /*c4c0*/  IMAD.IADD R4, R241, 0x1, -R2 ;  /* 0x00000001f1047824 */ /* 0x000fe200078e0a02 */
[----:B------:R-:W-:-:S02]  /*c4d0*/  ISETP.LT.OR P0, PT, R2, R247, P0 ;  /* 0x000000f70200720c */ /* 0x000fc40000701670 */
[----:B------:R-:W-:Y:S02]  /*c4e0*/  ISETP.LT.OR P5, PT, R2, R245, P5 ;  /* 0x000000f50200720c */ /* 0x000fe40002fa1670 */
[----:B------:R-:W-:Y:S02]  /*c4f0*/  IABS R3, R4 ;  /* 0x0000000400037213 */ /* 0x000fe40000000000 */
[----:B------:R-:W-:Y:S02]  /*c500*/  FSEL R4, R6, -INF , !P6 ;  /* 0xff80000006047808 */ /* 0x000fe40007000000 */
[----:B------:R-:W-:-:S03]  /*c510*/  ISETP.GE.AND P6, PT, R2, R251, PT ;  /* 0x000000fb0200720c */ /* 0x000fc60003fc6270 */
[----:B------:R1:W-:Y:S01]  /*c520*/  STL [R1+0x14], R4 ;  /* 0x0000140401007387 */ /* 0x0003e20000100800 */
[----:B------:R-:W-:Y:S01]  /*c530*/  ISETP.LT.OR P6, PT, R2, R246, P6 ;  /* 0x000000f60200720c */ /* 0x000fe200037c1670 */
[----:B-1----:R-:W-:Y:S02]  /*c540*/  IMAD.MOV.U32 R4, RZ, RZ, R3 ;  /* 0x000000ffff047224 */ /* 0x002fe400078e0003 */
[----:B------:R-:W-:Y:S02]  /*c550*/  IMAD.IADD R3, R243, 0x1, -R2 ;  /* 0x00000001f3037824 */ /* 0x000fe400078e0a02 */
[----:B------:R1:W2:Y:S03]  /*c560*/  I2F R10, R4 ;  /* 0x00000004000a7306 */ /* 0x0002a60000201400 */
[----:B------:R-:W-:-:S05]  /*c570*/  IABS R3, R3 ;  /* 0x0000000300037213 */ /* 0x000fca0000000000 */
[----:B------:R3:W-:Y:S01]  /*c580*/  I2F R9, R3 ;  /* 0x0000000300097306 */ /* 0x0007e20000201400 */
[----:B-1----:R-:W-:Y:S01]  /*c590*/  IMAD.IADD R4, R248, 0x1, -R2 ;  /* 0x00000001f8047824 */ /* 0x002fe200078e0a02 */
[----:B------:R-:W-:-:S04]  /*c5a0*/  IADD3 R2, R0, 0x19, RZ ;  /* 0x0000001900027810 */ /* 0x000fc80007ffe0ff */
[----:B------:R-:W-:Y:S01]  /*c5b0*/  IABS R4, R4 ;  /* 0x0000000400047213 */ /* 0x000fe20000000000 */
[--C-:B------:R-:W-:Y:S01]  /*c5c0*/  IMAD.IADD R5, R241, 0x1, -R2.reuse ;  /* 0x00000001f1057824 */ /* 0x100fe200078e0a02 */
[----:B------:R-:W-:Y:S01]  /*c5d0*/  ISETP.GE.AND P1, PT, R2, R252, PT ;  /* 0x000000fc0200720c */ /* 0x000fe20003f26270 */
[----:B---3--:R-:W-:Y:S01]  /*c5e0*/  IMAD.IADD R3, R242, 0x1, -R2 ;  /* 0x00000001f2037824 */ /* 0x008fe200078e0a02 */
[----:B------:R1:W-:Y:S02]  /*c5f0*/  I2F R13, R4 ;  /* 0x00000004000d7306 */ /* 0x0003e40000201400 */
[----:B------:R-:W-:Y:S02]  /*c600*/  ISETP.LT.OR P1, PT, R2, R247, P1 ;  /* 0x000000f70200720c */ /* 0x000fe40000f21670 */
[----:B------:R-:W-:-:S05]  /*c610*/  IABS R3, R3 ;  /* 0x0000000300037213 */ /* 0x000fca0000000000 */
[----:B-1----:R-:W-:Y:S01]  /*c620*/  IMAD.MOV.U32 R4, RZ, RZ, R3 ;  /* 0x000000ffff047224 */ /* 0x002fe200078e0003 */
[----:B------:R-:W-:Y:S02]  /*c630*/  IABS R3, R5 ;  /* 0x0000000500037213 */ /* 0x000fe40000000000 */
[----:B------:R-:W-:Y:S01]  /*c640*/  IADD3 R5, R248, -R2, RZ ;  /* 0x80000002f8057210 */ /* 0x000fe20007ffe0ff */
[----:B------:R1:W-:Y:S02]  /*c650*/  I2F R8, R4 ;  /* 0x0000000400087306 */ /* 0x0003e40000201400 */
[----:B-1----:R-:W-:Y:S02]  /*c660*/  IMAD.MOV.U32 R4, RZ, RZ, R3 ;  /* 0x000000ffff047224 */ /* 0x002fe400078e0003 */
[----:B------:R-:W-:-:S04]  /*c670*/  IMAD.IADD R3, R243, 0x1, -R2 ;  /* 0x00000001f3037824 */ /* 0x000fc800078e0a02 */
[----:B------:R1:W3:Y:S01]  /*c680*/  I2F R7, R4 ;  /* 0x0000000400077306 */ /* 0x0002e20000201400 */
[----:B------:R-:W-:-:S05]  /*c690*/  IABS R3, R3 ;  /* 0x0000000300037213 */ /* 0x000fca0000000000 */
[----:B-1----:R-:W-:Y:S01]  /*c6a0*/  IMAD.MOV.U32 R4, RZ, RZ, R3 ;  /* 0x000000ffff047224 */ /* 0x002fe200078e0003 */
[----:B------:R-:W-:Y:S01]  /*c6b0*/  IABS R3, R5 ;  /* 0x0000000500037213 */ /* 0x000fe20000000000 */
[----:B--2---:R-:W-:Y:S02]  /*c6c0*/  FFMA.FTZ R5, R10, -UR21, R30 ;  /* 0x800000150a057c23 */ /* 0x004fe4000801001e */
[----:B------:R1:W2:Y:S01]  /*c6d0*/  I2F R6, R4 ;  /* 0x0000000400067306 */ /* 0x0002a20000201400 */
[----:B---3--:R-:W-:Y:S02]  /*c6e0*/  FFMA.FTZ R7, R7, -UR21, R31 ;  /* 0x8000001507077c23 */ /* 0x008fe4000801001f */
[----:B------:R-:W-:Y:S01]  /*c6f0*/  FSEL R57, R5, -INF , !P6 ;  /* 0xff80000005397808 */ /* 0x000fe20007000000 */
[----:B------:R-:W-:Y:S01]  /*c700*/  FFMA.FTZ R5, R8, -UR21, R29 ;  /* 0x8000001508057c23 */ /* 0x000fe2000801001d */
[----:B------:R-:W-:-:S03]  /*c710*/  ISETP.GE.AND P6, PT, R2, R250, PT ;  /* 0x000000fa0200720c */ /* 0x000fc60003fc6270 */
[----:B------:R-:W3:Y:S01]  /*c720*/  I2F R3, R3 ;  /* 0x0000000300037306 */ /* 0x000ee20000201400 */
[----:B------:R-:W-:Y:S01]  /*c730*/  ISETP.LT.OR P6, PT, R2, R245, P6 ;  /* 0x000000f50200720c */ /* 0x000fe200037c1670 */
[----:B-1----:R-:W-:Y:S01]  /*c740*/  FFMA.FTZ R4, R9, -UR21, R52 ;  /* 0x8000001509047c23 */ /* 0x002fe20008010034 */
[----:B------:R-:W-:Y:S01]  /*c750*/  FSEL R9, R11, -INF , !P0 ;  /* 0xff8000000b097808 */ /* 0x000fe20004000000 */
[----:B--2---:R-:W-:Y:S01]  /*c760*/  FFMA.FTZ R6, R6, -UR21, R53 ;  /* 0x8000001506067c23 */ /* 0x004fe20008010035 */
[----:B------:R-:W-:Y:S02]  /*c770*/  ISETP.GE.AND P0, PT, R2, R251, PT ;  /* 0x000000fb0200720c */ /* 0x000fe40003f06270 */
[----:B------:R-:W-:Y:S01]  /*c780*/  FSEL R58, R4, -INF , !P5 ;  /* 0xff800000043a7808 */ /* 0x000fe20006800000 */
[----:B------:R-:W-:Y:S01]  /*c790*/  FFMA.FTZ R4, R13, -UR21, R54 ;  /* 0x800000150d047c23 */ /* 0x000fe20008010036 */
[C---:B------:R-:W-:Y:S01]  /*c7a0*/  ISETP.GE.AND P5, PT, R2.reuse, R249, PT ;  /* 0x000000f90200720c */ /* 0x040fe20003fa6270 */
[----:B---3--:R-:W-:Y:S01]  /*c7b0*/  FFMA.FTZ R15, R3, -UR21, R55 ;  /* 0x80000015030f7c23 */ /* 0x008fe20008010037 */
[C---:B------:R-:W-:Y:S01]  /*c7c0*/  ISETP.LT.OR P0, PT, R2.reuse, R246, P0 ;  /* 0x000000f60200720c */ /* 0x040fe20000701670 */
[----:B------:R1:W-:Y:S01]  /*c7d0*/  STL [R1+0xc], R9 ;  /* 0x00000c0901007387 */ /* 0x0003e20000100800 */
[----:B------:R-:W-:-:S02]  /*c7e0*/  ISETP.LT.OR P5, PT, R2, R244, P5 ;  /* 0x000000f40200720c */ /* 0x000fc40002fa1670 */
[----:B------:R-:W-:Y:S02]  /*c7f0*/  IADD3 R2, R0, 0x20, RZ ;  /* 0x0000002000027810 */ /* 0x000fe40007ffe0ff */
[----:B------:R-:W-:Y:S02]  /*c800*/  FSEL R33, R4, -INF , !P4 ;  /* 0xff80000004217808 */ /* 0x000fe40006000000 */
[----:B------:R-:W-:Y:S01]  /*c810*/  FSEL R53, R5, -INF , !P1 ;  /* 0xff80000005357808 */ /* 0x000fe20004800000 */
[----:B------:R-:W-:Y:S01]  /*c820*/  IMAD.IADD R3, R242, 0x1, -R2 ;  /* 0x00000001f2037824 */ /* 0x000fe200078e0a02 */
[----:B------:R-:W-:Y:S02]  /*c830*/  FSEL R31, R7, -INF , !P0 ;  /* 0xff800000071f7808 */ /* 0x000fe40004000000 */
[----:B------:R-:W-:Y:S02]  /*c840*/  FSEL R64, R6, -INF , !P6 ;  /* 0xff80000006407808 */ /* 0x000fe40007000000 */
[----:B------:R-:W-:-:S02]  /*c850*/  IABS R3, R3 ;  /* 0x0000000300037213 */ /* 0x000fc40000000000 */
[C---:B------:R-:W-:Y:S02]  /*c860*/  ISETP.GE.AND P4, PT, R2.reuse, R252, PT ;  /* 0x000000fc0200720c */ /* 0x040fe40003f86270 */
[C---:B------:R-:W-:Y:S01]  /*c870*/  ISETP.GE.AND P1, PT, R2.reuse, R251, PT ;  /* 0x000000fb0200720c */ /* 0x040fe20003f26270 */
[----:B------:R-:W-:Y:S01]  /*c880*/  IMAD.MOV.U32 R4, RZ, RZ, R3 ;  /* 0x000000ffff047224 */ /* 0x000fe200078e0003 */
[C---:B------:R-:W-:Y:S01]  /*c890*/  ISETP.GE.AND P0, PT, R2.reuse, R250, PT ;  /* 0x000000fa0200720c */ /* 0x040fe20003f06270 */
[----:B------:R-:W-:Y:S01]  /*c8a0*/  IMAD.IADD R3, R241, 0x1, -R2 ;  /* 0x00000001f1037824 */ /* 0x000fe200078e0a02 */
[C---:B------:R-:W-:Y:S01]  /*c8b0*/  ISETP.GE.AND P6, PT, R2.reuse, R249, PT ;  /* 0x000000f90200720c */ /* 0x040fe20003fc6270 */
[----:B------:R2:W3:Y:S01]  /*c8c0*/  I2F R11, R4 ;  /* 0x00000004000b7306 */ /* 0x0004e20000201400 */
[----:B------:R-:W-:Y:S02]  /*c8d0*/  ISETP.LT.OR P4, PT, R2, R247, P4 ;  /* 0x000000f70200720c */ /* 0x000fe40002781670 */
[----:B------:R-:W-:-:S02]  /*c8e0*/  IABS R3, R3 ;  /* 0x0000000300037213 */ /* 0x000fc40000000000 */
[C---:B------:R-:W-:Y:S02]  /*c8f0*/  ISETP.LT.OR P1, PT, R2.reuse, R246, P1 ;  /* 0x000000f60200720c */ /* 0x040fe40000f21670 */
[C---:B------:R-:W-:Y:S02]  /*c900*/  ISETP.LT.OR P0, PT, R2.reuse, R245, P0 ;  /* 0x000000f50200720c */ /* 0x040fe40000701670 */
[----:B------:R-:W-:Y:S01]  /*c910*/  ISETP.LT.OR P6, PT, R2, R244, P6 ;  /* 0x000000f40200720c */ /* 0x000fe200037c1670 */
[----:B--2---:R-:W-:Y:S02]  /*c920*/  IMAD.MOV.U32 R4, RZ, RZ, R3 ;  /* 0x000000ffff047224 */ /* 0x004fe400078e0003 */
[----:B------:R-:W-:Y:S02]  /*c930*/  IMAD.IADD R3, R243, 0x1, -R2 ;  /* 0x00000001f3037824 */ /* 0x000fe400078e0a02 */
[----:B------:R2:W-:Y:S01]  /*c940*/  I2F R10, R4 ;  /* 0x00000004000a7306 */ /* 0x0005e20000201400 */
[----:B---3--:R-:W-:-:S02]  /*c950*/  FFMA.FTZ R6, R11, -UR21, R48 ;  /* 0x800000150b067c23 */ /* 0x008fc40008010030 */
[----:B------:R-:W-:-:S03]  /*c960*/  IABS R3, R3 ;  /* 0x0000000300037213 */ /* 0x000fc60000000000 */
[----:B------:R-:W-:Y:S02]  /*c970*/  FSEL R67, R6, -INF , !P4 ;  /* 0xff80000006437808 */ /* 0x000fe40006000000 */
[----:B-1----:R1:W-:Y:S01]  /*c980*/  I2F R9, R3 ;  /* 0x0000000300097306 */ /* 0x0023e20000201400 */
[----:B--2---:R-:W-:Y:S01]  /*c990*/  IMAD.IADD R4, R248, 0x1, -R2 ;  /* 0x00000001f8047824 */ /* 0x004fe200078e0a02 */
[----:B------:R-:W-:-:S04]  /*c9a0*/  IADD3 R2, R0, 0x21, RZ ;  /* 0x0000002100027810 */ /* 0x000fc80007ffe0ff */
[----:B------:R-:W-:Y:S01]  /*c9b0*/  IABS R4, R4 ;  /* 0x0000000400047213 */ /* 0x000fe20000000000 */
[--C-:B------:R-:W-:Y:S01]  /*c9c0*/  IMAD.IADD R5, R243, 0x1, -R2.reuse ;  /* 0x00000001f3057824 */ /* 0x100fe200078e0a02 */
[----:B------:R-:W-:Y:S01]  /*c9d0*/  ISETP.GE.AND P4, PT, R2, R251, PT ;  /* 0x000000fb0200720c */ /* 0x000fe20003f86270 */
[----:B-1----:R-:W-:Y:S01]  /*c9e0*/  IMAD.IADD R3, R242, 0x1, -R2 ;  /* 0x00000001f2037824 */ /* 0x002fe200078e0a02 */
        /* <DEDUP_REMOVED lines=11> */
[----:B------:R-:W-:Y:S02]  /*caa0*/  FFMA.FTZ R5, R10, -UR21, R50 ;  /* 0x800000150a057c23 */ /* 0x000fe40008010032 */
[----:B------:R1:W2:Y:S01]  /*cab0*/  I2F R7, R4 ;  /* 0x0000000400077306 */ /* 0x0002a20000201400 */
[----:B---3--:R-:W-:Y:S02]  /*cac0*/  FFMA.FTZ R14, R8, -UR21, R49 ;  /* 0x80000015080e7c23 */ /* 0x008fe40008010031 */
[----:B------:R-:W-:Y:S02]  /*cad0*/  FSEL R52, R5, -INF , !P1 ;  /* 0xff80000005347808 */ /* 0x000fe40004800000 */
[----:B------:R-:W-:-:S03]  /*cae0*/  ISETP.GE.AND P1, PT, R2, R250, PT ;  /* 0x000000fa0200720c */ /* 0x000fc60003f26270 */
[----:B------:R-:W3:Y:S01]  /*caf0*/  I2F R3, R3 ;  /* 0x0000000300037306 */ /* 0x000ee20000201400 */
[----:B------:R-:W-:Y:S01]  /*cb00*/  ISETP.LT.OR P1, PT, R2, R245, P1 ;  /* 0x000000f50200720c */ /* 0x000fe20000f21670 */
[----:B-1----:R-:W-:Y:S02]  /*cb10*/  FFMA.FTZ R4, R9, -UR21, R40 ;  /* 0x8000001509047c23 */ /* 0x002fe40008010028 */
[----:B--2---:R-:W-:-:S03]  /*cb20*/  FFMA.FTZ R12, R7, -UR21, R51 ;  /* 0x80000015070c7c23 */ /* 0x004fc60008010033 */
[----:B------:R-:W-:Y:S02]  /*cb30*/  FSEL R54, R4, -INF , !P0 ;  /* 0xff80000004367808 */ /* 0x000fe40004000000 */
[C---:B------:R-:W-:Y:S01]  /*cb40*/  ISETP.GE.AND P0, PT, R2.reuse, R249, PT ;  /* 0x000000f90200720c */ /* 0x040fe20003f06270 */
[----:B---3--:R-:W-:Y:S01]  /*cb50*/  FFMA.FTZ R11, R3, -UR21, R41 ;  /* 0x80000015030b7c23 */ /* 0x008fe20008010029 */
[----:B------:R-:W-:Y:S02]  /*cb60*/  FSEL R41, R15, -INF , !P5 ;  /* 0xff8000000f297808 */ /* 0x000fe40006800000 */
[C---:B------:R-:W-:Y:S02]  /*cb70*/  ISETP.GE.AND P5, PT, R2.reuse, R252, PT ;  /* 0x000000fc0200720c */ /* 0x040fe40003fa6270 */
[C---:B------:R-:W-:Y:S02]  /*cb80*/  ISETP.LT.OR P0, PT, R2.reuse, R244, P0 ;  /* 0x000000f40200720c */ /* 0x040fe40000701670 */
[----:B------:R-:W-:Y:S01]  /*cb90*/  ISETP.LT.OR P5, PT, R2, R247, P5 ;  /* 0x000000f70200720c */ /* 0x000fe20002fa1670 */
[----:B------:R-:W-:Y:S01]  /*cba0*/  IMAD.IADD R2, R248, 0x1, -R2 ;  /* 0x00000001f8027824 */ /* 0x000fe200078e0a02 */
[----:B------:R-:W-:-:S02]  /*cbb0*/  IADD3 R3, R0, 0x28, RZ ;  /* 0x0000002800037810 */ /* 0x000fc40007ffe0ff */
[----:B------:R-:W-:Y:S02]  /*cbc0*/  FSEL R66, R14, -INF , !P5 ;  /* 0xff8000000e427808 */ /* 0x000fe40006800000 */
[----:B------:R-:W-:Y:S01]  /*cbd0*/  IABS R4, R2 ;  /* 0x0000000200047213 */ /* 0x000fe20000000000 */
[--C-:B------:R-:W-:Y:S01]  /*cbe0*/  IMAD.IADD R2, R242, 0x1, -R3.reuse ;  /* 0x00000001f2027824 */ /* 0x100fe200078e0a03 */
[----:B------:R-:W-:Y:S01]  /*cbf0*/  FSEL R60, R12, -INF , !P4 ;  /* 0xff8000000c3c7808 */ /* 0x000fe20006000000 */
[----:B------:R-:W-:Y:S01]  /*cc00*/  IMAD.IADD R5, R243, 0x1, -R3 ;  /* 0x00000001f3057824 */ /* 0x000fe200078e0a03 */
[----:B------:R1:W2:Y:S01]  /*cc10*/  I2F R15, R4 ;  /* 0x00000004000f7306 */ /* 0x0002a20000201400 */
[----:B------:R-:W-:Y:S02]  /*cc20*/  FSEL R55, R11, -INF , !P1 ;  /* 0xff8000000b377808 */ /* 0x000fe40004800000 */
[----:B------:R-:W-:Y:S02]  /*cc30*/  IABS R2, R2 ;  /* 0x0000000200027213 */ /* 0x000fe40000000000 */
[----:B------:R-:W-:-:S02]  /*cc40*/  ISETP.GE.AND P6, PT, R3, R252, PT ;  /* 0x000000fc0300720c */ /* 0x000fc40003fc6270 */
[C---:B------:R-:W-:Y:S02]  /*cc50*/  ISETP.GE.AND P5, PT, R3.reuse, R251, PT ;  /* 0x000000fb0300720c */ /* 0x040fe40003fa6270 */
[C---:B------:R-:W-:Y:S02]  /*cc60*/  ISETP.GE.AND P4, PT, R3.reuse, R250, PT ;  /* 0x000000fa0300720c */ /* 0x040fe40003f86270 */
[C---:B------:R-:W-:Y:S02]  /*cc70*/  ISETP.GE.AND P1, PT, R3.reuse, R249, PT ;  /* 0x000000f90300720c */ /* 0x040fe40003f26270 */
[C---:B------:R-:W-:Y:S02]  /*cc80*/  ISETP.LT.OR P6, PT, R3.reuse, R247, P6 ;  /* 0x000000f70300720c */ /* 0x040fe400037c1670 */
[C---:B------:R-:W-:Y:S01]  /*cc90*/  ISETP.LT.OR P5, PT, R3.reuse, R246, P5 ;  /* 0x000000f60300720c */ /* 0x040fe20002fa1670 */
[----:B-1----:R-:W-:Y:S01]  /*cca0*/  IMAD.MOV.U32 R4, RZ, RZ, R2 ;  /* 0x000000ffff047224 */ /* 0x002fe200078e0002 */
[----:B------:R-:W-:Y:S01]  /*ccb0*/  ISETP.LT.OR P4, PT, R3, R245, P4 ;  /* 0x000000f50300720c */ /* 0x000fe20002781670 */
[----:B------:R-:W-:Y:S01]  /*ccc0*/  IMAD.IADD R2, R241, 0x1, -R3 ;  /* 0x00000001f1027824 */ /* 0x000fe200078e0a03 */
[----:B------:R-:W-:Y:S01]  /*ccd0*/  ISETP.LT.OR P1, PT, R3, R244, P1 ;  /* 0x000000f40300720c */ /* 0x000fe20000f21670 */
        /* <DEDUP_REMOVED lines=18> */
[----:B------:R-:W-:Y:S02]  /*ce00*/  ISETP.GE.AND P4, PT, R2, R249, PT ;  /* 0x000000f90200720c */ /* 0x000fe40003f86270 */
[----:B------:R-:W-:Y:S02]  /*ce10*/  FSEL R21, R6, -INF , !P6 ;  /* 0xff80000006157808 */ /* 0x000fe40007000000 */
[C---:B------:R-:W-:Y:S02]  /*ce20*/  ISETP.GE.AND P6, PT, R2.reuse, R251, PT ;  /* 0x000000fb0200720c */ /* 0x040fe40003fc6270 */
[C---:B------:R-:W-:Y:S01]  /*ce30*/  ISETP.LT.OR P4, PT, R2.reuse, R244, P4 ;  /* 0x000000f40200720c */ /* 0x040fe20002781670 */
[----:B------:R-:W2:Y:S01]  /*ce40*/  I2F R4, R4 ;  /* 0x0000000400047306 */ /* 0x000ea20000201400 */
[C---:B------:R-:W-:Y:S01]  /*ce50*/  ISETP.LT.OR P6, PT, R2.reuse, R246, P6 ;  /* 0x000000f60200720c */ /* 0x040fe200037c1670 */
[----:B-1----:R-:W-:Y:S01]  /*ce60*/  FFMA.FTZ R12, R7, -UR21, R210 ;  /* 0x80000015070c7c23 */ /* 0x002fe200080100d2 */
[----:B------:R-:W-:Y:S01]  /*ce70*/  FSEL R7, R3, -INF , !P0 ;  /* 0xff80000003077808 */ /* 0x000fe20004000000 */
[----:B------:R-:W-:Y:S01]  /*ce80*/  FFMA.FTZ R5, R9, -UR21, R38 ;  /* 0x8000001509057c23 */ /* 0x000fe20008010026 */
[----:B------:R-:W-:-:S02]  /*ce90*/  ISETP.GE.AND P0, PT, R2, R252, PT ;  /* 0x000000fc0200720c */ /* 0x000fc40003f06270 */
[----:B------:R-:W-:Y:S01]  /*cea0*/  FSEL R239, R12, -INF , !P1 ;  /* 0xff8000000cef7808 */ /* 0x000fe20004800000 */
[----:B------:R1:W-:Y:S01]  /*ceb0*/  STL [R1+0x4], R7 ;  /* 0x0000040701007387 */ /* 0x0003e20000100800 */
[----:B------:R-:W-:Y:S01]  /*cec0*/  FSEL R28, R5, -INF , !P5 ;  /* 0xff800000051c7808 */ /* 0x000fe20006800000 */
[----:B--2---:R-:W-:Y:S01]  /*ced0*/  FFMA.FTZ R11, R4, -UR21, R37 ;  /* 0x80000015040b7c23 */ /* 0x004fe20008010025 */
[C---:B------:R-:W-:Y:S01]  /*cee0*/  ISETP.GE.AND P5, PT, R2.reuse, R250, PT ;  /* 0x000000fa0200720c */ /* 0x040fe20003fa6270 */
[----:B------:R-:W-:Y:S01]  /*cef0*/  IMAD.IADD R4, R241, 0x1, -R2 ;  /* 0x00000001f1047824 */ /* 0x000fe200078e0a02 */
[C---:B------:R-:W-:Y:S02]  /*cf00*/  ISETP.LT.OR P0, PT, R2.reuse, R247, P0 ;  /* 0x000000f70200720c */ /* 0x040fe40000701670 */
[----:B------:R-:W-:Y:S02]  /*cf10*/  ISETP.LT.OR P5, PT, R2, R245, P5 ;  /* 0x000000f50200720c */ /* 0x000fe40002fa1670 */
[----:B------:R-:W-:-:S02]  /*cf20*/  IABS R3, R4 ;  /* 0x0000000400037213 */ /* 0x000fc40000000000 */
[----:B------:R-:W-:-:S03]  /*cf30*/  FSEL R215, R11, -INF , !P0 ;  /* 0xff8000000bd77808 */ /* 0x000fc60004000000 */
[----:B------:R-:W-:Y:S02]  /*cf40*/  IMAD.MOV.U32 R4, RZ, RZ, R3 ;  /* 0x000000ffff047224 */ /* 0x000fe400078e0003 */
[----:B------:R-:W-:Y:S02]  /*cf50*/  IMAD.IADD R3, R243, 0x1, -R2 ;  /* 0x00000001f3037824 */ /* 0x000fe400078e0a02 */
[----:B------:R2:W3:Y:S03]  /*cf60*/  I2F R10, R4 ;  /* 0x00000004000a7306 */ /* 0x0004e60000201400 */
[----:B------:R-:W-:-:S05]  /*cf70*/  IABS R3, R3 ;  /* 0x0000000300037213 */ /* 0x000fca0000000000 */
[----:B------:R4:W-:Y:S01]  /*cf80*/  I2F R9, R3 ;  /* 0x0000000300097306 */ /* 0x0009e20000201400 */
[----:B--2---:R-:W-:Y:S01]  /*cf90*/  IMAD.IADD R4, R248, 0x1, -R2 ;  /* 0x00000001f8047824 */ /* 0x004fe200078e0a02 */
[----:B------:R-:W-:-:S04]  /*cfa0*/  IADD3 R2, R0, 0x30, RZ ;  /* 0x0000003000027810 */ /* 0x000fc80007ffe0ff */
[----:B------:R-:W-:Y:S01]  /*cfb0*/  IABS R4, R4 ;  /* 0x0000000400047213 */ /* 0x000fe20000000000 */
[--C-:B------:R-:W-:Y:S01]  /*cfc0*/  IMAD.IADD R5, R241, 0x1, -R2.reuse ;  /* 0x00000001f1057824 */ /* 0x100fe200078e0a02 */
[----:B------:R-:W-:Y:S01]  /*cfd0*/  ISETP.GE.AND P1, PT, R2, R252, PT ;  /* 0x000000fc0200720c */ /* 0x000fe20003f26270 */
[----:B----4-:R-:W-:Y:S01]  /*cfe0*/  IMAD.IADD R3, R242, 0x1, -R2 ;  /* 0x00000001f2037824 */ /* 0x010fe200078e0a02 */
[----:B------:R2:W-:Y:S01]  /*cff0*/  I2F R13, R4 ;  /* 0x00000004000d7306 */ /* 0x0005e20000201400 */
[C---:B------:R-:W-:Y:S02]  /*d000*/  ISETP.GE.AND P0, PT, R2.reuse, R251, PT ;  /* 0x000000fb0200720c */ /* 0x040fe40003f06270 */
[C---:B------:R-:W-:Y:S02]  /*d010*/  ISETP.LT.OR P1, PT, R2.reuse, R247, P1 ;  /* 0x000000f70200720c */ /* 0x040fe40000f21670 */
[----:B------:R-:W-:Y:S02]  /*d020*/  IABS R3, R3 ;  /* 0x0000000300037213 */ /* 0x000fe40000000000 */
[----:B------:R-:W-:-:S03]  /*d030*/  ISETP.LT.OR P0, PT, R2, R246, P0 ;  /* 0x000000f60200720c */ /* 0x000fc60000701670 */
[----:B--2---:R-:W-:Y:S01]  /*d040*/  IMAD.MOV.U32 R4, RZ, RZ, R3 ;  /* 0x000000ffff047224 */ /* 0x004fe200078e0003 */
[----:B------:R-:W-:Y:S01]  /*d050*/  IABS R3, R5 ;  /* 0x0000000500037213 */ /* 0x000fe20000000000 */
[--C-:B------:R-:W-:Y:S02]  /*d060*/  IMAD.IADD R5, R248, 0x1, -R2.reuse ;  /* 0x00000001f8057824 */ /* 0x100fe400078e0a02 */
[----:B------:R2:W4:Y:S02]  /*d070*/  I2F R8, R4 ;  /* 0x0000000400087306 */ /* 0x0005240000201400 */
[----:B--2---:R-:W-:Y:S02]  /*d080*/  IMAD.MOV.U32 R4, RZ, RZ, R3 ;  /* 0x000000ffff047224 */ /* 0x004fe400078e0003 */
[----:B------:R-:W-:-:S04]  /*d090*/  IMAD.IADD R3, R243, 0x1, -R2 ;  /* 0x00000001f3037824 */ /* 0x000fc800078e0a02 */
[----:B-1----:R1:W2:Y:S01]  /*d0a0*/  I2F R7, R4 ;  /* 0x0000000400077306 */ /* 0x0022a20000201400 */
[----:B------:R-:W-:-:S05]  /*d0b0*/  IABS R3, R3 ;  /* 0x0000000300037213 */ /* 0x000fca0000000000 */
[----:B-1----:R-:W-:Y:S01]  /*d0c0*/  IMAD.MOV.U32 R4, RZ, RZ, R3 ;  /* 0x000000ffff047224 */ /* 0x002fe200078e0003 */
[----:B------:R-:W-:Y:S01]  /*d0d0*/  IABS R3, R5 ;  /* 0x0000000500037213 */ /* 0x000fe20000000000 */
[----:B---3--:R-:W-:Y:S02]  /*d0e0*/  FFMA.FTZ R5, R10, -UR21, R39 ;  /* 0x800000150a057c23 */ /* 0x008fe40008010027 */
[----:B------:R1:W3:Y:S03]  /*d0f0*/  I2F R6, R4 ;  /* 0x0000000400067306 */ /* 0x0002e60000201400 */
[----:B------:R-:W-:Y:S01]  /*d100*/  FSEL R216, R5, -INF , !P6 ;  /* 0xff80000005d87808 */ /* 0x000fe20007000000 */
[----:B----4-:R-:W-:Y:S01]  /*d110*/  FFMA.FTZ R5, R8, -UR21, R77 ;  /* 0x8000001508057c23 */ /* 0x010fe2000801004d */
[C---:B------:R-:W-:Y:S01]  /*d120*/  ISETP.GE.AND P6, PT, R2.reuse, R250, PT ;  /* 0x000000fa0200720c */ /* 0x040fe20003fc6270 */
[----:B--2---:R-:W-:Y:S01]  /*d130*/  FFMA.FTZ R7, R7, -UR21, R76 ;  /* 0x8000001507077c23 */ /* 0x004fe2000801004c */
[----:B------:R2:W5:Y:S01]  /*d140*/  LDL.LU R77, [R1+0xa4] ;  /* 0x0000a400014d7983 */ /* 0x0005620000300800 */
[----:B------:R-:W4:Y:S01]  /*d150*/  I2F R3, R3 ;  /* 0x0000000300037306 */ /* 0x000f220000201400 */
[----:B------:R-:W-:Y:S01]  /*d160*/  ISETP.LT.OR P6, PT, R2, R245, P6 ;  /* 0x000000f50200720c */ /* 0x000fe200037c1670 */
[----:B-1----:R-:W-:-:S02]  /*d170*/  FFMA.FTZ R4, R9, -UR21, R209 ;  /* 0x8000001509047c23 */ /* 0x002fc400080100d1 */
[----:B---3--:R-:W-:Y:S01]  /*d180*/  FFMA.FTZ R6, R6, -UR21, R44 ;  /* 0x8000001506067c23 */ /* 0x008fe2000801002c */
[----:B------:R-:W-:Y:S01]  /*d190*/  FSEL R212, R5, -INF , !P1 ;  /* 0xff80000005d47808 */ /* 0x000fe20004800000 */
[----:B------:R2:W5:Y:S01]  /*d1a0*/  LDL.LU R76, [R1+0xa0] ;  /* 0x0000a000014c7983 */ /* 0x0005620000300800 */
[----:B------:R-:W-:Y:S01]  /*d1b0*/  FSEL R218, R4, -INF , !P5 ;  /* 0xff80000004da7808 */ /* 0x000fe20006800000 */
[----:B------:R-:W-:Y:S01]  /*d1c0*/  FFMA.FTZ R4, R13, -UR21, R211 ;  /* 0x800000150d047c23 */ /* 0x000fe200080100d3 */
[----:B------:R-:W-:-:S04]  /*d1d0*/  ISETP.GE.AND P5, PT, R2, R249, PT ;  /* 0x000000f90200720c */ /* 0x000fc80003fa6270 */
[----:B------:R-:W-:Y:S02]  /*d1e0*/  ISETP.LT.OR P5, PT, R2, R244, P5 ;  /* 0x000000f40200720c */ /* 0x000fe40002fa1670 */
[----:B------:R-:W-:Y:S01]  /*d1f0*/  IADD3 R2, R0, 0x31, RZ ;  /* 0x0000003100027810 */ /* 0x000fe20007ffe0ff */
[----:B----4-:R-:W-:-:S04]  /*d200*/  FFMA.FTZ R12, R3, -UR21, R46 ;  /* 0x80000015030c7c23 */ /* 0x010fc8000801002e */
[----:B------:R-:W-:Y:S01]  /*d210*/  IMAD.IADD R3, R242, 0x1, -R2 ;  /* 0x00000001f2037824 */ /* 0x000fe200078e0a02 */
[----:B------:R-:W-:-:S04]  /*d220*/  FSEL R217, R4, -INF , !P4 ;  /* 0xff80000004d97808 */ /* 0x000fc80006000000 */
[----:B------:R-:W-:-:S05]  /*d230*/  IABS R3, R3 ;  /* 0x0000000300037213 */ /* 0x000fca0000000000 */
[----:B------:R-:W-:Y:S02]  /*d240*/  IMAD.MOV.U32 R4, RZ, RZ, R3 ;  /* 0x000000ffff047224 */ /* 0x000fe400078e0003 */
[----:B------:R-:W-:-:S05]  /*d250*/  IMAD.IADD R3, R241, 0x1, -R2 ;  /* 0x00000001f1037824 */ /* 0x000fca00078e0a02 */
[----:B------:R-:W-:Y:S01]  /*d260*/  IABS R3, R3 ;  /* 0x0000000300037213 */ /* 0x000fe20000000000 */
[----:B------:R1:W3:Y:S01]  /*d270*/  I2F R11, R4 ;  /* 0x00000004000b7306 */ /* 0x0002e20000201400 */
[----:B------:R-:W-:Y:S02]  /*d280*/  FSEL R213, R7, -INF , !P0 ;  /* 0xff80000007d57808 */ /* 0x000fe40004000000 */
[----:B------:R-:W-:Y:S02]  /*d290*/  FSEL R214, R6, -INF , !P6 ;  /* 0xff80000006d67808 */ /* 0x000fe40007000000 */
[C---:B------:R-:W-:Y:S02]  /*d2a0*/  ISETP.GE.AND P4, PT, R2.reuse, R252, PT ;  /* 0x000000fc0200720c */ /* 0x040fe40003f86270 */
[C---:B------:R-:W-:Y:S02]  /*d2b0*/  ISETP.GE.AND P1, PT, R2.reuse, R251, PT ;  /* 0x000000fb0200720c */ /* 0x040fe40003f26270 */
[----:B------:R-:W-:-:S02]  /*d2c0*/  ISETP.GE.AND P0, PT, R2, R250, PT ;  /* 0x000000fa0200720c */ /* 0x000fc40003f06270 */
[C---:B------:R-:W-:Y:S01]  /*d2d0*/  ISETP.GE.AND P6, PT, R2.reuse, R249, PT ;  /* 0x000000f90200720c */ /* 0x040fe20003fc6270 */
[----:B-1----:R-:W-:Y:S02]  /*d2e0*/  IMAD.MOV.U32 R4, RZ, RZ, R3 ;  /* 0x000000ffff047224 */ /* 0x002fe400078e0003 */
[----:B------:R-:W-:Y:S01]  /*d2f0*/  IMAD.IADD R3, R243, 0x1, -R2 ;  /* 0x00000001f3037824 */ /* 0x000fe200078e0a02 */
[C---:B------:R-:W-:Y:S01]  /*d300*/  ISETP.LT.OR P4, PT, R2.reuse, R247, P4 ;  /* 0x000000f70200720c */ /* 0x040fe20002781670 */
[----:B------:R1:W4:Y:S01]  /*d310*/  I2F R10, R4 ;  /* 0x00000004000a7306 */ /* 0x0003220000201400 */
[C---:B------:R-:W-:Y:S02]  /*d320*/  ISETP.LT.OR P1, PT, R2.reuse, R246, P1 ;  /* 0x000000f60200720c */ /* 0x040fe40000f21670 */
[C---:B------:R-:W-:Y:S02]  /*d330*/  ISETP.LT.OR P0, PT, R2.reuse, R245, P0 ;  /* 0x000000f50200720c */ /* 0x040fe40000701670 */
[----:B------:R-:W-:-:S02]  /*d340*/  ISETP.LT.OR P6, PT, R2, R244, P6 ;  /* 0x000000f40200720c */ /* 0x000fc400037c1670 */
[----:B------:R-:W-:-:S04]  /*d350*/  IABS R3, R3 ;  /* 0x0000000300037213 */ /* 0x000fc80000000000 */
[----:B------:R2:W-:Y:S01]  /*d360*/  I2F R9, R3 ;  /* 0x0000000300097306 */ /* 0x0005e20000201400 */
[----:B-1----:R-:W-:Y:S01]  /*d370*/  IMAD.IADD R4, R248, 0x1, -R2 ;  /* 0x00000001f8047824 */ /* 0x002fe200078e0a02 */
[----:B------:R-:W-:-:S04]  /*d380*/  IADD3 R2, R0, 0x38, RZ ;  /* 0x0000003800027810 */ /* 0x000fc80007ffe0ff */
[----:B------:R-:W-:Y:S01]  /*d390*/  IABS R4, R4 ;  /* 0x0000000400047213 */ /* 0x000fe20000000000 */
[----:B--2---:R-:W-:-:S03]  /*d3a0*/  IMAD.IADD R3, R242, 0x1, -R2 ;  /* 0x00000001f2037824 */ /* 0x004fc600078e0a02 */
[----:B------:R1:W-:Y:S02]  /*d3b0*/  I2F R13, R4 ;  /* 0x00000004000d7306 */ /* 0x0003e40000201400 */
[----:B------:R-:W-:Y:S01]  /*d3c0*/  IABS R3, R3 ;  /* 0x0000000300037213 */ /* 0x000fe20000000000 */
[----:B------:R-:W-:-:S04]  /*d3d0*/  IMAD.IADD R5, R243, 0x1, -R2 ;  /* 0x00000001f3057824 */ /* 0x000fc800078e0a02 */
[----:B-1----:R-:W-:Y:S02]  /*d3e0*/  IMAD.MOV.U32 R4, RZ, RZ, R3 ;  /* 0x000000ffff047224 */ /* 0x002fe400078e0003 */
[----:B------:R-:W-:-:S05]  /*d3f0*/  IMAD.IADD R3, R241, 0x1, -R2 ;  /* 0x00000001f1037824 */ /* 0x000fca00078e0a02 */
[----:B------:R-:W-:Y:S01]  /*d400*/  IABS R3, R3 ;  /* 0x0000000300037213 */ /* 0x000fe20000000000 */
[----:B------:R1:W-:Y:S04]  /*d410*/  I2F R8, R4 ;  /* 0x0000000400087306 */ /* 0x0003e80000201400 */
[----:B-1----:R-:W-:Y:S01]  /*d420*/  IMAD.MOV.U32 R4, RZ, RZ, R3 ;  /* 0x000000ffff047224 */ /* 0x002fe200078e0003 */
[----:B------:R-:W-:-:S06]  /*d430*/  IABS R3, R5 ;  /* 0x0000000500037213 */ /* 0x000fcc0000000000 */
[----:B------:R-:W1:Y:S01]  /*d440*/  I2F R3, R3 ;  /* 0x0000000300037306 */ /* 0x000e620000201400 */
[----:B---3--:R-:W-:Y:S02]  /*d450*/  FFMA.FTZ R6, R11, -UR21, R75 ;  /* 0x800000150b067c23 */ /* 0x008fe4000801004b */
[----:B----4-:R-:W-:Y:S01]  /*d460*/  FFMA.FTZ R5, R10, -UR21, R74 ;  /* 0x800000150a057c23 */ /* 0x010fe2000801004a */
[----:B------:R-:W-:Y:S01]  /*d470*/  FSEL R211, R12, -INF , !P5 ;  /* 0xff8000000cd37808 */ /* 0x000fe20006800000 */
[----:B------:R2:W5:Y:S03]  /*d480*/  LDL.LU R75, [R1+0x9c] ;  /* 0x00009c00014b7983 */ /* 0x0005660000300800 */
[----:B------:R3:W4:Y:S01]  /*d490*/  I2F R7, R4 ;  /* 0x0000000400077306 */ /* 0x0007220000201400 */
[----:B------:R-:W-:Y:S01]  /*d4a0*/  FSEL R143, R6, -INF , !P4 ;  /* 0xff800000068f7808 */ /* 0x000fe20006000000 */
[----:B------:R2:W5:Y:S01]  /*d4b0*/  LDL.LU R74, [R1+0x98] ;  /* 0x00009800014a7983 */ /* 0x0005620000300800 */
[----:B------:R-:W-:Y:S01]  /*d4c0*/  FSEL R208, R5, -INF , !P1 ;  /* 0xff80000005d07808 */ /* 0x000fe20004800000 */
[----:B-1----:R-:W-:-:S02]  /*d4d0*/  FFMA.FTZ R10, R3, -UR21, R71 ;  /* 0x80000015030a7c23 */ /* 0x002fc40008010047 */
[----:B------:R-:W-:Y:S02]  /*d4e0*/  IMAD.IADD R3, R248, 0x1, -R2 ;  /* 0x00000001f8037824 */ /* 0x000fe400078e0a02 */
[----:B---3--:R-:W-:Y:S01]  /*d4f0*/  FFMA.FTZ R4, R9, -UR21, R45 ;  /* 0x8000001509047c23 */ /* 0x008fe2000801002d */
[----:B------:R-:W-:Y:S02]  /*d500*/  IADD3 R0, R0, 0x39, RZ ;  /* 0x0000003900007810 */ /* 0x000fe40007ffe0ff */
[----:B------:R-:W-:Y:S02]  /*d510*/  ISETP.GE.AND P5, PT, R2, R252, PT ;  /* 0x000000fc0200720c */ /* 0x000fe40003fa6270 */
[----:B------:R-:W-:Y:S02]  /*d520*/  FSEL R210, R4, -INF , !P0 ;  /* 0xff80000004d27808 */ /* 0x000fe40004000000 */
[C---:B------:R-:W-:Y:S02]  /*d530*/  ISETP.GE.AND P4, PT, R2.reuse, R251, PT ;  /* 0x000000fb0200720c */ /* 0x040fe40003f86270 */
[----:B------:R-:W-:-:S02]  /*d540*/  ISETP.GE.AND P1, PT, R2, R250, PT ;  /* 0x000000fa0200720c */ /* 0x000fc40003f26270 */
[C---:B------:R-:W-:Y:S02]  /*d550*/  ISETP.GE.AND P0, PT, R2.reuse, R249, PT ;  /* 0x000000f90200720c */ /* 0x040fe40003f06270 */
[----:B------:R-:W-:Y:S02]  /*d560*/  IABS R3, R3 ;  /* 0x0000000300037213 */ /* 0x000fe40000000000 */
[C---:B------:R-:W-:Y:S02]  /*d570*/  ISETP.LT.OR P5, PT, R2.reuse, R247, P5 ;  /* 0x000000f70200720c */ /* 0x040fe40002fa1670 */
[C---:B------:R-:W-:Y:S01]  /*d580*/  ISETP.LT.OR P4, PT, R2.reuse, R246, P4 ;  /* 0x000000f60200720c */ /* 0x040fe20002781670 */
[----:B------:R1:W3:Y:S01]  /*d590*/  I2F R5, R3 ;  /* 0x0000000300057306 */ /* 0x0002e20000201400 */
[C---:B------:R-:W-:Y:S02]  /*d5a0*/  ISETP.LT.OR P1, PT, R2.reuse, R245, P1 ;  /* 0x000000f50200720c */ /* 0x040fe40000f21670 */
[----:B------:R-:W-:Y:S01]  /*d5b0*/  ISETP.LT.OR P0, PT, R2, R244, P0 ;  /* 0x000000f40200720c */ /* 0x000fe20000701670 */
[----:B------:R-:W-:-:S02]  /*d5c0*/  IMAD.IADD R2, R242, 0x1, -R0 ;  /* 0x00000001f2027824 */ /* 0x000fc400078e0a00 */
[----:B----4-:R-:W-:-:S03]  /*d5d0*/  FFMA.FTZ R7, R7, -UR21, R72 ;  /* 0x8000001507077c23 */ /* 0x010fc60008010048 */
[----:B------:R-:W-:Y:S01]  /*d5e0*/  IABS R2, R2 ;  /* 0x0000000200027213 */ /* 0x000fe20000000000 */
[----:B-1----:R-:W-:-:S03]  /*d5f0*/  IMAD.IADD R3, R241, 0x1, -R0 ;  /* 0x00000001f1037824 */ /* 0x002fc600078e0a00 */
[----:B------:R1:W4:Y:S01]  /*d600*/  I2F R4, R2 ;  /* 0x0000000200047306 */ /* 0x0003220000201400 */
[----:B------:R-:W-:Y:S02]  /*d610*/  FSEL R140, R7, -INF , !P4 ;  /* 0xff800000078c7808 */ /* 0x000fe40006000000 */
[----:B------:R-:W-:-:S05]  /*d620*/  IABS R3, R3 ;  /* 0x0000000300037213 */ /* 0x000fca0000000000 */
[----:B------:R2:W2:Y:S01]  /*d630*/  I2F R7, R3 ;  /* 0x0000000300077306 */ /* 0x0004a20000201400 */
[----:B-1----:R-:W-:-:S05]  /*d640*/  IMAD.IADD R2, R243, 0x1, -R0 ;  /* 0x00000001f3027824 */ /* 0x002fca00078e0a00 */
[----:B------:R-:W-:Y:S01]  /*d650*/  IABS R2, R2 ;  /* 0x0000000200027213 */ /* 0x000fe20000000000 */
[----:B------:R-:W-:Y:S02]  /*d660*/  FFMA.FTZ R8, R8, -UR21, R73 ;  /* 0x8000001508087c23 */ /* 0x000fe40008010049 */
[----:B------:R1:W5:Y:S02]  /*d670*/  LDL.LU R73, [R1+0x94] ;  /* 0x0000940001497983 */ /* 0x0003640000300800 */
[----:B--2---:R-:W-:Y:S02]  /*d680*/  IMAD.MOV.U32 R3, RZ, RZ, R2 ;  /* 0x000000ffff037224 */ /* 0x004fe400078e0002 */
[----:B------:R1:W5:Y:S01]  /*d690*/  LDL.LU R72, [R1+0x90] ;  /* 0x0000900001487983 */ /* 0x0003620000300800 */
[----:B---3--:R-:W-:Y:S01]  /*d6a0*/  FFMA.FTZ R5, R5, -UR21, R70 ;  /* 0x8000001505057c23 */ /* 0x008fe20008010046 */
[----:B------:R2:W3:Y:S01]  /*d6b0*/  I2F R6, R3 ;  /* 0x0000000300067306 */ /* 0x0004e20000201400 */
[----:B----4-:R-:W-:Y:S01]  /*d6c0*/  FFMA.FTZ R4, R4, -UR21, R69 ;  /* 0x8000001504047c23 */ /* 0x010fe20008010045 */
[----:B------:R1:W5:Y:S04]  /*d6d0*/  LDL.LU R71, [R1+0x8c] ;  /* 0x00008c0001477983 */ /* 0x0003680000300800 */
[----:B------:R1:W5:Y:S04]  /*d6e0*/  LDL.LU R70, [R1+0x88] ;  /* 0x0000880001467983 */ /* 0x0003680000300800 */
[----:B------:R1:W5:Y:S01]  /*d6f0*/  LDL.LU R69, [R1+0x84] ;  /* 0x0000840001457983 */ /* 0x0003620000300800 */
[----:B--2---:R-:W-:-:S03]  /*d700*/  FFMA.FTZ R3, R7, -UR21, R68 ;  /* 0x8000001507037c23 */ /* 0x004fc60008010044 */
[----:B------:R1:W5:Y:S01]  /*d710*/  LDL.LU R68, [R1+0x80] ;  /* 0x0000800001447983 */ /* 0x0003620000300800 */
[----:B------:R-:W-:Y:S02]  /*d720*/  FFMA.FTZ R9, R13, -UR21, R47 ;  /* 0x800000150d097c23 */ /* 0x000fe4000801002f */
[----:B------:R-:W-:Y:S01]  /*d730*/  IMAD.IADD R2, R248, 0x1, -R0 ;  /* 0x00000001f8027824 */ /* 0x000fe200078e0a00 */
[----:B------:R-:W-:Y:S02]  /*d740*/  FSEL R15, R8, -INF , !P5 ;  /* 0xff800000080f7808 */ /* 0x000fe40006800000 */
[----:B------:R-:W-:Y:S02]  /*d750*/  FSEL R209, R9, -INF , !P6 ;  /* 0xff80000009d17808 */ /* 0x000fe40007000000 */
[----:B------:R-:W-:Y:S02]  /*d760*/  FSEL R142, R10, -INF , !P1 ;  /* 0xff8000000a8e7808 */ /* 0x000fe40004800000 */
[----:B------:R-:W-:-:S02]  /*d770*/  ISETP.GE.AND P6, PT, R0, R252, PT ;  /* 0x000000fc0000720c */ /* 0x000fc40003fc6270 */
[C---:B------:R-:W-:Y:S02]  /*d780*/  ISETP.GE.AND P5, PT, R0.reuse, R251, PT ;  /* 0x000000fb0000720c */ /* 0x040fe40003fa6270 */
[C---:B------:R-:W-:Y:S02]  /*d790*/  ISETP.GE.AND P4, PT, R0.reuse, R250, PT ;  /* 0x000000fa0000720c */ /* 0x040fe40003f86270 */
[C---:B------:R-:W-:Y:S02]  /*d7a0*/  ISETP.GE.AND P1, PT, R0.reuse, R249, PT ;  /* 0x000000f90000720c */ /* 0x040fe40003f26270 */
[----:B------:R-:W-:Y:S02]  /*d7b0*/  IABS R2, R2 ;  /* 0x0000000200027213 */ /* 0x000fe40000000000 */
[C---:B------:R-:W-:Y:S02]  /*d7c0*/  ISETP.LT.OR P6, PT, R0.reuse, R247, P6 ;  /* 0x000000f70000720c */ /* 0x040fe400037c1670 */
[----:B------:R-:W-:-:S02]  /*d7d0*/  ISETP.LT.OR P5, PT, R0, R246, P5 ;  /* 0x000000f60000720c */ /* 0x000fc40002fa1670 */
[C---:B------:R-:W-:Y:S02]  /*d7e0*/  ISETP.LT.OR P4, PT, R0.reuse, R245, P4 ;  /* 0x000000f50000720c */ /* 0x040fe40002781670 */
[----:B------:R-:W-:Y:S01]  /*d7f0*/  ISETP.LT.OR P1, PT, R0, R244, P1 ;  /* 0x000000f40000720c */ /* 0x000fe20000f21670 */
[----:B------:R-:W-:Y:S01]  /*d800*/  IMAD.MOV.U32 R0, RZ, RZ, R2 ;  /* 0x000000ffff007224 */ /* 0x000fe200078e0002 */
[----:B------:R-:W-:-:S05]  /*d810*/  FSEL R141, R5, -INF , !P0 ;  /* 0xff800000058d7808 */ /* 0x000fca0004000000 */
[----:B------:R-:W2:Y:S01]  /*d820*/  I2F R0, R0 ;  /* 0x0000000000007306 */ /* 0x000ea20000201400 */
[----:B------:R-:W-:Y:S01]  /*d830*/  PLOP3.LUT P0, PT, PT, PT, UP0, 0x80, 0x0 ;  /* 0x000000000000781c */ /* 0x000fe20003f0f008 */
[----:B---3--:R-:W-:Y:S01]  /*d840*/  FFMA.FTZ R2, R6, -UR21, R139 ;  /* 0x8000001506027c23 */ /* 0x008fe2000801008b */
[----:B------:R-:W-:Y:S02]  /*d850*/  FSEL R13, R4, -INF , !P6 ;  /* 0xff800000040d7808 */ /* 0x000fe40007000000 */
[----:B------:R-:W-:Y:S01]  /*d860*/  FSEL R14, R3, -INF , !P5 ;  /* 0xff800000030e7808 */ /* 0x000fe20006800000 */
[----:B--2---:R-:W-:Y:S01]  /*d870*/  FFMA.FTZ R0, R0, -UR21, R138 ;  /* 0x8000001500007c23 */ /* 0x004fe2000801008a */
[----:B------:R-:W-:-:S04]  /*d880*/  FSEL R138, R2, -INF , !P4 ;  /* 0xff800000028a7808 */ /* 0x000fc80006000000 */
[----:B------:R-:W-:-:S03]  /*d890*/  FSEL R139, R0, -INF , !P1 ;  /* 0xff800000008b7808 */ /* 0x000fc60004800000 */
[----:B------:R-:W-:Y:S05]  /*d8a0*/  @!P0 BRA `(.L_x_727) ;  /* 0x0000050000008947 */ /* 0x000fea0003800000 */
[----:B-1----:R-:W2:Y:S04]  /*d8b0*/  LDL.64 R50, [R1+0x78] ;  /* 0x0000780001327983 */ /* 0x002ea80000100a00 */
[----:B------:R-:W3:Y:S01]  /*d8c0*/  LDL.64 R48, [R1+0x70] ;  /* 0x0000700001307983 */ /* 0x000ee20000100a00 */
[----:B------:R-:W-:Y:S01]  /*d8d0*/  UIADD3 UR14, UR8, -0x3, URZ ;  /* 0xfffffffd080e7890 */ /* 0x000fe2000fffe03f */
[----:B------:R-:W-:Y:S01]  /*d8e0*/  BSSY B0, `(.L_x_728) ;  /* 0x000004b000007945 */ /* 0x000fe20003800000 */
[----:B------:R-:W-:Y:S01]  /*d8f0*/  ULDC.64 UR4, c[0x0][0x198] ;  /* 0x0000660000047ab9 */ /* 0x000fe20000000a00 */
[----:B------:R1:W-:Y:S01]  /*d900*/  @P3 STS.128 [R240+0x8000], RZ ;  /* 0x008000fff0003388 */ /* 0x0003e20000000c00 */
[----:B------:R-:W-:Y:S02]  /*d910*/  USHF.R.S32.HI UR13, URZ, 0x1f, UR14 ;  /* 0x0000001f3f0d7899 */ /* 0x000fe4000801140e */
[----:B------:R-:W-:-:S02]  /*d920*/  UIMAD.WIDE.U32 UR28, UR14, UR4, URZ ;  /* 0x000000040e1c72a5 */ /* 0x000fc4000f8e003f */
        /* <DEDUP_REMOVED lines=70> */
.L_x_729:
[----:B------:R-:W-:Y:S05]  /*dd90*/  BSYNC B0 ;  /* 0x0000000000007941 */ /* 0x000fea0003800000 */
.L_x_728:
[----:B------:R-:W0:Y:S02]  /*dda0*/  LDGDEPBAR ;  /* 0x00000000000079af */ /* 0x000e240000000000 */
.L_x_727:
[----:B-1----:R-:W2:Y:S01]  /*ddb0*/  LDL.LU R39, [R1+0xc] ;  /* 0x00000c0001277983 */ /* 0x002ea20000300800 */
[----:B------:R-:W-:Y:S02]  /*ddc0*/  MOV R37, R53 ;  /* 0x0000003500257202 */ /* 0x000fe40000000f00 */
[----:B------:R-:W-:Y:S01]  /*ddd0*/  MOV R36, R31 ;  /* 0x0000001f00247202 */ /* 0x000fe20000000f00 */
[----:B------:R-:W3:Y:S04]  /*dde0*/  LDL.LU R43, [R1+0x14] ;  /* 0x00001400012b7983 */ /* 0x000ee80000300800 */
[----:B------:R-:W-:Y:S04]  /*ddf0*/  STL [R1+0x88], R226 ;  /* 0x000088e201007387 */ /* 0x000fe80000100800 */
[----:B------:R-:W-:Y:S04]  /*de00*/  STL [R1+0x84], R225 ;  /* 0x000084e101007387 */ /* 0x000fe80000100800 */
[----:B------:R1:W-:Y:S04]  /*de10*/  STL [R1+0x80], R220 ;  /* 0x000080dc01007387 */ /* 0x0003e80000100800 */
[----:B-1----:R-:W4:Y:S01]  /*de20*/  LDL.LU R220, [R1+0x4] ;  /* 0x0000040001dc7983 */ /* 0x002f220000300800 */
[----:B------:R-:W-:-:S04]  /*de30*/  FMNMX.FTZ R0, R137, R17, !PT ;  /* 0x0000001189007209 */ /* 0x000fc80007810000 */
[----:B------:R-:W-:Y:S02]  /*de40*/  FMNMX.FTZ R2, R19, R0, !PT ;  /* 0x0000000013027209 */ /* 0x000fe40007810000 */
[----:B------:R-:W-:-:S04]  /*de50*/  FMNMX.FTZ R0, R136, R22, !PT ;  /* 0x0000001688007209 */ /* 0x000fc80007810000 */
[----:B------:R-:W-:Y:S02]  /*de60*/  FMNMX.FTZ R0, R23, R0, !PT ;  /* 0x0000000017007209 */ /* 0x000fe40007810000 */
[----:B------:R-:W-:Y:S02]  /*de70*/  FMNMX.FTZ R2, R18, R2, !PT ;  /* 0x0000000212027209 */ /* 0x000fe40007810000 */
[----:B------:R-:W-:Y:S02]  /*de80*/  FMNMX.FTZ R0, R25, R0, !PT ;  /* 0x0000000019007209 */ /* 0x000fe40007810000 */
[----:B------:R-:W-:Y:S02]  /*de90*/  FMNMX.FTZ R2, R16, R2, !PT ;  /* 0x0000000210027209 */ /* 0x000fe40007810000 */
[----:B------:R-:W-:Y:S02]  /*dea0*/  FMNMX.FTZ R0, R24, R0, !PT ;  /* 0x0000000018007209 */ /* 0x000fe40007810000 */
[----:B------:R-:W-:-:S02]  /*deb0*/  FMNMX.FTZ R2, R20, R2, !PT ;  /* 0x0000000214027209 */ /* 0x000fc40007810000 */
[----:B------:R-:W-:Y:S01]  /*dec0*/  FMNMX.FTZ R0, R34, R0, !PT ;  /* 0x0000000022007209 */ /* 0x000fe20007810000 */
[----:B------:R-:W-:-:S03]  /*ded0*/  IMAD.MOV.U32 R42, RZ, RZ, R57 ;  /* 0x000000ffff2a7224 */ /* 0x000fc600078e0039 */
[----:B------:R-:W-:-:S04]  /*dee0*/  FMNMX.FTZ R0, R61, R0, !PT ;  /* 0x000000003d007209 */ /* 0x000fc80007810000 */
[----:B------:R-:W-:Y:S02]  /*def0*/  FMNMX.FTZ R0, R42, R0, !PT ;  /* 0x000000002a007209 */ /* 0x000fe40007810000 */
[----:B------:R-:W-:Y:S02]  /*df00*/  MOV R38, R52 ;  /* 0x0000003400267202 */ /* 0x000fe40000000f00 */
        /* <DEDUP_REMOVED lines=10> */
[----:B------:R-:W-:Y:S01]  /*dfb0*/  SHFL.BFLY PT, R4, R3, 0x2, 0x1f ;  /* 0x0c401f0003047f89 */ /* 0x000fe200000e0000 */
[----:B------:R-:W-:Y:S02]  /*dfc0*/  MOV R226, R30 ;  /* 0x0000001e00e27202 */ /* 0x000fe40000000f00 */
[----:B------:R-:W-:Y:S02]  /*dfd0*/  MOV R30, R65 ;  /* 0x00000041001e7202 */ /* 0x000fe40000000f00 */
[----:B------:R-:W-:Y:S02]  /*dfe0*/  MOV R11, R56 ;  /* 0x00000038000b7202 */ /* 0x000fe40000000f00 */
[----:B---3--:R-:W-:-:S04]  /*dff0*/  FMNMX.FTZ R2, R43, R2, !PT ;  /* 0x000000022b027209 */ /* 0x008fc80007810000 */
        /* <DEDUP_REMOVED lines=12> */
[----:B------:R-:W-:-:S03]  /*e0c0*/  FMNMX.FTZ R0, R3, R4, !PT ;  /* 0x0000000403007209 */ /* 0x000fc60007810000 */
[----:B------:R-:W1:Y:S04]  /*e0d0*/  SHFL.BFLY PT, R4, R2, 0x1, 0x1f ;  /* 0x0c201f0002047f89 */ /* 0x000e6800000e0000 */
[----:B------:R-:W2:Y:S01]  /*e0e0*/  SHFL.BFLY PT, R3, R0, 0x1, 0x1f ;  /* 0x0c201f0000037f89 */ /* 0x000ea200000e0000 */
[----:B-1----:R-:W-:Y:S02]  /*e0f0*/  FMNMX.FTZ R31, R2, R4, !PT ;  /* 0x00000004021f7209 */ /* 0x002fe40007810000 */
[----:B------:R-:W-:Y:S02]  /*e100*/  FMNMX.FTZ R2, R135, R26, !PT ;  /* 0x0000001a87027209 */ /* 0x000fe40007810000 */
[----:B--2---:R-:W-:Y:S02]  /*e110*/  FMNMX.FTZ R10, R0, R3, !PT ;  /* 0x00000003000a7209 */ /* 0x004fe40007810000 */
[----:B------:R-:W-:-:S02]  /*e120*/  FMNMX.FTZ R0, R134, R27, !PT ;  /* 0x0000001b86007209 */ /* 0x000fc40007810000 */
[----:B------:R-:W-:Y:S02]  /*e130*/  FMNMX.FTZ R2, R32, R2, !PT ;  /* 0x0000000220027209 */ /* 0x000fe40007810000 */
[----:B------:R-:W-:Y:S02]  /*e140*/  FMNMX.FTZ R0, R30, R0, !PT ;  /* 0x000000001e007209 */ /* 0x000fe40007810000 */
[----:B------:R-:W-:Y:S02]  /*e150*/  FMNMX.FTZ R2, R35, R2, !PT ;  /* 0x0000000223027209 */ /* 0x000fe40007810000 */
[----:B------:R-:W-:Y:S02]  /*e160*/  FMNMX.FTZ R0, R219, R0, !PT ;  /* 0x00000000db007209 */ /* 0x000fe40007810000 */
[----:B------:R-:W-:Y:S02]  /*e170*/  FSETP.NEU.FTZ.AND P4, PT, R31, -INF , PT ;  /* 0xff8000001f00780b */ /* 0x000fe40003f9d000 */
[----:B------:R-:W-:-:S02]  /*e180*/  FMNMX.FTZ R2, R133, R2, !PT ;  /* 0x0000000285027209 */ /* 0x000fc40007810000 */
[----:B------:R-:W-:Y:S02]  /*e190*/  FMNMX.FTZ R0, R132, R0, !PT ;  /* 0x0000000084007209 */ /* 0x000fe40007810000 */
[----:B------:R-:W-:Y:S01]  /*e1a0*/  FSEL R3, R31, RZ, P4 ;  /* 0x000000ff1f037208 */ /* 0x000fe20002000000 */
[----:B------:R-:W-:Y:S01]  /*e1b0*/  STL [R1+0x24], R31 ;  /* 0x0000241f01007387 */ /* 0x000fe20000100800 */
[----:B------:R-:W-:Y:S02]  /*e1c0*/  FMNMX.FTZ R2, R62, R2, !PT ;  /* 0x000000023e027209 */ /* 0x000fe40007810000 */
[----:B------:R-:W-:Y:S01]  /*e1d0*/  FMNMX.FTZ R0, R59, R0, !PT ;  /* 0x000000003b007209 */ /* 0x000fe20007810000 */
[----:B------:R-:W-:Y:S01]  /*e1e0*/  STL [R1+0x28], R10 ;  /* 0x0000280a01007387 */ /* 0x000fe20000100800 */
[----:B------:R-:W-:Y:S01]  /*e1f0*/  FADD.FTZ R4, R137, -R3 ;  /* 0x8000000389047221 */ /* 0x000fe20000010000 */
[----:B------:R-:W-:Y:S02]  /*e200*/  MOV R137, R33 ;  /* 0x0000002100897202 */ /* 0x000fe40000000f00 */
[----:B------:R-:W2:Y:S01]  /*e210*/  LDL.LU R7, [R1+0x10] ;  /* 0x0000100001077983 */ /* 0x000ea20000300800 */
[----:B------:R-:W-:-:S02]  /*e220*/  FMNMX.FTZ R2, R63, R2, !PT ;  /* 0x000000023f027209 */ /* 0x000fc40007810000 */
[----:B------:R-:W-:Y:S02]  /*e230*/  FMNMX.FTZ R0, R11, R0, !PT ;  /* 0x000000000b007209 */ /* 0x000fe40007810000 */
[----:B------:R-:W-:Y:S02]  /*e240*/  FMNMX.FTZ R2, R58, R2, !PT ;  /* 0x000000023a027209 */ /* 0x000fe40007810000 */
[----:B------:R-:W-:Y:S01]  /*e250*/  FMNMX.FTZ R0, R137, R0, !PT ;  /* 0x0000000089007209 */ /* 0x000fe20007810000 */
[----:B------:R-:W-:Y:S01]  /*e260*/  FMUL.FTZ R12, R31, c[0x0][0x23c] ;  /* 0x00008f001f0c7a20 */ /* 0x000fe20000410000 */
[----:B------:R-:W-:Y:S02]  /*e270*/  FMNMX.FTZ R2, R64, R2, !PT ;  /* 0x0000000240027209 */ /* 0x000fe40007810000 */
[----:B------:R-:W-:Y:S02]  /*e280*/  FMNMX.FTZ R0, R41, R0, !PT ;  /* 0x0000000029007209 */ /* 0x000fe40007810000 */
[----:B------:R-:W-:-:S02]  /*e290*/  FSETP.NEU.FTZ.AND P1, PT, R10, -INF , PT ;  /* 0xff8000000a00780b */ /* 0x000fc40003f3d000 */
[----:B------:R-:W-:Y:S02]  /*e2a0*/  FMNMX.FTZ R2, R54, R2, !PT ;  /* 0x0000000236027209 */ /* 0x000fe40007810000 */
[----:B------:R-:W-:Y:S02]  /*e2b0*/  FMNMX.FTZ R0, R29, R0, !PT ;  /* 0x000000001d007209 */ /* 0x000fe40007810000 */
[----:B------:R-:W-:Y:S02]  /*e2c0*/  FSEL R3, R10, RZ, P1 ;  /* 0x000000ff0a037208 */ /* 0x000fe40000800000 */
[----:B------:R-:W-:Y:S02]  /*e2d0*/  FSEL R12, R12, RZ, P4 ;  /* 0x000000ff0c0c7208 */ /* 0x000fe40002000000 */
[----:B------:R-:W-:Y:S02]  /*e2e0*/  FMNMX.FTZ R2, R55, R2, !PT ;  /* 0x0000000237027209 */ /* 0x000fe40007810000 */
[----:B----4-:R-:W-:Y:S01]  /*e2f0*/  FMNMX.FTZ R0, R220, R0, !PT ;  /* 0x00000000dc007209 */ /* 0x010fe20007810000 */
[----:B------:R-:W-:Y:S01]  /*e300*/  FADD.FTZ R6, R136, -R3 ;  /* 0x8000000388067221 */ /* 0x000fe20000010000 */
[----:B------:R-:W-:Y:S01]  /*e310*/  FMNMX.FTZ R2, R226, R2, !PT ;  /* 0x00000002e2027209 */ /* 0x000fe20007810000 */
[----:B------:R-:W-:Y:S01]  /*e320*/  FFMA.FTZ R3, R17, c[0x0][0x23c], -R12 ;  /* 0x00008f0011037a23 */ /* 0x000fe2000001080c */
[----:B------:R-:W-:Y:S01]  /*e330*/  FMNMX.FTZ R0, R239, R0, !PT ;  /* 0x00000000ef007209 */ /* 0x000fe20007810000 */
[----:B------:R-:W-:-:S02]  /*e340*/  FMUL.FTZ R4, R4, c[0x0][0x23c] ;  /* 0x00008f0004047a20 */ /* 0x000fc40000410000 */
[----:B------:R1:W-:Y:S02]  /*e350*/  MUFU.EX2 R8, R3 ;  /* 0x0000000300087308 */ /* 0x0003e40000000800 */
[----:B-1----:R-:W-:Y:S02]  /*e360*/  FMNMX.FTZ R3, R218, R2, !PT ;  /* 0x00000002da037209 */ /* 0x002fe40007810000 */
[----:B------:R-:W-:-:S04]  /*e370*/  FMNMX.FTZ R2, R217, R0, !PT ;  /* 0x00000000d9027209 */ /* 0x000fc80007810000 */
[----:B------:R-:W1:Y:S01]  /*e380*/  MUFU.EX2 R0, R4 ;  /* 0x0000000400007308 */ /* 0x000e620000000800 */
[----:B------:R-:W-:Y:S01]  /*e390*/  MOV R17, R64 ;  /* 0x0000004000117202 */ /* 0x000fe20000000f00 */
[-C--:B-1----:R-:W-:Y:S02]  /*e3a0*/  FMUL.FTZ R64, R164, R0.reuse ;  /* 0x00000000a4407220 */ /* 0x082fe40000410000 */
[----:B------:R-:W-:Y:S02]  /*e3b0*/  FMUL.FTZ R164, R116, R0 ;  /* 0x0000000074a47220 */ /* 0x000fe40000410000 */
[----:B------:R-:W3:Y:S01]  /*e3c0*/  LDL.LU R116, [R1+0x48] ;  /* 0x0000480001747983 */ /* 0x000ee20000300800 */
[----:B------:R-:W-:Y:S02]  /*e3d0*/  FMNMX.FTZ R3, R214, R3, !PT ;  /* 0x00000003d6037209 */ /* 0x000fe40007810000 */
[----:B------:R-:W-:Y:S02]  /*e3e0*/  FMNMX.FTZ R2, R211, R2, !PT ;  /* 0x00000002d3027209 */ /* 0x000fe40007810000 */
[----:B------:R-:W-:-:S02]  /*e3f0*/  FMNMX.FTZ R3, R210, R3, !PT ;  /* 0x00000003d2037209 */ /* 0x000fc40007810000 */
[----:B------:R-:W-:Y:S02]  /*e400*/  FMNMX.FTZ R2, R209, R2, !PT ;  /* 0x00000002d1027209 */ /* 0x000fe40007810000 */
[----:B------:R-:W-:Y:S02]  /*e410*/  FMNMX.FTZ R3, R142, R3, !PT ;  /* 0x000000038e037209 */ /* 0x000fe40007810000 */
[----:B------:R-:W-:Y:S02]  /*e420*/  FMNMX.FTZ R5, R141, R2, !PT ;  /* 0x000000028d057209 */ /* 0x000fe40007810000 */
[----:B------:R-:W-:Y:S01]  /*e430*/  FMNMX.FTZ R2, R138, R3, !PT ;  /* 0x000000038a027209 */ /* 0x000fe20007810000 */
[----:B------:R-:W-:Y:S01]  /*e440*/  FMUL.FTZ R3, R6, c[0x0][0x23c] ;  /* 0x00008f0006037a20 */ /* 0x000fe20000410000 */
[----:B------:R-:W-:-:S03]  /*e450*/  FMNMX.FTZ R5, R139, R5, !PT ;  /* 0x000000058b057209 */ /* 0x000fc60007810000 */
[----:B------:R-:W1:Y:S01]  /*e460*/  SHFL.BFLY PT, R6, R2, 0x2, 0x1f ;  /* 0x0c401f0002067f89 */ /* 0x000e6200000e0000 */
[----:B------:R-:W-:Y:S01]  /*e470*/  FFMA.FTZ R4, R19, c[0x0][0x23c], -R12 ;  /* 0x00008f0013047a23 */ /* 0x000fe2000001080c */
[----:B------:R-:W-:Y:S01]  /*e480*/  MOV R19, R20 ;  /* 0x0000001400137202 */ /* 0x000fe20000000f00 */
[-C--:B-----5:R-:W-:Y:S02]  /*e490*/  FMUL.FTZ R20, R68, R0.reuse ;  /* 0x0000000044147220 */ /* 0x0a0fe40000410000 */
[----:B------:R-:W-:Y:S02]  /*e4a0*/  IMAD.MOV.U32 R68, RZ, RZ, R21 ;  /* 0x000000ffff447224 */ /* 0x000fe400078e0015 */
[----:B------:R-:W-:Y:S01]  /*e4b0*/  FMUL.FTZ R21, R69, R0 ;  /* 0x0000000045157220 */ /* 0x000fe20000410000 */
[----:B------:R-:W-:Y:S01]  /*e4c0*/  MOV R69, R60 ;  /* 0x0000003c00457202 */ /* 0x000fe20000000f00 */
[-C--:B------:R-:W-:Y:S01]  /*e4d0*/  FMUL.FTZ R60, R84, R0.reuse ;  /* 0x00000000543c7220 */ /* 0x080fe20000410000 */
[----:B------:R-:W-:Y:S01]  /*e4e0*/  MOV R84, R61 ;  /* 0x0000003d00547202 */ /* 0x000fe20000000f00 */
        /* <DEDUP_REMOVED lines=28> */
[----:B----4-:R-:W-:-:S04]  /*e6b0*/  FFMA.FTZ R4, R18, c[0x0][0x23c], -R12 ;  /* 0x00008f0012047a23 */ /* 0x010fc8000001080c */
[----:B------:R4:W-:Y:S02]  /*e6c0*/  MUFU.EX2 R28, R4 ;  /* 0x00000004001c7308 */ /* 0x0009e40000000800 */
[----:B----4-:R-:W-:-:S06]  /*e6d0*/  FFMA.FTZ R4, R16, c[0x0][0x23c], -R12 ;  /* 0x00008f0010047a23 */ /* 0x010fcc000001080c */
[----:B------:R1:W-:Y:S02]  /*e6e0*/  MUFU.EX2 R40, R4 ;  /* 0x0000000400287308 */ /* 0x0003e40000000800 */
[----:B-1----:R-:W-:Y:S01]  /*e6f0*/  FMNMX.FTZ R4, R2, R6, !PT ;  /* 0x0000000602047209 */ /* 0x002fe20007810000 */
[----:B------:R-:W-:Y:S01]  /*e700*/  IMAD.MOV.U32 R112, RZ, RZ, R54 ;  /* 0x000000ffff707224 */ /* 0x000fe200078e0036 */
[----:B------:R-:W-:Y:S01]  /*e710*/  MOV R85, R55 ;  /* 0x0000003700557202 */ /* 0x000fe20000000f00 */
[----:B------:R-:W-:Y:S01]  /*e720*/  IMAD.MOV.U32 R97, RZ, RZ, R63 ;  /* 0x000000ffff617224 */ /* 0x000fe200078e003f */
[----:B------:R-:W-:Y:S02]  /*e730*/  MOV R113, R59 ;  /* 0x0000003b00717202 */ /* 0x000fe40000000f00 */
[----:B------:R-:W-:Y:S02]  /*e740*/  MOV R101, R58 ;  /* 0x0000003a00657202 */ /* 0x000fe40000000f00 */
[----:B------:R-:W-:-:S02]  /*e750*/  MOV R100, R67 ;  /* 0x0000004300647202 */ /* 0x000fc40000000f00 */
[----:B------:R-:W-:Y:S02]  /*e760*/  MOV R96, R66 ;  /* 0x0000004200607202 */ /* 0x000fe40000000f00 */
[----:B------:R-:W-:Y:S02]  /*e770*/  MOV R18, R62 ;  /* 0x0000003e00127202 */ /* 0x000fe40000000f00 */
[----:B------:R-:W-:Y:S01]  /*e780*/  MOV R128, R69 ;  /* 0x0000004500807202 */ /* 0x000fe20000000f00 */
[----:B------:R-:W-:Y:S01]  /*e790*/  IMAD.MOV.U32 R69, RZ, RZ, R17 ;  /* 0x000000ffff457224 */ /* 0x000fe200078e0011 */
[----:B------:R-:W-:Y:S02]  /*e7a0*/  MOV R17, R225 ;  /* 0x000000e100117202 */ /* 0x000fe40000000f00 */
[----:B------:R-:W-:Y:S02]  /*e7b0*/  MOV R16, R19 ;  /* 0x0000001300107202 */ /* 0x000fe40000000f00 */
[----:B------:R-:W-:Y:S01]  /*e7c0*/  MOV R19, R29 ;  /* 0x0000001d00137202 */ /* 0x000fe20000000f00 */
[----:B------:R-:W-:Y:S01]  /*e7d0*/  IMAD.MOV.U32 R117, RZ, RZ, R84 ;  /* 0x000000ffff757224 */ /* 0x000fe200078e0054 */
[----:B------:R-:W-:-:S02]  /*e7e0*/  MOV R129, R68 ;  /* 0x0000004400817202 */ /* 0x000fc40000000f00 */
[----:B------:R-:W-:Y:S01]  /*e7f0*/  MOV R68, R137 ;  /* 0x0000008900447202 */ /* 0x000fe20000000f00 */
[----:B--2---:R-:W-:Y:S02]  /*e800*/  FFMA.FTZ R136, R7, R0, R8 ;  /* 0x0000000007887223 */ /* 0x004fe40000010008 */
[----:B------:R-:W1:Y:S01]  /*e810*/  SHFL.BFLY PT, R7, R5, 0x2, 0x1f ;  /* 0x0c401f0005077f89 */ /* 0x000e6200000e0000 */
[----:B------:R2:W4:Y:S02]  /*e820*/  MUFU.EX2 R0, R3 ;  /* 0x0000000300007308 */ /* 0x0005240000000800 */
[----:B--2---:R-:W-:-:S05]  /*e830*/  FMUL.FTZ R3, R10, c[0x0][0x23c] ;  /* 0x00008f000a037a20 */ /* 0x004fca0000410000 */
[----:B------:R-:W-:-:S05]  /*e840*/  FSEL R3, R3, RZ, P1 ;  /* 0x000000ff03037208 */ /* 0x000fca0000800000 */
[----:B------:R-:W-:Y:S01]  /*e850*/  FFMA.FTZ R6, R22, c[0x0][0x23c], -R3 ;  /* 0x00008f0016067a23 */ /* 0x000fe20000010803 */
[----:B-1----:R-:W-:-:S03]  /*e860*/  FMNMX.FTZ R2, R5, R7, !PT ;  /* 0x0000000705027209 */ /* 0x002fc60007810000 */
[----:B------:R1:W3:Y:S02]  /*e870*/  MUFU.EX2 R9, R6 ;  /* 0x0000000600097308 */ /* 0x0002e40000000800 */
[----:B------:R-:W-:Y:S04]  /*e880*/  SHFL.BFLY PT, R5, R2, 0x1, 0x1f ;  /* 0x0c201f0002057f89 */ /* 0x000fe800000e0000 */
[----:B-1----:R-:W1:Y:S01]  /*e890*/  SHFL.BFLY PT, R6, R4, 0x1, 0x1f ;  /* 0x0c201f0004067f89 */ /* 0x002e6200000e0000 */
[----:B------:R-:W-:Y:S02]  /*e8a0*/  FFMA.FTZ R7, R23, c[0x0][0x23c], -R3 ;  /* 0x00008f0017077a23 */ /* 0x000fe40000010803 */
[-C--:B----4-:R-:W-:Y:S02]  /*e8b0*/  FMUL.FTZ R58, R154, R0.reuse ;  /* 0x000000009a3a7220 */ /* 0x090fe40000410000 */
        /* <DEDUP_REMOVED lines=31> */
[----:B---3--:R-:W-:Y:S02]  /*eab0*/  FFMA.FTZ R86, R116, R0, R9 ;  /* 0x0000000074567223 */ /* 0x008fe40000010009 */
[----:B------:R-:W-:Y:S01]  /*eac0*/  FFMA.FTZ R0, R25, c[0x0][0x23c], -R3 ;  /* 0x00008f0019007a23 */ /* 0x000fe20000010803 */
[----:B-1----:R-:W-:-:S03]  /*ead0*/  FMNMX.FTZ R225, R4, R6, !PT ;  /* 0x0000000604e17209 */ /* 0x002fc60007810000 */
[----:B------:R1:W-:Y:S01]  /*eae0*/  MUFU.EX2 R29, R0 ;  /* 0x00000000001d7308 */ /* 0x0003e20000000800 */
[C---:B------:R-:W-:Y:S02]  /*eaf0*/  FSETP.NEU.FTZ.AND P1, PT, R225.reuse, -INF , PT ;  /* 0xff800000e100780b */ /* 0x040fe40003f3d000 */
[----:B------:R-:W-:Y:S01]  /*eb00*/  FMNMX.FTZ R70, R2, R5, !PT ;  /* 0x0000000502467209 */ /* 0x000fe20007810000 */
[----:B------:R-:W-:Y:S02]  /*eb10*/  FMUL.FTZ R2, R225, c[0x0][0x23c] ;  /* 0x00008f00e1027a20 */ /* 0x000fe40000410000 */
[----:B-1----:R-:W-:-:S04]  /*eb20*/  FFMA.FTZ R0, R24, c[0x0][0x23c], -R3 ;  /* 0x00008f0018007a23 */ /* 0x002fc80000010803 */
[----:B------:R1:W-:Y:S01]  /*eb30*/  MUFU.EX2 R84, R0 ;  /* 0x0000000000547308 */ /* 0x0003e20000000800 */
[----:B------:R-:W-:-:S05]  /*eb40*/  FSEL R2, R2, RZ, P1 ;  /* 0x000000ff02027208 */ /* 0x000fca0000800000 */
[----:B------:R-:W-:Y:S01]  /*eb50*/  FFMA.FTZ R4, R26, c[0x0][0x23c], -R2 ;  /* 0x00008f001a047a23 */ /* 0x000fe20000010802 */
[----:B-1----:R-:W-:Y:S02]  /*eb60*/  FSEL R0, R225, RZ, P1 ;  /* 0x000000ffe1007208 */ /* 0x002fe40000800000 */
[----:B------:R-:W-:-:S03]  /*eb70*/  FSETP.NEU.FTZ.AND P1, PT, R70, -INF , PT ;  /* 0xff8000004600780b */ /* 0x000fc60003f3d000 */
[----:B------:R-:W-:Y:S01]  /*eb80*/  FADD.FTZ R0, R135, -R0 ;  /* 0x8000000087007221 */ /* 0x000fe20000010000 */
[----:B------:R-:W-:Y:S03]  /*eb90*/  MUFU.EX2 R130, R7 ;  /* 0x0000000700827308 */ /* 0x000fe60000000800 */
[----:B------:R-:W-:Y:S01]  /*eba0*/  FMUL.FTZ R5, R0, c[0x0][0x23c] ;  /* 0x00008f0000057a20 */ /* 0x000fe20000410000 */
[----:B------:R-:W-:-:S04]  /*ebb0*/  FSEL R0, R70, RZ, P1 ;  /* 0x000000ff46007208 */ /* 0x000fc80000800000 */
[----:B------:R1:W-:Y:S01]  /*ebc0*/  MUFU.EX2 R7, R4 ;  /* 0x0000000400077308 */ /* 0x0003e20000000800 */
[----:B------:R-:W-:Y:S02]  /*ebd0*/  FADD.FTZ R6, R134, -R0 ;  /* 0x8000000086067221 */ /* 0x000fe40000010000 */
[----:B-1----:R-:W-:-:S05]  /*ebe0*/  FFMA.FTZ R4, R32, c[0x0][0x23c], -R2 ;  /* 0x00008f0020047a23 */ /* 0x002fca0000010802 */
[----:B------:R1:W-:Y:S02]  /*ebf0*/  MUFU.EX2 R137, R4 ;  /* 0x0000000400897308 */ /* 0x0003e40000000800 */
[----:B-1----:R-:W-:-:S06]  /*ec00*/  FMUL.FTZ R4, R6, c[0x0][0x23c] ;  /* 0x00008f0006047a20 */ /* 0x002fcc0000410000 */
[----:B------:R-:W1:Y:S01]  /*ec10*/  MUFU.EX2 R4, R4 ;  /* 0x0000000400047308 */ /* 0x000e620000000800 */
[----:B------:R-:W-:Y:S02]  /*ec20*/  MOV R116, R85 ;  /* 0x0000005500747202 */ /* 0x000fe40000000f00 */
[----:B------:R-:W-:Y:S01]  /*ec30*/  MOV R102, R68 ;  /* 0x0000004400667202 */ /* 0x000fe20000000f00 */
[----:B------:R-:W2:Y:S01]  /*ec40*/  LDL.LU R85, [R1+0x4c] ;  /* 0x00004c0001557983 */ /* 0x000ea20000300800 */
[----:B------:R-:W-:-:S03]  /*ec50*/  MOV R68, R31 ;  /* 0x0000001f00447202 */ /* 0x000fc60000000f00 */
[----:B------:R-:W-:Y:S04]  /*ec60*/  STL [R1+0x30], R225 ;  /* 0x000030e101007387 */ /* 0x000fe80000100800 */
[----:B------:R-:W-:Y:S01]  /*ec70*/  STL [R1+0x2c], R70 ;  /* 0x00002c4601007387 */ /* 0x000fe20000100800 */
[----:B-1----:R-:W-:Y:S01]  /*ec80*/  FMUL.FTZ R31, R111, R4 ;  /* 0x000000046f1f7220 */ /* 0x002fe20000410000 */
[----:B------:R-:W-:Y:S02]  /*ec90*/  MOV R111, R84 ;  /* 0x00000054006f7202 */ /* 0x000fe40000000f00 */
[----:B------:R-:W3:Y:S01]  /*eca0*/  LDL.LU R84, [R1+0x50] ;  /* 0x0000500001547983 */ /* 0x000ee20000300800 */
[----:B------:R-:W-:-:S05]  /*ecb0*/  FMUL.FTZ R0, R70, c[0x0][0x23c] ;  /* 0x00008f0046007a20 */ /* 0x000fca0000410000 */
[----:B------:R-:W-:Y:S01]  /*ecc0*/  FSEL R0, R0, RZ, P1 ;  /* 0x000000ff00007208 */ /* 0x000fe20000800000 */
[----:B------:R-:W1:Y:S04]  /*ecd0*/  MUFU.EX2 R5, R5 ;  /* 0x0000000500057308 */ /* 0x000e680000000800 */
[----:B------:R-:W-:Y:S01]  /*ece0*/  FFMA.FTZ R6, R27, c[0x0][0x23c], -R0 ;  /* 0x00008f001b067a23 */ /* 0x000fe20000010800 */
[----:B------:R-:W-:Y:S01]  /*ecf0*/  MOV R98, R129 ;  /* 0x0000008100627202 */ /* 0x000fe20000000f00 */
[----:B------:R-:W-:-:S04]  /*ed00*/  IMAD.MOV.U32 R87, RZ, RZ, R16 ;  /* 0x000000ffff577224 */ /* 0x000fc800078e0010 */
[----:B------:R-:W3:Y:S01]  /*ed10*/  MUFU.EX2 R6, R6 ;  /* 0x0000000600067308 */ /* 0x000ee20000000800 */
        /* <DEDUP_REMOVED lines=19> */
[----:B------:R-:W-:Y:S01]  /*ee50*/  MOV R118, R16 ;  /* 0x0000001000767202 */ /* 0x000fe20000000f00 */
[----:B-1----:R-:W-:Y:S01]  /*ee60*/  FMUL.FTZ R41, R121, R5 ;  /* 0x0000000579297220 */ /* 0x002fe20000410000 */
[----:B------:R-:W-:Y:S01]  /*ee70*/  MOV R16, R128 ;  /* 0x0000008000107202 */ /* 0x000fe20000000f00 */
[----:B------:R-:W-:Y:S01]  /*ee80*/  IMAD.MOV.U32 R128, RZ, RZ, R101 ;  /* 0x000000ffff807224 */ /* 0x000fe200078e0065 */
[----:B------:R-:W-:Y:S02]  /*ee90*/  MOV R129, R117 ;  /* 0x0000007500817202 */ /* 0x000fe40000000f00 */
        /* <DEDUP_REMOVED lines=12> */
[-C--:B------:R-:W-:Y:S01]  /*ef60*/  FMUL.FTZ R146, R146, R4.reuse ;  /* 0x0000000492927220 */ /* 0x080fe20000410000 */
[----:B------:R-:W-:Y:S01]  /*ef70*/  MOV R19, R39 ;  /* 0x0000002700137202 */ /* 0x000fe20000000f00 */
[----:B------:R-:W-:Y:S01]  /*ef80*/  FMUL.FTZ R147, R147, R4 ;  /* 0x0000000493937220 */ /* 0x000fe20000410000 */
        /* <DEDUP_REMOVED lines=34> */
[----:B------:R-:W-:Y:S01]  /*f1b0*/  IMAD.MOV.U32 R130, RZ, RZ, R119 ;  /* 0x000000ffff827224 */ /* 0x000fe200078e0077 */
[----:B------:R-:W-:Y:S01]  /*f1c0*/  MOV R134, R71 ;  /* 0x0000004700867202 */ /* 0x000fe20000000f00 */
[----:B------:R-:W-:Y:S01]  /*f1d0*/  IMAD.MOV.U32 R119, RZ, RZ, R129 ;  /* 0x000000ffff777224 */ /* 0x000fe200078e0081 */
[----:B------:R-:W-:Y:S01]  /*f1e0*/  MOV R129, R113 ;  /* 0x0000007100817202 */ /* 0x000fe20000000f00 */
[----:B------:R-:W-:Y:S01]  /*f1f0*/  IMAD.MOV.U32 R71, RZ, RZ, R97 ;  /* 0x000000ffff477224 */ /* 0x000fe200078e0061 */
[----:B------:R-:W-:Y:S02]  /*f200*/  MOV R113, R100 ;  /* 0x0000006400717202 */ /* 0x000fe40000000f00 */
[----:B------:R-:W-:Y:S02]  /*f210*/  MOV R135, R16 ;  /* 0x0000001000877202 */ /* 0x000fe40000000f00 */
[----:B------:R-:W-:Y:S02]  /*f220*/  MOV R100, R19 ;  /* 0x0000001300647202 */ /* 0x000fe40000000f00 */
[----:B------:R-:W-:Y:S01]  /*f230*/  MOV R97, R17 ;  /* 0x0000001100617202 */ /* 0x000fe20000000f00 */
[----:B------:R-:W-:-:S02]  /*f240*/  FMUL.FTZ R33, R105, R5 ;  /* 0x0000000569217220 */ /* 0x000fc40000410000 */
[-C--:B------:R-:W-:Y:S02]  /*f250*/  FMUL.FTZ R24, R124, R5.reuse ;  /* 0x000000057c187220 */ /* 0x080fe40000410000 */
[-C--:B------:R-:W-:Y:S01]  /*f260*/  FMUL.FTZ R32, R104, R5.reuse ;  /* 0x0000000568207220 */ /* 0x080fe20000410000 */
[----:B------:R-:W-:Y:S01]  /*f270*/  MOV R104, R28 ;  /* 0x0000001c00687202 */ /* 0x000fe20000000f00 */
[-C--:B------:R-:W-:Y:S02]  /*f280*/  FMUL.FTZ R28, R108, R5.reuse ;  /* 0x000000056c1c7220 */ /* 0x080fe40000410000 */
[----:B------:R-:W-:Y:S02]  /*f290*/  IMAD.MOV.U32 R108, RZ, RZ, R29 ;  /* 0x000000ffff6c7224 */ /* 0x000fe400078e001d */
        /* <DEDUP_REMOVED lines=28> */
[----:B------:R-:W-:Y:S01]  /*f460*/  IMAD.MOV.U32 R134, RZ, RZ, R11 ;  /* 0x000000ffff867224 */ /* 0x000fe200078e000b */
[----:B------:R-:W-:-:S02]  /*f470*/  MOV R78, R135 ;  /* 0x00000087004e7202 */ /* 0x000fc40000000f00 */
[----:B------:R-:W-:Y:S02]  /*f480*/  MOV R135, R10 ;  /* 0x0000000a00877202 */ /* 0x000fe40000000f00 */
[----:B------:R-:W-:Y:S02]  /*f490*/  F2FP.PACK_AB R8, R121, R8 ;  /* 0x000000087908723e */ /* 0x000fe400000000ff */
[----:B------:R-:W-:Y:S02]  /*f4a0*/  F2FP.PACK_AB R10, R109, R104 ;  /* 0x000000686d0a723e */ /* 0x000fe400000000ff */
[----:B------:R-:W-:Y:S02]  /*f4b0*/  F2FP.PACK_AB R11, R111, R108 ;  /* 0x0000006c6f0b723e */ /* 0x000fe400000000ff */
[----:B------:R-:W-:Y:S02]  /*f4c0*/  MOV R120, R100 ;  /* 0x0000006400787202 */ /* 0x000fe40000000f00 */
[----:B------:R-:W-:Y:S01]  /*f4d0*/  MOV R125, R119 ;  /* 0x00000077007d7202 */ /* 0x000fe20000000f00 */
[----:B------:R-:W-:Y:S01]  /*f4e0*/  IMAD.MOV.U32 R119, RZ, RZ, R71 ;  /* 0x000000ffff777224 */ /* 0x000fe200078e0047 */
[----:B------:R-:W-:-:S02]  /*f4f0*/  MOV R100, R96 ;  /* 0x0000006000647202 */ /* 0x000fc40000000f00 */
[----:B------:R-:W-:Y:S02]  /*f500*/  MOV R77, R70 ;  /* 0x00000046004d7202 */ /* 0x000fe40000000f00 */
[----:B------:R-:W-:Y:S01]  /*f510*/  MOV R96, R68 ;  /* 0x0000004400607202 */ /* 0x000fe20000000f00 */
[----:B---3--:R-:W-:Y:S02]  /*f520*/  FFMA.FTZ R84, R84, R4, R6 ;  /* 0x0000000454547223 */ /* 0x008fe40000010006 */
[----:B------:R-:W-:Y:S01]  /*f530*/  FFMA.FTZ R4, R131, c[0x0][0x23c], -R2 ;  /* 0x00008f0083047a23 */ /* 0x000fe20000010802 */
[----:B------:R-:W-:Y:S02]  /*f540*/  MOV R131, R118 ;  /* 0x0000007600837202 */ /* 0x000fe40000000f00 */
[----:B------:R-:W-:Y:S02]  /*f550*/  MOV R118, R101 ;  /* 0x0000006500767202 */ /* 0x000fe40000000f00 */
[----:B------:R-:W-:-:S02]  /*f560*/  MOV R101, R18 ;  /* 0x0000001200657202 */ /* 0x000fc40000000f00 */
[----:B------:R-:W1:Y:S01]  /*f570*/  LDSM.16.MT88.4 R16, [R221+0xc000] ;  /* 0x00c00000dd10783b */ /* 0x000e620000004200 */
[----:B------:R3:W-:Y:S01]  /*f580*/  MUFU.EX2 R105, R4 ;  /* 0x0000000400697308 */ /* 0x0007e20000000800 */
[----:B------:R-:W-:Y:S01]  /*f590*/  MOV R124, R101 ;  /* 0x00000065007c7202 */ /* 0x000fe20000000f00 */
[----:B------:R-:W-:Y:S02]  /*f5a0*/  IMAD.MOV.U32 R101, RZ, RZ, R97 ;  /* 0x000000ffff657224 */ /* 0x000fe400078e0061 */
[----:B---3--:R-:W-:-:S04]  /*f5b0*/  FFMA.FTZ R4, R87, c[0x0][0x23c], -R0 ;  /* 0x00008f0057047a23 */ /* 0x008fc80000010800 */
[----:B------:R3:W4:Y:S01]  /*f5c0*/  MUFU.EX2 R87, R4 ;  /* 0x0000000400577308 */ /* 0x0007220000000800 */
[----:B--2---:R-:W-:Y:S02]  /*f5d0*/  FFMA.FTZ R85, R85, R5, R7 ;  /* 0x0000000555557223 */ /* 0x004fe40000010007 */
[----:B------:R-:W-:Y:S02]  /*f5e0*/  FFMA.FTZ R5, R133, c[0x0][0x23c], -R2 ;  /* 0x00008f0085057a23 */ /* 0x000fe40000010802 */
[----:B---3--:R-:W-:-:S04]  /*f5f0*/  FFMA.FTZ R4, R219, c[0x0][0x23c], -R0 ;  /* 0x00008f00db047a23 */ /* 0x008fc80000010800 */
[----:B------:R2:W-:Y:S01]  /*f600*/  MUFU.EX2 R97, R4 ;  /* 0x0000000400617308 */ /* 0x0005e20000000800 */
[----:B------:R-:W-:-:S07]  /*f610*/  IMAD.MOV.U32 R219, RZ, RZ, R76 ;  /* 0x000000ffffdb7224 */ /* 0x000fce00078e004c */
[----:B------:R4:W3:Y:S01]  /*f620*/  MUFU.EX2 R106, R5 ;  /* 0x00000005006a7308 */ /* 0x0008e20000000800 */
[----:B--2---:R-:W-:-:S07]  /*f630*/  FFMA.FTZ R4, R132, c[0x0][0x23c], -R0 ;  /* 0x00008f0084047a23 */ /* 0x004fce0000010800 */
[----:B------:R-:W2:Y:S01]  /*f640*/  MUFU.EX2 R107, R4 ;  /* 0x00000004006b7308 */ /* 0x000ea20000000800 */
[----:B------:R-:W-:Y:S02]  /*f650*/  F2FP.PACK_AB R9, R219, R9 ;  /* 0x00000009db09723e */ /* 0x000fe400000000ff */
[----:B------:R-:W-:-:S05]  /*f660*/  MOV R76, R69 ;  /* 0x00000045004c7202 */ /* 0x000fca0000000f00 */
[----:B-1----:R-:W-:Y:S01]  /*f670*/  HMMA.16816.F32 R68, R8, R16, R148 ;  /* 0x000000100844723c */ /* 0x002fe20000001894 */
[----:B----4-:R-:W-:Y:S02]  /*f680*/  F2FP.PACK_AB R5, R87, R6 ;  /* 0x000000065705723e */ /* 0x010fe400000000ff */
[----:B---3--:R-:W-:-:S04]  /*f690*/  F2FP.PACK_AB R6, R106, R105 ;  /* 0x000000696a06723e */ /* 0x008fc800000000ff */
[----:B--2---:R-:W-:Y:S02]  /*f6a0*/  MOV R151, R107 ;  /* 0x0000006b00977202 */ /* 0x004fe40000000f00 */
[----:B------:R-:W-:Y:S02]  /*f6b0*/  F2FP.PACK_AB R4, R137, R7 ;  /* 0x000000078904723e */ /* 0x000fe400000000ff */
[----:B------:R-:W-:Y:S01]  /*f6c0*/  F2FP.PACK_AB R7, R151, R97 ;  /* 0x000000619707723e */ /* 0x000fe200000000ff */
[----:B------:R-:W-:Y:S08]  /*f6d0*/  HMMA.16816.F32 R56, R8, R18, R56 ;  /* 0x000000120838723c */ /* 0x000ff00000001838 */
[C---:B------:R-:W-:Y:S08]  /*f6e0*/  HMMA.16816.F32 R144, R4.reuse, R16, R144 ;  /* 0x000000100490723c */ /* 0x040ff00000001890 */
[----:B------:R-:W-:Y:S01]  /*f6f0*/  HMMA.16816.F32 R156, R4, R18, R156 ;  /* 0x00000012049c723c */ /* 0x000fe2000000189c */
[----:B------:R-:W1:Y:S07]  /*f700*/  LDSM.16.MT88.4 R16, [R222+0xc000] ;  /* 0x00c00000de10783b */ /* 0x000e6e0000004200 */
        /* <DEDUP_REMOVED lines=20> */
[----:B------:R-:W-:Y:S02]  /*f850*/  MOV R76, R114 ;  /* 0x00000072004c7202 */ /* 0x000fe40000000f00 */
[----:B------:R-:W-:Y:S01]  /*f860*/  MOV R114, R98 ;  /* 0x0000006200727202 */ /* 0x000fe20000000f00 */
[----:B------:R-:W-:Y:S01]  /*f870*/  IMAD.MOV.U32 R126, RZ, RZ, R120 ;  /* 0x000000ffff7e7224 */ /* 0x000fe200078e0078 */
[----:B------:R-:W-:Y:S02]  /*f880*/  MOV R148, R125 ;  /* 0x0000007d00947202 */ /* 0x000fe40000000f00 */
[----:B------:R-:W-:-:S02]  /*f890*/  MOV R125, R103 ;  /* 0x00000067007d7202 */ /* 0x000fc40000000f00 */
[----:B------:R-:W-:Y:S02]  /*f8a0*/  MOV R131, R102 ;  /* 0x0000006600837202 */ /* 0x000fe40000000f00 */
[----:B------:R-:W-:Y:S01]  /*f8b0*/  MOV R150, R121 ;  /* 0x0000007900967202 */ /* 0x000fe20000000f00 */
[----:B-1----:R-:W-:Y:S07]  /*f8c0*/  HMMA.16816.F32 R132, R8, R16, R196 ;  /* 0x000000100884723c */ /* 0x002fee00000018c4 */
[----:B------:R-:W-:Y:S01]  /*f8d0*/  IMAD.MOV.U32 R199, RZ, RZ, R97 ;  /* 0x000000ffffc77224 */ /* 0x000fe200078e0061 */
[----:B------:R-:W-:-:S02]  /*f8e0*/  MOV R198, R96 ;  /* 0x0000006000c67202 */ /* 0x000fc40000000f00 */
[----:B------:R-:W-:Y:S01]  /*f8f0*/  HMMA.16816.F32 R96, R4, R18, R204 ;  /* 0x000000120460723c */ /* 0x000fe200000018cc */
[----:B------:R-:W-:Y:S02]  /*f900*/  MOV R196, R101 ;  /* 0x0000006500c47202 */ /* 0x000fe40000000f00 */
[----:B------:R-:W-:-:S04]  /*f910*/  MOV R197, R100 ;  /* 0x0000006400c57202 */ /* 0x000fc80000000f00 */
[----:B------:R-:W-:Y:S01]  /*f920*/  MOV R206, R122 ;  /* 0x0000007a00ce7202 */ /* 0x000fe20000000f00 */
[----:B------:R-:W-:Y:S08]  /*f930*/  HMMA.16816.F32 R100, R4, R16, R192 ;  /* 0x000000100464723c */ /* 0x000ff000000018c0 */
[----:B------:R-:W-:Y:S01]  /*f940*/  HMMA.16816.F32 R120, R8, R18, R200 ;  /* 0x000000120878723c */ /* 0x000fe200000018c8 */
[----:B------:R-:W1:Y:S01]  /*f950*/  LDSM.16.MT88.4 R16, [R221+0xe000] ;  /* 0x00e00000dd10783b */ /* 0x000e620000004200 */
[----:B------:R-:W-:-:S02]  /*f960*/  MOV R205, R119 ;  /* 0x0000007700cd7202 */ /* 0x000fc40000000f00 */
[----:B------:R-:W-:-:S03]  /*f970*/  MOV R207, R117 ;  /* 0x0000007500cf7202 */ /* 0x000fc60000000f00 */
[----:B------:R-:W-:Y:S01]  /*f980*/  MOV R203, R196 ;  /* 0x000000c400cb7202 */ /* 0x000fe20000000f00 */
[----:B------:R-:W-:Y:S01]  /*f990*/  IMAD.MOV.U32 R201, RZ, RZ, R118 ;  /* 0x000000ffffc97224 */ /* 0x000fe200078e0076 */
[----:B------:R-:W-:Y:S02]  /*f9a0*/  MOV R196, R129 ;  /* 0x0000008100c47202 */ /* 0x000fe40000000f00 */
[----:B------:R-:W-:Y:S02]  /*f9b0*/  MOV R129, R116 ;  /* 0x0000007400817202 */ /* 0x000fe40000000f00 */
[-C--:B-1----:R-:W-:Y:S08]  /*f9c0*/  HMMA.16816.F32 R116, R8, R16.reuse, R20 ;  /* 0x000000100874723c */ /* 0x082ff00000001814 */
[C---:B------:R-:W-:Y:S08]  /*f9d0*/  HMMA.16816.F32 R72, R4.reuse, R16, R72 ;  /* 0x000000100448723c */ /* 0x040ff00000001848 */
[-C--:B------:R-:W-:Y:S08]  /*f9e0*/  HMMA.16816.F32 R36, R4, R18.reuse, R36 ;  /* 0x000000120424723c */ /* 0x080ff00000001824 */
[----:B------:R-:W-:Y:S01]  /*f9f0*/  HMMA.16816.F32 R20, R8, R18, R80 ;  /* 0x000000120814723c */ /* 0x000fe20000001850 */
[----:B------:R-:W1:Y:S01]  /*fa00*/  LDSM.16.MT88.4 R16, [R222+0xe000] ;  /* 0x00e00000de10783b */ /* 0x000e620000004200 */
[----:B------:R-:W-:Y:S01]  /*fa10*/  MOV R202, R197 ;  /* 0x000000c500ca7202 */ /* 0x000fe20000000f00 */
[----:B------:R-:W-:Y:S01]  /*fa20*/  IMAD.MOV.U32 R200, RZ, RZ, R79 ;  /* 0x000000ffffc87224 */ /* 0x000fe200078e004f */
[----:B------:R-:W-:-:S02]  /*fa30*/  MOV R197, R107 ;  /* 0x0000006b00c57202 */ /* 0x000fc40000000f00 */
[----:B------:R-:W-:Y:S02]  /*fa40*/  MOV R204, R78 ;  /* 0x0000004e00cc7202 */ /* 0x000fe40000000f00 */
[----:B------:R-:W-:Y:S01]  /*fa50*/  MOV R107, R77 ;  /* 0x0000004d006b7202 */ /* 0x000fe20000000f00 */
[-C--:B-1----:R-:W-:Y:S07]  /*fa60*/  HMMA.16816.F32 R192, R8, R16.reuse, R60 ;  /* 0x0000001008c0723c */ /* 0x082fee000000183c */
[----:B------:R-:W-:Y:S01]  /*fa70*/  IMAD.MOV.U32 R63, RZ, RZ, R76 ;  /* 0x000000ffff3f7224 */ /* 0x000fe200078e004c */
        /* <DEDUP_REMOVED lines=8> */
[----:B------:R-:W1:Y:S07]  /*fb00*/  LDSM.16.MT88.4 R16, [R223+0xe000] ;  /* 0x00e00000df10783b */ /* 0x000e6e0000004200 */
[C---:B-1----:R-:W-:Y:S08]  /*fb10*/  HMMA.16816.F32 R40, R4.reuse, R16, R40 ;  /* 0x000000100428723c */ /* 0x042ff00000001828 */
[----:B------:R-:W-:Y:S07]  /*fb20*/  HMMA.16816.F32 R24, R4, R18, R24 ;  /* 0x000000120418723c */ /* 0x000fee0000001818 */
[----:B------:R-:W-:-:S04]  /*fb30*/  FFMA.FTZ R4, R63, c[0x0][0x23c], -R12 ;  /* 0x00008f003f047a23 */ /* 0x000fc8000001080c */
[----:B------:R1:W-:Y:S02]  /*fb40*/  MUFU.EX2 R89, R4 ;  /* 0x0000000400597308 */ /* 0x0003e40000000800 */
[--C-:B-1----:R-:W-:Y:S01]  /*fb50*/  FFMA.FTZ R4, R202, c[0x0][0x23c], -R12.reuse ;  /* 0x00008f00ca047a23 */ /* 0x102fe2000001080c */
[----:B------:R-:W-:Y:S02]  /*fb60*/  MOV R202, R203 ;  /* 0x000000cb00ca7202 */ /* 0x000fe40000000f00 */
[----:B------:R-:W-:Y:S02]  /*fb70*/  MOV R203, R206 ;  /* 0x000000ce00cb7202 */ /* 0x000fe40000000f00 */
[----:B------:R-:W-:Y:S01]  /*fb80*/  MOV R206, R148 ;  /* 0x0000009400ce7202 */ /* 0x000fe20000000f00 */
[----:B------:R-:W-:Y:S01]  /*fb90*/  IMAD.MOV.U32 R148, RZ, RZ, R149 ;  /* 0x000000ffff947224 */ /* 0x000fe200078e0095 */
[----:B------:R-:W-:Y:S02]  /*fba0*/  MOV R149, R110 ;  /* 0x0000006e00957202 */ /* 0x000fe40000000f00 */
[----:B------:R1:W-:Y:S02]  /*fbb0*/  MUFU.EX2 R110, R4 ;  /* 0x00000004006e7308 */ /* 0x0003e40000000800 */
[----:B-1----:R-:W-:-:S06]  /*fbc0*/  FFMA.FTZ R4, R200, c[0x0][0x23c], -R12 ;  /* 0x00008f00c8047a23 */ /* 0x002fcc000001080c */
[----:B------:R1:W-:Y:S02]  /*fbd0*/  MUFU.EX2 R90, R4 ;  /* 0x00000004005a7308 */ /* 0x0003e40000000800 */
[----:B-1----:R-:W-:-:S06]  /*fbe0*/  FFMA.FTZ R4, R201, c[0x0][0x23c], -R12 ;  /* 0x00008f00c9047a23 */ /* 0x002fcc000001080c */
[----:B------:R1:W2:Y:S02]  /*fbf0*/  MUFU.EX2 R5, R4 ;  /* 0x0000000400057308 */ /* 0x0002a40000000800 */
[----:B-1----:R-:W-:-:S06]  /*fc00*/  FFMA.FTZ R4, R202, c[0x0][0x23c], -R3 ;  /* 0x00008f00ca047a23 */ /* 0x002fcc0000010803 */
[----:B------:R1:W-:Y:S02]  /*fc10*/  MUFU.EX2 R88, R4 ;  /* 0x0000000400587308 */ /* 0x0003e40000000800 */
[----:B-1----:R-:W-:-:S06]  /*fc20*/  FFMA.FTZ R4, R203, c[0x0][0x23c], -R3 ;  /* 0x00008f00cb047a23 */ /* 0x002fcc0000010803 */
[----:B------:R1:W3:Y:S02]  /*fc30*/  MUFU.EX2 R93, R4 ;  /* 0x00000004005d7308 */ /* 0x0002e40000000800 */
[----:B-1----:R-:W-:-:S06]  /*fc40*/  FFMA.FTZ R4, R204, c[0x0][0x23c], -R3 ;  /* 0x00008f00cc047a23 */ /* 0x002fcc0000010803 */
[----:B------:R1:W-:Y:S01]  /*fc50*/  MUFU.EX2 R95, R4 ;  /* 0x00000004005f7308 */ /* 0x0003e20000000800 */
[----:B------:R-:W-:Y:S02]  /*fc60*/  MOV R204, R197 ;  /* 0x000000c500cc7202 */ /* 0x000fe40000000f00 */
[----:B------:R-:W-:Y:S01]  /*fc70*/  MOV R197, R198 ;  /* 0x000000c600c57202 */ /* 0x000fe20000000f00 */
[----:B-1----:R-:W-:-:S04]  /*fc80*/  FFMA.FTZ R4, R205, c[0x0][0x23c], -R3 ;  /* 0x00008f00cd047a23 */ /* 0x002fc80000010803 */
[----:B------:R1:W4:Y:S01]  /*fc90*/  MUFU.EX2 R94, R4 ;  /* 0x00000004005e7308 */ /* 0x0003220000000800 */
[----:B------:R-:W-:Y:S01]  /*fca0*/  IMAD.MOV.U32 R198, RZ, RZ, R199 ;  /* 0x000000ffffc67224 */ /* 0x000fe200078e00c7 */
[----:B------:R-:W-:Y:S02]  /*fcb0*/  MOV R202, R149 ;  /* 0x0000009500ca7202 */ /* 0x000fe40000000f00 */
[----:B------:R-:W-:Y:S01]  /*fcc0*/  MOV R199, R127 ;  /* 0x0000007f00c77202 */ /* 0x000fe20000000f00 */
[----:B------:R-:W-:Y:S01]  /*fcd0*/  FFMA.FTZ R127, R126, c[0x0][0x23c], -R12 ;  /* 0x00008f007e7f7a23 */ /* 0x000fe2000001080c */
[----:B------:R-:W-:Y:S01]  /*fce0*/  MOV R200, R148 ;  /* 0x0000009400c87202 */ /* 0x000fe20000000f00 */
[----:B-1----:R-:W-:-:S04]  /*fcf0*/  FFMA.FTZ R4, R196, c[0x0][0x23c], -R2 ;  /* 0x00008f00c4047a23 */ /* 0x002fc80000010802 */
[----:B------:R1:W-:Y:S01]  /*fd00*/  MUFU.EX2 R196, R4 ;  /* 0x0000000400c47308 */ /* 0x0003e20000000800 */
[----:B------:R-:W-:Y:S01]  /*fd10*/  MOV R149, R111 ;  /* 0x0000006f00957202 */ /* 0x000fe20000000f00 */
[--C-:B------:R-:W-:Y:S01]  /*fd20*/  FFMA.FTZ R129, R129, c[0x0][0x23c], -R12.reuse ;  /* 0x00008f0081817a23 */ /* 0x100fe2000001080c */
[----:B------:R-:W-:Y:S01]  /*fd30*/  MOV R148, R219 ;  /* 0x000000db00947202 */ /* 0x000fe20000000f00 */
[--C-:B------:R-:W-:Y:S01]  /*fd40*/  FFMA.FTZ R128, R128, c[0x0][0x23c], -R12.reuse ;  /* 0x00008f0080807a23 */ /* 0x100fe2000001080c */
[----:B------:R-:W-:Y:S01]  /*fd50*/  MOV R111, R226 ;  /* 0x000000e2006f7202 */ /* 0x000fe20000000f00 */
[--C-:B------:R-:W-:Y:S02]  /*fd60*/  FFMA.FTZ R126, R215, c[0x0][0x23c], -R12.reuse ;  /* 0x00008f00d77e7a23 */ /* 0x100fe4000001080c */
[--C-:B------:R-:W-:Y:S02]  /*fd70*/  FFMA.FTZ R219, R15, c[0x0][0x23c], -R12.reuse ;  /* 0x00008f000fdb7a23 */ /* 0x100fe4000001080c */
[----:B------:R-:W-:-:S02]  /*fd80*/  FFMA.FTZ R226, R13, c[0x0][0x23c], -R12 ;  /* 0x00008f000de27a23 */ /* 0x000fc4000001080c */
[----:B-1----:R-:W-:Y:S02]  /*fd90*/  FFMA.FTZ R4, R207, c[0x0][0x23c], -R2 ;  /* 0x00008f00cf047a23 */ /* 0x002fe40000010802 */
[----:B------:R-:W-:Y:S02]  /*fda0*/  FFMA.FTZ R207, R212, c[0x0][0x23c], -R12 ;  /* 0x00008f00d4cf7a23 */ /* 0x000fe4000001080c */
[----:B------:R1:W-:Y:S01]  /*fdb0*/  MUFU.EX2 R92, R4 ;  /* 0x00000004005c7308 */ /* 0x0003e20000000800 */
[----:B------:R-:W-:Y:S02]  /*fdc0*/  FFMA.FTZ R201, R14, c[0x0][0x23c], -R3 ;  /* 0x00008f000ec97a23 */ /* 0x000fe40000010803 */
[----:B------:R-:W-:Y:S01]  /*fdd0*/  IMAD.MOV.U32 R205, RZ, RZ, R150 ;  /* 0x000000ffffcd7224 */ /* 0x000fe200078e0096 */
[----:B------:R-:W-:Y:S01]  /*fde0*/  MOV R150, R109 ;  /* 0x0000006d00967202 */ /* 0x000fe20000000f00 */
[----:B-1----:R-:W-:Y:S02]  /*fdf0*/  FFMA.FTZ R4, R206, c[0x0][0x23c], -R2 ;  /* 0x00008f00ce047a23 */ /* 0x002fe40000010802 */
[----:B------:R-:W-:-:S02]  /*fe00*/  FFMA.FTZ R206, R143, c[0x0][0x23c], -R12 ;  /* 0x00008f008fce7a23 */ /* 0x000fc4000001080c */
[----:B------:R-:W1:Y:S01]  /*fe10*/  LDSM.16.MT88.4 R12, [R221+0xc800] ;  /* 0x00c80000dd0c783b */ /* 0x000e620000004200 */
[----:B------:R-:W-:Y:S02]  /*fe20*/  IMAD.MOV.U32 R109, RZ, RZ, R225 ;  /* 0x000000ffff6d7224 */ /* 0x000fe400078e00e1 */
[----:B------:R2:W-:Y:S01]  /*fe30*/  MUFU.EX2 R225, R4 ;  /* 0x0000000400e17308 */ /* 0x0005e20000000800 */
[--C-:B------:R-:W-:Y:S02]  /*fe40*/  FFMA.FTZ R124, R124, c[0x0][0x23c], -R3.reuse ;  /* 0x00008f007c7c7a23 */ /* 0x100fe40000010803 */
[--C-:B------:R-:W-:Y:S02]  /*fe50*/  FFMA.FTZ R115, R115, c[0x0][0x23c], -R3.reuse ;  /* 0x00008f0073737a23 */ /* 0x100fe40000010803 */
[--C-:B------:R-:W-:Y:S02]  /*fe60*/  FFMA.FTZ R114, R114, c[0x0][0x23c], -R3.reuse ;  /* 0x00008f0072727a23 */ /* 0x100fe40000010803 */
[----:B------:R-:W-:-:S02]  /*fe70*/  FFMA.FTZ R213, R213, c[0x0][0x23c], -R3 ;  /* 0x00008f00d5d57a23 */ /* 0x000fc40000010803 */
[--C-:B------:R-:W-:Y:S02]  /*fe80*/  FFMA.FTZ R212, R208, c[0x0][0x23c], -R3.reuse ;  /* 0x00008f00d0d47a23 */ /* 0x100fe40000010803 */
[--C-:B------:R-:W-:Y:S02]  /*fe90*/  FFMA.FTZ R203, R140, c[0x0][0x23c], -R3.reuse ;  /* 0x00008f008ccb7a23 */ /* 0x100fe40000010803 */
[----:B--2---:R-:W-:Y:S01]  /*fea0*/  FFMA.FTZ R4, R125, c[0x0][0x23c], -R2 ;  /* 0x00008f007d047a23 */ /* 0x004fe20000010802 */
[----:B------:R-:W-:Y:S02]  /*feb0*/  MOV R125, R131 ;  /* 0x00000083007d7202 */ /* 0x000fe40000000f00 */
[----:B------:R-:W-:Y:S01]  /*fec0*/  MOV R131, R113 ;  /* 0x0000007100837202 */ /* 0x000fe20000000f00 */
[----:B------:R-:W-:Y:S02]  /*fed0*/  FFMA.FTZ R113, R216, c[0x0][0x23c], -R3 ;  /* 0x00008f00d8717a23 */ /* 0x000fe40000010803 */
[----:B------:R-:W-:-:S02]  /*fee0*/  FFMA.FTZ R3, R200, c[0x0][0x23c], -R0 ;  /* 0x00008f00c8037a23 */ /* 0x000fc40000010800 */
[--C-:B------:R-:W-:Y:S02]  /*fef0*/  FFMA.FTZ R62, R111, c[0x0][0x23c], -R2.reuse ;  /* 0x00008f006f3e7a23 */ /* 0x100fe40000010802 */
[--C-:B------:R-:W-:Y:S01]  /*ff00*/  FFMA.FTZ R215, R210, c[0x0][0x23c], -R2.reuse ;  /* 0x00008f00d2d77a23 */ /* 0x100fe20000010802 */
[----:B------:R2:W-:Y:S01]  /*ff10*/  MUFU.EX2 R111, R3 ;  /* 0x00000003006f7308 */ /* 0x0005e20000000800 */
[--C-:B------:R-:W-:Y:S02]  /*ff20*/  FFMA.FTZ R112, R112, c[0x0][0x23c], -R2.reuse ;  /* 0x00008f0070707a23 */ /* 0x100fe40000010802 */
[--C-:B------:R-:W-:Y:S02]  /*ff30*/  FFMA.FTZ R63, R202, c[0x0][0x23c], -R2.reuse ;  /* 0x00008f00ca3f7a23 */ /* 0x100fe40000010802 */
[--C-:B------:R-:W-:Y:S02]  /*ff40*/  FFMA.FTZ R61, R218, c[0x0][0x23c], -R2.reuse ;  /* 0x00008f00da3d7a23 */ /* 0x100fe40000010802 */
[----:B------:R-:W-:-:S02]  /*ff50*/  FFMA.FTZ R214, R214, c[0x0][0x23c], -R2 ;  /* 0x00008f00d6d67a23 */ /* 0x000fc40000010802 */
[--C-:B------:R-:W-:Y:S02]  /*ff60*/  FFMA.FTZ R210, R142, c[0x0][0x23c], -R2.reuse ;  /* 0x00008f008ed27a23 */ /* 0x100fe40000010802 */
[----:B------:R-:W-:Y:S02]  /*ff70*/  FFMA.FTZ R208, R138, c[0x0][0x23c], -R2 ;  /* 0x00008f008ad07a23 */ /* 0x000fe40000010802 */
[--C-:B------:R-:W-:Y:S02]  /*ff80*/  FFMA.FTZ R2, R131, c[0x0][0x23c], -R0.reuse ;  /* 0x00008f0083027a23 */ /* 0x100fe40000010800 */
[--C-:B--2---:R-:W-:Y:S02]  /*ff90*/  FFMA.FTZ R3, R204, c[0x0][0x23c], -R0.reuse ;  /* 0x00008f00cc037a23 */ /* 0x104fe40000010800 */
[----:B------:R-:W-:Y:S01]  /*ffa0*/  IMAD.MOV.U32 R216, RZ, RZ, R5 ;  /* 0x000000ffffd87224 */ /* 0x000fe200078e0005 */
[----:B------:R-:W-:Y:S01]  /*ffb0*/  MUFU.EX2 R4, R4 ;  /* 0x0000000400047308 */ /* 0x000fe20000000800 */
[C---:B------:R-:W-:Y:S07]  /*ffc0*/  HMMA.16816.F32 R164, R8.reuse, R16, R164 ;  /* 0x0000001008a4723c */ /* 0x040fee00000018a4 */
[----:B------:R2:W-:Y:S01]  /*ffd0*/  MUFU.EX2 R91, R3 ;  /* 0x00000003005b7308 */ /* 0x0005e20000000800 */
[----:B------:R-:W-:Y:S01]  /*ffe0*/  HMMA.16816.F32 R152, R8, R18, R152 ;  /* 0x000000120898723c */ /* 0x000fe20000001898 */
[--C-:B------:R-:W-:Y:S01]  /*fff0*/  FFMA.FTZ R60, R130, c[0x0][0x23c], -R0.reuse ;  /* 0x00008f00823c7a23 */ /* 0x100fe20000010800 */
[----:B------:R-:W1:Y:S05]  /*10000*/  LDSM.16.MT88.4 R16, [R222+0xc800] ;  /* 0x00c80000de10783b */ /* 0x000e6a0000004200 */
[----:B------:R4:W1:Y:S01]  /*10010*/  MUFU.EX2 R5, R2 ;  /* 0x0000000200057308 */ /* 0x0008620000000800 */
[----:B------:R-:W-:Y:S01]  /*10020*/  F2FP.PACK_AB R8, R110, R89 ;  /* 0x000000596e08723e */ /* 0x000fe200000000ff */
[----:B--2---:R-:W-:-:S02]  /*10030*/  FFMA.FTZ R3, R125, c[0x0][0x23c], -R0 ;  /* 0x00008f007d037a23 */ /* 0x004fc40000010800 */
[----:B------:R-:W-:-:S04]  /*10040*/  FFMA.FTZ R125, R220, c[0x0][0x23c], -R0 ;  /* 0x00008f00dc7d7a23 */ /* 0x000fc80000010800 */
[----:B------:R-:W2:Y:S01]  /*10050*/  MUFU.EX2 R220, R3 ;  /* 0x0000000300dc7308 */ /* 0x000ea20000000800 */
[----:B---3--:R-:W-:Y:S02]  /*10060*/  F2FP.PACK_AB R9, R93, R88 ;  /* 0x000000585d09723e */ /* 0x008fe400000000ff */
[----:B------:R-:W-:Y:S02]  /*10070*/  F2FP.PACK_AB R10, R216, R90 ;  /* 0x0000005ad80a723e */ /* 0x000fe400000000ff */
[----:B----4-:R-:W-:Y:S01]  /*10080*/  F2FP.PACK_AB R11, R94, R95 ;  /* 0x0000005f5e0b723e */ /* 0x010fe200000000ff */
[--C-:B------:R-:W-:Y:S02]  /*10090*/  FFMA.FTZ R130, R239, c[0x0][0x23c], -R0.reuse ;  /* 0x00008f00ef827a23 */ /* 0x100fe40000010800 */
[--C-:B------:R-:W-:Y:S02]  /*100a0*/  FFMA.FTZ R131, R217, c[0x0][0x23c], -R0.reuse ;  /* 0x00008f00d9837a23 */ /* 0x100fe40000010800 */
[----:B------:R-:W-:-:S02]  /*100b0*/  FFMA.FTZ R211, R211, c[0x0][0x23c], -R0 ;  /* 0x00008f00d3d37a23 */ /* 0x000fc40000010800 */
[--C-:B------:R-:W-:Y:S02]  /*100c0*/  FFMA.FTZ R209, R209, c[0x0][0x23c], -R0.reuse ;  /* 0x00008f00d1d17a23 */ /* 0x100fe40000010800 */
[--C-:B------:R-:W-:Y:S02]  /*100d0*/  FFMA.FTZ R200, R141, c[0x0][0x23c], -R0.reuse ;  /* 0x00008f008dc87a23 */ /* 0x100fe40000010800 */
[----:B------:R-:W-:Y:S01]  /*100e0*/  FFMA.FTZ R202, R139, c[0x0][0x23c], -R0 ;  /* 0x00008f008bca7a23 */ /* 0x000fe20000010800 */
[----:B------:R-:W-:Y:S01]  /*100f0*/  MOV R239, R149 ;  /* 0x0000009500ef7202 */ /* 0x000fe20000000f00 */
[----:B------:R-:W-:Y:S01]  /*10100*/  FADD.FTZ R0, R205, R136 ;  /* 0x00000088cd007221 */ /* 0x000fe20000010000 */
[----:B------:R-:W-:Y:S01]  /*10110*/  MOV R217, R150 ;  /* 0x0000009600d97202 */ /* 0x000fe20000000f00 */
[----:B------:R-:W-:Y:S01]  /*10120*/  FADD.FTZ R205, R148, R86 ;  /* 0x0000005694cd7221 */ /* 0x000fe20000010000 */
[----:B------:R-:W-:Y:S02]  /*10130*/  MOV R2, R151 ;  /* 0x0000009700027202 */ /* 0x000fe40000000f00 */
[----:B-1----:R-:W-:Y:S07]  /*10140*/  HMMA.16816.F32 R148, R8, R12, R68 ;  /* 0x0000000c0894723c */ /* 0x002fee0000001844 */
[----:B------:R-:W-:Y:S01]  /*10150*/  IMAD.MOV.U32 R70, RZ, RZ, R5 ;  /* 0x000000ffff467224 */ /* 0x000fe200078e0005 */
[----:B------:R-:W-:-:S02]  /*10160*/  MOV R71, R4 ;  /* 0x0000000400477202 */ /* 0x000fc40000000f00 */
[----:B------:R-:W-:Y:S02]  /*10170*/  F2FP.PACK_AB R4, R92, R196 ;  /* 0x000000c45c04723e */ /* 0x000fe400000000ff */
[----:B------:R-:W-:Y:S02]  /*10180*/  F2FP.PACK_AB R5, R91, R111 ;  /* 0x0000006f5b05723e */ /* 0x000fe400000000ff */
[----:B------:R-:W-:Y:S02]  /*10190*/  F2FP.PACK_AB R6, R71, R225 ;  /* 0x000000e14706723e */ /* 0x000fe400000000ff */
[----:B--2---:R-:W-:Y:S01]  /*101a0*/  F2FP.PACK_AB R7, R70, R220 ;  /* 0x000000dc4607723e */ /* 0x004fe200000000ff */
[----:B------:R-:W-:Y:S08]  /*101b0*/  HMMA.16816.F32 R140, R8, R14, R56 ;  /* 0x0000000e088c723c */ /* 0x000ff00000001838 */
[C---:B------:R-:W-:Y:S08]  /*101c0*/  HMMA.16816.F32 R144, R4.reuse, R12, R144 ;  /* 0x0000000c0490723c */ /* 0x040ff00000001890 */
[----:B------:R-:W-:Y:S01]  /*101d0*/  HMMA.16816.F32 R156, R4, R14, R156 ;  /* 0x0000000e049c723c */ /* 0x000fe2000000189c */
[----:B------:R-:W1:Y:S01]  /*101e0*/  LDSM.16.MT88.4 R12, [R224+0xc800] ;  /* 0x00c80000e00c783b */ /* 0x000e620000004200 */
[----:B------:R-:W-:Y:S01]  /*101f0*/  FADD.FTZ R204, R137, R85 ;  /* 0x0000005589cc7221 */ /* 0x000fe20000010000 */
[----:B------:R-:W-:Y:S01]  /*10200*/  MOV R58, R108 ;  /* 0x0000006c003a7202 */ /* 0x000fe20000000f00 */
[----:B------:R-:W-:-:S04]  /*10210*/  IMAD.MOV.U32 R56, RZ, RZ, R109 ;  /* 0x000000ffff387224 */ /* 0x000fc800078e006d */
[----:B------:R-:W-:Y:S01]  /*10220*/  HMMA.16816.F32 R136, R8, R16, R64 ;  /* 0x000000100888723c */ /* 0x000fe20000001840 */
[----:B------:R-:W-:Y:S01]  /*10230*/  FADD.FTZ R3, R87, R84 ;  /* 0x0000005457037221 */ /* 0x000fe20000010000 */
[----:B------:R-:W-:-:S05]  /*10240*/  MOV R69, R107 ;  /* 0x0000006b00457202 */ /* 0x000fca0000000f00 */
[----:B------:R-:W-:Y:S01]  /*10250*/  IMAD.MOV.U32 R65, RZ, RZ, R111 ;  /* 0x000000ffff417224 */ /* 0x000fe200078e006f */
[----:B------:R-:W-:Y:S01]  /*10260*/  MOV R64, R110 ;  /* 0x0000006e00407202 */ /* 0x000fe20000000f00 */
[----:B------:R-:W-:Y:S01]  /*10270*/  HMMA.16816.F32 R160, R4, R16, R160 ;  /* 0x0000001004a0723c */ /* 0x000fe200000018a0 */
[----:B------:R-:W-:Y:S01]  /*10280*/  MOV R67, R216 ;  /* 0x000000d800437202 */ /* 0x000fe20000000f00 */
[----:B------:R-:W-:Y:S01]  /*10290*/  IMAD.MOV.U32 R218, RZ, RZ, R105 ;  /* 0x000000ffffda7224 */ /* 0x000fe200078e0069 */
[----:B------:R-:W-:-:S05]  /*102a0*/  MOV R68, R106 ;  /* 0x0000006a00447202 */ /* 0x000fca0000000f00 */
[----:B------:R-:W-:Y:S01]  /*102b0*/  HMMA.16816.F32 R172, R4, R18, R172 ;  /* 0x0000001204ac723c */ /* 0x000fe200000018ac */
[----:B------:R-:W-:-:S07]  /*102c0*/  MOV R216, R104 ;  /* 0x0000006800d87202 */ /* 0x000fce0000000f00 */
[C---:B------:R-:W-:Y:S01]  /*102d0*/  HMMA.16816.F32 R108, R8.reuse, R18, R52 ;  /* 0x00000012086c723c */ /* 0x040fe20000001834 */
[----:B------:R-:W2:Y:S07]  /*102e0*/  LDSM.16.MT88.4 R16, [R223+0xc800] ;  /* 0x00c80000df10783b */ /* 0x000eae0000004200 */
[-C--:B-1----:R-:W-:Y:S08]  /*102f0*/  HMMA.16816.F32 R104, R8, R12.reuse, R48 ;  /* 0x0000000c0868723c */ /* 0x082ff00000001830 */
[C---:B------:R-:W-:Y:S08]  /*10300*/  HMMA.16816.F32 R176, R4.reuse, R12, R176 ;  /* 0x0000000c04b0723c */ /* 0x040ff000000018b0 */
[-C--:B------:R-:W-:Y:S08]  /*10310*/  HMMA.16816.F32 R188, R4, R14.reuse, R188 ;  /* 0x0000000e04bc723c */ /* 0x080ff000000018bc */
[----:B------:R-:W-:Y:S01]  /*10320*/  HMMA.16816.F32 R84, R8, R14, R44 ;  /* 0x0000000e0854723c */ /* 0x000fe2000000182c */
[----:B------:R-:W1:Y:S01]  /*10330*/  LDSM.16.MT88.4 R12, [R221+0xe800] ;  /* 0x00e80000dd0c783b */ /* 0x000e620000004200 */
[----:B------:R-:W-:-:S02]  /*10340*/  MOV R66, R196 ;  /* 0x000000c400427202 */ /* 0x000fc40000000f00 */
[----:B------:R-:W-:Y:S02]  /*10350*/  MOV R48, R197 ;  /* 0x000000c500307202 */ /* 0x000fe40000000f00 */
[----:B------:R-:W-:Y:S02]  /*10360*/  MOV R51, R198 ;  /* 0x000000c600337202 */ /* 0x000fe40000000f00 */
[----:B------:R-:W-:Y:S01]  /*10370*/  MOV R47, R199 ;  /* 0x000000c7002f7202 */ /* 0x000fe20000000f00 */
[----:B--2---:R-:W-:Y:S01]  /*10380*/  HMMA.16816.F32 R100, R4, R16, R100 ;  /* 0x000000100464723c */ /* 0x004fe20000001864 */
[----:B------:R-:W-:Y:S01]  /*10390*/  MOV R57, R95 ;  /* 0x0000005f00397202 */ /* 0x000fe20000000f00 */
[----:B------:R-:W-:Y:S01]  /*103a0*/  IMAD.MOV.U32 R54, RZ, RZ, R91 ;  /* 0x000000ffff367224 */ /* 0x000fe200078e005b */
[----:B------:R-:W-:Y:S01]  /*103b0*/  MOV R59, R94 ;  /* 0x0000005e003b7202 */ /* 0x000fe20000000f00 */
[----:B------:R-:W-:-:S04]  /*103c0*/  IMAD.MOV.U32 R49, RZ, RZ, R89 ;  /* 0x000000ffff317224 */ /* 0x000fc800078e0059 */
[----:B------:R-:W-:Y:S01]  /*103d0*/  HMMA.16816.F32 R196, R8, R16, R132 ;  /* 0x0000001008c4723c */ /* 0x000fe20000001884 */
[----:B------:R-:W-:Y:S02]  /*103e0*/  MOV R52, R93 ;  /* 0x0000005d00347202 */ /* 0x000fe40000000f00 */
[----:B------:R-:W-:Y:S02]  /*103f0*/  MOV R53, R92 ;  /* 0x0000005c00357202 */ /* 0x000fe40000000f00 */
[----:B------:R-:W-:-:S03]  /*10400*/  MOV R55, R90 ;  /* 0x0000005a00377202 */ /* 0x000fc60000000f00 */
        /* <DEDUP_REMOVED lines=8> */
[----:B------:R-:W1:Y:S04]  /*10490*/  LDSM.16.MT88.4 R12, [R223+0xe800] ;  /* 0x00e80000df0c783b */ /* 0x000e680000004200 */
[----:B------:R-:W3:Y:S01]  /*104a0*/  LDSM.16.MT88.4 R20, [R222+0xe800] ;  /* 0x00e80000de14783b */ /* 0x000ee20000004200 */
[----:B------:R-:W-:-:S02]  /*104b0*/  MOV R39, R47 ;  /* 0x0000002f00277202 */ /* 0x000fc40000000f00 */
[-C--:B--2---:R-:W-:Y:S07]  /*104c0*/  HMMA.16816.F32 R72, R4, R16.reuse, R32 ;  /* 0x000000100448723c */ /* 0x084fee0000001820 */
[----:B------:R-:W-:Y:S01]  /*104d0*/  MOV R32, R68 ;  /* 0x0000004400207202 */ /* 0x000fe20000000f00 */
[----:B------:R-:W-:Y:S01]  /*104e0*/  HMMA.16816.F32 R44, R8, R16, R184 ;  /* 0x00000010082c723c */ /* 0x000fe200000018b8 */
[----:B------:R-:W-:Y:S01]  /*104f0*/  IMAD.MOV.U32 R33, RZ, RZ, R69 ;  /* 0x000000ffff217224 */ /* 0x000fe200078e0045 */
[----:B------:R-:W-:Y:S01]  /*10500*/  MOV R34, R70 ;  /* 0x0000004600227202 */ /* 0x000fe20000000f00 */
[----:B------:R-:W2:Y:S01]  /*10510*/  MUFU.EX2 R16, R112 ;  /* 0x0000007000107308 */ /* 0x000ea20000000800 */
[----:B------:R-:W-:-:S04]  /*10520*/  MOV R35, R71 ;  /* 0x0000004700237202 */ /* 0x000fc80000000f00 */
[----:B------:R-:W-:Y:S07]  /*10530*/  HMMA.16816.F32 R68, R4, R18, R28 ;  /* 0x000000120444723c */ /* 0x000fee000000181c */
[----:B------:R-:W-:Y:S01]  /*10540*/  MOV R31, R64 ;  /* 0x00000040001f7202 */ /* 0x000fe20000000f00 */
[----:B------:R-:W-:Y:S01]  /*10550*/  IMAD.MOV.U32 R30, RZ, RZ, R65 ;  /* 0x000000ffff1e7224 */ /* 0x000fe200078e0041 */
[----:B------:R-:W-:Y:S02]  /*10560*/  MOV R29, R66 ;  /* 0x00000042001d7202 */ /* 0x000fe40000000f00 */
[----:B------:R-:W-:-:S02]  /*10570*/  MOV R28, R67 ;  /* 0x00000043001c7202 */ /* 0x000fc40000000f00 */
[----:B-1----:R-:W-:Y:S01]  /*10580*/  HMMA.16816.F32 R64, R4, R12, R40 ;  /* 0x0000000c0440723c */ /* 0x002fe20000001828 */
[----:B------:R-:W-:-:S06]  /*10590*/  IMAD.MOV.U32 R38, RZ, RZ, R48 ;  /* 0x000000ffff267224 */ /* 0x000fcc00078e0030 */
[----:B------:R-:W-:Y:S01]  /*105a0*/  MOV R40, R56 ;  /* 0x0000003800287202 */ /* 0x000fe20000000f00 */
[----:B------:R-:W-:Y:S01]  /*105b0*/  IMAD.MOV.U32 R41, RZ, RZ, R57 ;  /* 0x000000ffff297224 */ /* 0x000fe200078e0039 */
[----:B------:R-:W-:Y:S01]  /*105c0*/  MOV R42, R58 ;  /* 0x0000003a002a7202 */ /* 0x000fe20000000f00 */
[----:B---3--:R-:W-:Y:S01]  /*105d0*/  HMMA.16816.F32 R80, R4, R20, R80 ;  /* 0x000000140450723c */ /* 0x008fe20000001850 */
[----:B------:R-:W-:-:S07]  /*105e0*/  MOV R43, R59 ;  /* 0x0000003b002b7202 */ /* 0x000fce0000000f00 */
[----:B------:R-:W-:Y:S01]  /*105f0*/  HMMA.16816.F32 R76, R4, R22, R76 ;  /* 0x00000016044c723c */ /* 0x000fe2000000184c */
[----:B------:R-:W-:-:S07]  /*10600*/  MOV R37, R49 ;  /* 0x0000003100257202 */ /* 0x000fce0000000f00 */
[----:B------:R-:W-:Y:S01]  /*10610*/  HMMA.16816.F32 R56, R4, R14, R24 ;  /* 0x0000000e0438723c */ /* 0x000fe20000001818 */
[----:B------:R-:W-:-:S06]  /*10620*/  MOV R36, R50 ;  /* 0x0000003200247202 */ /* 0x000fcc0000000f00 */
[----:B------:R-:W-:Y:S01]  /*10630*/  MOV R7, R51 ;  /* 0x0000003300077202 */ /* 0x000fe20000000f00 */
[----:B------:R-:W-:Y:S01]  /*10640*/  IMAD.MOV.U32 R24, RZ, RZ, R52 ;  /* 0x000000ffff187224 */ /* 0x000fe200078e0034 */
[----:B------:R-:W-:Y:S02]  /*10650*/  MOV R4, R42 ;  /* 0x0000002a00047202 */ /* 0x000fe40000000f00 */
[----:B------:R-:W-:Y:S01]  /*10660*/  MOV R25, R53 ;  /* 0x0000003500197202 */ /* 0x000fe20000000f00 */
[----:B------:R-:W-:Y:S01]  /*10670*/  IMAD.MOV.U32 R17, RZ, RZ, R7 ;  /* 0x000000ffff117224 */ /* 0x000fe200078e0007 */
[----:B------:R-:W-:Y:S02]  /*10680*/  MOV R27, R55 ;  /* 0x00000037001b7202 */ /* 0x000fe40000000f00 */
[----:B------:R-:W-:Y:S01]  /*10690*/  MOV R187, R2 ;  /* 0x0000000200bb7202 */ /* 0x000fe20000000f00 */
[----:B------:R-:W-:Y:S01]  /*106a0*/  FADD.FTZ R2, R216, R0 ;  /* 0x00000000d8027221 */ /* 0x000fe20000010000 */
[----:B------:R-:W-:Y:S01]  /*106b0*/  MOV R26, R54 ;  /* 0x00000036001a7202 */ /* 0x000fe20000000f00 */
[----:B------:R-:W-:Y:S01]  /*106c0*/  FADD.FTZ R0, R4, R205 ;  /* 0x000000cd04007221 */ /* 0x000fe20000010000 */
[C---:B------:R-:W-:Y:S01]  /*106d0*/  HMMA.16816.F32 R52, R8.reuse, R20, R192 ;  /* 0x000000140834723c */ /* 0x040fe200000018c0 */
[----:B------:R-:W-:Y:S01]  /*106e0*/  MOV R7, R24 ;  /* 0x0000001800077202 */ /* 0x000fe20000000f00 */
[----:B------:R-:W-:Y:S01]  /*106f0*/  FADD.FTZ R4, R218, R204 ;  /* 0x000000ccda047221 */ /* 0x000fe20000010000 */
[----:B------:R-:W-:Y:S01]  /*10700*/  MOV R6, R25 ;  /* 0x0000001900067202 */ /* 0x000fe20000000f00 */
[----:B------:R-:W-:Y:S01]  /*10710*/  IMAD.MOV.U32 R25, RZ, RZ, R39 ;  /* 0x000000ffff197224 */ /* 0x000fe200078e0027 */
[----:B------:R-:W-:Y:S01]  /*10720*/  MOV R24, R38 ;  /* 0x0000002600187202 */ /* 0x000fe20000000f00 */
[----:B------:R2:W-:Y:S01]  /*10730*/  MUFU.EX2 R218, R125 ;  /* 0x0000007d00da7308 */ /* 0x0005e20000000800 */
[----:B------:R-:W-:Y:S01]  /*10740*/  MOV R194, R36 ;  /* 0x0000002400c27202 */ /* 0x000fe20000000f00 */
[C---:B------:R-:W-:Y:S01]  /*10750*/  HMMA.16816.F32 R48, R8.reuse, R22, R180 ;  /* 0x000000160830723c */ /* 0x040fe200000018b4 */
[----:B------:R-:W-:Y:S01]  /*10760*/  MOV R195, R37 ;  /* 0x0000002500c37202 */ /* 0x000fe20000000f00 */
[----:B------:R-:W1:Y:S01]  /*10770*/  LDSM.16.MT88.4 R20, [R221+0xd000] ;  /* 0x00d00000dd14783b */ /* 0x000e620000004200 */
[----:B------:R-:W-:Y:S01]  /*10780*/  FADD.FTZ R3, R17, R3 ;  /* 0x0000000311037221 */ /* 0x000fe20000010000 */
[----:B------:R-:W-:Y:S01]  /*10790*/  MOV R186, R32 ;  /* 0x0000002000ba7202 */ /* 0x000fe20000000f00 */
[----:B------:R-:W-:Y:S01]  /*107a0*/  IMAD.MOV.U32 R193, RZ, RZ, R35 ;  /* 0x000000ffffc17224 */ /* 0x000fe200078e0023 */
[----:B------:R-:W-:Y:S01]  /*107b0*/  MOV R192, R34 ;  /* 0x0000002200c07202 */ /* 0x000fe20000000f00 */
[----:B------:R-:W-:Y:S01]  /*107c0*/  IMAD.MOV.U32 R182, RZ, RZ, R27 ;  /* 0x000000ffffb67224 */ /* 0x000fe200078e001b */
[----:B------:R-:W-:Y:S01]  /*107d0*/  HMMA.16816.F32 R36, R8, R18, R168 ;  /* 0x000000120824723c */ /* 0x000fe200000018a8 */
[----:B------:R-:W-:Y:S01]  /*107e0*/  MOV R181, R40 ;  /* 0x0000002800b57202 */ /* 0x000fe20000000f00 */
[----:B------:R-:W-:Y:S01]  /*107f0*/  IMAD.MOV.U32 R27, RZ, RZ, R43 ;  /* 0x000000ffff1b7224 */ /* 0x000fe200078e002b */
[----:B------:R-:W-:-:S02]  /*10800*/  MOV R180, R41 ;  /* 0x0000002900b47202 */ /* 0x000fc40000000f00 */
[----:B------:R-:W-:Y:S02]  /*10810*/  MOV R183, R33 ;  /* 0x0000002100b77202 */ /* 0x000fe40000000f00 */
[----:B--2---:R-:W-:Y:S01]  /*10820*/  MOV R125, R16 ;  /* 0x00000010007d7202 */ /* 0x004fe20000000f00 */
[C---:B------:R-:W-:Y:S01]  /*10830*/  HMMA.16816.F32 R40, R8.reuse, R12, R164 ;  /* 0x0000000c0828723c */ /* 0x040fe200000018a4 */
[----:B------:R-:W2:Y:S07]  /*10840*/  LDSM.16.MT88.4 R16, [R222+0xd000] ;  /* 0x00d00000de10783b */ /* 0x000eae0000004200 */
[----:B------:R-:W-:Y:S01]  /*10850*/  HMMA.16816.F32 R32, R8, R14, R152 ;  /* 0x0000000e0820723c */ /* 0x000fe20000001898 */
[----:B------:R-:W3:Y:S01]  /*10860*/  LDSM.16.MT88.4 R12, [R224+0xd000] ;  /* 0x00d00000e00c783b */ /* 0x000ee20000004200 */
[----:B------:R-:W-:Y:S01]  /*10870*/  MOV R5, R26 ;  /* 0x0000001a00057202 */ /* 0x000fe20000000f00 */
[----:B------:R-:W-:Y:S08]  /*10880*/  MUFU.EX2 R185, R129 ;  /* 0x0000008100b97308 */ /* 0x000ff00000000800 */
[----:B------:R-:W4:Y:S08]  /*10890*/  MUFU.EX2 R26, R128 ;  /* 0x00000080001a7308 */ /* 0x000f300000000800 */
[----:B------:R-:W-:Y:S08]  /*108a0*/  MUFU.EX2 R127, R127 ;  /* 0x0000007f007f7308 */ /* 0x000ff00000000800 */
[----:B------:R-:W-:Y:S08]  /*108b0*/  MUFU.EX2 R126, R126 ;  /* 0x0000007e007e7308 */ /* 0x000ff00000000800 */
[----:B------:R-:W-:Y:S08]  /*108c0*/  MUFU.EX2 R124, R124 ;  /* 0x0000007c007c7308 */ /* 0x000ff00000000800 */
[----:B------:R-:W1:Y:S08]  /*108d0*/  MUFU.EX2 R153, R115 ;  /* 0x0000007300997308 */ /* 0x000e700000000800 */
[----:B------:R2:W-:Y:S08]  /*108e0*/  MUFU.EX2 R184, R114 ;  /* 0x0000007200b87308 */ /* 0x0005f00000000800 */
[----:B------:R-:W3:Y:S01]  /*108f0*/  MUFU.EX2 R170, R113 ;  /* 0x0000007100aa7308 */ /* 0x000ee20000000800 */
[----:B----4-:R-:W-:-:S02]  /*10900*/  F2FP.PACK_AB R8, R26, R185 ;  /* 0x000000b91a08723e */ /* 0x010fc400000000ff */
[----:B-1----:R-:W-:Y:S02]  /*10910*/  F2FP.PACK_AB R9, R153, R124 ;  /* 0x0000007c9909723e */ /* 0x002fe400000000ff */
[----:B------:R-:W-:Y:S01]  /*10920*/  F2FP.PACK_AB R10, R126, R127 ;  /* 0x0000007f7e0a723e */ /* 0x000fe200000000ff */
[----:B--2---:R-:W-:Y:S02]  /*10930*/  FADD.FTZ R114, R217, R2 ;  /* 0x00000002d9727221 */ /* 0x004fe40000010000 */
[----:B------:R-:W1:Y:S01]  /*10940*/  MUFU.EX2 R154, R63 ;  /* 0x0000003f009a7308 */ /* 0x000e620000000800 */
[----:B---3--:R-:W-:Y:S01]  /*10950*/  F2FP.PACK_AB R11, R170, R184 ;  /* 0x000000b8aa0b723e */ /* 0x008fe200000000ff */
[----:B------:R-:W-:-:S06]  /*10960*/  FADD.FTZ R113, R239, R0 ;  /* 0x00000000ef717221 */ /* 0x000fcc0000010000 */
[----:B------:R-:W-:Y:S01]  /*10970*/  MUFU.EX2 R171, R62 ;  /* 0x0000003e00ab7308 */ /* 0x000fe20000000800 */
[----:B------:R-:W-:Y:S01]  /*10980*/  MOV R155, R180 ;  /* 0x000000b4009b7202 */ /* 0x000fe20000000f00 */
[----:B------:R-:W-:Y:S01]  /*10990*/  IMAD.MOV.U32 R152, RZ, RZ, R181 ;  /* 0x000000ffff987224 */ /* 0x000fe200078e00b5 */
[----:B------:R-:W-:-:S05]  /*109a0*/  MOV R129, R182 ;  /* 0x000000b600817202 */ /* 0x000fca0000000f00 */
[----:B------:R-:W-:Y:S01]  /*109b0*/  MUFU.EX2 R169, R61 ;  /* 0x0000003d00a97308 */ /* 0x000fe20000000800 */
[----:B------:R-:W-:-:S07]  /*109c0*/  MOV R168, R28 ;  /* 0x0000001c00a87202 */ /* 0x000fce0000000f00 */
[----:B------:R2:W3:Y:S08]  /*109d0*/  MUFU.EX2 R216, R60 ;  /* 0x0000003c00d87308 */ /* 0x0004f00000000800 */
[----:B------:R-:W-:Y:S08]  /*109e0*/  MUFU.EX2 R217, R130 ;  /* 0x0000008200d97308 */ /* 0x000ff00000000800 */
[----:B------:R4:W1:Y:S01]  /*109f0*/  MUFU.EX2 R239, R131 ;  /* 0x0000008300ef7308 */ /* 0x0008620000000800 */
[C---:B--2---:R-:W-:Y:S08]  /*10a00*/  HMMA.16816.F32 R60, R8.reuse, R22, R140 ;  /* 0x00000016083c723c */ /* 0x044ff0000000188c */
[----:B------:R-:W-:Y:S07]  /*10a10*/  HMMA.16816.F32 R140, R8, R18, R108 ;  /* 0x00000012088c723c */ /* 0x000fee000000186c */
[----:B------:R-:W-:-:S02]  /*10a20*/  MOV R108, R183 ;  /* 0x000000b7006c7202 */ /* 0x000fc40000000f00 */
[----:B------:R-:W-:Y:S07]  /*10a30*/  HMMA.16816.F32 R180, R8, R12, R104 ;  /* 0x0000000c08b4723c */ /* 0x000fee0000001868 */
[----:B------:R-:W-:Y:S01]  /*10a40*/  MOV R104, R29 ;  /* 0x0000001d00687202 */ /* 0x000fe20000000f00 */
[----:B------:R-:W-:Y:S01]  /*10a50*/  IMAD.MOV.U32 R105, RZ, RZ, R30 ;  /* 0x000000ffff697224 */ /* 0x000fe200078e001e */
[----:B------:R-:W-:Y:S02]  /*10a60*/  MOV R106, R31 ;  /* 0x0000001f006a7202 */ /* 0x000fe40000000f00 */
[----:B------:R-:W2:Y:S01]  /*10a70*/  LDSM.16.MT88.4 R28, [R223+0xd000] ;  /* 0x00d00000df1c783b */ /* 0x000ea20000004200 */
[----:B------:R-:W-:Y:S01]  /*10a80*/  FADD.FTZ R2, R186, R4 ;  /* 0x00000004ba027221 */ /* 0x000fe20000010000 */
[----:B------:R-:W-:Y:S01]  /*10a90*/  MOV R128, R5 ;  /* 0x0000000500807202 */ /* 0x000fe20000000f00 */
[----:B----4-:R-:W-:Y:S01]  /*10aa0*/  IMAD.MOV.U32 R131, RZ, RZ, R7 ;  /* 0x000000ffff837224 */ /* 0x010fe200078e0007 */
[----:B------:R-:W-:-:S02]  /*10ab0*/  MOV R130, R6 ;  /* 0x0000000600827202 */ /* 0x000fc40000000f00 */
[----:B-1----:R-:W-:Y:S02]  /*10ac0*/  F2FP.PACK_AB R4, R154, R125 ;  /* 0x0000007d9a04723e */ /* 0x002fe400000000ff */
[----:B---3--:R-:W-:Y:S02]  /*10ad0*/  F2FP.PACK_AB R5, R218, R216 ;  /* 0x000000d8da05723e */ /* 0x008fe400000000ff */
[----:B------:R-:W-:Y:S02]  /*10ae0*/  F2FP.PACK_AB R6, R169, R171 ;  /* 0x000000aba906723e */ /* 0x000fe400000000ff */
[----:B------:R-:W-:Y:S01]  /*10af0*/  F2FP.PACK_AB R7, R239, R217 ;  /* 0x000000d9ef07723e */ /* 0x000fe200000000ff */
[----:B------:R-:W-:Y:S01]  /*10b00*/  IMAD.MOV.U32 R111, RZ, RZ, R26 ;  /* 0x000000ffff6f7224 */ /* 0x000fe200078e001a */
[----:B------:R-:W-:Y:S01]  /*10b10*/  MOV R109, R24 ;  /* 0x00000018006d7202 */ /* 0x000fe20000000f00 */
[----:B------:R-:W-:Y:S01]  /*10b20*/  HMMA.16816.F32 R148, R8, R20, R148 ;  /* 0x000000140894723c */ /* 0x000fe20000001894 */
[----:B------:R-:W-:-:S02]  /*10b30*/  MOV R110, R25 ;  /* 0x00000019006e7202 */ /* 0x000fc40000000f00 */
[----:B------:R-:W-:Y:S02]  /*10b40*/  MOV R115, R27 ;  /* 0x0000001b00737202 */ /* 0x000fe40000000f00 */
[----:B------:R-:W1:Y:S03]  /*10b50*/  LDSM.16.MT88.4 R24, [R221+0xf000] ;  /* 0x00f00000dd18783b */ /* 0x000e660000004200 */
[C---:B------:R-:W-:Y:S08]  /*10b60*/  HMMA.16816.F32 R144, R4.reuse, R20, R144 ;  /* 0x000000140490723c */ /* 0x040ff00000001890 */
[----:B------:R-:W-:Y:S01]  /*10b70*/  HMMA.16816.F32 R156, R4, R22, R156 ;  /* 0x00000016049c723c */ /* 0x000fe2000000189c */
[----:B------:R-:W3:Y:S01]  /*10b80*/  LDSM.16.MT88.4 R20, [R222+0xf000] ;  /* 0x00f00000de14783b */ /* 0x000ee20000004200 */
[----:B------:R-:W-:-:S06]  /*10b90*/  MOV R107, R207 ;  /* 0x000000cf006b7202 */ /* 0x000fcc0000000f00 */
[----:B------:R-:W-:Y:S07]  /*10ba0*/  HMMA.16816.F32 R176, R4, R12, R176 ;  /* 0x0000000c04b0723c */ /* 0x000fee00000018b0 */
[----:B------:R-:W-:Y:S01]  /*10bb0*/  MOV R13, R206 ;  /* 0x000000ce000d7202 */ /* 0x000fe20000000f00 */
[----:B------:R-:W-:Y:S08]  /*10bc0*/  HMMA.16816.F32 R164, R8, R16, R136 ;  /* 0x0000001008a4723c */ /* 0x000ff00000001888 */
[C---:B--2---:R-:W-:Y:S07]  /*10bd0*/  HMMA.16816.F32 R204, R4.reuse, R30, R96 ;  /* 0x0000001e04cc723c */ /* 0x044fee0000001860 */
[----:B------:R-:W-:Y:S01]  /*10be0*/  IMAD.MOV.U32 R96, RZ, RZ, R13 ;  /* 0x000000ffff607224 */ /* 0x000fe200078e000d */
[C---:B------:R-:W-:Y:S08]  /*10bf0*/  HMMA.16816.F32 R160, R4.reuse, R16, R160 ;  /* 0x0000001004a0723c */ /* 0x040ff000000018a0 */
[C---:B------:R-:W-:Y:S01]  /*10c00*/  HMMA.16816.F32 R172, R4.reuse, R18, R172 ;  /* 0x0000001204ac723c */ /* 0x040fe200000018ac */
[----:B------:R-:W2:Y:S07]  /*10c10*/  LDSM.16.MT88.4 R16, [R224+0xf000] ;  /* 0x00f00000e010783b */ /* 0x000eae0000004200 */
[-C--:B------:R-:W-:Y:S08]  /*10c20*/  HMMA.16816.F32 R188, R4, R14.reuse, R188 ;  /* 0x0000000e04bc723c */ /* 0x080ff000000018bc */
[----:B------:R-:W-:Y:S01]  /*10c30*/  HMMA.16816.F32 R136, R8, R14, R84 ;  /* 0x0000000e0888723c */ /* 0x000fe20000001854 */
[----:B------:R-:W4:Y:S01]  /*10c40*/  LDSM.16.MT88.4 R12, [R223+0xf000] ;  /* 0x00f00000df0c783b */ /* 0x000f220000004200 */
[----:B------:R-:W-:Y:S01]  /*10c50*/  FADD.FTZ R112, R187, R3 ;  /* 0x00000003bb707221 */ /* 0x000fe20000010000 */
[----:B------:R-:W-:Y:S01]  /*10c60*/  MOV R186, R192 ;  /* 0x000000c000ba7202 */ /* 0x000fe20000000f00 */
[----:B------:R-:W-:Y:S01]  /*10c70*/  IMAD.MOV.U32 R3, RZ, RZ, R194 ;  /* 0x000000ffff037224 */ /* 0x000fe200078e00c2 */
[----:B------:R-:W-:-:S03]  /*10c80*/  MOV R187, R193 ;  /* 0x000000c100bb7202 */ /* 0x000fc60000000f00 */
[----:B-1----:R-:W-:Y:S01]  /*10c90*/  HMMA.16816.F32 R84, R4, R26, R88 ;  /* 0x0000001a0454723c */ /* 0x002fe20000001858 */
[----:B------:R-:W-:Y:S02]  /*10ca0*/  MOV R0, R195 ;  /* 0x000000c300007202 */ /* 0x000fe40000000f00 */
[----:B------:R-:W-:Y:S02]  /*10cb0*/  MOV R97, R104 ;  /* 0x0000006800617202 */ /* 0x000fe40000000f00 */
[----:B------:R-:W-:-:S03]  /*10cc0*/  MOV R98, R105 ;  /* 0x0000006900627202 */ /* 0x000fc60000000f00 */
[----:B---3--:R-:W-:Y:S01]  /*10cd0*/  HMMA.16816.F32 R88, R4, R20, R80 ;  /* 0x000000140458723c */ /* 0x008fe20000001850 */
[----:B------:R-:W-:-:S06]  /*10ce0*/  MOV R99, R106 ;  /* 0x0000006a00637202 */ /* 0x000fcc0000000f00 */
[----:B------:R-:W-:Y:S01]  /*10cf0*/  IMAD.MOV.U32 R83, RZ, RZ, R107 ;  /* 0x000000ffff537224 */ /* 0x000fe200078e006b */
[----:B------:R-:W-:Y:S01]  /*10d00*/  HMMA.16816.F32 R192, R4, R28, R100 ;  /* 0x0000001c04c0723c */ /* 0x000fe20000001864 */
[----:B------:R-:W-:Y:S02]  /*10d10*/  MOV R81, R97 ;  /* 0x0000006100517202 */ /* 0x000fe40000000f00 */
[----:B------:R-:W-:Y:S02]  /*10d20*/  MOV R82, R98 ;  /* 0x0000006200527202 */ /* 0x000fe40000000f00 */
[----:B------:R-:W-:-:S03]  /*10d30*/  MOV R98, R153 ;  /* 0x0000009900627202 */ /* 0x000fc60000000f00 */
[----:B------:R-:W-:Y:S01]  /*10d40*/  HMMA.16816.F32 R100, R4, R24, R92 ;  /* 0x000000180464723c */ /* 0x000fe2000000185c */
[----:B------:R-:W-:-:S07]  /*10d50*/  MOV R97, R154 ;  /* 0x0000009a00617202 */ /* 0x000fce0000000f00 */
[----:B------:R-:W-:Y:S01]  /*10d60*/  HMMA.16816.F32 R52, R8, R20, R52 ;  /* 0x000000140834723c */ /* 0x000fe20000001834 */
[----:B------:R1:W-:Y:S07]  /*10d70*/  MUFU.EX2 R20, R83 ;  /* 0x0000005300147308 */ /* 0x0003ee0000000800 */
[-C--:B------:R-:W-:Y:S08]  /*10d80*/  HMMA.16816.F32 R92, R4, R22.reuse, R76 ;  /* 0x00000016045c723c */ /* 0x080ff0000000184c */
[----:B------:R-:W-:Y:S01]  /*10d90*/  HMMA.16816.F32 R48, R8, R22, R48 ;  /* 0x000000160830723c */ /* 0x000fe20000001830 */
[----:B------:R3:W2:Y:S01]  /*10da0*/  MUFU.EX2 R22, R96 ;  /* 0x0000006000167308 */ /* 0x0006a20000000800 */
[----:B-1----:R-:W-:Y:S01]  /*10db0*/  MOV R83, R99 ;  /* 0x0000006300537202 */ /* 0x002fe20000000f00 */
[----:B------:R-:W-:Y:S01]  /*10dc0*/  IMAD.MOV.U32 R99, RZ, RZ, R152 ;  /* 0x000000ffff637224 */ /* 0x000fe200078e0098 */
[----:B---3--:R-:W-:-:S02]  /*10dd0*/  MOV R96, R155 ;  /* 0x0000009b00607202 */ /* 0x008fc40000000f00 */
[----:B------:R-:W1:Y:S02]  /*10de0*/  LDSM.16.MT88.4 R152, [R221+0xd800] ;  /* 0x00d80000dd98783b */ /* 0x000e640000004200 */
[C---:B------:R-:W-:Y:S01]  /*10df0*/  HMMA.16816.F32 R196, R8.reuse, R28, R196 ;  /* 0x0000001c08c4723c */ /* 0x040fe200000018c4 */
[----:B------:R-:W-:Y:S07]  /*10e00*/  MUFU.EX2 R219, R219 ;  /* 0x000000db00db7308 */ /* 0x000fee0000000800 */
[----:B------:R-:W-:Y:S01]  /*10e10*/  HMMA.16816.F32 R116, R8, R24, R116 ;  /* 0x000000180874723c */ /* 0x000fe20000001874 */
[----:B------:R3:W-:Y:S07]  /*10e20*/  MUFU.EX2 R21, R226 ;  /* 0x000000e200157308 */ /* 0x0007ee0000000800 */
[C---:B--2---:R-:W-:Y:S01]  /*10e30*/  HMMA.16816.F32 R104, R4.reuse, R16, R72 ;  /* 0x000000100468723c */ /* 0x044fe20000001848 */
[----:B------:R-:W-:Y:S07]  /*10e40*/  MUFU.EX2 R213, R213 ;  /* 0x000000d500d57308 */ /* 0x000fee0000000800 */
[----:B----4-:R-:W-:Y:S01]  /*10e50*/  HMMA.16816.F32 R64, R4, R12, R64 ;  /* 0x0000000c0440723c */ /* 0x010fe20000001840 */
[----:B------:R-:W2:Y:S07]  /*10e60*/  MUFU.EX2 R212, R212 ;  /* 0x000000d400d47308 */ /* 0x000eae0000000800 */
[C---:B------:R-:W-:Y:S01]  /*10e70*/  HMMA.16816.F32 R44, R8.reuse, R16, R44 ;  /* 0x00000010082c723c */ /* 0x040fe2000000182c */
[----:B------:R-:W-:Y:S07]  /*10e80*/  MUFU.EX2 R16, R203 ;  /* 0x000000cb00107308 */ /* 0x000fee0000000800 */
[C---:B------:R-:W-:Y:S01]  /*10e90*/  HMMA.16816.F32 R36, R8.reuse, R18, R36 ;  /* 0x000000120824723c */ /* 0x040fe20000001824 */
[----:B------:R-:W4:Y:S07]  /*10ea0*/  MUFU.EX2 R17, R201 ;  /* 0x000000c900117308 */ /* 0x000f2e0000000800 */
[C---:B------:R-:W-:Y:S01]  /*10eb0*/  HMMA.16816.F32 R40, R8.reuse, R12, R40 ;  /* 0x0000000c0828723c */ /* 0x040fe20000001828 */
[----:B------:R-:W-:Y:S07]  /*10ec0*/  MUFU.EX2 R214, R214 ;  /* 0x000000d600d67308 */ /* 0x000fee0000000800 */
[----:B------:R-:W-:Y:S01]  /*10ed0*/  HMMA.16816.F32 R32, R8, R14, R32 ;  /* 0x0000000e0820723c */ /* 0x000fe20000001820 */
[----:B------:R-:W1:Y:S01]  /*10ee0*/  MUFU.EX2 R215, R215 ;  /* 0x000000d700d77308 */ /* 0x000e620000000800 */
[----:B------:R-:W-:-:S07]  /*10ef0*/  FADD.FTZ R0, R0, R114 ;  /* 0x0000007200007221 */ /* 0x000fce0000010000 */
[----:B------:R-:W-:Y:S01]  /*10f00*/  MUFU.EX2 R210, R210 ;  /* 0x000000d200d27308 */ /* 0x000fe20000000800 */
[C---:B------:R-:W-:Y:S07]  /*10f10*/  HMMA.16816.F32 R28, R8.reuse, R30, R132 ;  /* 0x0000001e081c723c */ /* 0x040fee0000001884 */
[----:B------:R-:W-:Y:S01]  /*10f20*/  MUFU.EX2 R208, R208 ;  /* 0x000000d000d07308 */ /* 0x000fe20000000800 */
[----:B------:R-:W-:Y:S07]  /*10f30*/  HMMA.16816.F32 R24, R8, R26, R120 ;  /* 0x0000001a0818723c */ /* 0x000fee0000001878 */
[----:B------:R-:W-:Y:S08]  /*10f40*/  MUFU.EX2 R211, R211 ;  /* 0x000000d300d37308 */ /* 0x000ff00000000800 */
[----:B------:R-:W1:Y:S01]  /*10f50*/  MUFU.EX2 R209, R209 ;  /* 0x000000d100d17308 */ /* 0x000e620000000800 */
[----:B------:R-:W-:Y:S01]  /*10f60*/  FADD.FTZ R3, R3, R113 ;  /* 0x0000007103037221 */ /* 0x000fe20000010000 */
[----:B------:R-:W-:Y:S01]  /*10f70*/  HMMA.16816.F32 R68, R4, R18, R68 ;  /* 0x000000120444723c */ /* 0x000fe20000001844 */
[----:B------:R-:W-:Y:S01]  /*10f80*/  FADD.FTZ R2, R81, R2 ;  /* 0x0000000251027221 */ /* 0x000fe20000010000 */
[----:B------:R-:W-:Y:S01]  /*10f90*/  MOV R80, R98 ;  /* 0x0000006200507202 */ /* 0x000fe20000000f00 */
[----:B------:R-:W-:-:S05]  /*10fa0*/  IMAD.MOV.U32 R79, RZ, RZ, R97 ;  /* 0x000000ffff4f7224 */ /* 0x000fca00078e0061 */
[----:B------:R-:W-:Y:S01]  /*10fb0*/  HMMA.16816.F32 R56, R4, R14, R56 ;  /* 0x0000000e0438723c */ /* 0x000fe20000001838 */
[----:B------:R-:W-:Y:S01]  /*10fc0*/  MUFU.EX2 R12, R200 ;  /* 0x000000c8000c7308 */ /* 0x000fe20000000800 */
[----:B------:R-:W-:Y:S01]  /*10fd0*/  MOV R23, R169 ;  /* 0x000000a900177202 */ /* 0x000fe20000000f00 */
[----:B---3--:R3:W5:Y:S06]  /*10fe0*/  LDL.LU R226, [R1+0x88] ;  /* 0x0000880001e27983 */ /* 0x00876c0000300800 */
[----:B------:R1:W1:Y:S01]  /*10ff0*/  MUFU.EX2 R11, R202 ;  /* 0x000000ca000b7308 */ /* 0x0002620000000800 */
[----:B------:R-:W-:-:S02]  /*11000*/  FADD.FTZ R5, R82, R112 ;  /* 0x0000007052057221 */ /* 0x000fc40000010000 */
[----:B------:R-:W-:Y:S01]  /*11010*/  FADD.FTZ R0, R83, R0 ;  /* 0x0000000053007221 */ /* 0x000fe20000010000 */
[----:B------:R-:W-:Y:S01]  /*11020*/  MOV R97, R111 ;  /* 0x0000006f00617202 */ /* 0x000fe20000000f00 */
[----:B------:R-:W-:Y:S01]  /*11030*/  FADD.FTZ R4, R131, R3 ;  /* 0x0000000383047221 */ /* 0x000fe20000010000 */
[----:B------:R-:W-:Y:S01]  /*11040*/  MOV R98, R125 ;  /* 0x0000007d00627202 */ /* 0x000fe20000000f00 */
[----:B------:R-:W-:Y:S01]  /*11050*/  FADD.FTZ R3, R130, R2 ;  /* 0x0000000282037221 */ /* 0x000fe20000010000 */
[----:B------:R-:W-:Y:S01]  /*11060*/  MOV R14, R127 ;  /* 0x0000007f000e7202 */ /* 0x000fe20000000f00 */
[----:B------:R-:W-:Y:S01]  /*11070*/  FADD.FTZ R2, R128, R5 ;  /* 0x0000000580027221 */ /* 0x000fe20000010000 */
[----:B------:R-:W-:Y:S01]  /*11080*/  F2FP.PACK_AB R128, R22, R20 ;  /* 0x000000141680723e */ /* 0x000fe200000000ff */
[----:B------:R-:W-:Y:S01]  /*11090*/  FADD.FTZ R10, R129, R0 ;  /* 0x00000000810a7221 */ /* 0x000fe20000010000 */
[----:B--2---:R-:W-:Y:S01]  /*110a0*/  F2FP.PACK_AB R129, R212, R213 ;  /* 0x000000d5d481723e */ /* 0x004fe200000000ff */
[----:B------:R-:W-:Y:S01]  /*110b0*/  IMAD.MOV.U32 R18, RZ, RZ, R126 ;  /* 0x000000ffff127224 */ /* 0x000fe200078e007e */
[----:B------:R-:W-:Y:S01]  /*110c0*/  F2FP.PACK_AB R130, R21, R219 ;  /* 0x000000db1582723e */ /* 0x000fe200000000ff */
[----:B------:R-:W-:Y:S01]  /*110d0*/  IMAD.MOV.U32 R111, RZ, RZ, R124 ;  /* 0x000000ffff6f7224 */ /* 0x000fe200078e007c */
[----:B----4-:R-:W-:Y:S01]  /*110e0*/  F2FP.PACK_AB R131, R17, R16 ;  /* 0x000000101183723e */ /* 0x010fe200000000ff */
[----:B-1----:R-:W-:Y:S01]  /*110f0*/  LDSM.16.MT88.4 R200, [R223+0xd800] ;  /* 0x00d80000dfc8783b */ /* 0x002fe20000004200 */
[----:B------:R-:W-:-:S02]  /*11100*/  F2FP.PACK_AB R124, R215, R214 ;  /* 0x000000d6d77c723e */ /* 0x000fc400000000ff */
[----:B------:R-:W-:Y:S02]  /*11110*/  F2FP.PACK_AB R125, R209, R211 ;  /* 0x000000d3d17d723e */ /* 0x000fe400000000ff */
[----:B------:R-:W-:Y:S02]  /*11120*/  F2FP.PACK_AB R126, R208, R210 ;  /* 0x000000d2d07e723e */ /* 0x000fe400000000ff */
[----:B------:R-:W-:Y:S01]  /*11130*/  F2FP.PACK_AB R127, R11, R12 ;  /* 0x0000000c0b7f723e */ /* 0x000fe200000000ff */
[----:B------:R-:W-:Y:S01]  /*11140*/  IMAD.MOV.U32 R83, RZ, RZ, R109 ;  /* 0x000000ffff537224 */ /* 0x000fe200078e006d */
[----:B------:R-:W-:Y:S02]  /*11150*/  MOV R81, R99 ;  /* 0x0000006300517202 */ /* 0x000fe40000000f00 */
[----:B------:R-:W-:Y:S01]  /*11160*/  MOV R82, R108 ;  /* 0x0000006c00527202 */ /* 0x000fe20000000f00 */
[----:B------:R-:W-:Y:S01]  /*11170*/  HMMA.16816.F32 R148, R128, R152, R148 ;  /* 0x000000988094723c */ /* 0x000fe20000001894 */
[----:B------:R-:W-:-:S02]  /*11180*/  MOV R135, R81 ;  /* 0x0000005100877202 */ /* 0x000fc40000000f00 */
[----:B------:R-:W-:Y:S02]  /*11190*/  MOV R134, R82 ;  /* 0x0000005200867202 */ /* 0x000fe40000000f00 */
[----:B------:R-:W-:-:S03]  /*111a0*/  MOV R133, R83 ;  /* 0x0000005300857202 */ /* 0x000fc60000000f00 */
[----:B------:R-:W-:Y:S01]  /*111b0*/  HMMA.16816.F32 R144, R124, R152, R144 ;  /* 0x000000987c90723c */ /* 0x000fe20000001890 */
[----:B------:R-:W-:Y:S01]  /*111c0*/  IMAD.MOV.U32 R99, RZ, RZ, R115 ;  /* 0x000000ffff637224 */ /* 0x000fe200078e0073 */
[----:B------:R-:W-:-:S06]  /*111d0*/  MOV R115, R168 ;  /* 0x000000a800737202 */ /* 0x000fcc0000000f00 */
[-C--:B------:R-:W-:Y:S01]  /*111e0*/  HMMA.16816.F32 R156, R124, R154.reuse, R156 ;  /* 0x0000009a7c9c723c */ /* 0x080fe2000000189c */
[----:B------:R-:W-:Y:S02]  /*111f0*/  FADD.FTZ R9, R96, R4 ;  /* 0x0000000460097221 */ /* 0x000fe40000010000 */
[----:B------:R-:W1:Y:S05]  /*11200*/  LDSM.16.MT88.4 R4, [R223+0xf800] ;  /* 0x00f80000df04783b */ /* 0x000e6a0000004200 */
[----:B------:R-:W-:Y:S07]  /*11210*/  HMMA.16816.F32 R152, R128, R154, R60 ;  /* 0x0000009a8098723c */ /* 0x000fee000000183c */
[----:B------:R-:W-:-:S02]  /*11220*/  MOV R62, R80 ;  /* 0x00000050003e7202 */ /* 0x000fc40000000f00 */
[----:B------:R-:W2:Y:S01]  /*11230*/  LDSM.16.MT88.4 R80, [R221+0xf800] ;  /* 0x00f80000dd50783b */ /* 0x000ea20000004200 */
[----:B------:R-:W-:Y:S01]  /*11240*/  FADD.FTZ R0, R225, R3 ;  /* 0x00000003e1007221 */ /* 0x000fe20000010000 */
[----:B------:R-:W-:Y:S02]  /*11250*/  MOV R3, R115 ;  /* 0x0000007300037202 */ /* 0x000fe40000000f00 */
[----:B------:R-:W4:Y:S01]  /*11260*/  LDSM.16.MT88.4 R112, [R224+0xf800] ;  /* 0x00f80000e070783b */ /* 0x000f220000004200 */
[----:B------:R-:W-:Y:S02]  /*11270*/  MOV R108, R187 ;  /* 0x000000bb006c7202 */ /* 0x000fe40000000f00 */
[----:B------:R-:W-:Y:S02]  /*11280*/  MOV R96, R110 ;  /* 0x0000006e00607202 */ /* 0x000fe40000000f00 */
[----:B------:R-:W-:Y:S01]  /*11290*/  MOV R109, R186 ;  /* 0x000000ba006d7202 */ /* 0x000fe20000000f00 */
[----:B------:R-:W-:Y:S01]  /*112a0*/  FADD.FTZ R8, R220, R2 ;  /* 0x00000002dc087221 */ /* 0x000fe20000010000 */
[----:B------:R-:W-:-:S02]  /*112b0*/  MOV R110, R185 ;  /* 0x000000b9006e7202 */ /* 0x000fc40000000f00 */
[----:B------:R-:W-:Y:S02]  /*112c0*/  MOV R60, R98 ;  /* 0x00000062003c7202 */ /* 0x000fe40000000f00 */
[----:B------:R-:W-:Y:S01]  /*112d0*/  MOV R61, R97 ;  /* 0x00000061003d7202 */ /* 0x000fe20000000f00 */
[----:B------:R-:W-:Y:S01]  /*112e0*/  IMAD.MOV.U32 R63, RZ, RZ, R79 ;  /* 0x000000ffff3f7224 */ /* 0x000fe200078e004f */
[----:B------:R-:W-:Y:S01]  /*112f0*/  MOV R2, R99 ;  /* 0x0000006300027202 */ /* 0x000fe20000000f00 */
[----:B------:R-:W-:Y:S01]  /*11300*/  FADD.FTZ R3, R3, R10 ;  /* 0x0000000a03037221 */ /* 0x000fe20000010000 */
[----:B------:R-:W-:Y:S01]  /*11310*/  MOV R15, R184 ;  /* 0x000000b8000f7202 */ /* 0x000fe20000000f00 */
[----:B-1----:R-:W-:Y:S02]  /*11320*/  HMMA.16816.F32 R120, R124, R4, R64 ;  /* 0x000000047c78723c */ /* 0x002fe40000001840 */
[----:B------:R-:W-:Y:S01]  /*11330*/  FADD.FTZ R2, R2, R9 ;  /* 0x0000000902027221 */ /* 0x000fe20000010000 */
[----:B------:R-:W-:-:S05]  /*11340*/  MOV R13, R171 ;  /* 0x000000ab000d7202 */ /* 0x000fca0000000f00 */
[----:B--2---:R-:W-:Y:S01]  /*11350*/  HMMA.16816.F32 R72, R124, R80, R100 ;  /* 0x000000507c48723c */ /* 0x004fe20000001864 */
[----:B------:R-:W-:Y:S01]  /*11360*/  MOV R19, R170 ;  /* 0x000000aa00137202 */ /* 0x000fe20000000f00 */
[----:B------:R-:W-:Y:S01]  /*11370*/  IMAD.MOV.U32 R132, RZ, RZ, R96 ;  /* 0x000000ffff847224 */ /* 0x000fe200078e0060 */
[----:B------:R-:W1:Y:S04]  /*11380*/  LDSM.16.MT88.4 R168, [R222+0xd800] ;  /* 0x00d80000dea8783b */ /* 0x000e680000004200 */
[----:B------:R-:W-:Y:S01]  /*11390*/  IMAD.MOV.U32 R100, RZ, RZ, R108 ;  /* 0x000000ffff647224 */ /* 0x000fe200078e006c */
[----:B------:R-:W-:Y:S01]  /*113a0*/  MOV R101, R109 ;  /* 0x0000006d00657202 */ /* 0x000fe20000000f00 */
[----:B------:R-:W2:Y:S01]  /*113b0*/  LDSM.16.MT88.4 R184, [R224+0xd800] ;  /* 0x00d80000e0b8783b */ /* 0x000ea20000004200 */
[----:B------:R-:W-:-:S02]  /*113c0*/  MOV R102, R110 ;  /* 0x0000006e00667202 */ /* 0x000fc40000000f00 */
[----:B------:R-:W-:Y:S01]  /*113d0*/  MOV R103, R111 ;  /* 0x0000006f00677202 */ /* 0x000fe20000000f00 */
[----:B------:R-:W1:Y:S01]  /*113e0*/  LDSM.16.MT88.4 R96, [R222+0xf800] ;  /* 0x00f80000de60783b */ /* 0x000e620000004200 */
[----:B------:R-:W-:Y:S01]  /*113f0*/  MOV R64, R100 ;  /* 0x0000006400407202 */ /* 0x000fe20000000f00 */
[----:B------:R-:W-:Y:S01]  /*11400*/  IMAD.MOV.U32 R65, RZ, RZ, R101 ;  /* 0x000000ffff417224 */ /* 0x000fe200078e0065 */
[----:B------:R-:W-:Y:S01]  /*11410*/  MOV R66, R102 ;  /* 0x0000006600427202 */ /* 0x000fe20000000f00 */
[----:B----4-:R-:W-:Y:S01]  /*11420*/  HMMA.16816.F32 R108, R124, R114, R68 ;  /* 0x000000727c6c723c */ /* 0x010fe20000001844 */
[----:B------:R-:W-:Y:S01]  /*11430*/  MOV R67, R103 ;  /* 0x0000006700437202 */ /* 0x000fe20000000f00 */
[----:B------:R-:W-:Y:S01]  /*11440*/  FADD.FTZ R0, R64, R0 ;  /* 0x0000000040007221 */ /* 0x000fe20000010000 */
[----:B------:R3:W5:Y:S04]  /*11450*/  LDL.LU R225, [R1+0x84] ;  /* 0x0000840001e17983 */ /* 0x0007680000300800 */
[----:B------:R3:W5:Y:S01]  /*11460*/  LDL.LU R220, [R1+0x80] ;  /* 0x0000800001dc7983 */ /* 0x0007620000300800 */
        /* <DEDUP_REMOVED lines=35> */
[----:B------:R3:W-:Y:S04]  /*116a0*/  STL [R1+0x10], R4 ;  /* 0x0000100401007387 */ /* 0x0007e80000100800 */
[----:B------:R3:W-:Y:S04]  /*116b0*/  STL [R1+0x48], R3 ;  /* 0x0000480301007387 */ /* 0x0007e80000100800 */
[----:B------:R3:W-:Y:S04]  /*116c0*/  STL [R1+0x4c], R2 ;  /* 0x00004c0201007387 */ /* 0x0007e80000100800 */
[----:B------:R3:W-:Y:S01]  /*116d0*/  STL [R1+0x50], R0 ;  /* 0x0000500001007387 */ /* 0x0007e20000100800 */
[C---:B------:R-:W-:Y:S08]  /*116e0*/  HMMA.16816.F32 R76, R124.reuse, R82, R84 ;  /* 0x000000527c4c723c */ /* 0x040ff00000001854 */
        /* <DEDUP_REMOVED lines=17> */
[----:B------:R-:W-:-:S02]  /*11800*/  MOV R136, R132 ;  /* 0x0000008400887202 */ /* 0x000fc40000000f00 */
[----:B------:R-:W-:-:S05]  /*11810*/  MOV R137, R133 ;  /* 0x0000008500897202 */ /* 0x000fca0000000f00 */
[C---:B------:R-:W-:Y:S08]  /*11820*/  HMMA.16816.F32 R80, R128.reuse, R82, R24 ;  /* 0x000000528050723c */ /* 0x040ff00000001818 */
[C---:B------:R-:W-:Y:S08]  /*11830*/  HMMA.16816.F32 R96, R128.reuse, R98, R48 ;  /* 0x000000628060723c */ /* 0x040ff00000001830 */
[----:B------:R-:W-:Y:S08]  /*11840*/  HMMA.16816.F32 R112, R128, R114, R36 ;  /* 0x000000728070723c */ /* 0x000ff00000001824 */
[-C--:B------:R-:W-:Y:S08]  /*11850*/  HMMA.16816.F32 R124, R124, R6.reuse, R56 ;  /* 0x000000067c7c723c */ /* 0x080ff00000001838 */
[----:B------:R-:W-:Y:S01]  /*11860*/  HMMA.16816.F32 R128, R128, R6, R32 ;  /* 0x000000068080723c */ /* 0x000fe20000001820 */
[----:B------:R-:W-:Y:S07]  /*11870*/  @!P0 BRA `(.L_x_726) ;  /* 0x0000733000008947 */ /* 0x000fee0003800000 */
[----:B---3--:R-:W2:Y:S04]  /*11880*/  LDL.64 R18, [R1+0x40] ;  /* 0x0000400001127983 */ /* 0x008ea80000100a00 */
[----:B------:R-:W3:Y:S01]  /*11890*/  LDL.64 R132, [R1+0x38] ;  /* 0x0000380001847983 */ /* 0x000ee20000100a00 */
[----:B------:R-:W-:Y:S01]  /*118a0*/  UIADD3 UR22, UR8, -0x3, URZ ;  /* 0xfffffffd08167890 */ /* 0x000fe2000fffe03f */
[----:B------:R-:W-:-:S04]  /*118b0*/  DEPBAR.LE SB0, 0x0 ;  /* 0x000080000000791a */ /* 0x000fc80000000000 */
[----:B------:R-:W-:Y:S01]  /*118c0*/  USHF.R.S32.HI UR13, URZ, 0x1f, UR22 ;  /* 0x0000001f3f0d7899 */ /* 0x000fe20008011416 */
[----:B------:R-:W-:Y:S06]  /*118d0*/  BAR.SYNC.DEFER_BLOCKING 0x0 ;  /* 0x0000000000007b1d */ /* 0x000fec0000010000 */
[----:B------:R-:W-:Y:S01]  /*118e0*/  ULDC.64 UR4, c[0x0][0x1a0] ;  /* 0x0000680000047ab9 */ /* 0x000fe20000000a00 */
[----:B------:R-:W-:Y:S01]  /*118f0*/  STL [R1+0x9c], R75 ;  /* 0x00009c4b01007387 */ /* 0x000fe20000100800 */
[----:B------:R-:W-:Y:S02]  /*11900*/  UIMAD UR13, UR13, UR4, URZ ;  /* 0x000000040d0d72a4 */ /* 0x000fe4000f8e023f */
[----:B------:R-:W-:Y:S01]  /*11910*/  UIMAD.WIDE.U32 UR28, UR22, UR4, URZ ;  /* 0x00000004161c72a5 */ /* 0x000fe2000f8e003f */
[----:B------:R-:W-:Y:S01]  /*11920*/  STL [R1+0x98], R74 ;  /* 0x0000984a01007387 */ /* 0x000fe20000100800 */
[----:B------:R-:W-:-:S03]  /*11930*/  UIMAD UR5, UR22, UR5, UR13 ;  /* 0x00000005160572a4 */ /* 0x000fc6000f8e020d */
[----:B------:R-:W-:Y:S01]  /*11940*/  STL [R1+0x94], R73 ;  /* 0x0000944901007387 */ /* 0x000fe20000100800 */
[----:B------:R-:W-:Y:S01]  /*11950*/  UIADD3 UR5, UR29, UR5, URZ ;  /* 0x000000051d057290 */ /* 0x000fe2000fffe03f */
[----:B------:R-:W-:Y:S02]  /*11960*/  IMAD.U32 R4, RZ, RZ, UR28 ;  /* 0x0000001cff047e24 */ /* 0x000fe4000f8e00ff */
[----:B------:R-:W-:Y:S01]  /*11970*/  IMAD.U32 R5, RZ, RZ, UR29 ;  /* 0x0000001dff057e24 */ /* 0x000fe2000f8e00ff */
[----:B------:R-:W-:Y:S02]  /*11980*/  STL [R1+0x90], R72 ;  /* 0x0000904801007387 */ /* 0x000fe40000100800 */
[----:B------:R-:W-:Y:S02]  /*11990*/  IMAD.U32 R0, RZ, RZ, UR5 ;  /* 0x00000005ff007e24 */ /* 0x000fe4000f8e00ff */
[----:B------:R-:W-:Y:S04]  /*119a0*/  @P3 STS.128 [R240+0xc000], RZ ;  /* 0x00c000fff0003388 */ /* 0x000fe80000000c00 */
[----:B------:R-:W-:Y:S04]  /*119b0*/  STL [R1+0x8c], R71 ;  /* 0x00008c4701007387 */ /* 0x000fe80000100800 */
[----:B------:R-:W-:Y:S04]  /*119c0*/  STL [R1+0x88], R70 ;  /* 0x0000884601007387 */ /* 0x000fe80000100800 */
[----:B------:R-:W-:Y:S04]  /*119d0*/  STL [R1+0x84], R69 ;  /* 0x0000844501007387 */ /* 0x000fe80000100800 */
[----:B------:R-:W-:Y:S01]  /*119e0*/  STL [R1+0x80], R68 ;  /* 0x0000804401007387 */ /* 0x000fe20000100800 */
        /* <DEDUP_REMOVED lines=63> */
[----:B--2---:R-:W-:Y:S04]  /*11de0*/  LDSM.16.M88.4 R12, [R227+0x2000] ;  /* 0x00200000e30c783b */ /* 0x004fe80000000200 */
[----:B-----5:R-:W2:Y:S04]  /*11df0*/  LDSM.16.M88.4 R40, [R220+0x9000] ;  /* 0x00900000dc28783b */ /* 0x020ea80000000200 */
[----:B---3--:R-:W-:Y:S04]  /*11e00*/  LDSM.16.M88.4 R16, [R227] ;  /* 0x00000000e310783b */ /* 0x008fe80000000200 */
[----:B------:R-:W3:Y:S04]  /*11e10*/  LDSM.16.M88.4 R44, [R220+0x8800] ;  /* 0x00880000dc2c783b */ /* 0x000ee80000000200 */
[----:B------:R-:W-:Y:S04]  /*11e20*/  LDSM.16.M88.4 R24, [R237] ;  /* 0x00000000ed18783b */ /* 0x000fe80000000200 */
[----:B------:R-:W-:Y:S04]  /*11e30*/  LDSM.16.M88.4 R48, [R220+0x8000] ;  /* 0x00800000dc30783b */ /* 0x000fe80000000200 */
[----:B----4-:R-:W4:Y:S04]  /*11e40*/  LDSM.16.M88.4 R4, [R228+0x2000] ;  /* 0x00200000e404783b */ /* 0x010f280000000200 */
[----:B------:R-:W4:Y:S04]  /*11e50*/  LDSM.16.M88.4 R36, [R220+0x9800] ;  /* 0x00980000dc24783b */ /* 0x000f280000000200 */
[----:B-1----:R-:W-:Y:S04]  /*11e60*/  LDSM.16.M88.4 R8, [R228] ;  /* 0x00000000e408783b */ /* 0x002fe80000000200 */
[----:B------:R-:W1:Y:S04]  /*11e70*/  LDSM.16.M88.4 R28, [R238] ;  /* 0x00000000ee1c783b */ /* 0x000e680000000200 */
[----:B------:R-:W1:Y:S01]  /*11e80*/  LDSM.16.M88.4 R32, [R231] ;  /* 0x00000000e720783b */ /* 0x000e620000000200 */
[----:B--2---:R-:W-:Y:S03]  /*11e90*/  HMMA.16816.F32 R60, R12, R40, RZ ;  /* 0x000000280c3c723c */ /* 0x004fe600000018ff */
[----:B------:R-:W2:Y:S04]  /*11ea0*/  LDSM.16.M88.4 R20, [R236] ;  /* 0x00000000ec14783b */ /* 0x000ea80000000200 */
[----:B------:R-:W0:Y:S01]  /*11eb0*/  LDGDEPBAR ;  /* 0x00000000000079af */ /* 0x000e220000000000 */
[-C--:B---3--:R-:W-:Y:S08]  /*11ec0*/  HMMA.16816.F32 R136, R16, R44.reuse, RZ ;  /* 0x0000002c1088723c */ /* 0x088ff000000018ff */
[----:B------:R-:W-:Y:S08]  /*11ed0*/  HMMA.16816.F32 R132, R12, R44, RZ ;  /* 0x0000002c0c84723c */ /* 0x000ff000000018ff */
[----:B------:R-:W-:Y:S08]  /*11ee0*/  HMMA.16816.F32 R64, R16, R40, RZ ;  /* 0x000000281040723c */ /* 0x000ff000000018ff */
[----:B----4-:R-:W-:Y:S08]  /*11ef0*/  HMMA.16816.F32 R60, R4, R24, R60 ;  /* 0x00000018043c723c */ /* 0x010ff0000000183c */
[-C--:B------:R-:W-:Y:S08]  /*11f00*/  HMMA.16816.F32 R208, R16, R48.reuse, RZ ;  /* 0x0000003010d0723c */ /* 0x080ff000000018ff */
[----:B------:R-:W-:Y:S08]  /*11f10*/  HMMA.16816.F32 R140, R12, R48, RZ ;  /* 0x000000300c8c723c */ /* 0x000ff000000018ff */
[-C--:B------:R-:W-:Y:S08]  /*11f20*/  HMMA.16816.F32 R56, R16, R36.reuse, RZ ;  /* 0x000000241038723c */ /* 0x080ff000000018ff */
[----:B------:R-:W-:Y:S07]  /*11f30*/  HMMA.16816.F32 R52, R12, R36, RZ ;  /* 0x000000240c34723c */ /* 0x000fee00000018ff */
[----:B------:R-:W-:Y:S01]  /*11f40*/  IMAD.MOV.U32 R36, RZ, RZ, R60 ;  /* 0x000000ffff247224 */ /* 0x000fe200078e003c */
[-C--:B-1----:R-:W-:Y:S08]  /*11f50*/  HMMA.16816.F32 R68, R8, R28.reuse, R136 ;  /* 0x0000001c0844723c */ /* 0x082ff00000001888 */
[----:B------:R-:W-:Y:S07]  /*11f60*/  HMMA.16816.F32 R216, R4, R28, R132 ;  /* 0x0000001c04d8723c */ /* 0x000fee0000001884 */
[----:B------:R-:W-:Y:S01]  /*11f70*/  IMAD.MOV.U32 R29, RZ, RZ, R61 ;  /* 0x000000ffff1d7224 */ /* 0x000fe200078e003d */
[C---:B------:R-:W-:Y:S07]  /*11f80*/  HMMA.16816.F32 R64, R8.reuse, R24, R64 ;  /* 0x000000180840723c */ /* 0x040fee0000001840 */
[----:B------:R-:W-:Y:S01]  /*11f90*/  IMAD.MOV.U32 R25, RZ, RZ, R62 ;  /* 0x000000ffff197224 */ /* 0x000fe200078e003e */
[----:B------:R-:W-:Y:S01]  /*11fa0*/  HMMA.16816.F32 R208, R8, R32, R208 ;  /* 0x0000002008d0723c */ /* 0x000fe200000018d0 */
[----:B------:R-:W-:-:S02]  /*11fb0*/  IMAD.MOV.U32 R24, RZ, RZ, R63 ;  /* 0x000000ffff187224 */ /* 0x000fc400078e003f */
[----:B------:R-:W-:Y:S02]  /*11fc0*/  IMAD.MOV.U32 R40, RZ, RZ, R70 ;  /* 0x000000ffff287224 */ /* 0x000fe400078e0046 */
[----:B------:R-:W-:-:S03]  /*11fd0*/  IMAD.MOV.U32 R37, RZ, RZ, R71 ;  /* 0x000000ffff257224 */ /* 0x000fc600078e0047 */
[-C--:B------:R-:W-:Y:S08]  /*11fe0*/  HMMA.16816.F32 R60, R12, R50.reuse, RZ ;  /* 0x000000320c3c723c */ /* 0x080ff000000018ff */
[----:B------:R-:W-:Y:S01]  /*11ff0*/  HMMA.16816.F32 R48, R16, R50, RZ ;  /* 0x000000321030723c */ /* 0x000fe200000018ff */
[----:B------:R-:W-:Y:S02]  /*12000*/  IMAD.MOV.U32 R28, RZ, RZ, R64 ;  /* 0x000000ffff1c7224 */ /* 0x000fe400078e0040 */
[----:B------:R-:W-:-:S02]  /*12010*/  IMAD.MOV.U32 R3, RZ, RZ, R65 ;  /* 0x000000ffff037224 */ /* 0x000fc400078e0041 */
[----:B------:R-:W-:Y:S02]  /*12020*/  IMAD.MOV.U32 R2, RZ, RZ, R66 ;  /* 0x000000ffff027224 */ /* 0x000fe400078e0042 */
[----:B------:R-:W-:Y:S01]  /*12030*/  IMAD.MOV.U32 R0, RZ, RZ, R67 ;  /* 0x000000ffff007224 */ /* 0x000fe200078e0043 */
[----:B------:R-:W-:Y:S07]  /*12040*/  HMMA.16816.F32 R140, R4, R32, R140 ;  /* 0x00000020048c723c */ /* 0x000fee000000188c */
[----:B------:R-:W-:Y:S01]  /*12050*/  IMAD.MOV.U32 R32, RZ, RZ, R68 ;  /* 0x000000ffff207224 */ /* 0x000fe200078e0044 */
[----:B--2---:R-:W-:Y:S01]  /*12060*/  HMMA.16816.F32 R72, R8, R20, R56 ;  /* 0x000000140848723c */ /* 0x004fe20000001838 */
[----:B------:R-:W-:-:S07]  /*12070*/  IMAD.MOV.U32 R33, RZ, RZ, R69 ;  /* 0x000000ffff217224 */ /* 0x000fce00078e0045 */
[----:B------:R-:W-:Y:S08]  /*12080*/  HMMA.16816.F32 R68, R4, R20, R52 ;  /* 0x000000140444723c */ /* 0x000ff00000001834 */
[C---:B------:R-:W-:Y:S08]  /*12090*/  HMMA.16816.F32 R56, R12.reuse, R46, RZ ;  /* 0x0000002e0c38723c */ /* 0x040ff000000018ff */
[----:B------:R-:W-:Y:S08]  /*120a0*/  HMMA.16816.F32 R52, R12, R42, RZ ;  /* 0x0000002a0c34723c */ /* 0x000ff000000018ff */
[-C--:B------:R-:W-:Y:S08]  /*120b0*/  HMMA.16816.F32 R60, R4, R34.reuse, R60 ;  /* 0x00000022043c723c */ /* 0x080ff0000000183c */
[----:B------:R-:W-:Y:S07]  /*120c0*/  HMMA.16816.F32 R48, R8, R34, R48 ;  /* 0x000000220830723c */ /* 0x000fee0000001830 */
[----:B------:R-:W-:Y:S01]  /*120d0*/  IMAD.MOV.U32 R34, RZ, RZ, R40 ;  /* 0x000000ffff227224 */ /* 0x000fe200078e0028 */
[----:B------:R-:W-:Y:S01]  /*120e0*/  HMMA.16816.F32 R12, R12, R38, RZ ;  /* 0x000000260c0c723c */ /* 0x000fe200000018ff */
[----:B------:R-:W-:-:S07]  /*120f0*/  IMAD.MOV.U32 R35, RZ, RZ, R37 ;  /* 0x000000ffff237224 */ /* 0x000fce00078e0025 */
        /* <DEDUP_REMOVED lines=12> */
[C---:B-1----:R-:W-:Y:S07]  /*121c0*/  HMMA.16816.F32 R132, R4.reuse, R12, R140 ;  /* 0x0000000c0484723c */ /* 0x042fee000000188c */
[----:B------:R-:W-:Y:S01]  /*121d0*/  IMAD.MOV.U32 R142, RZ, RZ, R25 ;  /* 0x000000ffff8e7224 */ /* 0x000fe200078e0019 */
[----:B------:R-:W-:Y:S01]  /*121e0*/  HMMA.16816.F32 R52, R4, R14, R60 ;  /* 0x0000000e0434723c */ /* 0x000fe2000000183c */
[----:B------:R-:W-:-:S02]  /*121f0*/  IMAD.MOV.U32 R143, RZ, RZ, R24 ;  /* 0x000000ffff8f7224 */ /* 0x000fc400078e0018 */
[----:B------:R-:W-:Y:S02]  /*12200*/  IMAD.MOV.U32 R140, RZ, RZ, R36 ;  /* 0x000000ffff8c7224 */ /* 0x000fe400078e0024 */
[----:B------:R-:W-:-:S03]  /*12210*/  IMAD.MOV.U32 R141, RZ, RZ, R29 ;  /* 0x000000ffff8d7224 */ /* 0x000fc600078e001d */
[C---:B--2---:R-:W-:Y:S07]  /*12220*/  HMMA.16816.F32 R64, R8.reuse, R12, R208 ;  /* 0x0000000c0840723c */ /* 0x044fee00000018d0 */
[----:B------:R-:W-:Y:S01]  /*12230*/  IMAD.MOV.U32 R208, RZ, RZ, R28 ;  /* 0x000000ffffd07224 */ /* 0x000fe200078e001c */
[----:B------:R-:W-:Y:S01]  /*12240*/  HMMA.16816.F32 R24, R8, R14, R48 ;  /* 0x0000000e0818723c */ /* 0x000fe20000001830 */
[----:B------:R-:W1:Y:S01]  /*12250*/  LDSM.16.M88.4 R12, [R226+0x8800] ;  /* 0x00880000e20c783b */ /* 0x000e620000000200 */
[----:B------:R-:W-:-:S02]  /*12260*/  IMAD.MOV.U32 R209, RZ, RZ, R3 ;  /* 0x000000ffffd17224 */ /* 0x000fc400078e0003 */
[----:B------:R-:W-:Y:S02]  /*12270*/  IMAD.MOV.U32 R210, RZ, RZ, R2 ;  /* 0x000000ffffd27224 */ /* 0x000fe400078e0002 */
[----:B------:R-:W-:Y:S02]  /*12280*/  IMAD.MOV.U32 R211, RZ, RZ, R0 ;  /* 0x000000ffffd37224 */ /* 0x000fe400078e0000 */
        /* <DEDUP_REMOVED lines=74> */
[----:B--2---:R-:W-:Y:S07]  /*12730*/  HMMA.16816.F32 R40, R8, R12, R56 ;  /* 0x0000000c0828723c */ /* 0x004fee0000001838 */
        /* <DEDUP_REMOVED lines=22> */
[----:B------:R-:W1:Y:S01]  /*128a0*/  LDSM.16.M88.4 R12, [R226+0xa000] ;  /* 0x00a00000e20c783b */ /* 0x000e620000000200 */
[----:B------:R-:W-:-:S02]  /*128b0*/  IMAD.MOV.U32 R56, RZ, RZ, R72 ;  /* 0x000000ffff387224 */ /* 0x000fc400078e0048 */
[----:B------:R-:W-:Y:S01]  /*128c0*/  IMAD.MOV.U32 R3, RZ, RZ, R73 ;  /* 0x000000ffff037224 */ /* 0x000fe200078e0049 */
[----:B------:R-:W2:Y:S01]  /*128d0*/  LDSM.16.M88.4 R8, [R230+0x4000] ;  /* 0x00400000e608783b */ /* 0x000ea20000000200 */
[----:B------:R-:W-:Y:S02]  /*128e0*/  IMAD.MOV.U32 R2, RZ, RZ, R74 ;  /* 0x000000ffff027224 */ /* 0x000fe400078e004a */
[----:B------:R-:W-:Y:S02]  /*128f0*/  IMAD.MOV.U32 R0, RZ, RZ, R75 ;  /* 0x000000ffff007224 */ /* 0x000fe400078e004b */
[----:B------:R-:W-:Y:S02]  /*12900*/  IMAD.MOV.U32 R45, RZ, RZ, R3 ;  /* 0x000000ffff2d7224 */ /* 0x000fe400078e0003 */
[----:B------:R-:W-:Y:S02]  /*12910*/  IMAD.MOV.U32 R46, RZ, RZ, R2 ;  /* 0x000000ffff2e7224 */ /* 0x000fe400078e0002 */
[----:B------:R-:W-:-:S02]  /*12920*/  IMAD.MOV.U32 R47, RZ, RZ, R0 ;  /* 0x000000ffff2f7224 */ /* 0x000fc400078e0000 */
[----:B------:R-:W-:Y:S01]  /*12930*/  IMAD.MOV.U32 R44, RZ, RZ, R56 ;  /* 0x000000ffff2c7224 */ /* 0x000fe200078e0038 */
[-C--:B-1----:R-:W-:Y:S08]  /*12940*/  HMMA.16816.F32 R52, R4, R12.reuse, R68 ;  /* 0x0000000c0434723c */ /* 0x082ff00000001844 */
[----:B--2---:R-:W-:Y:S08]  /*12950*/  HMMA.16816.F32 R72, R8, R12, R40 ;  /* 0x0000000c0848723c */ /* 0x004ff00000001828 */
[-C--:B------:R-:W-:Y:S08]  /*12960*/  HMMA.16816.F32 R68, R4, R14.reuse, R36 ;  /* 0x0000000e0444723c */ /* 0x080ff00000001824 */
[----:B------:R-:W-:Y:S01]  /*12970*/  HMMA.16816.F32 R208, R8, R14, R24 ;  /* 0x0000000e08d0723c */ /* 0x000fe20000001818 */
[----:B------:R-:W1:Y:S01]  /*12980*/  LDSM.16.M88.4 R12, [R226+0xa800] ;  /* 0x00a80000e20c783b */ /* 0x000e620000000200 */
        /* <DEDUP_REMOVED lines=8> */
[----:B------:R-:W1:Y:S07]  /*12a10*/  LDSM.16.M88.4 R12, [R226+0xb000] ;  /* 0x00b00000e20c783b */ /* 0x000e6e0000000200 */
[-C--:B-1----:R-:W-:Y:S07]  /*12a20*/  HMMA.16816.F32 R48, R8, R12.reuse, R212 ;  /* 0x0000000c0830723c */ /* 0x082fee00000018d4 */
[----:B------:R-:W-:Y:S01]  /*12a30*/  IMAD.MOV.U32 R212, RZ, RZ, R239 ;  /* 0x000000ffffd47224 */ /* 0x000fe200078e00ef */
[----:B------:R-:W-:Y:S01]  /*12a40*/  HMMA.16816.F32 R40, R4, R12, R60 ;  /* 0x0000000c0428723c */ /* 0x000fe2000000183c */
[----:B------:R-:W-:Y:S01]  /*12a50*/  IMAD.MOV.U32 R213, RZ, RZ, R3 ;  /* 0x000000ffffd57224 */ /* 0x000fe200078e0003 */
[----:B------:R-:W1:Y:S01]  /*12a60*/  S2R R239, SR_TID.X ;  /* 0x0000000000ef7919 */ /* 0x000e620000002100 */
[----:B------:R-:W-:-:S02]  /*12a70*/  IMAD.MOV.U32 R214, RZ, RZ, R2 ;  /* 0x000000ffffd67224 */ /* 0x000fc400078e0002 */
[----:B------:R-:W-:Y:S02]  /*12a80*/  IMAD.MOV.U32 R215, RZ, RZ, R0 ;  /* 0x000000ffffd77224 */ /* 0x000fe400078e0000 */
[----:B------:R-:W-:Y:S01]  /*12a90*/  IMAD.U32 R0, RZ, RZ, UR22 ;  /* 0x00000016ff007e24 */ /* 0x000fe2000f8e00ff */
[-C--:B------:R-:W-:Y:S08]  /*12aa0*/  HMMA.16816.F32 R36, R4, R14.reuse, R136 ;  /* 0x0000000e0424723c */ /* 0x080ff00000001888 */
[----:B------:R-:W-:Y:S01]  /*12ab0*/  HMMA.16816.F32 R24, R8, R14, R64 ;  /* 0x0000000e0818723c */ /* 0x000fe20000001840 */
[----:B------:R-:W2:Y:S01]  /*12ac0*/  LDSM.16.M88.4 R12, [R226+0xb800] ;  /* 0x00b80000e20c783b */ /* 0x000ea20000000200 */
[----:B-1----:R-:W-:-:S05]  /*12ad0*/  IMAD.SHL.U32 R239, R239, 0x2, RZ ;  /* 0x00000002efef7824 */ /* 0x002fca00078e00ff */
[----:B------:R-:W-:-:S05]  /*12ae0*/  LOP3.LUT R239, R239, 0x6, RZ, 0xc0, !PT ;  /* 0x00000006efef7812 */ /* 0x000fca00078ec0ff */
[----:B------:R-:W-:-:S04]  /*12af0*/  IMAD R0, R0, 0x40, R239 ;  /* 0x0000004000007824 */ /* 0x000fc800078e02ef */
[----:B------:R-:W-:Y:S01]  /*12b00*/  IMAD.IADD R2, R242, 0x1, -R0 ;  /* 0x00000001f2027824 */ /* 0x000fe200078e0a00 */
[----:B------:R-:W-:-:S04]  /*12b10*/  ISETP.GE.AND P1, PT, R0, R252, PT ;  /* 0x000000fc0000720c */ /* 0x000fc80003f26270 */
[----:B------:R-:W-:Y:S02]  /*12b20*/  IABS R2, R2 ;  /* 0x0000000200027213 */ /* 0x000fe40000000000 */
[----:B------:R-:W-:-:S03]  /*12b30*/  ISETP.LT.OR P1, PT, R0, R247, P1 ;  /* 0x000000f70000720c */ /* 0x000fc60000f21670 */
[----:B------:R-:W-:Y:S02]  /*12b40*/  IMAD.MOV.U32 R3, RZ, RZ, R2 ;  /* 0x000000ffff037224 */ /* 0x000fe400078e0002 */
[----:B------:R-:W-:Y:S01]  /*12b50*/  IMAD.IADD R2, R241, 0x1, -R0 ;  /* 0x00000001f1027824 */ /* 0x000fe200078e0a00 */
[----:B--2---:R-:W-:Y:S04]  /*12b60*/  HMMA.16816.F32 R44, R8, R12, R44 ;  /* 0x0000000c082c723c */ /* 0x004fe8000000182c */
[----:B------:R-:W-:-:S04]  /*12b70*/  IABS R2, R2 ;  /* 0x0000000200027213 */ /* 0x000fc80000000000 */
        /* <DEDUP_REMOVED lines=136> */
[C---:B------:R-:W-:Y:S01]  /*13400*/  ISETP.GE.AND P6, PT, R2.reuse, R249, PT ;  /* 0x000000f90200720c */ /* 0x040fe20003fc6270 */
[----:B------:R1:W-:Y:S01]  /*13410*/  STL [R1+0x8], R5 ;  /* 0x0000080501007387 */ /* 0x0003e20000100800 */
[----:B------:R-:W-:Y:S02]  /*13420*/  ISETP.LT.OR P4, PT, R2, R247, P4 ;  /* 0x000000f70200720c */ /* 0x000fe40002781670 */
[----:B------:R-:W-:-:S02]  /*13430*/  IABS R3, R3 ;  /* 0x0000000300037213 */ /* 0x000fc40000000000 */
[----:B------:R-:W-:Y:S02]  /*13440*/  ISETP.LT.OR P6, PT, R2, R244, P6 ;  /* 0x000000f40200720c */ /* 0x000fe400037c1670 */
[----:B------:R-:W-:Y:S01]  /*13450*/  FSEL R21, R15, -INF , !P5 ;  /* 0xff8000000f157808 */ /* 0x000fe20006800000 */
[----:B------:R-:W-:Y:S02]  /*13460*/  IMAD.MOV.U32 R4, RZ, RZ, R3 ;  /* 0x000000ffff047224 */ /* 0x000fe400078e0003 */
[----:B------:R-:W-:Y:S02]  /*13470*/  IMAD.IADD R3, R241, 0x1, -R2 ;  /* 0x00000001f1037824 */ /* 0x000fe400078e0a02 */
[----:B------:R2:W3:Y:S03]  /*13480*/  I2F R6, R4 ;  /* 0x0000000400067306 */ /* 0x0004e60000201400 */
[----:B------:R-:W-:-:S05]  /*13490*/  IABS R3, R3 ;  /* 0x0000000300037213 */ /* 0x000fca0000000000 */
[----:B--2---:R-:W-:Y:S02]  /*134a0*/  IMAD.MOV.U32 R4, RZ, RZ, R3 ;  /* 0x000000ffff047224 */ /* 0x004fe400078e0003 */
[----:B------:R-:W-:Y:S02]  /*134b0*/  IMAD.IADD R3, R243, 0x1, -R2 ;  /* 0x00000001f3037824 */ /* 0x000fe400078e0a02 */
[----:B------:R2:W-:Y:S01]  /*134c0*/  I2F R10, R4 ;  /* 0x00000004000a7306 */ /* 0x0005e20000201400 */
[----:B---3--:R-:W-:Y:S02]  /*134d0*/  FFMA.FTZ R6, R6, -UR21, R209 ;  /* 0x8000001506067c23 */ /* 0x008fe400080100d1 */
[----:B------:R-:W-:-:S03]  /*134e0*/  IABS R3, R3 ;  /* 0x0000000300037213 */ /* 0x000fc60000000000 */
[----:B------:R-:W-:Y:S02]  /*134f0*/  FSEL R16, R6, -INF , !P4 ;  /* 0xff80000006107808 */ /* 0x000fe40006000000 */
[----:B------:R3:W-:Y:S01]  /*13500*/  I2F R9, R3 ;  /* 0x0000000300097306 */ /* 0x0007e20000201400 */
[----:B--2---:R-:W-:Y:S01]  /*13510*/  IMAD.IADD R4, R248, 0x1, -R2 ;  /* 0x00000001f8047824 */ /* 0x004fe200078e0a02 */
[----:B------:R-:W-:-:S04]  /*13520*/  IADD3 R2, R0, 0x10, RZ ;  /* 0x0000001000027810 */ /* 0x000fc80007ffe0ff */
[----:B------:R-:W-:Y:S01]  /*13530*/  IABS R4, R4 ;  /* 0x0000000400047213 */ /* 0x000fe20000000000 */
[--C-:B-1----:R-:W-:Y:S01]  /*13540*/  IMAD.IADD R5, R243, 0x1, -R2.reuse ;  /* 0x00000001f3057824 */ /* 0x102fe200078e0a02 */
[----:B------:R-:W-:Y:S01]  /*13550*/  ISETP.GE.AND P5, PT, R2, R252, PT ;  /* 0x000000fc0200720c */ /* 0x000fe20003fa6270 */
[----:B---3--:R-:W-:Y:S01]  /*13560*/  IMAD.IADD R3, R242, 0x1, -R2 ;  /* 0x00000001f2037824 */ /* 0x008fe200078e0a02 */
[----:B------:R1:W2:Y:S01]  /*13570*/  I2F R11, R4 ;  /* 0x00000004000b7306 */ /* 0x0002a20000201400 */
[C---:B------:R-:W-:Y:S02]  /*13580*/  ISETP.GE.AND P4, PT, R2.reuse, R251, PT ;  /* 0x000000fb0200720c */ /* 0x040fe40003f86270 */
[C---:B------:R-:W-:Y:S02]  /*13590*/  ISETP.LT.OR P5, PT, R2.reuse, R247, P5 ;  /* 0x000000f70200720c */ /* 0x040fe40002fa1670 */
[----:B------:R-:W-:Y:S02]  /*135a0*/  IABS R3, R3 ;  /* 0x0000000300037213 */ /* 0x000fe40000000000 */
[----:B------:R-:W-:-:S03]  /*135b0*/  ISETP.LT.OR P4, PT, R2, R246, P4 ;  /* 0x000000f60200720c */ /* 0x000fc60002781670 */
        /* <DEDUP_REMOVED lines=16> */
[----:B--2---:R-:W-:Y:S01]  /*136c0*/  FFMA.FTZ R12, R7, -UR21, R142 ;  /* 0x80000015070c7c23 */ /* 0x004fe2000801008e */
[----:B------:R-:W-:Y:S02]  /*136d0*/  FSEL R142, R14, -INF , !P5 ;  /* 0xff8000000e8e7808 */ /* 0x000fe40006800000 */
[----:B------:R-:W-:Y:S02]  /*136e0*/  FSEL R219, R4, -INF , !P0 ;  /* 0xff80000004db7808 */ /* 0x000fe40004000000 */
[----:B------:R-:W-:Y:S01]  /*136f0*/  ISETP.GE.AND P0, PT, R2, R249, PT ;  /* 0x000000f90200720c */ /* 0x000fe20003f06270 */
[----:B---3--:R-:W-:Y:S01]  /*13700*/  FFMA.FTZ R11, R3, -UR21, R56 ;  /* 0x80000015030b7c23 */ /* 0x008fe20008010038 */
[----:B------:R-:W-:-:S02]  /*13710*/  IADD3 R3, R0, 0x11, RZ ;  /* 0x0000001100037810 */ /* 0x000fc40007ffe0ff */
[----:B------:R-:W-:Y:S01]  /*13720*/  ISETP.LT.OR P0, PT, R2, R244, P0 ;  /* 0x000000f40200720c */ /* 0x000fe20000701670 */
[----:B------:R-:W-:Y:S01]  /*13730*/  IMAD.IADD R2, R248, 0x1, -R2 ;  /* 0x00000001f8027824 */ /* 0x000fe200078e0a02 */
[----:B------:R-:W-:Y:S01]  /*13740*/  FSEL R34, R12, -INF , !P4 ;  /* 0xff8000000c227808 */ /* 0x000fe20006000000 */
[--C-:B------:R-:W-:Y:S01]  /*13750*/  IMAD.IADD R5, R243, 0x1, -R3.reuse ;  /* 0x00000001f3057824 */ /* 0x100fe200078e0a03 */
[----:B------:R-:W-:Y:S02]  /*13760*/  FSEL R62, R11, -INF , !P1 ;  /* 0xff8000000b3e7808 */ /* 0x000fe40004800000 */
[----:B------:R-:W-:Y:S01]  /*13770*/  IABS R4, R2 ;  /* 0x0000000200047213 */ /* 0x000fe20000000000 */
[----:B------:R-:W-:Y:S01]  /*13780*/  IMAD.IADD R2, R242, 0x1, -R3 ;  /* 0x00000001f2027824 */ /* 0x000fe200078e0a03 */
[C---:B------:R-:W-:Y:S02]  /*13790*/  ISETP.GE.AND P6, PT, R3.reuse, R252, PT ;  /* 0x000000fc0300720c */ /* 0x040fe40003fc6270 */
[----:B------:R1:W2:Y:S01]  /*137a0*/  I2F R15, R4 ;  /* 0x00000004000f7306 */ /* 0x0002a20000201400 */
[----:B------:R-:W-:-:S02]  /*137b0*/  ISETP.GE.AND P5, PT, R3, R251, PT ;  /* 0x000000fb0300720c */ /* 0x000fc40003fa6270 */
[----:B------:R-:W-:Y:S02]  /*137c0*/  IABS R2, R2 ;  /* 0x0000000200027213 */ /* 0x000fe40000000000 */
[C---:B------:R-:W-:Y:S02]  /*137d0*/  ISETP.GE.AND P4, PT, R3.reuse, R250, PT ;  /* 0x000000fa0300720c */ /* 0x040fe40003f86270 */
[C---:B------:R-:W-:Y:S02]  /*137e0*/  ISETP.GE.AND P1, PT, R3.reuse, R249, PT ;  /* 0x000000f90300720c */ /* 0x040fe40003f26270 */
[C---:B------:R-:W-:Y:S02]  /*137f0*/  ISETP.LT.OR P6, PT, R3.reuse, R247, P6 ;  /* 0x000000f70300720c */ /* 0x040fe400037c1670 */
[C---:B------:R-:W-:Y:S02]  /*13800*/  ISETP.LT.OR P5, PT, R3.reuse, R246, P5 ;  /* 0x000000f60300720c */ /* 0x040fe40002fa1670 */
[----:B------:R-:W-:-:S02]  /*13810*/  ISETP.LT.OR P4, PT, R3, R245, P4 ;  /* 0x000000f50300720c */ /* 0x000fc40002781670 */
        /* <DEDUP_REMOVED lines=14> */
[----:B------:R-:W-:Y:S02]  /*13900*/  IABS R4, R4 ;  /* 0x0000000400047213 */ /* 0x000fe40000000000 */
[----:B------:R-:W-:Y:S01]  /*13910*/  FSEL R60, R3, -INF , !P0 ;  /* 0xff800000033c7808 */ /* 0x000fe20004000000 */
[----:B---3--:R-:W-:Y:S01]  /*13920*/  FFMA.FTZ R8, R8, -UR21, R57 ;  /* 0x8000001508087c23 */ /* 0x008fe20008010039 */
[----:B------:R-:W-:Y:S01]  /*13930*/  ISETP.GE.AND P0, PT, R2, R252, PT ;  /* 0x000000fc0200720c */ /* 0x000fe20003f06270 */
[----:B------:R-:W-:Y:S01]  /*13940*/  IMAD.MOV.U32 R5, RZ, RZ, R4 ;  /* 0x000000ffff057224 */ /* 0x000fe200078e0004 */
[----:B------:R-:W-:Y:S01]  /*13950*/  IABS R4, R6 ;  /* 0x0000000600047213 */ /* 0x000fe20000000000 */
[----:B------:R-:W-:Y:S01]  /*13960*/  FFMA.FTZ R6, R10, -UR21, R141 ;  /* 0x800000150a067c23 */ /* 0x000fe2000801008d */
[----:B------:R-:W-:Y:S01]  /*13970*/  FSEL R66, R8, -INF , !P4 ;  /* 0xff80000008427808 */ /* 0x000fe20006000000 */
[----:B------:R1:W2:Y:S01]  /*13980*/  I2F R7, R5 ;  /* 0x0000000500077306 */ /* 0x0002a20000201400 */
[----:B------:R-:W-:-:S02]  /*13990*/  ISETP.GE.AND P4, PT, R2, R249, PT ;  /* 0x000000f90200720c */ /* 0x000fc40003f86270 */
[----:B------:R-:W-:Y:S02]  /*139a0*/  FSEL R64, R6, -INF , !P6 ;  /* 0xff80000006407808 */ /* 0x000fe40007000000 */
[C---:B------:R-:W-:Y:S02]  /*139b0*/  ISETP.GE.AND P6, PT, R2.reuse, R251, PT ;  /* 0x000000fb0200720c */ /* 0x040fe40003fc6270 */
[C---:B------:R-:W-:Y:S01]  /*139c0*/  ISETP.LT.OR P0, PT, R2.reuse, R247, P0 ;  /* 0x000000f70200720c */ /* 0x040fe20000701670 */
[----:B------:R-:W3:Y:S01]  /*139d0*/  I2F R4, R4 ;  /* 0x0000000400047306 */ /* 0x000ee20000201400 */
[C---:B------:R-:W-:Y:S02]  /*139e0*/  ISETP.LT.OR P6, PT, R2.reuse, R246, P6 ;  /* 0x000000f60200720c */ /* 0x040fe400037c1670 */
[----:B------:R-:W-:Y:S01]  /*139f0*/  ISETP.LT.OR P4, PT, R2, R244, P4 ;  /* 0x000000f40200720c */ /* 0x000fe20002781670 */
[----:B-1----:R-:W-:Y:S02]  /*13a00*/  FFMA.FTZ R5, R9, -UR21, R143 ;  /* 0x8000001509057c23 */ /* 0x002fe4000801008f */
[----:B--2---:R-:W-:-:S02]  /*13a10*/  FFMA.FTZ R12, R7, -UR21, R59 ;  /* 0x80000015070c7c23 */ /* 0x004fc4000801003b */
[----:B---3--:R-:W-:Y:S02]  /*13a20*/  FFMA.FTZ R11, R4, -UR21, R28 ;  /* 0x80000015040b7c23 */ /* 0x008fe4000801001c */
[----:B------:R-:W-:-:S03]  /*13a30*/  IMAD.IADD R4, R241, 0x1, -R2 ;  /* 0x00000001f1047824 */ /* 0x000fc600078e0a02 */
[----:B------:R-:W-:Y:S02]  /*13a40*/  FSEL R59, R11, -INF , !P0 ;  /* 0xff8000000b3b7808 */ /* 0x000fe40004000000 */
        /* <DEDUP_REMOVED lines=20> */
[----:B------:R-:W-:Y:S01]  /*13b90*/  IABS R3, R5 ;  /* 0x0000000500037213 */ /* 0x000fe20000000000 */
[--C-:B------:R-:W-:Y:S02]  /*13ba0*/  IMAD.IADD R5, R248, 0x1, -R2.reuse ;  /* 0x00000001f8057824 */ /* 0x100fe400078e0a02 */
        /* <DEDUP_REMOVED lines=10> */
[----:B------:R-:W-:Y:S02]  /*13c50*/  FSEL R5, R5, -INF , !P6 ;  /* 0xff80000005057808 */ /* 0x000fe40007000000 */
[C---:B------:R-:W-:Y:S02]  /*13c60*/  ISETP.GE.AND P6, PT, R2.reuse, R250, PT ;  /* 0x000000fa0200720c */ /* 0x040fe40003fc6270 */
[----:B------:R-:W-:Y:S01]  /*13c70*/  FSEL R31, R7, -INF , !P0 ;  /* 0xff800000071f7808 */ /* 0x000fe20004000000 */
[----:B------:R-:W3:Y:S01]  /*13c80*/  I2F R3, R3 ;  /* 0x0000000300037306 */ /* 0x000ee20000201400 */
[----:B------:R-:W-:Y:S01]  /*13c90*/  ISETP.LT.OR P6, PT, R2, R245, P6 ;  /* 0x000000f50200720c */ /* 0x000fe200037c1670 */
[----:B-1----:R-:W-:Y:S01]  /*13ca0*/  FFMA.FTZ R4, R9, -UR21, R52 ;  /* 0x8000001509047c23 */ /* 0x002fe20008010034 */
[----:B------:R-:W-:Y:S01]  /*13cb0*/  FSEL R9, R12, -INF , !P1 ;  /* 0xff8000000c097808 */ /* 0x000fe20004800000 */
[----:B--2---:R-:W-:Y:S01]  /*13cc0*/  FFMA.FTZ R6, R6, -UR21, R53 ;  /* 0x8000001506067c23 */ /* 0x004fe20008010035 */
[----:B------:R-:W-:-:S02]  /*13cd0*/  ISETP.GE.AND P1, PT, R2, R252, PT ;  /* 0x000000fc0200720c */ /* 0x000fc40003f26270 */
[----:B------:R-:W-:Y:S01]  /*13ce0*/  FSEL R135, R4, -INF , !P5 ;  /* 0xff80000004877808 */ /* 0x000fe20006800000 */
[----:B------:R-:W-:Y:S01]  /*13cf0*/  FFMA.FTZ R4, R13, -UR21, R54 ;  /* 0x800000150d047c23 */ /* 0x000fe20008010036 */
[C---:B------:R-:W-:Y:S01]  /*13d00*/  ISETP.GE.AND P5, PT, R2.reuse, R249, PT ;  /* 0x000000f90200720c */ /* 0x040fe20003fa6270 */
[----:B---3--:R-:W-:Y:S01]  /*13d10*/  FFMA.FTZ R15, R3, -UR21, R55 ;  /* 0x80000015030f7c23 */ /* 0x008fe20008010037 */
[C---:B------:R-:W-:Y:S01]  /*13d20*/  ISETP.LT.OR P1, PT, R2.reuse, R247, P1 ;  /* 0x000000f70200720c */ /* 0x040fe20000f21670 */
[----:B------:R-:W-:Y:S01]  /*13d30*/  STL [R1+0x20], R9 ;  /* 0x0000200901007387 */ /* 0x000fe20000100800 */
[----:B------:R-:W-:Y:S02]  /*13d40*/  ISETP.LT.OR P5, PT, R2, R244, P5 ;  /* 0x000000f40200720c */ /* 0x000fe40002fa1670 */
[----:B------:R-:W-:Y:S01]  /*13d50*/  IADD3 R2, R0, 0x20, RZ ;  /* 0x0000002000027810 */ /* 0x000fe20007ffe0ff */
[----:B------:R1:W-:Y:S01]  /*13d60*/  STL [R1+0x18], R5 ;  /* 0x0000180501007387 */ /* 0x0003e20000100800 */
[----:B------:R-:W-:-:S02]  /*13d70*/  FSEL R56, R4, -INF , !P4 ;  /* 0xff80000004387808 */ /* 0x000fc40006000000 */
[----:B------:R-:W-:Y:S01]  /*13d80*/  FSEL R20, R6, -INF , !P6 ;  /* 0xff80000006147808 */ /* 0x000fe20007000000 */
[--C-:B------:R-:W-:Y:S01]  /*13d90*/  IMAD.IADD R3, R242, 0x1, -R2.reuse ;  /* 0x00000001f2037824 */ /* 0x100fe200078e0a02 */
[C---:B------:R-:W-:Y:S02]  /*13da0*/  ISETP.GE.AND P4, PT, R2.reuse, R252, PT ;  /* 0x000000fc0200720c */ /* 0x040fe40003f86270 */
[C---:B------:R-:W-:Y:S02]  /*13db0*/  ISETP.GE.AND P0, PT, R2.reuse, R250, PT ;  /* 0x000000fa0200720c */ /* 0x040fe40003f06270 */
[----:B------:R-:W-:Y:S02]  /*13dc0*/  IABS R3, R3 ;  /* 0x0000000300037213 */ /* 0x000fe40000000000 */
[C---:B------:R-:W-:Y:S02]  /*13dd0*/  ISETP.GE.AND P6, PT, R2.reuse, R249, PT ;  /* 0x000000f90200720c */ /* 0x040fe40003fc6270 */
[C---:B------:R-:W-:Y:S01]  /*13de0*/  ISETP.LT.OR P4, PT, R2.reuse, R247, P4 ;  /* 0x000000f70200720c */ /* 0x040fe20002781670 */
[----:B------:R-:W-:Y:S01]  /*13df0*/  IMAD.MOV.U32 R4, RZ, RZ, R3 ;  /* 0x000000ffff047224 */ /* 0x000fe200078e0003 */
[C---:B------:R-:W-:Y:S01]  /*13e00*/  ISETP.LT.OR P0, PT, R2.reuse, R245, P0 ;  /* 0x000000f50200720c */ /* 0x040fe20000701670 */
[----:B------:R-:W-:Y:S01]  /*13e10*/  IMAD.IADD R3, R241, 0x1, -R2 ;  /* 0x00000001f1037824 */ /* 0x000fe200078e0a02 */
[----:B------:R-:W-:Y:S01]  /*13e20*/  ISETP.LT.OR P6, PT, R2, R244, P6 ;  /* 0x000000f40200720c */ /* 0x000fe200037c1670 */
[----:B------:R2:W3:Y:S01]  /*13e30*/  I2F R11, R4 ;  /* 0x00000004000b7306 */ /* 0x0004e20000201400 */
[----:B------:R-:W-:-:S02]  /*13e40*/  FSEL R134, R15, -INF , !P5 ;  /* 0xff8000000f867808 */ /* 0x000fc40006800000 */
[----:B------:R-:W-:Y:S01]  /*13e50*/  IABS R3, R3 ;  /* 0x0000000300037213 */ /* 0x000fe20000000000 */
[----:B-1----:R-:W-:-:S05]  /*13e60*/  FFMA.FTZ R5, R8, -UR21, R29 ;  /* 0x8000001508057c23 */ /* 0x002fca000801001d */
[----:B------:R-:W-:Y:S02]  /*13e70*/  FSEL R61, R5, -INF , !P1 ;  /* 0xff800000053d7808 */ /* 0x000fe40004800000 */
[C---:B------:R-:W-:Y:S01]  /*13e80*/  ISETP.GE.AND P1, PT, R2.reuse, R251, PT ;  /* 0x000000fb0200720c */ /* 0x040fe20003f26270 */
[----:B--2---:R-:W-:Y:S02]  /*13e90*/  IMAD.MOV.U32 R4, RZ, RZ, R3 ;  /* 0x000000ffff047224 */ /* 0x004fe400078e0003 */
[----:B------:R-:W-:Y:S01]  /*13ea0*/  IMAD.IADD R3, R243, 0x1, -R2 ;  /* 0x00000001f3037824 */ /* 0x000fe200078e0a02 */
[----:B------:R-:W-:Y:S01]  /*13eb0*/  ISETP.LT.OR P1, PT, R2, R246, P1 ;  /* 0x000000f60200720c */ /* 0x000fe20000f21670 */
[----:B------:R1:W-:Y:S01]  /*13ec0*/  I2F R10, R4 ;  /* 0x00000004000a7306 */ /* 0x0003e20000201400 */
[----:B---3--:R-:W-:Y:S02]  /*13ed0*/  FFMA.FTZ R6, R11, -UR21, R48 ;  /* 0x800000150b067c23 */ /* 0x008fe40008010030 */
        /* <DEDUP_REMOVED lines=18> */
[----:B------:R-:W-:-:S05]  /*14000*/  IABS R3, R3 ;  /* 0x0000000300037213 */ /* 0x000fca0000000000 */
[----:B-1----:R-:W-:Y:S01]  /*14010*/  IMAD.MOV.U32 R4, RZ, RZ, R3 ;  /* 0x000000ffff047224 */ /* 0x002fe200078e0003 */
[----:B------:R-:W-:Y:S01]  /*14020*/  IABS R3, R5 ;  /* 0x0000000500037213 */ /* 0x000fe20000000000 */
[----:B------:R-:W-:Y:S02]  /*14030*/  FFMA.FTZ R5, R10, -UR21, R50 ;  /* 0x800000150a057c23 */ /* 0x000fe40008010032 */
[----:B------:R1:W2:Y:S01]  /*14040*/  I2F R7, R4 ;  /* 0x0000000400077306 */ /* 0x0002a20000201400 */
[----:B---3--:R-:W-:Y:S02]  /*14050*/  FFMA.FTZ R14, R8, -UR21, R49 ;  /* 0x80000015080e7c23 */ /* 0x008fe40008010031 */
[----:B------:R-:W-:Y:S02]  /*14060*/  FSEL R42, R5, -INF , !P1 ;  /* 0xff800000052a7808 */ /* 0x000fe40004800000 */
[----:B------:R-:W-:Y:S02]  /*14070*/  ISETP.GE.AND P1, PT, R2, R250, PT ;  /* 0x000000fa0200720c */ /* 0x000fe40003f26270 */
[----:B------:R-:W-:Y:S01]  /*14080*/  FSEL R35, R14, -INF , !P5 ;  /* 0xff8000000e237808 */ /* 0x000fe20006800000 */
[----:B------:R-:W3:Y:S01]  /*14090*/  I2F R3, R3 ;  /* 0x0000000300037306 */ /* 0x000ee20000201400 */
[----:B------:R-:W-:Y:S01]  /*140a0*/  ISETP.LT.OR P1, PT, R2, R245, P1 ;  /* 0x000000f50200720c */ /* 0x000fe20000f21670 */
[----:B-1----:R-:W-:-:S02]  /*140b0*/  FFMA.FTZ R4, R9, -UR21, R40 ;  /* 0x8000001509047c23 */ /* 0x002fc40008010028 */
        /* <DEDUP_REMOVED lines=12> */
[----:B------:R-:W-:Y:S02]  /*14180*/  FSEL R52, R11, -INF , !P1 ;  /* 0xff8000000b347808 */ /* 0x000fe40004800000 */
[----:B------:R1:W2:Y:S01]  /*14190*/  I2F R15, R4 ;  /* 0x00000004000f7306 */ /* 0x0002a20000201400 */
[C---:B------:R-:W-:Y:S02]  /*141a0*/  ISETP.GE.AND P6, PT, R3.reuse, R252, PT ;  /* 0x000000fc0300720c */ /* 0x040fe40003fc6270 */
[----:B------:R-:W-:Y:S02]  /*141b0*/  IABS R2, R2 ;  /* 0x0000000200027213 */ /* 0x000fe40000000000 */
[C---:B------:R-:W-:Y:S02]  /*141c0*/  ISETP.GE.AND P5, PT, R3.reuse, R251, PT ;  /* 0x000000fb0300720c */ /* 0x040fe40003fa6270 */
[----:B------:R-:W-:-:S02]  /*141d0*/  ISETP.GE.AND P4, PT, R3, R250, PT ;  /* 0x000000fa0300720c */ /* 0x000fc40003f86270 */
[C---:B------:R-:W-:Y:S02]  /*141e0*/  ISETP.GE.AND P1, PT, R3.reuse, R249, PT ;  /* 0x000000f90300720c */ /* 0x040fe40003f26270 */
[C---:B------:R-:W-:Y:S02]  /*141f0*/  ISETP.LT.OR P6, PT, R3.reuse, R247, P6 ;  /* 0x000000f70300720c */ /* 0x040fe400037c1670 */
[C---:B------:R-:W-:Y:S02]  /*14200*/  ISETP.LT.OR P5, PT, R3.reuse, R246, P5 ;  /* 0x000000f60300720c */ /* 0x040fe40002fa1670 */
[C---:B------:R-:W-:Y:S01]  /*14210*/  ISETP.LT.OR P4, PT, R3.reuse, R245, P4 ;  /* 0x000000f50300720c */ /* 0x040fe20002781670 */
[----:B-1----:R-:W-:Y:S01]  /*14220*/  IMAD.MOV.U32 R4, RZ, RZ, R2 ;  /* 0x000000ffff047224 */ /* 0x002fe200078e0002 */
[----:B------:R-:W-:Y:S01]  /*14230*/  ISETP.LT.OR P1, PT, R3, R244, P1 ;  /* 0x000000f40300720c */ /* 0x000fe20000f21670 */
        /* <DEDUP_REMOVED lines=29> */
[----:B--2---:R-:W-:-:S03]  /*14410*/  FFMA.FTZ R12, R7, -UR21, R138 ;  /* 0x80000015070c7c23 */ /* 0x004fc6000801008a */
[----:B------:R-:W-:Y:S02]  /*14420*/  FSEL R36, R5, -INF , !P5 ;  /* 0xff80000005247808 */ /* 0x000fe40006800000 */
[----:B------:R-:W-:Y:S01]  /*14430*/  ISETP.GE.AND P5, PT, R2, R250, PT ;  /* 0x000000fa0200720c */ /* 0x000fe20003fa6270 */
[----:B---3--:R-:W-:Y:S02]  /*14440*/  FFMA.FTZ R11, R4, -UR21, R37 ;  /* 0x80000015040b7c23 */ /* 0x008fe40008010025 */
[----:B------:R-:W-:Y:S01]  /*14450*/  IMAD.IADD R4, R241, 0x1, -R2 ;  /* 0x00000001f1047824 */ /* 0x000fe200078e0a02 */
[----:B------:R-:W-:Y:S02]  /*14460*/  ISETP.LT.OR P5, PT, R2, R245, P5 ;  /* 0x000000f50200720c */ /* 0x000fe40002fa1670 */
[----:B------:R-:W-:Y:S02]  /*14470*/  FSEL R218, R11, -INF , !P0 ;  /* 0xff8000000bda7808 */ /* 0x000fe40004000000 */
[----:B------:R-:W-:-:S05]  /*14480*/  IABS R3, R4 ;  /* 0x0000000400037213 */ /* 0x000fca0000000000 */
[----:B------:R-:W-:Y:S02]  /*14490*/  IMAD.MOV.U32 R4, RZ, RZ, R3 ;  /* 0x000000ffff047224 */ /* 0x000fe400078e0003 */
        /* <DEDUP_REMOVED lines=41> */
[----:B------:R1:W-:Y:S01]  /*14730*/  STL [R1], R9 ;  /* 0x0000000901007387 */ /* 0x0003e20000100800 */
[----:B------:R-:W-:Y:S02]  /*14740*/  ISETP.LT.OR P5, PT, R2, R244, P5 ;  /* 0x000000f40200720c */ /* 0x000fe40002fa1670 */
[----:B------:R-:W-:Y:S02]  /*14750*/  IADD3 R2, R0, 0x31, RZ ;  /* 0x0000003100027810 */ /* 0x000fe40007ffe0ff */
[----:B------:R-:W-:-:S02]  /*14760*/  FSEL R50, R4, -INF , !P4 ;  /* 0xff80000004327808 */ /* 0x000fc40006000000 */
[----:B------:R-:W-:Y:S01]  /*14770*/  FSEL R215, R5, -INF , !P1 ;  /* 0xff80000005d77808 */ /* 0x000fe20004800000 */
[--C-:B------:R-:W-:Y:S01]  /*14780*/  IMAD.IADD R3, R242, 0x1, -R2.reuse ;  /* 0x00000001f2037824 */ /* 0x100fe200078e0a02 */
[----:B------:R-:W-:Y:S02]  /*14790*/  FSEL R217, R6, -INF , !P6 ;  /* 0xff80000006d97808 */ /* 0x000fe40007000000 */
[C---:B------:R-:W-:Y:S02]  /*147a0*/  ISETP.GE.AND P4, PT, R2.reuse, R252, PT ;  /* 0x000000fc0200720c */ /* 0x040fe40003f86270 */
[----:B------:R-:W-:Y:S02]  /*147b0*/  IABS R3, R3 ;  /* 0x0000000300037213 */ /* 0x000fe40000000000 */
[C---:B------:R-:W-:Y:S02]  /*147c0*/  ISETP.GE.AND P1, PT, R2.reuse, R251, PT ;  /* 0x000000fb0200720c */ /* 0x040fe40003f26270 */
[C---:B------:R-:W-:Y:S01]  /*147d0*/  ISETP.GE.AND P0, PT, R2.reuse, R250, PT ;  /* 0x000000fa0200720c */ /* 0x040fe20003f06270 */
[----:B------:R-:W-:Y:S01]  /*147e0*/  IMAD.MOV.U32 R4, RZ, RZ, R3 ;  /* 0x000000ffff047224 */ /* 0x000fe200078e0003 */
[C---:B------:R-:W-:Y:S01]  /*147f0*/  ISETP.GE.AND P6, PT, R2.reuse, R249, PT ;  /* 0x000000f90200720c */ /* 0x040fe20003fc6270 */
[----:B------:R-:W-:Y:S01]  /*14800*/  IMAD.IADD R3, R241, 0x1, -R2 ;  /* 0x00000001f1037824 */ /* 0x000fe200078e0a02 */
[C---:B------:R-:W-:Y:S01]  /*14810*/  ISETP.LT.OR P4, PT, R2.reuse, R247, P4 ;  /* 0x000000f70200720c */ /* 0x040fe20002781670 */
[----:B------:R2:W3:Y:S01]  /*14820*/  I2F R11, R4 ;  /* 0x00000004000b7306 */ /* 0x0004e20000201400 */
[----:B------:R-:W-:-:S02]  /*14830*/  ISETP.LT.OR P1, PT, R2, R246, P1 ;  /* 0x000000f60200720c */ /* 0x000fc40000f21670 */
[----:B------:R-:W-:Y:S02]  /*14840*/  IABS R3, R3 ;  /* 0x0000000300037213 */ /* 0x000fe40000000000 */
[C---:B------:R-:W-:Y:S02]  /*14850*/  ISETP.LT.OR P0, PT, R2.reuse, R245, P0 ;  /* 0x000000f50200720c */ /* 0x040fe40000701670 */
[----:B------:R-:W-:Y:S01]  /*14860*/  ISETP.LT.OR P6, PT, R2, R244, P6 ;  /* 0x000000f40200720c */ /* 0x000fe200037c1670 */
[----:B--2---:R-:W-:Y:S02]  /*14870*/  IMAD.MOV.U32 R4, RZ, RZ, R3 ;  /* 0x000000ffff047224 */ /* 0x004fe400078e0003 */
[----:B------:R-:W-:Y:S02]  /*14880*/  IMAD.IADD R3, R243, 0x1, -R2 ;  /* 0x00000001f3037824 */ /* 0x000fe400078e0a02 */
[----:B------:R2:W4:Y:S01]  /*14890*/  I2F R10, R4 ;  /* 0x00000004000a7306 */ /* 0x0005220000201400 */
[----:B---3--:R-:W-:-:S02]  /*148a0*/  FFMA.FTZ R6, R11, -UR21, R75 ;  /* 0x800000150b067c23 */ /* 0x008fc4000801004b */
[----:B------:R-:W-:Y:S01]  /*148b0*/  IABS R3, R3 ;  /* 0x0000000300037213 */ /* 0x000fe20000000000 */
[----:B------:R3:W5:Y:S04]  /*148c0*/  LDL.LU R75, [R1+0x9c] ;  /* 0x00009c00014b7983 */ /* 0x0007680000300800 */
[----:B-1----:R1:W-:Y:S01]  /*148d0*/  I2F R9, R3 ;  /* 0x0000000300097306 */ /* 0x0023e20000201400 */
[----:B--2---:R-:W-:Y:S01]  /*148e0*/  IMAD.IADD R4, R248, 0x1, -R2 ;  /* 0x00000001f8047824 */ /* 0x004fe200078e0a02 */
[----:B------:R-:W-:-:S04]  /*148f0*/  IADD3 R2, R0, 0x38, RZ ;  /* 0x0000003800027810 */ /* 0x000fc80007ffe0ff */
[----:B------:R-:W-:Y:S01]  /*14900*/  IABS R4, R4 ;  /* 0x0000000400047213 */ /* 0x000fe20000000000 */
[--C-:B------:R-:W-:Y:S02]  /*14910*/  IMAD.IADD R5, R243, 0x1, -R2.reuse ;  /* 0x00000001f3057824 */ /* 0x100fe400078e0a02 */
[----:B-1----:R-:W-:Y:S01]  /*14920*/  IMAD.IADD R3, R242, 0x1, -R2 ;  /* 0x00000001f2037824 */ /* 0x002fe200078e0a02 */
[----:B------:R1:W-:Y:S04]  /*14930*/  I2F R13, R4 ;  /* 0x00000004000d7306 */ /* 0x0003e80000201400 */
[----:B------:R-:W-:-:S05]  /*14940*/  IABS R3, R3 ;  /* 0x0000000300037213 */ /* 0x000fca0000000000 */
[----:B-1----:R-:W-:Y:S02]  /*14950*/  IMAD.MOV.U32 R4, RZ, RZ, R3 ;  /* 0x000000ffff047224 */ /* 0x002fe400078e0003 */
[----:B------:R-:W-:Y:S02]  /*14960*/  IMAD.IADD R3, R241, 0x1, -R2 ;  /* 0x00000001f1037824 */ /* 0x000fe400078e0a02 */
[----:B------:R1:W2:Y:S03]  /*14970*/  I2F R8, R4 ;  /* 0x0000000400087306 */ /* 0x0002a60000201400 */
[----:B------:R-:W-:-:S05]  /*14980*/  IABS R3, R3 ;  /* 0x0000000300037213 */ /* 0x000fca0000000000 */
[----:B-1----:R-:W-:Y:S01]  /*14990*/  IMAD.MOV.U32 R4, RZ, RZ, R3 ;  /* 0x000000ffff047224 */ /* 0x002fe200078e0003 */
[----:B------:R-:W-:-:S03]  /*149a0*/  IABS R3, R5 ;  /* 0x0000000500037213 */ /* 0x000fc60000000000 */
[----:B------:R1:W1:Y:S08]  /*149b0*/  I2F R7, R4 ;  /* 0x0000000400077306 */ /* 0x0002700000201400 */
[----:B------:R-:W3:Y:S01]  /*149c0*/  I2F R3, R3 ;  /* 0x0000000300037306 */ /* 0x000ee20000201400 */
[----:B----4-:R-:W-:Y:S01]  /*149d0*/  FFMA.FTZ R5, R10, -UR21, R74 ;  /* 0x800000150a057c23 */ /* 0x010fe2000801004a */
[----:B------:R-:W-:-:S02]  /*149e0*/  FSEL R209, R6, -INF , !P4 ;  /* 0xff80000006d17808 */ /* 0x000fc40006000000 */
[----:B------:R-:W-:Y:S01]  /*149f0*/  IADD3 R0, R0, 0x39, RZ ;  /* 0x0000003900007810 */ /* 0x000fe20007ffe0ff */
[----:B--2---:R-:W-:Y:S02]  /*14a00*/  FFMA.FTZ R8, R8, -UR21, R73 ;  /* 0x8000001508087c23 */ /* 0x004fe40008010049 */
[----:B-1----:R-:W-:Y:S01]  /*14a10*/  FFMA.FTZ R4, R9, -UR21, R45 ;  /* 0x8000001509047c23 */ /* 0x002fe2000801002d */
[----:B------:R-:W-:Y:S01]  /*14a20*/  FSEL R210, R5, -INF , !P1 ;  /* 0xff80000005d27808 */ /* 0x000fe20004800000 */
[----:B------:R-:W-:Y:S01]  /*14a30*/  FFMA.FTZ R7, R7, -UR21, R213 ;  /* 0x8000001507077c23 */ /* 0x000fe200080100d5 */
[----:B------:R-:W-:Y:S01]  /*14a40*/  FSEL R213, R12, -INF , !P5 ;  /* 0xff8000000cd57808 */ /* 0x000fe20006800000 */
[----:B------:R1:W5:Y:S01]  /*14a50*/  LDL.LU R74, [R1+0x98] ;  /* 0x00009800014a7983 */ /* 0x0003620000300800 */
[----:B------:R-:W-:Y:S01]  /*14a60*/  ISETP.GE.AND P5, PT, R2, R252, PT ;  /* 0x000000fc0200720c */ /* 0x000fe20003fa6270 */
[----:B---3--:R-:W-:Y:S01]  /*14a70*/  FFMA.FTZ R10, R3, -UR21, R212 ;  /* 0x80000015030a7c23 */ /* 0x008fe200080100d4 */
[----:B------:R-:W-:-:S02]  /*14a80*/  FSEL R212, R4, -INF , !P0 ;  /* 0xff80000004d47808 */ /* 0x000fc40004000000 */
[C---:B------:R-:W-:Y:S01]  /*14a90*/  ISETP.GE.AND P4, PT, R2.reuse, R251, PT ;  /* 0x000000fb0200720c */ /* 0x040fe20003f86270 */
[----:B------:R-:W-:Y:S01]  /*14aa0*/  FFMA.FTZ R9, R13, -UR21, R47 ;  /* 0x800000150d097c23 */ /* 0x000fe2000801002f */
[C---:B------:R-:W-:Y:S01]  /*14ab0*/  ISETP.GE.AND P1, PT, R2.reuse, R250, PT ;  /* 0x000000fa0200720c */ /* 0x040fe20003f26270 */
[----:B------:R1:W5:Y:S01]  /*14ac0*/  LDL.LU R73, [R1+0x94] ;  /* 0x0000940001497983 */ /* 0x0003620000300800 */
[----:B------:R-:W-:Y:S01]  /*14ad0*/  ISETP.GE.AND P0, PT, R2, R249, PT ;  /* 0x000000f90200720c */ /* 0x000fe20003f06270 */
[----:B------:R-:W-:Y:S01]  /*14ae0*/  IMAD.IADD R3, R248, 0x1, -R2 ;  /* 0x00000001f8037824 */ /* 0x000fe200078e0a02 */
[C---:B------:R-:W-:Y:S02]  /*14af0*/  ISETP.LT.OR P5, PT, R2.reuse, R247, P5 ;  /* 0x000000f70200720c */ /* 0x040fe40002fa1670 */
[C---:B------:R-:W-:Y:S02]  /*14b00*/  ISETP.LT.OR P4, PT, R2.reuse, R246, P4 ;  /* 0x000000f60200720c */ /* 0x040fe40002781670 */
[----:B------:R-:W-:-:S02]  /*14b10*/  ISETP.LT.OR P1, PT, R2, R245, P1 ;  /* 0x000000f50200720c */ /* 0x000fc40000f21670 */
[----:B------:R-:W-:Y:S01]  /*14b20*/  ISETP.LT.OR P0, PT, R2, R244, P0 ;  /* 0x000000f40200720c */ /* 0x000fe20000701670 */
[----:B------:R-:W-:Y:S01]  /*14b30*/  IMAD.IADD R2, R242, 0x1, -R0 ;  /* 0x00000001f2027824 */ /* 0x000fe200078e0a00 */
[----:B------:R-:W-:-:S04]  /*14b40*/  IABS R3, R3 ;  /* 0x0000000300037213 */ /* 0x000fc80000000000 */
[----:B------:R-:W-:Y:S01]  /*14b50*/  IABS R2, R2 ;  /* 0x0000000200027213 */ /* 0x000fe20000000000 */
[----:B------:R2:W3:Y:S08]  /*14b60*/  I2F R5, R3 ;  /* 0x0000000300057306 */ /* 0x0004f00000201400 */
[----:B------:R4:W1:Y:S01]  /*14b70*/  I2F R4, R2 ;  /* 0x0000000200047306 */ /* 0x0008620000201400 */
[----:B--2---:R-:W-:-:S02]  /*14b80*/  IMAD.IADD R3, R241, 0x1, -R0 ;  /* 0x00000001f1037824 */ /* 0x004fc400078e0a00 */
[----:B----4-:R-:W-:-:S03]  /*14b90*/  IMAD.IADD R2, R243, 0x1, -R0 ;  /* 0x00000001f3027824 */ /* 0x010fc600078e0a00 */
[----:B------:R-:W-:Y:S02]  /*14ba0*/  IABS R3, R3 ;  /* 0x0000000300037213 */ /* 0x000fe40000000000 */
[----:B------:R-:W-:Y:S02]  /*14bb0*/  IABS R2, R2 ;  /* 0x0000000200027213 */ /* 0x000fe40000000000 */
[----:B------:R-:W-:Y:S02]  /*14bc0*/  FSEL R138, R7, -INF , !P4 ;  /* 0xff800000078a7808 */ /* 0x000fe40006000000 */
[----:B------:R2:W4:Y:S01]  /*14bd0*/  I2F R7, R3 ;  /* 0x0000000300077306 */ /* 0x0005220000201400 */
[----:B------:R-:W-:Y:S02]  /*14be0*/  FSEL R211, R9, -INF , !P6 ;  /* 0xff80000009d37808 */ /* 0x000fe40007000000 */
[----:B------:R-:W-:Y:S02]  /*14bf0*/  FSEL R15, R8, -INF , !P5 ;  /* 0xff800000080f7808 */ /* 0x000fe40006800000 */
[----:B------:R-:W-:-:S02]  /*14c00*/  FSEL R208, R10, -INF , !P1 ;  /* 0xff8000000ad07808 */ /* 0x000fc40004800000 */
[C---:B------:R-:W-:Y:S02]  /*14c10*/  ISETP.GE.AND P6, PT, R0.reuse, R252, PT ;  /* 0x000000fc0000720c */ /* 0x040fe40003fc6270 */
[----:B------:R-:W-:Y:S01]  /*14c20*/  ISETP.GE.AND P5, PT, R0, R251, PT ;  /* 0x000000fb0000720c */ /* 0x000fe20003fa6270 */
[----:B--2---:R-:W-:Y:S02]  /*14c30*/  IMAD.MOV.U32 R3, RZ, RZ, R2 ;  /* 0x000000ffff037224 */ /* 0x004fe400078e0002 */
[----:B------:R-:W-:Y:S01]  /*14c40*/  IMAD.IADD R2, R248, 0x1, -R0 ;  /* 0x00000001f8027824 */ /* 0x000fe200078e0a00 */
[C---:B------:R-:W-:Y:S02]  /*14c50*/  ISETP.GE.AND P4, PT, R0.reuse, R250, PT ;  /* 0x000000fa0000720c */ /* 0x040fe40003f86270 */
[----:B------:R-:W-:Y:S02]  /*14c60*/  ISETP.GE.AND P1, PT, R0, R249, PT ;  /* 0x000000f90000720c */ /* 0x000fe40003f26270 */
[----:B------:R-:W-:-:S02]  /*14c70*/  IABS R2, R2 ;  /* 0x0000000200027213 */ /* 0x000fc40000000000 */
[C---:B------:R-:W-:Y:S02]  /*14c80*/  ISETP.LT.OR P6, PT, R0.reuse, R247, P6 ;  /* 0x000000f70000720c */ /* 0x040fe400037c1670 */
[C---:B------:R-:W-:Y:S02]  /*14c90*/  ISETP.LT.OR P5, PT, R0.reuse, R246, P5 ;  /* 0x000000f60000720c */ /* 0x040fe40002fa1670 */
[C---:B------:R-:W-:Y:S02]  /*14ca0*/  ISETP.LT.OR P4, PT, R0.reuse, R245, P4 ;  /* 0x000000f50000720c */ /* 0x040fe40002781670 */
[----:B------:R-:W-:Y:S01]  /*14cb0*/  ISETP.LT.OR P1, PT, R0, R244, P1 ;  /* 0x000000f40000720c */ /* 0x000fe20000f21670 */
[----:B------:R-:W-:Y:S01]  /*14cc0*/  IMAD.MOV.U32 R0, RZ, RZ, R2 ;  /* 0x000000ffff007224 */ /* 0x000fe200078e0002 */
[----:B------:R4:W2:Y:S08]  /*14cd0*/  I2F R6, R3 ;  /* 0x0000000300067306 */ /* 0x0008b00000201400 */
[----:B------:R-:W2:Y:S01]  /*14ce0*/  I2F R0, R0 ;  /* 0x0000000000007306 */ /* 0x000ea20000201400 */
[----:B---3--:R-:W-:-:S02]  /*14cf0*/  FFMA.FTZ R5, R5, -UR21, R72 ;  /* 0x8000001505057c23 */ /* 0x008fc40008010048 */
[----:B------:R3:W5:Y:S01]  /*14d00*/  LDL.LU R72, [R1+0x90] ;  /* 0x0000900001487983 */ /* 0x0007620000300800 */
[----:B-1----:R-:W-:-:S03]  /*14d10*/  FFMA.FTZ R4, R4, -UR21, R71 ;  /* 0x8000001504047c23 */ /* 0x002fc60008010047 */
[----:B------:R3:W5:Y:S01]  /*14d20*/  LDL.LU R71, [R1+0x8c] ;  /* 0x00008c0001477983 */ /* 0x0007620000300800 */
[----:B----4-:R-:W-:Y:S02]  /*14d30*/  FFMA.FTZ R3, R7, -UR21, R70 ;  /* 0x8000001507037c23 */ /* 0x010fe40008010046 */
[----:B--2---:R-:W-:Y:S01]  /*14d40*/  FFMA.FTZ R2, R6, -UR21, R69 ;  /* 0x8000001506027c23 */ /* 0x004fe20008010045 */
[----:B------:R3:W5:Y:S04]  /*14d50*/  LDL.LU R70, [R1+0x88] ;  /* 0x0000880001467983 */ /* 0x0007680000300800 */
[----:B------:R3:W5:Y:S01]  /*14d60*/  LDL.LU R69, [R1+0x84] ;  /* 0x0000840001457983 */ /* 0x0007620000300800 */
[----:B------:R-:W-:-:S03]  /*14d70*/  FFMA.FTZ R0, R0, -UR21, R68 ;  /* 0x8000001500007c23 */ /* 0x000fc60008010044 */
[----:B------:R3:W5:Y:S01]  /*14d80*/  LDL.LU R68, [R1+0x80] ;  /* 0x0000800001447983 */ /* 0x0007620000300800 */
[----:B------:R-:W-:Y:S02]  /*14d90*/  FSEL R139, R5, -INF , !P0 ;  /* 0xff800000058b7808 */ /* 0x000fe40004000000 */
[----:B------:R-:W-:Y:S02]  /*14da0*/  PLOP3.LUT P0, PT, PT, PT, UP0, 0x80, 0x0 ;  /* 0x000000000000781c */ /* 0x000fe40003f0f008 */
[----:B------:R-:W-:Y:S02]  /*14db0*/  FSEL R13, R4, -INF , !P6 ;  /* 0xff800000040d7808 */ /* 0x000fe40007000000 */
[----:B------:R-:W-:Y:S02]  /*14dc0*/  FSEL R14, R3, -INF , !P5 ;  /* 0xff800000030e7808 */ /* 0x000fe40006800000 */
[----:B------:R-:W-:Y:S02]  /*14dd0*/  FSEL R132, R2, -INF , !P4 ;  /* 0xff80000002847808 */ /* 0x000fe40006000000 */
[----:B------:R-:W-:-:S05]  /*14de0*/  FSEL R133, R0, -INF , !P1 ;  /* 0xff80000000857808 */ /* 0x000fca0004800000 */
[----:B------:R-:W-:Y:S05]  /*14df0*/  @!P0 BRA `(.L_x_730) ;  /* 0x0000050000008947 */ /* 0x000fea0003800000 */
[----:B------:R-:W2:Y:S04]  /*14e00*/  LDL.64 R54, [R1+0x78] ;  /* 0x0000780001367983 */ /* 0x000ea80000100a00 */
[----:B------:R-:W4:Y:S01]  /*14e10*/  LDL.64 R140, [R1+0x70] ;  /* 0x00007000018c7983 */ /* 0x000f220000100a00 */
        /* <DEDUP_REMOVED lines=13> */
[----:B----4-:R-:W-:Y:S02]  /*14ef0*/  LEA.HI.X R2, R3, R141, R2, 0x6, P0 ;  /* 0x0000008d03027211 */ /* 0x010fe400000f3402 */
        /* <DEDUP_REMOVED lines=62> */
.L_x_732:
[----:B------:R-:W-:Y:S05]  /*152e0*/  BSYNC B0 ;  /* 0x0000000000007941 */ /* 0x000fea0003800000 */
.L_x_731:
[----:B------:R-:W0:Y:S02]  /*152f0*/  LDGDEPBAR ;  /* 0x00000000000079af */ /* 0x000e240000000000 */
.L_x_730:
[----:B-1----:R-:W2:Y:S04]  /*15300*/  LDL.LU R2, [R1+0x30] ;  /* 0x0000300001027983 */ /* 0x002ea80000300800 */
[----:B------:R-:W4:Y:S04]  /*15310*/  LDL.LU R0, [R1+0x2c] ;  /* 0x00002c0001007983 */ /* 0x000f280000300800 */
[----:B---3--:R-:W3:Y:S04]  /*15320*/  LDL.LU R4, [R1+0x24] ;  /* 0x0000240001047983 */ /* 0x008ee80000300800 */
[----:B------:R-:W3:Y:S01]  /*15330*/  LDL.LU R5, [R1+0x28] ;  /* 0x0000280001057983 */ /* 0x000ee20000300800 */
[----:B------:R-:W-:-:S02]  /*15340*/  MOV R39, R64 ;  /* 0x0000004000277202 */ /* 0x000fc40000000f00 */
[----:B------:R-:W-:Y:S01]  /*15350*/  MOV R11, R61 ;  /* 0x0000003d000b7202 */ /* 0x000fe20000000f00 */
[----:B------:R-:W-:Y:S01]  /*15360*/  STL [R1+0x9c], R231 ;  /* 0x00009ce701007387 */ /* 0x000fe20000100800 */
[----:B------:R-:W-:-:S03]  /*15370*/  MOV R43, R57 ;  /* 0x00000039002b7202 */ /* 0x000fc60000000f00 */
[----:B------:R1:W-:Y:S04]  /*15380*/  STL [R1+0x98], R230 ;  /* 0x000098e601007387 */ /* 0x0003e80000100800 */
[----:B-1----:R-:W3:Y:S04]  /*15390*/  LDL.LU R230, [R1+0x1c] ;  /* 0x00001c0001e67983 */ /* 0x002ee80000300800 */
[----:B------:R-:W-:Y:S04]  /*153a0*/  STL [R1+0x94], R229 ;  /* 0x000094e501007387 */ /* 0x000fe80000100800 */
[----:B------:R1:W-:Y:S04]  /*153b0*/  STL [R1+0x90], R228 ;  /* 0x000090e401007387 */ /* 0x0003e80000100800 */
[----:B-1----:R-:W3:Y:S04]  /*153c0*/  LDL.LU R228, [R1+0x20] ;  /* 0x0000200001e47983 */ /* 0x002ee80000300800 */
[----:B------:R-:W-:Y:S04]  /*153d0*/  STL [R1+0x8c], R227 ;  /* 0x00008ce301007387 */ /* 0x000fe80000100800 */
[----:B------:R1:W-:Y:S04]  /*153e0*/  STL [R1+0x88], R226 ;  /* 0x000088e201007387 */ /* 0x0003e80000100800 */
[----:B-1----:R-:W3:Y:S01]  /*153f0*/  LDL.LU R226, [R1+0x18] ;  /* 0x0000180001e27983 */ /* 0x002ee20000300800 */
[----:B------:R-:W-:Y:S01]  /*15400*/  IMAD.MOV.U32 R38, RZ, RZ, R33 ;  /* 0x000000ffff267224 */ /* 0x000fe200078e0021 */
[----:B------:R-:W-:-:S02]  /*15410*/  MOV R40, R21 ;  /* 0x0000001500287202 */ /* 0x000fc40000000f00 */
[----:B------:R1:W-:Y:S01]  /*15420*/  STL [R1+0x84], R225 ;  /* 0x000084e101007387 */ /* 0x0003e20000100800 */
[----:B------:R-:W-:Y:S02]  /*15430*/  MOV R227, R60 ;  /* 0x0000003c00e37202 */ /* 0x000fe40000000f00 */
[----:B------:R-:W-:Y:S01]  /*15440*/  MOV R37, R20 ;  /* 0x0000001400257202 */ /* 0x000fe20000000f00 */
[----:B------:R-:W3:Y:S01]  /*15450*/  LDL.LU R231, [R1+0x8] ;  /* 0x0000080001e77983 */ /* 0x000ee20000300800 */
[----:B------:R-:W-:Y:S02]  /*15460*/  MOV R229, R52 ;  /* 0x0000003400e57202 */ /* 0x000fe40000000f00 */
[----:B------:R-:W-:Y:S01]  /*15470*/  MOV R10, R28 ;  /* 0x0000001c000a7202 */ /* 0x000fe20000000f00 */
[----:B------:R1:W-:Y:S02]  /*15480*/  STL [R1+0x80], R220 ;  /* 0x000080dc01007387 */ /* 0x0003e40000100800 */
[----:B-1----:R-:W-:-:S02]  /*15490*/  IMAD.MOV.U32 R225, RZ, RZ, R56 ;  /* 0x000000ffffe17224 */ /* 0x002fc400078e0038 */
[----:B------:R-:W3:Y:S04]  /*154a0*/  LDL.LU R220, [R1] ;  /* 0x0000000001dc7983 */ /* 0x000ee80000300800 */
[----:B------:R-:W3:Y:S01]  /*154b0*/  LDL.LU R20, [R1+0x10] ;  /* 0x0000100001147983 */ /* 0x000ee20000300800 */
[----:B--2---:R-:W-:Y:S01]  /*154c0*/  MOV R9, R2 ;  /* 0x0000000200097202 */ /* 0x004fe20000000f00 */
[----:B----4-:R-:W-:Y:S01]  /*154d0*/  IMAD.MOV.U32 R7, RZ, RZ, R0 ;  /* 0x000000ffff077224 */ /* 0x010fe200078e0000 */
[----:B---3--:R-:W-:-:S04]  /*154e0*/  FMNMX.FTZ R0, R4, R17, !PT ;  /* 0x0000001104007209 */ /* 0x008fc80007810000 */
        /* <DEDUP_REMOVED lines=9> */
[----:B------:R-:W-:-:S04]  /*15580*/  FMNMX.FTZ R137, R39, R137, !PT ;  /* 0x0000008927897209 */ /* 0x000fc80007810000 */
[----:B------:R-:W-:Y:S02]  /*15590*/  FMNMX.FTZ R137, R59, R137, !PT ;  /* 0x000000893b897209 */ /* 0x000fe40007810000 */
[----:B------:R-:W-:Y:S02]  /*155a0*/  FMNMX.FTZ R0, R230, R0, !PT ;  /* 0x00000000e6007209 */ /* 0x000fe40007810000 */
        /* <DEDUP_REMOVED lines=18> */
[----:B------:R-:W-:-:S03]  /*156d0*/  FMNMX.FTZ R136, R14, R0, !PT ;  /* 0x000000000e887209 */ /* 0x000fc60007810000 */
[----:B------:R-:W1:Y:S04]  /*156e0*/  SHFL.BFLY PT, R0, R137, 0x2, 0x1f ;  /* 0x0c401f0089007f89 */ /* 0x000e6800000e0000 */
[----:B------:R-:W2:Y:S01]  /*156f0*/  SHFL.BFLY PT, R2, R136, 0x2, 0x1f ;  /* 0x0c401f0088027f89 */ /* 0x000ea200000e0000 */
[----:B-1----:R-:W-:Y:S02]  /*15700*/  FMNMX.FTZ R137, R137, R0, !PT ;  /* 0x0000000089897209 */ /* 0x002fe40007810000 */
[----:B--2---:R-:W-:-:S03]  /*15710*/  FMNMX.FTZ R136, R136, R2, !PT ;  /* 0x0000000288887209 */ /* 0x004fc60007810000 */
        /* <DEDUP_REMOVED lines=19> */
[C---:B------:R-:W-:Y:S01]  /*15850*/  FSEL R3, R137.reuse, RZ, P1 ;  /* 0x000000ff89037208 */ /* 0x040fe20000800000 */
[----:B------:R-:W-:Y:S01]  /*15860*/  FMUL.FTZ R12, R137, c[0x0][0x23c] ;  /* 0x00008f00890c7a20 */ /* 0x000fe20000410000 */
[----:B------:R-:W-:Y:S02]  /*15870*/  FMNMX.FTZ R2, R37, R2, !PT ;  /* 0x0000000225027209 */ /* 0x000fe40007810000 */
[----:B------:R-:W-:Y:S02]  /*15880*/  FMNMX.FTZ R0, R134, R0, !PT ;  /* 0x0000000086007209 */ /* 0x000fe40007810000 */
[----:B------:R-:W-:Y:S01]  /*15890*/  FSETP.NEU.FTZ.AND P0, PT, R136, -INF , PT ;  /* 0xff8000008800780b */ /* 0x000fe20003f1d000 */
[----:B------:R-:W-:Y:S01]  /*158a0*/  FADD.FTZ R4, R4, -R3 ;  /* 0x8000000304047221 */ /* 0x000fe20000010000 */
[----:B------:R-:W-:-:S02]  /*158b0*/  FMNMX.FTZ R2, R63, R2, !PT ;  /* 0x000000023f027209 */ /* 0x000fc40007810000 */
[----:B------:R-:W-:Y:S02]  /*158c0*/  FMNMX.FTZ R0, R41, R0, !PT ;  /* 0x0000000029007209 */ /* 0x000fe40007810000 */
[----:B------:R-:W-:Y:S02]  /*158d0*/  FSEL R3, R136, RZ, P0 ;  /* 0x000000ff88037208 */ /* 0x000fe40000000000 */
[----:B------:R-:W-:Y:S02]  /*158e0*/  FSEL R12, R12, RZ, P1 ;  /* 0x000000ff0c0c7208 */ /* 0x000fe40000800000 */
[----:B------:R-:W-:Y:S02]  /*158f0*/  FMNMX.FTZ R2, R229, R2, !PT ;  /* 0x00000002e5027209 */ /* 0x000fe40007810000 */
[----:B------:R-:W-:Y:S01]  /*15900*/  FMNMX.FTZ R0, R67, R0, !PT ;  /* 0x0000000043007209 */ /* 0x000fe20007810000 */
        /* <DEDUP_REMOVED lines=8> */
[----:B------:R-:W1:Y:S02]  /*15990*/  MUFU.EX2 R0, R4 ;  /* 0x0000000400007308 */ /* 0x000e640000000800 */
[-C--:B-1----:R-:W-:Y:S02]  /*159a0*/  FMUL.FTZ R44, R184, R0.reuse ;  /* 0x00000000b82c7220 */ /* 0x082fe40000410000 */
[----:B------:R-:W-:Y:S02]  /*159b0*/  FMUL.FTZ R184, R96, R0 ;  /* 0x0000000060b87220 */ /* 0x000fe40000410000 */
[----:B------:R-:W2:Y:S01]  /*159c0*/  LDL.LU R96, [R1+0x48] ;  /* 0x0000480001607983 */ /* 0x000ea20000300800 */
[----:B------:R-:W-:Y:S02]  /*159d0*/  FMNMX.FTZ R3, R217, R3, !PT ;  /* 0x00000003d9037209 */ /* 0x000fe40007810000 */
[----:B------:R-:W-:Y:S02]  /*159e0*/  FMNMX.FTZ R2, R213, R2, !PT ;  /* 0x00000002d5027209 */ /* 0x000fe40007810000 */
[----:B------:R-:W-:Y:S01]  /*159f0*/  FMNMX.FTZ R3, R212, R3, !PT ;  /* 0x00000003d4037209 */ /* 0x000fe20007810000 */
[----:B------:R-:W-:Y:S01]  /*15a00*/  FFMA.FTZ R4, R19, c[0x0][0x23c], -R12 ;  /* 0x00008f0013047a23 */ /* 0x000fe2000001080c */
[----:B------:R-:W-:-:S02]  /*15a10*/  FMNMX.FTZ R2, R211, R2, !PT ;  /* 0x00000002d3027209 */ /* 0x000fc40007810000 */
[----:B------:R-:W-:Y:S01]  /*15a20*/  FMNMX.FTZ R3, R208, R3, !PT ;  /* 0x00000003d0037209 */ /* 0x000fe20007810000 */
[----:B------:R1:W-:Y:S01]  /*15a30*/  MUFU.EX2 R28, R4 ;  /* 0x00000004001c7308 */ /* 0x0003e20000000800 */
[----:B------:R-:W-:Y:S01]  /*15a40*/  FMUL.FTZ R56, R152, R0 ;  /* 0x0000000098387220 */ /* 0x000fe20000410000 */
[----:B-1----:R-:W-:Y:S02]  /*15a50*/  FMNMX.FTZ R4, R139, R2, !PT ;  /* 0x000000028b047209 */ /* 0x002fe40007810000 */
[----:B------:R-:W-:Y:S01]  /*15a60*/  FMNMX.FTZ R2, R132, R3, !PT ;  /* 0x0000000384027209 */ /* 0x000fe20007810000 */
[----:B------:R-:W-:-:S04]  /*15a70*/  FMUL.FTZ R3, R6, c[0x0][0x23c] ;  /* 0x00008f0006037a20 */ /* 0x000fc80000410000 */
[----:B------:R-:W1:Y:S01]  /*15a80*/  SHFL.BFLY PT, R6, R2, 0x2, 0x1f ;  /* 0x0c401f0002067f89 */ /* 0x000e6200000e0000 */
[----:B------:R-:W-:Y:S01]  /*15a90*/  FMNMX.FTZ R4, R133, R4, !PT ;  /* 0x0000000485047209 */ /* 0x000fe20007810000 */
[-C--:B------:R-:W-:Y:S01]  /*15aa0*/  FFMA.FTZ R33, R20, R0.reuse, R8 ;  /* 0x0000000014217223 */ /* 0x080fe20000010008 */
[----:B------:R-:W-:Y:S01]  /*15ab0*/  MOV R152, R7 ;  /* 0x0000000700987202 */ /* 0x000fe20000000f00 */
[-C--:B------:R-:W-:Y:S02]  /*15ac0*/  FMUL.FTZ R64, R164, R0.reuse ;  /* 0x00000000a4407220 */ /* 0x080fe40000410000 */
[-C--:B------:R-:W-:Y:S01]  /*15ad0*/  FMUL.FTZ R65, R165, R0.reuse ;  /* 0x00000000a5417220 */ /* 0x080fe20000410000 */
[----:B------:R-:W3:Y:S01]  /*15ae0*/  SHFL.BFLY PT, R7, R4, 0x2, 0x1f ;  /* 0x0c401f0004077f89 */ /* 0x000ee200000e0000 */
        /* <DEDUP_REMOVED lines=12> */
[-C--:B-----5:R-:W-:Y:S02]  /*15bb0*/  FMUL.FTZ R20, R68, R0.reuse ;  /* 0x0000000044147220 */ /* 0x0a0fe40000410000 */
        /* <DEDUP_REMOVED lines=14> */
[----:B------:R4:W1:Y:S01]  /*15ca0*/  MUFU.EX2 R0, R3 ;  /* 0x0000000300007308 */ /* 0x0008620000000800 */
[----:B------:R-:W-:-:S07]  /*15cb0*/  FFMA.FTZ R5, R18, c[0x0][0x23c], -R12 ;  /* 0x00008f0012057a23 */ /* 0x000fce000001080c */
[----:B------:R1:W-:Y:S01]  /*15cc0*/  MUFU.EX2 R18, R5 ;  /* 0x0000000500127308 */ /* 0x0003e20000000800 */
[----:B----4-:R-:W-:-:S05]  /*15cd0*/  FMUL.FTZ R3, R136, c[0x0][0x23c] ;  /* 0x00008f0088037a20 */ /* 0x010fca0000410000 */
[----:B------:R-:W-:Y:S01]  /*15ce0*/  FSEL R3, R3, RZ, P0 ;  /* 0x000000ff03037208 */ /* 0x000fe20000000000 */
[----:B-1----:R-:W-:Y:S01]  /*15cf0*/  FFMA.FTZ R5, R16, c[0x0][0x23c], -R12 ;  /* 0x00008f0010057a23 */ /* 0x002fe2000001080c */
[----:B------:R-:W-:-:S03]  /*15d00*/  FMNMX.FTZ R2, R2, R6, !PT ;  /* 0x0000000602027209 */ /* 0x000fc60007810000 */
[----:B------:R1:W-:Y:S01]  /*15d10*/  MUFU.EX2 R17, R5 ;  /* 0x0000000500117308 */ /* 0x0003e20000000800 */
[----:B------:R-:W-:Y:S02]  /*15d20*/  MOV R116, R9 ;  /* 0x0000000900747202 */ /* 0x000fe40000000f00 */
[----:B---3--:R-:W-:Y:S01]  /*15d30*/  FMNMX.FTZ R4, R4, R7, !PT ;  /* 0x0000000704047209 */ /* 0x008fe20007810000 */
[----:B-1----:R-:W-:-:S04]  /*15d40*/  FFMA.FTZ R5, R22, c[0x0][0x23c], -R3 ;  /* 0x00008f0016057a23 */ /* 0x002fc80000010803 */
[----:B------:R1:W2:Y:S01]  /*15d50*/  MUFU.EX2 R9, R5 ;  /* 0x0000000500097308 */ /* 0x0002a20000000800 */
[----:B------:R-:W-:Y:S04]  /*15d60*/  SHFL.BFLY PT, R6, R4, 0x1, 0x1f ;  /* 0x0c201f0004067f89 */ /* 0x000fe800000e0000 */
[----:B-1----:R-:W1:Y:S01]  /*15d70*/  SHFL.BFLY PT, R5, R2, 0x1, 0x1f ;  /* 0x0c201f0002057f89 */ /* 0x002e6200000e0000 */
[----:B------:R-:W-:Y:S01]  /*15d80*/  MOV R84, R62 ;  /* 0x0000003e00547202 */ /* 0x000fe20000000f00 */
[----:B------:R-:W-:Y:S01]  /*15d90*/  IMAD.MOV.U32 R68, RZ, RZ, R67 ;  /* 0x000000ffff447224 */ /* 0x000fe200078e0043 */
[----:B------:R-:W-:Y:S01]  /*15da0*/  MOV R69, R66 ;  /* 0x0000004200457202 */ /* 0x000fe20000000f00 */
[----:B------:R-:W-:Y:S01]  /*15db0*/  IMAD.MOV.U32 R85, RZ, RZ, R59 ;  /* 0x000000ffff557224 */ /* 0x000fe200078e003b */
[----:B------:R-:W-:Y:S01]  /*15dc0*/  MOV R19, R50 ;  /* 0x0000003200137202 */ /* 0x000fe20000000f00 */
[----:B------:R-:W-:Y:S01]  /*15dd0*/  FFMA.FTZ R7, R23, c[0x0][0x23c], -R3 ;  /* 0x00008f0017077a23 */ /* 0x000fe20000010803 */
        /* <DEDUP_REMOVED lines=36> */
[----:B------:R-:W-:Y:S02]  /*16020*/  MOV R84, R135 ;  /* 0x0000008700547202 */ /* 0x000fe40000000f00 */
[----:B-1----:R-:W-:-:S04]  /*16030*/  FMNMX.FTZ R135, R2, R5, !PT ;  /* 0x0000000502877209 */ /* 0x002fc80007810000 */
[C---:B------:R-:W-:Y:S01]  /*16040*/  FSETP.NEU.FTZ.AND P0, PT, R135.reuse, -INF , PT ;  /* 0xff8000008700780b */ /* 0x040fe20003f1d000 */
[----:B------:R-:W-:Y:S01]  /*16050*/  FMUL.FTZ R2, R135, c[0x0][0x23c] ;  /* 0x00008f0087027a20 */ /* 0x000fe20000410000 */
[----:B------:R-:W-:Y:S02]  /*16060*/  MOV R113, R85 ;  /* 0x0000005500717202 */ /* 0x000fe40000000f00 */
[----:B------:R-:W-:Y:S02]  /*16070*/  MOV R85, R134 ;  /* 0x0000008600557202 */ /* 0x000fe40000000f00 */
[----:B------:R-:W-:Y:S02]  /*16080*/  FMNMX.FTZ R134, R4, R6, !PT ;  /* 0x0000000604867209 */ /* 0x000fe40007810000 */
[----:B------:R-:W-:-:S05]  /*16090*/  FSEL R2, R2, RZ, P0 ;  /* 0x000000ff02027208 */ /* 0x000fca0000000000 */
[----:B------:R-:W-:Y:S02]  /*160a0*/  FFMA.FTZ R4, R26, c[0x0][0x23c], -R2 ;  /* 0x00008f001a047a23 */ /* 0x000fe40000010802 */
[----:B--2---:R-:W-:Y:S02]  /*160b0*/  FFMA.FTZ R82, R96, R0, R9 ;  /* 0x0000000060527223 */ /* 0x004fe40000010009 */
[----:B------:R-:W-:-:S04]  /*160c0*/  FFMA.FTZ R0, R25, c[0x0][0x23c], -R3 ;  /* 0x00008f0019007a23 */ /* 0x000fc80000010803 */
[----:B------:R1:W-:Y:S01]  /*160d0*/  MUFU.EX2 R155, R0 ;  /* 0x00000000009b7308 */ /* 0x0003e20000000800 */
[----:B------:R-:W-:Y:S01]  /*160e0*/  MOV R96, R69 ;  /* 0x0000004500607202 */ /* 0x000fe20000000f00 */
[----:B-1----:R-:W-:-:S06]  /*160f0*/  FFMA.FTZ R0, R24, c[0x0][0x23c], -R3 ;  /* 0x00008f0018007a23 */ /* 0x002fcc0000010803 */
[----:B------:R1:W-:Y:S01]  /*16100*/  MUFU.EX2 R154, R0 ;  /* 0x00000000009a7308 */ /* 0x0003e20000000800 */
[----:B------:R-:W-:Y:S02]  /*16110*/  MOV R69, R153 ;  /* 0x0000009900457202 */ /* 0x000fe40000000f00 */
        /* <DEDUP_REMOVED lines=12> */
[----:B------:R-:W-:Y:S01]  /*161e0*/  MOV R129, R96 ;  /* 0x0000006000817202 */ /* 0x000fe20000000f00 */
[----:B------:R-:W-:Y:S01]  /*161f0*/  IMAD.MOV.U32 R97, RZ, RZ, R81 ;  /* 0x000000ffff617224 */ /* 0x000fe200078e0051 */
[----:B------:R-:W-:Y:S01]  /*16200*/  MOV R96, R35 ;  /* 0x0000002300607202 */ /* 0x000fe20000000f00 */
[----:B------:R-:W2:Y:S01]  /*16210*/  LDL.LU R81, [R1+0x4c] ;  /* 0x00004c0001517983 */ /* 0x000ea20000300800 */
[----:B-1----:R-:W-:Y:S01]  /*16220*/  FMUL.FTZ R35, R107, R4 ;  /* 0x000000046b237220 */ /* 0x002fe20000410000 */
[----:B------:R-:W-:Y:S02]  /*16230*/  MOV R107, R17 ;  /* 0x00000011006b7202 */ /* 0x000fe40000000f00 */
[----:B------:R-:W3:Y:S01]  /*16240*/  LDL.LU R17, [R1+0x50] ;  /* 0x0000500001117983 */ /* 0x000ee20000300800 */
[----:B------:R-:W-:Y:S01]  /*16250*/  FMUL.FTZ R0, R134, c[0x0][0x23c] ;  /* 0x00008f0086007a20 */ /* 0x000fe20000410000 */
[----:B------:R-:W1:Y:S04]  /*16260*/  MUFU.EX2 R5, R5 ;  /* 0x0000000500057308 */ /* 0x000e680000000800 */
[----:B------:R-:W-:-:S05]  /*16270*/  FSEL R0, R0, RZ, P0 ;  /* 0x000000ff00007208 */ /* 0x000fca0000000000 */
[----:B------:R-:W-:Y:S01]  /*16280*/  FFMA.FTZ R6, R27, c[0x0][0x23c], -R0 ;  /* 0x00008f001b067a23 */ /* 0x000fe20000010800 */
[----:B------:R-:W-:-:S05]  /*16290*/  MOV R128, R18 ;  /* 0x0000001200807202 */ /* 0x000fca0000000f00 */
[----:B------:R-:W3:Y:S01]  /*162a0*/  MUFU.EX2 R6, R6 ;  /* 0x0000000600067308 */ /* 0x000ee20000000800 */
[----:B------:R-:W-:Y:S02]  /*162b0*/  IMAD.MOV.U32 R117, RZ, RZ, R113 ;  /* 0x000000ffff757224 */ /* 0x000fe400078e0071 */
[----:B------:R-:W-:Y:S01]  /*162c0*/  IMAD.MOV.U32 R113, RZ, RZ, R33 ;  /* 0x000000ffff717224 */ /* 0x000fe200078e0021 */
[----:B------:R-:W-:Y:S01]  /*162d0*/  MOV R70, R84 ;  /* 0x0000005400467202 */ /* 0x000fe20000000f00 */
[----:B-1----:R-:W-:Y:S01]  /*162e0*/  FMUL.FTZ R33, R105, R5 ;  /* 0x0000000569217220 */ /* 0x002fe20000410000 */
[----:B------:R-:W-:Y:S01]  /*162f0*/  MOV R105, R128 ;  /* 0x0000008000697202 */ /* 0x000fe20000000f00 */
[----:B------:R-:W-:Y:S01]  /*16300*/  IMAD.MOV.U32 R87, RZ, RZ, R40 ;  /* 0x000000ffff577224 */ /* 0x000fe200078e0028 */
[----:B------:R-:W-:Y:S02]  /*16310*/  MOV R86, R41 ;  /* 0x0000002900567202 */ /* 0x000fe40000000f00 */
[----:B------:R-:W-:-:S02]  /*16320*/  MOV R98, R28 ;  /* 0x0000001c00627202 */ /* 0x000fc40000000f00 */
[----:B------:R-:W-:Y:S02]  /*16330*/  MOV R116, R80 ;  /* 0x0000005000747202 */ /* 0x000fe40000000f00 */
[----:B------:R-:W-:Y:S02]  /*16340*/  MOV R128, R112 ;  /* 0x0000007000807202 */ /* 0x000fe40000000f00 */
[----:B------:R-:W-:Y:S01]  /*16350*/  MOV R84, R69 ;  /* 0x0000004500547202 */ /* 0x000fe20000000f00 */
[----:B------:R-:W-:Y:S01]  /*16360*/  IMAD.MOV.U32 R69, RZ, RZ, R30 ;  /* 0x000000ffff457224 */ /* 0x000fe200078e001e */
[----:B------:R-:W-:Y:S01]  /*16370*/  MOV R71, R68 ;  /* 0x0000004400477202 */ /* 0x000fe20000000f00 */
[----:B------:R-:W-:Y:S01]  /*16380*/  FMUL.FTZ R30, R110, R4 ;  /* 0x000000046e1e7220 */ /* 0x000fe20000410000 */
        /* <DEDUP_REMOVED lines=9> */
[----:B------:R-:W-:Y:S02]  /*16420*/  MOV R87, R117 ;  /* 0x0000007500577202 */ /* 0x000fe40000000f00 */
        /* <DEDUP_REMOVED lines=76> */
[----:B------:R-:W-:Y:S02]  /*168f0*/  MOV R119, R87 ;  /* 0x0000005700777202 */ /* 0x000fe40000000f00 */
[----:B------:R-:W-:Y:S02]  /*16900*/  MOV R87, R117 ;  /* 0x0000007500577202 */ /* 0x000fe40000000f00 */
[----:B------:R-:W-:Y:S01]  /*16910*/  MOV R117, R85 ;  /* 0x0000005500757202 */ /* 0x000fe20000000f00 */
[----:B------:R-:W-:Y:S01]  /*16920*/  IMAD.MOV.U32 R85, RZ, RZ, R10 ;  /* 0x000000ffff557224 */ /* 0x000fe200078e000a */
[----:B------:R-:W-:Y:S02]  /*16930*/  F2FP.PACK_AB R8, R110, R8 ;  /* 0x000000086e08723e */ /* 0x000fe400000000ff */
[----:B------:R-:W-:Y:S02]  /*16940*/  F2FP.PACK_AB R9, R153, R9 ;  /* 0x000000099909723e */ /* 0x000fe400000000ff */
[----:B------:R-:W-:-:S02]  /*16950*/  F2FP.PACK_AB R10, R107, R105 ;  /* 0x000000696b0a723e */ /* 0x000fc400000000ff */
[----:B------:R-:W-:Y:S02]  /*16960*/  MOV R121, R118 ;  /* 0x0000007600797202 */ /* 0x000fe40000000f00 */
[----:B------:R-:W-:Y:S01]  /*16970*/  MOV R131, R99 ;  /* 0x0000006300837202 */ /* 0x000fe20000000f00 */
[----:B------:R-:W-:Y:S01]  /*16980*/  IMAD.MOV.U32 R99, RZ, RZ, R129 ;  /* 0x000000ffff637224 */ /* 0x000fe200078e0081 */
[----:B------:R-:W-:Y:S02]  /*16990*/  MOV R118, R86 ;  /* 0x0000005600767202 */ /* 0x000fe40000000f00 */
[----:B------:R-:W-:Y:S02]  /*169a0*/  MOV R77, R115 ;  /* 0x00000073004d7202 */ /* 0x000fe40000000f00 */
[----:B------:R-:W-:Y:S02]  /*169b0*/  MOV R76, R114 ;  /* 0x00000072004c7202 */ /* 0x000fe40000000f00 */
[----:B------:R-:W-:-:S02]  /*169c0*/  MOV R86, R116 ;  /* 0x0000007400567202 */ /* 0x000fc40000000f00 */
[----:B------:R-:W-:Y:S02]  /*169d0*/  MOV R129, R97 ;  /* 0x0000006100817202 */ /* 0x000fe40000000f00 */
[----:B------:R-:W-:Y:S02]  /*169e0*/  MOV R114, R71 ;  /* 0x0000004700727202 */ /* 0x000fe40000000f00 */
[----:B------:R-:W-:Y:S02]  /*169f0*/  MOV R115, R70 ;  /* 0x0000004600737202 */ /* 0x000fe40000000f00 */
[----:B------:R-:W-:Y:S02]  /*16a00*/  MOV R116, R69 ;  /* 0x0000004500747202 */ /* 0x000fe40000000f00 */
[----:B------:R-:W-:Y:S01]  /*16a10*/  MOV R97, R68 ;  /* 0x0000004400617202 */ /* 0x000fe20000000f00 */
[----:B--2---:R-:W-:Y:S02]  /*16a20*/  FFMA.FTZ R81, R81, R5, R7 ;  /* 0x0000000551517223 */ /* 0x004fe40000010007 */
[----:B---3--:R-:W-:-:S02]  /*16a30*/  FFMA.FTZ R80, R17, R4, R6 ;  /* 0x0000000411507223 */ /* 0x008fc40000010006 */
[--C-:B------:R-:W-:Y:S01]  /*16a40*/  FFMA.FTZ R4, R231, c[0x0][0x23c], -R2.reuse ;  /* 0x00008f00e7047a23 */ /* 0x100fe20000010802 */
[----:B------:R-:W1:Y:S03]  /*16a50*/  LDSM.16.MT88.4 R16, [R221+0xc000] ;  /* 0x00c00000dd10783b */ /* 0x000e660000004200 */
[----:B------:R2:W-:Y:S01]  /*16a60*/  MUFU.EX2 R106, R4 ;  /* 0x00000004006a7308 */ /* 0x0005e20000000800 */
[----:B------:R-:W-:Y:S02]  /*16a70*/  FFMA.FTZ R5, R219, c[0x0][0x23c], -R2 ;  /* 0x00008f00db057a23 */ /* 0x000fe40000010802 */
[----:B--2---:R-:W-:-:S05]  /*16a80*/  FFMA.FTZ R4, R83, c[0x0][0x23c], -R0 ;  /* 0x00008f0053047a23 */ /* 0x004fca0000010800 */
[----:B------:R2:W3:Y:S02]  /*16a90*/  MUFU.EX2 R83, R4 ;  /* 0x0000000400537308 */ /* 0x0004e40000000800 */
[----:B--2---:R-:W-:-:S06]  /*16aa0*/  FFMA.FTZ R4, R130, c[0x0][0x23c], -R0 ;  /* 0x00008f0082047a23 */ /* 0x004fcc0000010800 */
[----:B------:R2:W-:Y:S08]  /*16ab0*/  MUFU.EX2 R104, R4 ;  /* 0x0000000400687308 */ /* 0x0005f00000000800 */
[----:B------:R3:W4:Y:S01]  /*16ac0*/  MUFU.EX2 R231, R5 ;  /* 0x0000000500e77308 */ /* 0x0007220000000800 */
[----:B--2---:R-:W-:-:S07]  /*16ad0*/  FFMA.FTZ R4, R214, c[0x0][0x23c], -R0 ;  /* 0x00008f00d6047a23 */ /* 0x004fce0000010800 */
[----:B------:R2:W1:Y:S01]  /*16ae0*/  MUFU.EX2 R214, R4 ;  /* 0x0000000400d67308 */ /* 0x0004620000000800 */
[----:B------:R-:W-:Y:S01]  /*16af0*/  IMAD.MOV.U32 R130, RZ, RZ, R98 ;  /* 0x000000ffff827224 */ /* 0x000fe200078e0062 */
[----:B------:R-:W-:Y:S01]  /*16b00*/  MOV R98, R128 ;  /* 0x0000008000627202 */ /* 0x000fe20000000f00 */
[----:B------:R-:W-:Y:S01]  /*16b10*/  IMAD.MOV.U32 R128, RZ, RZ, R96 ;  /* 0x000000ffff807224 */ /* 0x000fe200078e0060 */
[----:B------:R-:W-:Y:S02]  /*16b20*/  MOV R96, R11 ;  /* 0x0000000b00607202 */ /* 0x000fe40000000f00 */
[----:B---3--:R-:W-:Y:S02]  /*16b30*/  F2FP.PACK_AB R5, R83, R6 ;  /* 0x000000065305723e */ /* 0x008fe400000000ff */
[----:B------:R-:W-:Y:S02]  /*16b40*/  F2FP.PACK_AB R11, R154, R155 ;  /* 0x0000009b9a0b723e */ /* 0x000fe400000000ff */
[----:B----4-:R-:W-:-:S02]  /*16b50*/  F2FP.PACK_AB R6, R231, R106 ;  /* 0x0000006ae706723e */ /* 0x010fc400000000ff */
[----:B--2---:R-:W-:Y:S02]  /*16b60*/  F2FP.PACK_AB R4, R152, R7 ;  /* 0x000000079804723e */ /* 0x004fe400000000ff */
[----:B-1----:R-:W-:Y:S01]  /*16b70*/  F2FP.PACK_AB R7, R214, R104 ;  /* 0x00000068d607723e */ /* 0x002fe200000000ff */
[-C--:B------:R-:W-:Y:S08]  /*16b80*/  HMMA.16816.F32 R68, R8, R16.reuse, R148 ;  /* 0x000000100844723c */ /* 0x080ff00000001894 */
        /* <DEDUP_REMOVED lines=9> */
[----:B------:R-:W-:-:S06]  /*16c20*/  MOV R148, R77 ;  /* 0x0000004d00947202 */ /* 0x000fcc0000000f00 */
        /* <DEDUP_REMOVED lines=15> */
[----:B------:R-:W-:-:S02]  /*16d20*/  MOV R124, R128 ;  /* 0x00000080007c7202 */ /* 0x000fc40000000f00 */
        /* <DEDUP_REMOVED lines=8> */
[----:B------:R-:W-:Y:S01]  /*16db0*/  IMAD.MOV.U32 R120, RZ, RZ, R87 ;  /* 0x000000ffff787224 */ /* 0x000fe200078e0057 */
[----:B------:R-:W-:-:S02]  /*16dc0*/  MOV R79, R86 ;  /* 0x00000056004f7202 */ /* 0x000fc40000000f00 */
[----:B------:R-:W-:Y:S02]  /*16dd0*/  MOV R219, R85 ;  /* 0x0000005500db7202 */ /* 0x000fe40000000f00 */
[----:B------:R-:W-:Y:S02]  /*16de0*/  MOV R127, R84 ;  /* 0x00000054007f7202 */ /* 0x000fe40000000f00 */
        /* <DEDUP_REMOVED lines=8> */
[----:B------:R-:W-:-:S02]  /*16e70*/  MOV R203, R76 ;  /* 0x0000004c00cb7202 */ /* 0x000fc40000000f00 */
[----:B------:R-:W-:Y:S01]  /*16e80*/  IMAD.MOV.U32 R63, RZ, RZ, R150 ;  /* 0x000000ffff3f7224 */ /* 0x000fe200078e0096 */
[----:B------:R-:W-:Y:S02]  /*16e90*/  MOV R62, R151 ;  /* 0x00000097003e7202 */ /* 0x000fe40000000f00 */
[----:B------:R-:W-:Y:S02]  /*16ea0*/  MOV R60, R127 ;  /* 0x0000007f003c7202 */ /* 0x000fe40000000f00 */
[----:B------:R-:W-:Y:S02]  /*16eb0*/  MOV R150, R125 ;  /* 0x0000007d00967202 */ /* 0x000fe40000000f00 */
[----:B------:R-:W-:Y:S02]  /*16ec0*/  MOV R61, R111 ;  /* 0x0000006f003d7202 */ /* 0x000fe40000000f00 */
[----:B------:R-:W-:Y:S02]  /*16ed0*/  MOV R151, R110 ;  /* 0x0000006e00977202 */ /* 0x000fe40000000f00 */
[----:B------:R-:W-:-:S02]  /*16ee0*/  MOV R127, R78 ;  /* 0x0000004e007f7202 */ /* 0x000fc40000000f00 */
[----:B------:R-:W-:Y:S01]  /*16ef0*/  MOV R125, R109 ;  /* 0x0000006d007d7202 */ /* 0x000fe20000000f00 */
        /* <DEDUP_REMOVED lines=14> */
[----:B-1----:R-:W-:-:S06]  /*16fe0*/  FFMA.FTZ R4, R61, c[0x0][0x23c], -R12 ;  /* 0x00008f003d047a23 */ /* 0x002fcc000001080c */
[----:B------:R1:W-:Y:S02]  /*16ff0*/  MUFU.EX2 R5, R4 ;  /* 0x0000000400057308 */ /* 0x0003e40000000800 */
[--C-:B-1----:R-:W-:Y:S01]  /*17000*/  FFMA.FTZ R4, R201, c[0x0][0x23c], -R12.reuse ;  /* 0x00008f00c9047a23 */ /* 0x102fe2000001080c */
[----:B------:R-:W-:Y:S02]  /*17010*/  MOV R201, R202 ;  /* 0x000000ca00c97202 */ /* 0x000fe40000000f00 */
[----:B------:R-:W-:Y:S02]  /*17020*/  MOV R202, R203 ;  /* 0x000000cb00ca7202 */ /* 0x000fe40000000f00 */
[----:B------:R-:W-:Y:S01]  /*17030*/  MOV R203, R219 ;  /* 0x000000db00cb7202 */ /* 0x000fe20000000f00 */
[----:B------:R-:W-:Y:S02]  /*17040*/  IMAD.MOV.U32 R219, RZ, RZ, R227 ;  /* 0x000000ffffdb7224 */ /* 0x000fe400078e00e3 */
[----:B------:R1:W-:Y:S02]  /*17050*/  MUFU.EX2 R227, R4 ;  /* 0x0000000400e37308 */ /* 0x0003e40000000800 */
[----:B-1----:R-:W-:-:S06]  /*17060*/  FFMA.FTZ R4, R62, c[0x0][0x23c], -R12 ;  /* 0x00008f003e047a23 */ /* 0x002fcc000001080c */
        /* <DEDUP_REMOVED lines=8> */
[----:B------:R1:W2:Y:S01]  /*170f0*/  MUFU.EX2 R7, R4 ;  /* 0x0000000400077308 */ /* 0x0002a20000000800 */
[----:B------:R-:W-:Y:S02]  /*17100*/  FFMA.FTZ R6, R215, c[0x0][0x23c], -R12 ;  /* 0x00008f00d7067a23 */ /* 0x000fe4000001080c */
[----:B-1----:R-:W-:-:S05]  /*17110*/  FFMA.FTZ R4, R201, c[0x0][0x23c], -R2 ;  /* 0x00008f00c9047a23 */ /* 0x002fca0000010802 */
[----:B------:R1:W-:Y:S01]  /*17120*/  MUFU.EX2 R91, R4 ;  /* 0x00000004005b7308 */ /* 0x0003e20000000800 */
[----:B------:R-:W-:Y:S01]  /*17130*/  MOV R201, R219 ;  /* 0x000000db00c97202 */ /* 0x000fe20000000f00 */
[----:B--2---:R-:W-:Y:S01]  /*17140*/  IMAD.MOV.U32 R215, RZ, RZ, R7 ;  /* 0x000000ffffd77224 */ /* 0x004fe200078e0007 */
[----:B------:R-:W-:Y:S01]  /*17150*/  MOV R219, R122 ;  /* 0x0000007a00db7202 */ /* 0x000fe20000000f00 */
[----:B------:R-:W-:Y:S02]  /*17160*/  FFMA.FTZ R7, R216, c[0x0][0x23c], -R3 ;  /* 0x00008f00d8077a23 */ /* 0x000fe40000010803 */
[----:B------:R-:W-:Y:S02]  /*17170*/  FFMA.FTZ R125, R125, c[0x0][0x23c], -R12 ;  /* 0x00008f007d7d7a23 */ /* 0x000fe4000001080c */
[----:B-1----:R-:W-:Y:S01]  /*17180*/  FFMA.FTZ R4, R202, c[0x0][0x23c], -R2 ;  /* 0x00008f00ca047a23 */ /* 0x002fe20000010802 */
[----:B------:R-:W-:-:S03]  /*17190*/  MOV R202, R229 ;  /* 0x000000e500ca7202 */ /* 0x000fc60000000f00 */
[----:B------:R1:W-:Y:S01]  /*171a0*/  MUFU.EX2 R229, R4 ;  /* 0x0000000400e57308 */ /* 0x0003e20000000800 */
[--C-:B------:R-:W-:Y:S02]  /*171b0*/  FFMA.FTZ R124, R124, c[0x0][0x23c], -R12.reuse ;  /* 0x00008f007c7c7a23 */ /* 0x100fe4000001080c */
[--C-:B------:R-:W-:Y:S02]  /*171c0*/  FFMA.FTZ R123, R123, c[0x0][0x23c], -R12.reuse ;  /* 0x00008f007b7b7a23 */ /* 0x100fe4000001080c */
[--C-:B------:R-:W-:Y:S02]  /*171d0*/  FFMA.FTZ R122, R218, c[0x0][0x23c], -R12.reuse ;  /* 0x00008f00da7a7a23 */ /* 0x100fe4000001080c */
[--C-:B------:R-:W-:Y:S02]  /*171e0*/  FFMA.FTZ R95, R209, c[0x0][0x23c], -R12.reuse ;  /* 0x00008f00d15f7a23 */ /* 0x100fe4000001080c */
[--C-:B------:R-:W-:Y:S02]  /*171f0*/  FFMA.FTZ R200, R15, c[0x0][0x23c], -R12.reuse ;  /* 0x00008f000fc87a23 */ /* 0x100fe4000001080c */
[----:B------:R-:W-:-:S02]  /*17200*/  FFMA.FTZ R93, R13, c[0x0][0x23c], -R12 ;  /* 0x00008f000d5d7a23 */ /* 0x000fc4000001080c */
[----:B-1----:R-:W-:Y:S01]  /*17210*/  FFMA.FTZ R4, R148, c[0x0][0x23c], -R2 ;  /* 0x00008f0094047a23 */ /* 0x002fe20000010802 */
[----:B------:R-:W-:Y:S01]  /*17220*/  MOV R148, R225 ;  /* 0x000000e100947202 */ /* 0x000fe20000000f00 */
[--C-:B------:R-:W-:Y:S02]  /*17230*/  FFMA.FTZ R216, R14, c[0x0][0x23c], -R3.reuse ;  /* 0x00008f000ed87a23 */ /* 0x100fe40000010803 */
[----:B------:R1:W-:Y:S01]  /*17240*/  MUFU.EX2 R225, R4 ;  /* 0x0000000400e17308 */ /* 0x0003e20000000800 */
[----:B------:R-:W2:Y:S01]  /*17250*/  LDSM.16.MT88.4 R12, [R221+0xc800] ;  /* 0x00c80000dd0c783b */ /* 0x000ea20000004200 */
[--C-:B------:R-:W-:Y:S02]  /*17260*/  FFMA.FTZ R120, R120, c[0x0][0x23c], -R3.reuse ;  /* 0x00008f0078787a23 */ /* 0x100fe40000010803 */
[--C-:B------:R-:W-:Y:S02]  /*17270*/  FFMA.FTZ R115, R115, c[0x0][0x23c], -R3.reuse ;  /* 0x00008f0073737a23 */ /* 0x100fe40000010803 */
[----:B------:R-:W-:-:S02]  /*17280*/  FFMA.FTZ R114, R114, c[0x0][0x23c], -R3 ;  /* 0x00008f0072727a23 */ /* 0x000fc40000010803 */
[--C-:B------:R-:W-:Y:S02]  /*17290*/  FFMA.FTZ R218, R138, c[0x0][0x23c], -R3.reuse ;  /* 0x00008f008ada7a23 */ /* 0x100fe40000010803 */
[----:B-1----:R-:W-:Y:S01]  /*172a0*/  FFMA.FTZ R4, R150, c[0x0][0x23c], -R2 ;  /* 0x00008f0096047a23 */ /* 0x002fe20000010802 */
[----:B------:R-:W-:Y:S01]  /*172b0*/  MOV R150, R113 ;  /* 0x0000007100967202 */ /* 0x000fe20000000f00 */
[--C-:B------:R-:W-:Y:S02]  /*172c0*/  FFMA.FTZ R113, R239, c[0x0][0x23c], -R3.reuse ;  /* 0x00008f00ef717a23 */ /* 0x100fe40000010803 */
[----:B------:R-:W-:Y:S02]  /*172d0*/  FFMA.FTZ R239, R210, c[0x0][0x23c], -R3 ;  /* 0x00008f00d2ef7a23 */ /* 0x000fe40000010803 */
[----:B------:R-:W-:Y:S01]  /*172e0*/  FFMA.FTZ R3, R201, c[0x0][0x23c], -R0 ;  /* 0x00008f00c9037a23 */ /* 0x000fe20000010800 */
[----:B------:R-:W-:Y:S01]  /*172f0*/  MUFU.EX2 R90, R4 ;  /* 0x00000004005a7308 */ /* 0x000fe20000000800 */
[----:B------:R-:W-:-:S02]  /*17300*/  FFMA.FTZ R61, R219, c[0x0][0x23c], -R2 ;  /* 0x00008f00db3d7a23 */ /* 0x000fc40000010802 */
[--C-:B------:R-:W-:Y:S02]  /*17310*/  FFMA.FTZ R112, R112, c[0x0][0x23c], -R2.reuse ;  /* 0x00008f0070707a23 */ /* 0x100fe40000010802 */
[----:B------:R-:W-:-:S03]  /*17320*/  FFMA.FTZ R63, R202, c[0x0][0x23c], -R2 ;  /* 0x00008f00ca3f7a23 */ /* 0x000fc60000010802 */
[----:B------:R1:W3:Y:S01]  /*17330*/  MUFU.EX2 R4, R3 ;  /* 0x0000000300047308 */ /* 0x0002e20000000800 */
[--C-:B------:R-:W-:Y:S02]  /*17340*/  FFMA.FTZ R62, R203, c[0x0][0x23c], -R2.reuse ;  /* 0x00008f00cb3e7a23 */ /* 0x100fe40000010802 */
[--C-:B------:R-:W-:Y:S02]  /*17350*/  FFMA.FTZ R217, R217, c[0x0][0x23c], -R2.reuse ;  /* 0x00008f00d9d97a23 */ /* 0x100fe40000010802 */
[--C-:B------:R-:W-:Y:S02]  /*17360*/  FFMA.FTZ R209, R212, c[0x0][0x23c], -R2.reuse ;  /* 0x00008f00d4d17a23 */ /* 0x100fe40000010802 */
[--C-:B------:R-:W-:Y:S02]  /*17370*/  FFMA.FTZ R94, R208, c[0x0][0x23c], -R2.reuse ;  /* 0x00008f00d05e7a23 */ /* 0x100fe40000010802 */
[----:B------:R-:W-:Y:S02]  /*17380*/  FFMA.FTZ R219, R132, c[0x0][0x23c], -R2 ;  /* 0x00008f0084db7a23 */ /* 0x000fe40000010802 */
[----:B------:R-:W-:-:S02]  /*17390*/  FFMA.FTZ R2, R149, c[0x0][0x23c], -R0 ;  /* 0x00008f0095027a23 */ /* 0x000fc40000010800 */
[----:B-1----:R-:W-:-:S04]  /*173a0*/  FFMA.FTZ R3, R228, c[0x0][0x23c], -R0 ;  /* 0x00008f00e4037a23 */ /* 0x002fc80000010800 */
[----:B------:R1:W4:Y:S01]  /*173b0*/  MUFU.EX2 R228, R3 ;  /* 0x0000000300e47308 */ /* 0x0003220000000800 */
[--C-:B------:R-:W-:Y:S02]  /*173c0*/  FFMA.FTZ R60, R126, c[0x0][0x23c], -R0.reuse ;  /* 0x00008f007e3c7a23 */ /* 0x100fe40000010800 */
[----:B------:R-:W-:-:S05]  /*173d0*/  FFMA.FTZ R126, R220, c[0x0][0x23c], -R0 ;  /* 0x00008f00dc7e7a23 */ /* 0x000fca0000010800 */
[----:B------:R-:W-:Y:S01]  /*173e0*/  MUFU.EX2 R2, R2 ;  /* 0x0000000200027308 */ /* 0x000fe20000000800 */
[----:B-1----:R-:W-:-:S07]  /*173f0*/  FFMA.FTZ R3, R148, c[0x0][0x23c], -R0 ;  /* 0x00008f0094037a23 */ /* 0x002fce0000010800 */
[----:B------:R-:W1:Y:S01]  /*17400*/  MUFU.EX2 R220, R3 ;  /* 0x0000000300dc7308 */ /* 0x000e620000000800 */
[--C-:B------:R-:W-:Y:S02]  /*17410*/  FFMA.FTZ R138, R213, c[0x0][0x23c], -R0.reuse ;  /* 0x00008f00d58a7a23 */ /* 0x100fe40000010800 */
[----:B------:R-:W-:Y:S01]  /*17420*/  FFMA.FTZ R132, R211, c[0x0][0x23c], -R0 ;  /* 0x00008f00d3847a23 */ /* 0x000fe20000010800 */
[----:B---3--:R-:W-:Y:S01]  /*17430*/  MOV R211, R4 ;  /* 0x0000000400d37202 */ /* 0x008fe20000000f00 */
[----:B------:R-:W-:Y:S01]  /*17440*/  FADD.FTZ R213, R153, R82 ;  /* 0x0000005299d57221 */ /* 0x000fe20000010000 */
[----:B------:R-:W-:Y:S01]  /*17450*/  MOV R82, R5 ;  /* 0x0000000500527202 */ /* 0x000fe20000000f00 */
[----:B------:R-:W-:Y:S01]  /*17460*/  HMMA.16816.F32 R168, R8, R16, R168 ;  /* 0x0000001008a8723c */ /* 0x000fe200000018a8 */
[----:B------:R-:W-:Y:S01]  /*17470*/  IMAD.MOV.U32 R208, RZ, RZ, R7 ;  /* 0x000000ffffd07224 */ /* 0x000fe200078e0007 */
[----:B------:R-:W-:Y:S02]  /*17480*/  MOV R210, R6 ;  /* 0x0000000600d27202 */ /* 0x000fe40000000f00 */
[----:B------:R-:W-:-:S02]  /*17490*/  F2FP.PACK_AB R4, R229, R91 ;  /* 0x0000005be504723e */ /* 0x000fc400000000ff */
[----:B----4-:R-:W-:Y:S02]  /*174a0*/  F2FP.PACK_AB R5, R228, R211 ;  /* 0x000000d3e405723e */ /* 0x010fe400000000ff */
[----:B------:R-:W-:Y:S01]  /*174b0*/  HMMA.16816.F32 R164, R8, R18, R164 ;  /* 0x0000001208a4723c */ /* 0x000fe200000018a4 */
[----:B------:R-:W-:Y:S01]  /*174c0*/  F2FP.PACK_AB R6, R90, R225 ;  /* 0x000000e15a06723e */ /* 0x000fe200000000ff */
[--C-:B------:R-:W-:Y:S01]  /*174d0*/  FFMA.FTZ R121, R121, c[0x0][0x23c], -R0.reuse ;  /* 0x00008f0079797a23 */ /* 0x100fe20000010800 */
[----:B-1----:R-:W-:Y:S01]  /*174e0*/  F2FP.PACK_AB R7, R2, R220 ;  /* 0x000000dc0207723e */ /* 0x002fe200000000ff */
[----:B------:R-:W-:Y:S01]  /*174f0*/  FFMA.FTZ R127, R127, c[0x0][0x23c], -R0 ;  /* 0x00008f007f7f7a23 */ /* 0x000fe20000010800 */
[----:B------:R-:W1:Y:S02]  /*17500*/  LDSM.16.MT88.4 R16, [R222+0xc800] ;  /* 0x00c80000de10783b */ /* 0x000e640000004200 */
[----:B------:R-:W-:Y:S02]  /*17510*/  F2FP.PACK_AB R8, R82, R89 ;  /* 0x000000595208723e */ /* 0x000fe400000000ff */
[----:B------:R-:W-:-:S02]  /*17520*/  F2FP.PACK_AB R9, R230, R88 ;  /* 0x00000058e609723e */ /* 0x000fc400000000ff */
[----:B------:R-:W-:Y:S02]  /*17530*/  F2FP.PACK_AB R10, R92, R227 ;  /* 0x000000e35c0a723e */ /* 0x000fe400000000ff */
[----:B------:R-:W-:Y:S01]  /*17540*/  F2FP.PACK_AB R11, R215, R226 ;  /* 0x000000e2d70b723e */ /* 0x000fe200000000ff */
[--C-:B------:R-:W-:Y:S02]  /*17550*/  FFMA.FTZ R139, R139, c[0x0][0x23c], -R0.reuse ;  /* 0x00008f008b8b7a23 */ /* 0x100fe40000010800 */
[----:B------:R-:W-:Y:S02]  /*17560*/  FFMA.FTZ R133, R133, c[0x0][0x23c], -R0 ;  /* 0x00008f0085857a23 */ /* 0x000fe40000010800 */
[----:B------:R-:W-:Y:S01]  /*17570*/  FADD.FTZ R212, R152, R81 ;  /* 0x0000005198d47221 */ /* 0x000fe20000010000 */
[----:B------:R-:W-:Y:S01]  /*17580*/  MOV R81, R155 ;  /* 0x0000009b00517202 */ /* 0x000fe20000000f00 */
[----:B------:R-:W-:Y:S01]  /*17590*/  FADD.FTZ R3, R83, R80 ;  /* 0x0000005053037221 */ /* 0x000fe20000010000 */
[----:B------:R-:W-:Y:S01]  /*175a0*/  MOV R80, R154 ;  /* 0x0000009a00507202 */ /* 0x000fe20000000f00 */
[----:B------:R-:W-:Y:S01]  /*175b0*/  FADD.FTZ R0, R151, R150 ;  /* 0x0000009697007221 */ /* 0x000fe20000010000 */
[-C--:B--2---:R-:W-:Y:S08]  /*175c0*/  HMMA.16816.F32 R144, R4, R12.reuse, R144 ;  /* 0x0000000c0490723c */ /* 0x084ff00000001890 */
[----:B------:R-:W-:Y:S08]  /*175d0*/  HMMA.16816.F32 R148, R8, R12, R68 ;  /* 0x0000000c0894723c */ /* 0x000ff00000001844 */
[-C--:B------:R-:W-:Y:S08]  /*175e0*/  HMMA.16816.F32 R156, R4, R14.reuse, R156 ;  /* 0x0000000e049c723c */ /* 0x080ff0000000189c */
[----:B------:R-:W-:Y:S01]  /*175f0*/  HMMA.16816.F32 R152, R8, R14, R56 ;  /* 0x0000000e0898723c */ /* 0x000fe20000001838 */
[----:B------:R-:W2:Y:S01]  /*17600*/  LDSM.16.MT88.4 R12, [R224+0xc800] ;  /* 0x00c80000e00c783b */ /* 0x000ea20000004200 */
[----:B------:R-:W-:Y:S01]  /*17610*/  IMAD.MOV.U32 R83, RZ, RZ, R104 ;  /* 0x000000ffff537224 */ /* 0x000fe200078e0068 */
[----:B------:R-:W-:-:S02]  /*17620*/  MOV R203, R107 ;  /* 0x0000006b00cb7202 */ /* 0x000fc40000000f00 */
[----:B------:R-:W-:Y:S02]  /*17630*/  MOV R202, R106 ;  /* 0x0000006a00ca7202 */ /* 0x000fe40000000f00 */
[----:B------:R-:W-:Y:S01]  /*17640*/  MOV R201, R105 ;  /* 0x0000006900c97202 */ /* 0x000fe20000000f00 */
[-C--:B-1----:R-:W-:Y:S08]  /*17650*/  HMMA.16816.F32 R140, R8, R16.reuse, R64 ;  /* 0x00000010088c723c */ /* 0x082ff00000001840 */
[C---:B------:R-:W-:Y:S08]  /*17660*/  HMMA.16816.F32 R160, R4.reuse, R16, R160 ;  /* 0x0000001004a0723c */ /* 0x040ff000000018a0 */
[-C--:B------:R-:W-:Y:S08]  /*17670*/  HMMA.16816.F32 R172, R4, R18.reuse, R172 ;  /* 0x0000001204ac723c */ /* 0x080ff000000018ac */
[C---:B------:R-:W-:Y:S01]  /*17680*/  HMMA.16816.F32 R104, R8.reuse, R18, R52 ;  /* 0x000000120868723c */ /* 0x040fe20000001834 */
[----:B------:R-:W1:Y:S07]  /*17690*/  LDSM.16.MT88.4 R16, [R223+0xc800] ;  /* 0x00c80000df10783b */ /* 0x000e6e0000004200 */
[-C--:B--2---:R-:W-:Y:S07]  /*176a0*/  HMMA.16816.F32 R100, R8, R12.reuse, R48 ;  /* 0x0000000c0864723c */ /* 0x084fee0000001830 */
[----:B------:R-:W-:Y:S01]  /*176b0*/  MOV R51, R83 ;  /* 0x0000005300337202 */ /* 0x000fe20000000f00 */
[----:B------:R-:W-:Y:S01]  /*176c0*/  IMAD.MOV.U32 R48, RZ, RZ, R82 ;  /* 0x000000ffff307224 */ /* 0x000fe200078e0052 */
[----:B------:R-:W-:Y:S01]  /*176d0*/  MOV R50, R80 ;  /* 0x0000005000327202 */ /* 0x000fe20000000f00 */
[----:B------:R-:W-:Y:S01]  /*176e0*/  HMMA.16816.F32 R176, R4, R12, R176 ;  /* 0x0000000c04b0723c */ /* 0x000fe200000018b0 */
[----:B------:R-:W-:-:S07]  /*176f0*/  MOV R49, R81 ;  /* 0x0000005100317202 */ /* 0x000fce0000000f00 */
[-C--:B------:R-:W-:Y:S08]  /*17700*/  HMMA.16816.F32 R188, R4, R14.reuse, R188 ;  /* 0x0000000e04bc723c */ /* 0x080ff000000018bc */
[----:B------:R-:W-:Y:S01]  /*17710*/  HMMA.16816.F32 R80, R8, R14, R44 ;  /* 0x0000000e0850723c */ /* 0x000fe2000000182c */
[----:B------:R-:W2:Y:S01]  /*17720*/  LDSM.16.MT88.4 R12, [R221+0xe800] ;  /* 0x00e80000dd0c783b */ /* 0x000ea20000004200 */
[----:B------:R-:W-:-:S02]  /*17730*/  MOV R70, R95 ;  /* 0x0000005f00467202 */ /* 0x000fc40000000f00 */
[----:B------:R-:W-:Y:S02]  /*17740*/  MOV R71, R94 ;  /* 0x0000005e00477202 */ /* 0x000fe40000000f00 */
[----:B------:R-:W-:Y:S02]  /*17750*/  MOV R52, R93 ;  /* 0x0000005d00347202 */ /* 0x000fe40000000f00 */
[----:B------:R-:W-:Y:S01]  /*17760*/  MOV R47, R92 ;  /* 0x0000005c002f7202 */ /* 0x000fe20000000f00 */
[----:B------:R-:W-:Y:S01]  /*17770*/  IMAD.MOV.U32 R69, RZ, RZ, R200 ;  /* 0x000000ffff457224 */ /* 0x000fe200078e00c8 */
[----:B------:R-:W-:Y:S01]  /*17780*/  MOV R55, R211 ;  /* 0x000000d300377202 */ /* 0x000fe20000000f00 */
[----:B-1----:R-:W-:Y:S01]  /*17790*/  HMMA.16816.F32 R92, R4, R18, R204 ;  /* 0x00000012045c723c */ /* 0x002fe200000018cc */
[----:B------:R-:W-:Y:S02]  /*177a0*/  MOV R54, R208 ;  /* 0x000000d000367202 */ /* 0x000fe40000000f00 */
[----:B------:R-:W-:-:S02]  /*177b0*/  MOV R53, R210 ;  /* 0x000000d200357202 */ /* 0x000fc40000000f00 */
[----:B------:R-:W-:Y:S02]  /*177c0*/  MOV R68, R209 ;  /* 0x000000d100447202 */ /* 0x000fe40000000f00 */
[----:B------:R-:W-:Y:S01]  /*177d0*/  MOV R46, R2 ;  /* 0x00000002002e7202 */ /* 0x000fe20000000f00 */
[C---:B------:R-:W-:Y:S01]  /*177e0*/  HMMA.16816.F32 R208, R8.reuse, R16, R128 ;  /* 0x0000001008d0723c */ /* 0x040fe20000001880 */
[----:B------:R-:W-:Y:S01]  /*177f0*/  MOV R2, R201 ;  /* 0x000000c900027202 */ /* 0x000fe20000000f00 */
[----:B------:R-:W-:Y:S01]  /*17800*/  IMAD.MOV.U32 R205, RZ, RZ, R203 ;  /* 0x000000ffffcd7224 */ /* 0x000fe200078e00cb */
[----:B------:R-:W-:Y:S01]  /*17810*/  MOV R204, R202 ;  /* 0x000000ca00cc7202 */ /* 0x000fe20000000f00 */
[----:B------:R-:W-:Y:S01]  /*17820*/  IMAD.MOV.U32 R44, RZ, RZ, R91 ;  /* 0x000000ffff2c7224 */ /* 0x000fe200078e005b */
[----:B------:R-:W-:Y:S02]  /*17830*/  MOV R45, R90 ;  /* 0x0000005a002d7202 */ /* 0x000fe40000000f00 */
[----:B------:R-:W-:Y:S01]  /*17840*/  MOV R206, R89 ;  /* 0x0000005900ce7202 */ /* 0x000fe20000000f00 */
[----:B------:R-:W-:Y:S01]  /*17850*/  HMMA.16816.F32 R200, R8, R18, R116 ;  /* 0x0000001208c8723c */ /* 0x000fe20000001874 */
[----:B------:R-:W-:-:S07]  /*17860*/  MOV R207, R88 ;  /* 0x0000005800cf7202 */ /* 0x000fce0000000f00 */
[----:B------:R-:W-:Y:S01]  /*17870*/  HMMA.16816.F32 R96, R4, R16, R96 ;  /* 0x000000100460723c */ /* 0x000fe20000001860 */
[----:B------:R-:W1:Y:S07]  /*17880*/  LDSM.16.MT88.4 R16, [R224+0xe800] ;  /* 0x00e80000e010783b */ /* 0x000e6e0000004200 */
[C---:B--2---:R-:W-:Y:S01]  /*17890*/  HMMA.16816.F32 R128, R8.reuse, R14, R20 ;  /* 0x0000000e0880723c */ /* 0x044fe20000001814 */
[----:B------:R-:W2:Y:S07]  /*178a0*/  LDSM.16.MT88.4 R20, [R222+0xe800] ;  /* 0x00e80000de14783b */ /* 0x000eae0000004200 */
[-C--:B------:R-:W-:Y:S08]  /*178b0*/  HMMA.16816.F32 R116, R8, R12.reuse, R84 ;  /* 0x0000000c0874723c */ /* 0x080ff00000001854 */
[C---:B------:R-:W-:Y:S08]  /*178c0*/  HMMA.16816.F32 R88, R4.reuse, R12, R72 ;  /* 0x0000000c0458723c */ /* 0x040ff00000001848 */
[C---:B------:R-:W-:Y:S01]  /*178d0*/  HMMA.16816.F32 R84, R4.reuse, R14, R36 ;  /* 0x0000000e0454723c */ /* 0x040fe20000001824 */
[----:B------:R-:W3:Y:S07]  /*178e0*/  LDSM.16.MT88.4 R12, [R223+0xe800] ;  /* 0x00e80000df0c783b */ /* 0x000eee0000004200 */
[C---:B-1----:R-:W-:Y:S08]  /*178f0*/  HMMA.16816.F32 R28, R4.reuse, R18, R28 ;  /* 0x00000012041c723c */ /* 0x042ff0000000181c */
[C---:B--2---:R-:W-:Y:S07]  /*17900*/  HMMA.16816.F32 R72, R4.reuse, R22, R108 ;  /* 0x000000160448723c */ /* 0x044fee000000186c */
[----:B------:R-:W-:Y:S01]  /*17910*/  MOV R111, R68 ;  /* 0x00000044006f7202 */ /* 0x000fe20000000f00 */
[----:B------:R-:W-:Y:S01]  /*17920*/  IMAD.MOV.U32 R109, RZ, RZ, R70 ;  /* 0x000000ffff6d7224 */ /* 0x000fe200078e0046 */
[----:B------:R-:W-:Y:S01]  /*17930*/  MOV R110, R69 ;  /* 0x00000045006e7202 */ /* 0x000fe20000000f00 */
[----:B------:R-:W-:Y:S01]  /*17940*/  HMMA.16816.F32 R76, R4, R20, R76 ;  /* 0x00000014044c723c */ /* 0x000fe2000000184c */
[----:B------:R-:W-:-:S07]  /*17950*/  MOV R108, R71 ;  /* 0x00000047006c7202 */ /* 0x000fce0000000f00 */
[C---:B------:R-:W-:Y:S08]  /*17960*/  HMMA.16816.F32 R68, R4.reuse, R16, R32 ;  /* 0x000000100444723c */ /* 0x040ff00000001820 */
[C---:B---3--:R-:W-:Y:S08]  /*17970*/  HMMA.16816.F32 R64, R4.reuse, R12, R40 ;  /* 0x0000000c0440723c */ /* 0x048ff00000001828 */
[----:B------:R-:W-:Y:S07]  /*17980*/  HMMA.16816.F32 R56, R4, R14, R24 ;  /* 0x0000000e0438723c */ /* 0x000fee0000001818 */
[----:B------:R-:W-:Y:S01]  /*17990*/  MOV R4, R204 ;  /* 0x000000cc00047202 */ /* 0x000fe20000000f00 */
[----:B------:R-:W-:Y:S01]  /*179a0*/  IMAD.MOV.U32 R26, RZ, RZ, R207 ;  /* 0x000000ffff1a7224 */ /* 0x000fe200078e00cf */
[----:B------:R-:W-:Y:S01]  /*179b0*/  MOV R27, R206 ;  /* 0x000000ce001b7202 */ /* 0x000fe20000000f00 */
[----:B------:R-:W-:Y:S01]  /*179c0*/  IMAD.MOV.U32 R204, RZ, RZ, R52 ;  /* 0x000000ffffcc7224 */ /* 0x000fe200078e0034 */
[----:B------:R-:W-:-:S02]  /*179d0*/  MOV R207, R53 ;  /* 0x0000003500cf7202 */ /* 0x000fc40000000f00 */
[----:B------:R-:W-:Y:S02]  /*179e0*/  MOV R206, R54 ;  /* 0x0000003600ce7202 */ /* 0x000fe40000000f00 */
[----:B------:R-:W-:Y:S02]  /*179f0*/  MOV R5, R55 ;  /* 0x0000003700057202 */ /* 0x000fe40000000f00 */
[----:B------:R-:W-:Y:S01]  /*17a00*/  HMMA.16816.F32 R52, R8, R20, R196 ;  /* 0x000000140834723c */ /* 0x000fe200000018c4 */
[----:B------:R-:W1:Y:S01]  /*17a10*/  MUFU.EX2 R20, R125 ;  /* 0x0000007d00147308 */ /* 0x000e620000000800 */
[----:B------:R-:W-:Y:S02]  /*17a20*/  MOV R25, R205 ;  /* 0x000000cd00197202 */ /* 0x000fe40000000f00 */
[----:B------:R-:W-:Y:S02]  /*17a30*/  MOV R24, R44 ;  /* 0x0000002c00187202 */ /* 0x000fe40000000f00 */
[----:B------:R-:W-:-:S02]  /*17a40*/  MOV R7, R45 ;  /* 0x0000002d00077202 */ /* 0x000fc40000000f00 */
[----:B------:R-:W-:Y:S01]  /*17a50*/  MOV R6, R46 ;  /* 0x0000002e00067202 */ /* 0x000fe20000000f00 */
[----:B------:R-:W-:Y:S01]  /*17a60*/  HMMA.16816.F32 R36, R8, R18, R180 ;  /* 0x000000120824723c */ /* 0x000fe200000018b4 */
[----:B------:R-:W-:Y:S01]  /*17a70*/  MOV R205, R47 ;  /* 0x0000002f00cd7202 */ /* 0x000fe20000000f00 */
[----:B------:R-:W-:Y:S01]  /*17a80*/  IMAD.MOV.U32 R196, RZ, RZ, R49 ;  /* 0x000000ffffc47224 */ /* 0x000fe200078e0031 */
[----:B------:R-:W-:Y:S02]  /*17a90*/  MOV R198, R48 ;  /* 0x0000003000c67202 */ /* 0x000fe40000000f00 */
[----:B------:R-:W-:-:S03]  /*17aa0*/  MOV R197, R50 ;  /* 0x0000003200c57202 */ /* 0x000fc60000000f00 */
[----:B------:R-:W-:Y:S01]  /*17ab0*/  HMMA.16816.F32 R44, R8, R16, R192 ;  /* 0x00000010082c723c */ /* 0x000fe200000018c0 */
[----:B------:R-:W2:Y:S01]  /*17ac0*/  LDSM.16.MT88.4 R16, [R222+0xd000] ;  /* 0x00d00000de10783b */ /* 0x000ea20000004200 */
[----:B------:R-:W-:-:S06]  /*17ad0*/  MOV R199, R51 ;  /* 0x0000003300c77202 */ /* 0x000fcc0000000f00 */
[C---:B------:R-:W-:Y:S08]  /*17ae0*/  HMMA.16816.F32 R40, R8.reuse, R12, R168 ;  /* 0x0000000c0828723c */ /* 0x040ff000000018a8 */
[C---:B------:R-:W-:Y:S01]  /*17af0*/  HMMA.16816.F32 R32, R8.reuse, R14, R164 ;  /* 0x0000000e0820723c */ /* 0x040fe200000018a4 */
[----:B------:R-:W3:Y:S07]  /*17b00*/  LDSM.16.MT88.4 R12, [R224+0xd000] ;  /* 0x00d00000e00c783b */ /* 0x000eee0000004200 */
[----:B------:R-:W-:Y:S01]  /*17b10*/  HMMA.16816.F32 R48, R8, R22, R184 ;  /* 0x000000160830723c */ /* 0x000fe200000018b8 */
[----:B------:R1:W-:Y:S06]  /*17b20*/  MUFU.EX2 R185, R123 ;  /* 0x0000007b00b97308 */ /* 0x0003ec0000000800 */
[----:B------:R-:W-:Y:S01]  /*17b30*/  IMAD.MOV.U32 R187, RZ, RZ, R199 ;  /* 0x000000ffffbb7224 */ /* 0x000fe200078e00c7 */
[----:B-1----:R-:W-:-:S02]  /*17b40*/  MOV R123, R20 ;  /* 0x00000014007b7202 */ /* 0x002fc40000000f00 */
[----:B------:R-:W1:Y:S01]  /*17b50*/  LDSM.16.MT88.4 R20, [R221+0xd000] ;  /* 0x00d00000dd14783b */ /* 0x000e620000004200 */
[----:B------:R-:W4:Y:S01]  /*17b60*/  MUFU.EX2 R8, R115 ;  /* 0x0000007300087308 */ /* 0x000f220000000800 */
[----:B------:R-:W-:Y:S02]  /*17b70*/  MOV R199, R5 ;  /* 0x0000000500c77202 */ /* 0x000fe40000000f00 */
[----:B------:R-:W-:Y:S02]  /*17b80*/  MOV R5, R6 ;  /* 0x0000000600057202 */ /* 0x000fe40000000f00 */
[----:B------:R-:W-:Y:S02]  /*17b90*/  MOV R186, R196 ;  /* 0x000000c400ba7202 */ /* 0x000fe40000000f00 */
[----:B------:R-:W-:Y:S01]  /*17ba0*/  MOV R6, R7 ;  /* 0x0000000700067202 */ /* 0x000fe20000000f00 */
[----:B------:R-:W1:Y:S01]  /*17bb0*/  MUFU.EX2 R184, R124 ;  /* 0x0000007c00b87308 */ /* 0x000e620000000800 */
[----:B------:R-:W-:Y:S01]  /*17bc0*/  MOV R196, R25 ;  /* 0x0000001900c47202 */ /* 0x000fe20000000f00 */
[----:B------:R-:W-:-:S06]  /*17bd0*/  IMAD.MOV.U32 R7, RZ, RZ, R24 ;  /* 0x000000ffff077224 */ /* 0x000fcc00078e0018 */
[----:B------:R-:W-:Y:S08]  /*17be0*/  MUFU.EX2 R169, R122 ;  /* 0x0000007a00a97308 */ /* 0x000ff00000000800 */
[----:B------:R-:W1:Y:S08]  /*17bf0*/  MUFU.EX2 R120, R120 ;  /* 0x0000007800787308 */ /* 0x000e700000000800 */
[----:B------:R-:W-:Y:S08]  /*17c00*/  MUFU.EX2 R125, R114 ;  /* 0x00000072007d7308 */ /* 0x000ff00000000800 */
[----:B------:R-:W1:Y:S08]  /*17c10*/  MUFU.EX2 R170, R113 ;  /* 0x0000007100aa7308 */ /* 0x000e700000000800 */
[----:B------:R-:W-:Y:S08]  /*17c20*/  MUFU.EX2 R25, R112 ;  /* 0x0000007000197308 */ /* 0x000ff00000000800 */
[----:B------:R-:W1:Y:S08]  /*17c30*/  MUFU.EX2 R124, R63 ;  /* 0x0000003f007c7308 */ /* 0x000e700000000800 */
[----:B------:R-:W-:Y:S08]  /*17c40*/  MUFU.EX2 R168, R62 ;  /* 0x0000003e00a87308 */ /* 0x000ff00000000800 */
[----:B------:R-:W-:Y:S08]  /*17c50*/  MUFU.EX2 R171, R61 ;  /* 0x0000003d00ab7308 */ /* 0x000ff00000000800 */
[----:B------:R-:W-:Y:S08]  /*17c60*/  MUFU.EX2 R24, R60 ;  /* 0x0000003c00187308 */ /* 0x000ff00000000800 */
[----:B------:R-:W1:Y:S08]  /*17c70*/  MUFU.EX2 R121, R121 ;  /* 0x0000007900797308 */ /* 0x000e700000000800 */
[----:B------:R4:W-:Y:S08]  /*17c80*/  MUFU.EX2 R122, R126 ;  /* 0x0000007e007a7308 */ /* 0x0009f00000000800 */
[----:B------:R-:W2:Y:S01]  /*17c90*/  MUFU.EX2 R127, R127 ;  /* 0x0000007f007f7308 */ /* 0x000ea20000000800 */
[----:B------:R-:W-:-:S02]  /*17ca0*/  FADD.FTZ R2, R2, R0 ;  /* 0x0000000002027221 */ /* 0x000fc40000010000 */
[----:B------:R-:W-:Y:S02]  /*17cb0*/  FADD.FTZ R0, R186, R213 ;  /* 0x000000d5ba007221 */ /* 0x000fe40000010000 */
[----:B------:R-:W-:Y:S01]  /*17cc0*/  FADD.FTZ R4, R4, R212 ;  /* 0x000000d404047221 */ /* 0x000fe20000010000 */
[----:B----4-:R-:W-:Y:S01]  /*17cd0*/  MOV R126, R8 ;  /* 0x00000008007e7202 */ /* 0x010fe20000000f00 */
[----:B------:R-:W-:Y:S01]  /*17ce0*/  FADD.FTZ R114, R196, R2 ;  /* 0x00000002c4727221 */ /* 0x000fe20000010000 */
[----:B------:R-:W-:Y:S01]  /*17cf0*/  MOV R186, R198 ;  /* 0x000000c600ba7202 */ /* 0x000fe20000000f00 */
[----:B------:R-:W-:Y:S01]  /*17d00*/  FADD.FTZ R113, R197, R0 ;  /* 0x00000000c5717221 */ /* 0x000fe20000010000 */
[----:B-1----:R-:W-:Y:S01]  /*17d10*/  F2FP.PACK_AB R8, R184, R123 ;  /* 0x0000007bb808723e */ /* 0x002fe200000000ff */
[----:B------:R-:W-:Y:S01]  /*17d20*/  FADD.FTZ R2, R231, R4 ;  /* 0x00000004e7027221 */ /* 0x000fe20000010000 */
[----:B------:R-:W-:Y:S01]  /*17d30*/  F2FP.PACK_AB R9, R126, R120 ;  /* 0x000000787e09723e */ /* 0x000fe200000000ff */
[----:B------:R-:W-:Y:S01]  /*17d40*/  IMAD.MOV.U32 R197, RZ, RZ, R6 ;  /* 0x000000ffffc57224 */ /* 0x000fe200078e0006 */
[----:B------:R-:W-:Y:S01]  /*17d50*/  F2FP.PACK_AB R10, R169, R185 ;  /* 0x000000b9a90a723e */ /* 0x000fe200000000ff */
[----:B------:R-:W-:Y:S01]  /*17d60*/  FADD.FTZ R3, R187, R3 ;  /* 0x00000003bb037221 */ /* 0x000fe20000010000 */
[----:B------:R-:W-:Y:S01]  /*17d70*/  F2FP.PACK_AB R11, R170, R125 ;  /* 0x0000007daa0b723e */ /* 0x000fe200000000ff */
[----:B------:R-:W-:Y:S01]  /*17d80*/  MUFU.EX2 R239, R239 ;  /* 0x000000ef00ef7308 */ /* 0x000fe20000000800 */
[----:B------:R-:W-:Y:S01]  /*17d90*/  MOV R196, R5 ;  /* 0x0000000500c47202 */ /* 0x000fe20000000f00 */
[----:B------:R1:W5:Y:S01]  /*17da0*/  LDL.LU R231, [R1+0x9c] ;  /* 0x00009c0001e77983 */ /* 0x0003620000300800 */
[----:B------:R-:W-:-:S02]  /*17db0*/  MOV R198, R7 ;  /* 0x0000000700c67202 */ /* 0x000fc40000000f00 */
[----:B------:R-:W-:Y:S02]  /*17dc0*/  F2FP.PACK_AB R4, R124, R25 ;  /* 0x000000197c04723e */ /* 0x000fe400000000ff */
[----:B------:R-:W-:Y:S02]  /*17dd0*/  F2FP.PACK_AB R5, R121, R24 ;  /* 0x000000187905723e */ /* 0x000fe400000000ff */
[----:B------:R-:W-:Y:S02]  /*17de0*/  F2FP.PACK_AB R6, R171, R168 ;  /* 0x000000a8ab06723e */ /* 0x000fe400000000ff */
[----:B--2---:R-:W-:Y:S02]  /*17df0*/  F2FP.PACK_AB R7, R127, R122 ;  /* 0x0000007a7f07723e */ /* 0x004fe400000000ff */
[----:B------:R-:W-:Y:S01]  /*17e00*/  MOV R187, R199 ;  /* 0x000000c700bb7202 */ /* 0x000fe20000000f00 */
[----:B------:R-:W-:Y:S01]  /*17e10*/  HMMA.16816.F32 R164, R8, R16, R140 ;  /* 0x0000001008a4723c */ /* 0x000fe2000000188c */
[----:B------:R-:W-:-:S02]  /*17e20*/  MOV R199, R26 ;  /* 0x0000001a00c77202 */ /* 0x000fc40000000f00 */
[----:B------:R-:W-:Y:S02]  /*17e30*/  MOV R26, R27 ;  /* 0x0000001b001a7202 */ /* 0x000fe40000000f00 */
[----:B------:R-:W-:Y:S01]  /*17e40*/  MOV R27, R108 ;  /* 0x0000006c001b7202 */ /* 0x000fe20000000f00 */
[----:B------:R-:W-:Y:S02]  /*17e50*/  IMAD.MOV.U32 R108, RZ, RZ, R109 ;  /* 0x000000ffff6c7224 */ /* 0x000fe400078e006d */
[----:B---3--:R-:W-:Y:S01]  /*17e60*/  HMMA.16816.F32 R180, R8, R12, R100 ;  /* 0x0000000c08b4723c */ /* 0x008fe20000001864 */
[----:B------:R-:W-:Y:S02]  /*17e70*/  MOV R109, R110 ;  /* 0x0000006e006d7202 */ /* 0x000fe40000000f00 */
[----:B------:R-:W-:-:S05]  /*17e80*/  MOV R110, R111 ;  /* 0x0000006f006e7202 */ /* 0x000fca0000000f00 */
[----:B------:R-:W-:Y:S01]  /*17e90*/  HMMA.16816.F32 R176, R4, R12, R176 ;  /* 0x0000000c04b0723c */ /* 0x000fe200000018b0 */
[----:B------:R-:W-:Y:S02]  /*17ea0*/  MOV R111, R204 ;  /* 0x000000cc006f7202 */ /* 0x000fe40000000f00 */
[----:B------:R-:W-:-:S05]  /*17eb0*/  MOV R0, R26 ;  /* 0x0000001a00007202 */ /* 0x000fca0000000f00 */
[----:B------:R-:W-:Y:S01]  /*17ec0*/  HMMA.16816.F32 R188, R4, R14, R188 ;  /* 0x0000000e04bc723c */ /* 0x000fe200000018bc */
[----:B------:R-:W-:-:S07]  /*17ed0*/  MOV R204, R205 ;  /* 0x000000cd00cc7202 */ /* 0x000fce0000000f00 */
[----:B------:R-:W-:Y:S01]  /*17ee0*/  HMMA.16816.F32 R140, R8, R14, R80 ;  /* 0x0000000e088c723c */ /* 0x000fe20000001850 */
[----:B------:R-:W2:Y:S01]  /*17ef0*/  LDSM.16.MT88.4 R12, [R224+0xf000] ;  /* 0x00f00000e00c783b */ /* 0x000ea20000004200 */
[----:B------:R-:W-:Y:S02]  /*17f00*/  IMAD.MOV.U32 R205, RZ, RZ, R215 ;  /* 0x000000ffffcd7224 */ /* 0x000fe400078e00d7 */
[----:B------:R-:W-:-:S03]  /*17f10*/  FADD.FTZ R112, R214, R3 ;  /* 0x00000003d6707221 */ /* 0x000fc60000010000 */
[----:B------:R-:W-:Y:S01]  /*17f20*/  MOV R81, R27 ;  /* 0x0000001b00517202 */ /* 0x000fe20000000f00 */
[C---:B------:R-:W-:Y:S07]  /*17f30*/  HMMA.16816.F32 R60, R8.reuse, R22, R152 ;  /* 0x00000016083c723c */ /* 0x040fee0000001898 */
[----:B------:R-:W-:Y:S01]  /*17f40*/  IMAD.MOV.U32 R153, RZ, RZ, R25 ;  /* 0x000000ffff997224 */ /* 0x000fe200078e0019 */
[----:B------:R-:W-:Y:S02]  /*17f50*/  MOV R154, R24 ;  /* 0x00000018009a7202 */ /* 0x000fe40000000f00 */
[----:B------:R-:W3:Y:S01]  /*17f60*/  LDSM.16.MT88.4 R24, [R223+0xd000] ;  /* 0x00d00000df18783b */ /* 0x000ee20000004200 */
[-C--:B------:R-:W-:Y:S08]  /*17f70*/  HMMA.16816.F32 R148, R8, R20.reuse, R148 ;  /* 0x000000140894723c */ /* 0x080ff00000001894 */
[C---:B------:R-:W-:Y:S08]  /*17f80*/  HMMA.16816.F32 R144, R4.reuse, R20, R144 ;  /* 0x000000140490723c */ /* 0x040ff00000001890 */
[C---:B------:R-:W-:Y:S01]  /*17f90*/  HMMA.16816.F32 R156, R4.reuse, R22, R156 ;  /* 0x00000016049c723c */ /* 0x040fe2000000189c */
[----:B------:R-:W4:Y:S07]  /*17fa0*/  LDSM.16.MT88.4 R20, [R221+0xf000] ;  /* 0x00f00000dd14783b */ /* 0x000f2e0000004200 */
[C---:B------:R-:W-:Y:S08]  /*17fb0*/  HMMA.16816.F32 R160, R4.reuse, R16, R160 ;  /* 0x0000001004a0723c */ /* 0x040ff000000018a0 */
[-C--:B------:R-:W-:Y:S08]  /*17fc0*/  HMMA.16816.F32 R172, R4, R18.reuse, R172 ;  /* 0x0000001204ac723c */ /* 0x080ff000000018ac */
[----:B------:R-:W-:Y:S01]  /*17fd0*/  HMMA.16816.F32 R212, R8, R18, R104 ;  /* 0x0000001208d4723c */ /* 0x000fe20000001868 */
[----:B------:R-:W1:Y:S01]  /*17fe0*/  LDSM.16.MT88.4 R16, [R222+0xf000] ;  /* 0x00f00000de10783b */ /* 0x000e620000004200 */
[----:B------:R-:W-:-:S05]  /*17ff0*/  MOV R80, R110 ;  /* 0x0000006e00507202 */ /* 0x000fca0000000f00 */
[----:B------:R-:W-:Y:S01]  /*18000*/  MOV R105, R108 ;  /* 0x0000006c00697202 */ /* 0x000fe20000000f00 */
[----:B------:R-:W-:Y:S01]  /*18010*/  IMAD.MOV.U32 R106, RZ, RZ, R109 ;  /* 0x000000ffff6a7224 */ /* 0x000fe200078e006d */
[----:B------:R-:W-:Y:S02]  /*18020*/  MOV R107, R111 ;  /* 0x0000006f006b7202 */ /* 0x000fe40000000f00 */
[----:B--2---:R-:W-:Y:S01]  /*18030*/  HMMA.16816.F32 R108, R4, R14, R28 ;  /* 0x0000000e046c723c */ /* 0x004fe2000000181c */
[----:B------:R-:W2:Y:S01]  /*18040*/  LDSM.16.MT88.4 R28, [R223+0xf000] ;  /* 0x00f00000df1c783b */ /* 0x000ea20000004200 */
[----:B------:R-:W-:Y:S02]  /*18050*/  MOV R152, R205 ;  /* 0x000000cd00987202 */ /* 0x000fe40000000f00 */
[----:B------:R-:W-:Y:S01]  /*18060*/  MOV R155, R206 ;  /* 0x000000ce009b7202 */ /* 0x000fe20000000f00 */
[----:B------:R-:W-:Y:S01]  /*18070*/  IMAD.MOV.U32 R82, RZ, RZ, R198 ;  /* 0x000000ffff527224 */ /* 0x000fe200078e00c6 */
[----:B------:R-:W-:-:S02]  /*18080*/  MOV R104, R186 ;  /* 0x000000ba00687202 */ /* 0x000fc40000000f00 */
[C---:B---3--:R-:W-:Y:S01]  /*18090*/  HMMA.16816.F32 R192, R4.reuse, R24, R96 ;  /* 0x0000001804c0723c */ /* 0x048fe20000001860 */
[----:B------:R-:W-:Y:S02]  /*180a0*/  MOV R83, R187 ;  /* 0x000000bb00537202 */ /* 0x000fe40000000f00 */
[----:B------:R-:W-:Y:S02]  /*180b0*/  MOV R115, R204 ;  /* 0x000000cc00737202 */ /* 0x000fe40000000f00 */
[----:B------:R-:W-:Y:S02]  /*180c0*/  MOV R187, R196 ;  /* 0x000000c400bb7202 */ /* 0x000fe40000000f00 */
[----:B------:R-:W-:Y:S01]  /*180d0*/  MOV R99, R207 ;  /* 0x000000cf00637202 */ /* 0x000fe20000000f00 */
[----:B----4-:R-:W-:Y:S01]  /*180e0*/  HMMA.16816.F32 R100, R4, R20, R88 ;  /* 0x000000140464723c */ /* 0x010fe20000001858 */
[----:B------:R-:W-:Y:S02]  /*180f0*/  MOV R186, R197 ;  /* 0x000000c500ba7202 */ /* 0x000fe40000000f00 */
[----:B------:R-:W-:-:S05]  /*18100*/  MOV R3, R199 ;  /* 0x000000c700037202 */ /* 0x000fca0000000f00 */
[C---:B------:R-:W-:Y:S08]  /*18110*/  HMMA.16816.F32 R204, R4.reuse, R26, R92 ;  /* 0x0000001a04cc723c */ /* 0x040ff0000000185c */
[----:B-1----:R-:W-:Y:S08]  /*18120*/  HMMA.16816.F32 R92, R4, R18, R72 ;  /* 0x00000012045c723c */ /* 0x002ff00000001848 */
[C---:B------:R-:W-:Y:S01]  /*18130*/  HMMA.16816.F32 R196, R8.reuse, R24, R208 ;  /* 0x0000001808c4723c */ /* 0x040fe200000018d0 */
[----:B------:R1:W-:Y:S07]  /*18140*/  MUFU.EX2 R208, R106 ;  /* 0x0000006a00d07308 */ /* 0x0003ee0000000800 */
[----:B------:R-:W-:Y:S01]  /*18150*/  HMMA.16816.F32 R48, R8, R18, R48 ;  /* 0x000000120830723c */ /* 0x000fe20000001830 */
[----:B------:R3:W-:Y:S07]  /*18160*/  MUFU.EX2 R19, R105 ;  /* 0x0000006900137308 */ /* 0x0007ee0000000800 */
[----:B------:R-:W-:Y:S01]  /*18170*/  HMMA.16816.F32 R88, R4, R16, R76 ;  /* 0x000000100458723c */ /* 0x000fe2000000184c */
[----:B------:R4:W-:Y:S01]  /*18180*/  MUFU.EX2 R18, R107 ;  /* 0x0000006b00127308 */ /* 0x0009e20000000800 */
[----:B-1----:R-:W-:-:S06]  /*18190*/  IMAD.MOV.U32 R106, RZ, RZ, R153 ;  /* 0x000000ffff6a7224 */ /* 0x002fcc00078e0099 */
[----:B------:R-:W-:Y:S01]  /*181a0*/  HMMA.16816.F32 R52, R8, R16, R52 ;  /* 0x000000100834723c */ /* 0x000fe20000001834 */
[----:B---3--:R-:W-:Y:S01]  /*181b0*/  MOV R105, R154 ;  /* 0x0000009a00697202 */ /* 0x008fe20000000f00 */
[----:B------:R1:W-:Y:S01]  /*181c0*/  MUFU.EX2 R16, R155 ;  /* 0x0000009b00107308 */ /* 0x0003e20000000800 */
[----:B----4-:R-:W-:Y:S02]  /*181d0*/  MOV R107, R152 ;  /* 0x00000098006b7202 */ /* 0x010fe40000000f00 */
[----:B-1----:R-:W1:Y:S03]  /*181e0*/  LDSM.16.MT88.4 R152, [R221+0xd800] ;  /* 0x00d80000dd98783b */ /* 0x002e660000004200 */
[-C--:B------:R-:W-:Y:S02]  /*181f0*/  HMMA.16816.F32 R68, R4, R12.reuse, R68 ;  /* 0x0000000c0444723c */ /* 0x080fe40000001844 */
[----:B------:R-:W-:Y:S06]  /*18200*/  MUFU.EX2 R17, R99 ;  /* 0x0000006300117308 */ /* 0x000fec0000000800 */
[----:B------:R-:W-:Y:S02]  /*18210*/  HMMA.16816.F32 R44, R8, R12, R44 ;  /* 0x0000000c082c723c */ /* 0x000fe4000000182c */
[----:B------:R-:W-:Y:S08]  /*18220*/  MUFU.EX2 R218, R218 ;  /* 0x000000da00da7308 */ /* 0x000ff00000000800 */
[----:B------:R-:W-:Y:S08]  /*18230*/  MUFU.EX2 R216, R216 ;  /* 0x000000d800d87308 */ /* 0x000ff00000000800 */
[----:B------:R-:W-:Y:S08]  /*18240*/  MUFU.EX2 R217, R217 ;  /* 0x000000d900d97308 */ /* 0x000ff00000000800 */
[----:B------:R-:W-:Y:S08]  /*18250*/  MUFU.EX2 R219, R219 ;  /* 0x000000db00db7308 */ /* 0x000ff00000000800 */
[----:B------:R-:W-:Y:S08]  /*18260*/  MUFU.EX2 R138, R138 ;  /* 0x0000008a008a7308 */ /* 0x000ff00000000800 */
[----:B------:R-:W-:Y:S08]  /*18270*/  MUFU.EX2 R132, R132 ;  /* 0x0000008400847308 */ /* 0x000ff00000000800 */
[----:B------:R-:W-:Y:S08]  /*18280*/  MUFU.EX2 R139, R139 ;  /* 0x0000008b008b7308 */ /* 0x000ff00000000800 */
[----:B------:R-:W3:Y:S01]  /*18290*/  MUFU.EX2 R133, R133 ;  /* 0x0000008500857308 */ /* 0x000ee20000000800 */
[----:B------:R-:W-:Y:S01]  /*182a0*/  HMMA.16816.F32 R84, R4, R22, R84 ;  /* 0x000000160454723c */ /* 0x000fe20000001854 */
[----:B------:R-:W-:-:S07]  /*182b0*/  MOV R211, R127 ;  /* 0x0000007f00d37202 */ /* 0x000fce0000000f00 */
[C---:B--2---:R-:W-:Y:S01]  /*182c0*/  HMMA.16816.F32 R64, R4.reuse, R28, R64 ;  /* 0x0000001c0440723c */ /* 0x044fe20000001840 */
[----:B------:R-:W-:Y:S07]  /*182d0*/  MUFU.EX2 R12, R80 ;  /* 0x00000050000c7308 */ /* 0x000fee0000000800 */
[----:B------:R-:W-:Y:S01]  /*182e0*/  HMMA.16816.F32 R56, R4, R30, R56 ;  /* 0x0000001e0438723c */ /* 0x000fe20000001838 */
[----:B------:R-:W2:Y:S01]  /*182f0*/  MUFU.EX2 R13, R81 ;  /* 0x00000051000d7308 */ /* 0x000ea20000000800 */
[----:B---3--:R-:W-:-:S06]  /*18300*/  F2FP.PACK_AB R127, R133, R139 ;  /* 0x0000008b857f723e */ /* 0x008fcc00000000ff */
[----:B------:R-:W-:Y:S01]  /*18310*/  HMMA.16816.F32 R116, R8, R20, R116 ;  /* 0x000000140874723c */ /* 0x000fe20000001874 */
[----:B------:R-:W-:Y:S01]  /*18320*/  FADD.FTZ R5, R83, R112 ;  /* 0x0000007053057221 */ /* 0x000fe20000010000 */
[----:B------:R-:W-:-:S06]  /*18330*/  MOV R83, R126 ;  /* 0x0000007e00537202 */ /* 0x000fcc0000000f00 */
[----:B------:R-:W-:Y:S01]  /*18340*/  HMMA.16816.F32 R24, R8, R26, R200 ;  /* 0x0000001a0818723c */ /* 0x000fe200000018c8 */
[----:B--2---:R-:W-:Y:S01]  /*18350*/  F2FP.PACK_AB R126, R219, R13 ;  /* 0x0000000ddb7e723e */ /* 0x004fe200000000ff */
[----:B------:R-:W-:-:S06]  /*18360*/  FADD.FTZ R3, R3, R113 ;  /* 0x0000007103037221 */ /* 0x000fcc0000010000 */
[C---:B------:R-:W-:Y:S08]  /*18370*/  HMMA.16816.F32 R36, R8.reuse, R14, R36 ;  /* 0x0000000e0824723c */ /* 0x040ff00000001824 */
[C---:B------:R-:W-:Y:S08]  /*18380*/  HMMA.16816.F32 R40, R8.reuse, R28, R40 ;  /* 0x0000001c0828723c */ /* 0x040ff00000001828 */
[----:B------:R-:W-:Y:S01]  /*18390*/  HMMA.16816.F32 R32, R8, R30, R32 ;  /* 0x0000001e0820723c */ /* 0x000fe20000001820 */
[----:B------:R-:W-:Y:S01]  /*183a0*/  IMAD.MOV.U32 R28, RZ, RZ, R125 ;  /* 0x000000ffff1c7224 */ /* 0x000fe200078e007d */
[----:B------:R-:W-:Y:S01]  /*183b0*/  F2FP.PACK_AB R125, R132, R138 ;  /* 0x0000008a847d723e */ /* 0x000fe200000000ff */
[----:B------:R-:W-:-:S02]  /*183c0*/  FADD.FTZ R0, R0, R114 ;  /* 0x0000007200007221 */ /* 0x000fc40000010000 */
[----:B------:R-:W-:Y:S01]  /*183d0*/  FADD.FTZ R2, R82, R2 ;  /* 0x0000000252027221 */ /* 0x000fe20000010000 */
[----:B------:R-:W-:Y:S01]  /*183e0*/  MOV R209, R170 ;  /* 0x000000aa00d17202 */ /* 0x000fe20000000f00 */
[----:B------:R-:W-:Y:S01]  /*183f0*/  IMAD.MOV.U32 R210, RZ, RZ, R171 ;  /* 0x000000ffffd27224 */ /* 0x000fe200078e00ab */
[----:B------:R-:W-:Y:S01]  /*18400*/  HMMA.16816.F32 R20, R8, R22, R128 ;  /* 0x000000160814723c */ /* 0x000fe20000001880 */
[----:B------:R-:W-:Y:S04]  /*18410*/  LDSM.16.MT88.4 R200, [R223+0xd800] ;  /* 0x00d80000dfc8783b */ /* 0x000fe80000004200 */
[----:B------:R-:W-:Y:S02]  /*18420*/  LDSM.16.MT88.4 R96, [R222+0xf800] ;  /* 0x00f80000de60783b */ /* 0x000fe40000004200 */
[----:B------:R-:W-:Y:S01]  /*18430*/  IMAD.MOV.U32 R11, RZ, RZ, R124 ;  /* 0x000000ffff0b7224 */ /* 0x000fe200078e007c */
[----:B------:R-:W-:-:S02]  /*18440*/  F2FP.PACK_AB R128, R19, R17 ;  /* 0x000000111380723e */ /* 0x000fc400000000ff */
[----:B------:R-:W-:Y:S02]  /*18450*/  F2FP.PACK_AB R129, R239, R16 ;  /* 0x00000010ef81723e */ /* 0x000fe400000000ff */
[----:B------:R-:W-:Y:S02]  /*18460*/  F2FP.PACK_AB R130, R18, R208 ;  /* 0x000000d01282723e */ /* 0x000fe400000000ff */
[----:B------:R-:W-:Y:S02]  /*18470*/  F2FP.PACK_AB R131, R216, R218 ;  /* 0x000000dad883723e */ /* 0x000fe400000000ff */
[----:B------:R-:W-:Y:S01]  /*18480*/  F2FP.PACK_AB R124, R12, R217 ;  /* 0x000000d90c7c723e */ /* 0x000fe200000000ff */
[----:B------:R-:W-:-:S04]  /*18490*/  FADD.FTZ R4, R230, R3 ;  /* 0x00000003e6047221 */ /* 0x000fc80000010000 */
[----:B-1----:R-:W-:Y:S01]  /*184a0*/  HMMA.16816.F32 R148, R128, R152, R148 ;  /* 0x000000988094723c */ /* 0x002fe20000001894 */
[----:B------:R-:W-:Y:S01]  /*184b0*/  FADD.FTZ R0, R104, R0 ;  /* 0x0000000068007221 */ /* 0x000fe20000010000 */
[----:B------:R-:W-:Y:S01]  /*184c0*/  MOV R30, R121 ;  /* 0x00000079001e7202 */ /* 0x000fe20000000f00 */
[----:B------:R-:W-:Y:S01]  /*184d0*/  FADD.FTZ R3, R229, R2 ;  /* 0x00000002e5037221 */ /* 0x000fe20000010000 */
[----:B------:R-:W-:-:S04]  /*184e0*/  MOV R14, R122 ;  /* 0x0000007a000e7202 */ /* 0x000fc80000000f00 */
[----:B------:R-:W-:Y:S01]  /*184f0*/  HMMA.16816.F32 R144, R124, R152, R144 ;  /* 0x000000987c90723c */ /* 0x000fe20000001890 */
[----:B------:R-:W-:Y:S01]  /*18500*/  FADD.FTZ R2, R228, R5 ;  /* 0x00000005e4027221 */ /* 0x000fe20000010000 */
[----:B------:R-:W-:-:S06]  /*18510*/  MOV R15, R169 ;  /* 0x000000a9000f7202 */ /* 0x000fcc0000000f00 */
[-C--:B------:R-:W-:Y:S01]  /*18520*/  HMMA.16816.F32 R156, R124, R154.reuse, R156 ;  /* 0x0000009a7c9c723c */ /* 0x080fe2000000189c */
[----:B------:R-:W-:Y:S01]  /*18530*/  FADD.FTZ R9, R226, R4 ;  /* 0x00000004e2097221 */ /* 0x000fe20000010000 */
[----:B------:R-:W-:Y:S01]  /*18540*/  MOV R29, R168 ;  /* 0x000000a8001d7202 */ /* 0x000fe20000000f00 */
[----:B------:R-:W-:Y:S01]  /*18550*/  LDSM.16.MT88.4 R4, [R223+0xf800] ;  /* 0x00f80000df04783b */ /* 0x000fe20000004200 */
[----:B------:R-:W-:Y:S01]  /*18560*/  FADD.FTZ R10, R227, R0 ;  /* 0x00000000e30a7221 */ /* 0x000fe20000010000 */
[----:B------:R-:W-:Y:S02]  /*18570*/  MOV R31, R185 ;  /* 0x000000b9001f7202 */ /* 0x000fe40000000f00 */
[----:B------:R1:W5:Y:S01]  /*18580*/  LDL.LU R230, [R1+0x98] ;  /* 0x0000980001e67983 */ /* 0x0003620000300800 */
[----:B------:R-:W-:Y:S01]  /*18590*/  HMMA.16816.F32 R152, R128, R154, R60 ;  /* 0x0000009a8098723c */ /* 0x000fe2000000183c */
[----:B------:R-:W-:Y:S01]  /*185a0*/  FADD.FTZ R0, R225, R3 ;  /* 0x00000003e1007221 */ /* 0x000fe20000010000 */
[----:B------:R-:W-:-:S02]  /*185b0*/  MOV R121, R186 ;  /* 0x000000ba00797202 */ /* 0x000fc40000000f00 */
[----:B------:R-:W-:Y:S01]  /*185c0*/  MOV R122, R187 ;  /* 0x000000bb007a7202 */ /* 0x000fe20000000f00 */
[----:B------:R-:W-:Y:S01]  /*185d0*/  FADD.FTZ R8, R220, R2 ;  /* 0x00000002dc087221 */ /* 0x000fe20000010000 */
[----:B------:R-:W-:Y:S01]  /*185e0*/  MOV R104, R184 ;  /* 0x000000b800687202 */ /* 0x000fe20000000f00 */
[----:B------:R-:W-:Y:S01]  /*185f0*/  LDSM.16.MT88.4 R168, [R222+0xd800] ;  /* 0x00d80000dea8783b */ /* 0x000fe20000004200 */
[----:B------:R-:W-:-:S03]  /*18600*/  MOV R63, R83 ;  /* 0x00000053003f7202 */ /* 0x000fc60000000f00 */
[----:B------:R-:W2:Y:S01]  /*18610*/  LDSM.16.MT88.4 R80, [R221+0xf800] ;  /* 0x00f80000dd50783b */ /* 0x000ea20000004200 */
[----:B------:R-:W-:-:S03]  /*18620*/  MOV R3, R115 ;  /* 0x0000007300037202 */ /* 0x000fc60000000f00 */
[----:B------:R-:W3:Y:S01]  /*18630*/  LDSM.16.MT88.4 R112, [R224+0xf800] ;  /* 0x00f80000e070783b */ /* 0x000ee20000004200 */
[----:B------:R-:W-:Y:S01]  /*18640*/  IMAD.MOV.U32 R2, RZ, RZ, R107 ;  /* 0x000000ffff027224 */ /* 0x000fe200078e006b */
[----:B------:R-:W-:Y:S01]  /*18650*/  MOV R62, R104 ;  /* 0x00000068003e7202 */ /* 0x000fe20000000f00 */
[----:B------:R-:W-:Y:S01]  /*18660*/  FADD.FTZ R3, R3, R10 ;  /* 0x0000000a03037221 */ /* 0x000fe20000010000 */
[----:B------:R-:W-:Y:S01]  /*18670*/  MOV R61, R105 ;  /* 0x00000069003d7202 */ /* 0x000fe20000000f00 */
[----:B------:R-:W4:Y:S01]  /*18680*/  LDSM.16.MT88.4 R184, [R224+0xd800] ;  /* 0x00d80000e0b8783b */ /* 0x000f220000004200 */
[----:B------:R-:W-:Y:S01]  /*18690*/  MOV R60, R106 ;  /* 0x0000006a003c7202 */ /* 0x000fe20000000f00 */
[----:B------:R-:W-:Y:S02]  /*186a0*/  FADD.FTZ R2, R2, R9 ;  /* 0x0000000902027221 */ /* 0x000fe40000010000 */
[----:B------:R1:W5:Y:S04]  /*186b0*/  LDL.LU R229, [R1+0x94] ;  /* 0x0000940001e57983 */ /* 0x0003680000300800 */
[----:B------:R1:W5:Y:S04]  /*186c0*/  LDL.LU R228, [R1+0x90] ;  /* 0x0000900001e47983 */ /* 0x0003680000300800 */
[----:B------:R1:W5:Y:S04]  /*186d0*/  LDL.LU R227, [R1+0x8c] ;  /* 0x00008c0001e37983 */ /* 0x0003680000300800 */
[----:B------:R1:W5:Y:S04]  /*186e0*/  LDL.LU R226, [R1+0x88] ;  /* 0x0000880001e27983 */ /* 0x0003680000300800 */
[----:B------:R1:W5:Y:S04]  /*186f0*/  LDL.LU R225, [R1+0x84] ;  /* 0x0000840001e17983 */ /* 0x0003680000300800 */
[----:B------:R1:W5:Y:S01]  /*18700*/  LDL.LU R220, [R1+0x80] ;  /* 0x0000800001dc7983 */ /* 0x0003620000300800 */
[----:B--2---:R-:W-:Y:S07]  /*18710*/  HMMA.16816.F32 R72, R124, R80, R100 ;  /* 0x000000507c48723c */ /* 0x004fee0000001864 */
[----:B------:R-:W-:Y:S01]  /*18720*/  MOV R100, R121 ;  /* 0x0000007900647202 */ /* 0x000fe20000000f00 */
[----:B------:R-:W-:Y:S01]  /*18730*/  IMAD.MOV.U32 R103, RZ, RZ, R120 ;  /* 0x000000ffff677224 */ /* 0x000fe200078e0078 */
[----:B------:R-:W-:-:S02]  /*18740*/  MOV R101, R122 ;  /* 0x0000007a00657202 */ /* 0x000fc40000000f00 */
[----:B------:R-:W-:Y:S02]  /*18750*/  MOV R102, R123 ;  /* 0x0000007b00667202 */ /* 0x000fe40000000f00 */
[C---:B------:R-:W-:Y:S07]  /*18760*/  HMMA.16816.F32 R120, R124.reuse, R4, R64 ;  /* 0x000000047c78723c */ /* 0x040fee0000001840 */
[----:B------:R-:W-:Y:S02]  /*18770*/  MOV R64, R100 ;  /* 0x0000006400407202 */ /* 0x000fe40000000f00 */
[----:B------:R-:W-:Y:S01]  /*18780*/  MOV R65, R101 ;  /* 0x0000006500417202 */ /* 0x000fe20000000f00 */
[----:B---3--:R-:W-:Y:S01]  /*18790*/  HMMA.16816.F32 R104, R124, R112, R68 ;  /* 0x000000707c68723c */ /* 0x008fe20000001844 */
[----:B------:R-:W-:-:S02]  /*187a0*/  MOV R66, R102 ;  /* 0x0000006600427202 */ /* 0x000fc40000000f00 */
[----:B------:R-:W-:Y:S01]  /*187b0*/  MOV R67, R103 ;  /* 0x0000006700437202 */ /* 0x000fe20000000f00 */
[----:B------:R-:W-:-:S04]  /*187c0*/  FADD.FTZ R0, R64, R0 ;  /* 0x0000000040007221 */ /* 0x000fc80000010000 */
        /* <DEDUP_REMOVED lines=42> */
[C---:B----4-:R-:W-:Y:S08]  /*18a70*/  HMMA.16816.F32 R176, R124.reuse, R184, R176 ;  /* 0x000000b87cb0723c */ /* 0x050ff000000018b0 */
        /* <DEDUP_REMOVED lines=19> */
.L_x_726:
[----:B-123--:R-:W-:-:S06]  /*18bb0*/  UISETP.GT.AND UP0, UPT, UR22, UR9, UPT ;  /* 0x000000091600728c */ /* 0x00efcc000bf04270 */
        /* <DEDUP_REMOVED lines=15> */
.L_x_736:
        /* <DEDUP_REMOVED lines=26> */
[C---:B------:R-:W-:Y:S03]  /*18e50*/  IADD3 R0, P0, R2.reuse, UR25, RZ ;  /* 0x0000001902007c10 */ /* 0x040fe6000ff1e0ff */
[----:B------:R-:W-:Y:S01]  /*18e60*/  @!PT LDS RZ, [RZ] ;  /* 0x00000000fffff984 */ /* 0x000fe20000000800 */
[----:B------:R-:W-:Y:S01]  /*18e70*/  @!PT LDS RZ, [RZ] ;  /* 0x00000000fffff984 */ /* 0x000fe20000000800 */
[----:B------:R-:W-:Y:S01]  /*18e80*/  @!PT LDS RZ, [RZ] ;  /* 0x00000000fffff984 */ /* 0x000fe20000000800 */
[----:B------:R3:W-:Y:S04]  /*18e90*/  @!P3 LDGSTS.E.BYPASS.LTC128B.128 [R240+0xa000], [R142.64+0x80] ;  /* 0x0a0000808ef0bfae */ /* 0x0007e8000b901d50 */
[----:B------:R1:W-:Y:S01]  /*18ea0*/  @P4 STS.128 [R240+0x8800], RZ ;  /* 0x008800fff0004388 */ /* 0x0003e20000000c00 */
[----:B--2---:R-:W-:Y:S02]  /*18eb0*/  IADD3.X R134, R3, UR26, RZ, P1, !PT ;  /* 0x0000001a03867c10 */ /* 0x004fe40008ffe4ff */
[C---:B------:R-:W-:Y:S02]  /*18ec0*/  @!P3 LEA R136, P1, R2.reuse, c[0x0][0x168], 0x1 ;  /* 0x00005a000288ba11 */ /* 0x040fe400078208ff */
[C-C-:B------:R-:W-:Y:S02]  /*18ed0*/  @!P4 LEA.HI.X R209, R2.reuse, c[0x0][0x16c], R134.reuse, 0x1, P2 ;  /* 0x00005b0002d1ca11 */ /* 0x140fe400010f0c86 */
[----:B------:R-:W-:Y:S02]  /*18ee0*/  @!P3 LEA.HI.X R137, R2, c[0x0][0x16c], R134, 0x1, P1 ;  /* 0x00005b000289ba11 */ /* 0x000fe400008f0c86 */
[----:B------:R-:W-:Y:S01]  /*18ef0*/  IADD3.X R2, R134, UR26, RZ, P0, !PT ;  /* 0x0000001a86027c10 */ /* 0x000fe200087fe4ff */
[----:B------:R-:W-:Y:S01]  /*18f00*/  @!PT LDS RZ, [RZ] ;  /* 0x00000000fffff984 */ /* 0x000fe20000000800 */
[----:B------:R-:W-:Y:S01]  /*18f10*/  @!PT LDS RZ, [RZ] ;  /* 0x00000000fffff984 */ /* 0x000fe20000000800 */
[----:B------:R-:W-:Y:S01]  /*18f20*/  @!PT LDS RZ, [RZ] ;  /* 0x00000000fffff984 */ /* 0x000fe20000000800 */
[----:B------:R2:W-:Y:S01]  /*18f30*/  @!P4 LDGSTS.E.BYPASS.LTC128B.128 [R240+0x8800], [R208.64] ;  /* 0x08800000d0f0cfae */ /* 0x0005e2000b901d50 */
[----:B------:R-:W-:Y:S03]  /*18f40*/  IADD3 R3, P5, R0, UR25, RZ ;  /* 0x0000001900037c10 */ /* 0x000fe6000ffbe0ff */
[----:B------:R1:W-:Y:S01]  /*18f50*/  @P3 STS.128 [R240+0xa800], RZ ;  /* 0x00a800fff0003388 */ /* 0x0003e20000000c00 */
[C---:B---3--:R-:W-:Y:S02]  /*18f60*/  @!P4 LEA R142, P2, R3.reuse, c[0x0][0x168], 0x1 ;  /* 0x00005a00038eca11 */ /* 0x048fe400078408ff */
[C---:B------:R-:W-:Y:S01]  /*18f70*/  @!P3 LEA R134, P0, R3.reuse, c[0x0][0x168], 0x1 ;  /* 0x00005a000386ba11 */ /* 0x040fe200078008ff */
[----:B------:R-:W-:Y:S01]  /*18f80*/  @!PT LDS RZ, [RZ] ;  /* 0x00000000fffff984 */ /* 0x000fe20000000800 */
[----:B------:R-:W-:Y:S01]  /*18f90*/  @!PT LDS RZ, [RZ] ;  /* 0x00000000fffff984 */ /* 0x000fe20000000800 */
[----:B------:R-:W-:Y:S01]  /*18fa0*/  @!PT LDS RZ, [RZ] ;  /* 0x00000000fffff984 */ /* 0x000fe20000000800 */
[----:B------:R3:W-:Y:S01]  /*18fb0*/  @!P3 LDGSTS.E.BYPASS.LTC128B.128 [R240+0xa800], [R136.64+0x80] ;  /* 0x0a80008088f0bfae */ /* 0x0007e2000b901d50 */
[----:B------:R-:W-:Y:S03]  /*18fc0*/  IADD3.X R135, R2, UR26, RZ, P5, !PT ;  /* 0x0000001a02877c10 */ /* 0x000fe6000affe4ff */
[----:B------:R1:W-:Y:S01]  /*18fd0*/  @P4 STS.128 [R240+0x9000], RZ ;  /* 0x009000fff0004388 */ /* 0x0003e20000000c00 */
[C-C-:B------:R-:W-:Y:S02]  /*18fe0*/  @!P4 LEA.HI.X R143, R3.reuse, c[0x0][0x16c], R135.reuse, 0x1, P2 ;  /* 0x00005b00038fca11 */ /* 0x140fe400010f0c87 */
[----:B------:R-:W-:Y:S02]  /*18ff0*/  @!P3 LEA.HI.X R135, R3, c[0x0][0x16c], R135, 0x1, P0 ;  /* 0x00005b000387ba11 */ /* 0x000fe400000f0c87 */
[C---:B--2---:R-:W-:Y:S04]  /*19000*/  @!P4 LEA R208, P6, R0.reuse, c[0x0][0x168], 0x1 ;  /* 0x00005a0000d0ca11 */ /* 0x044fe800078c08ff */
[C-C-:B------:R-:W-:Y:S02]  /*19010*/  @!P4 LEA.HI.X R209, R0.reuse, c[0x0][0x16c], R2.reuse, 0x1, P6 ;  /* 0x00005b0000d1ca11 */ /* 0x140fe400030f0c02 */
[C---:B---3--:R-:W-:Y:S03]  /*19020*/  @!P3 LEA R136, P1, R0.reuse, c[0x0][0x168], 0x1 ;  /* 0x00005a000088ba11 */ /* 0x048fe600078208ff */
[----:B------:R-:W-:Y:S01]  /*19030*/  @!PT LDS RZ, [RZ] ;  /* 0x00000000fffff984 */ /* 0x000fe20000000800 */
[----:B------:R-:W-:Y:S01]  /*19040*/  @!PT LDS RZ, [RZ] ;  /* 0x00000000fffff984 */ /* 0x000fe20000000800 */
[----:B------:R-:W-:Y:S01]  /*19050*/  @!PT LDS RZ, [RZ] ;  /* 0x00000000fffff984 */ /* 0x000fe20000000800 */
[----:B------:R1:W-:Y:S01]  /*19060*/  @!P4 LDGSTS.E.BYPASS.LTC128B.128 [R240+0x9000], [R208.64] ;  /* 0x09000000d0f0cfae */ /* 0x0003e2000b901d50 */
[----:B------:R-:W-:Y:S03]  /*19070*/  @!P3 LEA.HI.X R137, R0, c[0x0][0x16c], R2, 0x1, P1 ;  /* 0x00005b000089ba11 */ /* 0x000fe600008f0c02 */
[----:B------:R1:W-:Y:S04]  /*19080*/  @P3 STS.128 [R240+0xb000], RZ ;  /* 0x00b000fff0003388 */ /* 0x0003e80000000c00 */
        /* <DEDUP_REMOVED lines=16> */
.L_x_734:
        /* <DEDUP_REMOVED lines=21> */
[C---:B------:R-:W-:Y:S02]  /*192e0*/  @!P4 LEA R14, P2, R3.reuse, c[0x0][0x170], 0x1 ;  /* 0x00005c00030eca11 */ /* 0x040fe400078408ff */
        /* <DEDUP_REMOVED lines=22> */
[C---:B------:R-:W-:Y:S02]  /*19450*/  @!P4 LEA R8, P2, R2.reuse, c[0x0][0x170], 0x1 ;  /* 0x00005c000208ca11 */ /* 0x040fe400078408ff */
[----:B-1----:R-:W-:Y:S02]  /*19460*/  IADD3.X R5, R3, UR10, RZ, P0, !PT ;  /* 0x0000000a03057c10 */ /* 0x002fe400087fe4ff */
[C---:B------:R-:W-:Y:S01]  /*19470*/  @!P3 LEA R4, P0, R2.reuse, c[0x0][0x170], 0x1 ;  /* 0x00005c000204ba11 */ /* 0x040fe200078008ff */
        /* <DEDUP_REMOVED lines=27> */
[----:B-----5:R-:W-:Y:S06]  /*19630*/  LDSM.16.M88.4 R64, [R227] ;  /* 0x00000000e340783b */ /* 0x020fec0000000200 */
[----:B--2---:R-:W4:Y:S06]  /*19640*/  LDSM.16.M88.4 R16, [R220+0x8000] ;  /* 0x00800000dc10783b */ /* 0x004f2c0000000200 */
[----:B------:R-:W1:Y:S06]  /*19650*/  LDSM.16.M88.4 R60, [R227+0x2000] ;  /* 0x00200000e33c783b */ /* 0x000e6c0000000200 */
[----:B------:R-:W2:Y:S06]  /*19660*/  LDSM.16.M88.4 R32, [R220+0x8800] ;  /* 0x00880000dc20783b */ /* 0x000eac0000000200 */
[----:B------:R-:W0:Y:S06]  /*19670*/  LDGDEPBAR ;  /* 0x00000000000079af */ /* 0x000e2c0000000000 */
[----:B------:R-:W2:Y:S06]  /*19680*/  LDSM.16.M88.4 R48, [R220+0x9000] ;  /* 0x00900000dc30783b */ /* 0x000eac0000000200 */
[----:B------:R-:W2:Y:S06]  /*19690*/  LDSM.16.M88.4 R208, [R220+0x9800] ;  /* 0x00980000dcd0783b */ /* 0x000eac0000000200 */
[----:B------:R-:W-:Y:S01]  /*196a0*/  LDSM.16.M88.4 R212, [R228] ;  /* 0x00000000e4d4783b */ /* 0x000fe20000000200 */
[-C--:B----4-:R-:W-:Y:S05]  /*196b0*/  HMMA.16816.F32 R4, R64, R16.reuse, RZ ;  /* 0x000000104004723c */ /* 0x090fea00000018ff */
[----:B------:R-:W-:Y:S03]  /*196c0*/  LDSM.16.M88.4 R216, [R228+0x2000] ;  /* 0x00200000e4d8783b */ /* 0x000fe60000000200 */
[C---:B-1----:R-:W-:Y:S08]  /*196d0*/  HMMA.16816.F32 R8, R60.reuse, R16, RZ ;  /* 0x000000103c08723c */ /* 0x042ff000000018ff */
[-C--:B---3--:R-:W-:Y:S08]  /*196e0*/  HMMA.16816.F32 R12, R60, R18.reuse, RZ ;  /* 0x000000123c0c723c */ /* 0x088ff000000018ff */
        /* <DEDUP_REMOVED lines=168> */
.L_x_735:
        /* <DEDUP_REMOVED lines=8> */
[----:B------:R3:W-:Y:S02]  /*1a1f0*/  STL [R1+0xc8], R130 ;  /* 0x0000c88201007387 */ /* 0x0007e40000100800 */
[----:B------:R-:W-:Y:S02]  /*1a200*/  @P3 LOP3.LUT R239, R239, 0x100, RZ, 0xfc, !PT ;  /* 0x00000100efef3812 */ /* 0x000fe400078efcff */
[----:B------:R-:W-:Y:S02]  /*1a210*/  STL [R1+0xc4], R131 ;  /* 0x0000c48301007387 */ /* 0x000fe40000100800 */
[----:B------:R-:W-:Y:S02]  /*1a220*/  LOP3.LUT R239, R239, 0xfffff7ff, RZ, 0xc0, !PT ;  /* 0xfffff7ffefef7812 */ /* 0x000fe400078ec0ff */
[----:B------:R-:W-:Y:S02]  /*1a230*/  STL [R1+0xbc], R240 ;  /* 0x0000bcf001007387 */ /* 0x000fe40000100800 */
[----:B------:R-:W-:Y:S01]  /*1a240*/  LOP3.LUT R239, R239, 0xffffff7f, RZ, 0xc0, !PT ;  /* 0xffffff7fefef7812 */ /* 0x000fe200078ec0ff */
[----:B--2---:R-:W-:Y:S01]  /*1a250*/  IMAD.SHL.U32 R2, R2, 0x2, RZ ;  /* 0x0000000202027824 */ /* 0x004fe200078e00ff */
[----:B------:R-:W-:Y:S04]  /*1a260*/  STL [R1+0xb8], R238 ;  /* 0x0000b8ee01007387 */ /* 0x000fe80000100800 */
[----:B------:R-:W-:Y:S01]  /*1a270*/  LOP3.LUT R2, R2, 0x6, RZ, 0xc0, !PT ;  /* 0x0000000602027812 */ /* 0x000fe200078ec0ff */
[----:B------:R-:W-:Y:S04]  /*1a280*/  STL [R1+0xb4], R237 ;  /* 0x0000b4ed01007387 */ /* 0x000fe80000100800 */
[----:B------:R-:W-:Y:S01]  /*1a290*/  IMAD R0, R0, 0x40, R2 ;  /* 0x0000004000007824 */ /* 0x000fe200078e0202 */
[----:B------:R-:W-:Y:S03]  /*1a2a0*/  STL [R1+0xb0], R236 ;  /* 0x0000b0ec01007387 */ /* 0x000fe60000100800 */
[----:B------:R-:W-:Y:S01]  /*1a2b0*/  IMAD.IADD R3, R241, 0x1, -R0 ;  /* 0x00000001f1037824 */ /* 0x000fe200078e0a00 */
[----:B------:R-:W-:Y:S01]  /*1a2c0*/  IADD3 R2, R242, -R0, RZ ;  /* 0x80000000f2027210 */ /* 0x000fe20007ffe0ff */
[----:B------:R-:W-:Y:S01]  /*1a2d0*/  STL [R1+0xac], R235 ;  /* 0x0000aceb01007387 */ /* 0x000fe20000100800 */
[C---:B-1----:R-:W-:Y:S02]  /*1a2e0*/  IADD3 R134, R0.reuse, 0x1, RZ ;  /* 0x0000000100867810 */ /* 0x042fe40007ffe0ff */
[----:B------:R-:W-:Y:S01]  /*1a2f0*/  IABS R2, R2 ;  /* 0x0000000200027213 */ /* 0x000fe20000000000 */
[----:B------:R-:W-:Y:S01]  /*1a300*/  STL [R1+0xa8], R234 ;  /* 0x0000a8ea01007387 */ /* 0x000fe20000100800 */
[----:B------:R-:W-:Y:S02]  /*1a310*/  IADD3 R138, R0, 0x8, RZ ;  /* 0x00000008008a7810 */ /* 0x000fe40007ffe0ff */
[----:B------:R1:W2:Y:S01]  /*1a320*/  I2F R137, R2 ;  /* 0x0000000200897306 */ /* 0x0002a20000201400 */
[C---:B------:R-:W-:Y:S01]  /*1a330*/  ISETP.GE.AND P2, PT, R134.reuse, R246, PT ;  /* 0x000000f68600720c */ /* 0x040fe20003f46270 */
[----:B------:R-:W-:Y:S01]  /*1a340*/  STL [R1+0xa4], R233 ;  /* 0x0000a4e901007387 */ /* 0x000fe20000100800 */
[C---:B------:R-:W-:Y:S02]  /*1a350*/  ISETP.GE.AND P0, PT, R134.reuse, R247, PT ;  /* 0x000000f78600720c */ /* 0x040fe40003f06270 */
[C---:B------:R-:W-:Y:S01]  /*1a360*/  ISETP.GE.AND P5, PT, R134.reuse, R245, PT ;  /* 0x000000f58600720c */ /* 0x040fe20003fa6270 */
[----:B------:R-:W-:Y:S01]  /*1a370*/  STL [R1+0xa0], R232 ;  /* 0x0000a0e801007387 */ /* 0x000fe20000100800 */
[C---:B------:R-:W-:Y:S02]  /*1a380*/  ISETP.GE.AND P1, PT, R134.reuse, R244, PT ;  /* 0x000000f48600720c */ /* 0x040fe40003f26270 */
[C---:B------:R-:W-:Y:S01]  /*1a390*/  ISETP.GE.OR P2, PT, R134.reuse, R251, !P2 ;  /* 0x000000fb8600720c */ /* 0x040fe20005746670 */
[----:B------:R4:W-:Y:S01]  /*1a3a0*/  STL [R1+0x9c], R231 ;  /* 0x00009ce701007387 */ /* 0x0009e20000100800 */
[C---:B------:R-:W-:Y:S02]  /*1a3b0*/  ISETP.GE.OR P0, PT, R134.reuse, R252, !P0 ;  /* 0x000000fc8600720c */ /* 0x040fe40004706670 */
[C---:B------:R-:W-:Y:S01]  /*1a3c0*/  ISETP.GE.OR P3, PT, R134.reuse, R250, !P5 ;  /* 0x000000fa8600720c */ /* 0x040fe20006f66670 */
[----:B------:R-:W-:Y:S01]  /*1a3d0*/  STL [R1+0x98], R230 ;  /* 0x000098e601007387 */ /* 0x000fe20000100800 */
[----:B------:R-:W-:Y:S02]  /*1a3e0*/  ISETP.GE.OR P4, PT, R134, R249, !P1 ;  /* 0x000000f98600720c */ /* 0x000fe40004f86670 */
[C---:B------:R-:W-:Y:S01]  /*1a3f0*/  ISETP.GE.AND P1, PT, R0.reuse, R247, PT ;  /* 0x000000f70000720c */ /* 0x040fe20003f26270 */
[----:B------:R-:W-:Y:S03]  /*1a400*/  STL [R1+0x94], R229 ;  /* 0x000094e501007387 */ /* 0x000fe60000100800 */
[C---:B------:R-:W-:Y:S01]  /*1a410*/  ISETP.GE.OR P1, PT, R0.reuse, R252, !P1 ;  /* 0x000000fc0000720c */ /* 0x040fe20004f26670 */
[----:B------:R-:W-:Y:S01]  /*1a420*/  STL [R1+0x90], R228 ;  /* 0x000090e401007387 */ /* 0x000fe20000100800 */
[----:B-1----:R-:W-:Y:S01]  /*1a430*/  IABS R2, R3 ;  /* 0x0000000300027213 */ /* 0x002fe20000000000 */
[----:B--2---:R-:W-:Y:S02]  /*1a440*/  FFMA.FTZ R4, R137, -UR21, R4 ;  /* 0x8000001589047c23 */ /* 0x004fe40008010004 */
[----:B------:R-:W-:Y:S01]  /*1a450*/  STL [R1+0x8c], R227 ;  /* 0x00008ce301007387 */ /* 0x000fe20000100800 */
[----:B------:R-:W-:Y:S01]  /*1a460*/  IADD3 R137, R0, 0x9, RZ ;  /* 0x0000000900897810 */ /* 0x000fe20007ffe0ff */
[----:B------:R1:W2:Y:S01]  /*1a470*/  I2F R142, R2 ;  /* 0x00000002008e7306 */ /* 0x0002a20000201400 */
[--C-:B------:R-:W-:Y:S01]  /*1a480*/  IMAD.IADD R3, R243, 0x1, -R0.reuse ;  /* 0x00000001f3037824 */ /* 0x100fe200078e0a00 */
[----:B------:R-:W-:Y:S01]  /*1a490*/  @P3 LOP3.LUT R239, R239, 0x80, RZ, 0xfc, !PT ;  /* 0x00000080efef3812 */ /* 0x000fe200078efcff */
[----:B------:R-:W-:Y:S01]  /*1a4a0*/  STL [R1+0x88], R226 ;  /* 0x000088e201007387 */ /* 0x000fe20000100800 */
[----:B------:R-:W-:Y:S02]  /*1a4b0*/  ISETP.GE.AND P6, PT, R137, R244, PT ;  /* 0x000000f48900720c */ /* 0x000fe40003fc6270 */
[----:B------:R-:W-:Y:S01]  /*1a4c0*/  @P4 LOP3.LUT R239, R239, 0x800, RZ, 0xfc, !PT ;  /* 0x00000800efef4812 */ /* 0x000fe200078efcff */
[----:B------:R-:W-:Y:S01]  /*1a4d0*/  STL [R1+0x84], R225 ;  /* 0x000084e101007387 */ /* 0x000fe20000100800 */
[----:B------:R-:W-:Y:S02]  /*1a4e0*/  ISETP.GE.OR P6, PT, R137, R249, !P6 ;  /* 0x000000f98900720c */ /* 0x000fe400077c6670 */
[----:B------:R-:W-:Y:S01]  /*1a4f0*/  LOP3.LUT R239, R239, 0xffffefff, RZ, 0xc0, !PT ;  /* 0xffffefffefef7812 */ /* 0x000fe200078ec0ff */
[----:B------:R-:W-:Y:S03]  /*1a500*/  STL [R1+0x80], R220 ;  /* 0x000080dc01007387 */ /* 0x000fe60000100800 */
[----:B------:R-:W-:Y:S01]  /*1a510*/  LOP3.LUT R239, R239, 0xffffffbf, RZ, 0xc0, !PT ;  /* 0xffffffbfefef7812 */ /* 0x000fe200078ec0ff */
[----:B------:R-:W-:Y:S01]  /*1a520*/  STL [R1+0xc0], R242 ;  /* 0x0000c0f201007387 */ /* 0x000fe20000100800 */
[----:B-1----:R-:W-:Y:S01]  /*1a530*/  IABS R2, R3 ;  /* 0x0000000300027213 */ /* 0x002fe20000000000 */
[----:B------:R-:W-:Y:S02]  /*1a540*/  IMAD.IADD R3, R248, 0x1, -R0 ;  /* 0x00000001f8037824 */ /* 0x000fe400078e0a00 */
[----:B--2---:R-:W-:Y:S01]  /*1a550*/  FFMA.FTZ R6, R142, -UR21, R6 ;  /* 0x800000158e067c23 */ /* 0x004fe20008010006 */
[----:B------:R1:W2:Y:S02]  /*1a560*/  I2F R136, R2 ;  /* 0x0000000200887306 */ /* 0x0002a40000201400 */
[----:B-1----:R-:W-:Y:S01]  /*1a570*/  IABS R2, R3 ;  /* 0x0000000300027213 */ /* 0x002fe20000000000 */
[----:B--2---:R-:W-:Y:S01]  /*1a580*/  FFMA.FTZ R8, R136, -UR21, R8 ;  /* 0x8000001588087c23 */ /* 0x004fe20008010008 */
[----:B------:R-:W-:Y:S06]  /*1a590*/  IADD3 R3, R242, -R134, RZ ;  /* 0x80000086f2037210 */ /* 0x000fec0007ffe0ff */
[----:B------:R1:W2:Y:S01]  /*1a5a0*/  I2F R135, R2 ;  /* 0x0000000200877306 */ /* 0x0002a20000201400 */
[----:B------:R-:W-:Y:S04]  /*1a5b0*/  IADD3 R136, R0, 0x10, RZ ;  /* 0x0000001000887810 */ /* 0x000fe80007ffe0ff */
[C---:B------:R-:W-:Y:S04]  /*1a5c0*/  ISETP.GE.AND P5, PT, R136.reuse, R244, PT ;  /* 0x000000f48800720c */ /* 0x040fe80003fa6270 */
[----:B------:R-:W-:Y:S02]  /*1a5d0*/  ISETP.GE.OR P5, PT, R136, R249, !P5 ;  /* 0x000000f98800720c */ /* 0x000fe40006fa6670 */
[----:B-1----:R-:W-:Y:S01]  /*1a5e0*/  IABS R2, R3 ;  /* 0x0000000300027213 */ /* 0x002fe20000000000 */
[----:B------:R-:W-:Y:S02]  /*1a5f0*/  IMAD.IADD R3, R241, 0x1, -R134 ;  /* 0x00000001f1037824 */ /* 0x000fe400078e0a86 */
[----:B--2---:R-:W-:Y:S01]  /*1a600*/  FFMA.FTZ R10, R135, -UR21, R10 ;  /* 0x80000015870a7c23 */ /* 0x004fe2000801000a */
[----:B------:R1:W2:Y:S02]  /*1a610*/  I2F R141, R2 ;  /* 0x00000002008d7306 */ /* 0x0002a40000201400 */
[----:B-1----:R-:W-:Y:S01]  /*1a620*/  IABS R2, R3 ;  /* 0x0000000300027213 */ /* 0x002fe20000000000 */
[----:B------:R-:W-:Y:S02]  /*1a630*/  IMAD.IADD R3, R242, 0x1, -R138 ;  /* 0x00000001f2037824 */ /* 0x000fe400078e0a8a */
[----:B--2---:R-:W-:Y:S05]  /*1a640*/  FFMA.FTZ R5, R141, -UR21, R5 ;  /* 0x800000158d057c23 */ /* 0x004fea0008010005 */
[----:B------:R1:W2:Y:S02]  /*1a650*/  I2F R208, R2 ;  /* 0x0000000200d07306 */ /* 0x0002a40000201400 */
[----:B-1----:R-:W-:Y:S01]  /*1a660*/  IABS R2, R3 ;  /* 0x0000000300027213 */ /* 0x002fe20000000000 */
[----:B--2---:R-:W-:Y:S04]  /*1a670*/  FFMA.FTZ R7, R208, -UR21, R7 ;  /* 0x80000015d0077c23 */ /* 0x004fe80008010007 */
[----:B------:R-:W-:Y:S01]  /*1a680*/  IMAD.MOV.U32 R3, RZ, RZ, R2 ;  /* 0x000000ffff037224 */ /* 0x000fe200078e0002 */
[----:B------:R-:W-:Y:S03]  /*1a690*/  IADD3 R2, R241, -R138, RZ ;  /* 0x8000008af1027210 */ /* 0x000fe60007ffe0ff */
[----:B------:R1:W2:Y:S01]  /*1a6a0*/  I2F R143, R3 ;  /* 0x00000003008f7306 */ /* 0x0002a20000201400 */
[----:B------:R-:W-:Y:S09]  /*1a6b0*/  IABS R2, R2 ;  /* 0x0000000200027213 */ /* 0x000ff20000000000 */
[----:B------:R3:W3:Y:S01]  /*1a6c0*/  I2F R142, R2 ;  /* 0x00000002008e7306 */ /* 0x0006e20000201400 */
[--C-:B-1----:R-:W-:Y:S02]  /*1a6d0*/  IMAD.IADD R3, R242, 0x1, -R137.reuse ;  /* 0x00000001f2037824 */ /* 0x102fe400078e0a89 */
[----:B--2---:R-:W-:Y:S03]  /*1a6e0*/  FFMA.FTZ R16, R143, -UR21, R16 ;  /* 0x800000158f107c23 */ /* 0x004fe60008010010 */
[----:B---3--:R-:W-:Y:S01]  /*1a6f0*/  IABS R2, R3 ;  /* 0x0000000300027213 */ /* 0x008fe20000000000 */
[----:B------:R-:W-:Y:S02]  /*1a700*/  IMAD.IADD R3, R241, 0x1, -R137 ;  /* 0x00000001f1037824 */ /* 0x000fe400078e0a89 */
[----:B------:R-:W-:Y:S01]  /*1a710*/  FFMA.FTZ R18, R142, -UR21, R18 ;  /* 0x800000158e127c23 */ /* 0x000fe20008010012 */
[----:B------:R1:W2:Y:S02]  /*1a720*/  I2F R141, R2 ;  /* 0x00000002008d7306 */ /* 0x0002a40000201400 */
[----:B-1----:R-:W-:Y:S01]  /*1a730*/  IABS R2, R3 ;  /* 0x0000000300027213 */ /* 0x002fe20000000000 */
[----:B--2---:R-:W-:Y:S07]  /*1a740*/  FFMA.FTZ R17, R141, -UR21, R17 ;  /* 0x800000158d117c23 */ /* 0x004fee0008010011 */
[----:B------:R1:W2:Y:S02]  /*1a750*/  I2F R135, R2 ;  /* 0x0000000200877306 */ /* 0x0002a40000201400 */
[--C-:B-1----:R-:W-:Y:S02]  /*1a760*/  IMAD.IADD R2, R242, 0x1, -R136.reuse ;  /* 0x00000001f2027824 */ /* 0x102fe400078e0a88 */
[----:B--2---:R-:W-:Y:S03]  /*1a770*/  FFMA.FTZ R19, R135, -UR21, R19 ;  /* 0x8000001587137c23 */ /* 0x004fe60008010013 */
[----:B------:R-:W-:Y:S04]  /*1a780*/  IABS R2, R2 ;  /* 0x0000000200027213 */ /* 0x000fe80000000000 */
[----:B------:R-:W-:Y:S01]  /*1a790*/  MOV R3, R2 ;  /* 0x0000000200037202 */ /* 0x000fe20000000f00 */
[----:B------:R-:W-:Y:S03]  /*1a7a0*/  IMAD.IADD R2, R241, 0x1, -R136 ;  /* 0x00000001f1027824 */ /* 0x000fe600078e0a88 */
[----:B------:R1:W2:Y:S02]  /*1a7b0*/  I2F R143, R3 ;  /* 0x00000003008f7306 */ /* 0x0002a40000201400 */
[----:B------:R-:W-:Y:S08]  /*1a7c0*/  IABS R2, R2 ;  /* 0x0000000200027213 */ /* 0x000ff00000000000 */
[----:B------:R3:W3:Y:S01]  /*1a7d0*/  I2F R141, R2 ;  /* 0x00000002008d7306 */ /* 0x0006e20000201400 */
[----:B-1----:R-:W-:Y:S01]  /*1a7e0*/  IADD3 R3, R0, 0x11, RZ ;  /* 0x0000001100037810 */ /* 0x002fe20007ffe0ff */
[----:B--2---:R-:W-:Y:S04]  /*1a7f0*/  FFMA.FTZ R20, R143, -UR21, R20 ;  /* 0x800000158f147c23 */ /* 0x004fe80008010014 */
[----:B------:R-:W-:Y:S05]  /*1a800*/  IMAD.IADD R135, R242, 0x1, -R3 ;  /* 0x00000001f2877824 */ /* 0x000fea00078e0a03 */
[----:B---3--:R-:W-:Y:S01]  /*1a810*/  IABS R2, R135 ;  /* 0x0000008700027213 */ /* 0x008fe20000000000 */
[----:B------:R-:W-:Y:S01]  /*1a820*/  FFMA.FTZ R22, R141, -UR21, R22 ;  /* 0x800000158d167c23 */ /* 0x000fe20008010016 */
[----:B------:R-:W-:Y:S02]  /*1a830*/  IADD3 R135, R241, -R3, RZ ;  /* 0x80000003f1877210 */ /* 0x000fe40007ffe0ff */
[----:B------:R1:W2:Y:S02]  /*1a840*/  I2F R142, R2 ;  /* 0x00000002008e7306 */ /* 0x0002a40000201400 */
[C-C-:B-1----:R-:W-:Y:S02]  /*1a850*/  IMAD.IADD R2, R243.reuse, 0x1, -R134.reuse ;  /* 0x00000001f3027824 */ /* 0x142fe400078e0a86 */
[----:B--2---:R-:W-:Y:S02]  /*1a860*/  FFMA.FTZ R21, R142, -UR21, R21 ;  /* 0x800000158e157c23 */ /* 0x004fe40008010015 */
[----:B------:R-:W-:Y:S01]  /*1a870*/  IMAD.IADD R134, R248, 0x1, -R134 ;  /* 0x00000001f8867824 */ /* 0x000fe200078e0a86 */
[----:B------:R-:W-:Y:S04]  /*1a880*/  IABS R2, R2 ;  /* 0x0000000200027213 */ /* 0x000fe80000000000 */
[----:B------:R1:W2:Y:S02]  /*1a890*/  I2F R143, R2 ;  /* 0x00000002008f7306 */ /* 0x0002a40000201400 */
[----:B-1----:R-:W-:Y:S01]  /*1a8a0*/  IABS R2, R135 ;  /* 0x0000008700027213 */ /* 0x002fe20000000000 */
[----:B------:R-:W-:Y:S02]  /*1a8b0*/  IMAD.IADD R135, R243, 0x1, -R138 ;  /* 0x00000001f3877824 */ /* 0x000fe400078e0a8a */
[----:B--2---:R-:W-:Y:S05]  /*1a8c0*/  FFMA.FTZ R9, R143, -UR21, R9 ;  /* 0x800000158f097c23 */ /* 0x004fea0008010009 */
[----:B------:R1:W2:Y:S01]  /*1a8d0*/  I2F R142, R2 ;  /* 0x00000002008e7306 */ /* 0x0002a20000201400 */
[----:B------:R-:W-:Y:S02]  /*1a8e0*/  FSEL R143, R7, -INF , !P2 ;  /* 0xff800000078f7808 */ /* 0x000fe40005000000 */
[----:B------:R-:W-:Y:S02]  /*1a8f0*/  ISETP.GE.AND P2, PT, R138, R245, PT ;  /* 0x000000f58a00720c */ /* 0x000fe40003f46270 */
[----:B------:R-:W-:Y:S02]  /*1a900*/  IADD3 R7, R0, 0x21, RZ ;  /* 0x0000002100077810 */ /* 0x000fe40007ffe0ff */
[----:B------:R-:W-:Y:S11]  /*1a910*/  ISETP.GE.OR P2, PT, R138, R250, !P2 ;  /* 0x000000fa8a00720c */ /* 0x000ff60005746670 */
[----:B------:R-:W-:Y:S02]  /*1a920*/  @!UPT UIADD3 URZ, URZ, URZ, URZ ;  /* 0x0000003f3f3ff290 */ /* 0x000fe4000fffe03f */
[----:B------:R-:W-:Y:S02]  /*1a930*/  @P2 LOP3.LUT R239, R239, 0x40, RZ, 0xfc, !PT ;  /* 0x00000040efef2812 */ /* 0x000fe400078efcff */
[----:B------:R-:W-:Y:S02]  /*1a940*/  ISETP.GE.AND P2, PT, R3, R244, PT ;  /* 0x000000f40300720c */ /* 0x000fe40003f46270 */
[----:B-1----:R-:W-:Y:S01]  /*1a950*/  IABS R2, R135 ;  /* 0x0000008700027213 */ /* 0x002fe20000000000 */
[----:B------:R-:W-:Y:S01]  /*1a960*/  IMAD.IADD R135, R243, 0x1, -R137 ;  /* 0x00000001f3877824 */ /* 0x000fe200078e0a89 */
[----:B------:R-:W-:Y:S01]  /*1a970*/  ISETP.GE.OR P2, PT, R3, R249, !P2 ;  /* 0x000000f90300720c */ /* 0x000fe20005746670 */
[----:B--2---:R-:W-:Y:S01]  /*1a980*/  FFMA.FTZ R23, R142, -UR21, R23 ;  /* 0x800000158e177c23 */ /* 0x004fe20008010017 */
[----:B------:R1:W2:Y:S02]  /*1a990*/  I2F R141, R2 ;  /* 0x00000002008d7306 */ /* 0x0002a40000201400 */
[----:B------:R-:W-:Y:S08]  /*1a9a0*/  IABS R135, R135 ;  /* 0x0000008700877213 */ /* 0x000ff00000000000 */
[----:B------:R3:W3:Y:S01]  /*1a9b0*/  I2F R142, R135 ;  /* 0x00000087008e7306 */ /* 0x0006e20000201400 */
[----:B-1----:R-:W-:Y:S01]  /*1a9c0*/  IADD3 R2, R0, 0x18, RZ ;  /* 0x0000001800027810 */ /* 0x002fe20007ffe0ff */
[----:B--2---:R-:W-:Y:S04]  /*1a9d0*/  FFMA.FTZ R12, R141, -UR21, R12 ;  /* 0x800000158d0c7c23 */ /* 0x004fe8000801000c */
[----:B------:R-:W-:Y:S05]  /*1a9e0*/  IMAD.IADD R141, R242, 0x1, -R2 ;  /* 0x00000001f28d7824 */ /* 0x000fea00078e0a02 */
[----:B---3--:R-:W-:Y:S01]  /*1a9f0*/  IABS R135, R141 ;  /* 0x0000008d00877213 */ /* 0x008fe20000000000 */
[----:B------:R-:W-:Y:S03]  /*1aa00*/  FFMA.FTZ R13, R142, -UR21, R13 ;  /* 0x800000158e0d7c23 */ /* 0x000fe6000801000d */
[----:B------:R1:W2:Y:S02]  /*1aa10*/  I2F R141, R135 ;  /* 0x00000087008d7306 */ /* 0x0002a40000201400 */
[----:B-1----:R-:W-:Y:S01]  /*1aa20*/  IADD3 R135, R243, -R136, RZ ;  /* 0x80000088f3877210 */ /* 0x002fe20007ffe0ff */
[----:B--2---:R-:W-:Y:S02]  /*1aa30*/  FFMA.FTZ R32, R141, -UR21, R32 ;  /* 0x800000158d207c23 */ /* 0x004fe40008010020 */
[----:B------:R-:W-:Y:S01]  /*1aa40*/  IMAD.IADD R141, R241, 0x1, -R2 ;  /* 0x00000001f18d7824 */ /* 0x000fe200078e0a02 */
[----:B------:R-:W-:Y:S04]  /*1aa50*/  IABS R135, R135 ;  /* 0x0000008700877213 */ /* 0x000fe80000000000 */
[----:B------:R1:W2:Y:S02]  /*1aa60*/  I2F R142, R135 ;  /* 0x00000087008e7306 */ /* 0x0002a40000201400 */
[----:B-1----:R-:W-:Y:S01]  /*1aa70*/  IABS R135, R141 ;  /* 0x0000008d00877213 */ /* 0x002fe20000000000 */
[----:B--2---:R-:W-:Y:S07]  /*1aa80*/  FFMA.FTZ R24, R142, -UR21, R24 ;  /* 0x800000158e187c23 */ /* 0x004fee0008010018 */
[----:B------:R1:W2:Y:S02]  /*1aa90*/  I2F R141, R135 ;  /* 0x00000087008d7306 */ /* 0x0002a40000201400 */
[----:B-1----:R-:W-:Y:S02]  /*1aaa0*/  IMAD.IADD R135, R243, 0x1, -R3 ;  /* 0x00000001f3877824 */ /* 0x002fe400078e0a03 */
[----:B--2---:R-:W-:Y:S02]  /*1aab0*/  FFMA.FTZ R34, R141, -UR21, R34 ;  /* 0x800000158d227c23 */ /* 0x004fe40008010022 */
[----:B------:R-:W-:Y:S01]  /*1aac0*/  IMAD.IADD R141, R243, 0x1, -R2 ;  /* 0x00000001f38d7824 */ /* 0x000fe200078e0a02 */
[----:B------:R-:W-:Y:S04]  /*1aad0*/  IABS R135, R135 ;  /* 0x0000008700877213 */ /* 0x000fe80000000000 */
[----:B------:R1:W2:Y:S02]  /*1aae0*/  I2F R142, R135 ;  /* 0x00000087008e7306 */ /* 0x0002a40000201400 */
[----:B-1----:R-:W-:Y:S01]  /*1aaf0*/  IABS R135, R141 ;  /* 0x0000008d00877213 */ /* 0x002fe20000000000 */
[----:B--2---:R-:W-:Y:S01]  /*1ab00*/  FFMA.FTZ R25, R142, -UR21, R25 ;  /* 0x800000158e197c23 */ /* 0x004fe20008010019 */
[----:B------:R-:W-:Y:S06]  /*1ab10*/  IABS R142, R134 ;  /* 0x00000086008e7213 */ /* 0x000fec0000000000 */
[----:B------:R1:W2:Y:S10]  /*1ab20*/  I2F R141, R135 ;  /* 0x00000087008d7306 */ /* 0x0002b40000201400 */
[----:B------:R-:W3:Y:S01]  /*1ab30*/  I2F R142, R142 ;  /* 0x0000008e008e7306 */ /* 0x000ee20000201400 */
[----:B-1----:R-:W-:Y:S01]  /*1ab40*/  IADD3 R135, R0, 0x19, RZ ;  /* 0x0000001900877810 */ /* 0x002fe20007ffe0ff */
[----:B--2---:R-:W-:Y:S03]  /*1ab50*/  FFMA.FTZ R28, R141, -UR21, R28 ;  /* 0x800000158d1c7c23 */ /* 0x004fe6000801001c */
[----:B------:R-:W-:Y:S01]  /*1ab60*/  IADD3 R141, R242, -R135, RZ ;  /* 0x80000087f28d7210 */ /* 0x000fe20007ffe0ff */
[----:B------:R-:W-:Y:S03]  /*1ab70*/  IMAD.IADD R134, R243, 0x1, -R135 ;  /* 0x00000001f3867824 */ /* 0x000fe600078e0a87 */
[----:B------:R-:W-:Y:S01]  /*1ab80*/  IABS R141, R141 ;  /* 0x0000008d008d7213 */ /* 0x000fe20000000000 */
[----:B---3--:R-:W-:Y:S01]  /*1ab90*/  FFMA.FTZ R11, R142, -UR21, R11 ;  /* 0x800000158e0b7c23 */ /* 0x008fe2000801000b */
[----:B------:R-:W-:Y:S02]  /*1aba0*/  FSEL R142, R4, -INF , !P1 ;  /* 0xff800000048e7808 */ /* 0x000fe40004800000 */
[----:B------:R-:W-:Y:S02]  /*1abb0*/  IABS R134, R134 ;  /* 0x0000008600867213 */ /* 0x000fe40000000000 */
[----:B------:R-:W1:Y:S01]  /*1abc0*/  I2F R141, R141 ;  /* 0x0000008d008d7306 */ /* 0x000e620000201400 */
[C---:B------:R-:W-:Y:S04]  /*1abd0*/  ISETP.GE.AND P1, PT, R0.reuse, R246, PT ;  /* 0x000000f60000720c */ /* 0x040fe80003f26270 */
[----:B------:R-:W-:Y:S04]  /*1abe0*/  ISETP.GE.OR P1, PT, R0, R251, !P1 ;  /* 0x000000fb0000720c */ /* 0x000fe80004f26670 */
[----:B------:R-:W-:Y:S02]  /*1abf0*/  FSEL R209, R6, -INF , !P1 ;  /* 0xff80000006d17808 */ /* 0x000fe40004800000 */
[C---:B------:R-:W-:Y:S04]  /*1ac00*/  ISETP.GE.AND P1, PT, R0.reuse, R245, PT ;  /* 0x000000f50000720c */ /* 0x040fe80003f26270 */
[----:B------:R-:W-:Y:S04]  /*1ac10*/  ISETP.GE.OR P1, PT, R0, R250, !P1 ;  /* 0x000000fa0000720c */ /* 0x000fe80004f26670 */
[----:B------:R-:W-:Y:S02]  /*1ac20*/  FSEL R210, R8, -INF , !P1 ;  /* 0xff80000008d27808 */ /* 0x000fe40004800000 */
[C---:B------:R-:W-:Y:S01]  /*1ac30*/  ISETP.GE.AND P1, PT, R0.reuse, R244, PT ;  /* 0x000000f40000720c */ /* 0x040fe20003f26270 */
[----:B-1----:R-:W-:Y:S03]  /*1ac40*/  FFMA.FTZ R33, R141, -UR21, R33 ;  /* 0x800000158d217c23 */ /* 0x002fe60008010021 */
[----:B------:R-:W-:Y:S01]  /*1ac50*/  ISETP.GE.OR P1, PT, R0, R249, !P1 ;  /* 0x000000f90000720c */ /* 0x000fe20004f26670 */
[----:B------:R-:W-:Y:S03]  /*1ac60*/  IMAD.IADD R141, R241, 0x1, -R135 ;  /* 0x00000001f18d7824 */ /* 0x000fe600078e0a87 */
[----:B------:R-:W-:Y:S02]  /*1ac70*/  FSEL R211, R10, -INF , !P1 ;  /* 0xff8000000ad37808 */ /* 0x000fe40004800000 */
[----:B------:R-:W-:Y:S02]  /*1ac80*/  IABS R141, R141 ;  /* 0x0000008d008d7213 */ /* 0x000fe40000000000 */
[C---:B------:R-:W-:Y:S04]  /*1ac90*/  ISETP.GE.AND P1, PT, R138.reuse, R247, PT ;  /* 0x000000f78a00720c */ /* 0x040fe80003f26270 */
[----:B------:R-:W1:Y:S01]  /*1aca0*/  I2F R141, R141 ;  /* 0x0000008d008d7306 */ /* 0x000e620000201400 */
[----:B------:R-:W-:Y:S04]  /*1acb0*/  ISETP.GE.OR P1, PT, R138, R252, !P1 ;  /* 0x000000fc8a00720c */ /* 0x000fe80004f26670 */
[----:B------:R-:W-:Y:S02]  /*1acc0*/  FSEL R208, R16, -INF , !P1 ;  /* 0xff80000010d07808 */ /* 0x000fe40004800000 */
[CC--:B------:R-:W-:Y:S04]  /*1acd0*/  ISETP.GE.AND P1, PT, R138.reuse, R244.reuse, PT ;  /* 0x000000f48a00720c */ /* 0x0c0fe80003f26270 */
[-C--:B------:R-:W-:Y:S02]  /*1ace0*/  ISETP.GE.OR P3, PT, R138, R249.reuse, !P1 ;  /* 0x000000f98a00720c */ /* 0x080fe40004f66670 */
[C---:B------:R-:W-:Y:S04]  /*1acf0*/  ISETP.GE.AND P1, PT, R2.reuse, R244, PT ;  /* 0x000000f40200720c */ /* 0x040fe80003f26270 */
[----:B------:R-:W-:Y:S01]  /*1ad00*/  ISETP.GE.OR P1, PT, R2, R249, !P1 ;  /* 0x000000f90200720c */ /* 0x000fe20004f26670 */
[----:B-1----:R-:W-:Y:S06]  /*1ad10*/  FFMA.FTZ R35, R141, -UR21, R35 ;  /* 0x800000158d237c23 */ /* 0x002fec0008010023 */
[----:B------:R-:W-:Y:S01]  /*1ad20*/  @P3 LOP3.LUT R239, R239, 0x1000, RZ, 0xfc, !PT ;  /* 0x00001000efef3812 */ /* 0x000fe200078efcff */
[----:B------:R1:W2:Y:S03]  /*1ad30*/  I2F R141, R134 ;  /* 0x00000086008d7306 */ /* 0x0002a60000201400 */
[----:B------:R-:W-:Y:S02]  /*1ad40*/  LOP3.LUT R239, R239, 0xffffdfff, RZ, 0xc0, !PT ;  /* 0xffffdfffefef7812 */ /* 0x000fe400078ec0ff */
[----:B-1----:R-:W-:Y:S01]  /*1ad50*/  IADD3 R134, R0, 0x20, RZ ;  /* 0x0000002000867810 */ /* 0x002fe20007ffe0ff */
[----:B--2---:R-:W-:Y:S03]  /*1ad60*/  FFMA.FTZ R29, R141, -UR21, R29 ;  /* 0x800000158d1d7c23 */ /* 0x004fe6000801001d */
[----:B------:R-:W-:Y:S01]  /*1ad70*/  IADD3 R141, R242, -R134, RZ ;  /* 0x80000086f28d7210 */ /* 0x000fe20007ffe0ff */
[----:B------:R-:W-:Y:S03]  /*1ad80*/  IMAD.IADD R4, R241, 0x1, -R134 ;  /* 0x00000001f1047824 */ /* 0x000fe600078e0a86 */
[----:B------:R-:W-:Y:S02]  /*1ad90*/  IABS R141, R141 ;  /* 0x0000008d008d7213 */ /* 0x000fe40000000000 */
[----:B------:R-:W-:Y:S04]  /*1ada0*/  IABS R4, R4 ;  /* 0x0000000400047213 */ /* 0x000fe80000000000 */
[----:B------:R-:W1:Y:S10]  /*1adb0*/  I2F R141, R141 ;  /* 0x0000008d008d7306 */ /* 0x000e740000201400 */
[----:B------:R-:W2:Y:S01]  /*1adc0*/  I2F R4, R4 ;  /* 0x0000000400047306 */ /* 0x000ea20000201400 */
[----:B-1----:R-:W-:Y:S01]  /*1add0*/  FFMA.FTZ R36, R141, -UR21, R36 ;  /* 0x800000158d247c23 */ /* 0x002fe20008010024 */
[----:B------:R-:W-:Y:S02]  /*1ade0*/  FSEL R141, R5, -INF , !P0 ;  /* 0xff800000058d7808 */ /* 0x000fe40004000000 */
[C---:B------:R-:W-:Y:S04]  /*1adf0*/  ISETP.GE.AND P0, PT, R138.reuse, R246, PT ;  /* 0x000000f68a00720c */ /* 0x040fe80003f06270 */
[----:B------:R-:W-:Y:S01]  /*1ae00*/  ISETP.GE.OR P0, PT, R138, R251, !P0 ;  /* 0x000000fb8a00720c */ /* 0x000fe20004706670 */
[----:B------:R-:W-:Y:S02]  /*1ae10*/  IMAD.IADD R138, R248, 0x1, -R138 ;  /* 0x00000001f88a7824 */ /* 0x000fe400078e0a8a */
[----:B--2---:R-:W-:Y:S01]  /*1ae20*/  FFMA.FTZ R38, R4, -UR21, R38 ;  /* 0x8000001504267c23 */ /* 0x004fe20008010026 */
[----:B------:R-:W-:Y:S01]  /*1ae30*/  FSEL R18, R18, -INF , !P0 ;  /* 0xff80000012127808 */ /* 0x000fe20004000000 */
[----:B------:R-:W-:Y:S01]  /*1ae40*/  IMAD.IADD R4, R243, 0x1, -R134 ;  /* 0x00000001f3047824 */ /* 0x000fe200078e0a86 */
[----:B------:R-:W-:Y:S02]  /*1ae50*/  IABS R5, R138 ;  /* 0x0000008a00057213 */ /* 0x000fe40000000000 */
[C---:B------:R-:W-:Y:S02]  /*1ae60*/  ISETP.GE.AND P0, PT, R137.reuse, R247, PT ;  /* 0x000000f78900720c */ /* 0x040fe40003f06270 */
[----:B------:R-:W-:Y:S02]  /*1ae70*/  IABS R4, R4 ;  /* 0x0000000400047213 */ /* 0x000fe40000000000 */
[----:B------:R-:W1:Y:S01]  /*1ae80*/  I2F R5, R5 ;  /* 0x0000000500057306 */ /* 0x000e620000201400 */
[----:B------:R-:W-:Y:S04]  /*1ae90*/  ISETP.GE.OR P0, PT, R137, R252, !P0 ;  /* 0x000000fc8900720c */ /* 0x000fe80004706670 */
[----:B------:R-:W-:Y:S02]  /*1aea0*/  FSEL R17, R17, -INF , !P0 ;  /* 0xff80000011117808 */ /* 0x000fe40004000000 */
[C---:B------:R-:W-:Y:S03]  /*1aeb0*/  ISETP.GE.AND P0, PT, R137.reuse, R246, PT ;  /* 0x000000f68900720c */ /* 0x040fe60003f06270 */
[----:B------:R-:W2:Y:S01]  /*1aec0*/  I2F R6, R4 ;  /* 0x0000000400067306 */ /* 0x000ea20000201400 */
[----:B------:R-:W-:Y:S04]  /*1aed0*/  ISETP.GE.OR P0, PT, R137, R251, !P0 ;  /* 0x000000fb8900720c */ /* 0x000fe80004706670 */
[----:B------:R-:W-:Y:S02]  /*1aee0*/  FSEL R19, R19, -INF , !P0 ;  /* 0xff80000013137808 */ /* 0x000fe40004000000 */
[C---:B------:R-:W-:Y:S04]  /*1aef0*/  ISETP.GE.AND P0, PT, R136.reuse, R247, PT ;  /* 0x000000f78800720c */ /* 0x040fe80003f06270 */
[----:B------:R-:W-:Y:S01]  /*1af00*/  ISETP.GE.OR P0, PT, R136, R252, !P0 ;  /* 0x000000fc8800720c */ /* 0x000fe20004706670 */
[----:B-1----:R-:W-:Y:S01]  /*1af10*/  FFMA.FTZ R14, R5, -UR21, R14 ;  /* 0x80000015050e7c23 */ /* 0x002fe2000801000e */
[----:B------:R-:W-:Y:S02]  /*1af20*/  IADD3 R5, R248, -R137, RZ ;  /* 0x80000089f8057210 */ /* 0x000fe40007ffe0ff */
[----:B------:R-:W-:Y:S02]  /*1af30*/  FSEL R20, R20, -INF , !P0 ;  /* 0xff80000014147808 */ /* 0x000fe40004000000 */
[C---:B------:R-:W-:Y:S04]  /*1af40*/  ISETP.GE.AND P0, PT, R136.reuse, R246, PT ;  /* 0x000000f68800720c */ /* 0x040fe80003f06270 */
[----:B------:R-:W-:Y:S01]  /*1af50*/  ISETP.GE.OR P0, PT, R136, R251, !P0 ;  /* 0x000000fb8800720c */ /* 0x000fe20004706670 */
[----:B--2---:R-:W-:Y:S01]  /*1af60*/  FFMA.FTZ R40, R6, -UR21, R40 ;  /* 0x8000001506287c23 */ /* 0x004fe20008010028 */
[----:B------:R-:W-:Y:S02]  /*1af70*/  IABS R4, R5 ;  /* 0x0000000500047213 */ /* 0x000fe40000000000 */
[C---:B------:R-:W-:Y:S02]  /*1af80*/  IADD3 R6, R0.reuse, 0x28, RZ ;  /* 0x0000002800067810 */ /* 0x040fe40007ffe0ff */
[----:B------:R-:W-:Y:S02]  /*1af90*/  IADD3 R5, R0, 0x29, RZ ;  /* 0x0000002900057810 */ /* 0x000fe40007ffe0ff */
[----:B------:R-:W1:Y:S01]  /*1afa0*/  I2F R4, R4 ;  /* 0x0000000400047306 */ /* 0x000e620000201400 */
[----:B------:R-:W-:Y:S02]  /*1afb0*/  FSEL R22, R22, -INF , !P0 ;  /* 0xff80000016167808 */ /* 0x000fe40004000000 */
[C---:B------:R-:W-:Y:S04]  /*1afc0*/  ISETP.GE.AND P0, PT, R3.reuse, R247, PT ;  /* 0x000000f70300720c */ /* 0x040fe80003f06270 */
[----:B------:R-:W-:Y:S04]  /*1afd0*/  ISETP.GE.OR P0, PT, R3, R252, !P0 ;  /* 0x000000fc0300720c */ /* 0x000fe80004706670 */
[----:B------:R-:W-:Y:S02]  /*1afe0*/  FSEL R21, R21, -INF , !P0 ;  /* 0xff80000015157808 */ /* 0x000fe40004000000 */
[C---:B------:R-:W-:Y:S04]  /*1aff0*/  ISETP.GE.AND P0, PT, R3.reuse, R246, PT ;  /* 0x000000f60300720c */ /* 0x040fe80003f06270 */
[----:B------:R-:W-:Y:S04]  /*1b000*/  ISETP.GE.OR P0, PT, R3, R251, !P0 ;  /* 0x000000fb0300720c */ /* 0x000fe80004706670 */
[----:B------:R-:W-:Y:S02]  /*1b010*/  FSEL R23, R23, -INF , !P0 ;  /* 0xff80000017177808 */ /* 0x000fe40004000000 */
[----:B------:R-:W-:Y:S01]  /*1b020*/  ISETP.GE.AND P0, PT, R2, R247, PT ;  /* 0x000000f70200720c */ /* 0x000fe20003f06270 */
[----:B-1----:R-:W-:Y:S02]  /*1b030*/  FFMA.FTZ R15, R4, -UR21, R15 ;  /* 0x80000015040f7c23 */ /* 0x002fe4000801000f */
[----:B------:R-:W-:Y:S01]  /*1b040*/  IMAD.IADD R4, R242, 0x1, -R7 ;  /* 0x00000001f2047824 */ /* 0x000fe200078e0a07 */
[----:B------:R-:W-:Y:S04]  /*1b050*/  ISETP.GE.OR P0, PT, R2, R252, !P0 ;  /* 0x000000fc0200720c */ /* 0x000fe80004706670 */
[----:B------:R-:W-:Y:S02]  /*1b060*/  IABS R4, R4 ;  /* 0x0000000400047213 */ /* 0x000fe40000000000 */
[----:B------:R-:W-:Y:S02]  /*1b070*/  FSEL R32, R32, -INF , !P0 ;  /* 0xff80000020207808 */ /* 0x000fe40004000000 */
[C---:B------:R-:W-:Y:S02]  /*1b080*/  ISETP.GE.AND P0, PT, R2.reuse, R246, PT ;  /* 0x000000f60200720c */ /* 0x040fe40003f06270 */
[----:B------:R-:W1:Y:S02]  /*1b090*/  I2F R4, R4 ;  /* 0x0000000400047306 */ /* 0x000e640000201400 */
[----:B------:R-:W-:Y:S04]  /*1b0a0*/  ISETP.GE.OR P0, PT, R2, R251, !P0 ;  /* 0x000000fb0200720c */ /* 0x000fe80004706670 */
[----:B------:R-:W-:Y:S02]  /*1b0b0*/  FSEL R34, R34, -INF , !P0 ;  /* 0xff80000022227808 */ /* 0x000fe40004000000 */
[C---:B------:R-:W-:Y:S04]  /*1b0c0*/  ISETP.GE.AND P0, PT, R135.reuse, R247, PT ;  /* 0x000000f78700720c */ /* 0x040fe80003f06270 */
[----:B------:R-:W-:Y:S04]  /*1b0d0*/  ISETP.GE.OR P0, PT, R135, R252, !P0 ;  /* 0x000000fc8700720c */ /* 0x000fe80004706670 */
[----:B------:R-:W-:Y:S02]  /*1b0e0*/  FSEL R33, R33, -INF , !P0 ;  /* 0xff80000021217808 */ /* 0x000fe40004000000 */
[C---:B------:R-:W-:Y:S04]  /*1b0f0*/  ISETP.GE.AND P0, PT, R135.reuse, R246, PT ;  /* 0x000000f68700720c */ /* 0x040fe80003f06270 */
[----:B------:R-:W-:Y:S01]  /*1b100*/  ISETP.GE.OR P0, PT, R135, R251, !P0 ;  /* 0x000000fb8700720c */ /* 0x000fe20004706670 */
[----:B-1----:R-:W-:Y:S02]  /*1b110*/  FFMA.FTZ R37, R4, -UR21, R37 ;  /* 0x8000001504257c23 */ /* 0x002fe40008010025 */
[----:B------:R-:W-:Y:S01]  /*1b120*/  IMAD.IADD R4, R241, 0x1, -R7 ;  /* 0x00000001f1047824 */ /* 0x000fe200078e0a07 */
[----:B------:R-:W-:Y:S02]  /*1b130*/  FSEL R35, R35, -INF , !P0 ;  /* 0xff80000023237808 */ /* 0x000fe40004000000 */
[C---:B------:R-:W-:Y:S02]  /*1b140*/  ISETP.GE.AND P0, PT, R134.reuse, R247, PT ;  /* 0x000000f78600720c */ /* 0x040fe40003f06270 */
[----:B------:R-:W-:Y:S02]  /*1b150*/  IABS R4, R4 ;  /* 0x0000000400047213 */ /* 0x000fe40000000000 */
[----:B------:R-:W-:Y:S04]  /*1b160*/  ISETP.GE.OR P0, PT, R134, R252, !P0 ;  /* 0x000000fc8600720c */ /* 0x000fe80004706670 */
        /* <DEDUP_REMOVED lines=8> */
[C---:B------:R-:W-:Y:S01]  /*1b1f0*/  ISETP.GE.AND P0, PT, R7.reuse, R246, PT ;  /* 0x000000f60700720c */ /* 0x040fe20003f06270 */
[----:B-1----:R-:W-:Y:S02]  /*1b200*/  FFMA.FTZ R39, R4, -UR21, R39 ;  /* 0x8000001504277c23 */ /* 0x002fe40008010027 */
[----:B------:R-:W-:Y:S01]  /*1b210*/  IMAD.IADD R4, R242, 0x1, -R6 ;  /* 0x00000001f2047824 */ /* 0x000fe200078e0a06 */
[----:B------:R-:W-:Y:S04]  /*1b220*/  ISETP.GE.OR P0, PT, R7, R251, !P0 ;  /* 0x000000fb0700720c */ /* 0x000fe80004706670 */
[----:B------:R-:W-:Y:S02]  /*1b230*/  IABS R4, R4 ;  /* 0x0000000400047213 */ /* 0x000fe40000000000 */
[----:B------:R-:W-:Y:S02]  /*1b240*/  FSEL R39, R39, -INF , !P0 ;  /* 0xff80000027277808 */ /* 0x000fe40004000000 */
[C---:B------:R-:W-:Y:S02]  /*1b250*/  ISETP.GE.AND P0, PT, R6.reuse, R247, PT ;  /* 0x000000f70600720c */ /* 0x040fe40003f06270 */
[----:B------:R-:W1:Y:S02]  /*1b260*/  I2F R4, R4 ;  /* 0x0000000400047306 */ /* 0x000e640000201400 */
[----:B------:R-:W-:Y:S01]  /*1b270*/  ISETP.GE.OR P0, PT, R6, R252, !P0 ;  /* 0x000000fc0600720c */ /* 0x000fe20004706670 */
[----:B-1----:R-:W-:Y:S01]  /*1b280*/  FFMA.FTZ R48, R4, -UR21, R48 ;  /* 0x8000001504307c23 */ /* 0x002fe20008010030 */
[----:B------:R-:W-:Y:S04]  /*1b290*/  IADD3 R4, R241, -R6, RZ ;  /* 0x80000006f1047210 */ /* 0x000fe80007ffe0ff */
[----:B------:R-:W-:Y:S02]  /*1b2a0*/  IABS R4, R4 ;  /* 0x0000000400047213 */ /* 0x000fe40000000000 */
[----:B------:R-:W-:Y:S02]  /*1b2b0*/  FSEL R48, R48, -INF , !P0 ;  /* 0xff80000030307808 */ /* 0x000fe40004000000 */
[C---:B------:R-:W-:Y:S02]  /*1b2c0*/  ISETP.GE.AND P0, PT, R6.reuse, R246, PT ;  /* 0x000000f60600720c */ /* 0x040fe40003f06270 */
[----:B------:R-:W1:Y:S02]  /*1b2d0*/  I2F R4, R4 ;  /* 0x0000000400047306 */ /* 0x000e640000201400 */
[----:B------:R-:W-:Y:S01]  /*1b2e0*/  ISETP.GE.OR P0, PT, R6, R251, !P0 ;  /* 0x000000fb0600720c */ /* 0x000fe20004706670 */
[----:B-1----:R-:W-:Y:S02]  /*1b2f0*/  FFMA.FTZ R50, R4, -UR21, R50 ;  /* 0x8000001504327c23 */ /* 0x002fe40008010032 */
[----:B------:R-:W-:Y:S03]  /*1b300*/  IMAD.IADD R4, R243, 0x1, -R7 ;  /* 0x00000001f3047824 */ /* 0x000fe600078e0a07 */
[----:B------:R-:W-:Y:S02]  /*1b310*/  FSEL R50, R50, -INF , !P0 ;  /* 0xff80000032327808 */ /* 0x000fe40004000000 */
[----:B------:R-:W-:Y:S02]  /*1b320*/  IABS R4, R4 ;  /* 0x0000000400047213 */ /* 0x000fe40000000000 */
[C---:B------:R-:W-:Y:S04]  /*1b330*/  ISETP.GE.AND P0, PT, R137.reuse, R245, PT ;  /* 0x000000f58900720c */ /* 0x040fe80003f06270 */
[----:B------:R-:W1:Y:S01]  /*1b340*/  I2F R4, R4 ;  /* 0x0000000400047306 */ /* 0x000e620000201400 */
[----:B------:R-:W-:Y:S02]  /*1b350*/  ISETP.GE.OR P3, PT, R137, R250, !P0 ;  /* 0x000000fa8900720c */ /* 0x000fe40004766670 */
[C---:B------:R-:W-:Y:S04]  /*1b360*/  ISETP.GE.AND P0, PT, R5.reuse, R247, PT ;  /* 0x000000f70500720c */ /* 0x040fe80003f06270 */
[----:B------:R-:W-:Y:S07]  /*1b370*/  ISETP.GE.OR P0, PT, R5, R252, !P0 ;  /* 0x000000fc0500720c */ /* 0x000fee0004706670 */
[----:B------:R-:W-:Y:S04]  /*1b380*/  @P3 LOP3.LUT R239, R239, 0x2000, RZ, 0xfc, !PT ;  /* 0x00002000efef3812 */ /* 0x000fe800078efcff */
[----:B------:R-:W-:Y:S04]  /*1b390*/  LOP3.LUT R239, R239, 0xfffffbff, RZ, 0xc0, !PT ;  /* 0xfffffbffefef7812 */ /* 0x000fe800078ec0ff */
[----:B------:R-:W-:Y:S01]  /*1b3a0*/  @P6 LOP3.LUT R239, R239, 0x400, RZ, 0xfc, !PT ;  /* 0x00000400efef6812 */ /* 0x000fe200078efcff */
[----:B-1----:R-:W-:Y:S02]  /*1b3b0*/  FFMA.FTZ R41, R4, -UR21, R41 ;  /* 0x8000001504297c23 */ /* 0x002fe40008010029 */
[----:B------:R-:W-:Y:S01]  /*1b3c0*/  IMAD.IADD R4, R248, 0x1, -R136 ;  /* 0x00000001f8047824 */ /* 0x000fe200078e0a88 */
[----:B------:R-:W-:Y:S04]  /*1b3d0*/  LOP3.LUT R239, R239, 0xffffbfff, RZ, 0xc0, !PT ;  /* 0xffffbfffefef7812 */ /* 0x000fe800078ec0ff */
[----:B------:R-:W-:Y:S06]  /*1b3e0*/  IABS R4, R4 ;  /* 0x0000000400047213 */ /* 0x000fec0000000000 */
[----:B------:R-:W1:Y:S02]  /*1b3f0*/  I2F R4, R4 ;  /* 0x0000000400047306 */ /* 0x000e640000201400 */
[----:B-1----:R-:W-:Y:S02]  /*1b400*/  FFMA.FTZ R26, R4, -UR21, R26 ;  /* 0x80000015041a7c23 */ /* 0x002fe4000801001a */
[----:B------:R-:W-:Y:S03]  /*1b410*/  IMAD.IADD R4, R242, 0x1, -R5 ;  /* 0x00000001f2047824 */ /* 0x000fe600078e0a05 */
[----:B------:R-:W-:Y:S02]  /*1b420*/  FSEL R216, R26, -INF , !P5 ;  /* 0xff8000001ad87808 */ /* 0x000fe40006800000 */
[----:B------:R-:W-:Y:S02]  /*1b430*/  IABS R4, R4 ;  /* 0x0000000400047213 */ /* 0x000fe40000000000 */
[C---:B------:R-:W-:Y:S04]  /*1b440*/  ISETP.GE.AND P5, PT, R6.reuse, R245, PT ;  /* 0x000000f50600720c */ /* 0x040fe80003fa6270 */
[----:B------:R-:W1:Y:S01]  /*1b450*/  I2F R4, R4 ;  /* 0x0000000400047306 */ /* 0x000e620000201400 */
        /* <DEDUP_REMOVED lines=14> */
[----:B------:R-:W-:Y:S11]  /*1b540*/  ISETP.GE.OR P4, PT, R136, R250, !P0 ;  /* 0x000000fa8800720c */ /* 0x000ff60004786670 */
[----:B------:R-:W-:Y:S02]  /*1b550*/  @!UPT UIADD3 URZ, URZ, URZ, URZ ;  /* 0x0000003f3f3ff290 */ /* 0x000fe4000fffe03f */
[----:B------:R-:W-:Y:S04]  /*1b560*/  @P4 LOP3.LUT R239, R239, 0x4000, RZ, 0xfc, !PT ;  /* 0x00004000efef4812 */ /* 0x000fe800078efcff */
[C---:B------:R-:W-:Y:S02]  /*1b570*/  LOP3.LUT P3, RZ, R239.reuse, 0x40, RZ, 0xc0, !PT ;  /* 0x00000040efff7812 */ /* 0x040fe4000786c0ff */
[C---:B------:R-:W-:Y:S02]  /*1b580*/  LOP3.LUT P4, RZ, R239.reuse, 0x80, RZ, 0xc0, !PT ;  /* 0x00000080efff7812 */ /* 0x040fe4000788c0ff */
[----:B------:R-:W-:Y:S01]  /*1b590*/  LOP3.LUT R239, R239, 0xfffffff7, RZ, 0xc0, !PT ;  /* 0xfffffff7efef7812 */ /* 0x000fe200078ec0ff */
[----:B-1----:R-:W-:Y:S01]  /*1b5a0*/  FFMA.FTZ R44, R4, -UR21, R44 ;  /* 0x80000015042c7c23 */ /* 0x002fe2000801002c */
[----:B------:R-:W-:Y:S01]  /*1b5b0*/  FSEL R16, R9, -INF , !P4 ;  /* 0xff80000009107808 */ /* 0x000fe20006000000 */
[----:B------:R-:W-:Y:S01]  /*1b5c0*/  IMAD.IADD R4, R248, 0x1, -R3 ;  /* 0x00000001f8047824 */ /* 0x000fe200078e0a03 */
[----:B------:R-:W-:Y:S01]  /*1b5d0*/  FSEL R12, R12, -INF , !P3 ;  /* 0xff8000000c0c7808 */ /* 0x000fe20005800000 */
[----:B------:R-:W-:Y:S01]  /*1b5e0*/  IMAD.IADD R9, R248, 0x1, -R7 ;  /* 0x00000001f8097824 */ /* 0x000fe200078e0a07 */
[----:B------:R-:W-:Y:S02]  /*1b5f0*/  FSEL R44, R44, -INF , !P5 ;  /* 0xff8000002c2c7808 */ /* 0x000fe40006800000 */
[----:B------:R-:W-:Y:S02]  /*1b600*/  IABS R4, R4 ;  /* 0x0000000400047213 */ /* 0x000fe40000000000 */
[C---:B------:R-:W-:Y:S02]  /*1b610*/  ISETP.GE.AND P5, PT, R7.reuse, R244, PT ;  /* 0x000000f40700720c */ /* 0x040fe40003fa6270 */
[----:B------:R-:W-:Y:S02]  /*1b620*/  IABS R9, R9 ;  /* 0x0000000900097213 */ /* 0x000fe40000000000 */
[----:B------:R-:W1:Y:S01]  /*1b630*/  I2F R4, R4 ;  /* 0x0000000400047306 */ /* 0x000e620000201400 */
[----:B------:R-:W-:Y:S09]  /*1b640*/  ISETP.GE.OR P5, PT, R7, R249, !P5 ;  /* 0x000000f90700720c */ /* 0x000ff20006fa6670 */
[----:B------:R-:W2:Y:S01]  /*1b650*/  I2F R9, R9 ;  /* 0x0000000900097306 */ /* 0x000ea20000201400 */
[----:B-1----:R-:W-:Y:S01]  /*1b660*/  FFMA.FTZ R27, R4, -UR21, R27 ;  /* 0x80000015041b7c23 */ /* 0x002fe2000801001b */
[----:B------:R-:W-:Y:S04]  /*1b670*/  IADD3 R4, R0, 0x30, RZ ;  /* 0x0000003000047810 */ /* 0x000fe80007ffe0ff */
[----:B------:R-:W-:Y:S01]  /*1b680*/  ISETP.GE.AND P0, PT, R4, R247, PT ;  /* 0x000000f70400720c */ /* 0x000fe20003f06270 */
[----:B------:R-:W-:Y:S01]  /*1b690*/  IMAD.IADD R8, R242, 0x1, -R4 ;  /* 0x00000001f2087824 */ /* 0x000fe200078e0a04 */
[----:B------:R-:W-:Y:S02]  /*1b6a0*/  FSEL R215, R27, -INF , !P2 ;  /* 0xff8000001bd77808 */ /* 0x000fe40005000000 */
[----:B------:R-:W-:Y:S01]  /*1b6b0*/  ISETP.GE.OR P0, PT, R4, R252, !P0 ;  /* 0x000000fc0400720c */ /* 0x000fe20004706670 */
[----:B--2---:R-:W-:Y:S01]  /*1b6c0*/  FFMA.FTZ R43, R9, -UR21, R43 ;  /* 0x80000015092b7c23 */ /* 0x004fe2000801002b */
[----:B------:R-:W-:Y:S02]  /*1b6d0*/  IABS R8, R8 ;  /* 0x0000000800087213 */ /* 0x000fe40000000000 */
[----:B------:R-:W-:Y:S02]  /*1b6e0*/  ISETP.GE.AND P2, PT, R5, R245, PT ;  /* 0x000000f50500720c */ /* 0x000fe40003f46270 */
[----:B------:R-:W-:Y:S02]  /*1b6f0*/  FSEL R130, R43, -INF , !P5 ;  /* 0xff8000002b827808 */ /* 0x000fe40006800000 */
        /* <DEDUP_REMOVED lines=9> */
[----:B-1----:R-:W-:Y:S05]  /*1b790*/  FFMA.FTZ R54, R8, -UR21, R54 ;  /* 0x8000001508367c23 */ /* 0x002fea0008010036 */
[----:B------:R-:W-:Y:S02]  /*1b7a0*/  FSEL R54, R54, -INF , !P0 ;  /* 0xff80000036367808 */ /* 0x000fe40004000000 */
[C---:B------:R-:W-:Y:S04]  /*1b7b0*/  ISETP.GE.AND P0, PT, R3.reuse, R245, PT ;  /* 0x000000f50300720c */ /* 0x040fe80003f06270 */
[----:B------:R-:W-:Y:S01]  /*1b7c0*/  ISETP.GE.OR P0, PT, R3, R250, !P0 ;  /* 0x000000fa0300720c */ /* 0x000fe20004706670 */
[----:B------:R-:W-:Y:S05]  /*1b7d0*/  IMAD.IADD R3, R243, 0x1, -R5 ;  /* 0x00000001f3037824 */ /* 0x000fea00078e0a05 */
[----:B------:R-:W-:Y:S06]  /*1b7e0*/  IABS R3, R3 ;  /* 0x0000000300037213 */ /* 0x000fec0000000000 */
[----:B------:R-:W1:Y:S01]  /*1b7f0*/  I2F R3, R3 ;  /* 0x0000000300037306 */ /* 0x000e620000201400 */
[----:B------:R-:W-:Y:S04]  /*1b800*/  @P0 LOP3.LUT R239, R239, 0x8, RZ, 0xfc, !PT ;  /* 0x00000008efef0812 */ /* 0x000fe800078efcff */
[C---:B------:R-:W-:Y:S02]  /*1b810*/  LOP3.LUT P3, RZ, R239.reuse, 0x2000, RZ, 0xc0, !PT ;  /* 0x00002000efff7812 */ /* 0x040fe4000786c0ff */
[----:B------:R-:W-:Y:S02]  /*1b820*/  LOP3.LUT P4, RZ, R239, 0x4000, RZ, 0xc0, !PT ;  /* 0x00004000efff7812 */ /* 0x000fe4000788c0ff */
[----:B------:R-:W-:Y:S02]  /*1b830*/  FSEL R13, R13, -INF , !P3 ;  /* 0xff8000000d0d7808 */ /* 0x000fe40005800000 */
[----:B------:R-:W-:Y:S02]  /*1b840*/  FSEL R24, R24, -INF , !P4 ;  /* 0xff80000018187808 */ /* 0x000fe40006000000 */
[C---:B------:R-:W-:Y:S02]  /*1b850*/  LOP3.LUT P4, RZ, R239.reuse, 0x800, RZ, 0xc0, !PT ;  /* 0x00000800efff7812 */ /* 0x040fe4000788c0ff */
[----:B------:R-:W-:Y:S02]  /*1b860*/  LOP3.LUT P3, RZ, R239, 0x1000, RZ, 0xc0, !PT ;  /* 0x00001000efff7812 */ /* 0x000fe4000786c0ff */
[----:B------:R-:W-:Y:S02]  /*1b870*/  FSEL R11, R11, -INF , !P4 ;  /* 0xff8000000b0b7808 */ /* 0x000fe40006000000 */
[----:B------:R-:W-:Y:S02]  /*1b880*/  FSEL R14, R14, -INF , !P3 ;  /* 0xff8000000e0e7808 */ /* 0x000fe40005800000 */
[----:B------:R-:W-:Y:S01]  /*1b890*/  LOP3.LUT P4, RZ, R239, 0x200, RZ, 0xc0, !PT ;  /* 0x00000200efff7812 */ /* 0x000fe2000788c0ff */
        /* <DEDUP_REMOVED lines=8> */
[----:B------:R-:W-:Y:S04]  /*1b920*/  IADD3 R3, R0, 0x31, RZ ;  /* 0x0000003100037810 */ /* 0x000fe80007ffe0ff */
[C---:B------:R-:W-:Y:S01]  /*1b930*/  ISETP.GE.AND P0, PT, R3.reuse, R247, PT ;  /* 0x000000f70300720c */ /* 0x040fe20003f06270 */
[----:B------:R-:W-:Y:S01]  /*1b940*/  IMAD.IADD R8, R242, 0x1, -R3 ;  /* 0x00000001f2087824 */ /* 0x000fe200078e0a03 */
[----:B------:R-:W-:Y:S02]  /*1b950*/  FSEL R214, R30, -INF , !P1 ;  /* 0xff8000001ed67808 */ /* 0x000fe40004800000 */
[C---:B------:R-:W-:Y:S02]  /*1b960*/  ISETP.GE.OR P0, PT, R3.reuse, R252, !P0 ;  /* 0x000000fc0300720c */ /* 0x040fe40004706670 */
[----:B------:R-:W-:Y:S02]  /*1b970*/  IABS R8, R8 ;  /* 0x0000000800087213 */ /* 0x000fe40000000000 */
[C---:B------:R-:W-:Y:S02]  /*1b980*/  ISETP.GE.AND P1, PT, R4.reuse, R245, PT ;  /* 0x000000f50400720c */ /* 0x040fe40003f26270 */
[C---:B------:R-:W-:Y:S02]  /*1b990*/  ISETP.GE.AND P5, PT, R3.reuse, R244, PT ;  /* 0x000000f40300720c */ /* 0x040fe40003fa6270 */
[----:B------:R-:W1:Y:S01]  /*1b9a0*/  I2F R8, R8 ;  /* 0x0000000800087306 */ /* 0x000e620000201400 */
[----:B------:R-:W-:Y:S02]  /*1b9b0*/  ISETP.GE.OR P1, PT, R4, R250, !P1 ;  /* 0x000000fa0400720c */ /* 0x000fe40004f26670 */
        /* <DEDUP_REMOVED lines=10> */
[CC--:B------:R-:W-:Y:S04]  /*1ba60*/  ISETP.GE.AND P0, PT, R2.reuse, R245.reuse, PT ;  /* 0x000000f50200720c */ /* 0x0c0fe80003f06270 */
[----:B------:R-:W-:Y:S01]  /*1ba70*/  ISETP.GE.OR P6, PT, R2, R250, !P0 ;  /* 0x000000fa0200720c */ /* 0x000fe200047c6670 */
[----:B------:R-:W-:Y:S03]  /*1ba80*/  IMAD.IADD R2, R243, 0x1, -R4 ;  /* 0x00000001f3027824 */ /* 0x000fe600078e0a04 */
[----:B------:R-:W-:Y:S02]  /*1ba90*/  FSEL R28, R28, -INF , !P6 ;  /* 0xff8000001c1c7808 */ /* 0x000fe40007000000 */
[----:B------:R-:W-:Y:S02]  /*1baa0*/  IABS R2, R2 ;  /* 0x0000000200027213 */ /* 0x000fe40000000000 */
[----:B------:R-:W-:Y:S04]  /*1bab0*/  LOP3.LUT P6, RZ, R239, 0x400, RZ, 0xc0, !PT ;  /* 0x00000400efff7812 */ /* 0x000fe800078cc0ff */
[----:B------:R-:W1:Y:S01]  /*1bac0*/  I2F R2, R2 ;  /* 0x0000000200027306 */ /* 0x000e620000201400 */
[----:B------:R-:W-:Y:S02]  /*1bad0*/  FSEL R15, R15, -INF , !P6 ;  /* 0xff8000000f0f7808 */ /* 0x000fe40007000000 */
[C---:B------:R-:W-:Y:S04]  /*1bae0*/  ISETP.GE.AND P6, PT, R7.reuse, R245, PT ;  /* 0x000000f50700720c */ /* 0x040fe80003fc6270 */
[----:B------:R-:W-:Y:S04]  /*1baf0*/  ISETP.GE.OR P6, PT, R7, R250, !P6 ;  /* 0x000000fa0700720c */ /* 0x000fe800077c6670 */
[----:B------:R-:W-:Y:S02]  /*1bb00*/  FSEL R41, R41, -INF , !P6 ;  /* 0xff80000029297808 */ /* 0x000fe40007000000 */
[C---:B------:R-:W-:Y:S04]  /*1bb10*/  ISETP.GE.AND P6, PT, R134.reuse, R244, PT ;  /* 0x000000f48600720c */ /* 0x040fe80003fc6270 */
[-C--:B------:R-:W-:Y:S01]  /*1bb20*/  ISETP.GE.OR P6, PT, R134, R249.reuse, !P6 ;  /* 0x000000f98600720c */ /* 0x080fe200077c6670 */
        /* <DEDUP_REMOVED lines=8> */
[C---:B------:R-:W-:Y:S02]  /*1bbb0*/  IADD3 R2, R0.reuse, 0x38, RZ ;  /* 0x0000003800027810 */ /* 0x040fe40007ffe0ff */
[----:B------:R-:W-:Y:S02]  /*1bbc0*/  IADD3 R0, R0, 0x39, RZ ;  /* 0x0000003900007810 */ /* 0x000fe40007ffe0ff */
[----:B------:R-:W-:Y:S01]  /*1bbd0*/  ISETP.GE.AND P0, PT, R2, R247, PT ;  /* 0x000000f70200720c */ /* 0x000fe20003f06270 */
[----:B------:R-:W-:Y:S02]  /*1bbe0*/  IMAD.IADD R8, R242, 0x1, -R2 ;  /* 0x00000001f2087824 */ /* 0x000fe400078e0a02 */
[----:B------:R-:W-:Y:S01]  /*1bbf0*/  IMAD.IADD R10, R243, 0x1, -R0 ;  /* 0x00000001f30a7824 */ /* 0x000fe200078e0a00 */
[----:B------:R-:W-:Y:S02]  /*1bc00*/  ISETP.GE.OR P0, PT, R2, R252, !P0 ;  /* 0x000000fc0200720c */ /* 0x000fe40004706670 */
[----:B------:R-:W-:Y:S06]  /*1bc10*/  IABS R8, R8 ;  /* 0x0000000800087213 */ /* 0x000fec0000000000 */
[----:B------:R-:W1:Y:S02]  /*1bc20*/  I2F R8, R8 ;  /* 0x0000000800087306 */ /* 0x000e640000201400 */
[----:B-1----:R-:W-:Y:S01]  /*1bc30*/  FFMA.FTZ R64, R8, -UR21, R64 ;  /* 0x8000001508407c23 */ /* 0x002fe20008010040 */
[C---:B------:R-:W-:Y:S04]  /*1bc40*/  IADD3 R8, R241.reuse, -R2, RZ ;  /* 0x80000002f1087210 */ /* 0x040fe80007ffe0ff */
[----:B------:R-:W-:Y:S02]  /*1bc50*/  IABS R8, R8 ;  /* 0x0000000800087213 */ /* 0x000fe40000000000 */
[----:B------:R-:W-:Y:S02]  /*1bc60*/  FSEL R64, R64, -INF , !P0 ;  /* 0xff80000040407808 */ /* 0x000fe40004000000 */
[C---:B------:R-:W-:Y:S02]  /*1bc70*/  ISETP.GE.AND P0, PT, R2.reuse, R246, PT ;  /* 0x000000f60200720c */ /* 0x040fe40003f06270 */
[----:B------:R-:W1:Y:S02]  /*1bc80*/  I2F R8, R8 ;  /* 0x0000000800087306 */ /* 0x000e640000201400 */
[----:B------:R-:W-:Y:S01]  /*1bc90*/  ISETP.GE.OR P0, PT, R2, R251, !P0 ;  /* 0x000000fb0200720c */ /* 0x000fe20004706670 */
[----:B-1----:R-:W-:Y:S02]  /*1bca0*/  FFMA.FTZ R66, R8, -UR21, R66 ;  /* 0x8000001508427c23 */ /* 0x002fe40008010042 */
[--C-:B------:R-:W-:Y:S03]  /*1bcb0*/  IMAD.IADD R8, R242, 0x1, -R0.reuse ;  /* 0x00000001f2087824 */ /* 0x100fe600078e0a00 */
[----:B------:R-:W-:Y:S02]  /*1bcc0*/  FSEL R66, R66, -INF , !P0 ;  /* 0xff80000042427808 */ /* 0x000fe40004000000 */
[----:B------:R-:W-:Y:S02]  /*1bcd0*/  IABS R8, R8 ;  /* 0x0000000800087213 */ /* 0x000fe40000000000 */
[C---:B------:R-:W-:Y:S04]  /*1bce0*/  ISETP.GE.AND P0, PT, R0.reuse, R247, PT ;  /* 0x000000f70000720c */ /* 0x040fe80003f06270 */
[----:B------:R-:W1:Y:S01]  /*1bcf0*/  I2F R8, R8 ;  /* 0x0000000800087306 */ /* 0x000e620000201400 */
[----:B------:R-:W-:Y:S01]  /*1bd00*/  ISETP.GE.OR P0, PT, R0, R252, !P0 ;  /* 0x000000fc0000720c */ /* 0x000fe20004706670 */
[----:B-1----:R-:W-:Y:S02]  /*1bd10*/  FFMA.FTZ R65, R8, -UR21, R65 ;  /* 0x8000001508417c23 */ /* 0x002fe40008010041 */
[----:B------:R-:W-:Y:S03]  /*1bd20*/  IMAD.IADD R8, R241, 0x1, -R0 ;  /* 0x00000001f1087824 */ /* 0x000fe600078e0a00 */
        /* <DEDUP_REMOVED lines=9> */
[----:B------:R-:W-:Y:S04]  /*1bdc0*/  LOP3.LUT P0, RZ, R239, 0x8, RZ, 0xc0, !PT ;  /* 0x00000008efff7812 */ /* 0x000fe8000780c0ff */
[----:B------:R-:W1:Y:S01]  /*1bdd0*/  I2F R8, R8 ;  /* 0x0000000800087306 */ /* 0x000e620000201400 */
[----:B------:R-:W-:Y:S02]  /*1bde0*/  FSEL R25, R25, -INF , !P0 ;  /* 0xff80000019197808 */ /* 0x000fe40004000000 */
[CC--:B------:R-:W-:Y:S04]  /*1bdf0*/  ISETP.GE.AND P0, PT, R135.reuse, R245.reuse, PT ;  /* 0x000000f58700720c */ /* 0x0c0fe80003f06270 */
[-C--:B------:R-:W-:Y:S04]  /*1be00*/  ISETP.GE.OR P0, PT, R135, R250.reuse, !P0 ;  /* 0x000000fa8700720c */ /* 0x080fe80004706670 */
[----:B------:R-:W-:Y:S02]  /*1be10*/  FSEL R29, R29, -INF , !P0 ;  /* 0xff8000001d1d7808 */ /* 0x000fe40004000000 */
[C---:B------:R-:W-:Y:S04]  /*1be20*/  ISETP.GE.AND P0, PT, R134.reuse, R245, PT ;  /* 0x000000f58600720c */ /* 0x040fe80003f06270 */
[----:B------:R-:W-:Y:S02]  /*1be30*/  ISETP.GE.OR P0, PT, R134, R250, !P0 ;  /* 0x000000fa8600720c */ /* 0x000fe40004706670 */
[----:B------:R-:W-:Y:S02]  /*1be40*/  IADD3 R134, R248, -R134, RZ ;  /* 0x80000086f8867210 */ /* 0x000fe40007ffe0ff */
[----:B------:R-:W-:Y:S02]  /*1be50*/  FSEL R40, R40, -INF , !P0 ;  /* 0xff80000028287808 */ /* 0x000fe40004000000 */
[C---:B------:R-:W-:Y:S01]  /*1be60*/  ISETP.GE.AND P0, PT, R135.reuse, R244, PT ;  /* 0x000000f48700720c */ /* 0x040fe20003f06270 */
[----:B-1----:R-:W-:Y:S01]  /*1be70*/  FFMA.FTZ R57, R8, -UR21, R57 ;  /* 0x8000001508397c23 */ /* 0x002fe20008010039 */
[----:B------:R-:W-:Y:S02]  /*1be80*/  IABS R8, R134 ;  /* 0x0000008600087213 */ /* 0x000fe40000000000 */
[----:B------:R-:W-:Y:S04]  /*1be90*/  ISETP.GE.OR P0, PT, R135, R249, !P0 ;  /* 0x000000f98700720c */ /* 0x000fe80004706670 */
[----:B------:R-:W1:Y:S01]  /*1bea0*/  I2F R8, R8 ;  /* 0x0000000800087306 */ /* 0x000e620000201400 */
[----:B------:R-:W-:Y:S02]  /*1beb0*/  FSEL R213, R31, -INF , !P0 ;  /* 0xff8000001fd57808 */ /* 0x000fe40004000000 */
[CC--:B------:R-:W-:Y:S04]  /*1bec0*/  ISETP.GE.AND P0, PT, R3.reuse, R245.reuse, PT ;  /* 0x000000f50300720c */ /* 0x0c0fe80003f06270 */
[-C--:B------:R-:W-:Y:S04]  /*1bed0*/  ISETP.GE.OR P0, PT, R3, R250.reuse, !P0 ;  /* 0x000000fa0300720c */ /* 0x080fe80004706670 */
[----:B------:R-:W-:Y:S02]  /*1bee0*/  FSEL R57, R57, -INF , !P0 ;  /* 0xff80000039397808 */ /* 0x000fe40004000000 */
[C---:B------:R-:W-:Y:S04]  /*1bef0*/  ISETP.GE.AND P0, PT, R2.reuse, R245, PT ;  /* 0x000000f50200720c */ /* 0x040fe80003f06270 */
[----:B------:R-:W-:Y:S01]  /*1bf00*/  ISETP.GE.OR P0, PT, R2, R250, !P0 ;  /* 0x000000fa0200720c */ /* 0x000fe20004706670 */
[----:B-1----:R-:W-:Y:S02]  /*1bf10*/  FFMA.FTZ R42, R8, -UR21, R42 ;  /* 0x80000015082a7c23 */ /* 0x002fe4000801002a */
[----:B------:R-:W-:Y:S03]  /*1bf20*/  IMAD.IADD R8, R243, 0x1, -R2 ;  /* 0x00000001f3087824 */ /* 0x000fe600078e0a02 */
[----:B----4-:R-:W-:Y:S02]  /*1bf30*/  FSEL R231, R42, -INF , !P6 ;  /* 0xff8000002ae77808 */ /* 0x010fe40007000000 */
[----:B------:R-:W-:Y:S02]  /*1bf40*/  IABS R8, R8 ;  /* 0x0000000800087213 */ /* 0x000fe40000000000 */
[C---:B------:R-:W-:Y:S02]  /*1bf50*/  ISETP.GE.AND P6, PT, R4.reuse, R244, PT ;  /* 0x000000f40400720c */ /* 0x040fe40003fc6270 */
[----:B------:R1:W2:Y:S02]  /*1bf60*/  I2F R7, R8 ;  /* 0x0000000800077306 */ /* 0x0002a40000201400 */
[----:B------:R-:W-:Y:S02]  /*1bf70*/  ISETP.GE.OR P6, PT, R4, R249, !P6 ;  /* 0x000000f90400720c */ /* 0x000fe400077c6670 */
[----:B-1----:R-:W-:Y:S01]  /*1bf80*/  FMNMX.FTZ R8, R142, R132, !PT ;  /* 0x000000848e087209 */ /* 0x002fe20007810000 */
[----:B--2---:R-:W-:Y:S01]  /*1bf90*/  FFMA.FTZ R60, R7, -UR21, R60 ;  /* 0x80000015073c7c23 */ /* 0x004fe2000801003c */
        /* <DEDUP_REMOVED lines=9> */
[----:B------:R-:W-:Y:S02]  /*1c030*/  IABS R7, R10 ;  /* 0x0000000a00077213 */ /* 0x000fe40000000000 */
[----:B------:R-:W-:Y:S02]  /*1c040*/  FMNMX.FTZ R9, R21, R9, !PT ;  /* 0x0000000915097209 */ /* 0x000fe40007810000 */
[----:B------:R-:W-:Y:S01]  /*1c050*/  IADD3 R10, R248, -R6, RZ ;  /* 0x80000006f80a7210 */ /* 0x000fe20007ffe0ff */
[----:B------:R-:W-:Y:S01]  /*1c060*/  IMAD.MOV.U32 R6, RZ, RZ, R7 ;  /* 0x000000ffff067224 */ /* 0x000fe200078e0007 */
[----:B------:R-:W-:Y:S02]  /*1c070*/  FMNMX.FTZ R7, R32, R9, !PT ;  /* 0x0000000920077209 */ /* 0x000fe40007810000 */
[----:B------:R-:W-:Y:S01]  /*1c080*/  FMNMX.FTZ R8, R23, R8, !PT ;  /* 0x0000000817087209 */ /* 0x000fe20007810000 */
[----:B------:R-:W1:Y:S01]  /*1c090*/  I2F R9, R6 ;  /* 0x0000000600097306 */ /* 0x000e620000201400 */
[----:B------:R-:W-:Y:S02]  /*1c0a0*/  FMNMX.FTZ R7, R33, R7, !PT ;  /* 0x0000000721077209 */ /* 0x000fe40007810000 */
[----:B------:R-:W-:Y:S02]  /*1c0b0*/  FMNMX.FTZ R8, R34, R8, !PT ;  /* 0x0000000822087209 */ /* 0x000fe40007810000 */
[----:B------:R-:W-:Y:S02]  /*1c0c0*/  FMNMX.FTZ R7, R36, R7, !PT ;  /* 0x0000000724077209 */ /* 0x000fe40007810000 */
[----:B------:R-:W-:Y:S02]  /*1c0d0*/  IABS R10, R10 ;  /* 0x0000000a000a7213 */ /* 0x000fe40000000000 */
[----:B------:R-:W-:Y:S01]  /*1c0e0*/  FMNMX.FTZ R137, R37, R7, !PT ;  /* 0x0000000725897209 */ /* 0x000fe20007810000 */
[----:B------:R-:W-:Y:S01]  /*1c0f0*/  IMAD.IADD R7, R248, 0x1, -R5 ;  /* 0x00000001f8077824 */ /* 0x000fe200078e0a05 */
[----:B------:R-:W-:Y:S02]  /*1c100*/  FSEL R60, R60, -INF , !P0 ;  /* 0xff8000003c3c7808 */ /* 0x000fe40004000000 */
[----:B------:R-:W-:Y:S02]  /*1c110*/  FMNMX.FTZ R137, R48, R137, !PT ;  /* 0x0000008930897209 */ /* 0x000fe40007810000 */
[----:B------:R-:W-:Y:S02]  /*1c120*/  IABS R7, R7 ;  /* 0x0000000700077213 */ /* 0x000fe40000000000 */
[----:B------:R-:W-:Y:S02]  /*1c130*/  FMNMX.FTZ R137, R49, R137, !PT ;  /* 0x0000008931897209 */ /* 0x000fe40007810000 */
[----:B------:R-:W-:Y:S02]  /*1c140*/  ISETP.GE.AND P0, PT, R0, R245, PT ;  /* 0x000000f50000720c */ /* 0x000fe40003f06270 */
[----:B------:R-:W-:Y:S01]  /*1c150*/  FMNMX.FTZ R137, R52, R137, !PT ;  /* 0x0000008934897209 */ /* 0x000fe20007810000 */
[----:B------:R-:W2:Y:S01]  /*1c160*/  I2F R7, R7 ;  /* 0x0000000700077306 */ /* 0x000ea20000201400 */
[----:B------:R-:W-:Y:S01]  /*1c170*/  ISETP.GE.OR P0, PT, R0, R250, !P0 ;  /* 0x000000fa0000720c */ /* 0x000fe20004706670 */
[----:B-1----:R-:W-:Y:S01]  /*1c180*/  FFMA.FTZ R61, R9, -UR21, R61 ;  /* 0x80000015093d7c23 */ /* 0x002fe2000801003d */
[----:B------:R-:W-:Y:S01]  /*1c190*/  FMNMX.FTZ R6, R35, R8, !PT ;  /* 0x0000000823067209 */ /* 0x000fe20007810000 */
[----:B------:R-:W-:Y:S01]  /*1c1a0*/  IMAD.MOV.U32 R8, RZ, RZ, R10 ;  /* 0x000000ffff087224 */ /* 0x000fe200078e000a */
[----:B------:R-:W-:Y:S02]  /*1c1b0*/  FMNMX.FTZ R137, R53, R137, !PT ;  /* 0x0000008935897209 */ /* 0x000fe40007810000 */
[----:B------:R-:W-:Y:S02]  /*1c1c0*/  FMNMX.FTZ R6, R38, R6, !PT ;  /* 0x0000000626067209 */ /* 0x000fe40007810000 */
[----:B------:R-:W-:Y:S01]  /*1c1d0*/  FMNMX.FTZ R137, R64, R137, !PT ;  /* 0x0000008940897209 */ /* 0x000fe20007810000 */
[----:B------:R-:W1:Y:S01]  /*1c1e0*/  I2F R8, R8 ;  /* 0x0000000800087306 */ /* 0x000e620000201400 */
[----:B------:R-:W-:Y:S02]  /*1c1f0*/  FMNMX.FTZ R6, R39, R6, !PT ;  /* 0x0000000627067209 */ /* 0x000fe40007810000 */
[----:B------:R-:W-:Y:S02]  /*1c200*/  FMNMX.FTZ R137, R65, R137, !PT ;  /* 0x0000008941897209 */ /* 0x000fe40007810000 */
[----:B------:R-:W-:Y:S02]  /*1c210*/  FMNMX.FTZ R6, R50, R6, !PT ;  /* 0x0000000632067209 */ /* 0x000fe40007810000 */
[----:B------:R-:W-:Y:S02]  /*1c220*/  FSEL R61, R61, -INF , !P0 ;  /* 0xff8000003d3d7808 */ /* 0x000fe40004000000 */
[----:B------:R-:W-:Y:S02]  /*1c230*/  FMNMX.FTZ R6, R51, R6, !PT ;  /* 0x0000000633067209 */ /* 0x000fe40007810000 */
[----:B------:R-:W-:Y:S02]  /*1c240*/  ISETP.GE.AND P0, PT, R2, R244, PT ;  /* 0x000000f40200720c */ /* 0x000fe40003f06270 */
[----:B------:R-:W-:Y:S01]  /*1c250*/  FMNMX.FTZ R5, R54, R6, !PT ;  /* 0x0000000636057209 */ /* 0x000fe20007810000 */
[----:B--2---:R-:W-:Y:S01]  /*1c260*/  FFMA.FTZ R47, R7, -UR21, R47 ;  /* 0x80000015072f7c23 */ /* 0x004fe2000801002f */
[----:B------:R-:W-:Y:S02]  /*1c270*/  ISETP.GE.OR P0, PT, R2, R249, !P0 ;  /* 0x000000f90200720c */ /* 0x000fe40004706670 */
[----:B------:R-:W-:Y:S02]  /*1c280*/  FMNMX.FTZ R5, R55, R5, !PT ;  /* 0x0000000537057209 */ /* 0x000fe40007810000 */
[----:B------:R-:W-:Y:S02]  /*1c290*/  FSEL R217, R47, -INF , !P1 ;  /* 0xff8000002fd97808 */ /* 0x000fe40004800000 */
[----:B------:R-:W-:Y:S02]  /*1c2a0*/  FMNMX.FTZ R5, R66, R5, !PT ;  /* 0x0000000542057209 */ /* 0x000fe40007810000 */
[----:B------:R-:W-:Y:S01]  /*1c2b0*/  MOV R47, R231 ;  /* 0x000000e7002f7202 */ /* 0x000fe20000000f00 */
[----:B-1----:R-:W-:Y:S01]  /*1c2c0*/  FFMA.FTZ R46, R8, -UR21, R46 ;  /* 0x80000015082e7c23 */ /* 0x002fe2000801002e */
[----:B------:R-:W-:Y:S02]  /*1c2d0*/  FMNMX.FTZ R136, R67, R5, !PT ;  /* 0x0000000543887209 */ /* 0x000fe40007810000 */
[----:B------:R-:W1:Y:S02]  /*1c2e0*/  SHFL.BFLY PT, R5, R137, 0x2, 0x1f ;  /* 0x0c401f0089057f89 */ /* 0x000e6400000e0000 */
[----:B------:R-:W-:Y:S02]  /*1c2f0*/  FSEL R233, R46, -INF , !P2 ;  /* 0xff8000002ee97808 */ /* 0x000fe40005000000 */
[C---:B------:R-:W-:Y:S04]  /*1c300*/  ISETP.GE.AND P2, PT, R0.reuse, R244, PT ;  /* 0x000000f40000720c */ /* 0x040fe80003f46270 */
[----:B------:R-:W2:Y:S01]  /*1c310*/  SHFL.BFLY PT, R6, R136, 0x2, 0x1f ;  /* 0x0c401f0088067f89 */ /* 0x000ea200000e0000 */
[----:B------:R-:W-:Y:S02]  /*1c320*/  ISETP.GE.OR P3, PT, R0, R249, !P2 ;  /* 0x000000f90000720c */ /* 0x000fe40005766670 */
[----:B-1----:R-:W-:Y:S02]  /*1c330*/  FMNMX.FTZ R137, R137, R5, !PT ;  /* 0x0000000589897209 */ /* 0x002fe40007810000 */
[----:B------:R-:W-:Y:S02]  /*1c340*/  IADD3 R5, R248, -R4, RZ ;  /* 0x80000004f8057210 */ /* 0x000fe40007ffe0ff */
[----:B------:R-:W-:Y:S04]  /*1c350*/  FMNMX.FTZ R4, R210, R139, !PT ;  /* 0x0000008bd2047209 */ /* 0x000fe80007810000 */
[----:B------:R-:W-:Y:S02]  /*1c360*/  FMNMX.FTZ R4, R16, R4, !PT ;  /* 0x0000000410047209 */ /* 0x000fe40007810000 */
[----:B--2---:R-:W-:Y:S02]  /*1c370*/  FMNMX.FTZ R136, R136, R6, !PT ;  /* 0x0000000688887209 */ /* 0x004fe40007810000 */
[----:B------:R-:W-:Y:S02]  /*1c380*/  FMNMX.FTZ R4, R12, R4, !PT ;  /* 0x000000040c047209 */ /* 0x000fe40007810000 */
[----:B------:R-:W-:Y:S01]  /*1c390*/  IABS R6, R5 ;  /* 0x0000000500067213 */ /* 0x000fe20000000000 */
[C---:B------:R-:W-:Y:S01]  /*1c3a0*/  IMAD.IADD R5, R248.reuse, 0x1, -R3 ;  /* 0x00000001f8057824 */ /* 0x040fe200078e0a03 */
[----:B------:R-:W-:Y:S01]  /*1c3b0*/  FMNMX.FTZ R3, R13, R4, !PT ;  /* 0x000000040d037209 */ /* 0x000fe20007810000 */
[----:B------:R-:W-:Y:S01]  /*1c3c0*/  IMAD.IADD R4, R248, 0x1, -R2 ;  /* 0x00000001f8047824 */ /* 0x000fe200078e0a02 */
[----:B------:R-:W-:Y:S01]  /*1c3d0*/  FMNMX.FTZ R2, R211, R140, !PT ;  /* 0x0000008cd3027209 */ /* 0x000fe20007810000 */
[----:B------:R-:W1:Y:S01]  /*1c3e0*/  I2F R7, R6 ;  /* 0x0000000600077306 */ /* 0x000e620000201400 */
[----:B------:R-:W-:Y:S02]  /*1c3f0*/  FMNMX.FTZ R3, R24, R3, !PT ;  /* 0x0000000318037209 */ /* 0x000fe40007810000 */
[----:B------:R-:W-:Y:S02]  /*1c400*/  IABS R4, R4 ;  /* 0x0000000400047213 */ /* 0x000fe40000000000 */
[----:B------:R-:W-:Y:S02]  /*1c410*/  FMNMX.FTZ R3, R25, R3, !PT ;  /* 0x0000000319037209 */ /* 0x000fe40007810000 */
[----:B------:R-:W-:Y:S02]  /*1c420*/  FMNMX.FTZ R2, R11, R2, !PT ;  /* 0x000000020b027209 */ /* 0x000fe40007810000 */
[----:B------:R-:W-:Y:S01]  /*1c430*/  FMNMX.FTZ R3, R28, R3, !PT ;  /* 0x000000031c037209 */ /* 0x000fe20007810000 */
[----:B------:R2:W3:Y:S01]  /*1c440*/  I2F R6, R4 ;  /* 0x0000000400067306 */ /* 0x0004e20000201400 */
[----:B------:R-:W-:Y:S02]  /*1c450*/  FMNMX.FTZ R2, R14, R2, !PT ;  /* 0x000000020e027209 */ /* 0x000fe40007810000 */
[----:B------:R-:W-:Y:S01]  /*1c460*/  FMNMX.FTZ R135, R29, R3, !PT ;  /* 0x000000031d877209 */ /* 0x000fe20007810000 */
[----:B------:R-:W-:Y:S01]  /*1c470*/  IMAD.IADD R3, R248, 0x1, -R0 ;  /* 0x00000001f8037824 */ /* 0x000fe200078e0a00 */
[----:B------:R-:W-:Y:S02]  /*1c480*/  IABS R5, R5 ;  /* 0x0000000500057213 */ /* 0x000fe40000000000 */
[----:B------:R-:W-:Y:S02]  /*1c490*/  FMNMX.FTZ R0, R15, R2, !PT ;  /* 0x000000020f007209 */ /* 0x000fe40007810000 */
[----:B------:R-:W-:Y:S01]  /*1c4a0*/  IABS R2, R3 ;  /* 0x0000000300027213 */ /* 0x000fe20000000000 */
[----:B------:R-:W4:Y:S01]  /*1c4b0*/  I2F R8, R5 ;  /* 0x0000000500087306 */ /* 0x000f220000201400 */
[----:B------:R-:W-:Y:S02]  /*1c4c0*/  FMNMX.FTZ R0, R216, R0, !PT ;  /* 0x00000000d8007209 */ /* 0x000fe40007810000 */
[----:B------:R-:W-:Y:S01]  /*1c4d0*/  FMNMX.FTZ R135, R40, R135, !PT ;  /* 0x0000008728877209 */ /* 0x000fe20007810000 */
[----:B-1----:R-:W-:Y:S01]  /*1c4e0*/  FFMA.FTZ R58, R7, -UR21, R58 ;  /* 0x80000015073a7c23 */ /* 0x002fe2000801003a */
[----:B------:R-:W-:Y:S02]  /*1c4f0*/  FMNMX.FTZ R0, R215, R0, !PT ;  /* 0x00000000d7007209 */ /* 0x000fe40007810000 */
[----:B------:R-:W-:Y:S02]  /*1c500*/  FMNMX.FTZ R135, R41, R135, !PT ;  /* 0x0000008729877209 */ /* 0x000fe40007810000 */
[----:B------:R-:W-:Y:S01]  /*1c510*/  FMNMX.FTZ R0, R214, R0, !PT ;  /* 0x00000000d6007209 */ /* 0x000fe20007810000 */
[----:B------:R1:W1:Y:S01]  /*1c520*/  I2F R5, R2 ;  /* 0x0000000200057306 */ /* 0x0002620000201400 */
[----:B------:R-:W-:Y:S02]  /*1c530*/  FMNMX.FTZ R135, R44, R135, !PT ;  /* 0x000000872c877209 */ /* 0x000fe40007810000 */
[----:B------:R-:W-:Y:S01]  /*1c540*/  FMNMX.FTZ R0, R213, R0, !PT ;  /* 0x00000000d5007209 */ /* 0x000fe20007810000 */
[----:B--2---:R-:W2:Y:S01]  /*1c550*/  SHFL.BFLY PT, R4, R137, 0x1, 0x1f ;  /* 0x0c201f0089047f89 */ /* 0x004ea200000e0000 */
[----:B---3--:R-:W-:Y:S01]  /*1c560*/  FFMA.FTZ R62, R6, -UR21, R62 ;  /* 0x80000015063e7c23 */ /* 0x008fe2000801003e */
[----:B------:R-:W-:Y:S02]  /*1c570*/  FSEL R26, R58, -INF , !P6 ;  /* 0xff8000003a1a7808 */ /* 0x000fe40007000000 */
[----:B------:R-:W-:Y:S02]  /*1c580*/  FMNMX.FTZ R0, R231, R0, !PT ;  /* 0x00000000e7007209 */ /* 0x000fe40007810000 */
[----:B------:R-:W-:Y:S02]  /*1c590*/  FMNMX.FTZ R135, R45, R135, !PT ;  /* 0x000000872d877209 */ /* 0x000fe40007810000 */
[----:B------:R-:W-:Y:S01]  /*1c5a0*/  FMNMX.FTZ R0, R130, R0, !PT ;  /* 0x0000000082007209 */ /* 0x000fe20007810000 */
[----:B----4-:R-:W-:Y:S01]  /*1c5b0*/  FFMA.FTZ R59, R8, -UR21, R59 ;  /* 0x80000015083b7c23 */ /* 0x010fe2000801003b */
[----:B------:R-:W-:Y:S02]  /*1c5c0*/  FMNMX.FTZ R135, R56, R135, !PT ;  /* 0x0000008738877209 */ /* 0x000fe40007810000 */
[----:B------:R-:W-:Y:S02]  /*1c5d0*/  FMNMX.FTZ R0, R233, R0, !PT ;  /* 0x00000000e9007209 */ /* 0x000fe40007810000 */
[----:B------:R-:W-:Y:S02]  /*1c5e0*/  FSEL R232, R59, -INF , !P5 ;  /* 0xff8000003be87808 */ /* 0x000fe40006800000 */
[----:B------:R-:W-:Y:S02]  /*1c5f0*/  FMNMX.FTZ R0, R217, R0, !PT ;  /* 0x00000000d9007209 */ /* 0x000fe40007810000 */
[----:B------:R-:W-:Y:S01]  /*1c600*/  FSEL R230, R62, -INF , !P0 ;  /* 0xff8000003ee67808 */ /* 0x000fe20004000000 */
[----:B-1----:R-:W1:Y:S01]  /*1c610*/  SHFL.BFLY PT, R2, R136, 0x1, 0x1f ;  /* 0x0c201f0088027f89 */ /* 0x002e6200000e0000 */
[----:B------:R-:W-:Y:S01]  /*1c620*/  FMNMX.FTZ R0, R26, R0, !PT ;  /* 0x000000001a007209 */ /* 0x000fe20007810000 */
[----:B------:R-:W-:Y:S01]  /*1c630*/  FFMA.FTZ R63, R5, -UR21, R63 ;  /* 0x80000015053f7c23 */ /* 0x000fe2000801003f */
[----:B------:R-:W-:Y:S02]  /*1c640*/  FMNMX.FTZ R135, R57, R135, !PT ;  /* 0x0000008739877209 */ /* 0x000fe40007810000 */
[----:B--2---:R-:W-:Y:S02]  /*1c650*/  FMNMX.FTZ R137, R137, R4, !PT ;  /* 0x0000000489897209 */ /* 0x004fe40007810000 */
[----:B------:R-:W-:Y:S02]  /*1c660*/  FMNMX.FTZ R0, R232, R0, !PT ;  /* 0x00000000e8007209 */ /* 0x000fe40007810000 */
[C---:B------:R-:W-:Y:S01]  /*1c670*/  FSETP.NEU.FTZ.AND P2, PT, R137.reuse, -INF , PT ;  /* 0xff8000008900780b */ /* 0x040fe20003f5d000 */
[----:B------:R-:W-:Y:S01]  /*1c680*/  FMUL.FTZ R6, R137, c[0x0][0x23c] ;  /* 0x00008f0089067a20 */ /* 0x000fe20000410000 */
[----:B------:R-:W-:Y:S02]  /*1c690*/  FMNMX.FTZ R0, R230, R0, !PT ;  /* 0x00000000e6007209 */ /* 0x000fe40007810000 */
[----:B------:R-:W-:Y:S02]  /*1c6a0*/  FSEL R138, R63, -INF , !P3 ;  /* 0xff8000003f8a7808 */ /* 0x000fe40005800000 */
[----:B------:R-:W-:Y:S02]  /*1c6b0*/  FSEL R6, R6, RZ, P2 ;  /* 0x000000ff06067208 */ /* 0x000fe40001000000 */
[----:B------:R-:W-:Y:S02]  /*1c6c0*/  FMNMX.FTZ R135, R60, R135, !PT ;  /* 0x000000873c877209 */ /* 0x000fe40007810000 */
[----:B------:R-:W-:Y:S01]  /*1c6d0*/  FMNMX.FTZ R0, R138, R0, !PT ;  /* 0x000000008a007209 */ /* 0x000fe20007810000 */
[--C-:B------:R-:W-:Y:S01]  /*1c6e0*/  FFMA.FTZ R235, R33, c[0x0][0x23c], -R6.reuse ;  /* 0x00008f0021eb7a23 */ /* 0x100fe20000010806 */
[----:B------:R-:W-:Y:S01]  /*1c6f0*/  FMNMX.FTZ R135, R61, R135, !PT ;  /* 0x000000873d877209 */ /* 0x000fe20007810000 */
[--C-:B------:R-:W-:Y:S01]  /*1c700*/  FFMA.FTZ R131, R36, c[0x0][0x23c], -R6.reuse ;  /* 0x00008f0024837a23 */ /* 0x100fe20000010806 */
[----:B------:R-:W-:Y:S01]  /*1c710*/  LOP3.LUT P3, RZ, R239, 0x100, RZ, 0xc0, !PT ;  /* 0x00000100efff7812 */ /* 0x000fe2000786c0ff */
[--C-:B------:R-:W-:Y:S01]  /*1c720*/  FFMA.FTZ R42, R20, c[0x0][0x23c], -R6.reuse ;  /* 0x00008f00142a7a23 */ /* 0x100fe20000010806 */
[----:B-1----:R-:W-:Y:S01]  /*1c730*/  FMNMX.FTZ R136, R136, R2, !PT ;  /* 0x0000000288887209 */ /* 0x002fe20007810000 */
[--C-:B------:R-:W-:Y:S01]  /*1c740*/  FFMA.FTZ R2, R142, c[0x0][0x23c], -R6.reuse ;  /* 0x00008f008e027a23 */ /* 0x100fe20000010806 */
[----:B------:R-:W1:Y:S01]  /*1c750*/  SHFL.BFLY PT, R3, R135, 0x2, 0x1f ;  /* 0x0c401f0087037f89 */ /* 0x000e6200000e0000 */
[--C-:B------:R-:W-:Y:S01]  /*1c760*/  FFMA.FTZ R129, R21, c[0x0][0x23c], -R6.reuse ;  /* 0x00008f0015817a23 */ /* 0x100fe20000010806 */
[C---:B------:R-:W-:Y:S01]  /*1c770*/  FSETP.NEU.FTZ.AND P1, PT, R136.reuse, -INF , PT ;  /* 0xff8000008800780b */ /* 0x040fe20003f3d000 */
[----:B------:R2:W-:Y:S01]  /*1c780*/  MUFU.EX2 R212, R2 ;  /* 0x0000000200d47308 */ /* 0x0005e20000000800 */
[----:B------:R-:W-:Y:S02]  /*1c790*/  FMUL.FTZ R7, R136, c[0x0][0x23c] ;  /* 0x00008f0088077a20 */ /* 0x000fe40000410000 */
[--C-:B------:R-:W-:Y:S02]  /*1c7a0*/  FFMA.FTZ R236, R64, c[0x0][0x23c], -R6.reuse ;  /* 0x00008f0040ec7a23 */ /* 0x100fe40000010806 */
[--C-:B------:R-:W-:Y:S01]  /*1c7b0*/  FFMA.FTZ R220, R49, c[0x0][0x23c], -R6.reuse ;  /* 0x00008f0031dc7a23 */ /* 0x100fe20000010806 */
[----:B------:R-:W-:Y:S01]  /*1c7c0*/  FSEL R7, R7, RZ, P1 ;  /* 0x000000ff07077208 */ /* 0x000fe20000800000 */
[----:B------:R-:W-:Y:S01]  /*1c7d0*/  IMAD.MOV.U32 R64, RZ, RZ, R131 ;  /* 0x000000ffff407224 */ /* 0x000fe200078e0083 */
[----:B------:R-:W-:Y:S01]  /*1c7e0*/  MOV R49, R235 ;  /* 0x000000eb00317202 */ /* 0x000fe20000000f00 */
[----:B------:R-:W-:Y:S02]  /*1c7f0*/  FFMA.FTZ R235, R65, c[0x0][0x23c], -R6 ;  /* 0x00008f0041eb7a23 */ /* 0x000fe40000010806 */
[--C-:B------:R-:W-:Y:S02]  /*1c800*/  FFMA.FTZ R131, R23, c[0x0][0x23c], -R7.reuse ;  /* 0x00008f0017837a23 */ /* 0x100fe40000010807 */
[----:B------:R-:W-:Y:S02]  /*1c810*/  IMAD.MOV.U32 R65, RZ, RZ, R130 ;  /* 0x000000ffff417224 */ /* 0x000fe400078e0082 */
[--C-:B------:R-:W-:Y:S02]  /*1c820*/  FFMA.FTZ R130, R22, c[0x0][0x23c], -R7.reuse ;  /* 0x00008f0016827a23 */ /* 0x100fe40000010807 */
[----:B------:R-:W-:Y:S01]  /*1c830*/  LDSM.16.MT88.4 R20, [R221+0xc000] ;  /* 0x00c00000dd14783b */ /* 0x000fe20000004200 */
[--C-:B------:R-:W-:Y:S02]  /*1c840*/  FFMA.FTZ R229, R48, c[0x0][0x23c], -R6.reuse ;  /* 0x00008f0030e57a23 */ /* 0x100fe40000010806 */
[--C-:B------:R-:W-:Y:S01]  /*1c850*/  FFMA.FTZ R242, R52, c[0x0][0x23c], -R6.reuse ;  /* 0x00008f0034f27a23 */ /* 0x100fe20000010806 */
[----:B-1----:R-:W-:Y:S01]  /*1c860*/  FMNMX.FTZ R135, R135, R3, !PT ;  /* 0x0000000387877209 */ /* 0x002fe20007810000 */
[--C-:B------:R-:W-:Y:S02]  /*1c870*/  FFMA.FTZ R3, R209, c[0x0][0x23c], -R7.reuse ;  /* 0x00008f00d1037a23 */ /* 0x100fe40000010807 */
[--C-:B--2---:R-:W-:Y:S02]  /*1c880*/  FFMA.FTZ R2, R141, c[0x0][0x23c], -R6.reuse ;  /* 0x00008f008d027a23 */ /* 0x104fe40000010806 */
[----:B------:R1:W-:Y:S01]  /*1c890*/  MUFU.EX2 R209, R3 ;  /* 0x0000000300d17308 */ /* 0x0003e20000000800 */
[----:B------:R-:W2:Y:S01]  /*1c8a0*/  SHFL.BFLY PT, R4, R135, 0x1, 0x1f ;  /* 0x0c201f0087047f89 */ /* 0x000ea200000e0000 */
[--C-:B------:R-:W-:Y:S02]  /*1c8b0*/  FFMA.FTZ R52, R34, c[0x0][0x23c], -R7.reuse ;  /* 0x00008f0022347a23 */ /* 0x100fe40000010807 */
[--C-:B------:R-:W-:Y:S02]  /*1c8c0*/  FFMA.FTZ R234, R37, c[0x0][0x23c], -R6.reuse ;  /* 0x00008f0025ea7a23 */ /* 0x100fe40000010806 */
[--C-:B------:R-:W-:Y:S02]  /*1c8d0*/  FFMA.FTZ R240, R53, c[0x0][0x23c], -R6.reuse ;  /* 0x00008f0035f07a23 */ /* 0x100fe40000010806 */
[----:B------:R-:W-:Y:S02]  /*1c8e0*/  FFMA.FTZ R43, R32, c[0x0][0x23c], -R6 ;  /* 0x00008f00202b7a23 */ /* 0x000fe40000010806 */
[----:B------:R3:W4:Y:S01]  /*1c8f0*/  MUFU.EX2 R219, R2 ;  /* 0x0000000200db7308 */ /* 0x0007220000000800 */
[--C-:B------:R-:W-:Y:S02]  /*1c900*/  FFMA.FTZ R53, R35, c[0x0][0x23c], -R7.reuse ;  /* 0x00008f0023357a23 */ /* 0x100fe40000010807 */
[--C-:B------:R-:W-:Y:S02]  /*1c910*/  FFMA.FTZ R238, R54, c[0x0][0x23c], -R7.reuse ;  /* 0x00008f0036ee7a23 */ /* 0x100fe40000010807 */
[----:B------:R-:W-:Y:S02]  /*1c920*/  IMAD.MOV.U32 R54, RZ, RZ, R234 ;  /* 0x000000ffff367224 */ /* 0x000fe400078e00ea */
[--C-:B------:R-:W-:Y:S01]  /*1c930*/  FFMA.FTZ R237, R55, c[0x0][0x23c], -R7.reuse ;  /* 0x00008f0037ed7a23 */ /* 0x100fe20000010807 */
[----:B------:R-:W-:Y:S01]  /*1c940*/  MOV R55, R233 ;  /* 0x000000e900377202 */ /* 0x000fe20000000f00 */
[--C-:B------:R-:W-:Y:S02]  /*1c950*/  FFMA.FTZ R234, R66, c[0x0][0x23c], -R7.reuse ;  /* 0x00008f0042ea7a23 */ /* 0x100fe40000010807 */
[--C-:B------:R-:W-:Y:S01]  /*1c960*/  FFMA.FTZ R233, R67, c[0x0][0x23c], -R7.reuse ;  /* 0x00008f0043e97a23 */ /* 0x100fe20000010807 */
[----:B------:R-:W-:Y:S01]  /*1c970*/  MOV R67, R217 ;  /* 0x000000d900437202 */ /* 0x000fe20000000f00 */
[--C-:B------:R-:W-:Y:S02]  /*1c980*/  FFMA.FTZ R50, R50, c[0x0][0x23c], -R7.reuse ;  /* 0x00008f0032327a23 */ /* 0x100fe40000010807 */
[--C-:B-1----:R-:W-:Y:S01]  /*1c990*/  FFMA.FTZ R3, R143, c[0x0][0x23c], -R7.reuse ;  /* 0x00008f008f037a23 */ /* 0x102fe20000010807 */
[----:B--2---:R-:W-:Y:S01]  /*1c9a0*/  FMNMX.FTZ R135, R135, R4, !PT ;  /* 0x0000000487877209 */ /* 0x004fe20007810000 */
[----:B------:R-:W-:Y:S02]  /*1c9b0*/  FFMA.FTZ R51, R51, c[0x0][0x23c], -R7 ;  /* 0x00008f0033337a23 */ /* 0x000fe40000010807 */
[----:B------:R1:W2:Y:S01]  /*1c9c0*/  MUFU.EX2 R218, R3 ;  /* 0x0000000300da7308 */ /* 0x0002a20000000800 */
[C---:B------:R-:W-:Y:S01]  /*1c9d0*/  FSETP.NEU.FTZ.AND P0, PT, R135.reuse, -INF , PT ;  /* 0xff8000008700780b */ /* 0x040fe20003f1d000 */
[----:B------:R-:W-:Y:S02]  /*1c9e0*/  FMUL.FTZ R8, R135, c[0x0][0x23c] ;  /* 0x00008f0087087a20 */ /* 0x000fe40000410000 */
[----:B------:R-:W-:Y:S01]  /*1c9f0*/  IMAD.MOV.U32 R35, RZ, RZ, R26 ;  /* 0x000000ffff237224 */ /* 0x000fe200078e001a */
[----:B---3--:R-:W3:Y:S01]  /*1ca00*/  SHFL.BFLY PT, R2, R0, 0x2, 0x1f ;  /* 0x0c401f0000027f89 */ /* 0x008ee200000e0000 */
[----:B----4-:R-:W-:Y:S01]  /*1ca10*/  IMAD.MOV.U32 R33, RZ, RZ, R219 ;  /* 0x000000ffff217224 */ /* 0x010fe200078e00db */
[----:B------:R-:W-:Y:S05]  /*1ca20*/  FSEL R8, R8, RZ, P0 ;  /* 0x000000ff08087208 */ /* 0x000fea0000000000 */
[--C-:B------:R-:W-:Y:S02]  /*1ca30*/  FFMA.FTZ R5, R12, c[0x0][0x23c], -R8.reuse ;  /* 0x00008f000c057a23 */ /* 0x100fe40000010808 */
[--C-:B------:R-:W-:Y:S02]  /*1ca40*/  FFMA.FTZ R9, R13, c[0x0][0x23c], -R8.reuse ;  /* 0x00008f000d097a23 */ /* 0x100fe40000010808 */
[----:B------:R-:W-:Y:S01]  /*1ca50*/  MUFU.EX2 R58, R5 ;  /* 0x00000005003a7308 */ /* 0x000fe20000000800 */
[----:B------:R-:W-:Y:S02]  /*1ca60*/  FFMA.FTZ R63, R41, c[0x0][0x23c], -R8 ;  /* 0x00008f00293f7a23 */ /* 0x000fe40000010808 */
[----:B------:R-:W-:Y:S02]  /*1ca70*/  IMAD.MOV.U32 R41, RZ, RZ, R232 ;  /* 0x000000ffff297224 */ /* 0x000fe400078e00e8 */
[----:B------:R-:W-:Y:S02]  /*1ca80*/  FFMA.FTZ R232, R56, c[0x0][0x23c], -R8 ;  /* 0x00008f0038e87a23 */ /* 0x000fe40000010808 */
[----:B------:R-:W-:Y:S02]  /*1ca90*/  IMAD.MOV.U32 R56, RZ, RZ, R230 ;  /* 0x000000ffff387224 */ /* 0x000fe400078e00e6 */
[----:B-1----:R-:W-:Y:S01]  /*1caa0*/  FFMA.FTZ R3, R208, c[0x0][0x23c], -R6 ;  /* 0x00008f00d0037a23 */ /* 0x002fe20000010806 */
[----:B------:R-:W-:Y:S01]  /*1cab0*/  MUFU.EX2 R225, R9 ;  /* 0x0000000900e17308 */ /* 0x000fe20000000800 */
[--C-:B------:R-:W-:Y:S01]  /*1cac0*/  FFMA.FTZ R230, R60, c[0x0][0x23c], -R8.reuse ;  /* 0x00008f003ce67a23 */ /* 0x100fe20000010808 */
[----:B---3--:R-:W-:Y:S01]  /*1cad0*/  FMNMX.FTZ R0, R0, R2, !PT ;  /* 0x0000000200007209 */ /* 0x008fe20007810000 */
[----:B------:R-:W-:Y:S02]  /*1cae0*/  FFMA.FTZ R2, R18, c[0x0][0x23c], -R7 ;  /* 0x00008f0012027a23 */ /* 0x000fe40000010807 */
[--C-:B------:R-:W-:Y:S02]  /*1caf0*/  FFMA.FTZ R231, R57, c[0x0][0x23c], -R8.reuse ;  /* 0x00008f0039e77a23 */ /* 0x100fe40000010808 */
[----:B------:R-:W1:Y:S01]  /*1cb00*/  SHFL.BFLY PT, R4, R0, 0x1, 0x1f ;  /* 0x0c201f0000047f89 */ /* 0x000e6200000e0000 */
[----:B------:R-:W-:Y:S02]  /*1cb10*/  IMAD.MOV.U32 R57, RZ, RZ, R229 ;  /* 0x000000ffff397224 */ /* 0x000fe400078e00e5 */
[----:B------:R3:W-:Y:S01]  /*1cb20*/  MUFU.EX2 R59, R2 ;  /* 0x00000002003b7308 */ /* 0x0007e20000000800 */
[----:B------:R-:W-:Y:S01]  /*1cb30*/  FFMA.FTZ R229, R61, c[0x0][0x23c], -R8 ;  /* 0x00008f003de57a23 */ /* 0x000fe20000010808 */
[----:B------:R-:W-:Y:S01]  /*1cb40*/  MOV R61, R220 ;  /* 0x000000dc003d7202 */ /* 0x000fe20000000f00 */
[----:B--2---:R-:W-:Y:S02]  /*1cb50*/  IMAD.MOV.U32 R34, RZ, RZ, R218 ;  /* 0x000000ffff227224 */ /* 0x004fe400078e00da */
[--C-:B------:R-:W-:Y:S02]  /*1cb60*/  FFMA.FTZ R48, R40, c[0x0][0x23c], -R8.reuse ;  /* 0x00008f0028307a23 */ /* 0x100fe40000010808 */
[--C-:B------:R-:W-:Y:S01]  /*1cb70*/  FFMA.FTZ R219, R24, c[0x0][0x23c], -R8.reuse ;  /* 0x00008f0018db7a23 */ /* 0x100fe20000010808 */
[----:B------:R-:W-:Y:S01]  /*1cb80*/  F2FP.PACK_AB R141, R34, R209 ;  /* 0x000000d1228d723e */ /* 0x000fe200000000ff */
[--C-:B------:R-:W-:Y:S01]  /*1cb90*/  FFMA.FTZ R218, R25, c[0x0][0x23c], -R8.reuse ;  /* 0x00008f0019da7a23 */ /* 0x100fe20000010808 */
[----:B------:R2:W-:Y:S01]  /*1cba0*/  MUFU.EX2 R62, R3 ;  /* 0x00000003003e7308 */ /* 0x0005e20000000800 */
[--C-:B------:R-:W-:Y:S02]  /*1cbb0*/  FFMA.FTZ R217, R28, c[0x0][0x23c], -R8.reuse ;  /* 0x00008f001cd97a23 */ /* 0x100fe40000010808 */
[--C-:B------:R-:W-:Y:S02]  /*1cbc0*/  FFMA.FTZ R44, R44, c[0x0][0x23c], -R8.reuse ;  /* 0x00008f002c2c7a23 */ /* 0x100fe40000010808 */
[----:B------:R-:W-:Y:S01]  /*1cbd0*/  FFMA.FTZ R45, R45, c[0x0][0x23c], -R8 ;  /* 0x00008f002d2d7a23 */ /* 0x000fe20000010808 */
[----:B-1----:R-:W-:Y:S01]  /*1cbe0*/  FMNMX.FTZ R134, R0, R4, !PT ;  /* 0x0000000400867209 */ /* 0x002fe20007810000 */
[--C-:B---3--:R-:W-:Y:S01]  /*1cbf0*/  FFMA.FTZ R2, R19, c[0x0][0x23c], -R7.reuse ;  /* 0x00008f0013027a23 */ /* 0x108fe20000010807 */
[----:B------:R-:W-:Y:S02]  /*1cc00*/  FSEL R0, R135, RZ, P0 ;  /* 0x000000ff87007208 */ /* 0x000fe40000000000 */
[----:B------:R-:W-:Y:S01]  /*1cc10*/  FSETP.NEU.FTZ.AND P0, PT, R134, -INF , PT ;  /* 0xff8000008600780b */ /* 0x000fe20003f1d000 */
[----:B------:R1:W3:Y:S01]  /*1cc20*/  MUFU.EX2 R226, R2 ;  /* 0x0000000200e27308 */ /* 0x0002e20000000800 */
[----:B--2---:R-:W-:Y:S02]  /*1cc30*/  FFMA.FTZ R3, R17, c[0x0][0x23c], -R6 ;  /* 0x00008f0011037a23 */ /* 0x004fe40000010806 */
[----:B------:R-:W-:Y:S07]  /*1cc40*/  FFMA.FTZ R6, R39, c[0x0][0x23c], -R7 ;  /* 0x00008f0027067a23 */ /* 0x000fee0000010807 */
[----:B------:R2:W4:Y:S01]  /*1cc50*/  MUFU.EX2 R227, R3 ;  /* 0x0000000300e37308 */ /* 0x0005220000000800 */
[----:B------:R-:W-:Y:S02]  /*1cc60*/  IMAD.MOV.U32 R40, RZ, RZ, R6 ;  /* 0x000000ffff287224 */ /* 0x000fe400078e0006 */
[----:B-1----:R-:W-:Y:S01]  /*1cc70*/  FFMA.FTZ R2, R210, c[0x0][0x23c], -R8 ;  /* 0x00008f00d2027a23 */ /* 0x002fe20000010808 */
[----:B---3--:R-:W-:Y:S06]  /*1cc80*/  F2FP.PACK_AB R143, R226, R59 ;  /* 0x0000003be28f723e */ /* 0x008fec00000000ff */
[----:B------:R1:W-:Y:S01]  /*1cc90*/  MUFU.EX2 R208, R2 ;  /* 0x0000000200d07308 */ /* 0x0003e20000000800 */
[----:B--2---:R-:W-:Y:S02]  /*1cca0*/  FSEL R3, R137, RZ, P2 ;  /* 0x000000ff89037208 */ /* 0x004fe40001000000 */
[----:B----4-:R-:W-:Y:S03]  /*1ccb0*/  F2FP.PACK_AB R142, R227, R62 ;  /* 0x0000003ee38e723e */ /* 0x010fe600000000ff */
[----:B------:R-:W-:Y:S02]  /*1ccc0*/  FADD.FTZ R5, -R3, R132 ;  /* 0x0000008403057221 */ /* 0x000fe40000010100 */
[----:B------:R-:W-:Y:S01]  /*1ccd0*/  FADD.FTZ R3, -R0, R139 ;  /* 0x0000008b00037221 */ /* 0x000fe20000010100 */
[----:B------:R-:W-:Y:S01]  /*1cce0*/  FSEL R0, R134, RZ, P0 ;  /* 0x000000ff86007208 */ /* 0x000fe20000000000 */
[----:B-1----:R-:W-:Y:S04]  /*1ccf0*/  FFMA.FTZ R2, R16, c[0x0][0x23c], -R8 ;  /* 0x00008f0010027a23 */ /* 0x002fe80000010808 */
[----:B------:R1:W2:Y:S02]  /*1cd00*/  MUFU.EX2 R228, R2 ;  /* 0x0000000200e47308 */ /* 0x0002a40000000800 */
[----:B-1----:R-:W-:Y:S01]  /*1cd10*/  FSEL R2, R136, RZ, P1 ;  /* 0x000000ff88027208 */ /* 0x002fe20000800000 */
[----:B--2---:R-:W-:Y:S04]  /*1cd20*/  IMAD.MOV.U32 R60, RZ, RZ, R228 ;  /* 0x000000ffff3c7224 */ /* 0x004fe800078e00e4 */
[----:B------:R-:W-:Y:S02]  /*1cd30*/  FADD.FTZ R4, -R2, R133 ;  /* 0x0000008502047221 */ /* 0x000fe40000010100 */
[----:B------:R-:W-:Y:S05]  /*1cd40*/  FMUL.FTZ R2, R134, c[0x0][0x23c] ;  /* 0x00008f0086027a20 */ /* 0x000fea0000410000 */
[----:B------:R-:W-:Y:S01]  /*1cd50*/  FSEL R139, R2, RZ, P0 ;  /* 0x000000ff028b7208 */ /* 0x000fe20000000000 */
[----:B------:R-:W-:Y:S01]  /*1cd60*/  FADD.FTZ R2, -R0, R140 ;  /* 0x0000008c00027221 */ /* 0x000fe20000010100 */
[----:B------:R-:W-:Y:S02]  /*1cd70*/  F2FP.PACK_AB R140, R33, R212 ;  /* 0x000000d4218c723e */ /* 0x000fe400000000ff */
[----:B------:R-:W-:Y:S01]  /*1cd80*/  PLOP3.LUT P0, PT, PT, PT, UP0, 0x80, 0x0 ;  /* 0x000000000000781c */ /* 0x000fe20003f0f008 */
[--C-:B------:R-:W-:Y:S02]  /*1cd90*/  FFMA.FTZ R0, R11, c[0x0][0x23c], -R139.reuse ;  /* 0x00008f000b007a23 */ /* 0x100fe4000001088b */
[----:B------:R-:W-:Y:S02]  /*1cda0*/  FFMA.FTZ R9, R211, c[0x0][0x23c], -R139 ;  /* 0x00008f00d3097a23 */ /* 0x000fe4000001088b */
[----:B------:R1:W-:Y:S01]  /*1cdb0*/  MUFU.EX2 R46, R0 ;  /* 0x00000000002e7308 */ /* 0x0003e20000000800 */
[----:B------:R-:W-:Y:S09]  /*1cdc0*/  FFMA.FTZ R211, R29, c[0x0][0x23c], -R8 ;  /* 0x00008f001dd37a23 */ /* 0x000ff20000010808 */
[----:B------:R2:W-:Y:S01]  /*1cdd0*/  MUFU.EX2 R210, R9 ;  /* 0x0000000900d27308 */ /* 0x0005e20000000800 */
[----:B-1----:R-:W-:Y:S09]  /*1cde0*/  FMUL.FTZ R0, R5, c[0x0][0x23c] ;  /* 0x00008f0005007a20 */ /* 0x002ff20000410000 */
[----:B------:R1:W3:Y:S01]  /*1cdf0*/  MUFU.EX2 R133, R0 ;  /* 0x0000000000857308 */ /* 0x0002e20000000800 */
[----:B--2---:R-:W-:Y:S02]  /*1ce00*/  FFMA.FTZ R9, R38, c[0x0][0x23c], -R7 ;  /* 0x00008f0026097a23 */ /* 0x004fe40000010807 */
[----:B------:R-:W2:Y:S02]  /*1ce10*/  LDSM.16.MT88.4 R36, [R222+0xc000] ;  /* 0x00c00000de24783b */ /* 0x000ea40000004200 */
[----:B------:R-:W-:Y:S02]  /*1ce20*/  IMAD.MOV.U32 R66, RZ, RZ, R9 ;  /* 0x000000ffff427224 */ /* 0x000fe400078e0009 */
[----:B-1----:R-:W-:Y:S02]  /*1ce30*/  FMUL.FTZ R0, R4, c[0x0][0x23c] ;  /* 0x00008f0004007a20 */ /* 0x002fe40000410000 */
[C---:B---3--:R-:W-:Y:S02]  /*1ce40*/  FMUL.FTZ R4, R133.reuse, R148 ;  /* 0x0000009485047220 */ /* 0x048fe40000410000 */
[----:B------:R1:W3:Y:S01]  /*1ce50*/  MUFU.EX2 R132, R0 ;  /* 0x0000000000847308 */ /* 0x0002e20000000800 */
[C---:B------:R-:W-:Y:S02]  /*1ce60*/  FMUL.FTZ R5, R133.reuse, R149 ;  /* 0x0000009585057220 */ /* 0x040fe40000410000 */
[C---:B------:R-:W-:Y:S02]  /*1ce70*/  FMUL.FTZ R16, R133.reuse, R152 ;  /* 0x0000009885107220 */ /* 0x040fe40000410000 */
        /* <DEDUP_REMOVED lines=8> */
[C---:B------:R-:W-:Y:S02]  /*1cf00*/  FMUL.FTZ R80, R133.reuse, R80 ;  /* 0x0000005085507220 */ /* 0x040fe40000410000 */
[----:B------:R-:W-:Y:S02]  /*1cf10*/  FMUL.FTZ R81, R133, R81 ;  /* 0x0000005185517220 */ /* 0x000fe40000410000 */
[----:B-1----:R-:W-:Y:S02]  /*1cf20*/  FMUL.FTZ R0, R3, c[0x0][0x23c] ;  /* 0x00008f0003007a20 */ /* 0x002fe40000410000 */
[C---:B---3--:R-:W-:Y:S02]  /*1cf30*/  FMUL.FTZ R6, R132.reuse, R150 ;  /* 0x0000009684067220 */ /* 0x048fe40000410000 */
[----:B------:R1:W3:Y:S01]  /*1cf40*/  MUFU.EX2 R3, R0 ;  /* 0x0000000000037308 */ /* 0x0002e20000000800 */
[C---:B------:R-:W-:Y:S02]  /*1cf50*/  FMUL.FTZ R7, R132.reuse, R151 ;  /* 0x0000009784077220 */ /* 0x040fe40000410000 */
[----:B------:R-:W-:Y:S01]  /*1cf60*/  LDSM.16.MT88.4 R148, [R223+0xc000] ;  /* 0x00c00000df94783b */ /* 0x000fe20000004200 */
[C---:B------:R-:W-:Y:S02]  /*1cf70*/  FMUL.FTZ R18, R132.reuse, R154 ;  /* 0x0000009a84127220 */ /* 0x040fe40000410000 */
[----:B------:R-:W-:Y:S02]  /*1cf80*/  IMAD.MOV.U32 R154, RZ, RZ, R60 ;  /* 0x000000ffff9a7224 */ /* 0x000fe400078e003c */
[-C--:B------:R-:W-:Y:S01]  /*1cf90*/  HMMA.16816.F32 R4, R140, R20.reuse, R4 ;  /* 0x000000148c04723c */ /* 0x080fe20000001804 */
[C---:B------:R-:W-:Y:S02]  /*1cfa0*/  FMUL.FTZ R19, R132.reuse, R155 ;  /* 0x0000009b84137220 */ /* 0x040fe40000410000 */
[----:B------:R-:W-:Y:S02]  /*1cfb0*/  IMAD.MOV.U32 R155, RZ, RZ, R34 ;  /* 0x000000ffff9b7224 */ /* 0x000fe400078e0022 */
[C---:B------:R-:W-:Y:S02]  /*1cfc0*/  FMUL.FTZ R34, R132.reuse, R170 ;  /* 0x000000aa84227220 */ /* 0x040fe40000410000 */
[C---:B------:R-:W-:Y:S02]  /*1cfd0*/  FMUL.FTZ R51, R132.reuse, R187 ;  /* 0x000000bb84337220 */ /* 0x040fe40000410000 */
[----:B------:R-:W-:Y:S03]  /*1cfe0*/  IMAD.MOV.U32 R170, RZ, RZ, R57 ;  /* 0x000000ffffaa7224 */ /* 0x000fe600078e0039 */
[C---:B------:R-:W-:Y:S02]  /*1cff0*/  FMUL.FTZ R70, R132.reuse, R70 ;  /* 0x0000004684467220 */ /* 0x040fe40000410000 */
[----:B------:R-:W-:Y:S02]  /*1d000*/  FMUL.FTZ R71, R132, R71 ;  /* 0x0000004784477220 */ /* 0x000fe40000410000 */
[----:B-1----:R-:W-:Y:S02]  /*1d010*/  FMUL.FTZ R0, R2, c[0x0][0x23c] ;  /* 0x00008f0002007a20 */ /* 0x002fe40000410000 */
[----:B------:R-:W-:Y:S02]  /*1d020*/  FFMA.FTZ R2, R14, c[0x0][0x23c], -R139 ;  /* 0x00008f000e027a23 */ /* 0x000fe4000001088b */
[C---:B---3--:R-:W-:Y:S01]  /*1d030*/  FMUL.FTZ R8, R3.reuse, R144 ;  /* 0x0000009003087220 */ /* 0x048fe20000410000 */
[----:B------:R-:W-:Y:S01]  /*1d040*/  F2FP.PACK_AB R144, R60, R208 ;  /* 0x000000d03c90723e */ /* 0x000fe200000000ff */
[----:B------:R1:W-:Y:S01]  /*1d050*/  MUFU.EX2 R228, R2 ;  /* 0x0000000200e47308 */ /* 0x0003e20000000800 */
[C---:B------:R-:W-:Y:S01]  /*1d060*/  FMUL.FTZ R9, R3.reuse, R145 ;  /* 0x0000009103097220 */ /* 0x040fe20000410000 */
[----:B------:R-:W-:Y:S01]  /*1d070*/  F2FP.PACK_AB R145, R46, R210 ;  /* 0x000000d22e91723e */ /* 0x000fe200000000ff */
[C---:B------:R-:W-:Y:S02]  /*1d080*/  FMUL.FTZ R12, R3.reuse, R156 ;  /* 0x0000009c030c7220 */ /* 0x040fe40000410000 */
[C---:B------:R-:W-:Y:S01]  /*1d090*/  FMUL.FTZ R13, R3.reuse, R157 ;  /* 0x0000009d030d7220 */ /* 0x040fe20000410000 */
[----:B------:R-:W-:Y:S01]  /*1d0a0*/  MOV R157, R59 ;  /* 0x0000003b009d7202 */ /* 0x000fe20000000f00 */
[C---:B------:R-:W-:Y:S02]  /*1d0b0*/  FMUL.FTZ R24, R3.reuse, R160 ;  /* 0x000000a003187220 */ /* 0x040fe40000410000 */
[C---:B------:R-:W-:Y:S01]  /*1d0c0*/  FMUL.FTZ R25, R3.reuse, R161 ;  /* 0x000000a103197220 */ /* 0x040fe20000410000 */
[----:B------:R-:W3:Y:S01]  /*1d0d0*/  MUFU.EX2 R0, R0 ;  /* 0x0000000000007308 */ /* 0x000ee20000000800 */
[C---:B------:R-:W-:Y:S01]  /*1d0e0*/  FMUL.FTZ R28, R3.reuse, R172 ;  /* 0x000000ac031c7220 */ /* 0x040fe20000410000 */
[----:B------:R-:W-:Y:S01]  /*1d0f0*/  MOV R161, R35 ;  /* 0x0000002300a17202 */ /* 0x000fe20000000f00 */
[C---:B------:R-:W-:Y:S02]  /*1d100*/  FMUL.FTZ R29, R3.reuse, R173 ;  /* 0x000000ad031d7220 */ /* 0x040fe40000410000 */
[----:B------:R-:W-:Y:S02]  /*1d110*/  FMUL.FTZ R35, R132, R171 ;  /* 0x000000ab84237220 */ /* 0x000fe40000410000 */
[----:B------:R-:W-:Y:S02]  /*1d120*/  IMAD.MOV.U32 R171, RZ, RZ, R40 ;  /* 0x000000ffffab7224 */ /* 0x000fe400078e0028 */
[C---:B------:R-:W-:Y:S01]  /*1d130*/  FMUL.FTZ R40, R3.reuse, R176 ;  /* 0x000000b003287220 */ /* 0x040fe20000410000 */
[----:B------:R-:W-:Y:S01]  /*1d140*/  MOV R176, R53 ;  /* 0x0000003500b07202 */ /* 0x000fe20000000f00 */
[----:B------:R-:W-:Y:S02]  /*1d150*/  IMAD.MOV.U32 R160, RZ, RZ, R41 ;  /* 0x000000ffffa07224 */ /* 0x000fe400078e0029 */
[----:B------:R-:W-:Y:S02]  /*1d160*/  FMUL.FTZ R41, R3, R177 ;  /* 0x000000b103297220 */ /* 0x000fe40000410000 */
[----:B-1----:R-:W-:Y:S02]  /*1d170*/  FFMA.FTZ R2, R15, c[0x0][0x23c], -R139 ;  /* 0x00008f000f027a23 */ /* 0x002fe4000001088b */
[----:B------:R-:W-:Y:S02]  /*1d180*/  IMAD.MOV.U32 R173, RZ, RZ, R43 ;  /* 0x000000ffffad7224 */ /* 0x000fe400078e002b */
[----:B------:R-:W1:Y:S01]  /*1d190*/  MUFU.EX2 R220, R2 ;  /* 0x0000000200dc7308 */ /* 0x000e620000000800 */
[----:B------:R-:W-:Y:S02]  /*1d1a0*/  IMAD.MOV.U32 R172, RZ, RZ, R44 ;  /* 0x000000ffffac7224 */ /* 0x000fe400078e002c */
[----:B------:R-:W-:Y:S02]  /*1d1b0*/  FMUL.FTZ R44, R3, R188 ;  /* 0x000000bc032c7220 */ /* 0x000fe40000410000 */
[C---:B---3--:R-:W-:Y:S01]  /*1d1c0*/  FMUL.FTZ R10, R0.reuse, R146 ;  /* 0x00000092000a7220 */ /* 0x048fe20000410000 */
[----:B------:R-:W-:Y:S01]  /*1d1d0*/  F2FP.PACK_AB R146, R225, R58 ;  /* 0x0000003ae192723e */ /* 0x000fe200000000ff */
[C---:B------:R-:W-:Y:S02]  /*1d1e0*/  FMUL.FTZ R11, R0.reuse, R147 ;  /* 0x00000093000b7220 */ /* 0x040fe40000410000 */
[C---:B------:R-:W-:Y:S01]  /*1d1f0*/  FMUL.FTZ R14, R0.reuse, R158 ;  /* 0x0000009e000e7220 */ /* 0x040fe20000410000 */
[----:B------:R-:W-:Y:S01]  /*1d200*/  MUFU.EX2 R173, R173 ;  /* 0x000000ad00ad7308 */ /* 0x000fe20000000800 */
[C---:B------:R-:W-:Y:S02]  /*1d210*/  FMUL.FTZ R15, R0.reuse, R159 ;  /* 0x0000009f000f7220 */ /* 0x040fe40000410000 */
[C---:B------:R-:W-:Y:S02]  /*1d220*/  FMUL.FTZ R26, R0.reuse, R162 ;  /* 0x000000a2001a7220 */ /* 0x040fe40000410000 */
[C---:B------:R-:W-:Y:S01]  /*1d230*/  FMUL.FTZ R27, R0.reuse, R163 ;  /* 0x000000a3001b7220 */ /* 0x040fe20000410000 */
[----:B------:R-:W-:Y:S01]  /*1d240*/  MOV R163, R55 ;  /* 0x0000003700a37202 */ /* 0x000fe20000000f00 */
[C---:B------:R-:W-:Y:S02]  /*1d250*/  FMUL.FTZ R30, R0.reuse, R174 ;  /* 0x000000ae001e7220 */ /* 0x040fe40000410000 */
[C---:B------:R-:W-:Y:S02]  /*1d260*/  FMUL.FTZ R31, R0.reuse, R175 ;  /* 0x000000af001f7220 */ /* 0x040fe40000410000 */
[----:B------:R-:W-:Y:S02]  /*1d270*/  IMAD.MOV.U32 R174, RZ, RZ, R52 ;  /* 0x000000ffffae7224 */ /* 0x000fe400078e0034 */
[----:B------:R-:W-:Y:S01]  /*1d280*/  FMUL.FTZ R43, R0, R179 ;  /* 0x000000b3002b7220 */ /* 0x000fe20000410000 */
[----:B-1----:R-:W-:Y:S01]  /*1d290*/  F2FP.PACK_AB R147, R220, R228 ;  /* 0x000000e4dc93723e */ /* 0x002fe200000000ff */
[----:B------:R-:W-:Y:S01]  /*1d2a0*/  IMAD.MOV.U32 R159, RZ, RZ, R46 ;  /* 0x000000ffff9f7224 */ /* 0x000fe200078e002e */
[----:B------:R-:W-:Y:S01]  /*1d2b0*/  MOV R2, R50 ;  /* 0x0000003200027202 */ /* 0x000fe20000000f00 */
[----:B------:R-:W-:Y:S01]  /*1d2c0*/  IMAD.MOV.U32 R156, RZ, RZ, R58 ;  /* 0x000000ffff9c7224 */ /* 0x000fe200078e003a */
[----:B------:R-:W-:Y:S01]  /*1d2d0*/  MUFU.EX2 R174, R174 ;  /* 0x000000ae00ae7308 */ /* 0x000fe20000000800 */
[C---:B------:R-:W-:Y:S02]  /*1d2e0*/  FMUL.FTZ R57, R3.reuse, R193 ;  /* 0x000000c103397220 */ /* 0x040fe40000410000 */
[C---:B------:R-:W-:Y:S01]  /*1d2f0*/  HMMA.16816.F32 R8, R144.reuse, R20, R8 ;  /* 0x000000149008723c */ /* 0x040fe20000001808 */
[----:B------:R-:W-:Y:S02]  /*1d300*/  IMAD.MOV.U32 R158, RZ, RZ, R62 ;  /* 0x000000ffff9e7224 */ /* 0x000fe400078e003e */
[C---:B------:R-:W-:Y:S02]  /*1d310*/  FMUL.FTZ R60, R3.reuse, R204 ;  /* 0x000000cc033c7220 */ /* 0x040fe40000410000 */
[C---:B------:R-:W-:Y:S02]  /*1d320*/  FMUL.FTZ R61, R3.reuse, R205 ;  /* 0x000000cd033d7220 */ /* 0x040fe40000410000 */
[----:B------:R-:W-:Y:S01]  /*1d330*/  IMAD.MOV.U32 R162, RZ, RZ, R67 ;  /* 0x000000ffffa27224 */ /* 0x000fe200078e0043 */
[-C--:B------:R-:W-:Y:S01]  /*1d340*/  HMMA.16816.F32 R12, R144, R22.reuse, R12 ;  /* 0x00000016900c723c */ /* 0x080fe2000000180c */
[C---:B------:R-:W-:Y:S01]  /*1d350*/  FMUL.FTZ R72, R3.reuse, R72 ;  /* 0x0000004803487220 */ /* 0x040fe20000410000 */
[----:B------:R-:W-:Y:S02]  /*1d360*/  MUFU.EX2 R204, R230 ;  /* 0x000000e600cc7308 */ /* 0x000fe40000000800 */
[C---:B------:R-:W-:Y:S02]  /*1d370*/  FMUL.FTZ R73, R3.reuse, R73 ;  /* 0x0000004903497220 */ /* 0x040fe40000410000 */
[----:B------:R-:W-:Y:S02]  /*1d380*/  FMUL.FTZ R76, R3, R76 ;  /* 0x0000004c034c7220 */ /* 0x000fe40000410000 */
[C---:B------:R-:W-:Y:S01]  /*1d390*/  HMMA.16816.F32 R16, R140.reuse, R22, R16 ;  /* 0x000000168c10723c */ /* 0x040fe20000001810 */
[C---:B------:R-:W-:Y:S03]  /*1d3a0*/  FMUL.FTZ R20, R133.reuse, R164 ;  /* 0x000000a485147220 */ /* 0x040fe60000410000 */
[C---:B------:R-:W-:Y:S01]  /*1d3b0*/  FMUL.FTZ R21, R133.reuse, R165 ;  /* 0x000000a585157220 */ /* 0x040fe20000410000 */
[----:B------:R-:W-:Y:S01]  /*1d3c0*/  MOV R164, R33 ;  /* 0x0000002100a47202 */ /* 0x000fe20000000f00 */
[----:B------:R-:W-:Y:S01]  /*1d3d0*/  FMUL.FTZ R33, R133, R169 ;  /* 0x000000a985217220 */ /* 0x000fe20000410000 */
[----:B------:R-:W-:Y:S01]  /*1d3e0*/  MOV R169, R47 ;  /* 0x0000002f00a97202 */ /* 0x000fe20000000f00 */
[C---:B------:R-:W-:Y:S01]  /*1d3f0*/  FMUL.FTZ R22, R132.reuse, R166 ;  /* 0x000000a684167220 */ /* 0x040fe20000410000 */
[----:B------:R-:W-:Y:S03]  /*1d400*/  MOV R166, R63 ;  /* 0x0000003f00a67202 */ /* 0x000fe60000000f00 */
[----:B------:R-:W-:Y:S01]  /*1d410*/  FMUL.FTZ R23, R132, R167 ;  /* 0x000000a784177220 */ /* 0x000fe20000410000 */
[----:B------:R-:W-:Y:S01]  /*1d420*/  MOV R167, R42 ;  /* 0x0000002a00a77202 */ /* 0x000fe20000000f00 */
[C---:B------:R-:W-:Y:S02]  /*1d430*/  FMUL.FTZ R77, R3.reuse, R77 ;  /* 0x0000004d034d7220 */ /* 0x040fe40000410000 */
[C---:B------:R-:W-:Y:S02]  /*1d440*/  FMUL.FTZ R88, R3.reuse, R88 ;  /* 0x0000005803587220 */ /* 0x040fe40000410000 */
[C---:B------:R-:W-:Y:S01]  /*1d450*/  FMUL.FTZ R89, R3.reuse, R89 ;  /* 0x0000005903597220 */ /* 0x040fe20000410000 */
[-C--:B--2---:R-:W-:Y:S01]  /*1d460*/  HMMA.16816.F32 R20, R140, R36.reuse, R20 ;  /* 0x000000248c14723c */ /* 0x084fe20000001814 */
[C---:B------:R-:W-:Y:S01]  /*1d470*/  FMUL.FTZ R92, R3.reuse, R92 ;  /* 0x0000005c035c7220 */ /* 0x040fe20000410000 */
[----:B------:R-:W-:Y:S01]  /*1d480*/  MUFU.EX2 R167, R167 ;  /* 0x000000a700a77308 */ /* 0x000fe20000000800 */
[C---:B------:R-:W-:Y:S02]  /*1d490*/  FMUL.FTZ R93, R3.reuse, R93 ;  /* 0x0000005d035d7220 */ /* 0x040fe40000410000 */
[C---:B------:R-:W-:Y:S02]  /*1d4a0*/  FMUL.FTZ R104, R3.reuse, R104 ;  /* 0x0000006803687220 */ /* 0x040fe40000410000 */
[C---:B------:R-:W-:Y:S01]  /*1d4b0*/  FMUL.FTZ R105, R3.reuse, R105 ;  /* 0x0000006903697220 */ /* 0x040fe20000410000 */
[C---:B------:R-:W-:Y:S01]  /*1d4c0*/  HMMA.16816.F32 R24, R144.reuse, R36, R24 ;  /* 0x000000249018723c */ /* 0x040fe20000001818 */
[C---:B------:R-:W-:Y:S03]  /*1d4d0*/  FMUL.FTZ R108, R3.reuse, R108 ;  /* 0x0000006c036c7220 */ /* 0x040fe60000410000 */
[C---:B------:R-:W-:Y:S02]  /*1d4e0*/  FMUL.FTZ R109, R3.reuse, R109 ;  /* 0x0000006d036d7220 */ /* 0x040fe40000410000 */
[C---:B------:R-:W-:Y:S02]  /*1d4f0*/  FMUL.FTZ R120, R3.reuse, R120 ;  /* 0x0000007803787220 */ /* 0x040fe40000410000 */
[-C--:B------:R-:W-:Y:S01]  /*1d500*/  HMMA.16816.F32 R28, R144, R38.reuse, R28 ;  /* 0x00000026901c723c */ /* 0x080fe2000000181c */
[C---:B------:R-:W-:Y:S03]  /*1d510*/  FMUL.FTZ R121, R3.reuse, R121 ;  /* 0x0000007903797220 */ /* 0x040fe60000410000 */
[C---:B------:R-:W-:Y:S02]  /*1d520*/  FMUL.FTZ R124, R3.reuse, R124 ;  /* 0x0000007c037c7220 */ /* 0x040fe40000410000 */
[----:B------:R-:W-:Y:S02]  /*1d530*/  FMUL.FTZ R125, R3, R125 ;  /* 0x0000007d037d7220 */ /* 0x000fe40000410000 */
[C---:B------:R-:W-:Y:S01]  /*1d540*/  HMMA.16816.F32 R32, R140.reuse, R38, R32 ;  /* 0x000000268c20723c */ /* 0x040fe20000001820 */
[C---:B------:R-:W-:Y:S03]  /*1d550*/  FMUL.FTZ R36, R133.reuse, R180 ;  /* 0x000000b485247220 */ /* 0x040fe60000410000 */
[----:B------:R-:W-:Y:S02]  /*1d560*/  FMUL.FTZ R37, R133, R181 ;  /* 0x000000b585257220 */ /* 0x000fe40000410000 */
[----:B------:R-:W-:Y:S02]  /*1d570*/  FMUL.FTZ R42, R0, R178 ;  /* 0x000000b2002a7220 */ /* 0x000fe40000410000 */
[C---:B------:R-:W-:Y:S04]  /*1d580*/  FMUL.FTZ R39, R132.reuse, R183 ;  /* 0x000000b784277220 */ /* 0x040fe80000410000 */
[----:B------:R-:W-:Y:S02]  /*1d590*/  IMAD.MOV.U32 R183, RZ, RZ, R54 ;  /* 0x000000ffffb77224 */ /* 0x000fe400078e0036 */
[----:B------:R-:W1:Y:S01]  /*1d5a0*/  LDSM.16.MT88.4 R52, [R224+0xc000] ;  /* 0x00c00000e034783b */ /* 0x000e620000004200 */
[----:B------:R-:W-:Y:S02]  /*1d5b0*/  FMUL.FTZ R38, R132, R182 ;  /* 0x000000b684267220 */ /* 0x000fe40000410000 */
[----:B------:R-:W-:Y:S02]  /*1d5c0*/  IMAD.MOV.U32 R175, RZ, RZ, R45 ;  /* 0x000000ffffaf7224 */ /* 0x000fe400078e002d */
[C---:B------:R-:W-:Y:S02]  /*1d5d0*/  FMUL.FTZ R45, R3.reuse, R189 ;  /* 0x000000bd032d7220 */ /* 0x040fe40000410000 */
[C---:B------:R-:W-:Y:S01]  /*1d5e0*/  FMUL.FTZ R46, R0.reuse, R190 ;  /* 0x000000be002e7220 */ /* 0x040fe20000410000 */
[----:B------:R-:W-:Y:S01]  /*1d5f0*/  MUFU.EX2 R189, R211 ;  /* 0x000000d300bd7308 */ /* 0x000fe20000000800 */
[----:B------:R-:W-:Y:S02]  /*1d600*/  FMUL.FTZ R47, R0, R191 ;  /* 0x000000bf002f7220 */ /* 0x000fe40000410000 */
[----:B------:R-:W-:Y:S02]  /*1d610*/  FMUL.FTZ R50, R132, R186 ;  /* 0x000000ba84327220 */ /* 0x000fe40000410000 */
[----:B------:R-:W-:Y:S02]  /*1d620*/  IMAD.MOV.U32 R165, RZ, RZ, R56 ;  /* 0x000000ffffa57224 */ /* 0x000fe400078e0038 */
[----:B------:R-:W-:Y:S02]  /*1d630*/  FMUL.FTZ R56, R3, R192 ;  /* 0x000000c003387220 */ /* 0x000fe40000410000 */
[C---:B------:R-:W-:Y:S02]  /*1d640*/  FMUL.FTZ R58, R0.reuse, R194 ;  /* 0x000000c2003a7220 */ /* 0x040fe40000410000 */
[C---:B------:R-:W-:Y:S02]  /*1d650*/  FMUL.FTZ R59, R0.reuse, R195 ;  /* 0x000000c3003b7220 */ /* 0x040fe40000410000 */
[C---:B------:R-:W-:Y:S02]  /*1d660*/  FMUL.FTZ R62, R0.reuse, R206 ;  /* 0x000000ce003e7220 */ /* 0x040fe40000410000 */
[----:B------:R-:W-:Y:S01]  /*1d670*/  MUFU.EX2 R206, R234 ;  /* 0x000000ea00ce7308 */ /* 0x000fe20000000800 */
[----:B------:R-:W-:Y:S02]  /*1d680*/  FMUL.FTZ R63, R0, R207 ;  /* 0x000000cf003f7220 */ /* 0x000fe40000410000 */
[----:B------:R-:W-:Y:S02]  /*1d690*/  IMAD.MOV.U32 R180, RZ, RZ, R65 ;  /* 0x000000ffffb47224 */ /* 0x000fe400078e0041 */
[C---:B------:R-:W-:Y:S02]  /*1d6a0*/  FMUL.FTZ R65, R133.reuse, R201 ;  /* 0x000000c985417220 */ /* 0x040fe40000410000 */
[----:B------:R-:W-:Y:S02]  /*1d6b0*/  FMUL.FTZ R67, R132, R203 ;  /* 0x000000cb84437220 */ /* 0x000fe40000410000 */
[C---:B------:R-:W-:Y:S01]  /*1d6c0*/  FMUL.FTZ R74, R0.reuse, R74 ;  /* 0x0000004a004a7220 */ /* 0x040fe20000410000 */
[----:B------:R-:W-:Y:S01]  /*1d6d0*/  MUFU.EX2 R207, R236 ;  /* 0x000000ec00cf7308 */ /* 0x000fe20000000800 */
[C---:B------:R-:W-:Y:S02]  /*1d6e0*/  FMUL.FTZ R75, R0.reuse, R75 ;  /* 0x0000004b004b7220 */ /* 0x040fe40000410000 */
[C---:B------:R-:W-:Y:S02]  /*1d6f0*/  FMUL.FTZ R78, R0.reuse, R78 ;  /* 0x0000004e004e7220 */ /* 0x040fe40000410000 */
[----:B------:R-:W-:Y:S01]  /*1d700*/  FMUL.FTZ R79, R0, R79 ;  /* 0x0000004f004f7220 */ /* 0x000fe20000410000 */
[-C--:B-1----:R-:W-:Y:S01]  /*1d710*/  HMMA.16816.F32 R36, R140, R52.reuse, R36 ;  /* 0x000000348c24723c */ /* 0x082fe20000001824 */
[C---:B------:R-:W-:Y:S03]  /*1d720*/  FMUL.FTZ R82, R132.reuse, R82 ;  /* 0x0000005284527220 */ /* 0x040fe60000410000 */
[----:B------:R-:W-:Y:S01]  /*1d730*/  MUFU.EX2 R203, R231 ;  /* 0x000000e700cb7308 */ /* 0x000fe20000000800 */
[C---:B------:R-:W-:Y:S02]  /*1d740*/  FMUL.FTZ R83, R132.reuse, R83 ;  /* 0x0000005384537220 */ /* 0x040fe40000410000 */
[C---:B------:R-:W-:Y:S01]  /*1d750*/  FMUL.FTZ R84, R133.reuse, R84 ;  /* 0x0000005485547220 */ /* 0x040fe20000410000 */
[C---:B------:R-:W-:Y:S01]  /*1d760*/  HMMA.16816.F32 R40, R144.reuse, R52, R40 ;  /* 0x000000349028723c */ /* 0x040fe20000001828 */
[C---:B------:R-:W-:Y:S03]  /*1d770*/  FMUL.FTZ R85, R133.reuse, R85 ;  /* 0x0000005585557220 */ /* 0x040fe60000410000 */
[C---:B------:R-:W-:Y:S02]  /*1d780*/  FMUL.FTZ R86, R132.reuse, R86 ;  /* 0x0000005684567220 */ /* 0x040fe40000410000 */
[C---:B------:R-:W-:Y:S02]  /*1d790*/  FMUL.FTZ R87, R132.reuse, R87 ;  /* 0x0000005784577220 */ /* 0x040fe40000410000 */
[-C--:B------:R-:W-:Y:S01]  /*1d7a0*/  HMMA.16816.F32 R44, R144, R54.reuse, R44 ;  /* 0x00000036902c723c */ /* 0x080fe2000000182c */
[----:B------:R-:W-:Y:S03]  /*1d7b0*/  IMAD.MOV.U32 R177, RZ, RZ, R49 ;  /* 0x000000ffffb17224 */ /* 0x000fe600078e0031 */
[C---:B------:R-:W-:Y:S01]  /*1d7c0*/  FMUL.FTZ R49, R133.reuse, R185 ;  /* 0x000000b985317220 */ /* 0x040fe20000410000 */
[----:B------:R-:W-:Y:S01]  /*1d7d0*/  MOV R185, R153 ;  /* 0x0000009900b97202 */ /* 0x000fe20000000f00 */
[C---:B------:R-:W-:Y:S02]  /*1d7e0*/  FMUL.FTZ R52, R133.reuse, R196 ;  /* 0x000000c485347220 */ /* 0x040fe40000410000 */
[C---:B------:R-:W-:Y:S01]  /*1d7f0*/  FMUL.FTZ R53, R133.reuse, R197 ;  /* 0x000000c585357220 */ /* 0x040fe20000410000 */
[----:B------:R-:W-:Y:S02]  /*1d800*/  MUFU.EX2 R205, R185 ;  /* 0x000000b900cd7308 */ /* 0x000fe40000000800 */
[C---:B------:R-:W-:Y:S01]  /*1d810*/  HMMA.16816.F32 R48, R140.reuse, R54, R48 ;  /* 0x000000368c30723c */ /* 0x040fe20000001830 */
[----:B------:R-:W-:Y:S02]  /*1d820*/  IMAD.MOV.U32 R181, RZ, RZ, R66 ;  /* 0x000000ffffb57224 */ /* 0x000fe400078e0042 */
[C---:B------:R-:W-:Y:S02]  /*1d830*/  FMUL.FTZ R66, R132.reuse, R202 ;  /* 0x000000ca84427220 */ /* 0x040fe40000410000 */
[----:B------:R-:W-:Y:S02]  /*1d840*/  IMAD.MOV.U32 R182, RZ, RZ, R64 ;  /* 0x000000ffffb67224 */ /* 0x000fe400078e0040 */
[C---:B------:R-:W-:Y:S02]  /*1d850*/  FMUL.FTZ R54, R132.reuse, R198 ;  /* 0x000000c684367220 */ /* 0x040fe40000410000 */
[----:B------:R-:W-:Y:S02]  /*1d860*/  FMUL.FTZ R55, R132, R199 ;  /* 0x000000c784377220 */ /* 0x000fe40000410000 */
[----:B------:R-:W-:Y:S01]  /*1d870*/  MUFU.EX2 R182, R182 ;  /* 0x000000b600b67308 */ /* 0x000fe20000000800 */
[C---:B------:R-:W-:Y:S02]  /*1d880*/  FMUL.FTZ R64, R133.reuse, R200 ;  /* 0x000000c885407220 */ /* 0x040fe40000410000 */
[C---:B------:R-:W-:Y:S02]  /*1d890*/  FMUL.FTZ R90, R0.reuse, R90 ;  /* 0x0000005a005a7220 */ /* 0x040fe40000410000 */
[-C--:B------:R-:W-:Y:S01]  /*1d8a0*/  HMMA.16816.F32 R52, R140, R148.reuse, R52 ;  /* 0x000000948c34723c */ /* 0x080fe20000001834 */
[C---:B------:R-:W-:Y:S02]  /*1d8b0*/  FMUL.FTZ R91, R0.reuse, R91 ;  /* 0x0000005b005b7220 */ /* 0x040fe40000410000 */
[C---:B------:R-:W-:Y:S02]  /*1d8c0*/  FMUL.FTZ R94, R0.reuse, R94 ;  /* 0x0000005e005e7220 */ /* 0x040fe40000410000 */
[----:B------:R-:W-:Y:S02]  /*1d8d0*/  FMUL.FTZ R95, R0, R95 ;  /* 0x0000005f005f7220 */ /* 0x000fe40000410000 */
        /* <DEDUP_REMOVED lines=8> */
[C---:B------:R-:W-:Y:S02]  /*1d960*/  FMUL.FTZ R102, R132.reuse, R102 ;  /* 0x0000006684667220 */ /* 0x040fe40000410000 */
[C---:B------:R-:W-:Y:S01]  /*1d970*/  HMMA.16816.F32 R64, R140.reuse, R150, R64 ;  /* 0x000000968c40723c */ /* 0x040fe20000001840 */
[----:B------:R-:W1:Y:S03]  /*1d980*/  LDSM.16.MT88.4 R148, [R221+0xe000] ;  /* 0x00e00000dd94783b */ /* 0x000e660000004200 */
[----:B------:R-:W-:Y:S02]  /*1d990*/  FMUL.FTZ R103, R132, R103 ;  /* 0x0000006784677220 */ /* 0x000fe40000410000 */
        /* <DEDUP_REMOVED lines=14> */
[----:B------:R-:W-:Y:S02]  /*1da80*/  IMAD.MOV.U32 R186, RZ, RZ, R2 ;  /* 0x000000ffffba7224 */ /* 0x000fe400078e0002 */
[--C-:B------:R-:W-:Y:S02]  /*1da90*/  FFMA.FTZ R2, R216, c[0x0][0x23c], -R139.reuse ;  /* 0x00008f00d8027a23 */ /* 0x100fe4000001088b */
[--C-:B------:R-:W-:Y:S01]  /*1daa0*/  FFMA.FTZ R216, R160, c[0x0][0x23c], -R139.reuse ;  /* 0x00008f00a0d87a23 */ /* 0x100fe2000001088b */
[-C--:B-1----:R-:W-:Y:S01]  /*1dab0*/  HMMA.16816.F32 R68, R140, R148.reuse, R68 ;  /* 0x000000948c44723c */ /* 0x082fe20000001844 */
[----:B------:R-:W-:Y:S01]  /*1dac0*/  MUFU.EX2 R186, R186 ;  /* 0x000000ba00ba7308 */ /* 0x000fe20000000800 */
[----:B------:R-:W-:Y:S02]  /*1dad0*/  IMAD.MOV.U32 R191, RZ, RZ, R166 ;  /* 0x000000ffffbf7224 */ /* 0x000fe400078e00a6 */
[C---:B------:R-:W-:Y:S02]  /*1dae0*/  FMUL.FTZ R126, R0.reuse, R126 ;  /* 0x0000007e007e7220 */ /* 0x040fe40000410000 */
[----:B------:R-:W-:Y:S02]  /*1daf0*/  FMUL.FTZ R127, R0, R127 ;  /* 0x0000007f007f7220 */ /* 0x000fe40000410000 */
[C---:B------:R-:W-:Y:S01]  /*1db00*/  HMMA.16816.F32 R72, R144.reuse, R148, R72 ;  /* 0x000000949048723c */ /* 0x040fe20000001848 */
[----:B------:R-:W-:Y:S02]  /*1db10*/  FMUL.FTZ R128, R133, R128 ;  /* 0x0000008085807220 */ /* 0x000fe40000410000 */
[----:B------:R-:W-:Y:S01]  /*1db20*/  MUFU.EX2 R193, R191 ;  /* 0x000000bf00c17308 */ /* 0x000fe20000000800 */
[----:B------:R-:W-:Y:S02]  /*1db30*/  FFMA.FTZ R165, R165, c[0x0][0x23c], -R139 ;  /* 0x00008f00a5a57a23 */ /* 0x000fe4000001088b */
[----:B------:R-:W-:Y:S02]  /*1db40*/  IMAD.MOV.U32 R178, RZ, RZ, R177 ;  /* 0x000000ffffb27224 */ /* 0x000fe400078e00b1 */
[-C--:B------:R-:W-:Y:S01]  /*1db50*/  HMMA.16816.F32 R76, R144, R150.reuse, R76 ;  /* 0x00000096904c723c */ /* 0x080fe2000000184c */
[----:B------:R-:W-:Y:S03]  /*1db60*/  IMAD.MOV.U32 R177, RZ, RZ, R176 ;  /* 0x000000ffffb17224 */ /* 0x000fe600078e00b0 */
[----:B------:R-:W-:Y:S01]  /*1db70*/  IMAD.MOV.U32 R179, RZ, RZ, R178 ;  /* 0x000000ffffb37224 */ /* 0x000fe200078e00b2 */
[----:B------:R-:W-:Y:S01]  /*1db80*/  MUFU.EX2 R191, R232 ;  /* 0x000000e800bf7308 */ /* 0x000fe20000000800 */
[----:B------:R-:W-:Y:S01]  /*1db90*/  IMAD.MOV.U32 R178, RZ, RZ, R177 ;  /* 0x000000ffffb27224 */ /* 0x000fe200078e00b1 */
[----:B------:R-:W-:Y:S01]  /*1dba0*/  MOV R176, R183 ;  /* 0x000000b700b07202 */ /* 0x000fe20000000f00 */
[C---:B------:R-:W-:Y:S01]  /*1dbb0*/  HMMA.16816.F32 R80, R140.reuse, R150, R80 ;  /* 0x000000968c50723c */ /* 0x040fe20000001850 */
[----:B------:R-:W1:Y:S03]  /*1dbc0*/  LDSM.16.MT88.4 R148, [R222+0xe000] ;  /* 0x00e00000de94783b */ /* 0x000e660000004200 */
[----:B------:R-:W-:Y:S01]  /*1dbd0*/  IMAD.MOV.U32 R188, RZ, RZ, R179 ;  /* 0x000000ffffbc7224 */ /* 0x000fe200078e00b3 */
[----:B------:R-:W-:Y:S01]  /*1dbe0*/  MOV R177, R176 ;  /* 0x000000b000b17202 */ /* 0x000fe20000000f00 */
[----:B------:R-:W-:Y:S01]  /*1dbf0*/  IMAD.MOV.U32 R183, RZ, RZ, R181 ;  /* 0x000000ffffb77224 */ /* 0x000fe200078e00b5 */
[----:B------:R-:W-:Y:S01]  /*1dc00*/  MUFU.EX2 R216, R216 ;  /* 0x000000d800d87308 */ /* 0x000fe20000000800 */
[----:B------:R-:W-:Y:S01]  /*1dc10*/  IMAD.MOV.U32 R181, RZ, RZ, R171 ;  /* 0x000000ffffb57224 */ /* 0x000fe200078e00ab */
[----:B------:R-:W-:Y:S03]  /*1dc20*/  MOV R171, R170 ;  /* 0x000000aa00ab7202 */ /* 0x000fe60000000f00 */
[----:B------:R-:W-:Y:S01]  /*1dc30*/  IMAD.MOV.U32 R176, RZ, RZ, R183 ;  /* 0x000000ffffb07224 */ /* 0x000fe200078e00b7 */
[----:B------:R-:W-:Y:S01]  /*1dc40*/  MOV R179, R178 ;  /* 0x000000b200b37202 */ /* 0x000fe20000000f00 */
        /* <DEDUP_REMOVED lines=9> */
[----:B------:R-:W-:Y:S02]  /*1dce0*/  IMAD.MOV.U32 R178, RZ, RZ, R152 ;  /* 0x000000ffffb27224 */ /* 0x000fe400078e0098 */
[----:B------:R-:W-:Y:S01]  /*1dcf0*/  IMAD.MOV.U32 R183, RZ, RZ, R181 ;  /* 0x000000ffffb77224 */ /* 0x000fe200078e00b5 */
[----:B------:R4:W-:Y:S01]  /*1dd00*/  MUFU.EX2 R168, R130 ;  /* 0x0000008200a87308 */ /* 0x0009e20000000800 */
[----:B------:R-:W-:Y:S02]  /*1dd10*/  IMAD.MOV.U32 R181, RZ, RZ, R171 ;  /* 0x000000ffffb57224 */ /* 0x000fe400078e00ab */
[----:B------:R-:W-:Y:S01]  /*1dd20*/  IMAD.MOV.U32 R196, RZ, RZ, R176 ;  /* 0x000000ffffc47224 */ /* 0x000fe200078e00b0 */
[----:B------:R-:W-:Y:S01]  /*1dd30*/  MOV R187, R183 ;  /* 0x000000b700bb7202 */ /* 0x000fe20000000f00 */
[----:B------:R-:W-:Y:S02]  /*1dd40*/  IMAD.MOV.U32 R183, RZ, RZ, R169 ;  /* 0x000000ffffb77224 */ /* 0x000fe400078e00a9 */
[----:B------:R-:W-:Y:S01]  /*1dd50*/  IMAD.MOV.U32 R177, RZ, RZ, R181 ;  /* 0x000000ffffb17224 */ /* 0x000fe200078e00b5 */
[----:B------:R-:W-:Y:S02]  /*1dd60*/  MOV R181, R175 ;  /* 0x000000af00b57202 */ /* 0x000fe40000000f00 */
[----:B------:R3:W3:Y:S01]  /*1dd70*/  MUFU.EX2 R171, R131 ;  /* 0x0000008300ab7308 */ /* 0x0006e20000000800 */
[-C--:B-1----:R-:W-:Y:S01]  /*1dd80*/  HMMA.16816.F32 R84, R140, R148.reuse, R84 ;  /* 0x000000948c54723c */ /* 0x082fe20000001854 */
[----:B--2---:R-:W2:Y:S08]  /*1dd90*/  LDL.LU R129, [R1+0xcc] ;  /* 0x0000cc0001817983 */ /* 0x004eb00000300800 */
[----:B------:R1:W-:Y:S01]  /*1dda0*/  MUFU.EX2 R169, R2 ;  /* 0x0000000200a97308 */ /* 0x0003e20000000800 */
[C---:B------:R-:W-:Y:S01]  /*1ddb0*/  HMMA.16816.F32 R88, R144.reuse, R148, R88 ;  /* 0x000000949058723c */ /* 0x040fe20000001858 */
[----:B----4-:R-:W4:Y:S07]  /*1ddc0*/  LDL.LU R130, [R1+0xc8] ;  /* 0x0000c80001827983 */ /* 0x010f2e0000300800 */
[-C--:B------:R-:W-:Y:S01]  /*1ddd0*/  HMMA.16816.F32 R92, R144, R150.reuse, R92 ;  /* 0x00000096905c723c */ /* 0x080fe2000000185c */
[----:B------:R1:W1:Y:S01]  /*1dde0*/  MUFU.EX2 R184, R188 ;  /* 0x000000bc00b87308 */ /* 0x0002620000000800 */
[----:B---3--:R-:W4:Y:S06]  /*1ddf0*/  LDL.LU R131, [R1+0xc4] ;  /* 0x0000c40001837983 */ /* 0x008f2c0000300800 */
[C---:B------:R-:W-:Y:S01]  /*1de00*/  HMMA.16816.F32 R96, R140.reuse, R150, R96 ;  /* 0x000000968c60723c */ /* 0x040fe20000001860 */
[----:B------:R-:W1:Y:S02]  /*1de10*/  LDSM.16.MT88.4 R148, [R224+0xe000] ;  /* 0x00e00000e094783b */ /* 0x000e640000004200 */
[----:B------:R-:W-:Y:S01]  /*1de20*/  MUFU.EX2 R200, R187 ;  /* 0x000000bb00c87308 */ /* 0x000fe20000000800 */
[--C-:B-1----:R-:W-:Y:S09]  /*1de30*/  FFMA.FTZ R2, R215, c[0x0][0x23c], -R139.reuse ;  /* 0x00008f00d7027a23 */ /* 0x102ff2000001088b */
[----:B------:R-:W-:Y:S01]  /*1de40*/  MUFU.EX2 R202, R197 ;  /* 0x000000c500ca7308 */ /* 0x000fe20000000800 */
[----:B------:R-:W-:Y:S09]  /*1de50*/  IMAD.MOV.U32 R188, RZ, RZ, R172 ;  /* 0x000000ffffbc7224 */ /* 0x000ff200078e00ac */
[----:B------:R-:W-:Y:S10]  /*1de60*/  MUFU.EX2 R187, R188 ;  /* 0x000000bc00bb7308 */ /* 0x000ff40000000800 */
[----:B------:R-:W-:Y:S01]  /*1de70*/  MUFU.EX2 R197, R233 ;  /* 0x000000e900c57308 */ /* 0x000fe20000000800 */
[-C--:B------:R-:W-:Y:S09]  /*1de80*/  HMMA.16816.F32 R100, R140, R148.reuse, R100 ;  /* 0x000000948c64723c */ /* 0x080ff20000001864 */
[----:B------:R1:W-:Y:S01]  /*1de90*/  MUFU.EX2 R166, R2 ;  /* 0x0000000200a67308 */ /* 0x0003e20000000800 */
[C---:B------:R-:W-:Y:S09]  /*1dea0*/  HMMA.16816.F32 R104, R144.reuse, R148, R104 ;  /* 0x000000949068723c */ /* 0x040ff20000001868 */
[----:B------:R-:W-:Y:S01]  /*1deb0*/  MUFU.EX2 R175, R219 ;  /* 0x000000db00af7308 */ /* 0x000fe20000000800 */
[-C--:B------:R-:W-:Y:S09]  /*1dec0*/  HMMA.16816.F32 R108, R144, R150.reuse, R108 ;  /* 0x00000096906c723c */ /* 0x080ff2000000186c */
[----:B------:R-:W-:Y:S01]  /*1ded0*/  MUFU.EX2 R219, R238 ;  /* 0x000000ee00db7308 */ /* 0x000fe20000000800 */
[C---:B------:R-:W-:Y:S01]  /*1dee0*/  HMMA.16816.F32 R112, R140.reuse, R150, R112 ;  /* 0x000000968c70723c */ /* 0x040fe20000001870 */
[----:B------:R-:W1:Y:S02]  /*1def0*/  LDSM.16.MT88.4 R148, [R223+0xe000] ;  /* 0x00e00000df94783b */ /* 0x000e640000004200 */
[--C-:B-1----:R-:W-:Y:S06]  /*1df00*/  FFMA.FTZ R2, R214, c[0x0][0x23c], -R139.reuse ;  /* 0x00008f00d6027a23 */ /* 0x102fec000001088b */
[----:B------:R1:W-:Y:S10]  /*1df10*/  MUFU.EX2 R201, R2 ;  /* 0x0000000200c97308 */ /* 0x0003f40000000800 */
[----:B------:R-:W-:Y:S10]  /*1df20*/  MUFU.EX2 R172, R218 ;  /* 0x000000da00ac7308 */ /* 0x000ff40000000800 */
[----:B------:R-:W-:Y:S01]  /*1df30*/  MUFU.EX2 R218, R242 ;  /* 0x000000f200da7308 */ /* 0x000fe20000000800 */
[--C-:B-1----:R-:W-:Y:S09]  /*1df40*/  FFMA.FTZ R2, R213, c[0x0][0x23c], -R139.reuse ;  /* 0x00008f00d5027a23 */ /* 0x102ff2000001088b */
[----:B------:R1:W-:Y:S01]  /*1df50*/  MUFU.EX2 R190, R2 ;  /* 0x0000000200be7308 */ /* 0x0003e20000000800 */
[-C--:B------:R-:W-:Y:S09]  /*1df60*/  HMMA.16816.F32 R116, R140, R148.reuse, R116 ;  /* 0x000000948c74723c */ /* 0x080ff20000001874 */
[----:B------:R1:W-:Y:S01]  /*1df70*/  MUFU.EX2 R176, R217 ;  /* 0x000000d900b07308 */ /* 0x0003e20000000800 */
[C---:B------:R-:W-:Y:S01]  /*1df80*/  HMMA.16816.F32 R120, R144.reuse, R148, R120 ;  /* 0x000000949078723c */ /* 0x040fe20000001878 */
[----:B------:R-:W3:Y:S04]  /*1df90*/  LDL.LU R149, [R1+0x10] ;  /* 0x0000100001957983 */ /* 0x000ee80000300800 */
[----:B------:R-:W3:Y:S03]  /*1dfa0*/  LDL.LU R148, [R1+0x48] ;  /* 0x0000480001947983 */ /* 0x000ee60000300800 */
[-C--:B------:R-:W-:Y:S01]  /*1dfb0*/  HMMA.16816.F32 R124, R144, R150.reuse, R124 ;  /* 0x00000096907c723c */ /* 0x080fe2000000187c */
[----:B------:R-:W2:Y:S01]  /*1dfc0*/  LDSM.16.MT88.4 R144, [R221+0xc800] ;  /* 0x00c80000dd90783b */ /* 0x000ea20000004200 */
[----:B------:R-:W2:Y:S07]  /*1dfd0*/  MUFU.EX2 R179, R179 ;  /* 0x000000b300b37308 */ /* 0x000eae0000000800 */
[----:B-1----:R-:W3:Y:S03]  /*1dfe0*/  LDL.LU R2, [R1+0x4c] ;  /* 0x00004c0001027983 */ /* 0x002ee60000300800 */
[----:B------:R-:W-:Y:S01]  /*1dff0*/  MUFU.EX2 R195, R198 ;  /* 0x000000c600c37308 */ /* 0x000fe20000000800 */
[----:B------:R-:W-:Y:S09]  /*1e000*/  FFMA.FTZ R217, R161, c[0x0][0x23c], -R139 ;  /* 0x00008f00a1d97a23 */ /* 0x000ff2000001088b */
[----:B------:R-:W-:Y:S10]  /*1e010*/  MUFU.EX2 R198, R235 ;  /* 0x000000eb00c67308 */ /* 0x000ff40000000800 */
[----:B------:R-:W-:Y:S10]  /*1e020*/  MUFU.EX2 R194, R196 ;  /* 0x000000c400c27308 */ /* 0x000ff40000000800 */
[----:B------:R-:W-:Y:S10]  /*1e030*/  MUFU.EX2 R196, R229 ;  /* 0x000000e500c47308 */ /* 0x000ff40000000800 */
[----:B------:R-:W-:Y:S10]  /*1e040*/  MUFU.EX2 R177, R177 ;  /* 0x000000b100b17308 */ /* 0x000ff40000000800 */
[----:B------:R-:W-:Y:S10]  /*1e050*/  MUFU.EX2 R178, R178 ;  /* 0x000000b200b27308 */ /* 0x000ff40000000800 */
[----:B------:R-:W-:Y:S10]  /*1e060*/  MUFU.EX2 R181, R181 ;  /* 0x000000b500b57308 */ /* 0x000ff40000000800 */
[----:B------:R-:W1:Y:S01]  /*1e070*/  MUFU.EX2 R217, R217 ;  /* 0x000000d900d97308 */ /* 0x000e620000000800 */
[----:B--2---:R-:W-:Y:S02]  /*1e080*/  FMUL.FTZ R129, R133, R129 ;  /* 0x0000008185817220 */ /* 0x004fe40000410000 */
[C---:B----4-:R-:W-:Y:S02]  /*1e090*/  FMUL.FTZ R130, R132.reuse, R130 ;  /* 0x0000008284827220 */ /* 0x050fe40000410000 */
[----:B------:R-:W-:Y:S07]  /*1e0a0*/  FMUL.FTZ R131, R132, R131 ;  /* 0x0000008384837220 */ /* 0x000fee0000410000 */
[----:B------:R-:W-:Y:S07]  /*1e0b0*/  HMMA.16816.F32 R128, R140, R150, R128 ;  /* 0x000000968c80723c */ /* 0x000fee0000001880 */
[----:B------:R-:W-:Y:S02]  /*1e0c0*/  F2FP.PACK_AB R140, R170, R167 ;  /* 0x000000a7aa8c723e */ /* 0x000fe400000000ff */
[----:B------:R-:W-:Y:S03]  /*1e0d0*/  F2FP.PACK_AB R141, R171, R168 ;  /* 0x000000a8ab8d723e */ /* 0x000fe600000000ff */
[----:B------:R-:W-:Y:S02]  /*1e0e0*/  F2FP.PACK_AB R142, R184, R173 ;  /* 0x000000adb88e723e */ /* 0x000fe400000000ff */
[----:B------:R-:W-:Y:S02]  /*1e0f0*/  F2FP.PACK_AB R143, R179, R174 ;  /* 0x000000aeb38f723e */ /* 0x000fe400000000ff */
[----:B------:R-:W-:Y:S02]  /*1e100*/  F2FP.PACK_AB R150, R189, R176 ;  /* 0x000000b0bd96723e */ /* 0x000fe400000000ff */
[----:B------:R-:W-:Y:S03]  /*1e110*/  F2FP.PACK_AB R151, R190, R201 ;  /* 0x000000c9be97723e */ /* 0x000fe600000000ff */
[-C--:B------:R-:W-:Y:S01]  /*1e120*/  HMMA.16816.F32 R4, R140, R144.reuse, R4 ;  /* 0x000000908c04723c */ /* 0x080fe20000001804 */
[----:B---3--:R-:W-:Y:S01]  /*1e130*/  FFMA.FTZ R153, R133, R149, R212 ;  /* 0x0000009585997223 */ /* 0x008fe200000100d4 */
[----:B------:R-:W-:Y:S01]  /*1e140*/  F2FP.PACK_AB R149, R166, R169 ;  /* 0x000000a9a695723e */ /* 0x000fe200000000ff */
[----:B------:R-:W-:Y:S01]  /*1e150*/  LDSM.16.MT88.4 R212, [R221+0xf800] ;  /* 0x00f80000ddd4783b */ /* 0x000fe20000004200 */
[----:B------:R-:W-:Y:S01]  /*1e160*/  FFMA.FTZ R152, R132, R148, R209 ;  /* 0x0000009484987223 */ /* 0x000fe200000100d1 */
[----:B------:R-:W-:Y:S01]  /*1e170*/  F2FP.PACK_AB R148, R172, R175 ;  /* 0x000000afac94723e */ /* 0x000fe200000000ff */
[----:B------:R-:W-:Y:S01]  /*1e180*/  FADD.FTZ R132, R164, R153 ;  /* 0x00000099a4847221 */ /* 0x000fe20000010000 */
[----:B-1----:R-:W-:Y:S05]  /*1e190*/  F2FP.PACK_AB R209, R216, R217 ;  /* 0x000000d9d8d1723e */ /* 0x002fea00000000ff */
[----:B------:R-:W-:Y:S01]  /*1e1a0*/  FADD.FTZ R132, R158, R132 ;  /* 0x000000849e847221 */ /* 0x000fe20000010000 */
[C---:B------:R-:W-:Y:S01]  /*1e1b0*/  HMMA.16816.F32 R8, R148.reuse, R144, R8 ;  /* 0x000000909408723c */ /* 0x040fe20000001808 */
[----:B------:R-:W-:Y:S02]  /*1e1c0*/  FFMA.FTZ R133, R3, R2, R208 ;  /* 0x0000000203857223 */ /* 0x000fe400000100d0 */
[----:B------:R-:W2:Y:S01]  /*1e1d0*/  LDL.LU R3, [R1+0x50] ;  /* 0x0000500001037983 */ /* 0x000ea20000300800 */
[--C-:B------:R-:W-:Y:S04]  /*1e1e0*/  FFMA.FTZ R2, R183, c[0x0][0x23c], -R139.reuse ;  /* 0x00008f00b7027a23 */ /* 0x100fe8000001088b */
[-C--:B------:R-:W-:Y:S01]  /*1e1f0*/  HMMA.16816.F32 R12, R148, R146.reuse, R12 ;  /* 0x00000092940c723c */ /* 0x080fe2000000180c */
[----:B------:R-:W-:Y:S01]  /*1e200*/  MUFU.EX2 R183, R237 ;  /* 0x000000ed00b77308 */ /* 0x000fe20000000800 */
[----:B------:R1:W5:Y:S06]  /*1e210*/  LDL.LU R242, [R1+0xc0] ;  /* 0x0000c00001f27983 */ /* 0x00036c0000300800 */
[C---:B------:R-:W-:Y:S01]  /*1e220*/  HMMA.16816.F32 R16, R140.reuse, R146, R16 ;  /* 0x000000928c10723c */ /* 0x040fe20000001810 */
[----:B------:R-:W3:Y:S02]  /*1e230*/  LDSM.16.MT88.4 R144, [R222+0xc800] ;  /* 0x00c80000de90783b */ /* 0x000ee40000004200 */
[----:B------:R4:W-:Y:S02]  /*1e240*/  MUFU.EX2 R199, R2 ;  /* 0x0000000200c77308 */ /* 0x0009e40000000800 */
[--C-:B----4-:R-:W-:Y:S08]  /*1e250*/  FFMA.FTZ R2, R180, c[0x0][0x23c], -R139.reuse ;  /* 0x00008f00b4027a23 */ /* 0x110ff0000001088b */
[----:B------:R4:W-:Y:S10]  /*1e260*/  MUFU.EX2 R180, R240 ;  /* 0x000000f000b47308 */ /* 0x0009f40000000800 */
[----:B------:R1:W-:Y:S01]  /*1e270*/  MUFU.EX2 R192, R2 ;  /* 0x0000000200c07308 */ /* 0x0003e20000000800 */
[-C--:B---3--:R-:W-:Y:S08]  /*1e280*/  HMMA.16816.F32 R20, R140, R144.reuse, R20 ;  /* 0x000000908c14723c */ /* 0x088ff00000001814 */
[C---:B------:R-:W-:Y:S01]  /*1e290*/  HMMA.16816.F32 R24, R148.reuse, R144, R24 ;  /* 0x000000909418723c */ /* 0x040fe20000001818 */
[----:B----4-:R3:W5:Y:S07]  /*1e2a0*/  LDL.LU R240, [R1+0xbc] ;  /* 0x0000bc0001f07983 */ /* 0x01076e0000300800 */
[-C--:B------:R-:W-:Y:S01]  /*1e2b0*/  HMMA.16816.F32 R28, R148, R146.reuse, R28 ;  /* 0x00000092941c723c */ /* 0x080fe2000000181c */
[----:B------:R3:W5:Y:S04]  /*1e2c0*/  LDL.LU R238, [R1+0xb8] ;  /* 0x0000b80001ee7983 */ /* 0x0007680000300800 */
[----:B------:R3:W5:Y:S01]  /*1e2d0*/  LDL.LU R237, [R1+0xb4] ;  /* 0x0000b40001ed7983 */ /* 0x0007620000300800 */
[--C-:B-1----:R-:W-:Y:S02]  /*1e2e0*/  FFMA.FTZ R2, R163, c[0x0][0x23c], -R139.reuse ;  /* 0x00008f00a3027a23 */ /* 0x102fe4000001088b */
[C---:B------:R-:W-:Y:S01]  /*1e2f0*/  HMMA.16816.F32 R32, R140.reuse, R146, R32 ;  /* 0x000000928c20723c */ /* 0x040fe20000001820 */
[----:B------:R-:W1:Y:S01]  /*1e300*/  LDSM.16.MT88.4 R144, [R224+0xc800] ;  /* 0x00c80000e090783b */ /* 0x000e620000004200 */
[----:B------:R4:W-:Y:S07]  /*1e310*/  MUFU.EX2 R185, R2 ;  /* 0x0000000200b97308 */ /* 0x0009ee0000000800 */
[----:B------:R3:W5:Y:S04]  /*1e320*/  LDL.LU R236, [R1+0xb0] ;  /* 0x0000b00001ec7983 */ /* 0x0007680000300800 */
[----:B------:R3:W5:Y:S04]  /*1e330*/  LDL.LU R235, [R1+0xac] ;  /* 0x0000ac0001eb7983 */ /* 0x0007680000300800 */
[----:B------:R3:W5:Y:S04]  /*1e340*/  LDL.LU R234, [R1+0xa8] ;  /* 0x0000a80001ea7983 */ /* 0x0007680000300800 */
[----:B------:R3:W5:Y:S04]  /*1e350*/  LDL.LU R233, [R1+0xa4] ;  /* 0x0000a40001e97983 */ /* 0x0007680000300800 */
[----:B------:R3:W5:Y:S01]  /*1e360*/  LDL.LU R232, [R1+0xa0] ;  /* 0x0000a00001e87983 */ /* 0x0007620000300800 */
[--C-:B----4-:R-:W-:Y:S02]  /*1e370*/  FFMA.FTZ R2, R162, c[0x0][0x23c], -R139.reuse ;  /* 0x00008f00a2027a23 */ /* 0x110fe4000001088b */
[----:B------:R-:W-:Y:S01]  /*1e380*/  FFMA.FTZ R139, R138, c[0x0][0x23c], -R139 ;  /* 0x00008f008a8b7a23 */ /* 0x000fe2000001088b */
[----:B------:R-:W-:Y:S01]  /*1e390*/  LDSM.16.MT88.4 R160, [R221+0xd800] ;  /* 0x00d80000dda0783b */ /* 0x000fe20000004200 */
[----:B------:R4:W-:Y:S07]  /*1e3a0*/  MUFU.EX2 R188, R2 ;  /* 0x0000000200bc7308 */ /* 0x0009ee0000000800 */
[----:B------:R3:W5:Y:S03]  /*1e3b0*/  LDL.LU R231, [R1+0x9c] ;  /* 0x00009c0001e77983 */ /* 0x0007660000300800 */
[----:B------:R3:W-:Y:S01]  /*1e3c0*/  MUFU.EX2 R138, R165 ;  /* 0x000000a5008a7308 */ /* 0x0007e20000000800 */
[-C--:B-1----:R-:W-:Y:S01]  /*1e3d0*/  HMMA.16816.F32 R36, R140, R144.reuse, R36 ;  /* 0x000000908c24723c */ /* 0x082fe20000001824 */
[----:B------:R1:W5:Y:S04]  /*1e3e0*/  LDL.LU R230, [R1+0x98] ;  /* 0x0000980001e67983 */ /* 0x0003680000300800 */
[----:B------:R1:W5:Y:S03]  /*1e3f0*/  LDL.LU R229, [R1+0x94] ;  /* 0x0000940001e57983 */ /* 0x0003660000300800 */
[C---:B------:R-:W-:Y:S01]  /*1e400*/  HMMA.16816.F32 R40, R148.reuse, R144, R40 ;  /* 0x000000909428723c */ /* 0x040fe20000001828 */
[----:B------:R-:W1:Y:S03]  /*1e410*/  MUFU.EX2 R139, R139 ;  /* 0x0000008b008b7308 */ /* 0x000e660000000800 */
[----:B----4-:R-:W-:Y:S04]  /*1e420*/  FADD.FTZ R2, R154, R133 ;  /* 0x000000859a027221 */ /* 0x010fe80000010000 */
[-C--:B------:R-:W-:Y:S01]  /*1e430*/  HMMA.16816.F32 R44, R148, R146.reuse, R44 ;  /* 0x00000092942c723c */ /* 0x080fe2000000182c */
[----:B---3--:R-:W-:Y:S07]  /*1e440*/  IMAD.MOV.U32 R165, RZ, RZ, R202 ;  /* 0x000000ffffa57224 */ /* 0x008fee00078e00ca */
[C---:B------:R-:W-:Y:S01]  /*1e450*/  HMMA.16816.F32 R48, R140.reuse, R146, R48 ;  /* 0x000000928c30723c */ /* 0x040fe20000001830 */
[----:B------:R-:W3:Y:S03]  /*1e460*/  LDSM.16.MT88.4 R144, [R223+0xc800] ;  /* 0x00c80000df90783b */ /* 0x000ee60000004200 */
[----:B-1----:R-:W-:Y:S04]  /*1e470*/  F2FP.PACK_AB R211, R139, R138 ;  /* 0x0000008a8bd3723e */ /* 0x002fe800000000ff */
[-C--:B---3--:R-:W-:Y:S08]  /*1e480*/  HMMA.16816.F32 R52, R140, R144.reuse, R52 ;  /* 0x000000908c34723c */ /* 0x088ff00000001834 */
        /* <DEDUP_REMOVED lines=8> */
[----:B------:R-:W1:Y:S03]  /*1e510*/  LDSM.16.MT88.4 R144, [R222+0xe800] ;  /* 0x00e80000de90783b */ /* 0x000e660000004200 */
[----:B--2---:R-:W-:Y:S01]  /*1e520*/  FFMA.FTZ R0, R0, R3, R210 ;  /* 0x0000000300007223 */ /* 0x004fe200000100d2 */
[----:B------:R-:W-:Y:S01]  /*1e530*/  F2FP.PACK_AB R210, R196, R204 ;  /* 0x000000ccc4d2723e */ /* 0x000fe200000000ff */
[----:B------:R-:W-:Y:S03]  /*1e540*/  FADD.FTZ R3, R155, R152 ;  /* 0x000000989b037221 */ /* 0x000fe60000010000 */
[----:B------:R-:W-:Y:S03]  /*1e550*/  LDSM.16.MT88.4 R152, [R222+0xd000] ;  /* 0x00d00000de98783b */ /* 0x000fe60000004200 */
[----:B------:R-:W-:Y:S02]  /*1e560*/  FADD.FTZ R133, R159, R0 ;  /* 0x000000009f857221 */ /* 0x000fe40000010000 */
[----:B------:R-:W-:Y:S02]  /*1e570*/  FADD.FTZ R164, R157, R3 ;  /* 0x000000039da47221 */ /* 0x000fe40000010000 */
[----:B------:R-:W-:Y:S01]  /*1e580*/  FADD.FTZ R0, R156, R2 ;  /* 0x000000029c007221 */ /* 0x000fe20000010000 */
[-C--:B-1----:R-:W-:Y:S01]  /*1e590*/  HMMA.16816.F32 R84, R140, R144.reuse, R84 ;  /* 0x000000908c54723c */ /* 0x082fe20000001854 */
[----:B------:R-:W-:Y:S01]  /*1e5a0*/  LDSM.16.MT88.4 R156, [R224+0xd000] ;  /* 0x00d00000e09c783b */ /* 0x000fe20000004200 */
[----:B------:R-:W-:Y:S02]  /*1e5b0*/  FADD.FTZ R3, R228, R133 ;  /* 0x00000085e4037221 */ /* 0x000fe40000010000 */
[----:B------:R-:W-:Y:S02]  /*1e5c0*/  FADD.FTZ R133, R227, R132 ;  /* 0x00000084e3857221 */ /* 0x000fe40000010000 */
[----:B------:R-:W-:Y:S02]  /*1e5d0*/  FADD.FTZ R2, R226, R164 ;  /* 0x000000a4e2027221 */ /* 0x000fe40000010000 */
[C---:B------:R-:W-:Y:S01]  /*1e5e0*/  HMMA.16816.F32 R88, R148.reuse, R144, R88 ;  /* 0x000000909458723c */ /* 0x040fe20000001858 */
[----:B------:R1:W5:Y:S03]  /*1e5f0*/  LDL.LU R228, [R1+0x90] ;  /* 0x0000900001e47983 */ /* 0x0003660000300800 */
[----:B------:R-:W-:Y:S01]  /*1e600*/  FADD.FTZ R0, R225, R0 ;  /* 0x00000000e1007221 */ /* 0x000fe20000010000 */
[----:B------:R1:W5:Y:S01]  /*1e610*/  LDL.LU R227, [R1+0x8c] ;  /* 0x00008c0001e37983 */ /* 0x0003620000300800 */
[----:B------:R-:W-:Y:S02]  /*1e620*/  FADD.FTZ R3, R220, R3 ;  /* 0x00000003dc037221 */ /* 0x000fe40000010000 */
[-C--:B------:R-:W-:Y:S01]  /*1e630*/  HMMA.16816.F32 R92, R148, R146.reuse, R92 ;  /* 0x00000092945c723c */ /* 0x080fe2000000185c */
[----:B------:R1:W5:Y:S03]  /*1e640*/  LDL.LU R226, [R1+0x88] ;  /* 0x0000880001e27983 */ /* 0x0003660000300800 */
[----:B------:R-:W-:Y:S01]  /*1e650*/  FADD.FTZ R2, R168, R2 ;  /* 0x00000002a8027221 */ /* 0x000fe20000010000 */
[----:B------:R1:W5:Y:S01]  /*1e660*/  LDL.LU R225, [R1+0x84] ;  /* 0x0000840001e17983 */ /* 0x0003620000300800 */
[----:B------:R-:W-:Y:S02]  /*1e670*/  IMAD.MOV.U32 R164, RZ, RZ, R201 ;  /* 0x000000ffffa47224 */ /* 0x000fe400078e00c9 */
[C---:B------:R-:W-:Y:S01]  /*1e680*/  HMMA.16816.F32 R96, R140.reuse, R146, R96 ;  /* 0x000000928c60723c */ /* 0x040fe20000001860 */
[----:B------:R-:W2:Y:S03]  /*1e690*/  LDSM.16.MT88.4 R144, [R224+0xe800] ;  /* 0x00e80000e090783b */ /* 0x000ea60000004200 */
[----:B------:R-:W-:Y:S02]  /*1e6a0*/  FADD.FTZ R2, R171, R2 ;  /* 0x00000002ab027221 */ /* 0x000fe40000010000 */
[----:B------:R-:W-:Y:S01]  /*1e6b0*/  FADD.FTZ R133, R167, R133 ;  /* 0x00000085a7857221 */ /* 0x000fe20000010000 */
[----:B------:R-:W-:Y:S01]  /*1e6c0*/  MOV R167, R200 ;  /* 0x000000c800a77202 */ /* 0x000fe20000000f00 */
[----:B------:R-:W-:Y:S01]  /*1e6d0*/  FADD.FTZ R132, R175, R0 ;  /* 0x00000000af847221 */ /* 0x000fe20000010000 */
[----:B------:R1:W5:Y:S03]  /*1e6e0*/  LDL.LU R220, [R1+0x80] ;  /* 0x0000800001dc7983 */ /* 0x0003660000300800 */
[----:B------:R-:W-:Y:S01]  /*1e6f0*/  FADD.FTZ R0, R169, R3 ;  /* 0x00000003a9007221 */ /* 0x000fe20000010000 */
[----:B------:R-:W-:Y:S01]  /*1e700*/  MOV R175, R203 ;  /* 0x000000cb00af7202 */ /* 0x000fe20000000f00 */
[----:B------:R-:W-:Y:S02]  /*1e710*/  FADD.FTZ R3, R170, R133 ;  /* 0x00000085aa037221 */ /* 0x000fe40000010000 */
[----:B------:R-:W-:Y:S01]  /*1e720*/  LDSM.16.MT88.4 R168, [R222+0xd800] ;  /* 0x00d80000dea8783b */ /* 0x000fe20000004200 */
[----:B------:R-:W-:Y:S01]  /*1e730*/  F2FP.PACK_AB R208, R175, R191 ;  /* 0x000000bfafd0723e */ /* 0x000fe200000000ff */
[----:B------:R-:W-:Y:S02]  /*1e740*/  FADD.FTZ R132, R172, R132 ;  /* 0x00000084ac847221 */ /* 0x000fe40000010000 */
[----:B------:R-:W-:Y:S02]  /*1e750*/  IMAD.MOV.U32 R172, RZ, RZ, R187 ;  /* 0x000000ffffac7224 */ /* 0x000fe400078e00bb */
[----:B------:R-:W-:Y:S02]  /*1e760*/  FADD.FTZ R0, R166, R0 ;  /* 0x00000000a6007221 */ /* 0x000fe40000010000 */
[----:B------:R-:W-:Y:S02]  /*1e770*/  IMAD.MOV.U32 R166, RZ, RZ, R186 ;  /* 0x000000ffffa67224 */ /* 0x000fe400078e00ba */
[----:B------:R-:W-:Y:S01]  /*1e780*/  FADD.FTZ R133, R173, R3 ;  /* 0x00000003ad857221 */ /* 0x000fe20000010000 */
[----:B------:R-:W-:Y:S01]  /*1e790*/  MOV R173, R185 ;  /* 0x000000b900ad7202 */ /* 0x000fe20000000f00 */
[----:B------:R-:W-:Y:S02]  /*1e7a0*/  FADD.FTZ R3, R174, R2 ;  /* 0x00000002ae037221 */ /* 0x000fe40000010000 */
[----:B------:R-:W-:Y:S02]  /*1e7b0*/  IMAD.MOV.U32 R2, RZ, RZ, R184 ;  /* 0x000000ffff027224 */ /* 0x000fe400078e00b8 */
[----:B------:R-:W-:Y:S02]  /*1e7c0*/  FADD.FTZ R132, R176, R132 ;  /* 0x00000084b0847221 */ /* 0x000fe40000010000 */
[----:B------:R-:W-:Y:S02]  /*1e7d0*/  FADD.FTZ R2, R2, R133 ;  /* 0x0000008502027221 */ /* 0x000fe40000010000 */
[----:B------:R-:W-:Y:S01]  /*1e7e0*/  IMAD.MOV.U32 R133, RZ, RZ, R136 ;  /* 0x000000ffff857224 */ /* 0x000fe200078e0088 */
[-C--:B--2---:R-:W-:Y:S08]  /*1e7f0*/  HMMA.16816.F32 R100, R140, R144.reuse, R100 ;  /* 0x000000908c64723c */ /* 0x084ff00000001864 */
[C---:B------:R-:W-:Y:S08]  /*1e800*/  HMMA.16816.F32 R104, R148.reuse, R144, R104 ;  /* 0x000000909468723c */ /* 0x040ff00000001868 */
[-C--:B------:R-:W-:Y:S08]  /*1e810*/  HMMA.16816.F32 R108, R148, R146.reuse, R108 ;  /* 0x00000092946c723c */ /* 0x080ff0000000186c */
[C---:B------:R-:W-:Y:S01]  /*1e820*/  HMMA.16816.F32 R112, R140.reuse, R146, R112 ;  /* 0x000000928c70723c */ /* 0x040fe20000001870 */
[----:B------:R-:W2:Y:S07]  /*1e830*/  LDSM.16.MT88.4 R144, [R223+0xe800] ;  /* 0x00e80000df90783b */ /* 0x000eae0000004200 */
[-C--:B--2---:R-:W-:Y:S08]  /*1e840*/  HMMA.16816.F32 R116, R140, R144.reuse, R116 ;  /* 0x000000908c74723c */ /* 0x084ff00000001874 */
[C---:B------:R-:W-:Y:S07]  /*1e850*/  HMMA.16816.F32 R120, R148.reuse, R144, R120 ;  /* 0x000000909478723c */ /* 0x040fee0000001878 */
[----:B------:R-:W-:Y:S01]  /*1e860*/  F2FP.PACK_AB R144, R193, R205 ;  /* 0x000000cdc190723e */ /* 0x000fe200000000ff */
[-C--:B------:R-:W-:Y:S01]  /*1e870*/  HMMA.16816.F32 R124, R148, R146.reuse, R124 ;  /* 0x00000092947c723c */ /* 0x080fe2000000187c */
[----:B------:R-:W2:Y:S03]  /*1e880*/  LDSM.16.MT88.4 R148, [R221+0xd000] ;  /* 0x00d00000dd94783b */ /* 0x000ea60000004200 */
[----:B------:R-:W-:Y:S04]  /*1e890*/  F2FP.PACK_AB R145, R192, R199 ;  /* 0x000000c7c091723e */ /* 0x000fe800000000ff */
[----:B------:R-:W-:Y:S07]  /*1e8a0*/  HMMA.16816.F32 R128, R140, R146, R128 ;  /* 0x000000928c80723c */ /* 0x000fee0000001880 */
[----:B------:R-:W-:Y:S02]  /*1e8b0*/  F2FP.PACK_AB R141, R194, R202 ;  /* 0x000000cac28d723e */ /* 0x000fe400000000ff */
[----:B------:R-:W-:Y:S02]  /*1e8c0*/  F2FP.PACK_AB R142, R177, R200 ;  /* 0x000000c8b18e723e */ /* 0x000fe400000000ff */
[----:B------:R-:W-:Y:S01]  /*1e8d0*/  LDSM.16.MT88.4 R200, [R223+0xd800] ;  /* 0x00d80000dfc8783b */ /* 0x000fe20000004200 */
[----:B------:R-:W-:Y:S02]  /*1e8e0*/  F2FP.PACK_AB R143, R178, R186 ;  /* 0x000000bab28f723e */ /* 0x000fe400000000ff */
[----:B------:R-:W-:Y:S02]  /*1e8f0*/  F2FP.PACK_AB R140, R195, R182 ;  /* 0x000000b6c38c723e */ /* 0x000fe400000000ff */
[----:B------:R-:W-:Y:S02]  /*1e900*/  F2FP.PACK_AB R146, R181, R187 ;  /* 0x000000bbb592723e */ /* 0x000fe400000000ff */
[----:B------:R-:W-:Y:S02]  /*1e910*/  F2FP.PACK_AB R147, R188, R185 ;  /* 0x000000b9bc93723e */ /* 0x000fe400000000ff */
[----:B------:R-:W-:Y:S01]  /*1e920*/  LDSM.16.MT88.4 R184, [R224+0xd800] ;  /* 0x00d80000e0b8783b */ /* 0x000fe20000004200 */
        /* <DEDUP_REMOVED lines=15> */
[-C--:B--2---:R-:W-:Y:S08]  /*1ea20*/  HMMA.16816.F32 R52, R140, R148.reuse, R52 ;  /* 0x000000948c34723c */ /* 0x084ff00000001834 */
[C---:B------:R-:W-:Y:S08]  /*1ea30*/  HMMA.16816.F32 R56, R144.reuse, R148, R56 ;  /* 0x000000949038723c */ /* 0x040ff00000001838 */
[-C--:B------:R-:W-:Y:S08]  /*1ea40*/  HMMA.16816.F32 R60, R144, R150.reuse, R60 ;  /* 0x00000096903c723c */ /* 0x080ff0000000183c */
[C---:B------:R-:W-:Y:S01]  /*1ea50*/  HMMA.16816.F32 R64, R140.reuse, R150, R64 ;  /* 0x000000968c40723c */ /* 0x040fe20000001840 */
[----:B------:R-:W2:Y:S07]  /*1ea60*/  LDSM.16.MT88.4 R148, [R224+0xf000] ;  /* 0x00f00000e094783b */ /* 0x000eae0000004200 */
        /* <DEDUP_REMOVED lines=8> */
[C---:B------:R-:W-:Y:S08]  /*1eaf0*/  HMMA.16816.F32 R96, R140.reuse, R158, R96 ;  /* 0x0000009e8c60723c */ /* 0x040ff00000001860 */
[-C--:B--2---:R-:W-:Y:S08]  /*1eb00*/  HMMA.16816.F32 R100, R140, R148.reuse, R100 ;  /* 0x000000948c64723c */ /* 0x084ff00000001864 */
[C---:B------:R-:W-:Y:S08]  /*1eb10*/  HMMA.16816.F32 R104, R144.reuse, R148, R104 ;  /* 0x000000949068723c */ /* 0x040ff00000001868 */
[-C--:B------:R-:W-:Y:S08]  /*1eb20*/  HMMA.16816.F32 R108, R144, R150.reuse, R108 ;  /* 0x00000096906c723c */ /* 0x080ff0000000186c */
[C---:B------:R-:W-:Y:S08]  /*1eb30*/  HMMA.16816.F32 R112, R140.reuse, R150, R112 ;  /* 0x000000968c70723c */ /* 0x040ff00000001870 */
[-C--:B---3--:R-:W-:Y:S08]  /*1eb40*/  HMMA.16816.F32 R116, R140, R152.reuse, R116 ;  /* 0x000000988c74723c */ /* 0x088ff00000001874 */
[C---:B------:R-:W-:Y:S08]  /*1eb50*/  HMMA.16816.F32 R120, R144.reuse, R152, R120 ;  /* 0x000000989078723c */ /* 0x040ff00000001878 */
[-C--:B------:R-:W-:Y:S08]  /*1eb60*/  HMMA.16816.F32 R124, R144, R154.reuse, R124 ;  /* 0x0000009a907c723c */ /* 0x080ff0000000187c */
[----:B------:R-:W-:Y:S07]  /*1eb70*/  HMMA.16816.F32 R128, R140, R154, R128 ;  /* 0x0000009a8c80723c */ /* 0x000fee0000001880 */
[----:B------:R-:W-:Y:S02]  /*1eb80*/  F2FP.PACK_AB R140, R180, R218 ;  /* 0x000000dab48c723e */ /* 0x000fe400000000ff */
[----:B------:R-:W-:Y:S03]  /*1eb90*/  F2FP.PACK_AB R141, R183, R219 ;  /* 0x000000dbb78d723e */ /* 0x000fe600000000ff */
[----:B------:R-:W-:Y:S02]  /*1eba0*/  F2FP.PACK_AB R142, R198, R207 ;  /* 0x000000cfc68e723e */ /* 0x000fe400000000ff */
[----:B------:R-:W-:Y:S07]  /*1ebb0*/  F2FP.PACK_AB R143, R197, R206 ;  /* 0x000000cec58f723e */ /* 0x000fee00000000ff */
[-C--:B------:R-:W-:Y:S01]  /*1ebc0*/  HMMA.16816.F32 R148, R140, R160.reuse, R4 ;  /* 0x000000a08c94723c */ /* 0x080fe20000001804 */
[----:B------:R-:W2:Y:S07]  /*1ebd0*/  LDSM.16.MT88.4 R4, [R222+0xf800] ;  /* 0x00f80000de04783b */ /* 0x000eae0000004200 */
[C---:B------:R-:W-:Y:S01]  /*1ebe0*/  HMMA.16816.F32 R144, R208.reuse, R160, R8 ;  /* 0x000000a0d090723c */ /* 0x040fe20000001808 */
[----:B------:R-:W3:Y:S07]  /*1ebf0*/  LDSM.16.MT88.4 R8, [R224+0xf800] ;  /* 0x00f80000e008783b */ /* 0x000eee0000004200 */
[-C--:B------:R-:W-:Y:S01]  /*1ec00*/  HMMA.16816.F32 R156, R208, R162.reuse, R12 ;  /* 0x000000a2d09c723c */ /* 0x080fe2000000180c */
[----:B------:R-:W4:Y:S07]  /*1ec10*/  LDSM.16.MT88.4 R12, [R223+0xf800] ;  /* 0x00f80000df0c783b */ /* 0x000f2e0000004200 */
[C---:B------:R-:W-:Y:S07]  /*1ec20*/  HMMA.16816.F32 R152, R140.reuse, R162, R16 ;  /* 0x000000a28c98723c */ /* 0x040fee0000001810 */
[----:B------:R-:W-:Y:S01]  /*1ec30*/  MOV R17, R167 ;  /* 0x000000a700117202 */ /* 0x000fe20000000f00 */
[----:B------:R-:W-:Y:S04]  /*1ec40*/  IMAD.MOV.U32 R18, RZ, RZ, R164 ;  /* 0x000000ffff127224 */ /* 0x000fe800078e00a4 */
[----:B------:R-:W-:Y:S02]  /*1ec50*/  IMAD.MOV.U32 R19, RZ, RZ, R165 ;  /* 0x000000ffff137224 */ /* 0x000fe400078e00a5 */
[----:B------:R-:W-:Y:S02]  /*1ec60*/  IMAD.MOV.U32 R16, RZ, RZ, R166 ;  /* 0x000000ffff107224 */ /* 0x000fe400078e00a6 */
[-C--:B------:R-:W-:Y:S07]  /*1ec70*/  HMMA.16816.F32 R164, R140, R168.reuse, R20 ;  /* 0x000000a88ca4723c */ /* 0x080fee0000001814 */
[----:B------:R-:W-:Y:S01]  /*1ec80*/  MOV R22, R173 ;  /* 0x000000ad00167202 */ /* 0x000fe20000000f00 */
[C---:B------:R-:W-:Y:S01]  /*1ec90*/  HMMA.16816.F32 R160, R208.reuse, R168, R24 ;  /* 0x000000a8d0a0723c */ /* 0x040fe20000001818 */
[----:B------:R-:W-:Y:S03]  /*1eca0*/  IMAD.MOV.U32 R23, RZ, RZ, R172 ;  /* 0x000000ffff177224 */ /* 0x000fe600078e00ac */
[----:B------:R-:W-:Y:S01]  /*1ecb0*/  IMAD.MOV.U32 R21, RZ, RZ, R175 ;  /* 0x000000ffff157224 */ /* 0x000fe200078e00af */
[----:B------:R-:W-:Y:S02]  /*1ecc0*/  MOV R20, R183 ;  /* 0x000000b700147202 */ /* 0x000fe40000000f00 */
[----:B------:R-:W-:Y:S01]  /*1ecd0*/  MOV R27, R180 ;  /* 0x000000b4001b7202 */ /* 0x000fe20000000f00 */
[-C--:B------:R-:W-:Y:S01]  /*1ece0*/  HMMA.16816.F32 R172, R208, R170.reuse, R28 ;  /* 0x000000aad0ac723c */ /* 0x080fe2000000181c */
[----:B------:R-:W-:Y:S03]  /*1ecf0*/  IMAD.MOV.U32 R26, RZ, RZ, R182 ;  /* 0x000000ffff1a7224 */ /* 0x000fe600078e00b6 */
        /* <DEDUP_REMOVED lines=16> */
[----:B------:R-:W-:Y:S01]  /*1ee00*/  IMAD.MOV.U32 R37, RZ, RZ, R199 ;  /* 0x000000ffff257224 */ /* 0x000fe200078e00c7 */
[----:B------:R-:W-:Y:S01]  /*1ee10*/  MOV R36, R205 ;  /* 0x000000cd00247202 */ /* 0x000fe20000000f00 */
[----:B------:R-:W-:Y:S01]  /*1ee20*/  IMAD.MOV.U32 R39, RZ, RZ, R194 ;  /* 0x000000ffff277224 */ /* 0x000fe200078e00c2 */
[----:B------:R-:W-:Y:S01]  /*1ee30*/  MOV R41, R190 ;  /* 0x000000be00297202 */ /* 0x000fe20000000f00 */
[----:B------:R-:W-:Y:S01]  /*1ee40*/  IMAD.MOV.U32 R42, RZ, RZ, R26 ;  /* 0x000000ffff2a7224 */ /* 0x000fe200078e001a */
[----:B------:R-:W-:Y:S03]  /*1ee50*/  MOV R43, R19 ;  /* 0x00000013002b7202 */ /* 0x000fe60000000f00 */
[----:B------:R-:W-:Y:S01]  /*1ee60*/  IMAD.MOV.U32 R26, RZ, RZ, R191 ;  /* 0x000000ffff1a7224 */ /* 0x000fe200078e00bf */
[----:B------:R-:W-:Y:S01]  /*1ee70*/  MOV R38, R195 ;  /* 0x000000c300267202 */ /* 0x000fe20000000f00 */
[----:B------:R-:W-:Y:S02]  /*1ee80*/  IMAD.MOV.U32 R40, RZ, RZ, R189 ;  /* 0x000000ffff287224 */ /* 0x000fe400078e00bd */
[-C--:B------:R-:W-:Y:S01]  /*1ee90*/  HMMA.16816.F32 R188, R208, R186.reuse, R44 ;  /* 0x000000bad0bc723c */ /* 0x080fe2000000182c */
[----:B------:R-:W-:Y:S06]  /*1eea0*/  IMAD.MOV.U32 R19, RZ, RZ, R196 ;  /* 0x000000ffff137224 */ /* 0x000fec00078e00c4 */
[----:B------:R-:W-:Y:S01]  /*1eeb0*/  IMAD.MOV.U32 R46, RZ, RZ, R18 ;  /* 0x000000ffff2e7224 */ /* 0x000fe200078e0012 */
[C---:B------:R-:W-:Y:S01]  /*1eec0*/  HMMA.16816.F32 R184, R140.reuse, R186, R48 ;  /* 0x000000ba8cb8723c */ /* 0x040fe20000001830 */
[----:B------:R-:W-:Y:S03]  /*1eed0*/  IMAD.MOV.U32 R18, RZ, RZ, R197 ;  /* 0x000000ffff127224 */ /* 0x000fe600078e00c5 */
[----:B------:R-:W-:Y:S01]  /*1eee0*/  MOV R47, R29 ;  /* 0x0000001d002f7202 */ /* 0x000fe20000000f00 */
[----:B------:R-:W-:Y:S02]  /*1eef0*/  IMAD.MOV.U32 R29, RZ, RZ, R22 ;  /* 0x000000ffff1d7224 */ /* 0x000fe400078e0016 */
[----:B------:R-:W-:Y:S01]  /*1ef00*/  IMAD.MOV.U32 R22, RZ, RZ, R207 ;  /* 0x000000ffff167224 */ /* 0x000fe200078e00cf */
        /* <DEDUP_REMOVED lines=17> */
[----:B------:R-:W-:Y:S07]  /*1f020*/  MOV R132, R137 ;  /* 0x0000008900847202 */ /* 0x000fee0000000f00 */
[C---:B------:R-:W-:Y:S07]  /*1f030*/  HMMA.16816.F32 R96, R140.reuse, R6, R96 ;  /* 0x000000068c60723c */ /* 0x040fee0000001860 */
[----:B------:R-:W-:Y:S01]  /*1f040*/  FADD.FTZ R7, R42, R2 ;  /* 0x000000022a077221 */ /* 0x000fe20000010000 */
        /* <DEDUP_REMOVED lines=8> */
[----:B------:R-:W-:Y:S01]  /*1f0d0*/  FADD.FTZ R2, R35, R6 ;  /* 0x0000000623027221 */ /* 0x000fe20000010000 */
[-C--:B------:R-:W-:Y:S03]  /*1f0e0*/  HMMA.16816.F32 R108, R208, R10.reuse, R108 ;  /* 0x0000000ad06c723c */ /* 0x080fe6000000186c */
[----:B------:R-:W-:Y:S02]  /*1f0f0*/  FADD.FTZ R0, R28, R5 ;  /* 0x000000051c007221 */ /* 0x000fe40000010000 */
[----:B------:R-:W-:Y:S02]  /*1f100*/  FADD.FTZ R3, R30, R3 ;  /* 0x000000031e037221 */ /* 0x000fe40000010000 */
[----:B------:R-:W-:Y:S01]  /*1f110*/  FADD.FTZ R4, R29, R4 ;  /* 0x000000041d047221 */ /* 0x000fe20000010000 */
[C---:B------:R-:W-:Y:S01]  /*1f120*/  HMMA.16816.F32 R112, R140.reuse, R10, R112 ;  /* 0x0000000a8c70723c */ /* 0x040fe20000001870 */
[----:B------:R-:W-:Y:S03]  /*1f130*/  FADD.FTZ R2, R31, R2 ;  /* 0x000000021f027221 */ /* 0x000fe60000010000 */
[----:B------:R-:W-:Y:S02]  /*1f140*/  FADD.FTZ R5, R24, R0 ;  /* 0x0000000018057221 */ /* 0x000fe40000010000 */
[----:B------:R-:W-:Y:S02]  /*1f150*/  FADD.FTZ R3, R218, R3 ;  /* 0x00000003da037221 */ /* 0x000fe40000010000 */
[----:B------:R-:W-:Y:S01]  /*1f160*/  FADD.FTZ R0, R25, R4 ;  /* 0x0000000419007221 */ /* 0x000fe20000010000 */
[-C--:B----4-:R-:W-:Y:S03]  /*1f170*/  HMMA.16816.F32 R116, R140, R12.reuse, R116 ;  /* 0x0000000c8c74723c */ /* 0x090fe60000001874 */
        /* <DEDUP_REMOVED lines=12> */
[----:B------:R-:W-:Y:S01]  /*1f240*/  HMMA.16816.F32 R128, R140, R14, R128 ;  /* 0x0000000e8c80723c */ /* 0x000fe20000001880 */
[----:B------:R-:W-:Y:S01]  /*1f250*/  FADD.FTZ R2, R16, R2 ;  /* 0x0000000210027221 */ /* 0x000fe20000010000 */
[----:B------:R1:W-:Y:S02]  /*1f260*/  STL [R1+0x10], R4 ;  /* 0x0000100401007387 */ /* 0x0003e40000100800 */
[----:B------:R-:W-:Y:S02]  /*1f270*/  FADD.FTZ R0, R216, R0 ;  /* 0x00000000d8007221 */ /* 0x000fe40000010000 */
[----:B------:R1:W-:Y:S01]  /*1f280*/  STL [R1+0x48], R3 ;  /* 0x0000480301007387 */ /* 0x0003e20000100800 */
[----:B------:R-:W-:Y:S02]  /*1f290*/  FADD.FTZ R2, R19, R2 ;  /* 0x0000000213027221 */ /* 0x000fe40000010000 */
[----:B------:R-:W-:Y:S03]  /*1f2a0*/  FADD.FTZ R0, R138, R0 ;  /* 0x000000008a007221 */ /* 0x000fe60000010000 */
[----:B------:R1:W-:Y:S01]  /*1f2b0*/  STL [R1+0x4c], R2 ;  /* 0x00004c0201007387 */ /* 0x0003e20000100800 */
[----:B------:R-:W-:Y:S02]  /*1f2c0*/  FADD.FTZ R0, R139, R0 ;  /* 0x000000008b007221 */ /* 0x000fe40000010000 */
[----:B------:R-:W-:Y:S02]  /*1f2d0*/  IMAD.MOV.U32 R140, RZ, RZ, R134 ;  /* 0x000000ffff8c7224 */ /* 0x000fe400078e0086 */
[----:B------:R-:W-:Y:S01]  /*1f2e0*/  IMAD.MOV.U32 R139, RZ, RZ, R135 ;  /* 0x000000ffff8b7224 */ /* 0x000fe200078e0087 */
[----:B------:R1:W-:Y:S02]  /*1f2f0*/  STL [R1+0x50], R0 ;  /* 0x0000500001007387 */ /* 0x0003e40000100800 */
[----:B-1---5:R-:W-:-:S05]  /*1f300*/  @P0 BRA `(.L_x_734) ;  /* 0xffff9e8000000947 */ /* 0x022fca000383ffff */
.L_x_733:
        /* <DEDUP_REMOVED lines=122> */
[----:B------:R-:W-:Y:S01]  /*1fab0*/  MOV R0, 0x3f800000 ;  /* 0x3f80000000007802 */ /* 0x000fe20000000f00 */
[C---:B----4-:R-:W-:Y:S01]  /*1fac0*/  FMUL.FTZ R48, R3.reuse, R87 ;  /* 0x0000005703307220 */ /* 0x050fe20000410000 */
[----:B-1----:R-:W-:Y:S01]  /*1fad0*/  SHF.R.S32.HI R87, RZ, 0x1f, R85 ;  /* 0x0000001fff577819 */ /* 0x002fe20000011455 */
[C---:B------:R-:W-:Y:S01]  /*1fae0*/  FMUL.FTZ R150, R3.reuse, R150 ;  /* 0x0000009603967220 */ /* 0x040fe20000410000 */
[----:B------:R-:W-:Y:S01]  /*1faf0*/  F2FP.PACK_AB R32, R32, R116 ;  /* 0x000000742020723e */ /* 0x000fe200000000ff */
[----:B------:R-:W-:Y:S01]  /*1fb00*/  FMUL.FTZ R5, R3, R151 ;  /* 0x0000009703057220 */ /* 0x000fe20000410000 */
[-C--:B------:R-:W-:Y:S01]  /*1fb10*/  LEA.HI R26, R87, R85.reuse, RZ, 0x2 ;  /* 0x00000055571a7211 */ /* 0x080fe200078f10ff */
[----:B------:R-:W1:Y:S01]  /*1fb20*/  @P0 MUFU.RCP R0, R138 ;  /* 0x0000008a00000308 */ /* 0x000e620000001000 */
[----:B------:R-:W-:Y:S01]  /*1fb30*/  FMUL.FTZ R154, R3, R154 ;  /* 0x0000009a039a7220 */ /* 0x000fe20000410000 */
[----:B------:R-:W-:Y:S01]  /*1fb40*/  LEA.HI R84, R87, R85, RZ, 0x5 ;  /* 0x0000005557547211 */ /* 0x000fe200078f28ff */
[----:B------:R-:W-:Y:S01]  /*1fb50*/  FMUL.FTZ R7, R3, R155 ;  /* 0x0000009b03077220 */ /* 0x000fe20000410000 */
[----:B------:R-:W-:Y:S01]  /*1fb60*/  F2FP.PACK_AB R5, R5, R150 ;  /* 0x000000960505723e */ /* 0x000fe200000000ff */
[C---:B------:R-:W-:Y:S01]  /*1fb70*/  FMUL.FTZ R166, R3.reuse, R166 ;  /* 0x000000a603a67220 */ /* 0x040fe20000410000 */
[----:B------:R-:W-:Y:S01]  /*1fb80*/  SHF.R.S32.HI R40, RZ, 0x5, R84 ;  /* 0x00000005ff287819 */ /* 0x000fe20000011454 */
[----:B------:R-:W-:Y:S01]  /*1fb90*/  FMUL.FTZ R11, R3, R167 ;  /* 0x000000a7030b7220 */ /* 0x000fe20000410000 */
[----:B------:R-:W-:Y:S01]  /*1fba0*/  F2FP.PACK_AB R7, R7, R154 ;  /* 0x0000009a0707723e */ /* 0x000fe200000000ff */
[----:B------:R-:W-:Y:S01]  /*1fbb0*/  FMUL.FTZ R170, R3, R170 ;  /* 0x000000aa03aa7220 */ /* 0x000fe20000410000 */
        /* <DEDUP_REMOVED lines=139> */
[----:B------:R-:W-:Y:S02]  /*20470*/  F2FP.PACK_AB R29, R123, R29 ;  /* 0x0000001d7b1d723e */ /* 0x000fe400000000ff */
        /* <DEDUP_REMOVED lines=11> */
[----:B------:R1:W-:Y:S02]  /*20530*/  STS [R0+0x400], R5 ;  /* 0x0004000500007388 */ /* 0x0003e40000000800 */
        /* <DEDUP_REMOVED lines=8> */
[----:B------:R4:W-:Y:S01]  /*205c0*/  STS [R0+0x2400], R8 ;  /* 0x0024000800007388 */ /* 0x0009e20000000800 */
[----:B-1----:R-:W-:-:S03]  /*205d0*/  MOV R5, 0x40 ;  /* 0x0000004000057802 */ /* 0x002fc60000000f00 */
[----:B------:R-:W-:Y:S01]  /*205e0*/  STS [R2+0x2000], R10 ;  /* 0x0020000a02007388 */ /* 0x000fe20000000800 */
[----:B------:R-:W-:-:S03]  /*205f0*/  SEL R5, R5, 0xffffffc0, !P2 ;  /* 0xffffffc005057807 */ /* 0x000fc60005000000 */
[----:B------:R1:W-:Y:S01]  /*20600*/  STS [R2+0x2400], R13 ;  /* 0x0024000d02007388 */ /* 0x0003e20000000800 */
        /* <DEDUP_REMOVED lines=10> */
[----:B------:R3:W-:Y:S04]  /*206b0*/  STS [R3+0x400], R14 ;  /* 0x0004000e03007388 */ /* 0x0007e80000000800 */
[----:B------:R-:W-:Y:S01]  /*206c0*/  STS [R4+0x2000], R16 ;  /* 0x0020001004007388 */ /* 0x000fe20000000800 */
[----:B-1----:R-:W-:-:S03]  /*206d0*/  MOV R13, 0x7f800000 ;  /* 0x7f800000000d7802 */ /* 0x002fc60000000f00 */
        /* <DEDUP_REMOVED lines=86> */
[----:B---34-:R-:W3:Y:S01]  /*20c40*/  S2R R3, SR_TID.X ;  /* 0x0000000000037919 */ /* 0x018ee20000002100 */
[----:B------:R-:W-:-:S04]  /*20c50*/  SHF.R.S32.HI R2, RZ, 0x1f, R40 ;  /* 0x0000001fff027819 */ /* 0x000fc80000011428 */
[----:B------:R-:W-:-:S04]  /*20c60*/  LEA.HI R2, R2, R40, RZ, 0x2 ;  /* 0x0000002802027211 */ /* 0x000fc800078f10ff */
[----:B------:R-:W-:-:S05]  /*20c70*/  LOP3.LUT R2, R2, 0xffffffc, RZ, 0xc0, !PT ;  /* 0x0ffffffc02027812 */ /* 0x000fca00078ec0ff */
[----:B------:R-:W-:Y:S01]  /*20c80*/  IMAD.IADD R2, R40, 0x1, -R2 ;  /* 0x0000000128027824 */ /* 0x000fe200078e0a02 */
[----:B---3--:R-:W-:-:S04]  /*20c90*/  SHF.R.S32.HI R0, RZ, 0x1f, R3 ;  /* 0x0000001fff007819 */ /* 0x008fc80000011403 */
[----:B------:R-:W-:-:S04]  /*20ca0*/  LEA.HI R0, R0, R3, RZ, 0x5 ;  /* 0x0000000300007211 */ /* 0x000fc800078f28ff */
[----:B------:R-:W-:-:S05]  /*20cb0*/  LOP3.LUT R0, R0, 0xffffffe0, RZ, 0xc0, !PT ;  /* 0xffffffe000007812 */ /* 0x000fca00078ec0ff */
[----:B------:R-:W-:-:S05]  /*20cc0*/  IMAD.IADD R0, R3, 0x1, -R0 ;  /* 0x0000000103007824 */ /* 0x000fca00078e0a00 */
[----:B------:R-:W-:-:S04]  /*20cd0*/  SHF.R.S32.HI R3, RZ, 0x1f, R0 ;  /* 0x0000001fff037819 */ /* 0x000fc80000011400 */
[----:B------:R-:W-:-:S04]  /*20ce0*/  LEA.HI R0, R3, R0, RZ, 0x2 ;  /* 0x0000000003007211 */ /* 0x000fc800078f10ff */
[----:B------:R-:W-:-:S05]  /*20cf0*/  SHF.R.S32.HI R0, RZ, 0x2, R0 ;  /* 0x00000002ff007819 */ /* 0x000fca0000011400 */
[----:B------:R-:W-:-:S05]  /*20d00*/  IMAD R0, R2, 0x10, R0 ;  /* 0x0000001002007824 */ /* 0x000fca00078e0200 */
        /* <DEDUP_REMOVED lines=31> */
.L_x_738:
[----:B---34-:R-:W-:Y:S05]  /*20f00*/  BSYNC B0 ;  /* 0x0000000000007941 */ /* 0x018fea0003800000 */
.L_x_737:
        /* <DEDUP_REMOVED lines=36> */
.L_x_740:
[----:B----4-:R-:W-:Y:S05]  /*21150*/  BSYNC B0 ;  /* 0x0000000000007941 */ /* 0x010fea0003800000 */
.L_x_739:
        /* <DEDUP_REMOVED lines=18> */
.L_x_742:
[----:B------:R-:W-:Y:S05]  /*21280*/  BSYNC B0 ;  /* 0x0000000000007941 */ /* 0x000fea0003800000 */
.L_x_741:
        /* <DEDUP_REMOVED lines=18> */
.L_x_744:
[----:B------:R-:W-:Y:S05]  /*213b0*/  BSYNC B0 ;  /* 0x0000000000007941 */ /* 0x000fea0003800000 */
.L_x_743:
        /* <DEDUP_REMOVED lines=18> */
.L_x_746:
[----:B------:R-:W-:Y:S05]  /*214e0*/  BSYNC B0 ;  /* 0x0000000000007941 */ /* 0x000fea0003800000 */
.L_x_745:
        /* <DEDUP_REMOVED lines=18> */
.L_x_748:
[----:B------:R-:W-:Y:S05]  /*21610*/  BSYNC B0 ;  /* 0x0000000000007941 */ /* 0x000fea0003800000 */
.L_x_747:
        /* <DEDUP_REMOVED lines=18> */
.L_x_750:
[----:B------:R-:W-:Y:S05]  /*21740*/  BSYNC B0 ;  /* 0x0000000000007941 */ /* 0x000fea0003800000 */
.L_x_749:
        /* <DEDUP_REMOVED lines=18> */
.L_x_752:
[----:B------:R-:W-:Y:S05]  /*21870*/  BSYNC B0 ;  /* 0x0000000000007941 */ /* 0x000fea0003800000 */
.L_x_751:
        /* <DEDUP_REMOVED lines=19> */
.L_x_753:
        /* <DEDUP_REMOVED lines=13> */
.L_x_2384:


//--------------------- .text._ZN5flash16flash_fwd_kernelI23Flash_fwd_kernel_traitsILi128ELi128ELi64ELi4ELb0ELb0EN7cutlass6half_tE19Flash_kernel_traitsILi128ELi128ELi64ELi4ES3_EELb0ELb0ELb1ELb1ELb0ELb0ELb1ELb0EEEvNS_16Flash_fwd_paramsE --------------------------
	.section	.text._ZN5flash16flash_fwd_kernelI23Flash_fwd_kernel_traitsILi128ELi128ELi64ELi4ELb0ELb0EN7cutlass6half_tE19Flash_kernel_traitsILi128ELi128ELi64ELi4ES3_EELb0ELb0ELb1ELb1ELb0ELb0ELb1ELb0EEEvNS_16Flash_fwd_paramsE,"ax",@progbits
	.sectioninfo	@"SHI_REGISTERS=255"
	.align	128
        .global         _ZN5flash16flash_fwd_kernelI23Flash_fwd_kernel_traitsILi128ELi128ELi64ELi4ELb0ELb0EN7cutlass6half_tE19Flash_kernel_traitsILi128ELi128ELi64ELi4ES3_EELb0ELb0ELb1ELb1ELb0ELb0ELb1ELb0EEEvNS_16Flash_fwd_paramsE
        .type           _ZN5flash16flash_fwd_kernelI23Flash_fwd_kernel_traitsILi128ELi128ELi64ELi4ELb0ELb0EN7cutlass6half_tE19Flash_kernel_traitsILi128ELi128ELi64ELi4ES3_EELb0ELb0ELb1ELb1ELb0ELb0ELb1ELb0EEEvNS_16Flash_fwd_paramsE,@function
        .size           _ZN5flash16flash_fwd_kernelI23Flash_fwd_kernel_traitsILi128ELi128ELi64ELi4ELb0ELb0EN7cutlass6half_tE19Flash_kernel_traitsILi128ELi128ELi64ELi4ES3_EELb0ELb0ELb1ELb1ELb0ELb0ELb1ELb0EEEvNS_16Flash_fwd_paramsE,(.L_x_2385 - _ZN5flash16flash_fwd_kernelI23Flash_fwd_kernel_traitsILi128ELi128ELi64ELi4ELb0ELb0EN7cutlass6half_tE19Flash_kernel_traitsILi128ELi128ELi64ELi4ES3_EELb0ELb0ELb1ELb1ELb0ELb0ELb1ELb0EEEvNS_16Flash_fwd_paramsE)
        .other          _ZN5flash16flash_fwd_kernelI23Flash_fwd_kernel_traitsILi128ELi128ELi64ELi4ELb0ELb0EN7cutlass6half_tE19Flash_kernel_traitsILi128ELi128ELi64ELi4ES3_EELb0ELb0ELb1ELb1ELb0ELb0ELb1ELb0EEEvNS_16Flash_fwd_paramsE,@"STO_CUDA_ENTRY STV_DEFAULT"
_ZN5flash16flash_fwd_kernelI23Flash_fwd_kernel_traitsILi128ELi128ELi64ELi4ELb0ELb0EN7cutlass6half_tE19Flash_kernel_traitsILi128ELi128ELi64ELi4ES3_EELb0ELb0ELb1ELb1ELb0ELb0ELb1ELb0EEEvNS_16Flash_fwd_paramsE:
.text._ZN5flash16flash_fwd_kernelI23Flash_fwd_kernel_traitsILi128ELi128ELi64ELi4ELb0ELb0EN7cutlass6half_tE19Flash_kernel_traitsILi128ELi128ELi64ELi4ES3_EELb0ELb0ELb1ELb1ELb0ELb0ELb1ELb0EEEvNS_16Flash_fwd_paramsE:
        /* <DEDUP_REMOVED lines=56> */
.L_x_754:
[----:B-1----:R-:W-:Y:S02]  /*0380*/  ULDC UR6, c[0x0][0x218] ;  /* 0x0000860000067ab9 */ /* 0x002fe40000000800 */
.L_x_755:
        /* <DEDUP_REMOVED lines=120> */
.L_x_758:
[----:B------:R-:W-:Y:S05]  /*0b10*/  BSYNC B0 ;  /* 0x0000000000007941 */ /* 0x000fea0003800000 */
.L_x_757:
        /* <DEDUP_REMOVED lines=18> */
.L_x_760:
[----:B------:R-:W-:Y:S05]  /*0c40*/  BSYNC B0 ;  /* 0x0000000000007941 */ /* 0x000fea0003800000 */
.L_x_759:
        /* <DEDUP_REMOVED lines=18> */
.L_x_762:
[----:B------:R-:W-:Y:S05]  /*0d70*/  BSYNC B0 ;  /* 0x0000000000007941 */ /* 0x000fea0003800000 */
.L_x_761:
        /* <DEDUP_REMOVED lines=18> */
.L_x_764:
[----:B------:R-:W-:Y:S05]  /*0ea0*/  BSYNC B0 ;  /* 0x0000000000007941 */ /* 0x000fea0003800000 */
.L_x_763:
        /* <DEDUP_REMOVED lines=18> */
.L_x_766:
[----:B------:R-:W-:Y:S05]  /*0fd0*/  BSYNC B0 ;  /* 0x0000000000007941 */ /* 0x000fea0003800000 */
.L_x_765:
        /* <DEDUP_REMOVED lines=18> */
.L_x_768:
[----:B------:R-:W-:Y:S05]  /*1100*/  BSYNC B0 ;  /* 0x0000000000007941 */ /* 0x000fea0003800000 */
.L_x_767:
        /* <DEDUP_REMOVED lines=18> */
.L_x_770:
[----:B------:R-:W-:Y:S05]  /*1230*/  BSYNC B0 ;  /* 0x0000000000007941 */ /* 0x000fea0003800000 */
.L_x_769:
        /* <DEDUP_REMOVED lines=18> */
.L_x_772:
[----:B------:R-:W-:Y:S05]  /*1360*/  BSYNC B0 ;  /* 0x0000000000007941 */ /* 0x000fea0003800000 */
.L_x_771:
        /* <DEDUP_REMOVED lines=67> */
.L_x_756:
        /* <DEDUP_REMOVED lines=33> */
.L_x_773:
        /* <DEDUP_REMOVED lines=45> */
.L_x_774:
        /* <DEDUP_REMOVED lines=95> */
.L_x_776:
[----:B------:R-:W-:Y:S05]  /*2270*/  BSYNC B0 ;  /* 0x0000000000007941 */ /* 0x000fea0003800000 */
.L_x_775:
        /* <DEDUP_REMOVED lines=29> */
.L_x_778:
[----:B------:R-:W-:Y:S05]  /*2450*/  BSYNC B0 ;  /* 0x0000000000007941 */ /* 0x000fea0003800000 */
.L_x_777:
        /* <DEDUP_REMOVED lines=29> */
.L_x_780:
[----:B------:R-:W-:Y:S05]  /*2630*/  BSYNC B0 ;  /* 0x0000000000007941 */ /* 0x000fea0003800000 */
.L_x_779:
        /* <DEDUP_REMOVED lines=29> */
.L_x_782:
[----:B------:R-:W-:Y:S05]  /*2810*/  BSYNC B0 ;  /* 0x0000000000007941 */ /* 0x000fea0003800000 */
.L_x_781:
        /* <DEDUP_REMOVED lines=29> */
.L_x_784:
[----:B------:R-:W-:Y:S05]  /*29f0*/  BSYNC B0 ;  /* 0x0000000000007941 */ /* 0x000fea0003800000 */
.L_x_783:
        /* <DEDUP_REMOVED lines=29> */
.L_x_786:
[----:B------:R-:W-:Y:S05]  /*2bd0*/  BSYNC B0 ;  /* 0x0000000000007941 */ /* 0x000fea0003800000 */
.L_x_785:
        /* <DEDUP_REMOVED lines=29> */
.L_x_788:
[----:B------:R-:W-:Y:S05]  /*2db0*/  BSYNC B0 ;  /* 0x0000000000007941 */ /* 0x000fea0003800000 */
.L_x_787:
        /* <DEDUP_REMOVED lines=33> */
.L_x_790:
[----:B------:R-:W-:Y:S05]  /*2fd0*/  BSYNC B0 ;  /* 0x0000000000007941 */ /* 0x000fea0003800000 */
.L_x_789:
        /* <DEDUP_REMOVED lines=32> */
.L_x_792:
[----:B------:R-:W-:Y:S05]  /*31e0*/  BSYNC B0 ;  /* 0x0000000000007941 */ /* 0x000fea0003800000 */
.L_x_791:
        /* <DEDUP_REMOVED lines=25> */
.L_x_794:
[----:B------:R-:W-:Y:S05]  /*3380*/  BSYNC B0 ;  /* 0x0000000000007941 */ /* 0x000fea0003800000 */
.L_x_793:
        /* <DEDUP_REMOVED lines=24> */
.L_x_796:
[----:B------:R-:W-:Y:S05]  /*3510*/  BSYNC B0 ;  /* 0x0000000000007941 */ /* 0x000fea0003800000 */
.L_x_795:
        /* <DEDUP_REMOVED lines=26> */
.L_x_798:
[----:B------:R-:W-:Y:S05]  /*36c0*/  BSYNC B0 ;  /* 0x0000000000007941 */ /* 0x000fea0003800000 */
.L_x_797:
        /* <DEDUP_REMOVED lines=66> */
.L_x_800:
[----:B--2---:R-:W-:Y:S05]  /*3af0*/  BSYNC B0 ;  /* 0x0000000000007941 */ /* 0x004fea0003800000 */
.L_x_799:
        /* <DEDUP_REMOVED lines=27> */
.L_x_802:
[----:B------:R-:W-:Y:S05]  /*3cb0*/  BSYNC B0 ;  /* 0x0000000000007941 */ /* 0x000fea0003800000 */
.L_x_801:
        /* <DEDUP_REMOVED lines=26> */
.L_x_804:
[----:B------:R-:W-:Y:S05]  /*3e60*/  BSYNC B0 ;  /* 0x0000000000007941 */ /* 0x000fea0003800000 */
.L_x_803:
        /* <DEDUP_REMOVED lines=28> */
.L_x_806:
[----:B------:R-:W-:Y:S05]  /*4030*/  BSYNC B0 ;  /* 0x0000000000007941 */ /* 0x000fea0003800000 */
.L_x_805:
        /* <DEDUP_REMOVED lines=23> */
[----:B------:R-:W-:-:S02]  /*41b0*/  LOP3.LUT R199, R6, R5, RZ, 0x3c, !PT ;  /* 0x0000000506c77212 */ /* 0x000fc400078e3cff */
[----:B------:R-:W-:Y:S01]  /*41c0*/  LEA R5, R124, UR13, 0x4 ;  /* 0x0000000d7c057c11 */ /* 0x000fe2000f8e20ff */
        /* <DEDUP_REMOVED lines=11> */
[----:B------:R-:W-:-:S02]  /*4280*/  IMAD R7, R3, 0x40, R126 ;  /* 0x0000004003077824 */ /* 0x000fc400078e027e */
[----:B------:R-:W5:Y:S01]  /*4290*/  LDSM.16.M88.4 R16, [R220+0x8800] ;  /* 0x00880000dc10783b */ /* 0x000f620000000200 */
[----:B------:R-:W-:Y:S01]  /*42a0*/  IMAD.MOV.U32 R0, RZ, RZ, 0x40 ;  /* 0x00000040ff007424 */ /* 0x000fe200078e00ff */
[----:B------:R-:W-:Y:S01]  /*42b0*/  IADD3 R238, R231, 0x800, RZ ;  /* 0x00000800e7ee7810 */ /* 0x000fe20007ffe0ff */
[C---:B------:R-:W-:Y:S01]  /*42c0*/  IMAD R230, R2.reuse, 0x2, R227 ;  /* 0x0000000202e67824 */ /* 0x040fe200078e02e3 */
[----:B------:R-:W2:Y:S01]  /*42d0*/  LDSM.16.M88.4 R32, [R220+0x9000] ;  /* 0x00900000dc20783b */ /* 0x000ea20000000200 */
[C---:B------:R-:W-:Y:S01]  /*42e0*/  IADD3 R132, R7.reuse, 0x20, RZ ;  /* 0x0000002007847810 */ /* 0x040fe20007ffe0ff */
[----:B------:R-:W-:Y:S01]  /*42f0*/  IMAD R229, R2, 0x2, R228 ;  /* 0x0000000202e57824 */ /* 0x000fe200078e02e4 */
[C---:B------:R-:W-:Y:S01]  /*4300*/  IADD3 R133, R7.reuse, 0x21, RZ ;  /* 0x0000002107857810 */ /* 0x040fe20007ffe0ff */
[----:B------:R-:W3:Y:S01]  /*4310*/  LDSM.16.M88.4 R44, [R220+0x9800] ;  /* 0x00980000dc2c783b */ /* 0x000ee20000000200 */
[----:B------:R-:W-:Y:S02]  /*4320*/  SEL R0, R0, 0xffffffc0, !P2 ;  /* 0xffffffc000007807 */ /* 0x000fe40005000000 */
[C---:B------:R-:W-:Y:S01]  /*4330*/  IADD3 R134, R7.reuse, 0x28, RZ ;  /* 0x0000002807867810 */ /* 0x040fe20007ffe0ff */
[----:B------:R-:W4:Y:S01]  /*4340*/  LDSM.16.M88.4 R20, [R227] ;  /* 0x00000000e314783b */ /* 0x000f220000000200 */
[C---:B------:R-:W-:Y:S01]  /*4350*/  IADD3 R136, R7.reuse, 0x29, RZ ;  /* 0x0000002907887810 */ /* 0x040fe20007ffe0ff */
[----:B------:R-:W-:Y:S01]  /*4360*/  IMAD.IADD R226, R220, 0x1, R0 ;  /* 0x00000001dce27824 */ /* 0x000fe200078e0200 */
[C---:B------:R-:W-:Y:S01]  /*4370*/  IADD3 R135, R7.reuse, 0x30, RZ ;  /* 0x0000003007877810 */ /* 0x040fe20007ffe0ff */
[----:B------:R-:W-:Y:S01]  /*4380*/  LDSM.16.M88.4 R40, [R231] ;  /* 0x00000000e728783b */ /* 0x000fe20000000200 */
[----:B------:R-:W-:Y:S01]  /*4390*/  IMAD.IADD R225, R0, 0x1, R231 ;  /* 0x0000000100e17824 */ /* 0x000fe200078e02e7 */
[----:B------:R-:W-:-:S02]  /*43a0*/  IADD3 R139, R7, 0x31, RZ ;  /* 0x00000031078b7810 */ /* 0x000fc40007ffe0ff */
[----:B------:R-:W-:Y:S01]  /*43b0*/  LDSM.16.M88.4 R28, [R231+0x1000] ;  /* 0x00100000e71c783b */ /* 0x000fe20000000200 */
[C---:B------:R-:W-:Y:S02]  /*43c0*/  IADD3 R138, R7.reuse, 0x38, RZ ;  /* 0x00000038078a7810 */ /* 0x040fe40007ffe0ff */
[----:B------:R-:W-:Y:S01]  /*43d0*/  IADD3 R137, R7, 0x39, RZ ;  /* 0x0000003907897810 */ /* 0x000fe20007ffe0ff */
[----:B------:R-:W-:Y:S01]  /*43e0*/  LDSM.16.M88.4 R36, [R231+0x800] ;  /* 0x00080000e724783b */ /* 0x000fe20000000200 */
[C---:B------:R-:W-:Y:S02]  /*43f0*/  IADD3 R237, R231.reuse, 0x1000, RZ ;  /* 0x00001000e7ed7810 */ /* 0x040fe40007ffe0ff */
[C---:B------:R-:W-:Y:S01]  /*4400*/  IADD3 R236, R231.reuse, 0x1800, RZ ;  /* 0x00001800e7ec7810 */ /* 0x040fe20007ffe0ff */
[----:B------:R-:W-:Y:S01]  /*4410*/  LDSM.16.M88.4 R24, [R231+0x1800] ;  /* 0x00180000e718783b */ /* 0x000fe20000000200 */
[C---:B------:R-:W-:Y:S02]  /*4420*/  IADD3 R235, R231.reuse, 0x2000, RZ ;  /* 0x00002000e7eb7810 */ /* 0x040fe40007ffe0ff */
[C---:B------:R-:W-:Y:S01]  /*4430*/  IADD3 R234, R231.reuse, 0x2800, RZ ;  /* 0x00002800e7ea7810 */ /* 0x040fe20007ffe0ff */
[----:B------:R-:W-:Y:S01]  /*4440*/  LDSM.16.M88.4 R96, [R226+0x9800] ;  /* 0x00980000e260783b */ /* 0x000fe20000000200 */
[----:B------:R-:W-:-:S02]  /*4450*/  IADD3 R233, R231, 0x3000, RZ ;  /* 0x00003000e7e97810 */ /* 0x000fc40007ffe0ff */
[----:B------:R-:W-:Y:S01]  /*4460*/  IADD3 R232, R231, 0x3800, RZ ;  /* 0x00003800e7e87810 */ /* 0x000fe20007ffe0ff */
[C---:B-1----:R-:W-:Y:S01]  /*4470*/  HMMA.16816.F32 R52, R8.reuse, R12, RZ ;  /* 0x0000000c0834723c */ /* 0x042fe200000018ff */
[----:B------:R-:W-:Y:S04]  /*4480*/  LDSM.16.M88.4 R48, [R226+0x8000] ;  /* 0x00800000e230783b */ /* 0x000fe80000000200 */
[----:B------:R-:W-:Y:S03]  /*4490*/  LDSM.16.M88.4 R60, [R226+0x9000] ;  /* 0x00900000e23c783b */ /* 0x000fe60000000200 */
[C---:B------:R-:W-:Y:S08]  /*44a0*/  HMMA.16816.F32 R72, R8.reuse, R14, RZ ;  /* 0x0000000e0848723c */ /* 0x040ff000000018ff */
[C---:B-----5:R-:W-:Y:S08]  /*44b0*/  HMMA.16816.F32 R56, R8.reuse, R16, RZ ;  /* 0x000000100838723c */ /* 0x060ff000000018ff */
[C---:B--2---:R-:W-:Y:S08]  /*44c0*/  HMMA.16816.F32 R64, R8.reuse, R32, RZ ;  /* 0x000000200840723c */ /* 0x044ff000000018ff */
[C---:B---3--:R-:W-:Y:S08]  /*44d0*/  HMMA.16816.F32 R68, R8.reuse, R44, RZ ;  /* 0x0000002c0844723c */ /* 0x048ff000000018ff */
[C---:B------:R-:W-:Y:S08]  /*44e0*/  HMMA.16816.F32 R76, R8.reuse, R18, RZ ;  /* 0x00000012084c723c */ /* 0x040ff000000018ff */
[C---:B------:R-:W-:Y:S08]  /*44f0*/  HMMA.16816.F32 R84, R8.reuse, R34, RZ ;  /* 0x000000220854723c */ /* 0x040ff000000018ff */
[----:B------:R-:W-:Y:S01]  /*4500*/  HMMA.16816.F32 R80, R8, R46, RZ ;  /* 0x0000002e0850723c */ /* 0x000fe200000018ff */
[----:B------:R-:W1:Y:S07]  /*4510*/  LDSM.16.M88.4 R8, [R228+0x2000] ;  /* 0x00200000e408783b */ /* 0x000e6e0000000200 */
[C---:B----4-:R-:W-:Y:S08]  /*4520*/  HMMA.16816.F32 R116, R20.reuse, R12, RZ ;  /* 0x0000000c1474723c */ /* 0x050ff000000018ff */
[C---:B------:R-:W-:Y:S01]  /*4530*/  HMMA.16816.F32 R120, R20.reuse, R14, RZ ;  /* 0x0000000e1478723c */ /* 0x040fe200000018ff */
[----:B------:R-:W2:Y:S07]  /*4540*/  LDSM.16.M88.4 R12, [R228] ;  /* 0x00000000e40c783b */ /* 0x000eae0000000200 */
[C---:B------:R-:W-:Y:S08]  /*4550*/  HMMA.16816.F32 R100, R20.reuse, R32, RZ ;  /* 0x000000201464723c */ /* 0x040ff000000018ff */
[C---:B------:R-:W-:Y:S08]  /*4560*/  HMMA.16816.F32 R108, R20.reuse, R34, RZ ;  /* 0x00000022146c723c */ /* 0x040ff000000018ff */
[C---:B------:R-:W-:Y:S08]  /*4570*/  HMMA.16816.F32 R104, R20.reuse, R16, RZ ;  /* 0x000000101468723c */ /* 0x040ff000000018ff */
[C---:B------:R-:W-:Y:S01]  /*4580*/  HMMA.16816.F32 R112, R20.reuse, R18, RZ ;  /* 0x000000121470723c */ /* 0x040fe200000018ff */
[----:B------:R-:W3:Y:S07]  /*4590*/  LDSM.16.M88.4 R16, [R230+0x2000] ;  /* 0x00200000e610783b */ /* 0x000eee0000000200 */
[C---:B------:R-:W-:Y:S08]  /*45a0*/  HMMA.16816.F32 R88, R20.reuse, R44, RZ ;  /* 0x0000002c1458723c */ /* 0x040ff000000018ff */
[----:B------:R-:W-:Y:S01]  /*45b0*/  HMMA.16816.F32 R92, R20, R46, RZ ;  /* 0x0000002e145c723c */ /* 0x000fe200000018ff */
[----:B------:R-:W4:Y:S07]  /*45c0*/  LDSM.16.M88.4 R44, [R226+0x8800] ;  /* 0x00880000e22c783b */ /* 0x000f2e0000000200 */
[C---:B-1----:R-:W-:Y:S08]  /*45d0*/  HMMA.16816.F32 R20, R8.reuse, R40, R52 ;  /* 0x000000280814723c */ /* 0x042ff00000001834 */
[C---:B------:R-:W-:Y:S08]  /*45e0*/  HMMA.16816.F32 R52, R8.reuse, R28, R64 ;  /* 0x0000001c0834723c */ /* 0x040ff00000001840 */
[C---:B------:R-:W-:Y:S08]  /*45f0*/  HMMA.16816.F32 R64, R8.reuse, R42, R72 ;  /* 0x0000002a0840723c */ /* 0x040ff00000001848 */
[----:B------:R-:W-:Y:S08]  /*4600*/  HMMA.16816.F32 R72, R8, R30, R84 ;  /* 0x0000001e0848723c */ /* 0x000ff00000001854 */
[C---:B--2---:R-:W-:Y:S08]  /*4610*/  HMMA.16816.F32 R100, R12.reuse, R28, R100 ;  /* 0x0000001c0c64723c */ /* 0x044ff00000001864 */
[----:B------:R-:W-:Y:S07]  /*4620*/  HMMA.16816.F32 R28, R12, R30, R108 ;  /* 0x0000001e0c1c723c */ /* 0x000fee000000186c */
[----:B------:R-:W-:Y:S01]  /*4630*/  IMAD.IADD R108, R125, 0x1, R5 ;  /* 0x000000017d6c7824 */ /* 0x000fe200078e0205 */
[C---:B------:R-:W-:Y:S01]  /*4640*/  IADD3 R109, R7.reuse, 0x1, RZ ;  /* 0x00000001076d7810 */ /* 0x040fe20007ffe0ff */
[----:B------:R-:W-:Y:S01]  /*4650*/  HMMA.16816.F32 R32, R8, R36, R56 ;  /* 0x000000240820723c */ /* 0x000fe20000001838 */
[----:B------:R-:W-:-:S02]  /*4660*/  IADD3 R110, R7, 0x8, RZ ;  /* 0x00000008076e7810 */ /* 0x000fc40007ffe0ff */
[C---:B------:R-:W-:Y:S02]  /*4670*/  IADD3 R247, R108.reuse, UR4, RZ ;  /* 0x000000046cf77c10 */ /* 0x040fe4000fffe0ff */
[----:B------:R-:W-:Y:S02]  /*4680*/  IADD3 R111, R7, 0x9, RZ ;  /* 0x00000009076f7810 */ /* 0x000fe40007ffe0ff */
[----:B------:R-:W-:Y:S01]  /*4690*/  IADD3 R153, R108, 0x8, RZ ;  /* 0x000000086c997810 */ /* 0x000fe20007ffe0ff */
[C---:B------:R-:W-:Y:S01]  /*46a0*/  IMAD.IADD R3, R247.reuse, 0x1, -R7 ;  /* 0x00000001f7037824 */ /* 0x040fe200078e0a07 */
[----:B------:R-:W-:Y:S01]  /*46b0*/  HMMA.16816.F32 R56, R8, R24, R68 ;  /* 0x000000180838723c */ /* 0x000fe20000001844 */
[----:B------:R-:W-:Y:S01]  /*46c0*/  IMAD.IADD R6, R247, 0x1, -R109 ;  /* 0x00000001f7067824 */ /* 0x000fe200078e0a6d */
[----:B------:R-:W-:Y:S02]  /*46d0*/  IADD3 R242, R153, UR4, RZ ;  /* 0x0000000499f27c10 */ /* 0x000fe4000fffe0ff */
[----:B------:R-:W-:-:S02]  /*46e0*/  IABS R3, R3 ;  /* 0x0000000300037213 */ /* 0x000fc40000000000 */
[----:B------:R-:W-:Y:S02]  /*46f0*/  IADD3 R152, R108, 0x40, RZ ;  /* 0x000000406c987810 */ /* 0x000fe40007ffe0ff */
[----:B------:R-:W-:Y:S01]  /*4700*/  HMMA.16816.F32 R68, R8, R38, R76 ;  /* 0x000000260844723c */ /* 0x000fe2000000184c */
[----:B------:R-:W-:Y:S01]  /*4710*/  IMAD.MOV.U32 R5, RZ, RZ, R3 ;  /* 0x000000ffff057224 */ /* 0x000fe200078e0003 */
[----:B------:R-:W-:Y:S01]  /*4720*/  IABS R3, R6 ;  /* 0x0000000600037213 */ /* 0x000fe20000000000 */
[C---:B------:R-:W-:Y:S01]  /*4730*/  IMAD.IADD R6, R247.reuse, 0x1, -R110 ;  /* 0x00000001f7067824 */ /* 0x040fe200078e0a6e */
[----:B------:R-:W-:Y:S01]  /*4740*/  IADD3 R241, R152, UR4, RZ ;  /* 0x0000000498f17c10 */ /* 0x000fe2000fffe0ff */
[----:B------:R1:W-:Y:S03]  /*4750*/  I2F R201, R5 ;  /* 0x0000000500c97306 */ /* 0x0003e60000201400 */
[C---:B------:R-:W-:Y:S08]  /*4760*/  HMMA.16816.F32 R76, R12.reuse, R40, R116 ;  /* 0x000000280c4c723c */ /* 0x040ff00000001874 */
[----:B------:R-:W-:Y:S01]  /*4770*/  HMMA.16816.F32 R40, R12, R42, R120 ;  /* 0x0000002a0c28723c */ /* 0x000fe20000001878 */
[----:B-1----:R-:W-:Y:S01]  /*4780*/  IMAD.MOV.U32 R5, RZ, RZ, R3 ;  /* 0x000000ffff057224 */ /* 0x002fe200078e0003 */
[----:B------:R-:W-:Y:S01]  /*4790*/  IABS R3, R6 ;  /* 0x0000000600037213 */ /* 0x000fe20000000000 */
[----:B------:R-:W-:-:S04]  /*47a0*/  IMAD.IADD R6, R247, 0x1, -R111 ;  /* 0x00000001f7067824 */ /* 0x000fc800078e0a6f */
[C---:B------:R-:W-:Y:S01]  /*47b0*/  IADD3 R120, R7.reuse, 0x10, RZ ;  /* 0x0000001007787810 */ /* 0x040fe20007ffe0ff */
[----:B------:R1:W-:Y:S01]  /*47c0*/  I2F R202, R5 ;  /* 0x0000000500ca7306 */ /* 0x0003e20000201400 */
[C---:B------:R-:W-:Y:S01]  /*47d0*/  IADD3 R121, R7.reuse, 0x11, RZ ;  /* 0x0000001107797810 */ /* 0x040fe20007ffe0ff */
[----:B------:R-:W-:Y:S01]  /*47e0*/  HMMA.16816.F32 R8, R8, R26, R80 ;  /* 0x0000001a0808723c */ /* 0x000fe20000001850 */
[C---:B------:R-:W-:Y:S02]  /*47f0*/  IADD3 R122, R7.reuse, 0x18, RZ ;  /* 0x00000018077a7810 */ /* 0x040fe40007ffe0ff */
[----:B------:R-:W-:-:S05]  /*4800*/  IADD3 R123, R7, 0x19, RZ ;  /* 0x00000019077b7810 */ /* 0x000fca0007ffe0ff */
        /* <DEDUP_REMOVED lines=9> */
[----:B-1----:R-:W-:Y:S01]  /*48a0*/  IMAD.IADD R5, R247, 0x1, -R120 ;  /* 0x00000001f7057824 */ /* 0x002fe200078e0a78 */
[----:B------:R-:W1:Y:S04]  /*48b0*/  LDSM.16.M88.4 R12, [R230] ;  /* 0x00000000e60c783b */ /* 0x000e680000000200 */
[----:B------:R-:W-:-:S02]  /*48c0*/  IABS R5, R5 ;  /* 0x0000000500057213 */ /* 0x000fc40000000000 */
[C---:B---3--:R-:W-:Y:S01]  /*48d0*/  HMMA.16816.F32 R116, R16.reuse, R96, R56 ;  /* 0x000000601074723c */ /* 0x048fe20000001838 */
[C---:B--2---:R-:W-:Y:S01]  /*48e0*/  IMAD.IADD R3, R247.reuse, 0x1, -R121 ;  /* 0x00000001f7037824 */ /* 0x044fe200078e0a79 */
[----:B------:R2:W-:Y:S04]  /*48f0*/  I2F R205, R5 ;  /* 0x0000000500cd7306 */ /* 0x0005e80000201400 */
[----:B------:R-:W-:Y:S02]  /*4900*/  IABS R3, R3 ;  /* 0x0000000300037213 */ /* 0x000fe40000000000 */
[C---:B----4-:R-:W-:Y:S01]  /*4910*/  HMMA.16816.F32 R112, R16.reuse, R44, R32 ;  /* 0x0000002c1070723c */ /* 0x050fe20000001820 */
[----:B------:R-:W-:Y:S07]  /*4920*/  LDSM.16.M88.4 R32, [R225+0x1000] ;  /* 0x00100000e120783b */ /* 0x000fee0000000200 */
[----:B------:R-:W-:Y:S01]  /*4930*/  HMMA.16816.F32 R68, R16, R46, R68 ;  /* 0x0000002e1044723c */ /* 0x000fe20000001844 */
[----:B--2---:R-:W-:Y:S01]  /*4940*/  IMAD.MOV.U32 R5, RZ, RZ, R3 ;  /* 0x000000ffff057224 */ /* 0x004fe200078e0003 */
[----:B------:R-:W-:Y:S01]  /*4950*/  IABS R3, R6 ;  /* 0x0000000600037213 */ /* 0x000fe20000000000 */
[----:B------:R-:W-:-:S02]  /*4960*/  IMAD.IADD R6, R247, 0x1, -R123 ;  /* 0x00000001f7067824 */ /* 0x000fc400078e0a7b */
[----:B------:R2:W-:Y:S03]  /*4970*/  I2F R206, R5 ;  /* 0x0000000500ce7306 */ /* 0x0005e60000201400 */
[C---:B------:R-:W-:Y:S01]  /*4980*/  HMMA.16816.F32 R84, R16.reuse, R48, R20 ;  /* 0x000000301054723c */ /* 0x040fe20000001814 */
[----:B------:R-:W-:Y:S07]  /*4990*/  LDSM.16.M88.4 R20, [R225+0x800] ;  /* 0x00080000e114783b */ /* 0x000fee0000000200 */
[----:B------:R-:W-:Y:S01]  /*49a0*/  HMMA.16816.F32 R52, R16, R60, R52 ;  /* 0x0000003c1034723c */ /* 0x000fe20000001834 */
[----:B--2---:R-:W-:Y:S01]  /*49b0*/  IMAD.MOV.U32 R5, RZ, RZ, R3 ;  /* 0x000000ffff057224 */ /* 0x004fe200078e0003 */
[----:B------:R-:W-:Y:S01]  /*49c0*/  IABS R3, R6 ;  /* 0x0000000600037213 */ /* 0x000fe20000000000 */
[----:B------:R-:W-:-:S05]  /*49d0*/  IMAD.IADD R6, R247, 0x1, -R132 ;  /* 0x00000001f7067824 */ /* 0x000fca00078e0a84 */
[C---:B-1----:R-:W-:Y:S01]  /*49e0*/  HMMA.16816.F32 R80, R12.reuse, R44, R80 ;  /* 0x0000002c0c50723c */ /* 0x042fe20000001850 */
[----:B------:R1:W-:Y:S07]  /*49f0*/  I2F R207, R5 ;  /* 0x0000000500cf7306 */ /* 0x0003ee0000201400 */
[----:B------:R-:W-:Y:S08]  /*4a00*/  HMMA.16816.F32 R56, R12, R46, R36 ;  /* 0x0000002e0c38723c */ /* 0x000ff00000001824 */
[----:B------:R-:W-:Y:S01]  /*4a10*/  HMMA.16816.F32 R64, R16, R50, R64 ;  /* 0x000000321040723c */ /* 0x000fe20000001840 */
[----:B-1----:R-:W-:Y:S01]  /*4a20*/  IMAD.MOV.U32 R5, RZ, RZ, R3 ;  /* 0x000000ffff057224 */ /* 0x002fe200078e0003 */
[----:B------:R-:W-:-:S02]  /*4a30*/  IABS R3, R6 ;  /* 0x0000000600037213 */ /* 0x000fc40000000000 */
[----:B------:R-:W-:Y:S01]  /*4a40*/  IADD3 R6, R108, 0x48, RZ ;  /* 0x000000486c067810 */ /* 0x000fe20007ffe0ff */
[----:B------:R1:W-:Y:S03]  /*4a50*/  I2F R208, R5 ;  /* 0x0000000500d07306 */ /* 0x0003e60000201400 */
[C---:B------:R-:W-:Y:S01]  /*4a60*/  IADD3 R248, R6.reuse, UR4, RZ ;  /* 0x0000000406f87c10 */ /* 0x040fe2000fffe0ff */
[C---:B------:R-:W-:Y:S01]  /*4a70*/  HMMA.16816.F32 R72, R16.reuse, R62, R72 ;  /* 0x0000003e1048723c */ /* 0x040fe20000001848 */
[----:B------:R-:W-:Y:S02]  /*4a80*/  ULDC UR4, c[0x0][0x2e8] ;  /* 0x0000ba0000047ab9 */ /* 0x000fe40000000800 */
[----:B------:R-:W-:Y:S01]  /*4a90*/  UIADD3 UR4, UR5, UR4, URZ ;  /* 0x0000000405047290 */ /* 0x000fe2000fffe03f */
[----:B------:R2:W-:Y:S04]  /*4aa0*/  I2F R209, R3 ;  /* 0x0000000300d17306 */ /* 0x0005e80000201400 */
[----:B------:R-:W-:Y:S01]  /*4ab0*/  HMMA.16816.F32 R24, R16, R98, R8 ;  /* 0x000000621018723c */ /* 0x000fe20000001808 */
[----:B------:R-:W3:Y:S01]  /*4ac0*/  LDSM.16.M88.4 R8, [R229+0x2000] ;  /* 0x00200000e508783b */ /* 0x000ee20000000200 */
[----:B------:R-:W-:Y:S01]  /*4ad0*/  IADD3 R6, R6, UR4, RZ ;  /* 0x0000000406067c10 */ /* 0x000fe2000fffe0ff */
[----:B-1----:R-:W-:-:S02]  /*4ae0*/  IMAD.IADD R5, R247, 0x1, -R133 ;  /* 0x00000001f7057824 */ /* 0x002fc400078e0a85 */
[----:B------:R-:W1:Y:S01]  /*4af0*/  LDSM.16.M88.4 R16, [R225] ;  /* 0x00000000e110783b */ /* 0x000e620000000200 */
[----:B------:R-:W-:Y:S02]  /*4b00*/  IMNMX R249, R6, UR14, PT ;  /* 0x0000000e06f97c17 */ /* 0x000fe4000b800200 */
[----:B------:R-:W-:Y:S01]  /*4b10*/  HMMA.16816.F32 R76, R12, R48, R76 ;  /* 0x000000300c4c723c */ /* 0x000fe2000000184c */
[----:B------:R-:W-:Y:S01]  /*4b20*/  IABS R0, R5 ;  /* 0x0000000500007213 */ /* 0x000fe20000000000 */
[----:B------:R-:W-:Y:S01]  /*4b30*/  IMAD.IADD R5, R247, 0x1, -R134 ;  /* 0x00000001f7057824 */ /* 0x000fe200078e0a86 */
[----:B------:R-:W-:-:S03]  /*4b40*/  ISETP.GE.AND P2, PT, R7, R249, PT ;  /* 0x000000f90700720c */ /* 0x000fc60003f46270 */
[----:B--2---:R-:W-:Y:S01]  /*4b50*/  IMAD.MOV.U32 R3, RZ, RZ, R0 ;  /* 0x000000ffff037224 */ /* 0x004fe200078e0000 */
[----:B------:R-:W-:Y:S01]  /*4b60*/  IABS R0, R5 ;  /* 0x0000000500007213 */ /* 0x000fe20000000000 */
[C---:B------:R-:W-:Y:S01]  /*4b70*/  IMAD.IADD R5, R247.reuse, 0x1, -R136 ;  /* 0x00000001f7057824 */ /* 0x040fe200078e0a88 */
[C---:B------:R-:W-:Y:S01]  /*4b80*/  HMMA.16816.F32 R44, R12.reuse, R60, R100 ;  /* 0x0000003c0c2c723c */ /* 0x040fe20000001864 */
[----:B------:R2:W-:Y:S07]  /*4b90*/  I2F R210, R3 ;  /* 0x0000000300d27306 */ /* 0x0005ee0000201400 */
[C---:B------:R-:W-:Y:S08]  /*4ba0*/  HMMA.16816.F32 R48, R12.reuse, R50, R40 ;  /* 0x000000320c30723c */ /* 0x040ff00000001828 */
[C---:B------:R-:W-:Y:S01]  /*4bb0*/  HMMA.16816.F32 R60, R12.reuse, R62, R28 ;  /* 0x0000003e0c3c723c */ /* 0x040fe2000000181c */
[----:B--2---:R-:W-:Y:S01]  /*4bc0*/  IMAD.MOV.U32 R3, RZ, RZ, R0 ;  /* 0x000000ffff037224 */ /* 0x004fe200078e0000 */
[----:B------:R-:W-:Y:S01]  /*4bd0*/  IABS R0, R5 ;  /* 0x0000000500007213 */ /* 0x000fe20000000000 */
[C---:B------:R-:W-:Y:S01]  /*4be0*/  IMAD.IADD R5, R247.reuse, 0x1, -R135 ;  /* 0x00000001f7057824 */ /* 0x040fe200078e0a87 */
[----:B------:R-:W2:Y:S01]  /*4bf0*/  LDSM.16.M88.4 R28, [R225+0x1800] ;  /* 0x00180000e11c783b */ /* 0x000ea20000000200 */
[----:B------:R4:W-:Y:S03]  /*4c00*/  I2F R211, R3 ;  /* 0x0000000300d37306 */ /* 0x0009e60000201400 */
[C---:B------:R-:W-:Y:S08]  /*4c10*/  HMMA.16816.F32 R40, R12.reuse, R96, R88 ;  /* 0x000000600c28723c */ /* 0x040ff00000001858 */
[----:B------:R-:W-:Y:S01]  /*4c20*/  HMMA.16816.F32 R36, R12, R98, R92 ;  /* 0x000000620c24723c */ /* 0x000fe2000000185c */
[----:B------:R-:W5:Y:S01]  /*4c30*/  LDSM.16.M88.4 R12, [R229] ;  /* 0x00000000e50c783b */ /* 0x000f620000000200 */
[----:B----4-:R-:W-:Y:S01]  /*4c40*/  IMAD.MOV.U32 R3, RZ, RZ, R0 ;  /* 0x000000ffff037224 */ /* 0x010fe200078e0000 */
[----:B------:R-:W-:Y:S01]  /*4c50*/  IABS R0, R5 ;  /* 0x0000000500007213 */ /* 0x000fe20000000000 */
[----:B------:R-:W-:-:S04]  /*4c60*/  IMAD.IADD R5, R247, 0x1, -R137 ;  /* 0x00000001f7057824 */ /* 0x000fc800078e0a89 */
[C---:B---3--:R-:W-:Y:S01]  /*4c70*/  HMMA.16816.F32 R92, R8.reuse, R34, R72 ;  /* 0x00000022085c723c */ /* 0x048fe20000001848 */
[----:B------:R3:W-:Y:S07]  /*4c80*/  I2F R212, R3 ;  /* 0x0000000300d47306 */ /* 0x0007ee0000201400 */
[C---:B-1----:R-:W-:Y:S01]  /*4c90*/  HMMA.16816.F32 R84, R8.reuse, R16, R84 ;  /* 0x000000100854723c */ /* 0x042fe20000001854 */
[----:B------:R1:W-:Y:S07]  /*4ca0*/  I2F R214, R0 ;  /* 0x0000000000d67306 */ /* 0x0003ee0000201400 */
[----:B------:R-:W-:Y:S01]  /*4cb0*/  HMMA.16816.F32 R96, R8, R18, R64 ;  /* 0x000000120860723c */ /* 0x000fe20000001840 */
[----:B---3--:R-:W-:-:S05]  /*4cc0*/  IMAD.IADD R3, R247, 0x1, -R139 ;  /* 0x00000001f7037824 */ /* 0x008fca00078e0a8b */
[----:B------:R-:W-:Y:S02]  /*4cd0*/  IABS R3, R3 ;  /* 0x0000000300037213 */ /* 0x000fe40000000000 */
[C---:B------:R-:W-:Y:S01]  /*4ce0*/  HMMA.16816.F32 R112, R8.reuse, R20, R112 ;  /* 0x000000140870723c */ /* 0x040fe20000001870 */
[----:B-1----:R-:W-:Y:S01]  /*4cf0*/  IMAD.IADD R0, R247, 0x1, -R138 ;  /* 0x00000001f7007824 */ /* 0x002fe200078e0a8a */
[----:B------:R1:W-:Y:S04]  /*4d00*/  I2F R213, R3 ;  /* 0x0000000300d57306 */ /* 0x0003e80000201400 */
[----:B------:R-:W-:Y:S02]  /*4d10*/  IABS R0, R0 ;  /* 0x0000000000007213 */ /* 0x000fe40000000000 */
[C---:B------:R-:W-:Y:S08]  /*4d20*/  HMMA.16816.F32 R104, R8.reuse, R22, R68 ;  /* 0x000000160868723c */ /* 0x040ff00000001844 */
[----:B------:R-:W-:Y:S01]  /*4d30*/  HMMA.16816.F32 R100, R8, R32, R52 ;  /* 0x000000200864723c */ /* 0x000fe20000001834 */
[----:B-1----:R-:W-:Y:S01]  /*4d40*/  IMAD.MOV.U32 R3, RZ, RZ, R0 ;  /* 0x000000ffff037224 */ /* 0x002fe200078e0000 */
[----:B------:R-:W-:Y:S01]  /*4d50*/  IABS R0, R5 ;  /* 0x0000000500007213 */ /* 0x000fe20000000000 */
[----:B------:R-:W-:-:S02]  /*4d60*/  IMAD.IADD R5, R242, 0x1, -R7 ;  /* 0x00000001f2057824 */ /* 0x000fc400078e0a07 */
[----:B------:R1:W-:Y:S03]  /*4d70*/  I2F R215, R3 ;  /* 0x0000000300d77306 */ /* 0x0003e60000201400 */
[C---:B--2---:R-:W-:Y:S08]  /*4d80*/  HMMA.16816.F32 R88, R8.reuse, R28, R116 ;  /* 0x0000001c0858723c */ /* 0x044ff00000001874 */
[----:B------:R-:W-:Y:S01]  /*4d90*/  HMMA.16816.F32 R72, R8, R30, R24 ;  /* 0x0000001e0848723c */ /* 0x000fe20000001818 */
[----:B------:R-:W-:Y:S04]  /*4da0*/  LDSM.16.M88.4 R24, [R220+0xa000] ;  /* 0x00a00000dc18783b */ /* 0x000fe80000000200 */
[----:B------:R-:W2:Y:S01]  /*4db0*/  LDSM.16.M88.4 R8, [R227+0x6000] ;  /* 0x00600000e308783b */ /* 0x000ea20000000200 */
[----:B-1----:R-:W-:Y:S01]  /*4dc0*/  IMAD.MOV.U32 R3, RZ, RZ, R0 ;  /* 0x000000ffff037224 */ /* 0x002fe200078e0000 */
[----:B------:R-:W-:Y:S01]  /*4dd0*/  IABS R0, R5 ;  /* 0x0000000500007213 */ /* 0x000fe20000000000 */
[--C-:B------:R-:W-:Y:S01]  /*4de0*/  IMAD.IADD R5, R241, 0x1, -R7.reuse ;  /* 0x00000001f1057824 */ /* 0x100fe200078e0a07 */
[C---:B-----5:R-:W-:Y:S01]  /*4df0*/  HMMA.16816.F32 R64, R12.reuse, R32, R44 ;  /* 0x000000200c40723c */ /* 0x060fe2000000182c */
        /* <DEDUP_REMOVED lines=8> */
[C---:B------:R-:W-:Y:S08]  /*4e80*/  HMMA.16816.F32 R80, R12.reuse, R20, R80 ;  /* 0x000000140c50723c */ /* 0x040ff00000001850 */
[----:B------:R-:W-:Y:S01]  /*4e90*/  HMMA.16816.F32 R56, R12, R22, R56 ;  /* 0x000000160c38723c */ /* 0x000fe20000001838 */
[----:B------:R-:W-:Y:S01]  /*4ea0*/  LDSM.16.M88.4 R20, [R220+0xb800] ;  /* 0x00b80000dc14783b */ /* 0x000fe20000000200 */
[----:B---3--:R-:W-:Y:S01]  /*4eb0*/  IMAD.MOV.U32 R3, RZ, RZ, R0 ;  /* 0x000000ffff037224 */ /* 0x008fe200078e0000 */
[----:B------:R-:W-:Y:S01]  /*4ec0*/  IABS R0, R5 ;  /* 0x0000000500007213 */ /* 0x000fe20000000000 */
[----:B------:R-:W-:-:S04]  /*4ed0*/  IMAD.IADD R5, R242, 0x1, -R109 ;  /* 0x00000001f2057824 */ /* 0x000fc800078e0a6d */
[C---:B------:R-:W-:Y:S01]  /*4ee0*/  HMMA.16816.F32 R60, R12.reuse, R34, R60 ;  /* 0x000000220c3c723c */ /* 0x040fe2000000183c */
[----:B------:R3:W-:Y:S01]  /*4ef0*/  I2F R197, R3 ;  /* 0x0000000300c57306 */ /* 0x0007e20000201400 */
[----:B------:R-:W4:Y:S06]  /*4f00*/  LDSM.16.M88.4 R32, [R220+0xb000] ;  /* 0x00b00000dc20783b */ /* 0x000f2c0000000200 */
[C---:B------:R-:W-:Y:S08]  /*4f10*/  HMMA.16816.F32 R52, R12.reuse, R28, R40 ;  /* 0x0000001c0c34723c */ /* 0x040ff00000001828 */
[----:B------:R-:W-:Y:S01]  /*4f20*/  HMMA.16816.F32 R44, R12, R30, R36 ;  /* 0x0000001e0c2c723c */ /* 0x000fe20000001824 */
[----:B---3--:R-:W-:Y:S01]  /*4f30*/  IMAD.MOV.U32 R3, RZ, RZ, R0 ;  /* 0x000000ffff037224 */ /* 0x008fe200078e0000 */
[----:B------:R-:W-:Y:S01]  /*4f40*/  IABS R0, R5 ;  /* 0x0000000500007213 */ /* 0x000fe20000000000 */
[C---:B------:R-:W-:Y:S01]  /*4f50*/  IMAD.IADD R5, R241.reuse, 0x1, -R109 ;  /* 0x00000001f1057824 */ /* 0x040fe200078e0a6d */
[----:B------:R-:W3:Y:S01]  /*4f60*/  LDSM.16.M88.4 R12, [R227+0x4000] ;  /* 0x00400000e30c783b */ /* 0x000ee20000000200 */
[----:B------:R5:W-:Y:S03]  /*4f70*/  I2F R194, R3 ;  /* 0x0000000300c27306 */ /* 0x000be60000201400 */
[C---:B--2---:R-:W-:Y:S01]  /*4f80*/  HMMA.16816.F32 R48, R8.reuse, R24, R84 ;  /* 0x000000180830723c */ /* 0x044fe20000001854 */
[----:B------:R-:W-:Y:S07]  /*4f90*/  LDSM.16.M88.4 R28, [R228+0x4000] ;  /* 0x00400000e41c783b */ /* 0x000fee0000000200 */
[----:B------:R-:W-:Y:S01]  /*4fa0*/  HMMA.16816.F32 R84, R8, R26, R96 ;  /* 0x0000001a0854723c */ /* 0x000fe20000001860 */
[----:B-----5:R-:W-:Y:S01]  /*4fb0*/  IMAD.MOV.U32 R3, RZ, RZ, R0 ;  /* 0x000000ffff037224 */ /* 0x020fe200078e0000 */
[----:B------:R-:W-:Y:S01]  /*4fc0*/  IABS R0, R5 ;  /* 0x0000000500007213 */ /* 0x000fe20000000000 */
[----:B------:R-:W-:-:S05]  /*4fd0*/  IMAD.IADD R5, R241, 0x1, -R110 ;  /* 0x00000001f1057824 */ /* 0x000fca00078e0a6e */
[C---:B-1----:R-:W-:Y:S01]  /*4fe0*/  HMMA.16816.F32 R128, R8.reuse, R16, R112 ;  /* 0x000000100880723c */ /* 0x042fe20000001870 */
[----:B------:R1:W-:Y:S07]  /*4ff0*/  I2F R198, R3 ;  /* 0x0000000300c67306 */ /* 0x0003ee0000201400 */
[C---:B------:R-:W-:Y:S01]  /*5000*/  HMMA.16816.F32 R96, R8.reuse, R18, R104 ;  /* 0x000000120860723c */ /* 0x040fe20000001868 */
[----:B------:R2:W-:Y:S07]  /*5010*/  I2F R196, R0 ;  /* 0x0000000000c47306 */ /* 0x0005ee0000201400 */
[----:B----4-:R-:W-:Y:S01]  /*5020*/  HMMA.16816.F32 R100, R8, R32, R100 ;  /* 0x000000200864723c */ /* 0x010fe20000001864 */
[----:B-1----:R-:W-:-:S05]  /*5030*/  IMAD.IADD R3, R248, 0x1, -R109 ;  /* 0x00000001f8037824 */ /* 0x002fca00078e0a6d */
[----:B------:R-:W-:Y:S02]  /*5040*/  IABS R3, R3 ;  /* 0x0000000300037213 */ /* 0x000fe40000000000 */
[C---:B------:R-:W-:Y:S01]  /*5050*/  HMMA.16816.F32 R144, R8.reuse, R34, R92 ;  /* 0x000000220890723c */ /* 0x040fe2000000185c */
[----:B--2---:R-:W-:Y:S01]  /*5060*/  IMAD.IADD R0, R242, 0x1, -R110 ;  /* 0x00000001f2007824 */ /* 0x004fe200078e0a6e */
[----:B------:R1:W-:Y:S04]  /*5070*/  I2F R193, R3 ;  /* 0x0000000300c17306 */ /* 0x0003e80000201400 */
[----:B------:R-:W-:Y:S02]  /*5080*/  IABS R0, R0 ;  /* 0x0000000000007213 */ /* 0x000fe40000000000 */
[C---:B------:R-:W-:Y:S08]  /*5090*/  HMMA.16816.F32 R88, R8.reuse, R20, R88 ;  /* 0x000000140858723c */ /* 0x040ff00000001858 */
[----:B------:R-:W-:Y:S01]  /*50a0*/  HMMA.16816.F32 R148, R8, R22, R72 ;  /* 0x000000160894723c */ /* 0x000fe20000001848 */
[----:B------:R-:W-:Y:S01]  /*50b0*/  LDSM.16.M88.4 R8, [R231+0x2000] ;  /* 0x00200000e708783b */ /* 0x000fe20000000200 */
[----:B-1----:R-:W-:Y:S01]  /*50c0*/  IMAD.MOV.U32 R3, RZ, RZ, R0 ;  /* 0x000000ffff037224 */ /* 0x002fe200078e0000 */
[----:B------:R-:W-:Y:S01]  /*50d0*/  IABS R0, R5 ;  /* 0x0000000500007213 */ /* 0x000fe20000000000 */
[----:B------:R-:W-:-:S02]  /*50e0*/  IMAD.IADD R5, R248, 0x1, -R110 ;  /* 0x00000001f8057824 */ /* 0x000fc400078e0a6e */
[----:B------:R1:W-:Y:S02]  /*50f0*/  I2F R192, R3 ;  /* 0x0000000300c07306 */ /* 0x0003e40000201400 */
[C---:B---3--:R-:W-:Y:S08]  /*5100*/  HMMA.16816.F32 R36, R12.reuse, R24, R76 ;  /* 0x000000180c24723c */ /* 0x048ff0000000184c */
[----:B------:R-:W-:Y:S01]  /*5110*/  HMMA.16816.F32 R40, R12, R26, R68 ;  /* 0x0000001a0c28723c */ /* 0x000fe20000001844 */
[----:B------:R-:W2:Y:S01]  /*5120*/  LDSM.16.M88.4 R24, [R228+0x6000] ;  /* 0x00600000e418783b */ /* 0x000ea20000000200 */
[----:B-1----:R-:W-:Y:S01]  /*5130*/  IMAD.MOV.U32 R3, RZ, RZ, R0 ;  /* 0x000000ffff037224 */ /* 0x002fe200078e0000 */
[----:B------:R-:W-:Y:S01]  /*5140*/  IABS R0, R5 ;  /* 0x0000000500007213 */ /* 0x000fe20000000000 */
[----:B------:R-:W-:-:S04]  /*5150*/  IMAD.IADD R5, R242, 0x1, -R111 ;  /* 0x00000001f2057824 */ /* 0x000fc800078e0a6f */
[C---:B------:R-:W-:Y:S01]  /*5160*/  HMMA.16816.F32 R72, R12.reuse, R16, R80 ;  /* 0x000000100c48723c */ /* 0x040fe20000001850 */
[----:B------:R1:W-:Y:S07]  /*5170*/  I2F R191, R3 ;  /* 0x0000000300bf7306 */ /* 0x0003ee0000201400 */
[C---:B------:R-:W-:Y:S01]  /*5180*/  HMMA.16816.F32 R112, R12.reuse, R18, R56 ;  /* 0x000000120c70723c */ /* 0x040fe20000001838 */
[----:B------:R-:W-:Y:S04]  /*5190*/  LDSM.16.M88.4 R16, [R230+0x6000] ;  /* 0x00600000e610783b */ /* 0x000fe80000000200 */
[----:B------:R-:W-:Y:S03]  /*51a0*/  LDSM.16.M88.4 R56, [R231+0x3000] ;  /* 0x00300000e738783b */ /* 0x000fe60000000200 */
[C---:B------:R-:W-:Y:S01]  /*51b0*/  HMMA.16816.F32 R140, R12.reuse, R22, R44 ;  /* 0x000000160c8c723c */ /* 0x040fe2000000182c */
[----:B-1----:R-:W-:Y:S01]  /*51c0*/  IMAD.MOV.U32 R3, RZ, RZ, R0 ;  /* 0x000000ffff037224 */ /* 0x002fe200078e0000 */
[----:B------:R-:W-:Y:S01]  /*51d0*/  IABS R0, R5 ;  /* 0x0000000500007213 */ /* 0x000fe20000000000 */
[--C-:B------:R-:W-:Y:S01]  /*51e0*/  IMAD.IADD R5, R241, 0x1, -R111.reuse ;  /* 0x00000001f1057824 */ /* 0x100fe200078e0a6f */
[----:B------:R-:W1:Y:S01]  /*51f0*/  LDSM.16.M88.4 R44, [R226+0xa000] ;  /* 0x00a00000e22c783b */ /* 0x000e620000000200 */
[----:B------:R3:W-:Y:S03]  /*5200*/  I2F R190, R3 ;  /* 0x0000000300be7306 */ /* 0x0007e60000201400 */
[C---:B------:R-:W-:Y:S01]  /*5210*/  HMMA.16816.F32 R116, R12.reuse, R20, R52 ;  /* 0x000000140c74723c */ /* 0x040fe20000001834 */
[----:B------:R-:W4:Y:S04]  /*5220*/  LDSM.16.M88.4 R20, [R230+0x4000] ;  /* 0x00400000e614783b */ /* 0x000f280000000200 */
[----:B------:R-:W5:Y:S03]  /*5230*/  LDSM.16.M88.4 R52, [R231+0x2800] ;  /* 0x00280000e734783b */ /* 0x000f660000000200 */
[----:B------:R-:W-:Y:S01]  /*5240*/  HMMA.16816.F32 R104, R12, R32, R64 ;  /* 0x000000200c68723c */ /* 0x000fe20000001840 */
[----:B---3--:R-:W-:Y:S01]  /*5250*/  IMAD.MOV.U32 R3, RZ, RZ, R0 ;  /* 0x000000ffff037224 */ /* 0x008fe200078e0000 */
[----:B------:R-:W-:Y:S01]  /*5260*/  IABS R0, R5 ;  /* 0x0000000500007213 */ /* 0x000fe20000000000 */
[----:B------:R-:W-:-:S05]  /*5270*/  IMAD.IADD R5, R248, 0x1, -R111 ;  /* 0x00000001f8057824 */ /* 0x000fca00078e0a6f */
[----:B------:R-:W-:Y:S01]  /*5280*/  HMMA.16816.F32 R124, R12, R34, R60 ;  /* 0x000000220c7c723c */ /* 0x000fe2000000183c */
[----:B------:R3:W-:Y:S01]  /*5290*/  I2F R187, R3 ;  /* 0x0000000300bb7306 */ /* 0x0007e20000201400 */
[----:B------:R-:W5:Y:S06]  /*52a0*/  LDSM.16.M88.4 R60, [R231+0x3800] ;  /* 0x00380000e73c783b */ /* 0x000f6c0000000200 */
[-C--:B--2---:R-:W-:Y:S08]  /*52b0*/  HMMA.16816.F32 R32, R24, R8.reuse, R48 ;  /* 0x000000081820723c */ /* 0x084ff00000001830 */
[C---:B------:R-:W-:Y:S01]  /*52c0*/  HMMA.16816.F32 R12, R28.reuse, R8, R36 ;  /* 0x000000081c0c723c */ /* 0x040fe20000001824 */
[----:B---3--:R-:W-:Y:S01]  /*52d0*/  IMAD.MOV.U32 R3, RZ, RZ, R0 ;  /* 0x000000ffff037224 */ /* 0x008fe200078e0000 */
[----:B------:R-:W-:Y:S01]  /*52e0*/  IABS R0, R5 ;  /* 0x0000000500007213 */ /* 0x000fe20000000000 */
[C---:B------:R-:W-:Y:S01]  /*52f0*/  IMAD.IADD R5, R242.reuse, 0x1, -R120 ;  /* 0x00000001f2057824 */ /* 0x040fe200078e0a78 */
[----:B------:R-:W-:Y:S01]  /*5300*/  LDSM.16.M88.4 R36, [R225+0x2000] ;  /* 0x00200000e124783b */ /* 0x000fe20000000200 */
[----:B------:R2:W-:Y:S03]  /*5310*/  I2F R188, R3 ;  /* 0x0000000300bc7306 */ /* 0x0005e60000201400 */
[----:B------:R-:W-:Y:S08]  /*5320*/  HMMA.16816.F32 R68, R28, R10, R40 ;  /* 0x0000000a1c44723c */ /* 0x000ff00000001828 */
[----:B-1----:R-:W-:Y:S01]  /*5330*/  HMMA.16816.F32 R40, R16, R44, R32 ;  /* 0x0000002c1028723c */ /* 0x002fe20000001820 */
[----:B--2---:R-:W-:Y:S01]  /*5340*/  IMAD.MOV.U32 R3, RZ, RZ, R0 ;  /* 0x000000ffff037224 */ /* 0x004fe200078e0000 */
[----:B------:R-:W-:Y:S01]  /*5350*/  IABS R0, R5 ;  /* 0x0000000500007213 */ /* 0x000fe20000000000 */
[----:B------:R-:W-:-:S05]  /*5360*/  IMAD.IADD R5, R242, 0x1, -R121 ;  /* 0x00000001f2057824 */ /* 0x000fca00078e0a79 */
[----:B----4-:R-:W-:Y:S01]  /*5370*/  HMMA.16816.F32 R32, R20, R44, R12 ;  /* 0x0000002c1420723c */ /* 0x010fe2000000180c */
[----:B------:R1:W-:Y:S01]  /*5380*/  I2F R186, R3 ;  /* 0x0000000300ba7306 */ /* 0x0003e20000201400 */
[----:B------:R-:W2:Y:S06]  /*5390*/  LDSM.16.M88.4 R12, [R229+0x4000] ;  /* 0x00400000e50c783b */ /* 0x000eac0000000200 */
[C---:B------:R-:W-:Y:S01]  /*53a0*/  HMMA.16816.F32 R80, R24.reuse, R10, R84 ;  /* 0x0000000a1850723c */ /* 0x040fe20000001854 */
[----:B------:R3:W-:Y:S01]  /*53b0*/  I2F R189, R0 ;  /* 0x0000000000bd7306 */ /* 0x0007e20000201400 */
[----:B------:R-:W4:Y:S06]  /*53c0*/  LDSM.16.M88.4 R8, [R229+0x6000] ;  /* 0x00600000e508783b */ /* 0x000f2c0000000200 */
[----:B-----5:R-:W-:Y:S01]  /*53d0*/  HMMA.16816.F32 R84, R24, R54, R96 ;  /* 0x000000361854723c */ /* 0x020fe20000001860 */
[----:B-1----:R-:W-:-:S05]  /*53e0*/  IMAD.IADD R3, R241, 0x1, -R120 ;  /* 0x00000001f1037824 */ /* 0x002fca00078e0a78 */
[----:B------:R-:W-:Y:S02]  /*53f0*/  IABS R3, R3 ;  /* 0x0000000300037213 */ /* 0x000fe40000000000 */
[C---:B------:R-:W-:Y:S01]  /*5400*/  HMMA.16816.F32 R92, R24.reuse, R56, R100 ;  /* 0x00000038185c723c */ /* 0x040fe20000001864 */
[----:B---3--:R-:W-:Y:S01]  /*5410*/  IMAD.IADD R0, R248, 0x1, -R120 ;  /* 0x00000001f8007824 */ /* 0x008fe200078e0a78 */
        /* <DEDUP_REMOVED lines=8> */
[----:B--2---:R-:W-:Y:S08]  /*54a0*/  HMMA.16816.F32 R48, R12, R36, R32 ;  /* 0x000000240c30723c */ /* 0x004ff00000001820 */
[----:B------:R-:W-:Y:S01]  /*54b0*/  HMMA.16816.F32 R76, R24, R52, R128 ;  /* 0x00000034184c723c */ /* 0x000fe20000001880 */
[----:B-1----:R-:W-:Y:S01]  /*54c0*/  IMAD.MOV.U32 R3, RZ, RZ, R0 ;  /* 0x000000ffff037224 */ /* 0x002fe200078e0000 */
[----:B------:R-:W-:Y:S01]  /*54d0*/  IABS R0, R5 ;  /* 0x0000000500007213 */ /* 0x000fe20000000000 */
[----:B------:R-:W-:-:S05]  /*54e0*/  IMAD.IADD R5, R248, 0x1, -R121 ;  /* 0x00000001f8057824 */ /* 0x000fca00078e0a79 */
[----:B------:R-:W-:Y:S01]  /*54f0*/  HMMA.16816.F32 R88, R24, R62, R148 ;  /* 0x0000003e1858723c */ /* 0x000fe20000001894 */
[----:B------:R1:W-:Y:S01]  /*5500*/  I2F R184, R3 ;  /* 0x0000000300b87306 */ /* 0x0003e20000201400 */
[----:B------:R-:W2:Y:S06]  /*5510*/  LDSM.16.M88.4 R24, [R226+0xa800] ;  /* 0x00a80000e218783b */ /* 0x000eac0000000200 */
[----:B------:R-:W-:Y:S08]  /*5520*/  HMMA.16816.F32 R32, R20, R46, R68 ;  /* 0x0000002e1420723c */ /* 0x000ff00000001844 */
[----:B----4-:R-:W-:Y:S01]  /*5530*/  HMMA.16816.F32 R40, R8, R36, R40 ;  /* 0x000000240828723c */ /* 0x010fe20000001828 */
[----:B-1----:R-:W-:Y:S01]  /*5540*/  IMAD.MOV.U32 R3, RZ, RZ, R0 ;  /* 0x000000ffff037224 */ /* 0x002fe200078e0000 */
[----:B------:R-:W-:Y:S01]  /*5550*/  IABS R0, R5 ;  /* 0x0000000500007213 */ /* 0x000fe20000000000 */
[----:B------:R-:W-:-:S02]  /*5560*/  IMAD.IADD R5, R242, 0x1, -R122 ;  /* 0x00000001f2057824 */ /* 0x000fc400078e0a7a */
[----:B------:R1:W-:Y:S03]  /*5570*/  I2F R182, R3 ;  /* 0x0000000300b67306 */ /* 0x0003e60000201400 */
[----:B------:R-:W-:Y:S08]  /*5580*/  HMMA.16816.F32 R64, R28, R52, R72 ;  /* 0x000000341c40723c */ /* 0x000ff00000001848 */
[----:B------:R-:W-:Y:S01]  /*5590*/  HMMA.16816.F32 R44, R16, R46, R80 ;  /* 0x0000002e102c723c */ /* 0x000fe20000001850 */
[----:B-1----:R-:W-:Y:S01]  /*55a0*/  IMAD.MOV.U32 R3, RZ, RZ, R0 ;  /* 0x000000ffff037224 */ /* 0x002fe200078e0000 */
        /* <DEDUP_REMOVED lines=12> */
[----:B------:R-:W3:Y:S01]  /*5670*/  LDSM.16.M88.4 R60, [R226+0xb800] ;  /* 0x00b80000e23c783b */ /* 0x000ee20000000200 */
[----:B-1----:R-:W-:Y:S01]  /*5680*/  IMAD.MOV.U32 R3, RZ, RZ, R0 ;  /* 0x000000ffff037224 */ /* 0x002fe200078e0000 */
[----:B------:R-:W-:Y:S01]  /*5690*/  IABS R0, R5 ;  /* 0x0000000500007213 */ /* 0x000fe20000000000 */
[----:B------:R-:W-:-:S04]  /*56a0*/  IMAD.IADD R5, R248, 0x1, -R123 ;  /* 0x00000001f8057824 */ /* 0x000fc800078e0a7b */
[----:B--2---:R-:W-:Y:S01]  /*56b0*/  HMMA.16816.F32 R28, R16, R24, R76 ;  /* 0x00000018101c723c */ /* 0x004fe2000000184c */
[----:B------:R1:W-:Y:S07]  /*56c0*/  I2F R183, R3 ;  /* 0x0000000300b77306 */ /* 0x0003ee0000201400 */
[----:B------:R-:W-:Y:S01]  /*56d0*/  HMMA.16816.F32 R52, R8, R38, R44 ;  /* 0x000000260834723c */ /* 0x000fe2000000182c */
[----:B------:R2:W-:Y:S07]  /*56e0*/  I2F R180, R0 ;  /* 0x0000000000b47306 */ /* 0x0005ee0000201400 */
[----:B------:R-:W-:Y:S01]  /*56f0*/  HMMA.16816.F32 R56, R16, R26, R84 ;  /* 0x0000001a1038723c */ /* 0x000fe20000001854 */
[----:B-1----:R-:W-:-:S05]  /*5700*/  IMAD.IADD R3, R242, 0x1, -R123 ;  /* 0x00000001f2037824 */ /* 0x002fca00078e0a7b */
[----:B------:R-:W-:Y:S02]  /*5710*/  IABS R3, R3 ;  /* 0x0000000300037213 */ /* 0x000fe40000000000 */
[----:B------:R-:W-:Y:S01]  /*5720*/  HMMA.16816.F32 R44, R20, R26, R68 ;  /* 0x0000001a142c723c */ /* 0x000fe20000001844 */
[----:B--2---:R-:W-:Y:S01]  /*5730*/  IMAD.IADD R0, R241, 0x1, -R123 ;  /* 0x00000001f1007824 */ /* 0x004fe200078e0a7b */
[----:B------:R1:W-:Y:S04]  /*5740*/  I2F R178, R3 ;  /* 0x0000000300b27306 */ /* 0x0003e80000201400 */
[----:B------:R-:W-:Y:S02]  /*5750*/  IABS R0, R0 ;  /* 0x0000000000007213 */ /* 0x000fe40000000000 */
[C---:B---3--:R-:W-:Y:S08]  /*5760*/  HMMA.16816.F32 R100, R16.reuse, R60, R100 ;  /* 0x0000003c1064723c */ /* 0x048ff00000001864 */
[----:B------:R-:W-:Y:S01]  /*5770*/  HMMA.16816.F32 R88, R16, R62, R88 ;  /* 0x0000003e1058723c */ /* 0x000fe20000001858 */
[----:B-1----:R-:W-:Y:S01]  /*5780*/  IMAD.MOV.U32 R3, RZ, RZ, R0 ;  /* 0x000000ffff037224 */ /* 0x002fe200078e0000 */
[----:B------:R-:W-:Y:S01]  /*5790*/  IABS R0, R5 ;  /* 0x0000000500007213 */ /* 0x000fe20000000000 */
[----:B------:R-:W-:-:S02]  /*57a0*/  IMAD.IADD R5, R242, 0x1, -R132 ;  /* 0x00000001f2057824 */ /* 0x000fc400078e0a84 */
[----:B------:R1:W-:Y:S02]  /*57b0*/  I2F R175, R3 ;  /* 0x0000000300af7306 */ /* 0x0003e40000201400 */
[----:B-1----:R-:W-:Y:S01]  /*57c0*/  IMAD.MOV.U32 R3, RZ, RZ, R0 ;  /* 0x000000ffff037224 */ /* 0x002fe200078e0000 */
[----:B------:R-:W-:Y:S01]  /*57d0*/  IABS R0, R5 ;  /* 0x0000000500007213 */ /* 0x000fe20000000000 */
[----:B------:R-:W-:-:S04]  /*57e0*/  IMAD.IADD R5, R241, 0x1, -R132 ;  /* 0x00000001f1057824 */ /* 0x000fc800078e0a84 */
        /* <DEDUP_REMOVED lines=28> */
[----:B------:R1:W-:Y:S08]  /*59b0*/  I2F R156, R3 ;  /* 0x00000003009c7306 */ /* 0x0003f00000201400 */
[----:B------:R2:W-:Y:S01]  /*59c0*/  I2F R171, R0 ;  /* 0x0000000000ab7306 */ /* 0x0005e20000201400 */
[----:B-1----:R-:W-:-:S05]  /*59d0*/  IMAD.IADD R3, R248, 0x1, -R134 ;  /* 0x00000001f8037824 */ /* 0x002fca00078e0a86 */
[----:B------:R-:W-:Y:S01]  /*59e0*/  IABS R3, R3 ;  /* 0x0000000300037213 */ /* 0x000fe20000000000 */
[----:B--2---:R-:W-:-:S03]  /*59f0*/  IMAD.IADD R0, R242, 0x1, -R136 ;  /* 0x00000001f2007824 */ /* 0x004fc600078e0a88 */
[----:B------:R1:W-:Y:S02]  /*5a00*/  I2F R158, R3 ;  /* 0x00000003009e7306 */ /* 0x0003e40000201400 */
[----:B------:R-:W-:-:S05]  /*5a10*/  IABS R0, R0 ;  /* 0x0000000000007213 */ /* 0x000fca0000000000 */
[----:B-1----:R-:W-:Y:S01]  /*5a20*/  IMAD.MOV.U32 R3, RZ, RZ, R0 ;  /* 0x000000ffff037224 */ /* 0x002fe200078e0000 */
[----:B------:R-:W-:Y:S01]  /*5a30*/  IABS R0, R5 ;  /* 0x0000000500007213 */ /* 0x000fe20000000000 */
[----:B------:R-:W-:Y:S02]  /*5a40*/  IMAD.IADD R5, R248, 0x1, -R136 ;  /* 0x00000001f8057824 */ /* 0x000fe400078e0a88 */
        /* <DEDUP_REMOVED lines=48> */
[----:B------:R-:W-:Y:S02]  /*5d50*/  IABS R0, R5 ;  /* 0x0000000500007213 */ /* 0x000fe40000000000 */
[----:B------:R-:W-:Y:S01]  /*5d60*/  IADD3 R5, R152, UR4, RZ ;  /* 0x0000000498057c10 */ /* 0x000fe2000fffe0ff */
[----:B------:R-:W-:Y:S03]  /*5d70*/  I2F R146, R3 ;  /* 0x0000000300927306 */ /* 0x000fe60000201400 */
[----:B------:R-:W-:Y:S02]  /*5d80*/  IMNMX R250, R5, UR14, PT ;  /* 0x0000000e05fa7c17 */ /* 0x000fe4000b800200 */
[----:B------:R-:W-:Y:S02]  /*5d90*/  IADD3 R5, R248, -c[0x0][0x2e4], RZ ;  /* 0x8000b900f8057a10 */ /* 0x000fe40007ffe0ff */
[----:B------:R-:W-:Y:S01]  /*5da0*/  ISETP.GE.AND P4, PT, R7, R250, PT ;  /* 0x000000fa0700720c */ /* 0x000fe20003f86270 */
[----:B------:R1:W-:Y:S01]  /*5db0*/  I2F R145, R0 ;  /* 0x0000000000917306 */ /* 0x0003e20000201400 */
[----:B------:R-:W-:-:S02]  /*5dc0*/  IMNMX R243, RZ, R5, !PT ;  /* 0x00000005fff37217 */ /* 0x000fc40007800200 */
[----:B------:R-:W-:Y:S02]  /*5dd0*/  ISETP.GE.AND P3, PT, R109, R250, PT ;  /* 0x000000fa6d00720c */ /* 0x000fe40003f66270 */
[----:B------:R-:W-:Y:S01]  /*5de0*/  ISETP.LT.OR P2, PT, R7, R243, P2 ;  /* 0x000000f30700720c */ /* 0x000fe20001741670 */
[----:B-1----:R-:W-:-:S04]  /*5df0*/  FMUL.FTZ R0, R48, c[0x0][0x2ec] ;  /* 0x0000bb0030007a20 */ /* 0x002fc80000410000 */
[----:B------:R1:W-:Y:S02]  /*5e00*/  MUFU.TANH R130, R0 ;  /* 0x0000000000827308 */ /* 0x0003e40000002400 */
[----:B-1----:R-:W-:-:S06]  /*5e10*/  FMUL.FTZ R0, R49, c[0x0][0x2ec] ;  /* 0x0000bb0031007a20 */ /* 0x002fcc0000410000 */
[----:B------:R1:W-:Y:S02]  /*5e20*/  MUFU.TANH R144, R0 ;  /* 0x0000000000907308 */ /* 0x0003e40000002400 */
[----:B-1----:R-:W-:-:S06]  /*5e30*/  FMUL.FTZ R0, R50, c[0x0][0x2ec] ;  /* 0x0000bb0032007a20 */ /* 0x002fcc0000410000 */
[----:B------:R1:W2:Y:S02]  /*5e40*/  MUFU.TANH R129, R0 ;  /* 0x0000000000817308 */ /* 0x0002a40000002400 */
[----:B-1----:R-:W-:Y:S02]  /*5e50*/  FMUL.FTZ R0, R51, c[0x0][0x2ec] ;  /* 0x0000bb0033007a20 */ /* 0x002fe40000410000 */
[----:B------:R-:W-:Y:S01]  /*5e60*/  HMMA.16816.F32 R48, R12, R38, R32 ;  /* 0x000000260c30723c */ /* 0x000fe20000001820 */
[----:B------:R-:W1:Y:S03]  /*5e70*/  LDSM.16.M88.4 R32, [R225+0x2800] ;  /* 0x00280000e120783b */ /* 0x000e660000000200 */
[----:B------:R3:W-:Y:S01]  /*5e80*/  MUFU.TANH R131, R0 ;  /* 0x0000000000837308 */ /* 0x0007e20000002400 */
[----:B--2---:R-:W-:Y:S01]  /*5e90*/  FFMA.FTZ R5, R195, -UR21, R129 ;  /* 0x80000015c3057c23 */ /* 0x004fe20008010081 */
[----:B------:R-:W2:Y:S01]  /*5ea0*/  LDSM.16.M88.4 R36, [R226+0xb000] ;  /* 0x00b00000e224783b */ /* 0x000ea20000000200 */
[----:B---3--:R-:W-:-:S05]  /*5eb0*/  FMUL.FTZ R0, R40, c[0x0][0x2ec] ;  /* 0x0000bb0028007a20 */ /* 0x008fca0000410000 */
[----:B------:R3:W4:Y:S02]  /*5ec0*/  MUFU.TANH R128, R0 ;  /* 0x0000000000807308 */ /* 0x0007240000002400 */
[----:B---3--:R-:W-:-:S06]  /*5ed0*/  FMUL.FTZ R0, R41, c[0x0][0x2ec] ;  /* 0x0000bb0029007a20 */ /* 0x008fcc0000410000 */
[----:B------:R3:W5:Y:S02]  /*5ee0*/  MUFU.TANH R124, R0 ;  /* 0x00000000007c7308 */ /* 0x0007640000002400 */
[----:B---3--:R-:W-:-:S06]  /*5ef0*/  FMUL.FTZ R0, R42, c[0x0][0x2ec] ;  /* 0x0000bb002a007a20 */ /* 0x008fcc0000410000 */
[----:B------:R3:W-:Y:S02]  /*5f00*/  MUFU.TANH R113, R0 ;  /* 0x0000000000717308 */ /* 0x0007e40000002400 */
[----:B---3--:R-:W-:Y:S02]  /*5f10*/  FMUL.FTZ R0, R43, c[0x0][0x2ec] ;  /* 0x0000bb002b007a20 */ /* 0x008fe40000410000 */
[----:B------:R-:W-:Y:S04]  /*5f20*/  HMMA.16816.F32 R40, R20, R24, R64 ;  /* 0x000000181428723c */ /* 0x000fe80000001840 */
[----:B------:R3:W-:Y:S04]  /*5f30*/  MUFU.TANH R116, R0 ;  /* 0x0000000000747308 */ /* 0x0007e80000002400 */
[----:B-1----:R-:W-:Y:S08]  /*5f40*/  HMMA.16816.F32 R24, R8, R32, R28 ;  /* 0x000000200818723c */ /* 0x002ff0000000181c */
[----:B--2---:R-:W-:Y:S01]  /*5f50*/  HMMA.16816.F32 R28, R20, R36, R72 ;  /* 0x00000024141c723c */ /* 0x004fe20000001848 */
[----:B---3--:R-:W-:-:S04]  /*5f60*/  FMUL.FTZ R0, R48, c[0x0][0x2ec] ;  /* 0x0000bb0030007a20 */ /* 0x008fc80000410000 */
[----:B------:R1:W2:Y:S03]  /*5f70*/  MUFU.TANH R114, R0 ;  /* 0x0000000000727308 */ /* 0x0002a60000002400 */
[----:B------:R-:W-:Y:S08]  /*5f80*/  HMMA.16816.F32 R40, R12, R32, R40 ;  /* 0x000000200c28723c */ /* 0x000ff00000001828 */
[----:B------:R-:W-:-:S04]  /*5f90*/  FMUL.FTZ R3, R24, c[0x0][0x2ec] ;  /* 0x0000bb0018037a20 */ /* 0x000fc80000410000 */
[----:B------:R3:W-:Y:S01]  /*5fa0*/  MUFU.TANH R75, R3 ;  /* 0x00000003004b7308 */ /* 0x0007e20000002400 */
[----:B-1----:R-:W-:-:S07]  /*5fb0*/  FMUL.FTZ R0, R49, c[0x0][0x2ec] ;  /* 0x0000bb0031007a20 */ /* 0x002fce0000410000 */
[----:B------:R1:W-:Y:S01]  /*5fc0*/  MUFU.TANH R115, R0 ;  /* 0x0000000000737308 */ /* 0x0003e20000002400 */
[----:B---3--:R-:W-:-:S04]  /*5fd0*/  IADD3 R3, R153, UR4, RZ ;  /* 0x0000000499037c10 */ /* 0x008fc8000fffe0ff */
[----:B------:R-:W-:Y:S02]  /*5fe0*/  IMNMX R251, R3, UR14, PT ;  /* 0x0000000e03fb7c17 */ /* 0x000fe4000b800200 */
[----:B------:R-:W-:Y:S01]  /*5ff0*/  IADD3 R3, R241, -c[0x0][0x2e4], RZ ;  /* 0x8000b900f1037a10 */ /* 0x000fe20007ffe0ff */
[----:B-1----:R-:W-:Y:S01]  /*6000*/  FMUL.FTZ R0, R50, c[0x0][0x2ec] ;  /* 0x0000bb0032007a20 */ /* 0x002fe20000410000 */
[----:B------:R-:W-:Y:S02]  /*6010*/  ISETP.GE.AND P0, PT, R7, R251, PT ;  /* 0x000000fb0700720c */ /* 0x000fe40003f06270 */
[----:B------:R-:W-:Y:S01]  /*6020*/  IMNMX R244, RZ, R3, !PT ;  /* 0x00000003fff47217 */ /* 0x000fe20007800200 */
[----:B------:R1:W-:Y:S01]  /*6030*/  MUFU.TANH R77, R0 ;  /* 0x00000000004d7308 */ /* 0x0003e20000002400 */
[----:B------:R-:W-:Y:S02]  /*6040*/  ISETP.GE.AND P5, PT, R109, R251, PT ;  /* 0x000000fb6d00720c */ /* 0x000fe40003fa6270 */
[----:B------:R-:W-:-:S02]  /*6050*/  ISETP.LT.OR P4, PT, R7, R244, P4 ;  /* 0x000000f40700720c */ /* 0x000fc40002781670 */
[----:B------:R-:W-:Y:S01]  /*6060*/  ISETP.LT.OR P3, PT, R109, R244, P3 ;  /* 0x000000f46d00720c */ /* 0x000fe20001f61670 */
[----:B-1----:R-:W-:Y:S02]  /*6070*/  FMUL.FTZ R0, R51, c[0x0][0x2ec] ;  /* 0x0000bb0033007a20 */ /* 0x002fe40000410000 */
[----:B------:R-:W-:Y:S02]  /*6080*/  HMMA.16816.F32 R48, R16, R36, R92 ;  /* 0x000000241030723c */ /* 0x000fe4000000185c */
[----:B------:R1:W-:Y:S02]  /*6090*/  MUFU.TANH R85, R0 ;  /* 0x0000000000557308 */ /* 0x0003e40000002400 */
[----:B-1----:R-:W-:-:S06]  /*60a0*/  FMUL.FTZ R0, R52, c[0x0][0x2ec] ;  /* 0x0000bb0034007a20 */ /* 0x002fcc0000410000 */
[----:B------:R1:W3:Y:S02]  /*60b0*/  MUFU.TANH R67, R0 ;  /* 0x0000000000437308 */ /* 0x0002e40000002400 */
[----:B-1----:R-:W-:-:S06]  /*60c0*/  FMUL.FTZ R0, R53, c[0x0][0x2ec] ;  /* 0x0000bb0035007a20 */ /* 0x002fcc0000410000 */
[----:B------:R1:W-:Y:S02]  /*60d0*/  MUFU.TANH R112, R0 ;  /* 0x0000000000707308 */ /* 0x0003e40000002400 */
[----:B-1----:R-:W-:-:S06]  /*60e0*/  FMUL.FTZ R0, R54, c[0x0][0x2ec] ;  /* 0x0000bb0036007a20 */ /* 0x002fcc0000410000 */
[----:B------:R1:W-:Y:S02]  /*60f0*/  MUFU.TANH R66, R0 ;  /* 0x0000000000427308 */ /* 0x0003e40000002400 */
[----:B-1----:R-:W-:Y:S02]  /*6100*/  FMUL.FTZ R0, R55, c[0x0][0x2ec] ;  /* 0x0000bb0037007a20 */ /* 0x002fe40000410000 */
[-C--:B------:R-:W-:Y:S04]  /*6110*/  HMMA.16816.F32 R52, R16, R38.reuse, R96 ;  /* 0x000000261034723c */ /* 0x080fe80000001860 */
[----:B------:R1:W-:Y:S03]  /*6120*/  MUFU.TANH R95, R0 ;  /* 0x00000000005f7308 */ /* 0x0003e60000002400 */
[----:B------:R-:W-:Y:S01]  /*6130*/  FMUL.FTZ R16, R25, c[0x0][0x2ec] ;  /* 0x0000bb0019107a20 */ /* 0x000fe20000410000 */
[----:B------:R-:W-:Y:S01]  /*6140*/  HMMA.16816.F32 R36, R20, R38, R80 ;  /* 0x000000261424723c */ /* 0x000fe20000001850 */
[----:B------:R-:W-:-:S02]  /*6150*/  FMUL.FTZ R17, R26, c[0x0][0x2ec] ;  /* 0x0000bb001a117a20 */ /* 0x000fc40000410000 */
[----:B------:R-:W-:Y:S01]  /*6160*/  FMUL.FTZ R18, R27, c[0x0][0x2ec] ;  /* 0x0000bb001b127a20 */ /* 0x000fe20000410000 */
[----:B------:R-:W-:Y:S04]  /*6170*/  MUFU.TANH R92, R16 ;  /* 0x00000010005c7308 */ /* 0x000fe80000002400 */
[----:B------:R-:W-:Y:S01]  /*6180*/  HMMA.16816.F32 R24, R12, R34, R44 ;  /* 0x000000220c18723c */ /* 0x000fe2000000182c */
[----:B-1----:R-:W-:-:S03]  /*6190*/  FMUL.FTZ R0, R40, c[0x0][0x2ec] ;  /* 0x0000bb0028007a20 */ /* 0x002fc60000410000 */
[----:B------:R-:W-:Y:S04]  /*61a0*/  MUFU.TANH R44, R17 ;  /* 0x00000011002c7308 */ /* 0x000fe80000002400 */
[----:B------:R-:W-:Y:S04]  /*61b0*/  HMMA.16816.F32 R32, R8, R34, R56 ;  /* 0x000000220820723c */ /* 0x000fe80000001838 */
[----:B------:R1:W1:Y:S08]  /*61c0*/  MUFU.TANH R69, R0 ;  /* 0x0000000000457308 */ /* 0x0002700000002400 */
[----:B------:R2:W-:Y:S04]  /*61d0*/  MUFU.TANH R76, R18 ;  /* 0x00000012004c7308 */ /* 0x0005e80000002400 */
[----:B------:R-:W-:-:S02]  /*61e0*/  FMUL.FTZ R6, R27, c[0x0][0x2ec] ;  /* 0x0000bb001b067a20 */ /* 0x000fc40000410000 */
[----:B------:R-:W-:Y:S02]  /*61f0*/  FMUL.FTZ R3, R25, c[0x0][0x2ec] ;  /* 0x0000bb0019037a20 */ /* 0x000fe40000410000 */
[----:B-1----:R-:W-:Y:S01]  /*6200*/  FMUL.FTZ R0, R41, c[0x0][0x2ec] ;  /* 0x0000bb0029007a20 */ /* 0x002fe20000410000 */
[----:B------:R1:W-:Y:S01]  /*6210*/  MUFU.TANH R87, R6 ;  /* 0x0000000600577308 */ /* 0x0003e20000002400 */
[----:B--2---:R-:W2:Y:S07]  /*6220*/  LDSM.16.M88.4 R16, [R225+0x3000] ;  /* 0x00300000e110783b */ /* 0x004eae0000000200 */
[----:B------:R3:W-:Y:S08]  /*6230*/  MUFU.TANH R97, R0 ;  /* 0x0000000000617308 */ /* 0x0007f00000002400 */
[----:B------:R4:W-:Y:S01]  /*6240*/  MUFU.TANH R94, R3 ;  /* 0x00000003005e7308 */ /* 0x0009e20000002400 */
[----:B-1----:R-:W-:-:S02]  /*6250*/  FMUL.FTZ R6, R33, c[0x0][0x2ec] ;  /* 0x0000bb0021067a20 */ /* 0x002fc40000410000 */
[----:B---3--:R-:W-:-:S05]  /*6260*/  FMUL.FTZ R0, R42, c[0x0][0x2ec] ;  /* 0x0000bb002a007a20 */ /* 0x008fca0000410000 */
[----:B------:R1:W-:Y:S01]  /*6270*/  MUFU.TANH R86, R6 ;  /* 0x0000000600567308 */ /* 0x0003e20000002400 */
[----:B----4-:R-:W-:-:S07]  /*6280*/  FFMA.FTZ R3, R197, -UR21, R128 ;  /* 0x80000015c5037c23 */ /* 0x010fce0008010080 */
[----:B------:R3:W4:Y:S01]  /*6290*/  MUFU.TANH R93, R0 ;  /* 0x00000000005d7308 */ /* 0x0007220000002400 */
[----:B------:R-:W-:Y:S01]  /*62a0*/  FSEL R79, R3, -INF , !P4 ;  /* 0xff800000034f7808 */ /* 0x000fe20006000000 */
[----:B-----5:R-:W-:Y:S01]  /*62b0*/  FFMA.FTZ R3, R196, -UR21, R124 ;  /* 0x80000015c4037c23 */ /* 0x020fe2000801007c */
[----:B------:R-:W-:Y:S01]  /*62c0*/  ISETP.GE.AND P4, PT, R110, R251, PT ;  /* 0x000000fb6e00720c */ /* 0x000fe20003f86270 */
[----:B-1----:R-:W-:-:S03]  /*62d0*/  FFMA.FTZ R6, R203, -UR21, R114 ;  /* 0x80000015cb067c23 */ /* 0x002fc60008010072 */
[----:B------:R-:W-:Y:S01]  /*62e0*/  FSEL R73, R3, -INF , !P3 ;  /* 0xff80000003497808 */ /* 0x000fe20005800000 */
[----:B------:R-:W-:Y:S01]  /*62f0*/  FFMA.FTZ R3, R191, -UR21, R67 ;  /* 0x80000015bf037c23 */ /* 0x000fe20008010043 */
[----:B------:R-:W-:Y:S01]  /*6300*/  ISETP.GE.AND P3, PT, R111, R251, PT ;  /* 0x000000fb6f00720c */ /* 0x000fe20003f66270 */
[----:B--2---:R-:W-:Y:S01]  /*6310*/  HMMA.16816.F32 R28, R12, R16, R28 ;  /* 0x000000100c1c723c */ /* 0x004fe2000000181c */
[----:B---3--:R-:W-:-:S04]  /*6320*/  FMUL.FTZ R0, R43, c[0x0][0x2ec] ;  /* 0x0000bb002b007a20 */ /* 0x008fc80000410000 */
[----:B------:R1:W-:Y:S03]  /*6330*/  MUFU.TANH R96, R0 ;  /* 0x0000000000607308 */ /* 0x0003e60000002400 */
[----:B------:R-:W-:Y:S01]  /*6340*/  HMMA.16816.F32 R40, R20, R60, R104 ;  /* 0x0000003c1428723c */ /* 0x000fe20000001868 */
[----:B-1----:R-:W-:-:S04]  /*6350*/  IADD3 R0, R108, UR4, RZ ;  /* 0x000000046c007c10 */ /* 0x002fc8000fffe0ff */
[----:B------:R-:W-:Y:S02]  /*6360*/  IMNMX R252, R0, UR14, PT ;  /* 0x0000000e00fc7c17 */ /* 0x000fe4000b800200 */
[----:B------:R-:W-:Y:S02]  /*6370*/  IADD3 R0, R247, -c[0x0][0x2e4], RZ ;  /* 0x8000b900f7007a10 */ /* 0x000fe40007ffe0ff */
[C---:B------:R-:W-:Y:S02]  /*6380*/  ISETP.GE.AND P1, PT, R7.reuse, R252, PT ;  /* 0x000000fc0700720c */ /* 0x040fe40003f26270 */
[----:B------:R-:W-:Y:S02]  /*6390*/  IMNMX R246, RZ, R0, !PT ;  /* 0x00000000fff67217 */ /* 0x000fe40007800200 */
[----:B------:R-:W-:Y:S02]  /*63a0*/  IADD3 R0, R242, -c[0x0][0x2e4], RZ ;  /* 0x8000b900f2007a10 */ /* 0x000fe40007ffe0ff */
[----:B------:R-:W-:-:S02]  /*63b0*/  ISETP.LT.OR P1, PT, R7, R246, P1 ;  /* 0x000000f60700720c */ /* 0x000fc40000f21670 */
[----:B------:R-:W-:Y:S01]  /*63c0*/  IMNMX R245, RZ, R0, !PT ;  /* 0x00000000fff57217 */ /* 0x000fe20007800200 */
[----:B------:R-:W-:Y:S01]  /*63d0*/  FMUL.FTZ R0, R24, c[0x0][0x2ec] ;  /* 0x0000bb0018007a20 */ /* 0x000fe20000410000 */
[----:B------:R-:W-:Y:S01]  /*63e0*/  ISETP.GE.AND P6, PT, R109, R252, PT ;  /* 0x000000fc6d00720c */ /* 0x000fe20003fc6270 */
[----:B------:R-:W-:Y:S01]  /*63f0*/  FMUL.FTZ R24, R34, c[0x0][0x2ec] ;  /* 0x0000bb0022187a20 */ /* 0x000fe20000410000 */
[----:B------:R-:W-:Y:S01]  /*6400*/  ISETP.LT.OR P0, PT, R7, R245, P0 ;  /* 0x000000f50700720c */ /* 0x000fe20000701670 */
[----:B------:R1:W2:Y:S01]  /*6410*/  MUFU.TANH R47, R0 ;  /* 0x00000000002f7308 */ /* 0x0002a20000002400 */
[----:B------:R-:W-:Y:S01]  /*6420*/  ISETP.LT.OR P6, PT, R109, R246, P6 ;  /* 0x000000f66d00720c */ /* 0x000fe200037c1670 */
[----:B------:R-:W-:Y:S01]  /*6430*/  FMUL.FTZ R7, R35, c[0x0][0x2ec] ;  /* 0x0000bb0023077a20 */ /* 0x000fe20000410000 */
[----:B------:R-:W-:Y:S01]  /*6440*/  FSEL R74, R5, -INF , !P0 ;  /* 0xff800000054a7808 */ /* 0x000fe20004000000 */
[----:B------:R-:W-:Y:S01]  /*6450*/  FFMA.FTZ R5, R202, -UR21, R144 ;  /* 0x80000015ca057c23 */ /* 0x000fe20008010090 */
[----:B------:R-:W-:-:S02]  /*6460*/  ISETP.GE.AND P0, PT, R110, R252, PT ;  /* 0x000000fc6e00720c */ /* 0x000fc40003f06270 */
[----:B------:R-:W-:Y:S01]  /*6470*/  ISETP.LT.OR P5, PT, R109, R245, P5 ;  /* 0x000000f56d00720c */ /* 0x000fe20002fa1670 */
[----:B------:R3:W-:Y:S01]  /*6480*/  MUFU.TANH R46, R24 ;  /* 0x00000018002e7308 */ /* 0x0007e20000002400 */
[----:B------:R-:W-:Y:S02]  /*6490*/  ISETP.LT.OR P0, PT, R110, R246, P0 ;  /* 0x000000f66e00720c */ /* 0x000fe40000701670 */
[----:B------:R-:W-:Y:S01]  /*64a0*/  FSEL R64, R5, -INF , !P6 ;  /* 0xff80000005407808 */ /* 0x000fe20007000000 */
[----:B------:R-:W-:Y:S01]  /*64b0*/  FFMA.FTZ R5, R198, -UR21, R131 ;  /* 0x80000015c6057c23 */ /* 0x000fe20008010083 */
[----:B------:R-:W-:Y:S02]  /*64c0*/  ISETP.GE.AND P6, PT, R110, R249, PT ;  /* 0x000000f96e00720c */ /* 0x000fe40003fc6270 */
[----:B------:R-:W-:Y:S01]  /*64d0*/  FSEL R59, R6, -INF , !P0 ;  /* 0xff800000063b7808 */ /* 0x000fe20004000000 */
[----:B-1----:R-:W-:Y:S01]  /*64e0*/  FFMA.FTZ R0, R201, -UR21, R130 ;  /* 0x80000015c9007c23 */ /* 0x002fe20008010082 */
[----:B------:R-:W-:Y:S01]  /*64f0*/  ISETP.LT.OR P6, PT, R110, R243, P6 ;  /* 0x000000f36e00720c */ /* 0x000fe200037c1670 */
[----:B------:R-:W-:Y:S01]  /*6500*/  FMUL.FTZ R6, R28, c[0x0][0x2ec] ;  /* 0x0000bb001c067a20 */ /* 0x000fe20000410000 */
[----:B------:R-:W-:Y:S01]  /*6510*/  FSEL R70, R5, -INF , !P5 ;  /* 0xff80000005467808 */ /* 0x000fe20006800000 */
[----:B------:R-:W-:Y:S01]  /*6520*/  FFMA.FTZ R5, R192, -UR21, R77 ;  /* 0x80000015c0057c23 */ /* 0x000fe2000801004d */
[----:B------:R-:W-:Y:S01]  /*6530*/  FSEL R65, R0, -INF , !P1 ;  /* 0xff80000000417808 */ /* 0x000fe20004800000 */
[----:B------:R-:W-:Y:S01]  /*6540*/  FMUL.FTZ R0, R26, c[0x0][0x2ec] ;  /* 0x0000bb001a007a20 */ /* 0x000fe20000410000 */
[----:B------:R-:W-:Y:S01]  /*6550*/  ISETP.GE.AND P1, PT, R109, R249, PT ;  /* 0x000000f96d00720c */ /* 0x000fe20003f26270 */
[----:B---3--:R-:W-:Y:S01]  /*6560*/  HMMA.16816.F32 R24, R8, R16, R48 ;  /* 0x000000100818723c */ /* 0x008fe20000001830 */
[----:B------:R1:W-:Y:S01]  /*6570*/  MUFU.TANH R83, R6 ;  /* 0x0000000600537308 */ /* 0x0003e20000002400 */
[----:B------:R-:W-:-:S02]  /*6580*/  ISETP.LT.OR P3, PT, R111, R245, P3 ;  /* 0x000000f56f00720c */ /* 0x000fc40001f61670 */
[----:B------:R-:W-:Y:S02]  /*6590*/  ISETP.LT.OR P1, PT, R109, R243, P1 ;  /* 0x000000f36d00720c */ /* 0x000fe40000f21670 */
[C---:B------:R-:W-:Y:S02]  /*65a0*/  ISETP.GE.AND P0, PT, R111.reuse, R249, PT ;  /* 0x000000f96f00720c */ /* 0x040fe40003f06270 */
[----:B------:R-:W-:Y:S01]  /*65b0*/  ISETP.LT.OR P4, PT, R110, R245, P4 ;  /* 0x000000f56e00720c */ /* 0x000fe20002781670 */
[----:B------:R3:W5:Y:S01]  /*65c0*/  MUFU.TANH R45, R0 ;  /* 0x00000000002d7308 */ /* 0x0007620000002400 */
[C---:B------:R-:W-:Y:S02]  /*65d0*/  ISETP.LT.OR P0, PT, R111.reuse, R243, P0 ;  /* 0x000000f36f00720c */ /* 0x040fe40000701670 */
[----:B------:R-:W-:Y:S02]  /*65e0*/  ISETP.GE.AND P5, PT, R111, R252, PT ;  /* 0x000000fc6f00720c */ /* 0x000fe40003fa6270 */
[----:B------:R-:W-:Y:S01]  /*65f0*/  FSEL R68, R5, -INF , !P4 ;  /* 0xff80000005447808 */ /* 0x000fe20006000000 */
[----:B------:R-:W-:Y:S01]  /*6600*/  FFMA.FTZ R5, R204, -UR21, R115 ;  /* 0x80000015cc057c23 */ /* 0x000fe20008010073 */
[----:B------:R-:W-:Y:S01]  /*6610*/  ISETP.LT.OR P5, PT, R111, R246, P5 ;  /* 0x000000f66f00720c */ /* 0x000fe20002fa1670 */
[----:B-1----:R-:W-:Y:S01]  /*6620*/  FFMA.FTZ R6, R187, -UR21, R85 ;  /* 0x80000015bb067c23 */ /* 0x002fe20008010055 */
[----:B------:R1:W-:Y:S01]  /*6630*/  MUFU.TANH R84, R7 ;  /* 0x0000000700547308 */ /* 0x0003e20000002400 */
[----:B------:R-:W-:-:S02]  /*6640*/  ISETP.GE.AND P4, PT, R120, R252, PT ;  /* 0x000000fc7800720c */ /* 0x000fc40003f86270 */
[----:B------:R-:W-:Y:S01]  /*6650*/  FSEL R56, R5, -INF , !P5 ;  /* 0xff80000005387808 */ /* 0x000fe20006800000 */
[----:B------:R-:W-:Y:S01]  /*6660*/  FFMA.FTZ R5, R205, -UR21, R69 ;  /* 0x80000015cd057c23 */ /* 0x000fe20008010045 */
[----:B------:R-:W-:Y:S01]  /*6670*/  FSEL R61, R6, -INF , !P3 ;  /* 0xff800000063d7808 */ /* 0x000fe20005800000 */
[----:B------:R-:W-:Y:S01]  /*6680*/  FMUL.FTZ R6, R31, c[0x0][0x2ec] ;  /* 0x0000bb001f067a20 */ /* 0x000fe20000410000 */
[----:B------:R-:W-:Y:S01]  /*6690*/  ISETP.GE.AND P5, PT, R120, R249, PT ;  /* 0x000000f97800720c */ /* 0x000fe20003fa6270 */
[----:B---3--:R-:W-:Y:S01]  /*66a0*/  FFMA.FTZ R0, R194, -UR21, R113 ;  /* 0x80000015c2007c23 */ /* 0x008fe20008010071 */
[C---:B------:R-:W-:Y:S01]  /*66b0*/  ISETP.LT.OR P4, PT, R120.reuse, R246, P4 ;  /* 0x000000f67800720c */ /* 0x040fe20002781670 */
[----:B------:R-:W-:Y:S01]  /*66c0*/  FMUL.FTZ R16, R27, c[0x0][0x2ec] ;  /* 0x0000bb001b107a20 */ /* 0x000fe20000410000 */
[----:B------:R3:W-:Y:S01]  /*66d0*/  MUFU.TANH R82, R6 ;  /* 0x0000000600527308 */ /* 0x0007e20000002400 */
[----:B------:R-:W-:Y:S02]  /*66e0*/  ISETP.LT.OR P5, PT, R120, R243, P5 ;  /* 0x000000f37800720c */ /* 0x000fe40002fa1670 */
[----:B------:R-:W-:Y:S01]  /*66f0*/  FSEL R81, R0, -INF , !P2 ;  /* 0xff80000000517808 */ /* 0x000fe20005000000 */
[----:B------:R-:W-:Y:S01]  /*6700*/  FMUL.FTZ R0, R32, c[0x0][0x2ec] ;  /* 0x0000bb0020007a20 */ /* 0x000fe20000410000 */
[C---:B------:R-:W-:Y:S01]  /*6710*/  ISETP.GE.AND P2, PT, R110.reuse, R250, PT ;  /* 0x000000fa6e00720c */ /* 0x040fe20003f46270 */
[----:B-1----:R-:W-:Y:S01]  /*6720*/  FMUL.FTZ R7, R29, c[0x0][0x2ec] ;  /* 0x0000bb001d077a20 */ /* 0x002fe20000410000 */
[----:B------:R-:W-:Y:S01]  /*6730*/  FSEL R51, R5, -INF , !P4 ;  /* 0xff80000005337808 */ /* 0x000fe20006000000 */
[----:B------:R1:W1:Y:S01]  /*6740*/  MUFU.TANH R58, R0 ;  /* 0x00000000003a7308 */ /* 0x0002620000002400 */
[----:B------:R-:W-:Y:S01]  /*6750*/  ISETP.LT.OR P2, PT, R110, R244, P2 ;  /* 0x000000f46e00720c */ /* 0x000fe20001741670 */
[----:B----4-:R-:W-:Y:S01]  /*6760*/  FFMA.FTZ R5, R189, -UR21, R93 ;  /* 0x80000015bd057c23 */ /* 0x010fe2000801005d */
[----:B------:R-:W-:Y:S01]  /*6770*/  ISETP.GE.AND P3, PT, R121, R252, PT ;  /* 0x000000fc7900720c */ /* 0x000fe20003f66270 */
[----:B------:R-:W-:Y:S01]  /*6780*/  HMMA.16816.F32 R32, R20, R62, R140 ;  /* 0x0000003e1420723c */ /* 0x000fe2000000188c */
[----:B------:R-:W-:Y:S01]  /*6790*/  FSEL R71, R3, -INF , !P2 ;  /* 0xff80000003477808 */ /* 0x000fe20005000000 */
[----:B------:R-:W-:Y:S01]  /*67a0*/  FFMA.FTZ R3, R188, -UR21, R112 ;  /* 0x80000015bc037c23 */ /* 0x000fe20008010070 */
[----:B------:R-:W-:Y:S01]  /*67b0*/  ISETP.GE.AND P2, PT, R120, R251, PT ;  /* 0x000000fb7800720c */ /* 0x000fe20003f46270 */
[----:B------:R4:W-:Y:S01]  /*67c0*/  MUFU.TANH R85, R7 ;  /* 0x0000000700557308 */ /* 0x0009e20000002400 */
[----:B---3--:R-:W-:Y:S01]  /*67d0*/  FMUL.FTZ R6, R25, c[0x0][0x2ec] ;  /* 0x0000bb0019067a20 */ /* 0x008fe20000410000 */
[----:B------:R-:W-:-:S02]  /*67e0*/  ISETP.LT.OR P3, PT, R121, R246, P3 ;  /* 0x000000f67900720c */ /* 0x000fc40001f61670 */
[----:B------:R-:W-:Y:S02]  /*67f0*/  ISETP.LT.OR P2, PT, R120, R245, P2 ;  /* 0x000000f57800720c */ /* 0x000fe40001741670 */
[----:B------:R-:W-:Y:S01]  /*6800*/  ISETP.GE.AND P4, PT, R121, R249, PT ;  /* 0x000000f97900720c */ /* 0x000fe20003f86270 */
[----:B-1----:R-:W-:Y:S01]  /*6810*/  FFMA.FTZ R0, R193, -UR21, R116 ;  /* 0x80000015c1007c23 */ /* 0x002fe20008010074 */
[----:B------:R1:W-:Y:S01]  /*6820*/  MUFU.TANH R80, R6 ;  /* 0x0000000600507308 */ /* 0x0003e20000002400 */
[----:B------:R-:W-:Y:S01]  /*6830*/  FSEL R57, R5, -INF , !P2 ;  /* 0xff80000005397808 */ /* 0x000fe20005000000 */
[----:B------:R-:W-:Y:S01]  /*6840*/  FFMA.FTZ R5, R174, -UR21, R76 ;  /* 0x80000015ae057c23 */ /* 0x000fe2000801004c */
[----:B------:R-:W-:Y:S02]  /*6850*/  ISETP.GE.AND P2, PT, R122, R252, PT ;  /* 0x000000fc7a00720c */ /* 0x000fe40003f46270 */
[----:B------:R-:W-:Y:S01]  /*6860*/  FSEL R78, R0, -INF , !P1 ;  /* 0xff800000004e7808 */ /* 0x000fe20004800000 */
[----:B------:R-:W-:Y:S01]  /*6870*/  FFMA.FTZ R0, R190, -UR21, R66 ;  /* 0x80000015be007c23 */ /* 0x000fe20008010042 */
[----:B------:R-:W-:Y:S01]  /*6880*/  ISETP.GE.AND P1, PT, R111, R250, PT ;  /* 0x000000fa6f00720c */ /* 0x000fe20003f26270 */
[----:B----4-:R-:W-:Y:S01]  /*6890*/  FMUL.FTZ R7, R26, c[0x0][0x2ec] ;  /* 0x0000bb001a077a20 */ /* 0x010fe20000410000 */
[----:B------:R-:W-:-:S02]  /*68a0*/  ISETP.LT.OR P2, PT, R122, R246, P2 ;  /* 0x000000f67a00720c */ /* 0x000fc40001741670 */
[----:B------:R-:W-:Y:S01]  /*68b0*/  FSEL R77, R0, -INF , !P6 ;  /* 0xff800000004d7808 */ /* 0x000fe20007000000 */
[----:B------:R-:W-:Y:S01]  /*68c0*/  FMUL.FTZ R0, R30, c[0x0][0x2ec] ;  /* 0x0000bb001e007a20 */ /* 0x000fe20000410000 */
[----:B------:R-:W-:Y:S01]  /*68d0*/  ISETP.LT.OR P1, PT, R111, R244, P1 ;  /* 0x000000f46f00720c */ /* 0x000fe20000f21670 */
[----:B------:R-:W-:Y:S01]  /*68e0*/  HMMA.16816.F32 R28, R8, R18, R52 ;  /* 0x00000012081c723c */ /* 0x000fe20000001834 */
[----:B------:R-:W-:Y:S01]  /*68f0*/  MUFU.TANH R52, R16 ;  /* 0x0000001000347308 */ /* 0x000fe20000002400 */
[----:B------:R-:W-:Y:S01]  /*6900*/  ISETP.GE.AND P6, PT, R120, R250, PT ;  /* 0x000000fa7800720c */ /* 0x000fe20003fc6270 */
[----:B-1----:R-:W-:Y:S01]  /*6910*/  FFMA.FTZ R6, R206, -UR21, R97 ;  /* 0x80000015ce067c23 */ /* 0x002fe20008010061 */
[----:B------:R-:W-:Y:S01]  /*6920*/  FSEL R69, R3, -INF , !P1 ;  /* 0xff80000003457808 */ /* 0x000fe20004800000 */
[----:B------:R-:W-:Y:S01]  /*6930*/  FFMA.FTZ R3, R185, -UR21, R75 ;  /* 0x80000015b9037c23 */ /* 0x000fe2000801004b */
[C---:B------:R-:W-:Y:S02]  /*6940*/  ISETP.GE.AND P1, PT, R121.reuse, R251, PT ;  /* 0x000000fb7900720c */ /* 0x040fe40003f26270 */
[----:B------:R-:W-:Y:S01]  /*6950*/  ISETP.LT.OR P6, PT, R120, R244, P6 ;  /* 0x000000f47800720c */ /* 0x000fe200037c1670 */
[----:B------:R1:W-:Y:S01]  /*6960*/  MUFU.TANH R67, R0 ;  /* 0x0000000000437308 */ /* 0x0003e20000002400 */
[----:B------:R-:W-:-:S02]  /*6970*/  ISETP.LT.OR P1, PT, R121, R245, P1 ;  /* 0x000000f57900720c */ /* 0x000fc40000f21670 */
[----:B------:R-:W-:Y:S01]  /*6980*/  FSEL R60, R3, -INF , !P6 ;  /* 0xff800000033c7808 */ /* 0x000fe20007000000 */
[----:B--2---:R-:W-:Y:S01]  /*6990*/  FFMA.FTZ R3, R207, -UR21, R47 ;  /* 0x80000015cf037c23 */ /* 0x004fe2000801002f */
[----:B------:R-:W-:Y:S02]  /*69a0*/  ISETP.GE.AND P6, PT, R122, R251, PT ;  /* 0x000000fb7a00720c */ /* 0x000fe40003fc6270 */
[----:B------:R-:W-:Y:S01]  /*69b0*/  FSEL R48, R6, -INF , !P3 ;  /* 0xff80000006307808 */ /* 0x000fe20005800000 */
[----:B------:R-:W-:Y:S01]  /*69c0*/  FFMA.FTZ R6, R182, -UR21, R92 ;  /* 0x80000015b6067c23 */ /* 0x000fe2000801005c */
[C---:B------:R-:W-:Y:S02]  /*69d0*/  ISETP.LT.OR P6, PT, R122.reuse, R245, P6 ;  /* 0x000000f57a00720c */ /* 0x040fe400037c1670 */
[----:B------:R-:W-:Y:S02]  /*69e0*/  ISETP.GE.AND P3, PT, R122, R249, PT ;  /* 0x000000f97a00720c */ /* 0x000fe40003f66270 */
[----:B------:R-:W-:-:S02]  /*69f0*/  ISETP.LT.OR P4, PT, R121, R243, P4 ;  /* 0x000000f37900720c */ /* 0x000fc40002781670 */
[----:B------:R-:W-:Y:S01]  /*6a00*/  ISETP.LT.OR P3, PT, R122, R243, P3 ;  /* 0x000000f37a00720c */ /* 0x000fe20001f61670 */
[----:B-1----:R-:W-:Y:S01]  /*6a10*/  FFMA.FTZ R0, R186, -UR21, R95 ;  /* 0x80000015ba007c23 */ /* 0x002fe2000801005f */
[----:B------:R-:W-:Y:S01]  /*6a20*/  FSEL R76, R5, -INF , !P4 ;  /* 0xff800000054c7808 */ /* 0x000fe20006000000 */
[----:B------:R-:W-:Y:S01]  /*6a30*/  FFMA.FTZ R5, R208, -UR21, R94 ;  /* 0x80000015d0057c23 */ /* 0x000fe2000801005e */
[-C--:B------:R-:W-:Y:S02]  /*6a40*/  ISETP.GE.AND P4, PT, R123, R250.reuse, PT ;  /* 0x000000fa7b00720c */ /* 0x080fe40003f86270 */
[----:B------:R-:W-:Y:S01]  /*6a50*/  FSEL R72, R0, -INF , !P0 ;  /* 0xff80000000487808 */ /* 0x000fe20004000000 */
[----:B------:R-:W-:Y:S01]  /*6a60*/  FMUL.FTZ R0, R24, c[0x0][0x2ec] ;  /* 0x0000bb0018007a20 */ /* 0x000fe20000410000 */
[C---:B------:R-:W-:Y:S01]  /*6a70*/  ISETP.GE.AND P0, PT, R121.reuse, R250, PT ;  /* 0x000000fa7900720c */ /* 0x040fe20003f06270 */
[----:B------:R-:W-:Y:S01]  /*6a80*/  HMMA.16816.F32 R24, R12, R18, R36 ;  /* 0x000000120c18723c */ /* 0x000fe20000001824 */
[----:B------:R-:W1:Y:S01]  /*6a90*/  LDSM.16.M88.4 R16, [R225+0x3800] ;  /* 0x00380000e110783b */ /* 0x000e620000000200 */
[----:B------:R2:W-:Y:S01]  /*6aa0*/  MUFU.TANH R66, R0 ;  /* 0x0000000000427308 */ /* 0x0005e20000002400 */
[----:B------:R-:W-:Y:S01]  /*6ab0*/  ISETP.LT.OR P0, PT, R121, R244, P0 ;  /* 0x000000f47900720c */ /* 0x000fe20000701670 */
[----:B------:R-:W-:-:S04]  /*6ac0*/  DEPBAR.LE SB0, 0x0 ;  /* 0x000080000000791a */ /* 0x000fc80000000000 */
[----:B------:R-:W-:Y:S01]  /*6ad0*/  FSEL R53, R6, -INF , !P0 ;  /* 0xff80000006357808 */ /* 0x000fe20004000000 */
[----:B------:R-:W-:Y:S01]  /*6ae0*/  BAR.SYNC.DEFER_BLOCKING 0x0 ;  /* 0x0000000000007b1d */ /* 0x000fe20000010000 */
[C---:B------:R-:W-:Y:S02]  /*6af0*/  ISETP.GE.AND P0, PT, R123.reuse, R251, PT ;  /* 0x000000fb7b00720c */ /* 0x040fe40003f06270 */
[C---:B------:R-:W-:Y:S02]  /*6b00*/  ISETP.LT.OR P4, PT, R123.reuse, R244, P4 ;  /* 0x000000f47b00720c */ /* 0x040fe40002781670 */
[----:B------:R-:W-:Y:S01]  /*6b10*/  ISETP.LT.OR P0, PT, R123, R245, P0 ;  /* 0x000000f57b00720c */ /* 0x000fe20000701670 */
[----:B--2---:R-:W-:Y:S02]  /*6b20*/  FFMA.FTZ R0, R181, -UR21, R44 ;  /* 0x80000015b5007c23 */ /* 0x004fe4000801002c */
[----:B------:R2:W3:Y:S03]  /*6b30*/  MUFU.TANH R44, R7 ;  /* 0x00000007002c7308 */ /* 0x0004e60000002400 */
[----:B------:R-:W-:Y:S01]  /*6b40*/  FSEL R75, R0, -INF , !P5 ;  /* 0xff800000004b7808 */ /* 0x000fe20006800000 */
[----:B------:R-:W-:Y:S01]  /*6b50*/  FFMA.FTZ R0, R184, -UR21, R96 ;  /* 0x80000015b8007c23 */ /* 0x000fe20008010060 */
[----:B------:R-:W-:-:S02]  /*6b60*/  ISETP.GE.AND P5, PT, R122, R250, PT ;  /* 0x000000fa7a00720c */ /* 0x000fc40003fa6270 */
[----:B------:R-:W-:Y:S02]  /*6b70*/  FMUL.FTZ R6, R27, c[0x0][0x2ec] ;  /* 0x0000bb001b067a20 */ /* 0x000fe40000410000 */
[----:B------:R-:W-:Y:S01]  /*6b80*/  FSEL R50, R0, -INF , !P1 ;  /* 0xff80000000327808 */ /* 0x000fe20004800000 */
[----:B-----5:R-:W-:Y:S01]  /*6b90*/  FFMA.FTZ R0, R179, -UR21, R45 ;  /* 0x80000015b3007c23 */ /* 0x020fe2000801002d */
[----:B------:R-:W-:Y:S02]  /*6ba0*/  ISETP.GE.AND P1, PT, R123, R252, PT ;  /* 0x000000fc7b00720c */ /* 0x000fe40003f26270 */
[----:B------:R-:W-:Y:S01]  /*6bb0*/  FSEL R45, R3, -INF , !P2 ;  /* 0xff800000032d7808 */ /* 0x000fe20005000000 */
[----:B------:R-:W-:Y:S01]  /*6bc0*/  FMUL.FTZ R3, R26, c[0x0][0x2ec] ;  /* 0x0000bb001a037a20 */ /* 0x000fe20000410000 */
[----:B------:R-:W-:Y:S01]  /*6bd0*/  FSEL R47, R0, -INF , !P6 ;  /* 0xff800000002f7808 */ /* 0x000fe20007000000 */
[----:B------:R-:W-:Y:S01]  /*6be0*/  FFMA.FTZ R0, R180, -UR21, R46 ;  /* 0x80000015b4007c23 */ /* 0x000fe2000801002e */
[----:B------:R-:W-:Y:S01]  /*6bf0*/  ISETP.LT.OR P1, PT, R123, R246, P1 ;  /* 0x000000f67b00720c */ /* 0x000fe20000f21670 */
[----:B--2---:R-:W-:Y:S01]  /*6c00*/  FMUL.FTZ R7, R24, c[0x0][0x2ec] ;  /* 0x0000bb0018077a20 */ /* 0x004fe20000410000 */
[----:B------:R2:W4:Y:S01]  /*6c10*/  MUFU.TANH R37, R3 ;  /* 0x0000000300257308 */ /* 0x0005220000002400 */
[----:B------:R-:W-:Y:S01]  /*6c20*/  FMUL.FTZ R24, R30, c[0x0][0x2ec] ;  /* 0x0000bb001e187a20 */ /* 0x000fe20000410000 */
[----:B-1----:R-:W-:Y:S01]  /*6c30*/  HMMA.16816.F32 R20, R12, R16, R40 ;  /* 0x000000100c14723c */ /* 0x002fe20000001828 */
[----:B------:R-:W-:Y:S01]  /*6c40*/  FSEL R63, R0, -INF , !P3 ;  /* 0xff800000003f7808 */ /* 0x000fe20005800000 */
[----:B------:R-:W-:Y:S01]  /*6c50*/  FMUL.FTZ R0, R28, c[0x0][0x2ec] ;  /* 0x0000bb001c007a20 */ /* 0x000fe20000410000 */
[----:B------:R-:W-:-:S02]  /*6c60*/  ISETP.LT.OR P5, PT, R122, R244, P5 ;  /* 0x000000f47a00720c */ /* 0x000fc40002fa1670 */
[----:B------:R-:W-:Y:S01]  /*6c70*/  FSEL R39, R5, -INF , !P1 ;  /* 0xff80000005277808 */ /* 0x000fe20004800000 */
[----:B------:R1:W-:Y:S01]  /*6c80*/  MUFU.TANH R49, R7 ;  /* 0x0000000700317308 */ /* 0x0003e20000002400 */
[----:B------:R-:W-:Y:S01]  /*6c90*/  FFMA.FTZ R5, R175, -UR21, R86 ;  /* 0x80000015af057c23 */ /* 0x000fe20008010056 */
[----:B------:R-:W-:Y:S01]  /*6ca0*/  ISETP.GE.AND P2, PT, R123, R249, PT ;  /* 0x000000f97b00720c */ /* 0x000fe20003f46270 */
[----:B------:R-:W-:Y:S01]  /*6cb0*/  HMMA.16816.F32 R12, R12, R18, R32 ;  /* 0x000000120c0c723c */ /* 0x000fe20000001820 */
[----:B------:R-:W-:Y:S02]  /*6cc0*/  ISETP.GE.AND P6, PT, R132, R252, PT ;  /* 0x000000fc8400720c */ /* 0x000fe40003fc6270 */
[----:B------:R-:W-:Y:S01]  /*6cd0*/  FSEL R41, R5, -INF , !P4 ;  /* 0xff80000005297808 */ /* 0x000fe20006000000 */
[----:B--2---:R-:W-:Y:S01]  /*6ce0*/  FFMA.FTZ R3, R183, -UR21, R58 ;  /* 0x80000015b7037c23 */ /* 0x004fe2000801003a */
[----:B------:R2:W-:Y:S01]  /*6cf0*/  MUFU.TANH R36, R0 ;  /* 0x0000000000247308 */ /* 0x0005e20000002400 */
[----:B------:R-:W-:-:S02]  /*6d00*/  ISETP.LT.OR P2, PT, R123, R243, P2 ;  /* 0x000000f37b00720c */ /* 0x000fc40001741670 */
[C---:B------:R-:W-:Y:S02]  /*6d10*/  ISETP.LT.OR P6, PT, R132.reuse, R246, P6 ;  /* 0x000000f68400720c */ /* 0x040fe400037c1670 */
[----:B------:R-:W-:Y:S01]  /*6d20*/  FSEL R58, R3, -INF , !P5 ;  /* 0xff800000033a7808 */ /* 0x000fe20006800000 */
[----:B------:R-:W-:Y:S01]  /*6d30*/  FMUL.FTZ R3, R29, c[0x0][0x2ec] ;  /* 0x0000bb001d037a20 */ /* 0x000fe20000410000 */
[----:B------:R-:W-:Y:S01]  /*6d40*/  ISETP.GE.AND P5, PT, R132, R251, PT ;  /* 0x000000fb8400720c */ /* 0x000fe20003fa6270 */
[----:B-1----:R-:W-:Y:S01]  /*6d50*/  FMUL.FTZ R7, R25, c[0x0][0x2ec] ;  /* 0x0000bb0019077a20 */ /* 0x002fe20000410000 */
[----:B------:R1:W-:Y:S01]  /*6d60*/  MUFU.TANH R28, R24 ;  /* 0x00000018001c7308 */ /* 0x0003e20000002400 */
[----:B------:R-:W-:Y:S01]  /*6d70*/  FMUL.FTZ R5, R20, c[0x0][0x2ec] ;  /* 0x0000bb0014057a20 */ /* 0x000fe20000410000 */
[C---:B------:R-:W-:Y:S02]  /*6d80*/  ISETP.GE.AND P1, PT, R132.reuse, R249, PT ;  /* 0x000000f98400720c */ /* 0x040fe40003f26270 */
[----:B------:R-:W-:-:S02]  /*6d90*/  ISETP.GE.AND P3, PT, R132, R250, PT ;  /* 0x000000fa8400720c */ /* 0x000fc40003f66270 */
[----:B------:R-:W-:Y:S01]  /*6da0*/  ISETP.LT.OR P5, PT, R132, R245, P5 ;  /* 0x000000f58400720c */ /* 0x000fe20002fa1670 */
[----:B--2---:R-:W-:Y:S01]  /*6db0*/  FFMA.FTZ R0, R178, -UR21, R87 ;  /* 0x80000015b2007c23 */ /* 0x004fe20008010057 */
[----:B------:R2:W-:Y:S01]  /*6dc0*/  MUFU.TANH R38, R3 ;  /* 0x0000000300267308 */ /* 0x0005e20000002400 */
[----:B------:R-:W-:Y:S01]  /*6dd0*/  ISETP.LT.OR P1, PT, R132, R243, P1 ;  /* 0x000000f38400720c */ /* 0x000fe20000f21670 */
[----:B------:R-:W-:Y:S01]  /*6de0*/  FMUL.FTZ R14, R14, c[0x0][0x2ec] ;  /* 0x0000bb000e0e7a20 */ /* 0x000fe20000410000 */
[----:B------:R-:W-:Y:S01]  /*6df0*/  ISETP.GE.AND P4, PT, R133, R251, PT ;  /* 0x000000fb8500720c */ /* 0x000fe20003f86270 */
[----:B------:R-:W-:Y:S01]  /*6e00*/  FMUL.FTZ R13, R13, c[0x0][0x2ec] ;  /* 0x0000bb000d0d7a20 */ /* 0x000fe20000410000 */
[----:B------:R-:W-:Y:S01]  /*6e10*/  FSEL R40, R0, -INF , !P0 ;  /* 0xff80000000287808 */ /* 0x000fe20004000000 */
[----:B------:R-:W-:Y:S01]  /*6e20*/  FFMA.FTZ R0, R173, -UR21, R84 ;  /* 0x80000015ad007c23 */ /* 0x000fe20008010054 */
[----:B------:R-:W-:Y:S01]  /*6e30*/  ISETP.GE.AND P0, PT, R133, R252, PT ;  /* 0x000000fc8500720c */ /* 0x000fe20003f06270 */
[----:B-1----:R-:W-:Y:S01]  /*6e40*/  HMMA.16816.F32 R24, R8, R16, R100 ;  /* 0x000000100818723c */ /* 0x002fe20000001864 */
[----:B------:R1:W-:Y:S01]  /*6e50*/  MUFU.TANH R46, R6 ;  /* 0x00000006002e7308 */ /* 0x0003e20000002400 */
[----:B------:R-:W-:Y:S01]  /*6e60*/  ISETP.LT.OR P3, PT, R132, R244, P3 ;  /* 0x000000f48400720c */ /* 0x000fe20001f61670 */
[----:B------:R-:W-:Y:S01]  /*6e70*/  FMUL.FTZ R15, R15, c[0x0][0x2ec] ;  /* 0x0000bb000f0f7a20 */ /* 0x000fe20000410000 */
[----:B------:R-:W-:-:S02]  /*6e80*/  ISETP.LT.OR P0, PT, R133, R246, P0 ;  /* 0x000000f68500720c */ /* 0x000fc40000701670 */
[----:B------:R-:W-:Y:S01]  /*6e90*/  FSEL R62, R0, -INF , !P2 ;  /* 0xff800000003e7808 */ /* 0x000fe20005000000 */
[----:B---3--:R-:W-:Y:S01]  /*6ea0*/  FFMA.FTZ R0, R170, -UR21, R44 ;  /* 0x80000015aa007c23 */ /* 0x008fe2000801002c */
[----:B------:R-:W-:Y:S01]  /*6eb0*/  ISETP.LT.OR P4, PT, R133, R245, P4 ;  /* 0x000000f58500720c */ /* 0x000fe20002781670 */
[----:B--2---:R-:W-:Y:S01]  /*6ec0*/  FFMA.FTZ R3, R209, -UR21, R83 ;  /* 0x80000015d1037c23 */ /* 0x004fe20008010053 */
[----:B------:R2:W-:Y:S01]  /*6ed0*/  MUFU.TANH R29, R5 ;  /* 0x00000005001d7308 */ /* 0x0005e20000002400 */
[----:B------:R-:W-:Y:S01]  /*6ee0*/  ISETP.GE.AND P2, PT, R133, R250, PT ;  /* 0x000000fa8500720c */ /* 0x000fe20003f46270 */
[----:B------:R-:W-:Y:S01]  /*6ef0*/  HMMA.16816.F32 R8, R8, R18, R88 ;  /* 0x000000120808723c */ /* 0x000fe20000001858 */
[----:B------:R-:W-:Y:S01]  /*6f00*/  FSEL R188, R0, -INF , !P1 ;  /* 0xff80000000bc7808 */ /* 0x000fe20004800000 */
[----:B------:R-:W-:Y:S01]  /*6f10*/  FMUL.FTZ R0, R22, c[0x0][0x2ec] ;  /* 0x0000bb0016007a20 */ /* 0x000fe20000410000 */
[----:B------:R-:W-:Y:S01]  /*6f20*/  FSEL R189, R3, -INF , !P6 ;  /* 0xff80000003bd7808 */ /* 0x000fe20007000000 */
[----:B------:R-:W-:Y:S01]  /*6f30*/  FFMA.FTZ R3, R172, -UR21, R66 ;  /* 0x80000015ac037c23 */ /* 0x000fe20008010042 */
[----:B------:R-:W-:Y:S01]  /*6f40*/  ISETP.GE.AND P6, PT, R133, R249, PT ;  /* 0x000000f98500720c */ /* 0x000fe20003fc6270 */
[----:B-1----:R-:W-:Y:S01]  /*6f50*/  FFMA.FTZ R6, R169, -UR21, R67 ;  /* 0x80000015a9067c23 */ /* 0x002fe20008010043 */
[----:B------:R1:W3:Y:S01]  /*6f60*/  MUFU.TANH R54, R7 ;  /* 0x0000000700367308 */ /* 0x0002e20000002400 */
[----:B------:R-:W-:-:S02]  /*6f70*/  ISETP.LT.OR P2, PT, R133, R244, P2 ;  /* 0x000000f48500720c */ /* 0x000fc40001741670 */
[----:B------:R-:W-:Y:S01]  /*6f80*/  FSEL R174, R3, -INF , !P3 ;  /* 0xff80000003ae7808 */ /* 0x000fe20005800000 */
[----:B------:R-:W-:Y:S01]  /*6f90*/  FFMA.FTZ R3, R168, -UR21, R80 ;  /* 0x80000015a8037c23 */ /* 0x000fe20008010050 */
[----:B------:R-:W-:Y:S01]  /*6fa0*/  FSEL R175, R6, -INF , !P5 ;  /* 0xff80000006af7808 */ /* 0x000fe20006800000 */
[----:B------:R-:W-:Y:S01]  /*6fb0*/  FMUL.FTZ R6, R21, c[0x0][0x2ec] ;  /* 0x0000bb0015067a20 */ /* 0x000fe20000410000 */
[----:B------:R-:W-:Y:S01]  /*6fc0*/  ISETP.GE.AND P5, PT, R134, R252, PT ;  /* 0x000000fc8600720c */ /* 0x000fe20003fa6270 */
[----:B--2---:R-:W-:Y:S01]  /*6fd0*/  FFMA.FTZ R5, R210, -UR21, R85 ;  /* 0x80000015d2057c23 */ /* 0x004fe20008010055 */
[C---:B------:R-:W-:Y:S01]  /*6fe0*/  ISETP.GE.AND P3, PT, R134.reuse, R251, PT ;  /* 0x000000fb8600720c */ /* 0x040fe20003f66270 */
[----:B------:R2:W-:Y:S01]  /*6ff0*/  MUFU.TANH R22, R0 ;  /* 0x0000000000167308 */ /* 0x0005e20000002400 */
[C---:B------:R-:W-:Y:S02]  /*7000*/  ISETP.LT.OR P5, PT, R134.reuse, R246, P5 ;  /* 0x000000f68600720c */ /* 0x040fe40002fa1670 */
[----:B------:R-:W-:Y:S01]  /*7010*/  FSEL R173, R5, -INF , !P0 ;  /* 0xff80000005ad7808 */ /* 0x000fe20004000000 */
[----:B------:R-:W-:Y:S01]  /*7020*/  FFMA.FTZ R5, R177, -UR21, R82 ;  /* 0x80000015b1057c23 */ /* 0x000fe20008010052 */
[----:B------:R-:W-:Y:S01]  /*7030*/  ISETP.LT.OR P3, PT, R134, R245, P3 ;  /* 0x000000f58600720c */ /* 0x000fe20001f61670 */
[----:B-1----:R-:W-:Y:S01]  /*7040*/  FMUL.FTZ R7, R31, c[0x0][0x2ec] ;  /* 0x0000bb001f077a20 */ /* 0x002fe20000410000 */
[----:B------:R-:W-:Y:S01]  /*7050*/  ISETP.LT.OR P6, PT, R133, R243, P6 ;  /* 0x000000f38500720c */ /* 0x000fe200037c1670 */
[----:B------:R1:W-:Y:S01]  /*7060*/  MUFU.TANH R31, R6 ;  /* 0x00000006001f7308 */ /* 0x0003e20000002400 */
[----:B------:R-:W-:Y:S01]  /*7070*/  FSEL R170, R5, -INF , !P4 ;  /* 0xff80000005aa7808 */ /* 0x000fe20006000000 */
[----:B----4-:R-:W-:Y:S01]  /*7080*/  FFMA.FTZ R5, R156, -UR21, R37 ;  /* 0x800000159c057c23 */ /* 0x010fe20008010025 */
[----:B------:R-:W-:Y:S01]  /*7090*/  ISETP.GE.AND P4, PT, R136, R252, PT ;  /* 0x000000fc8800720c */ /* 0x000fe20003f86270 */
[----:B------:R-:W-:Y:S01]  /*70a0*/  FMUL.FTZ R8, R8, c[0x0][0x2ec] ;  /* 0x0000bb0008087a20 */ /* 0x000fe20000410000 */
[----:B------:R-:W-:Y:S01]  /*70b0*/  ISETP.GE.AND P1, PT, R134, R250, PT ;  /* 0x000000fa8600720c */ /* 0x000fe20003f26270 */
[----:B------:R-:W-:Y:S01]  /*70c0*/  FMUL.FTZ R10, R10, c[0x0][0x2ec] ;  /* 0x0000bb000a0a7a20 */ /* 0x000fe20000410000 */
[----:B------:R-:W-:Y:S01]  /*70d0*/  ISETP.LT.OR P4, PT, R136, R246, P4 ;  /* 0x000000f68800720c */ /* 0x000fe20002781670 */
[----:B------:R4:W5:Y:S01]  /*70e0*/  MUFU.TANH R30, R7 ;  /* 0x00000007001e7308 */ /* 0x0009620000002400 */
[----:B--2---:R-:W-:Y:S01]  /*70f0*/  FFMA.FTZ R0, R159, -UR21, R52 ;  /* 0x800000159f007c23 */ /* 0x004fe20008010034 */
[----:B------:R-:W-:Y:S01]  /*7100*/  FSEL R159, R5, -INF , !P3 ;  /* 0xff800000059f7808 */ /* 0x000fe20005800000 */
[----:B---3--:R-:W-:Y:S01]  /*7110*/  FFMA.FTZ R5, R212, -UR21, R54 ;  /* 0x80000015d4057c23 */ /* 0x008fe20008010036 */
[----:B------:R-:W-:Y:S01]  /*7120*/  FSEL R169, R3, -INF , !P2 ;  /* 0xff80000003a97808 */ /* 0x000fe20005000000 */
[----:B------:R-:W-:Y:S01]  /*7130*/  FFMA.FTZ R3, R171, -UR21, R36 ;  /* 0x80000015ab037c23 */ /* 0x000fe20008010024 */
[----:B------:R-:W-:Y:S01]  /*7140*/  FSEL R172, R0, -INF , !P6 ;  /* 0xff80000000ac7808 */ /* 0x000fe20007000000 */
[----:B------:R-:W-:Y:S01]  /*7150*/  FMUL.FTZ R0, R25, c[0x0][0x2ec] ;  /* 0x0000bb0019007a20 */ /* 0x000fe20000410000 */
[----:B------:R-:W-:Y:S01]  /*7160*/  ISETP.GE.AND P0, PT, R134, R249, PT ;  /* 0x000000f98600720c */ /* 0x000fe20003f06270 */
[----:B-1----:R-:W-:Y:S01]  /*7170*/  FFMA.FTZ R6, R211, -UR21, R49 ;  /* 0x80000015d3067c23 */ /* 0x002fe20008010031 */
[----:B------:R-:W-:Y:S01]  /*7180*/  ISETP.GE.AND P2, PT, R136, R251, PT ;  /* 0x000000fb8800720c */ /* 0x000fe20003f46270 */
[----:B------:R1:W-:Y:S01]  /*7190*/  MUFU.TANH R21, R0 ;  /* 0x0000000000157308 */ /* 0x0003e20000002400 */
[----:B------:R-:W-:Y:S01]  /*71a0*/  ISETP.LT.OR P1, PT, R134, R244, P1 ;  /* 0x000000f48600720c */ /* 0x000fe20000f21670 */
[----:B------:R-:W-:Y:S01]  /*71b0*/  FMUL.FTZ R9, R9, c[0x0][0x2ec] ;  /* 0x0000bb0009097a20 */ /* 0x000fe20000410000 */
[----:B------:R-:W-:Y:S01]  /*71c0*/  FSEL R168, R6, -INF , !P5 ;  /* 0xff80000006a87808 */ /* 0x000fe20006800000 */
[----:B------:R-:W-:Y:S01]  /*71d0*/  FMUL.FTZ R6, R27, c[0x0][0x2ec] ;  /* 0x0000bb001b067a20 */ /* 0x000fe20000410000 */
[----:B------:R-:W-:Y:S01]  /*71e0*/  FSEL R156, R5, -INF , !P4 ;  /* 0xff800000059c7808 */ /* 0x000fe20006000000 */
[----:B----4-:R-:W-:Y:S01]  /*71f0*/  FMUL.FTZ R7, R23, c[0x0][0x2ec] ;  /* 0x0000bb0017077a20 */ /* 0x010fe20000410000 */
[----:B------:R-:W-:Y:S01]  /*7200*/  ISETP.LT.OR P0, PT, R134, R243, P0 ;  /* 0x000000f38600720c */ /* 0x000fe20000701670 */
[----:B------:R2:W-:Y:S01]  /*7210*/  MUFU.TANH R20, R6 ;  /* 0x0000000600147308 */ /* 0x0005e20000002400 */
[----:B------:R-:W-:Y:S01]  /*7220*/  FFMA.FTZ R5, R176, -UR21, R46 ;  /* 0x80000015b0057c23 */ /* 0x000fe2000801002e */
[C---:B------:R-:W-:Y:S01]  /*7230*/  ISETP.LT.OR P2, PT, R136.reuse, R245, P2 ;  /* 0x000000f58800720c */ /* 0x040fe20001741670 */
[----:B------:R-:W-:Y:S01]  /*7240*/  FMUL.FTZ R11, R11, c[0x0][0x2ec] ;  /* 0x0000bb000b0b7a20 */ /* 0x000fe20000410000 */
[----:B------:R-:W-:-:S02]  /*7250*/  ISETP.GE.AND P6, PT, R136, R250, PT ;  /* 0x000000fa8800720c */ /* 0x000fc40003fc6270 */
[----:B------:R-:W-:Y:S02]  /*7260*/  ISETP.GE.AND P5, PT, R136, R249, PT ;  /* 0x000000f98800720c */ /* 0x000fe40003fa6270 */
[----:B------:R3:W-:Y:S01]  /*7270*/  MUFU.TANH R23, R7 ;  /* 0x0000000700177308 */ /* 0x0007e20000002400 */
[----:B-1----:R-:W-:Y:S01]  /*7280*/  FFMA.FTZ R0, R158, -UR21, R28 ;  /* 0x800000159e007c23 */ /* 0x002fe2000801001c */
[----:B------:R-:W-:Y:S01]  /*7290*/  FSEL R158, R3, -INF , !P1 ;  /* 0xff800000039e7808 */ /* 0x000fe20004800000 */
[----:B------:R-:W-:Y:S01]  /*72a0*/  FFMA.FTZ R3, R167, -UR21, R38 ;  /* 0x80000015a7037c23 */ /* 0x000fe20008010026 */
[C---:B------:R-:W-:Y:S02]  /*72b0*/  ISETP.GE.AND P3, PT, R135.reuse, R252, PT ;  /* 0x000000fc8700720c */ /* 0x040fe40003f66270 */
[----:B------:R-:W-:Y:S01]  /*72c0*/  ISETP.GE.AND P1, PT, R135, R251, PT ;  /* 0x000000fb8700720c */ /* 0x000fe20003f26270 */
[----:B--2---:R-:W-:Y:S01]  /*72d0*/  FMUL.FTZ R6, R12, c[0x0][0x2ec] ;  /* 0x0000bb000c067a20 */ /* 0x004fe20000410000 */
[----:B------:R-:W-:Y:S01]  /*72e0*/  FSEL R171, R0, -INF , !P0 ;  /* 0xff80000000ab7808 */ /* 0x000fe20004000000 */
[----:B-----5:R-:W-:Y:S01]  /*72f0*/  FFMA.FTZ R0, R157, -UR21, R30 ;  /* 0x800000159d007c23 */ /* 0x020fe2000801001e */
[----:B------:R-:W-:Y:S01]  /*7300*/  FSEL R143, R5, -INF , !P2 ;  /* 0xff800000058f7808 */ /* 0x000fe20005000000 */
[----:B------:R-:W-:Y:S01]  /*7310*/  FFMA.FTZ R5, R154, -UR21, R22 ;  /* 0x800000159a057c23 */ /* 0x000fe20008010016 */
[C---:B------:R-:W-:Y:S01]  /*7320*/  ISETP.LT.OR P6, PT, R136.reuse, R244, P6 ;  /* 0x000000f48800720c */ /* 0x040fe200037c1670 */
[----:B------:R-:W-:Y:S01]  /*7330*/  MUFU.TANH R14, R14 ;  /* 0x0000000e000e7308 */ /* 0x000fe20000002400 */
[----:B------:R-:W-:Y:S01]  /*7340*/  ISETP.LT.OR P5, PT, R136, R243, P5 ;  /* 0x000000f38800720c */ /* 0x000fe20002fa1670 */
[----:B---3--:R-:W-:Y:S01]  /*7350*/  FMUL.FTZ R7, R24, c[0x0][0x2ec] ;  /* 0x0000bb0018077a20 */ /* 0x008fe20000410000 */
[----:B------:R-:W-:-:S02]  /*7360*/  ISETP.LT.OR P3, PT, R135, R246, P3 ;  /* 0x000000f68700720c */ /* 0x000fc40001f61670 */
[C---:B------:R-:W-:Y:S02]  /*7370*/  ISETP.LT.OR P1, PT, R135.reuse, R245, P1 ;  /* 0x000000f58700720c */ /* 0x040fe40000f21670 */
[----:B------:R-:W-:Y:S01]  /*7380*/  ISETP.GE.AND P0, PT, R135, R250, PT ;  /* 0x000000fa8700720c */ /* 0x000fe20003f06270 */
[----:B------:R1:W2:Y:S01]  /*7390*/  MUFU.TANH R17, R7 ;  /* 0x0000000700117308 */ /* 0x0002a20000002400 */
[----:B------:R-:W-:Y:S02]  /*73a0*/  ISETP.GE.AND P2, PT, R139, R252, PT ;  /* 0x000000fc8b00720c */ /* 0x000fe40003f46270 */
[----:B------:R-:W-:Y:S02]  /*73b0*/  FSEL R154, R3, -INF , !P6 ;  /* 0xff800000039a7808 */ /* 0x000fe40007000000 */
[----:B------:R-:W-:Y:S02]  /*73c0*/  FSEL R157, R0, -INF , !P5 ;  /* 0xff800000009d7808 */ /* 0x000fe40006800000 */
[----:B------:R-:W-:Y:S01]  /*73d0*/  FSEL R153, R5, -INF , !P1 ;  /* 0xff80000005997808 */ /* 0x000fe20004800000 */
[----:B------:R-:W-:Y:S01]  /*73e0*/  FFMA.FTZ R5, R213, -UR21, R31 ;  /* 0x80000015d5057c23 */ /* 0x000fe2000801001f */
[C---:B------:R-:W-:Y:S01]  /*73f0*/  ISETP.GE.AND P6, PT, R139.reuse, R251, PT ;  /* 0x000000fb8b00720c */ /* 0x040fe20003fc6270 */
[----:B------:R-:W-:Y:S01]  /*7400*/  MUFU.TANH R13, R13 ;  /* 0x0000000d000d7308 */ /* 0x000fe20000002400 */
[----:B------:R-:W-:-:S02]  /*7410*/  ISETP.GE.AND P5, PT, R139, R250, PT ;  /* 0x000000fa8b00720c */ /* 0x000fc40003fa6270 */
[----:B------:R-:W-:Y:S02]  /*7420*/  ISETP.LT.OR P0, PT, R135, R244, P0 ;  /* 0x000000f48700720c */ /* 0x000fe40000701670 */
[----:B------:R-:W-:Y:S01]  /*7430*/  ISETP.LT.OR P2, PT, R139, R246, P2 ;  /* 0x000000f68b00720c */ /* 0x000fe20001741670 */
[----:B-1----:R-:W-:Y:S01]  /*7440*/  FMUL.FTZ R7, R26, c[0x0][0x2ec] ;  /* 0x0000bb001a077a20 */ /* 0x002fe20000410000 */
[----:B------:R-:W-:Y:S01]  /*7450*/  ISETP.GE.AND P1, PT, R138, R252, PT ;  /* 0x000000fc8a00720c */ /* 0x000fe20003f26270 */
[----:B--2---:R-:W-:Y:S01]  /*7460*/  FFMA.FTZ R3, R165, -UR21, R17 ;  /* 0x80000015a5037c23 */ /* 0x004fe20008010011 */
[----:B------:R-:W-:Y:S01]  /*7470*/  ISETP.GE.AND P4, PT, R135, R249, PT ;  /* 0x000000f98700720c */ /* 0x000fe20003f86270 */
[----:B------:R-:W1:Y:S01]  /*7480*/  MUFU.TANH R16, R7 ;  /* 0x0000000700107308 */ /* 0x000e620000002400 */
[C---:B------:R-:W-:Y:S02]  /*7490*/  ISETP.LT.OR P6, PT, R139.reuse, R245, P6 ;  /* 0x000000f58b00720c */ /* 0x040fe400037c1670 */
[----:B------:R-:W-:-:S02]  /*74a0*/  ISETP.LT.OR P5, PT, R139, R244, P5 ;  /* 0x000000f48b00720c */ /* 0x000fc40002fa1670 */
[----:B------:R-:W-:Y:S02]  /*74b0*/  FSEL R152, R3, -INF , !P0 ;  /* 0xff80000003987808 */ /* 0x000fe40004000000 */
[C---:B------:R-:W-:Y:S01]  /*74c0*/  ISETP.LT.OR P1, PT, R138.reuse, R246, P1 ;  /* 0x000000f68a00720c */ /* 0x040fe20000f21670 */
[----:B------:R2:W3:Y:S01]  /*74d0*/  MUFU.TANH R7, R6 ;  /* 0x0000000600077308 */ /* 0x0004e20000002400 */
[----:B------:R-:W-:Y:S02]  /*74e0*/  ISETP.LT.OR P4, PT, R135, R243, P4 ;  /* 0x000000f38700720c */ /* 0x000fe40002781670 */
[----:B------:R-:W-:-:S04]  /*74f0*/  ISETP.GE.AND P0, PT, R138, R251, PT ;  /* 0x000000fb8a00720c */ /* 0x000fc80003f06270 */
[----:B------:R-:W-:Y:S01]  /*7500*/  ISETP.LT.OR P0, PT, R138, R245, P0 ;  /* 0x000000f58a00720c */ /* 0x000fe20000701670 */
[----:B-1----:R-:W-:Y:S01]  /*7510*/  FFMA.FTZ R0, R155, -UR21, R16 ;  /* 0x800000159b007c23 */ /* 0x002fe20008010010 */
[----:B------:R-:W-:Y:S04]  /*7520*/  MUFU.TANH R15, R15 ;  /* 0x0000000f000f7308 */ /* 0x000fe80000002400 */
[----:B------:R-:W-:Y:S01]  /*7530*/  FSEL R155, R0, -INF , !P4 ;  /* 0xff800000009b7808 */ /* 0x000fe20006000000 */
[----:B------:R-:W-:Y:S01]  /*7540*/  FFMA.FTZ R0, R166, -UR21, R23 ;  /* 0x80000015a6007c23 */ /* 0x000fe20008010017 */
[----:B------:R-:W-:Y:S01]  /*7550*/  ISETP.GE.AND P4, PT, R138, R250, PT ;  /* 0x000000fa8a00720c */ /* 0x000fe20003f86270 */
[----:B--2---:R-:W-:Y:S01]  /*7560*/  FFMA.FTZ R6, R214, -UR21, R29 ;  /* 0x80000015d6067c23 */ /* 0x004fe2000801001d */
[----:B------:R-:W1:Y:S01]  /*7570*/  MUFU.TANH R8, R8 ;  /* 0x0000000800087308 */ /* 0x000e620000002400 */
[----:B---3--:R-:W-:Y:S01]  /*7580*/  FFMA.FTZ R3, R215, -UR21, R7 ;  /* 0x80000015d7037c23 */ /* 0x008fe20008010007 */
[----:B------:R-:W-:-:S02]  /*7590*/  ISETP.LT.OR P4, PT, R138, R244, P4 ;  /* 0x000000f48a00720c */ /* 0x000fc40002781670 */
[----:B------:R-:W-:Y:S02]  /*75a0*/  FSEL R142, R6, -INF , !P3 ;  /* 0xff800000068e7808 */ /* 0x000fe40005800000 */
[----:B------:R-:W-:Y:S02]  /*75b0*/  ISETP.GE.AND P3, PT, R139, R249, PT ;  /* 0x000000f98b00720c */ /* 0x000fe40003f66270 */
[----:B------:R-:W-:Y:S01]  /*75c0*/  FSEL R128, R3, -INF , !P1 ;  /* 0xff80000003807808 */ /* 0x000fe20004800000 */
[----:B------:R-:W2:Y:S01]  /*75d0*/  MUFU.TANH R6, R10 ;  /* 0x0000000a00067308 */ /* 0x000ea20000002400 */
[----:B------:R-:W-:Y:S01]  /*75e0*/  ISETP.LT.OR P3, PT, R139, R243, P3 ;  /* 0x000000f38b00720c */ /* 0x000fe20001f61670 */
[----:B------:R-:W-:Y:S01]  /*75f0*/  FFMA.FTZ R3, R163, -UR21, R14 ;  /* 0x80000015a3037c23 */ /* 0x000fe2000801000e */
[----:B------:R-:W-:Y:S01]  /*7600*/  FSEL R139, R5, -INF , !P2 ;  /* 0xff800000058b7808 */ /* 0x000fe20005000000 */
[----:B------:R-:W-:Y:S01]  /*7610*/  FFMA.FTZ R5, R164, -UR21, R21 ;  /* 0x80000015a4057c23 */ /* 0x000fe20008010015 */
[----:B------:R-:W-:-:S02]  /*7620*/  ISETP.GE.AND P2, PT, R138, R249, PT ;  /* 0x000000f98a00720c */ /* 0x000fc40003f46270 */
[----:B------:R-:W-:Y:S01]  /*7630*/  FSEL R129, R3, -INF , !P0 ;  /* 0xff80000003817808 */ /* 0x000fe20004000000 */
[----:B------:R3:W4:Y:S01]  /*7640*/  MUFU.TANH R7, R9 ;  /* 0x0000000900077308 */ /* 0x0007220000002400 */
[----:B------:R-:W-:Y:S01]  /*7650*/  FSEL R140, R5, -INF , !P5 ;  /* 0xff800000058c7808 */ /* 0x000fe20006800000 */
[----:B-1----:R-:W-:Y:S01]  /*7660*/  FFMA.FTZ R8, R161, -UR21, R8 ;  /* 0x80000015a1087c23 */ /* 0x002fe20008010008 */
[----:B------:R-:W-:Y:S02]  /*7670*/  ISETP.LT.OR P2, PT, R138, R243, P2 ;  /* 0x000000f38a00720c */ /* 0x000fe40001741670 */
[----:B------:R-:W-:Y:S01]  /*7680*/  FSEL R138, R0, -INF , !P6 ;  /* 0xff800000008a7808 */ /* 0x000fe20007000000 */
[----:B------:R-:W-:Y:S01]  /*7690*/  FFMA.FTZ R0, R162, -UR21, R20 ;  /* 0x80000015a2007c23 */ /* 0x000fe20008010014 */
[----:B------:R-:W-:Y:S01]  /*76a0*/  PLOP3.LUT P0, PT, PT, PT, UP0, 0x80, 0x0 ;  /* 0x000000000000781c */ /* 0x000fe20003f0f008 */
[----:B------:R-:W1:Y:S01]  /*76b0*/  MUFU.TANH R5, R11 ;  /* 0x0000000b00057308 */ /* 0x000e620000002400 */
[C---:B------:R-:W-:Y:S01]  /*76c0*/  ISETP.GE.AND P6, PT, R137.reuse, R252, PT ;  /* 0x000000fc8900720c */ /* 0x040fe20003fc6270 */
[----:B--2---:R-:W-:Y:S01]  /*76d0*/  FFMA.FTZ R6, R160, -UR21, R6 ;  /* 0x80000015a0067c23 */ /* 0x004fe20008010006 */
[----:B------:R-:W-:Y:S01]  /*76e0*/  FSEL R141, R0, -INF , !P3 ;  /* 0xff800000008d7808 */ /* 0x000fe20005800000 */
[----:B------:R-:W-:Y:S01]  /*76f0*/  FFMA.FTZ R10, R216, -UR21, R13 ;  /* 0x80000015d80a7c23 */ /* 0x000fe2000801000d */
[----:B------:R-:W-:-:S02]  /*7700*/  ISETP.GE.AND P5, PT, R137, R251, PT ;  /* 0x000000fb8900720c */ /* 0x000fc40003fa6270 */
[----:B------:R-:W-:Y:S01]  /*7710*/  ISETP.GE.AND P3, PT, R137, R250, PT ;  /* 0x000000fa8900720c */ /* 0x000fe20003f66270 */
[----:B---3--:R-:W-:Y:S01]  /*7720*/  FFMA.FTZ R9, R147, -UR21, R15 ;  /* 0x8000001593097c23 */ /* 0x008fe2000801000f */
[C---:B------:R-:W-:Y:S01]  /*7730*/  ISETP.GE.AND P1, PT, R137.reuse, R249, PT ;  /* 0x000000f98900720c */ /* 0x040fe20003f26270 */
[----:B----4-:R-:W-:Y:S01]  /*7740*/  FFMA.FTZ R7, R146, -UR21, R7 ;  /* 0x8000001592077c23 */ /* 0x010fe20008010007 */
[C---:B------:R-:W-:Y:S02]  /*7750*/  ISETP.LT.OR P6, PT, R137.reuse, R246, P6 ;  /* 0x000000f68900720c */ /* 0x040fe400037c1670 */
[C---:B------:R-:W-:Y:S02]  /*7760*/  ISETP.LT.OR P5, PT, R137.reuse, R245, P5 ;  /* 0x000000f58900720c */ /* 0x040fe40002fa1670 */
[----:B------:R-:W-:Y:S01]  /*7770*/  ISETP.LT.OR P3, PT, R137, R244, P3 ;  /* 0x000000f48900720c */ /* 0x000fe20001f61670 */
[----:B-1----:R-:W-:Y:S01]  /*7780*/  FFMA.FTZ R5, R145, -UR21, R5 ;  /* 0x8000001591057c23 */ /* 0x002fe20008010005 */
[----:B------:R-:W-:-:S02]  /*7790*/  ISETP.LT.OR P1, PT, R137, R243, P1 ;  /* 0x000000f38900720c */ /* 0x000fc40000f21670 */
[----:B------:R-:W-:Y:S02]  /*77a0*/  LOP3.LUT R0, R199, R200, RZ, 0xfc, !PT ;  /* 0x000000c8c7007212 */ /* 0x000fe400078efcff */
[----:B------:R-:W-:Y:S02]  /*77b0*/  FSEL R131, R8, -INF , !P4 ;  /* 0xff80000008837808 */ /* 0x000fe40006000000 */
[----:B------:R-:W-:Y:S02]  /*77c0*/  FSEL R133, R6, -INF , !P2 ;  /* 0xff80000006857808 */ /* 0x000fe40005000000 */
[----:B------:R-:W-:Y:S02]  /*77d0*/  FSEL R22, R10, -INF , !P6 ;  /* 0xff8000000a167808 */ /* 0x000fe40007000000 */
[----:B------:R-:W-:Y:S02]  /*77e0*/  FSEL R23, R9, -INF , !P5 ;  /* 0xff80000009177808 */ /* 0x000fe40006800000 */
[----:B------:R-:W-:-:S02]  /*77f0*/  FSEL R130, R7, -INF , !P3 ;  /* 0xff80000007827808 */ /* 0x000fc40005800000 */
[----:B------:R-:W-:Y:S01]  /*7800*/  FSEL R132, R5, -INF , !P1 ;  /* 0xff80000005847808 */ /* 0x000fe20004800000 */
        /* <DEDUP_REMOVED lines=73> */
.L_x_809:
[----:B------:R-:W-:Y:S05]  /*7ca0*/  BSYNC B0 ;  /* 0x0000000000007941 */ /* 0x000fea0003800000 */
.L_x_808:
[----:B------:R-:W0:Y:S02]  /*7cb0*/  LDGDEPBAR ;  /* 0x00000000000079af */ /* 0x000e240000000000 */
.L_x_807:
        /* <DEDUP_REMOVED lines=41> */
[----:B------:R-:W-:Y:S03]  /*7f50*/  STL [R1+0xa8], R220 ;  /* 0x0000a8dc01007387 */ /* 0x000fe60000100800 */
[----:B------:R-:W-:Y:S01]  /*7f60*/  FMNMX.FTZ R137, R22, R137, !PT ;  /* 0x0000008916897209 */ /* 0x000fe20007810000 */
[----:B------:R-:W-:Y:S01]  /*7f70*/  LDSM.16.MT88.4 R24, [R222+0xc000] ;  /* 0x00c00000de18783b */ /* 0x000fe20000004200 */
[----:B------:R-:W-:-:S03]  /*7f80*/  LEA R223, R2, R222, 0x1 ;  /* 0x000000de02df7211 */ /* 0x000fc600078e08ff */
[----:B------:R-:W2:Y:S04]  /*7f90*/  SHFL.BFLY PT, R5, R137, 0x2, 0x1f ;  /* 0x0c401f0089057f89 */ /* 0x000ea800000e0000 */
[----:B------:R-:W-:Y:S01]  /*7fa0*/  LDSM.16.MT88.4 R32, [R224+0xc000] ;  /* 0x00c00000e020783b */ /* 0x000fe20000004200 */
[----:B--2---:R-:W-:Y:S02]  /*7fb0*/  FMNMX.FTZ R137, R137, R5, !PT ;  /* 0x0000000589897209 */ /* 0x004fe40007810000 */
        /* <DEDUP_REMOVED lines=29> */
[----:B-1----:R1:W-:Y:S01]  /*8190*/  MUFU.EX2 R11, R5 ;  /* 0x00000005000b7308 */ /* 0x0023e20000000800 */
[----:B------:R-:W-:-:S04]  /*81a0*/  FMNMX.FTZ R135, R131, R135, !PT ;  /* 0x0000008783877209 */ /* 0x000fc80007810000 */
[----:B------:R-:W-:Y:S02]  /*81b0*/  FMNMX.FTZ R135, R130, R135, !PT ;  /* 0x0000008782877209 */ /* 0x000fe40007810000 */
[----:B--2---:R-:W-:Y:S01]  /*81c0*/  FMNMX.FTZ R3, R81, R78, !PT ;  /* 0x0000004e51037209 */ /* 0x004fe20007810000 */
[----:B------:R2:W4:Y:S03]  /*81d0*/  MUFU.EX2 R192, R6 ;  /* 0x0000000600c07308 */ /* 0x0005260000000800 */
[----:B------:R-:W-:-:S04]  /*81e0*/  FMNMX.FTZ R3, R77, R3, !PT ;  /* 0x000000034d037209 */ /* 0x000fc80007810000 */
[----:B------:R-:W-:Y:S01]  /*81f0*/  FMNMX.FTZ R3, R72, R3, !PT ;  /* 0x0000000348037209 */ /* 0x000fe20007810000 */
[----:B-1----:R-:W-:Y:S01]  /*8200*/  FFMA.FTZ R5, R56, c[0x0][0x23c], -R21 ;  /* 0x00008f0038057a23 */ /* 0x002fe20000010815 */
[----:B---3--:R-:W-:Y:S02]  /*8210*/  FMNMX.FTZ R136, R136, R7, !PT ;  /* 0x0000000788887209 */ /* 0x008fe40007810000 */
[----:B------:R-:W-:Y:S01]  /*8220*/  FMNMX.FTZ R3, R75, R3, !PT ;  /* 0x000000034b037209 */ /* 0x000fe20007810000 */
[----:B------:R1:W3:Y:S01]  /*8230*/  MUFU.EX2 R220, R5 ;  /* 0x0000000500dc7308 */ /* 0x0002e20000000800 */
[C---:B------:R-:W-:Y:S01]  /*8240*/  FSETP.NEU.FTZ.AND P1, PT, R136.reuse, -INF , PT ;  /* 0xff8000008800780b */ /* 0x040fe20003f3d000 */
[----:B------:R-:W-:Y:S01]  /*8250*/  FMUL.FTZ R20, R136, c[0x0][0x23c] ;  /* 0x00008f0088147a20 */ /* 0x000fe20000410000 */
[----:B------:R-:W-:Y:S01]  /*8260*/  FMNMX.FTZ R3, R76, R3, !PT ;  /* 0x000000034c037209 */ /* 0x000fe20007810000 */
[----:B--2---:R-:W2:Y:S01]  /*8270*/  SHFL.BFLY PT, R6, R135, 0x2, 0x1f ;  /* 0x0c401f0087067f89 */ /* 0x004ea200000e0000 */
[----:B----4-:R-:W-:-:S02]  /*8280*/  F2FP.PACK_AB R16, R192, R193 ;  /* 0x000000c1c010723e */ /* 0x010fc400000000ff */
[----:B------:R-:W-:Y:S02]  /*8290*/  FMNMX.FTZ R3, R63, R3, !PT ;  /* 0x000000033f037209 */ /* 0x000fe40007810000 */
[----:B------:R-:W-:-:S05]  /*82a0*/  FSEL R20, R20, RZ, P1 ;  /* 0x000000ff14147208 */ /* 0x000fca0000800000 */
[----:B------:R-:W-:Y:S01]  /*82b0*/  FFMA.FTZ R23, R23, c[0x0][0x23c], -R20 ;  /* 0x00008f0017177a23 */ /* 0x000fe20000010814 */
[----:B-1----:R-:W-:Y:S01]  /*82c0*/  FMNMX.FTZ R5, R62, R3, !PT ;  /* 0x000000033e057209 */ /* 0x002fe20007810000 */
[----:B------:R-:W-:Y:S01]  /*82d0*/  FFMA.FTZ R3, R51, c[0x0][0x23c], -R21 ;  /* 0x00008f0033037a23 */ /* 0x000fe20000010815 */
[----:B---3--:R-:W-:Y:S02]  /*82e0*/  F2FP.PACK_AB R18, R220, R11 ;  /* 0x0000000bdc12723e */ /* 0x008fe400000000ff */
        /* <DEDUP_REMOVED lines=17> */
[----:B------:R-:W-:Y:S02]  /*8400*/  FFMA.FTZ R5, R47, c[0x0][0x23c], -R20 ;  /* 0x00008f002f057a23 */ /* 0x000fe40000010814 */
[----:B------:R-:W-:Y:S01]  /*8410*/  LDSM.16.MT88.4 R44, [R222+0xc800] ;  /* 0x00c80000de2c783b */ /* 0x000fe20000004200 */
[----:B------:R-:W-:-:S03]  /*8420*/  FSETP.NEU.FTZ.AND P1, PT, R135, -INF , PT ;  /* 0xff8000008700780b */ /* 0x000fc60003f3d000 */
[----:B------:R2:W-:Y:S01]  /*8430*/  MUFU.EX2 R92, R5 ;  /* 0x00000005005c7308 */ /* 0x0005e20000000800 */
[----:B-1----:R-:W-:Y:S01]  /*8440*/  FFMA.FTZ R3, R39, c[0x0][0x23c], -R21 ;  /* 0x00008f0027037a23 */ /* 0x002fe20000010815 */
[----:B---3--:R-:W-:-:S06]  /*8450*/  FMNMX.FTZ R134, R134, R6, !PT ;  /* 0x0000000686867209 */ /* 0x008fcc0007810000 */
[----:B------:R1:W-:Y:S01]  /*8460*/  MUFU.EX2 R236, R3 ;  /* 0x0000000300ec7308 */ /* 0x0003e20000000800 */
[----:B------:R-:W3:Y:S01]  /*8470*/  SHFL.BFLY PT, R6, R134, 0x1, 0x1f ;  /* 0x0c201f0086067f89 */ /* 0x000ee200000e0000 */
[----:B--2---:R-:W-:-:S06]  /*8480*/  FFMA.FTZ R5, R40, c[0x0][0x23c], -R20 ;  /* 0x00008f0028057a23 */ /* 0x004fcc0000010814 */
[----:B------:R-:W-:Y:S01]  /*8490*/  MUFU.EX2 R225, R5 ;  /* 0x0000000500e17308 */ /* 0x000fe20000000800 */
[----:B-1----:R-:W-:-:S07]  /*84a0*/  FFMA.FTZ R3, R74, c[0x0][0x23c], -R20 ;  /* 0x00008f004a037a23 */ /* 0x002fce0000010814 */
[----:B------:R1:W-:Y:S01]  /*84b0*/  MUFU.EX2 R191, R3 ;  /* 0x0000000300bf7308 */ /* 0x0003e20000000800 */
[----:B---3--:R-:W-:Y:S01]  /*84c0*/  FMNMX.FTZ R134, R134, R6, !PT ;  /* 0x0000000686867209 */ /* 0x008fe20007810000 */
        /* <DEDUP_REMOVED lines=10> */
[----:B-1----:R-:W-:Y:S02]  /*8570*/  FFMA.FTZ R3, R50, c[0x0][0x23c], -R20 ;  /* 0x00008f0032037a23 */ /* 0x002fe40000010814 */
[----:B------:R-:W-:Y:S04]  /*8580*/  LDSM.16.MT88.4 R48, [R221+0xc800] ;  /* 0x00c80000dd30783b */ /* 0x000fe80000004200 */
[----:B------:R1:W-:Y:S02]  /*8590*/  MUFU.EX2 R94, R3 ;  /* 0x00000003005e7308 */ /* 0x0003e40000000800 */
[----:B-1----:R-:W-:-:S05]  /*85a0*/  FMUL.FTZ R3, R135, c[0x0][0x23c] ;  /* 0x00008f0087037a20 */ /* 0x002fca0000410000 */
[----:B------:R-:W-:Y:S02]  /*85b0*/  FSEL R3, R3, RZ, P1 ;  /* 0x000000ff03037208 */ /* 0x000fe40000800000 */
[----:B------:R-:W-:-:S03]  /*85c0*/  FSETP.NEU.FTZ.AND P1, PT, R134, -INF , PT ;  /* 0xff8000008600780b */ /* 0x000fc60003f3d000 */
[--C-:B------:R-:W-:Y:S02]  /*85d0*/  FFMA.FTZ R5, R79, c[0x0][0x23c], -R3.reuse ;  /* 0x00008f004f057a23 */ /* 0x100fe40000010803 */
[--C-:B------:R-:W-:Y:S02]  /*85e0*/  FFMA.FTZ R6, R60, c[0x0][0x23c], -R3.reuse ;  /* 0x00008f003c067a23 */ /* 0x100fe40000010803 */
[----:B------:R1:W-:Y:S08]  /*85f0*/  MUFU.EX2 R10, R5 ;  /* 0x00000005000a7308 */ /* 0x0003f00000000800 */
        /* <DEDUP_REMOVED lines=8> */
[----:B-1----:R-:W-:Y:S01]  /*8680*/  FMUL.FTZ R5, R134, c[0x0][0x23c] ;  /* 0x00008f0086057a20 */ /* 0x002fe20000410000 */
[----:B--2---:R-:W-:-:S04]  /*8690*/  F2FP.PACK_AB R14, R234, R239 ;  /* 0x000000efea0e723e */ /* 0x004fc800000000ff */
[----:B------:R-:W-:Y:S01]  /*86a0*/  FSEL R0, R5, RZ, P1 ;  /* 0x000000ff05007208 */ /* 0x000fe20000800000 */
[----:B------:R-:W-:Y:S02]  /*86b0*/  FFMA.FTZ R5, R53, c[0x0][0x23c], -R3 ;  /* 0x00008f0035057a23 */ /* 0x000fe40000010803 */
[----:B------:R-:W1:Y:S02]  /*86c0*/  LDSM.16.MT88.4 R52, [R221+0xc000] ;  /* 0x00c00000dd34783b */ /* 0x000e640000004200 */
[--C-:B------:R-:W-:Y:S01]  /*86d0*/  FFMA.FTZ R4, R77, c[0x0][0x23c], -R0.reuse ;  /* 0x00008f004d047a23 */ /* 0x100fe20000010800 */
[----:B------:R2:W-:Y:S08]  /*86e0*/  MUFU.EX2 R232, R5 ;  /* 0x0000000500e87308 */ /* 0x0005f00000000800 */
[----:B------:R3:W-:Y:S01]  /*86f0*/  MUFU.EX2 R235, R4 ;  /* 0x0000000400eb7308 */ /* 0x0007e20000000800 */
[----:B--2---:R-:W-:-:S02]  /*8700*/  FFMA.FTZ R5, R81, c[0x0][0x23c], -R0 ;  /* 0x00008f0051057a23 */ /* 0x004fc40000010800 */
[----:B------:R-:W2:Y:S05]  /*8710*/  LDSM.16.MT88.4 R80, [R222+0xe000] ;  /* 0x00e00000de50783b */ /* 0x000eaa0000004200 */
[----:B------:R4:W-:Y:S01]  /*8720*/  MUFU.EX2 R226, R5 ;  /* 0x0000000500e27308 */ /* 0x0009e20000000800 */
[----:B---3--:R-:W-:-:S07]  /*8730*/  FFMA.FTZ R4, R72, c[0x0][0x23c], -R0 ;  /* 0x00008f0048047a23 */ /* 0x008fce0000010800 */
[----:B------:R3:W3:Y:S01]  /*8740*/  MUFU.EX2 R229, R4 ;  /* 0x0000000400e57308 */ /* 0x0006e20000000800 */
[----:B----4-:R-:W-:Y:S01]  /*8750*/  FFMA.FTZ R5, R78, c[0x0][0x23c], -R0 ;  /* 0x00008f004e057a23 */ /* 0x010fe20000010800 */
[C---:B-1----:R-:W-:Y:S06]  /*8760*/  HMMA.16816.F32 R68, R16.reuse, R52, RZ ;  /* 0x000000341044723c */ /* 0x042fec00000018ff */
[----:B------:R-:W1:Y:S01]  /*8770*/  MUFU.EX2 R227, R5 ;  /* 0x0000000500e37308 */ /* 0x000e620000000800 */
[--C-:B---3--:R-:W-:Y:S01]  /*8780*/  FFMA.FTZ R4, R58, c[0x0][0x23c], -R3.reuse ;  /* 0x00008f003a047a23 */ /* 0x108fe20000010803 */
[----:B------:R-:W-:Y:S01]  /*8790*/  F2FP.PACK_AB R15, R229, R235 ;  /* 0x000000ebe50f723e */ /* 0x000fe200000000ff */
[----:B------:R-:W3:Y:S05]  /*87a0*/  LDSM.16.MT88.4 R56, [R223+0xc000] ;  /* 0x00c00000df38783b */ /* 0x000eea0000004200 */
[----:B------:R4:W-:Y:S01]  /*87b0*/  MUFU.EX2 R84, R4 ;  /* 0x0000000400547308 */ /* 0x0009e20000000800 */
[----:B-1----:R-:W-:Y:S01]  /*87c0*/  F2FP.PACK_AB R13, R227, R226 ;  /* 0x000000e2e30d723e */ /* 0x002fe200000000ff */
[----:B--2---:R-:W-:Y:S01]  /*87d0*/  HMMA.16816.F32 R108, R16, R80, RZ ;  /* 0x00000050106c723c */ /* 0x004fe200000018ff */
[----:B----4-:R-:W-:-:S07]  /*87e0*/  FFMA.FTZ R4, R41, c[0x0][0x23c], -R3 ;  /* 0x00008f0029047a23 */ /* 0x010fce0000010803 */
[-C--:B------:R-:W-:Y:S01]  /*87f0*/  HMMA.16816.F32 R40, R16, R24.reuse, RZ ;  /* 0x000000181028723c */ /* 0x080fe200000018ff */
[----:B------:R1:W2:Y:S07]  /*8800*/  MUFU.EX2 R28, R4 ;  /* 0x00000004001c7308 */ /* 0x0002ae0000000800 */
[C---:B------:R-:W-:Y:S07]  /*8810*/  HMMA.16816.F32 R36, R12.reuse, R24, RZ ;  /* 0x000000180c24723c */ /* 0x040fee00000018ff */
[----:B------:R-:W-:Y:S01]  /*8820*/  IMAD.MOV.U32 R24, RZ, RZ, R29 ;  /* 0x000000ffff187224 */ /* 0x000fe200078e001d */
[-C--:B------:R-:W-:Y:S01]  /*8830*/  HMMA.16816.F32 R88, R12, R32.reuse, RZ ;  /* 0x000000200c58723c */ /* 0x080fe200000018ff */
[----:B------:R-:W-:Y:S01]  /*8840*/  MOV R25, R8 ;  /* 0x0000000800197202 */ /* 0x000fe20000000f00 */
[----:B-1----:R-:W-:Y:S01]  /*8850*/  FFMA.FTZ R4, R75, c[0x0][0x23c], -R0 ;  /* 0x00008f004b047a23 */ /* 0x002fe20000010800 */
[----:B------:R-:W-:Y:S01]  /*8860*/  F2FP.PACK_AB R8, R95, R228 ;  /* 0x000000e45f08723e */ /* 0x000fe200000000ff */
[----:B--2---:R-:W-:Y:S01]  /*8870*/  IMAD.MOV.U32 R2, RZ, RZ, R28 ;  /* 0x000000ffff027224 */ /* 0x004fe200078e001c */
[----:B------:R-:W1:Y:S01]  /*8880*/  LDSM.16.MT88.4 R72, [R224+0xc800] ;  /* 0x00c80000e048783b */ /* 0x000e620000004200 */
[----:B------:R2:W-:Y:S02]  /*8890*/  MUFU.EX2 R233, R4 ;  /* 0x0000000400e97308 */ /* 0x0005e40000000800 */
[----:B------:R-:W-:Y:S07]  /*88a0*/  HMMA.16816.F32 R28, R16, R32, RZ ;  /* 0x00000020101c723c */ /* 0x000fee00000018ff */
[----:B------:R-:W-:Y:S01]  /*88b0*/  IMAD.MOV.U32 R33, RZ, RZ, R84 ;  /* 0x000000ffff217224 */ /* 0x000fe200078e0054 */
[----:B------:R-:W-:Y:S01]  /*88c0*/  HMMA.16816.F32 R64, R12, R52, RZ ;  /* 0x000000340c40723c */ /* 0x000fe200000018ff */
[----:B------:R-:W-:Y:S01]  /*88d0*/  LDSM.16.MT88.4 R84, [R223+0xe000] ;  /* 0x00e00000df54783b */ /* 0x000fe20000004200 */
[----:B------:R-:W-:-:S02]  /*88e0*/  MOV R32, R11 ;  /* 0x0000000b00207202 */ /* 0x000fc40000000f00 */
[----:B------:R-:W-:Y:S01]  /*88f0*/  F2FP.PACK_AB R6, R2, R33 ;  /* 0x000000210206723e */ /* 0x000fe200000000ff */
[----:B--2---:R-:W-:Y:S02]  /*8900*/  FFMA.FTZ R4, R76, c[0x0][0x23c], -R0 ;  /* 0x00008f004c047a23 */ /* 0x004fe40000010800 */
[----:B------:R-:W-:Y:S01]  /*8910*/  MOV R53, R10 ;  /* 0x0000000a00357202 */ /* 0x000fe20000000f00 */
[----:B------:R-:W2:Y:S01]  /*8920*/  LDSM.16.MT88.4 R76, [R224+0xe000] ;  /* 0x00e00000e04c783b */ /* 0x000ea20000004200 */
[----:B------:R-:W-:Y:S01]  /*8930*/  IMAD.MOV.U32 R52, RZ, RZ, R9 ;  /* 0x000000ffff347224 */ /* 0x000fe200078e0009 */
[----:B------:R4:W4:Y:S01]  /*8940*/  MUFU.EX2 R231, R4 ;  /* 0x0000000400e77308 */ /* 0x0009220000000800 */
[----:B------:R-:W-:Y:S01]  /*8950*/  F2FP.PACK_AB R9, R94, R24 ;  /* 0x000000185e09723e */ /* 0x000fe200000000ff */
[----:B---3--:R-:W-:Y:S01]  /*8960*/  HMMA.16816.F32 R124, R16, R56, RZ ;  /* 0x00000038107c723c */ /* 0x008fe200000018ff */
[----:B------:R-:W-:Y:S02]  /*8970*/  F2FP.PACK_AB R10, R236, R230 ;  /* 0x000000e6ec0a723e */ /* 0x000fe400000000ff */
[----:B------:R-:W-:-:S05]  /*8980*/  F2FP.PACK_AB R11, R225, R92 ;  /* 0x0000005ce10b723e */ /* 0x000fca00000000ff */
[----:B------:R-:W-:Y:S01]  /*8990*/  HMMA.16816.F32 R120, R12, R56, RZ ;  /* 0x000000380c78723c */ /* 0x000fe200000018ff */
[----:B----4-:R-:W-:Y:S01]  /*89a0*/  FFMA.FTZ R4, R63, c[0x0][0x23c], -R0 ;  /* 0x00008f003f047a23 */ /* 0x010fe20000010800 */
[----:B------:R-:W-:-:S06]  /*89b0*/  F2FP.PACK_AB R5, R231, R233 ;  /* 0x000000e9e705723e */ /* 0x000fcc00000000ff */
[C---:B------:R-:W-:Y:S01]  /*89c0*/  HMMA.16816.F32 R164, R8.reuse, R44, R40 ;  /* 0x0000002c08a4723c */ /* 0x040fe20000001828 */
[----:B------:R-:W3:Y:S01]  /*89d0*/  LDSM.16.MT88.4 R40, [R223+0xc800] ;  /* 0x00c80000df28783b */ /* 0x000ee20000004200 */
[----:B------:R4:W-:Y:S06]  /*89e0*/  MUFU.EX2 R237, R4 ;  /* 0x0000000400ed7308 */ /* 0x0009ec0000000800 */
[C---:B------:R-:W-:Y:S01]  /*89f0*/  HMMA.16816.F32 R148, R8.reuse, R48, R68 ;  /* 0x000000300894723c */ /* 0x040fe20000001844 */
[----:B------:R-:W-:Y:S07]  /*8a00*/  LDSM.16.MT88.4 R68, [R224+0xe800] ;  /* 0x00e80000e044783b */ /* 0x000fee0000004200 */
[----:B-1----:R-:W-:Y:S01]  /*8a10*/  HMMA.16816.F32 R180, R8, R72, R28 ;  /* 0x0000004808b4723c */ /* 0x002fe2000000181c */
[----:B------:R-:W-:Y:S01]  /*8a20*/  LDSM.16.MT88.4 R28, [R222+0xe800] ;  /* 0x00e80000de1c783b */ /* 0x000fe20000004200 */
[----:B----4-:R-:W-:-:S03]  /*8a30*/  FFMA.FTZ R4, R62, c[0x0][0x23c], -R0 ;  /* 0x00008f003e047a23 */ /* 0x010fc60000010800 */
[----:B------:R-:W-:Y:S01]  /*8a40*/  LDSM.16.MT88.4 R60, [R221+0xe000] ;  /* 0x00e00000dd3c783b */ /* 0x000fe20000004200 */
[----:B------:R1:W4:Y:S02]  /*8a50*/  MUFU.EX2 R93, R4 ;  /* 0x00000004005d7308 */ /* 0x0003240000000800 */
[----:B--2---:R-:W-:Y:S08]  /*8a60*/  HMMA.16816.F32 R100, R16, R76, RZ ;  /* 0x0000004c1064723c */ /* 0x004ff000000018ff */
[----:B------:R-:W-:Y:S01]  /*8a70*/  HMMA.16816.F32 R104, R12, R80, RZ ;  /* 0x000000500c68723c */ /* 0x000fe200000018ff */
[----:B-1----:R-:W-:-:S02]  /*8a80*/  F2FP.PACK_AB R4, R232, R204 ;  /* 0x000000cce804723e */ /* 0x002fc400000000ff */
[----:B----4-:R-:W-:-:S05]  /*8a90*/  F2FP.PACK_AB R7, R93, R237 ;  /* 0x000000ed5d07723e */ /* 0x010fca00000000ff */
[----:B---3--:R-:W-:Y:S08]  /*8aa0*/  HMMA.16816.F32 R196, R8, R40, R124 ;  /* 0x0000002808c4723c */ /* 0x008ff0000000187c */
[C---:B------:R-:W-:Y:S01]  /*8ab0*/  HMMA.16816.F32 R144, R4.reuse, R48, R64 ;  /* 0x000000300490723c */ /* 0x040fe20000001840 */
[----:B------:R-:W1:Y:S06]  /*8ac0*/  LDSM.16.MT88.4 R64, [R223+0xe800] ;  /* 0x00e80000df40783b */ /* 0x000e6c0000004200 */
[----:B------:R-:W-:Y:S01]  /*8ad0*/  MOV R49, R95 ;  /* 0x0000005f00317202 */ /* 0x000fe20000000f00 */
[----:B------:R-:W-:Y:S01]  /*8ae0*/  HMMA.16816.F32 R176, R4, R72, R88 ;  /* 0x0000004804b0723c */ /* 0x000fe20000001858 */
[----:B------:R-:W-:-:S06]  /*8af0*/  IMAD.MOV.U32 R48, RZ, RZ, R94 ;  /* 0x000000ffff307224 */ /* 0x000fcc00078e005e */
[----:B------:R-:W-:Y:S01]  /*8b00*/  IMAD.MOV.U32 R73, RZ, RZ, R92 ;  /* 0x000000ffff497224 */ /* 0x000fe200078e005c */
[----:B------:R-:W-:Y:S08]  /*8b10*/  HMMA.16816.F32 R88, R12, R84, RZ ;  /* 0x000000540c58723c */ /* 0x000ff000000018ff */
[C---:B------:R-:W-:Y:S01]  /*8b20*/  HMMA.16816.F32 R160, R4.reuse, R44, R36 ;  /* 0x0000002c04a0723c */ /* 0x040fe20000001824 */
[----:B------:R-:W2:Y:S06]  /*8b30*/  LDSM.16.MT88.4 R36, [R221+0xe800] ;  /* 0x00e80000dd24783b */ /* 0x000eac0000004200 */
[----:B------:R-:W-:Y:S01]  /*8b40*/  MOV R44, R93 ;  /* 0x0000005d002c7202 */ /* 0x000fe20000000f00 */
[----:B------:R-:W-:Y:S01]  /*8b50*/  HMMA.16816.F32 R120, R4, R40, R120 ;  /* 0x000000280478723c */ /* 0x000fe20000001878 */
[----:B------:R-:W-:-:S05]  /*8b60*/  IMAD.MOV.U32 R45, RZ, RZ, R96 ;  /* 0x000000ffff2d7224 */ /* 0x000fca00078e0060 */
[----:B------:R-:W-:Y:S02]  /*8b70*/  MOV R80, R45 ;  /* 0x0000002d00507202 */ /* 0x000fe40000000f00 */
[----:B------:R-:W-:Y:S01]  /*8b80*/  HMMA.16816.F32 R92, R16, R84, RZ ;  /* 0x00000054105c723c */ /* 0x000fe200000018ff */
[----:B------:R-:W-:-:S06]  /*8b90*/  MOV R45, R53 ;  /* 0x00000035002d7202 */ /* 0x000fcc0000000f00 */
[----:B------:R-:W-:Y:S01]  /*8ba0*/  IMAD.MOV.U32 R85, RZ, RZ, R32 ;  /* 0x000000ffff557224 */ /* 0x000fe200078e0020 */
[----:B-1----:R-:W-:Y:S01]  /*8bb0*/  HMMA.16816.F32 R88, R4, R64, R88 ;  /* 0x000000400458723c */ /* 0x002fe20000001858 */
[----:B------:R-:W-:-:S07]  /*8bc0*/  MOV R84, R25 ;  /* 0x0000001900547202 */ /* 0x000fce0000000f00 */
[----:B------:R-:W-:Y:S08]  /*8bd0*/  HMMA.16816.F32 R112, R12, R60, RZ ;  /* 0x0000003c0c70723c */ /* 0x000ff000000018ff */
[----:B------:R-:W-:Y:S08]  /*8be0*/  HMMA.16816.F32 R216, R8, R68, R100 ;  /* 0x0000004408d8723c */ /* 0x000ff00000001864 */
[----:B------:R-:W-:Y:S01]  /*8bf0*/  MOV R195, R89 ;  /* 0x0000005900c37202 */ /* 0x000fe20000000f00 */
[----:B------:R-:W-:Y:S01]  /*8c00*/  IMAD.MOV.U32 R194, RZ, RZ, R90 ;  /* 0x000000ffffc27224 */ /* 0x000fe200078e005a */
[----:B------:R-:W-:Y:S01]  /*8c10*/  MOV R41, R91 ;  /* 0x0000005b00297202 */ /* 0x000fe20000000f00 */
[----:B------:R-:W-:Y:S01]  /*8c20*/  IMAD.MOV.U32 R40, RZ, RZ, R88 ;  /* 0x000000ffff287224 */ /* 0x000fe200078e0058 */
[----:B------:R-:W-:Y:S08]  /*8c30*/  HMMA.16816.F32 R96, R12, R76, RZ ;  /* 0x0000004c0c60723c */ /* 0x000ff000000018ff */
[----:B------:R-:W-:Y:S04]  /*8c40*/  HMMA.16816.F32 R92, R8, R64, R92 ;  /* 0x00000040085c723c */ /* 0x000fe8000000185c */
[----:B------:R-:W-:Y:S01]  /*8c50*/  MOV R207, R217 ;  /* 0x000000d900cf7202 */ /* 0x000fe20000000f00 */
[----:B------:R-:W-:Y:S01]  /*8c60*/  IMAD.MOV.U32 R206, RZ, RZ, R218 ;  /* 0x000000ffffce7224 */ /* 0x000fe200078e00da */
[----:B------:R-:W-:Y:S01]  /*8c70*/  MOV R205, R219 ;  /* 0x000000db00cd7202 */ /* 0x000fe20000000f00 */
[----:B------:R-:W-:Y:S01]  /*8c80*/  IMAD.MOV.U32 R81, RZ, RZ, R216 ;  /* 0x000000ffff517224 */ /* 0x000fe200078e00d8 */
[----:B------:R-:W-:Y:S08]  /*8c90*/  HMMA.16816.F32 R88, R12, R82, RZ ;  /* 0x000000520c58723c */ /* 0x000ff000000018ff */
[----:B------:R-:W-:Y:S07]  /*8ca0*/  HMMA.16816.F32 R116, R16, R60, RZ ;  /* 0x0000003c1074723c */ /* 0x000fee00000018ff */
[----:B------:R-:W-:Y:S01]  /*8cb0*/  IMAD.MOV.U32 R60, RZ, RZ, R44 ;  /* 0x000000ffff3c7224 */ /* 0x000fe200078e002c */
[----:B--2---:R-:W-:Y:S01]  /*8cc0*/  HMMA.16816.F32 R184, R4, R36, R112 ;  /* 0x0000002404b8723c */ /* 0x004fe20000001870 */
[----:B------:R-:W-:Y:S01]  /*8cd0*/  MOV R77, R92 ;  /* 0x0000005c004d7202 */ /* 0x000fe20000000f00 */
[----:B------:R-:W-:Y:S01]  /*8ce0*/  IMAD.MOV.U32 R76, RZ, RZ, R93 ;  /* 0x000000ffff4c7224 */ /* 0x000fe200078e005d */
[----:B------:R-:W-:Y:S01]  /*8cf0*/  MOV R57, R94 ;  /* 0x0000005e00397202 */ /* 0x000fe20000000f00 */
[----:B------:R-:W-:Y:S01]  /*8d00*/  IMAD.MOV.U32 R56, RZ, RZ, R95 ;  /* 0x000000ffff387224 */ /* 0x000fe200078e005f */
[----:B------:R-:W-:Y:S01]  /*8d10*/  MOV R61, R73 ;  /* 0x00000049003d7202 */ /* 0x000fe20000000f00 */
[----:B------:R-:W-:-:S02]  /*8d20*/  IMAD.MOV.U32 R44, RZ, RZ, R52 ;  /* 0x000000ffff2c7224 */ /* 0x000fc400078e0034 */
[-C--:B------:R-:W-:Y:S08]  /*8d30*/  HMMA.16816.F32 R212, R8, R28.reuse, R108 ;  /* 0x0000001c08d4723c */ /* 0x080ff0000000186c */
[C---:B------:R-:W-:Y:S07]  /*8d40*/  HMMA.16816.F32 R208, R4.reuse, R28, R104 ;  /* 0x0000001c04d0723c */ /* 0x040fee0000001868 */
[--C-:B------:R-:W-:Y:S01]  /*8d50*/  FFMA.FTZ R29, R128, c[0x0][0x23c], -R21.reuse ;  /* 0x00008f00801d7a23 */ /* 0x100fe20000010815 */
[----:B------:R-:W-:Y:S01]  /*8d60*/  HMMA.16816.F32 R216, R4, R68, R96 ;  /* 0x0000004404d8723c */ /* 0x000fe20000001860 */
[----:B------:R-:W-:-:S02]  /*8d70*/  FFMA.FTZ R28, R22, c[0x0][0x23c], -R21 ;  /* 0x00008f00161c7a23 */ /* 0x000fc40000010815 */
[----:B------:R-:W-:-:S05]  /*8d80*/  FFMA.FTZ R22, R152, c[0x0][0x23c], -R3 ;  /* 0x00008f0098167a23 */ /* 0x000fca0000010803 */
[----:B------:R-:W-:Y:S08]  /*8d90*/  HMMA.16816.F32 R112, R4, R30, R88 ;  /* 0x0000001e0470723c */ /* 0x000ff00000001858 */
[C---:B------:R-:W-:Y:S08]  /*8da0*/  HMMA.16816.F32 R108, R12.reuse, R54, RZ ;  /* 0x000000360c6c723c */ /* 0x040ff000000018ff */
[C---:B------:R-:W-:Y:S08]  /*8db0*/  HMMA.16816.F32 R104, R12.reuse, R26, RZ ;  /* 0x0000001a0c68723c */ /* 0x040ff000000018ff */
[C---:B------:R-:W-:Y:S08]  /*8dc0*/  HMMA.16816.F32 R100, R12.reuse, R34, RZ ;  /* 0x000000220c64723c */ /* 0x040ff000000018ff */
[C---:B------:R-:W-:Y:S08]  /*8dd0*/  HMMA.16816.F32 R96, R12.reuse, R58, RZ ;  /* 0x0000003a0c60723c */ /* 0x040ff000000018ff */
[C---:B------:R-:W-:Y:S08]  /*8de0*/  HMMA.16816.F32 R92, R12.reuse, R62, RZ ;  /* 0x0000003e0c5c723c */ /* 0x040ff000000018ff */
[C---:B------:R-:W-:Y:S08]  /*8df0*/  HMMA.16816.F32 R88, R12.reuse, R78, RZ ;  /* 0x0000004e0c58723c */ /* 0x040ff000000018ff */
[----:B------:R-:W-:Y:S08]  /*8e00*/  HMMA.16816.F32 R12, R12, R86, RZ ;  /* 0x000000560c0c723c */ /* 0x000ff000000018ff */
[----:B------:R-:W-:Y:S07]  /*8e10*/  HMMA.16816.F32 R200, R8, R36, R116 ;  /* 0x0000002408c8723c */ /* 0x000fee0000001874 */
[----:B------:R-:W-:Y:S01]  /*8e20*/  MOV R36, R33 ;  /* 0x0000002100247202 */ /* 0x000fe20000000f00 */
[----:B------:R-:W-:Y:S01]  /*8e30*/  HMMA.16816.F32 R108, R4, R50, R108 ;  /* 0x00000032046c723c */ /* 0x000fe2000000186c */
[----:B------:R-:W-:-:S07]  /*8e40*/  IMAD.MOV.U32 R37, RZ, RZ, R24 ;  /* 0x000000ffff257224 */ /* 0x000fce00078e0018 */
[----:B------:R-:W-:Y:S08]  /*8e50*/  HMMA.16816.F32 R32, R16, R34, RZ ;  /* 0x000000221020723c */ /* 0x000ff000000018ff */
[C---:B------:R-:W-:Y:S08]  /*8e60*/  HMMA.16816.F32 R104, R4.reuse, R46, R104 ;  /* 0x0000002e0468723c */ /* 0x040ff00000001868 */
[C---:B------:R-:W-:Y:S08]  /*8e70*/  HMMA.16816.F32 R100, R4.reuse, R74, R100 ;  /* 0x0000004a0464723c */ /* 0x040ff00000001864 */
[C---:B------:R-:W-:Y:S08]  /*8e80*/  HMMA.16816.F32 R96, R4.reuse, R42, R96 ;  /* 0x0000002a0460723c */ /* 0x040ff00000001860 */
[C---:B------:R-:W-:Y:S08]  /*8e90*/  HMMA.16816.F32 R92, R4.reuse, R38, R92 ;  /* 0x00000026045c723c */ /* 0x040ff0000000185c */
[C---:B------:R-:W-:Y:S08]  /*8ea0*/  HMMA.16816.F32 R116, R4.reuse, R70, R88 ;  /* 0x000000460474723c */ /* 0x040ff00000001858 */
[----:B------:R-:W-:Y:S01]  /*8eb0*/  HMMA.16816.F32 R124, R4, R66, R12 ;  /* 0x00000042047c723c */ /* 0x000fe2000000180c */
[----:B------:R-:W1:Y:S07]  /*8ec0*/  LDSM.16.MT88.4 R12, [R221+0xd000] ;  /* 0x00d00000dd0c783b */ /* 0x000e6e0000004200 */
[C---:B------:R-:W-:Y:S08]  /*8ed0*/  HMMA.16816.F32 R52, R16.reuse, R54, RZ ;  /* 0x000000361034723c */ /* 0x040ff000000018ff */
[----:B------:R-:W-:Y:S08]  /*8ee0*/  HMMA.16816.F32 R4, R16, R58, RZ ;  /* 0x0000003a1004723c */ /* 0x000ff000000018ff */
[C---:B------:R-:W-:Y:S07]  /*8ef0*/  HMMA.16816.F32 R72, R8.reuse, R74, R32 ;  /* 0x0000004a0848723c */ /* 0x040fee0000001820 */
[----:B------:R-:W-:Y:S01]  /*8f00*/  IMAD.MOV.U32 R35, RZ, RZ, R48 ;  /* 0x000000ffff237224 */ /* 0x000fe200078e0030 */
[----:B------:R-:W-:Y:S01]  /*8f10*/  HMMA.16816.F32 R52, R8, R50, R52 ;  /* 0x000000320834723c */ /* 0x000fe20000001834 */
[----:B------:R-:W-:-:S07]  /*8f20*/  MOV R34, R49 ;  /* 0x0000003100227202 */ /* 0x000fce0000000f00 */
[----:B------:R-:W-:Y:S08]  /*8f30*/  HMMA.16816.F32 R24, R16, R26, RZ ;  /* 0x0000001a1018723c */ /* 0x000ff000000018ff */
[----:B------:R-:W-:Y:S07]  /*8f40*/  HMMA.16816.F32 R48, R8, R42, R4 ;  /* 0x0000002a0830723c */ /* 0x000fee0000001804 */
[----:B------:R-:W-:Y:S01]  /*8f50*/  IMAD.MOV.U32 R43, RZ, RZ, R36 ;  /* 0x000000ffff2b7224 */ /* 0x000fe200078e0024 */
[----:B------:R-:W-:Y:S01]  /*8f60*/  HMMA.16816.F32 R4, R16, R62, RZ ;  /* 0x0000003e1004723c */ /* 0x000fe200000018ff */
[----:B------:R-:W-:-:S06]  /*8f70*/  MOV R42, R37 ;  /* 0x00000025002a7202 */ /* 0x000fcc0000000f00 */
[----:B------:R-:W-:Y:S01]  /*8f80*/  IMAD.MOV.U32 R63, RZ, RZ, R44 ;  /* 0x000000ffff3f7224 */ /* 0x000fe200078e002c */
[----:B------:R-:W-:Y:S01]  /*8f90*/  HMMA.16816.F32 R88, R8, R46, R24 ;  /* 0x0000002e0858723c */ /* 0x000fe20000001818 */
[----:B------:R-:W-:-:S06]  /*8fa0*/  MOV R62, R45 ;  /* 0x0000002d003e7202 */ /* 0x000fcc0000000f00 */
[--C-:B------:R-:W-:Y:S02]  /*8fb0*/  FFMA.FTZ R25, R138, c[0x0][0x23c], -R20.reuse ;  /* 0x00008f008a197a23 */ /* 0x100fe40000010814 */
[--C-:B------:R-:W-:Y:S01]  /*8fc0*/  FFMA.FTZ R26, R153, c[0x0][0x23c], -R20.reuse ;  /* 0x00008f00991a7a23 */ /* 0x100fe20000010814 */
[----:B------:R-:W-:Y:S01]  /*8fd0*/  MOV R153, R63 ;  /* 0x0000003f00997202 */ /* 0x000fe20000000f00 */
[----:B------:R-:W-:Y:S02]  /*8fe0*/  FFMA.FTZ R24, R129, c[0x0][0x23c], -R20 ;  /* 0x00008f0081187a23 */ /* 0x000fe40000010814 */
[----:B------:R-:W-:Y:S02]  /*8ff0*/  IMAD.MOV.U32 R129, RZ, RZ, R42 ;  /* 0x000000ffff817224 */ /* 0x000fe400078e002a */
[----:B------:R-:W-:Y:S01]  /*9000*/  IMAD.MOV.U32 R63, RZ, RZ, R205 ;  /* 0x000000ffff3f7224 */ /* 0x000fe200078e00cd */
[----:B------:R-:W-:Y:S08]  /*9010*/  HMMA.16816.F32 R44, R8, R38, R4 ;  /* 0x00000026082c723c */ /* 0x000ff00000001804 */
[----:B------:R-:W-:Y:S07]  /*9020*/  HMMA.16816.F32 R4, R16, R82, RZ ;  /* 0x000000521004723c */ /* 0x000fee00000018ff */
[----:B------:R-:W-:-:S02]  /*9030*/  IMAD.MOV.U32 R83, RZ, RZ, R2 ;  /* 0x000000ffff537224 */ /* 0x000fc400078e0002 */
[----:B------:R-:W-:Y:S02]  /*9040*/  FFMA.FTZ R2, R189, c[0x0][0x23c], -R21 ;  /* 0x00008f00bd027a23 */ /* 0x000fe40000010815 */
[----:B------:R-:W-:Y:S02]  /*9050*/  IMAD.MOV.U32 R82, RZ, RZ, R84 ;  /* 0x000000ffff527224 */ /* 0x000fe400078e0054 */
[----:B------:R2:W3:Y:S03]  /*9060*/  MUFU.EX2 R33, R2 ;  /* 0x0000000200217308 */ /* 0x0004e60000000800 */
[----:B------:R-:W-:Y:S01]  /*9070*/  MOV R128, R82 ;  /* 0x0000005200807202 */ /* 0x000fe20000000f00 */
[----:B------:R-:W-:-:S07]  /*9080*/  IMAD.MOV.U32 R82, RZ, RZ, R207 ;  /* 0x000000ffff527224 */ /* 0x000fce00078e00cf */
[----:B------:R-:W-:Y:S01]  /*9090*/  HMMA.16816.F32 R36, R8, R30, R4 ;  /* 0x0000001e0824723c */ /* 0x000fe20000001804 */
[----:B--2---:R-:W-:-:S06]  /*90a0*/  FFMA.FTZ R2, R173, c[0x0][0x23c], -R21 ;  /* 0x00008f00ad027a23 */ /* 0x004fcc0000010815 */
[--C-:B------:R-:W-:Y:S01]  /*90b0*/  FFMA.FTZ R30, R139, c[0x0][0x23c], -R21.reuse ;  /* 0x00008f008b1e7a23 */ /* 0x100fe20000010815 */
[C---:B------:R-:W-:Y:S01]  /*90c0*/  HMMA.16816.F32 R4, R16.reuse, R78, RZ ;  /* 0x0000004e1004723c */ /* 0x040fe200000018ff */
[----:B------:R-:W-:Y:S02]  /*90d0*/  FFMA.FTZ R31, R142, c[0x0][0x23c], -R21 ;  /* 0x00008f008e1f7a23 */ /* 0x000fe40000010815 */
[----:B---3--:R-:W-:Y:S02]  /*90e0*/  IMAD.MOV.U32 R152, RZ, RZ, R33 ;  /* 0x000000ffff987224 */ /* 0x008fe400078e0021 */
[----:B------:R-:W-:Y:S02]  /*90f0*/  FFMA.FTZ R33, R133, c[0x0][0x23c], -R0 ;  /* 0x00008f0085217a23 */ /* 0x000fe40000010800 */
[----:B------:R-:W-:Y:S01]  /*9100*/  MOV R79, R85 ;  /* 0x00000055004f7202 */ /* 0x000fe20000000f00 */
[----:B------:R-:W-:Y:S01]  /*9110*/  HMMA.16816.F32 R16, R16, R86, RZ ;  /* 0x000000561010723c */ /* 0x000fe200000018ff */
[----:B------:R-:W-:Y:S01]  /*9120*/  IMAD.MOV.U32 R78, RZ, RZ, R80 ;  /* 0x000000ffff4e7224 */ /* 0x000fe200078e0050 */
[----:B------:R-:W-:-:S05]  /*9130*/  MOV R80, R239 ;  /* 0x000000ef00507202 */ /* 0x000fca0000000f00 */
[----:B------:R-:W-:Y:S02]  /*9140*/  MOV R87, R60 ;  /* 0x0000003c00577202 */ /* 0x000fe40000000f00 */
[----:B------:R2:W3:Y:S07]  /*9150*/  MUFU.EX2 R60, R2 ;  /* 0x00000002003c7308 */ /* 0x0004ee0000000800 */
[C---:B------:R-:W-:Y:S07]  /*9160*/  HMMA.16816.F32 R68, R8.reuse, R70, R4 ;  /* 0x000000460844723c */ /* 0x040fee0000001804 */
[----:B------:R-:W-:Y:S01]  /*9170*/  FFMA.FTZ R4, R188, c[0x0][0x23c], -R0 ;  /* 0x00008f00bc047a23 */ /* 0x000fe20000010800 */
[----:B------:R-:W-:Y:S01]  /*9180*/  HMMA.16816.F32 R64, R8, R66, R16 ;  /* 0x000000420840723c */ /* 0x000fe20000001810 */
[----:B--2---:R-:W-:-:S02]  /*9190*/  FFMA.FTZ R2, R168, c[0x0][0x23c], -R21 ;  /* 0x00008f00a8027a23 */ /* 0x004fc40000010815 */
[----:B------:R-:W-:Y:S01]  /*91a0*/  MUFU.EX2 R239, R4 ;  /* 0x0000000400ef7308 */ /* 0x000fe20000000800 */
[----:B------:R-:W-:Y:S02]  /*91b0*/  IMAD.MOV.U32 R168, RZ, RZ, R87 ;  /* 0x000000ffffa87224 */ /* 0x000fe400078e0057 */
[----:B------:R-:W-:Y:S01]  /*91c0*/  IMAD.MOV.U32 R87, RZ, RZ, R194 ;  /* 0x000000ffff577224 */ /* 0x000fe200078e00c2 */
[----:B---3--:R-:W-:Y:S01]  /*91d0*/  F2FP.PACK_AB R8, R60, R152 ;  /* 0x000000983c08723e */ /* 0x008fe200000000ff */
[----:B------:R-:W-:-:S03]  /*91e0*/  IMAD.MOV.U32 R19, RZ, RZ, R40 ;  /* 0x000000ffff137224 */ /* 0x000fc600078e0028 */
[----:B------:R2:W-:Y:S02]  /*91f0*/  MUFU.EX2 R58, R2 ;  /* 0x00000002003a7308 */ /* 0x0005e40000000800 */
[----:B--2---:R-:W-:Y:S02]  /*9200*/  FFMA.FTZ R2, R156, c[0x0][0x23c], -R21 ;  /* 0x00008f009c027a23 */ /* 0x004fe40000010815 */
[----:B------:R-:W-:-:S04]  /*9210*/  FFMA.FTZ R21, R140, c[0x0][0x23c], -R3 ;  /* 0x00008f008c157a23 */ /* 0x000fc80000010803 */
[----:B------:R2:W3:Y:S02]  /*9220*/  MUFU.EX2 R84, R2 ;  /* 0x0000000200547308 */ /* 0x0004e40000000800 */
[----:B--2---:R-:W-:Y:S01]  /*9230*/  FFMA.FTZ R2, R175, c[0x0][0x23c], -R20 ;  /* 0x00008f00af027a23 */ /* 0x004fe20000010814 */
[----:B---3--:R-:W-:-:S05]  /*9240*/  F2FP.PACK_AB R10, R84, R58 ;  /* 0x0000003a540a723e */ /* 0x008fca00000000ff */
[----:B------:R2:W-:Y:S02]  /*9250*/  MUFU.EX2 R27, R2 ;  /* 0x00000002001b7308 */ /* 0x0005e40000000800 */
[----:B--2---:R-:W-:Y:S01]  /*9260*/  FFMA.FTZ R2, R170, c[0x0][0x23c], -R20 ;  /* 0x00008f00aa027a23 */ /* 0x004fe20000010814 */
[----:B------:R-:W-:Y:S02]  /*9270*/  MOV R170, R78 ;  /* 0x0000004e00aa7202 */ /* 0x000fe40000000f00 */
[----:B------:R-:W-:-:S03]  /*9280*/  MOV R78, R41 ;  /* 0x00000029004e7202 */ /* 0x000fc60000000f00 */
[----:B------:R2:W-:Y:S02]  /*9290*/  MUFU.EX2 R18, R2 ;  /* 0x0000000200127308 */ /* 0x0005e40000000800 */
[----:B--2---:R-:W-:-:S06]  /*92a0*/  FFMA.FTZ R2, R159, c[0x0][0x23c], -R20 ;  /* 0x00008f009f027a23 */ /* 0x004fcc0000010814 */
[----:B------:R2:W-:Y:S02]  /*92b0*/  MUFU.EX2 R59, R2 ;  /* 0x00000002003b7308 */ /* 0x0005e40000000800 */
[----:B--2---:R-:W-:Y:S02]  /*92c0*/  FFMA.FTZ R2, R143, c[0x0][0x23c], -R20 ;  /* 0x00008f008f027a23 */ /* 0x004fe40000010814 */
[----:B------:R-:W-:-:S04]  /*92d0*/  FFMA.FTZ R20, R131, c[0x0][0x23c], -R3 ;  /* 0x00008f0083147a23 */ /* 0x000fc80000010803 */
[----:B------:R2:W3:Y:S01]  /*92e0*/  MUFU.EX2 R16, R2 ;  /* 0x0000000200107308 */ /* 0x0004e20000000800 */
[----:B------:R-:W-:Y:S02]  /*92f0*/  IMAD.MOV.U32 R131, RZ, RZ, R34 ;  /* 0x000000ffff837224 */ /* 0x000fe400078e0022 */
[----:B------:R-:W-:Y:S02]  /*9300*/  FFMA.FTZ R34, R132, c[0x0][0x23c], -R0 ;  /* 0x00008f0084227a23 */ /* 0x000fe40000010800 */
[----:B--2---:R-:W-:Y:S01]  /*9310*/  FFMA.FTZ R2, R174, c[0x0][0x23c], -R3 ;  /* 0x00008f00ae027a23 */ /* 0x004fe20000010803 */
[----:B---3--:R-:W-:-:S03]  /*9320*/  F2FP.PACK_AB R11, R16, R59 ;  /* 0x0000003b100b723e */ /* 0x008fc600000000ff */
[----:B------:R2:W3:Y:S02]  /*9330*/  MUFU.EX2 R32, R2 ;  /* 0x0000000200207308 */ /* 0x0004e40000000800 */
[----:B--2---:R-:W-:Y:S02]  /*9340*/  FFMA.FTZ R2, R169, c[0x0][0x23c], -R3 ;  /* 0x00008f00a9027a23 */ /* 0x004fe40000010803 */
[----:B------:R-:W-:Y:S01]  /*9350*/  IMAD.MOV.U32 R169, RZ, RZ, R79 ;  /* 0x000000ffffa97224 */ /* 0x000fe200078e004f */
[----:B------:R-:W-:-:S03]  /*9360*/  MOV R79, R81 ;  /* 0x00000051004f7202 */ /* 0x000fc60000000f00 */
[----:B------:R2:W4:Y:S01]  /*9370*/  MUFU.EX2 R17, R2 ;  /* 0x0000000200117308 */ /* 0x0005220000000800 */
[----:B------:R-:W-:Y:S02]  /*9380*/  IMAD.MOV.U32 R81, RZ, RZ, R204 ;  /* 0x000000ffff517224 */ /* 0x000fe400078e00cc */
[----:B--2---:R-:W-:-:S05]  /*9390*/  FFMA.FTZ R2, R158, c[0x0][0x23c], -R3 ;  /* 0x00008f009e027a23 */ /* 0x004fca0000010803 */
[----:B------:R2:W-:Y:S02]  /*93a0*/  MUFU.EX2 R85, R2 ;  /* 0x0000000200557308 */ /* 0x0005e40000000800 */
[--C-:B--2---:R-:W-:Y:S02]  /*93b0*/  FFMA.FTZ R2, R154, c[0x0][0x23c], -R3.reuse ;  /* 0x00008f009a027a23 */ /* 0x104fe40000010803 */
[----:B------:R-:W-:Y:S01]  /*93c0*/  FFMA.FTZ R3, R130, c[0x0][0x23c], -R3 ;  /* 0x00008f0082037a23 */ /* 0x000fe20000010803 */
[----:B------:R-:W-:-:S03]  /*93d0*/  MOV R130, R27 ;  /* 0x0000001b00827202 */ /* 0x000fc60000000f00 */
[----:B------:R2:W2:Y:S01]  /*93e0*/  MUFU.EX2 R86, R2 ;  /* 0x0000000200567308 */ /* 0x0004a20000000800 */
[----:B------:R-:W-:Y:S02]  /*93f0*/  FFMA.FTZ R27, R155, c[0x0][0x23c], -R0 ;  /* 0x00008f009b1b7a23 */ /* 0x000fe40000010800 */
[----:B---3--:R-:W-:Y:S01]  /*9400*/  IMAD.MOV.U32 R155, RZ, RZ, R32 ;  /* 0x000000ffff9b7224 */ /* 0x008fe200078e0020 */
[----:B------:R-:W-:Y:S01]  /*9410*/  F2FP.PACK_AB R9, R18, R130 ;  /* 0x000000821209723e */ /* 0x000fe200000000ff */
[----:B------:R-:W-:Y:S01]  /*9420*/  IMAD.MOV.U32 R154, RZ, RZ, R62 ;  /* 0x000000ffff9a7224 */ /* 0x000fe200078e003e */
[----:B------:R-:W-:Y:S01]  /*9430*/  MOV R62, R206 ;  /* 0x000000ce003e7202 */ /* 0x000fe20000000f00 */
[----:B------:R-:W-:Y:S01]  /*9440*/  FFMA.FTZ R32, R141, c[0x0][0x23c], -R0 ;  /* 0x00008f008d207a23 */ /* 0x000fe20000010800 */
[----:B----4-:R-:W-:-:S03]  /*9450*/  F2FP.PACK_AB R4, R17, R155 ;  /* 0x0000009b1104723e */ /* 0x010fc600000000ff */
[----:B-1----:R-:W-:Y:S01]  /*9460*/  HMMA.16816.F32 R148, R8, R12, R148 ;  /* 0x0000000c0894723c */ /* 0x002fe20000001894 */
[--C-:B--2---:R-:W-:Y:S01]  /*9470*/  FFMA.FTZ R2, R172, c[0x0][0x23c], -R0.reuse ;  /* 0x00008f00ac027a23 */ /* 0x104fe20000010800 */
[----:B------:R-:W-:Y:S02]  /*9480*/  MOV R133, R86 ;  /* 0x0000005600857202 */ /* 0x000fe40000000f00 */
[----:B------:R-:W-:Y:S01]  /*9490*/  MOV R86, R195 ;  /* 0x000000c300567202 */ /* 0x000fe20000000f00 */
[----:B------:R1:W2:Y:S01]  /*94a0*/  MUFU.EX2 R139, R2 ;  /* 0x00000002008b7308 */ /* 0x0002a20000000800 */
[----:B------:R-:W-:Y:S01]  /*94b0*/  F2FP.PACK_AB R6, R133, R85 ;  /* 0x000000558506723e */ /* 0x000fe200000000ff */
[----:B-1----:R-:W-:Y:S01]  /*94c0*/  FFMA.FTZ R2, R171, c[0x0][0x23c], -R0 ;  /* 0x00008f00ab027a23 */ /* 0x002fe20000010800 */
[----:B--2---:R-:W-:Y:S02]  /*94d0*/  F2FP.PACK_AB R5, R139, R239 ;  /* 0x000000ef8b05723e */ /* 0x004fe400000000ff */
[----:B------:R-:W-:-:S03]  /*94e0*/  MOV R171, R43 ;  /* 0x0000002b00ab7202 */ /* 0x000fc60000000f00 */
[----:B------:R1:W-:Y:S01]  /*94f0*/  MUFU.EX2 R138, R2 ;  /* 0x00000002008a7308 */ /* 0x0003e20000000800 */
[----:B------:R-:W-:Y:S01]  /*9500*/  HMMA.16816.F32 R40, R8, R14, R52 ;  /* 0x0000000e0828723c */ /* 0x000fe20000001834 */
[----:B-1----:R-:W-:Y:S02]  /*9510*/  FFMA.FTZ R2, R157, c[0x0][0x23c], -R0 ;  /* 0x00008f009d027a23 */ /* 0x002fe40000010800 */
[----:B------:R-:W-:-:S04]  /*9520*/  FADD.FTZ R0, R193, R192 ;  /* 0x000000c0c1007221 */ /* 0x000fc80000010000 */
[----:B------:R-:W1:Y:S02]  /*9530*/  MUFU.EX2 R132, R2 ;  /* 0x0000000200847308 */ /* 0x000e640000000800 */
[----:B-1----:R-:W-:Y:S02]  /*9540*/  F2FP.PACK_AB R7, R132, R138 ;  /* 0x0000008a8407723e */ /* 0x002fe400000000ff */
[----:B------:R-:W-:Y:S01]  /*9550*/  MOV R2, R35 ;  /* 0x0000002300027202 */ /* 0x000fe20000000f00 */
[----:B------:R-:W-:-:S04]  /*9560*/  FADD.FTZ R35, R191, R190 ;  /* 0x000000bebf237221 */ /* 0x000fc80000010000 */
[C---:B------:R-:W-:Y:S08]  /*9570*/  HMMA.16816.F32 R144, R4.reuse, R12, R144 ;  /* 0x0000000c0490723c */ /* 0x040ff00000001890 */
[----:B------:R-:W-:Y:S01]  /*9580*/  HMMA.16816.F32 R156, R4, R14, R108 ;  /* 0x0000000e049c723c */ /* 0x000fe2000000186c */
        /* <DEDUP_REMOVED lines=14> */
[----:B------:R-:W-:-:S02]  /*9670*/  IMAD.MOV.U32 R82, RZ, RZ, R61 ;  /* 0x000000ffff527224 */ /* 0x000fc400078e003d */
[----:B------:R-:W-:Y:S02]  /*9680*/  IMAD.MOV.U32 R100, RZ, RZ, R79 ;  /* 0x000000ffff647224 */ /* 0x000fe400078e004f */
[----:B-1----:R-:W-:Y:S07]  /*9690*/  HMMA.16816.F32 R204, R4, R14, R96 ;  /* 0x0000000e04cc723c */ /* 0x002fee0000001860 */
[----:B------:R-:W-:Y:S01]  /*96a0*/  MOV R98, R60 ;  /* 0x0000003c00627202 */ /* 0x000fe20000000f00 */
[----:B------:R-:W-:Y:S01]  /*96b0*/  HMMA.16816.F32 R196, R8, R12, R196 ;  /* 0x0000000c08c4723c */ /* 0x000fe200000018c4 */
[----:B------:R-:W-:Y:S01]  /*96c0*/  MOV R99, R16 ;  /* 0x0000001000637202 */ /* 0x000fe20000000f00 */
[----:B------:R-:W-:Y:S01]  /*96d0*/  IMAD.MOV.U32 R96, RZ, RZ, R17 ;  /* 0x000000ffff607224 */ /* 0x000fe200078e0011 */
[----:B------:R-:W-:-:S05]  /*96e0*/  MOV R97, R18 ;  /* 0x0000001200617202 */ /* 0x000fca0000000f00 */
[----:B------:R-:W-:Y:S07]  /*96f0*/  HMMA.16816.F32 R192, R4, R12, R120 ;  /* 0x0000000c04c0723c */ /* 0x000fee0000001878 */
[----:B------:R-:W-:Y:S01]  /*9700*/  MOV R123, R78 ;  /* 0x0000004e007b7202 */ /* 0x000fe20000000f00 */
[C---:B------:R-:W-:Y:S01]  /*9710*/  HMMA.16816.F32 R60, R8.reuse, R14, R48 ;  /* 0x0000000e083c723c */ /* 0x040fe20000001830 */
[----:B------:R-:W1:Y:S01]  /*9720*/  LDSM.16.MT88.4 R12, [R221+0xf000] ;  /* 0x00f00000dd0c783b */ /* 0x000e620000004200 */
[----:B------:R-:W-:Y:S01]  /*9730*/  IMAD.MOV.U32 R120, RZ, RZ, R19 ;  /* 0x000000ffff787224 */ /* 0x000fe200078e0013 */
[----:B------:R-:W-:Y:S01]  /*9740*/  MOV R121, R86 ;  /* 0x0000005600797202 */ /* 0x000fe20000000f00 */
[----:B------:R-:W-:Y:S01]  /*9750*/  IMAD.MOV.U32 R122, RZ, RZ, R87 ;  /* 0x000000ffff7a7224 */ /* 0x000fe200078e0057 */
[----:B------:R-:W2:Y:S03]  /*9760*/  LDSM.16.MT88.4 R16, [R224+0xf000] ;  /* 0x00f00000e010783b */ /* 0x000ea60000004200 */
[-C--:B-1----:R-:W-:Y:S07]  /*9770*/  HMMA.16816.F32 R140, R8, R12.reuse, R200 ;  /* 0x0000000c088c723c */ /* 0x082fee00000018c8 */
[----:B------:R-:W-:Y:S01]  /*9780*/  IMAD.MOV.U32 R203, RZ, RZ, R58 ;  /* 0x000000ffffcb7224 */ /* 0x000fe200078e003a */
[----:B------:R-:W-:Y:S01]  /*9790*/  HMMA.16816.F32 R48, R4, R12, R184 ;  /* 0x0000000c0430723c */ /* 0x000fe200000018b8 */
[----:B------:R-:W-:Y:S01]  /*97a0*/  MOV R202, R59 ;  /* 0x0000003b00ca7202 */ /* 0x000fe20000000f00 */
[----:B------:R-:W-:Y:S01]  /*97b0*/  IMAD.MOV.U32 R201, RZ, RZ, R85 ;  /* 0x000000ffffc97224 */ /* 0x000fe200078e0055 */
[----:B------:R-:W-:-:S04]  /*97c0*/  MOV R200, R84 ;  /* 0x0000005400c87202 */ /* 0x000fc80000000f00 */
[----:B------:R-:W-:Y:S01]  /*97d0*/  IMAD.MOV.U32 R184, RZ, RZ, R77 ;  /* 0x000000ffffb87224 */ /* 0x000fe200078e004d */
[----:B------:R-:W-:Y:S01]  /*97e0*/  MOV R185, R76 ;  /* 0x0000004c00b97202 */ /* 0x000fe20000000f00 */
[----:B------:R-:W-:Y:S01]  /*97f0*/  IMAD.MOV.U32 R186, RZ, RZ, R57 ;  /* 0x000000ffffba7224 */ /* 0x000fe200078e0039 */
[----:B------:R-:W-:Y:S01]  /*9800*/  MOV R187, R56 ;  /* 0x0000003800bb7202 */ /* 0x000fe20000000f00 */
[-C--:B------:R-:W-:Y:S08]  /*9810*/  HMMA.16816.F32 R76, R4, R14.reuse, R92 ;  /* 0x0000000e044c723c */ /* 0x080ff0000000185c */
[----:B------:R-:W-:Y:S01]  /*9820*/  HMMA.16816.F32 R56, R8, R14, R44 ;  /* 0x0000000e0838723c */ /* 0x000fe2000000182c */
[----:B------:R-:W1:Y:S07]  /*9830*/  LDSM.16.MT88.4 R12, [R222+0xf000] ;  /* 0x00f00000de0c783b */ /* 0x000e6e0000004200 */
[C---:B--2---:R-:W-:Y:S08]  /*9840*/  HMMA.16816.F32 R108, R4.reuse, R18, R116 ;  /* 0x00000012046c723c */ /* 0x044ff00000001874 */
[----:B------:R-:W-:Y:S08]  /*9850*/  HMMA.16816.F32 R104, R4, R16, R216 ;  /* 0x000000100468723c */ /* 0x000ff000000018d8 */
[-C--:B-1----:R-:W-:Y:S07]  /*9860*/  HMMA.16816.F32 R84, R8, R12.reuse, R212 ;  /* 0x0000000c0854723c */ /* 0x082fee00000018d4 */
        /* <DEDUP_REMOVED lines=14> */
[----:B------:R-:W-:-:S03]  /*9950*/  MOV R153, R170 ;  /* 0x000000aa00997202 */ /* 0x000fc60000000f00 */
[C---:B------:R-:W-:Y:S01]  /*9960*/  HMMA.16816.F32 R44, R8.reuse, R14, R36 ;  /* 0x0000000e082c723c */ /* 0x040fe20000001824 */
[----:B------:R-:W1:Y:S01]  /*9970*/  LDSM.16.MT88.4 R12, [R223+0xf000] ;  /* 0x00f00000df0c783b */ /* 0x000e620000004200 */
        /* <DEDUP_REMOVED lines=24> */
[----:B------:R-:W-:Y:S01]  /*9b00*/  IMAD.MOV.U32 R169, RZ, RZ, R80 ;  /* 0x000000ffffa97224 */ /* 0x000fe200078e0050 */
[----:B------:R-:W-:Y:S01]  /*9b10*/  MOV R170, R81 ;  /* 0x0000005100aa7202 */ /* 0x000fe20000000f00 */
[----:B------:R-:W-:Y:S01]  /*9b20*/  IMAD.MOV.U32 R168, RZ, RZ, R233 ;  /* 0x000000ffffa87224 */ /* 0x000fe200078e00e9 */
[----:B------:R-:W-:Y:S01]  /*9b30*/  MUFU.EX2 R31, R31 ;  /* 0x0000001f001f7308 */ /* 0x000fe20000000800 */
[----:B------:R2:W5:Y:S03]  /*9b40*/  LDL.LU R237, [R1+0xdc] ;  /* 0x0000dc0001ed7983 */ /* 0x0005660000300800 */
[C---:B------:R-:W-:Y:S08]  /*9b50*/  HMMA.16816.F32 R16, R8.reuse, R18, R68 ;  /* 0x000000120810723c */ /* 0x040ff00000001844 */
[C---:B-1----:R-:W-:Y:S08]  /*9b60*/  HMMA.16816.F32 R116, R8.reuse, R12, R208 ;  /* 0x0000000c0874723c */ /* 0x042ff000000018d0 */
[----:B------:R-:W-:Y:S01]  /*9b70*/  HMMA.16816.F32 R64, R8, R14, R64 ;  /* 0x0000000e0840723c */ /* 0x000fe20000001840 */
[----:B------:R-:W-:Y:S01]  /*9b80*/  IMAD.MOV.U32 R210, RZ, RZ, R212 ;  /* 0x000000ffffd27224 */ /* 0x000fe200078e00d4 */
[----:B------:R-:W-:Y:S01]  /*9b90*/  MOV R211, R213 ;  /* 0x000000d500d37202 */ /* 0x000fe20000000f00 */
[----:B------:R-:W-:Y:S01]  /*9ba0*/  IMAD.MOV.U32 R212, RZ, RZ, R214 ;  /* 0x000000ffffd47224 */ /* 0x000fe200078e00d6 */
[----:B------:R-:W-:Y:S01]  /*9bb0*/  MOV R213, R131 ;  /* 0x0000008300d57202 */ /* 0x000fe20000000f00 */
[----:B------:R-:W-:Y:S01]  /*9bc0*/  FADD.FTZ R2, R2, R210 ;  /* 0x000000d202027221 */ /* 0x000fe20000010000 */
[----:B------:R-:W-:Y:S01]  /*9bd0*/  MOV R214, R128 ;  /* 0x0000008000d67202 */ /* 0x000fe20000000f00 */
[----:B------:R1:W-:Y:S01]  /*9be0*/  MUFU.EX2 R11, R3 ;  /* 0x00000003000b7308 */ /* 0x0003e20000000800 */
[C---:B------:R-:W-:Y:S01]  /*9bf0*/  HMMA.16816.F32 R120, R4.reuse, R12, R120 ;  /* 0x0000000c0478723c */ /* 0x040fe20000001878 */
[----:B------:R-:W-:Y:S01]  /*9c00*/  IMAD.MOV.U32 R131, RZ, RZ, R129 ;  /* 0x000000ffff837224 */ /* 0x000fe200078e0081 */
[----:B------:R-:W-:Y:S01]  /*9c10*/  MOV R209, R214 ;  /* 0x000000d600d17202 */ /* 0x000fe20000000f00 */
[----:B------:R-:W-:Y:S01]  /*9c20*/  FADD.FTZ R0, R211, R0 ;  /* 0x00000000d3007221 */ /* 0x000fe20000010000 */
[----:B------:R-:W-:Y:S01]  /*9c30*/  MOV R128, R170 ;  /* 0x000000aa00807202 */ /* 0x000fe20000000f00 */
[----:B------:R-:W-:Y:S01]  /*9c40*/  IMAD.MOV.U32 R210, RZ, RZ, R215 ;  /* 0x000000ffffd27224 */ /* 0x000fe200078e00d7 */
[----:B------:R-:W-:Y:S01]  /*9c50*/  MOV R211, R184 ;  /* 0x000000b800d37202 */ /* 0x000fe20000000f00 */
[----:B------:R-:W-:Y:S01]  /*9c60*/  IMAD.MOV.U32 R129, RZ, RZ, R169 ;  /* 0x000000ffff817224 */ /* 0x000fe200078e00a9 */
[----:B------:R-:W-:Y:S01]  /*9c70*/  HMMA.16816.F32 R36, R4, R14, R124 ;  /* 0x0000000e0424723c */ /* 0x000fe2000000187c */
[----:B------:R-:W-:Y:S01]  /*9c80*/  FADD.FTZ R2, R213, R2 ;  /* 0x00000002d5027221 */ /* 0x000fe20000010000 */
[----:B------:R-:W-:Y:S01]  /*9c90*/  MOV R214, R200 ;  /* 0x000000c800d67202 */ /* 0x000fe20000000f00 */
[----:B------:R-:W-:Y:S01]  /*9ca0*/  IMAD.MOV.U32 R215, RZ, RZ, R187 ;  /* 0x000000ffffd77224 */ /* 0x000fe200078e00bb */
[----:B------:R-:W-:Y:S08]  /*9cb0*/  MUFU.EX2 R30, R30 ;  /* 0x0000001e001e7308 */ /* 0x000ff00000000800 */
[----:B------:R-:W-:Y:S01]  /*9cc0*/  MUFU.EX2 R29, R29 ;  /* 0x0000001d001d7308 */ /* 0x000fe20000000800 */
[----:B-1----:R-:W-:-:S07]  /*9cd0*/  FADD.FTZ R3, R212, R35 ;  /* 0x00000023d4037221 */ /* 0x002fce0000010000 */
[----:B------:R-:W-:Y:S01]  /*9ce0*/  MUFU.EX2 R28, R28 ;  /* 0x0000001c001c7308 */ /* 0x000fe20000000800 */
        /* <DEDUP_REMOVED lines=17> */
[----:B------:R-:W1:Y:S01]  /*9e00*/  LDSM.16.MT88.4 R152, [R221+0xd800] ;  /* 0x00d80000dd98783b */ /* 0x000e620000004200 */
[----:B------:R-:W-:-:S02]  /*9e10*/  FADD.FTZ R0, R220, R0 ;  /* 0x00000000dc007221 */ /* 0x000fc40000010000 */
[----:B------:R-:W-:Y:S01]  /*9e20*/  FADD.FTZ R4, R129, R2 ;  /* 0x0000000281047221 */ /* 0x000fe20000010000 */
[----:B------:R-:W-:Y:S01]  /*9e30*/  MUFU.EX2 R26, R26 ;  /* 0x0000001a001a7308 */ /* 0x000fe20000000800 */
[----:B------:R-:W-:-:S07]  /*9e40*/  IMAD.MOV.U32 R129, RZ, RZ, R128 ;  /* 0x000000ffff817224 */ /* 0x000fce00078e0080 */
[----:B------:R-:W3:Y:S01]  /*9e50*/  MUFU.EX2 R25, R25 ;  /* 0x0000001900197308 */ /* 0x000ee20000000800 */
[----:B------:R-:W-:-:S07]  /*9e60*/  FADD.FTZ R2, R168, R0 ;  /* 0x00000000a8027221 */ /* 0x000fce0000010000 */
[----:B------:R-:W-:Y:S01]  /*9e70*/  MUFU.EX2 R24, R24 ;  /* 0x0000001800187308 */ /* 0x000fe20000000800 */
[----:B------:R-:W-:-:S07]  /*9e80*/  FADD.FTZ R3, R170, R6 ;  /* 0x00000006aa037221 */ /* 0x000fce0000010000 */
[----:B------:R-:W-:Y:S01]  /*9e90*/  MUFU.EX2 R23, R23 ;  /* 0x0000001700177308 */ /* 0x000fe20000000800 */
[----:B------:R-:W-:-:S07]  /*9ea0*/  FADD.FTZ R0, R210, R5 ;  /* 0x00000005d2007221 */ /* 0x000fce0000010000 */
[----:B------:R-:W-:Y:S01]  /*9eb0*/  MUFU.EX2 R22, R22 ;  /* 0x0000001600167308 */ /* 0x000fe20000000800 */
[----:B------:R-:W-:-:S07]  /*9ec0*/  FADD.FTZ R10, R129, R4 ;  /* 0x00000004810a7221 */ /* 0x000fce0000010000 */
[----:B------:R-:W4:Y:S01]  /*9ed0*/  MUFU.EX2 R21, R21 ;  /* 0x0000001500157308 */ /* 0x000f220000000800 */
[----:B------:R-:W1:Y:S01]  /*9ee0*/  LDSM.16.MT88.4 R4, [R223+0xf800] ;  /* 0x00f80000df04783b */ /* 0x000e620000004200 */
[----:B------:R-:W-:Y:S01]  /*9ef0*/  MOV R213, R186 ;  /* 0x000000ba00d57202 */ /* 0x000fe20000000f00 */
[----:B------:R-:W-:Y:S01]  /*9f00*/  IMAD.MOV.U32 R186, RZ, RZ, R203 ;  /* 0x000000ffffba7224 */ /* 0x000fe200078e00cb */
[----:B------:R-:W-:-:S04]  /*9f10*/  MOV R211, R212 ;  /* 0x000000d400d37202 */ /* 0x000fc80000000f00 */
[----:B------:R-:W-:Y:S01]  /*9f20*/  MUFU.EX2 R20, R20 ;  /* 0x0000001400147308 */ /* 0x000fe20000000800 */
[----:B------:R-:W-:Y:S01]  /*9f30*/  IMAD.MOV.U32 R212, RZ, RZ, R213 ;  /* 0x000000ffffd47224 */ /* 0x000fe200078e00d5 */
[----:B------:R-:W-:-:S06]  /*9f40*/  MOV R213, R184 ;  /* 0x000000b800d57202 */ /* 0x000fcc0000000f00 */
[----:B------:R-:W-:Y:S01]  /*9f50*/  MUFU.EX2 R27, R27 ;  /* 0x0000001b001b7308 */ /* 0x000fe20000000800 */
[----:B------:R-:W-:Y:S01]  /*9f60*/  MOV R184, R185 ;  /* 0x000000b900b87202 */ /* 0x000fe20000000f00 */
[----:B------:R-:W-:Y:S01]  /*9f70*/  IMAD.MOV.U32 R185, RZ, RZ, R186 ;  /* 0x000000ffffb97224 */ /* 0x000fe200078e00ba */
[----:B------:R-:W-:-:S05]  /*9f80*/  MOV R203, R130 ;  /* 0x0000008200cb7202 */ /* 0x000fca0000000f00 */
[----:B------:R-:W1:Y:S01]  /*9f90*/  MUFU.EX2 R32, R32 ;  /* 0x0000002000207308 */ /* 0x000e620000000800 */
[----:B------:R-:W-:-:S07]  /*9fa0*/  MOV R186, R187 ;  /* 0x000000bb00ba7202 */ /* 0x000fce0000000f00 */
[----:B------:R-:W-:Y:S01]  /*9fb0*/  MUFU.EX2 R33, R33 ;  /* 0x0000002100217308 */ /* 0x000fe20000000800 */
[----:B------:R-:W-:Y:S01]  /*9fc0*/  MOV R187, R200 ;  /* 0x000000c800bb7202 */ /* 0x000fe20000000f00 */
[----:B------:R-:W-:Y:S01]  /*9fd0*/  IMAD.MOV.U32 R200, RZ, RZ, R201 ;  /* 0x000000ffffc87224 */ /* 0x000fe200078e00c9 */
[----:B------:R-:W-:-:S05]  /*9fe0*/  MOV R201, R202 ;  /* 0x000000ca00c97202 */ /* 0x000fca0000000f00 */
        /* <DEDUP_REMOVED lines=18> */
[----:B------:R-:W-:-:S02]  /*a110*/  MOV R201, R203 ;  /* 0x000000cb00c97202 */ /* 0x000fc40000000f00 */
[----:B---3--:R-:W-:Y:S02]  /*a120*/  F2FP.PACK_AB R129, R25, R26 ;  /* 0x0000001a1981723e */ /* 0x008fe400000000ff */
[----:B----4-:R-:W-:Y:S02]  /*a130*/  F2FP.PACK_AB R124, R21, R22 ;  /* 0x00000016157c723e */ /* 0x010fe400000000ff */
[----:B-1----:R-:W-:Y:S02]  /*a140*/  F2FP.PACK_AB R125, R32, R27 ;  /* 0x0000001b207d723e */ /* 0x002fe400000000ff */
[----:B------:R-:W-:Y:S02]  /*a150*/  F2FP.PACK_AB R126, R11, R20 ;  /* 0x000000140b7e723e */ /* 0x000fe400000000ff */
[----:B------:R-:W-:Y:S02]  /*a160*/  MOV R113, R211 ;  /* 0x000000d300717202 */ /* 0x000fe40000000f00 */
[----:B------:R-:W-:-:S02]  /*a170*/  MOV R81, R232 ;  /* 0x000000e800517202 */ /* 0x000fc40000000f00 */
[----:B------:R-:W-:Y:S02]  /*a180*/  MOV R83, R230 ;  /* 0x000000e600537202 */ /* 0x000fe40000000f00 */
[----:B------:R-:W-:Y:S01]  /*a190*/  MOV R35, R99 ;  /* 0x0000006300237202 */ /* 0x000fe20000000f00 */
[----:B------:R-:W-:Y:S01]  /*a1a0*/  IMAD.MOV.U32 R210, RZ, RZ, R186 ;  /* 0x000000ffffd27224 */ /* 0x000fe200078e00ba */
[----:B------:R-:W-:Y:S01]  /*a1b0*/  MOV R203, R97 ;  /* 0x0000006100cb7202 */ /* 0x000fe20000000f00 */
[----:B------:R-:W-:Y:S01]  /*a1c0*/  IMAD.MOV.U32 R97, RZ, RZ, R130 ;  /* 0x000000ffff617224 */ /* 0x000fe200078e0082 */
[----:B------:R-:W-:Y:S01]  /*a1d0*/  MOV R96, R98 ;  /* 0x0000006200607202 */ /* 0x000fe20000000f00 */
[----:B------:R-:W-:Y:S01]  /*a1e0*/  LDSM.16.MT88.4 R168, [R222+0xd800] ;  /* 0x00d80000dea8783b */ /* 0x000fe20000004200 */
[----:B------:R-:W-:Y:S02]  /*a1f0*/  MOV R98, R131 ;  /* 0x0000008300627202 */ /* 0x000fe40000000f00 */
[----:B------:R-:W-:Y:S01]  /*a200*/  F2FP.PACK_AB R128, R30, R31 ;  /* 0x0000001f1e80723e */ /* 0x000fe200000000ff */
[----:B------:R2:W5:Y:S01]  /*a210*/  LDL.LU R235, [R1+0xd4] ;  /* 0x0000d40001eb7983 */ /* 0x0005620000300800 */
[----:B------:R-:W-:-:S02]  /*a220*/  F2FP.PACK_AB R130, R28, R29 ;  /* 0x0000001d1c82723e */ /* 0x000fc400000000ff */
[----:B------:R-:W-:Y:S02]  /*a230*/  F2FP.PACK_AB R131, R23, R24 ;  /* 0x000000181783723e */ /* 0x000fe400000000ff */
[----:B------:R-:W-:Y:S01]  /*a240*/  F2FP.PACK_AB R127, R34, R33 ;  /* 0x00000021227f723e */ /* 0x000fe200000000ff */
[----:B------:R-:W-:Y:S01]  /*a250*/  FADD.FTZ R3, R114, R0 ;  /* 0x0000000072037221 */ /* 0x000fe20000010000 */
[----:B------:R-:W-:Y:S01]  /*a260*/  MOV R0, R80 ;  /* 0x0000005000007202 */ /* 0x000fe20000000f00 */
[----:B------:R-:W-:Y:S01]  /*a270*/  FADD.FTZ R8, R113, R2 ;  /* 0x0000000271087221 */ /* 0x000fe20000010000 */
[----:B------:R-:W-:Y:S01]  /*a280*/  MOV R2, R81 ;  /* 0x0000005100027202 */ /* 0x000fe20000000f00 */
[----:B------:R-:W-:Y:S01]  /*a290*/  HMMA.16816.F32 R148, R128, R152, R148 ;  /* 0x000000988094723c */ /* 0x000fe20000001894 */
[----:B------:R-:W-:Y:S01]  /*a2a0*/  IMAD.MOV.U32 R14, RZ, RZ, R98 ;  /* 0x000000ffff0e7224 */ /* 0x000fe200078e0062 */
[----:B------:R-:W-:Y:S01]  /*a2b0*/  MOV R15, R97 ;  /* 0x00000061000f7202 */ /* 0x000fe20000000f00 */
[----:B------:R-:W-:Y:S01]  /*a2c0*/  FADD.FTZ R0, R0, R9 ;  /* 0x0000000900007221 */ /* 0x000fe20000010000 */
[----:B------:R-:W-:-:S02]  /*a2d0*/  MOV R12, R96 ;  /* 0x00000060000c7202 */ /* 0x000fc40000000f00 */
[----:B------:R-:W-:Y:S01]  /*a2e0*/  MOV R216, R202 ;  /* 0x000000ca00d87202 */ /* 0x000fe20000000f00 */
[----:B------:R-:W-:Y:S01]  /*a2f0*/  IMAD.MOV.U32 R13, RZ, RZ, R203 ;  /* 0x000000ffff0d7224 */ /* 0x000fe200078e00cb */
[C---:B------:R-:W-:Y:S01]  /*a300*/  HMMA.16816.F32 R144, R124.reuse, R152, R144 ;  /* 0x000000987c90723c */ /* 0x040fe20000001890 */
[----:B------:R-:W-:Y:S01]  /*a310*/  FADD.FTZ R2, R2, R10 ;  /* 0x0000000a02027221 */ /* 0x000fe20000010000 */
[----:B------:R-:W-:Y:S01]  /*a320*/  MOV R217, R201 ;  /* 0x000000c900d97202 */ /* 0x000fe20000000f00 */
[----:B------:R-:W-:Y:S01]  /*a330*/  IMAD.MOV.U32 R218, RZ, RZ, R200 ;  /* 0x000000ffffda7224 */ /* 0x000fe200078e00c8 */
[----:B------:R-:W-:Y:S01]  /*a340*/  MOV R219, R115 ;  /* 0x0000007300db7202 */ /* 0x000fe20000000f00 */
[----:B------:R2:W5:Y:S03]  /*a350*/  LDL.LU R234, [R1+0xd0] ;  /* 0x0000d00001ea7983 */ /* 0x0005660000300800 */
[-C--:B------:R-:W-:Y:S01]  /*a360*/  HMMA.16816.F32 R156, R124, R154.reuse, R156 ;  /* 0x0000009a7c9c723c */ /* 0x080fe2000000189c */
[----:B------:R-:W-:Y:S01]  /*a370*/  FADD.FTZ R0, R14, R0 ;  /* 0x000000000e007221 */ /* 0x000fe20000010000 */
[----:B------:R-:W-:Y:S01]  /*a380*/  MOV R209, R187 ;  /* 0x000000bb00d17202 */ /* 0x000fe20000000f00 */
[----:B------:R-:W-:Y:S01]  /*a390*/  FADD.FTZ R2, R35, R2 ;  /* 0x0000000223027221 */ /* 0x000fe20000010000 */
[----:B------:R-:W-:Y:S01]  /*a3a0*/  MOV R211, R185 ;  /* 0x000000b900d37202 */ /* 0x000fe20000000f00 */
[----:B------:R-:W-:Y:S03]  /*a3b0*/  LDSM.16.MT88.4 R200, [R223+0xd800] ;  /* 0x00d80000dfc8783b */ /* 0x000fe60000004200 */
[----:B------:R-:W-:Y:S01]  /*a3c0*/  HMMA.16816.F32 R152, R128, R154, R40 ;  /* 0x0000009a8098723c */ /* 0x000fe20000001828 */
[----:B------:R-:W-:-:S07]  /*a3d0*/  MOV R212, R184 ;  /* 0x000000b800d47202 */ /* 0x000fce0000000f00 */
[-C--:B------:R-:W-:Y:S01]  /*a3e0*/  HMMA.16816.F32 R120, R124, R4.reuse, R120 ;  /* 0x000000047c78723c */ /* 0x080fe20000001878 */
[----:B------:R-:W-:Y:S01]  /*a3f0*/  MOV R43, R82 ;  /* 0x00000052002b7202 */ /* 0x000fe20000000f00 */
[----:B------:R-:W-:Y:S01]  /*a400*/  IMAD.MOV.U32 R42, RZ, RZ, R83 ;  /* 0x000000ffff2a7224 */ /* 0x000fe200078e0053 */
[----:B------:R-:W1:Y:S03]  /*a410*/  LDSM.16.MT88.4 R184, [R224+0xd800] ;  /* 0x00d80000e0b8783b */ /* 0x000e660000004200 */
[----:B------:R-:W-:Y:S01]  /*a420*/  FADD.FTZ R3, R43, R3 ;  /* 0x000000032b037221 */ /* 0x000fe20000010000 */
[----:B------:R-:W3:Y:S01]  /*a430*/  LDSM.16.MT88.4 R80, [R221+0xf800] ;  /* 0x00f80000dd50783b */ /* 0x000ee20000004200 */
[----:B------:R-:W-:Y:S01]  /*a440*/  HMMA.16816.F32 R116, R128, R4, R116 ;  /* 0x000000048074723c */ /* 0x000fe20000001874 */
[----:B------:R-:W-:Y:S02]  /*a450*/  FADD.FTZ R0, R216, R0 ;  /* 0x00000000d8007221 */ /* 0x000fe40000010000 */
[----:B------:R-:W4:Y:S04]  /*a460*/  LDSM.16.MT88.4 R96, [R222+0xf800] ;  /* 0x00f80000de60783b */ /* 0x000f280000004200 */
        /* <DEDUP_REMOVED lines=57> */
[C---:B------:R-:W-:Y:S08]  /*a800*/  HMMA.16816.F32 R172, R124.reuse, R170, R172 ;  /* 0x000000aa7cac723c */ /* 0x040ff000000018ac */
[C---:B------:R-:W-:Y:S08]  /*a810*/  HMMA.16816.F32 R192, R124.reuse, R200, R192 ;  /* 0x000000c87cc0723c */ /* 0x040ff000000018c0 */
[C---:B------:R-:W-:Y:S08]  /*a820*/  HMMA.16816.F32 R204, R124.reuse, R202, R204 ;  /* 0x000000ca7ccc723c */ /* 0x040ff000000018cc */
[C---:B---3--:R-:W-:Y:S08]  /*a830*/  HMMA.16816.F32 R72, R124.reuse, R80, R48 ;  /* 0x000000507c48723c */ /* 0x048ff00000001830 */
        /* <DEDUP_REMOVED lines=128> */
[----:B------:R-:W-:Y:S01]  /*b040*/  IMAD.MOV.U32 R67, RZ, RZ, R56 ;  /* 0x000000ffff437224 */ /* 0x000fe200078e0038 */
[----:B------:R-:W-:Y:S01]  /*b050*/  MOV R64, R59 ;  /* 0x0000003b00407202 */ /* 0x000fe20000000f00 */
[----:B------:R-:W-:Y:S02]  /*b060*/  IMAD.MOV.U32 R66, RZ, RZ, R57 ;  /* 0x000000ffff427224 */ /* 0x000fe400078e0039 */
[----:B------:R-:W-:-:S03]  /*b070*/  IMAD.MOV.U32 R65, RZ, RZ, R58 ;  /* 0x000000ffff417224 */ /* 0x000fc600078e003a */
        /* <DEDUP_REMOVED lines=9> */
[----:B------:R-:W-:Y:S01]  /*b110*/  MOV R76, R60 ;  /* 0x0000003c004c7202 */ /* 0x000fe20000000f00 */
[----:B------:R-:W-:-:S02]  /*b120*/  IMAD.MOV.U32 R37, RZ, RZ, R61 ;  /* 0x000000ffff257224 */ /* 0x000fc400078e003d */
[----:B------:R-:W-:Y:S02]  /*b130*/  IMAD.MOV.U32 R25, RZ, RZ, R62 ;  /* 0x000000ffff197224 */ /* 0x000fe400078e003e */
[----:B------:R-:W-:Y:S02]  /*b140*/  IMAD.MOV.U32 R24, RZ, RZ, R63 ;  /* 0x000000ffff187224 */ /* 0x000fe400078e003f */
        /* <DEDUP_REMOVED lines=18> */
[----:B------:R-:W-:Y:S01]  /*b270*/  MOV R33, R69 ;  /* 0x0000004500217202 */ /* 0x000fe20000000f00 */
[C---:B------:R-:W-:Y:S08]  /*b280*/  HMMA.16816.F32 R60, R4.reuse, R34, R60 ;  /* 0x00000022043c723c */ /* 0x040ff0000000183c */
        /* <DEDUP_REMOVED lines=13> */
[----:B------:R-:W-:Y:S01]  /*b360*/  MOV R212, R67 ;  /* 0x0000004300d47202 */ /* 0x000fe20000000f00 */
[----:B------:R-:W-:Y:S01]  /*b370*/  IMAD.MOV.U32 R213, RZ, RZ, R66 ;  /* 0x000000ffffd57224 */ /* 0x000fe200078e0042 */
[----:B------:R-:W-:Y:S01]  /*b380*/  HMMA.16816.F32 R52, R4, R14, R60 ;  /* 0x0000000e0434723c */ /* 0x000fe2000000183c */
[----:B------:R-:W-:-:S02]  /*b390*/  IMAD.MOV.U32 R214, RZ, RZ, R65 ;  /* 0x000000ffffd67224 */ /* 0x000fc400078e0041 */
[----:B------:R-:W-:-:S04]  /*b3a0*/  IMAD.MOV.U32 R215, RZ, RZ, R64 ;  /* 0x000000ffffd77224 */ /* 0x000fc800078e0040 */
[----:B------:R-:W-:Y:S02]  /*b3b0*/  IMAD.MOV.U32 R60, RZ, RZ, R36 ;  /* 0x000000ffff3c7224 */ /* 0x000fe400078e0024 */
[----:B------:R-:W-:Y:S01]  /*b3c0*/  IMAD.MOV.U32 R61, RZ, RZ, R3 ;  /* 0x000000ffff3d7224 */ /* 0x000fe200078e0003 */
[----:B--2---:R-:W-:Y:S01]  /*b3d0*/  HMMA.16816.F32 R64, R8, R12, R216 ;  /* 0x0000000c0840723c */ /* 0x004fe200000018d8 */
[----:B------:R-:W-:Y:S02]  /*b3e0*/  IMAD.MOV.U32 R62, RZ, RZ, R2 ;  /* 0x000000ffff3e7224 */ /* 0x000fe400078e0002 */
[----:B------:R-:W-:-:S04]  /*b3f0*/  IMAD.MOV.U32 R63, RZ, RZ, R0 ;  /* 0x000000ffff3f7224 */ /* 0x000fc800078e0000 */
[----:B------:R-:W-:Y:S01]  /*b400*/  IMAD.MOV.U32 R218, RZ, RZ, R25 ;  /* 0x000000ffffda7224 */ /* 0x000fe200078e0019 */
[----:B------:R-:W-:Y:S01]  /*b410*/  MOV R219, R24 ;  /* 0x0000001800db7202 */ /* 0x000fe20000000f00 */
[----:B------:R-:W-:Y:S01]  /*b420*/  IMAD.MOV.U32 R217, RZ, RZ, R37 ;  /* 0x000000ffffd97224 */ /* 0x000fe200078e0025 */
[----:B------:R-:W-:Y:S01]  /*b430*/  HMMA.16816.F32 R24, R8, R14, R48 ;  /* 0x0000000e0818723c */ /* 0x000fe20000001830 */
[----:B------:R-:W1:Y:S01]  /*b440*/  LDSM.16.M88.4 R12, [R226+0x8800] ;  /* 0x00880000e20c783b */ /* 0x000e620000000200 */
[----:B------:R-:W-:-:S06]  /*b450*/  IMAD.MOV.U32 R216, RZ, RZ, R76 ;  /* 0x000000ffffd87224 */ /* 0x000fcc00078e004c */
        /* <DEDUP_REMOVED lines=15> */
[----:B------:R-:W-:Y:S01]  /*b550*/  IMAD.MOV.U32 R76, RZ, RZ, R72 ;  /* 0x000000ffff4c7224 */ /* 0x000fe200078e0048 */
[----:B------:R-:W-:Y:S01]  /*b560*/  MOV R42, R74 ;  /* 0x0000004a002a7202 */ /* 0x000fe20000000f00 */
[----:B------:R-:W-:Y:S01]  /*b570*/  IMAD.MOV.U32 R43, RZ, RZ, R73 ;  /* 0x000000ffff2b7224 */ /* 0x000fe200078e0049 */
[----:B------:R-:W1:Y:S01]  /*b580*/  LDSM.16.M88.4 R8, [R229] ;  /* 0x00000000e508783b */ /* 0x000e620000000200 */
[----:B------:R-:W-:-:S02]  /*b590*/  IMAD.MOV.U32 R41, RZ, RZ, R75 ;  /* 0x000000ffff297224 */ /* 0x000fc400078e004b */
[----:B------:R-:W-:Y:S02]  /*b5a0*/  IMAD.MOV.U32 R40, RZ, RZ, R4 ;  /* 0x000000ffff287224 */ /* 0x000fe400078e0004 */
[----:B------:R-:W-:Y:S02]  /*b5b0*/  IMAD.MOV.U32 R3, RZ, RZ, R5 ;  /* 0x000000ffff037224 */ /* 0x000fe400078e0005 */
[----:B------:R-:W-:Y:S02]  /*b5c0*/  IMAD.MOV.U32 R2, RZ, RZ, R6 ;  /* 0x000000ffff027224 */ /* 0x000fe400078e0006 */
[----:B------:R-:W-:Y:S02]  /*b5d0*/  IMAD.MOV.U32 R0, RZ, RZ, R7 ;  /* 0x000000ffff007224 */ /* 0x000fe400078e0007 */
[----:B------:R-:W2:Y:S01]  /*b5e0*/  LDSM.16.M88.4 R4, [R229+0x2000] ;  /* 0x00200000e504783b */ /* 0x000ea20000000200 */
        /* <DEDUP_REMOVED lines=8> */
[----:B------:R-:W-:Y:S01]  /*b670*/  MOV R33, R43 ;  /* 0x0000002b00217202 */ /* 0x000fe20000000f00 */
        /* <DEDUP_REMOVED lines=34> */
[----:B------:R-:W-:Y:S01]  /*b8a0*/  IMAD.MOV.U32 R28, RZ, RZ, R12 ;  /* 0x000000ffff1c7224 */ /* 0x000fe200078e000c */
[----:B------:R-:W-:Y:S01]  /*b8b0*/  MOV R75, R208 ;  /* 0x000000d0004b7202 */ /* 0x000fe20000000f00 */
[----:B------:R-:W1:Y:S01]  /*b8c0*/  LDSM.16.M88.4 R12, [R220+0xb000] ;  /* 0x00b00000dc0c783b */ /* 0x000e620000000200 */
[----:B------:R-:W-:Y:S01]  /*b8d0*/  IMAD.MOV.U32 R74, RZ, RZ, R209 ;  /* 0x000000ffff4a7224 */ /* 0x000fe200078e00d1 */
[----:B------:R-:W-:Y:S01]  /*b8e0*/  MOV R30, R2 ;  /* 0x00000002001e7202 */ /* 0x000fe20000000f00 */
[----:B------:R-:W-:Y:S02]  /*b8f0*/  IMAD.MOV.U32 R73, RZ, RZ, R210 ;  /* 0x000000ffff497224 */ /* 0x000fe400078e00d2 */
        /* <DEDUP_REMOVED lines=36> */
[----:B------:R-:W-:Y:S01]  /*bb40*/  MOV R56, R76 ;  /* 0x0000004c00387202 */ /* 0x000fe20000000f00 */
        /* <DEDUP_REMOVED lines=14> */
[----:B------:R-:W-:Y:S01]  /*bc30*/  IMAD.MOV.U32 R59, RZ, RZ, R60 ;  /* 0x000000ffff3b7224 */ /* 0x000fe200078e003c */
[----:B------:R-:W-:Y:S01]  /*bc40*/  MOV R56, R63 ;  /* 0x0000003f00387202 */ /* 0x000fe20000000f00 */
[----:B------:R-:W-:-:S02]  /*bc50*/  IMAD.MOV.U32 R58, RZ, RZ, R61 ;  /* 0x000000ffff3a7224 */ /* 0x000fc400078e003d */
        /* <DEDUP_REMOVED lines=14> */
[----:B------:R-:W-:Y:S01]  /*bd40*/  IMAD.MOV.U32 R55, RZ, RZ, R140 ;  /* 0x000000ffff377224 */ /* 0x000fe200078e008c */
[----:B------:R-:W-:Y:S01]  /*bd50*/  MOV R53, R142 ;  /* 0x0000008e00357202 */ /* 0x000fe20000000f00 */
        /* <DEDUP_REMOVED lines=16> */
[----:B------:R-:W-:Y:S01]  /*be60*/  IMAD.MOV.U32 R76, RZ, RZ, R68 ;  /* 0x000000ffff4c7224 */ /* 0x000fe200078e0044 */
[----:B------:R-:W-:Y:S01]  /*be70*/  MOV R3, R69 ;  /* 0x0000004500037202 */ /* 0x000fe20000000f00 */
[----:B------:R-:W-:Y:S02]  /*be80*/  IMAD.MOV.U32 R2, RZ, RZ, R70 ;  /* 0x000000ffff027224 */ /* 0x000fe400078e0046 */
[----:B------:R-:W-:Y:S02]  /*be90*/  IMAD.MOV.U32 R0, RZ, RZ, R71 ;  /* 0x000000ffff007224 */ /* 0x000fe400078e0047 */
[C---:B------:R-:W-:Y:S01]  /*bea0*/  HMMA.16816.F32 R68, R4.reuse, R14, R36 ;  /* 0x0000000e0444723c */ /* 0x040fe20000001824 */
[----:B------:R-:W1:Y:S07]  /*beb0*/  LDSM.16.M88.4 R12, [R226+0xa800] ;  /* 0x00a80000e20c783b */ /* 0x000e6e0000000200 */
[-C--:B-1----:R-:W-:Y:S07]  /*bec0*/  HMMA.16816.F32 R56, R4, R12.reuse, R32 ;  /* 0x0000000c0438723c */ /* 0x082fee0000001820 */
[----:B------:R-:W-:Y:S01]  /*bed0*/  MOV R32, R55 ;  /* 0x0000003700207202 */ /* 0x000fe20000000f00 */
[----:B------:R-:W-:Y:S01]  /*bee0*/  IMAD.MOV.U32 R33, RZ, RZ, R54 ;  /* 0x000000ffff217224 */ /* 0x000fe200078e0036 */
[----:B------:R-:W-:Y:S01]  /*bef0*/  HMMA.16816.F32 R212, R8, R12, R48 ;  /* 0x0000000c08d4723c */ /* 0x000fe20000001830 */
[----:B------:R-:W-:-:S02]  /*bf00*/  IMAD.MOV.U32 R34, RZ, RZ, R53 ;  /* 0x000000ffff227224 */ /* 0x000fc400078e0035 */
[----:B------:R-:W-:-:S05]  /*bf10*/  IMAD.MOV.U32 R35, RZ, RZ, R52 ;  /* 0x000000ffff237224 */ /* 0x000fca00078e0034 */
[-C--:B------:R-:W-:Y:S08]  /*bf20*/  HMMA.16816.F32 R52, R4, R14.reuse, R28 ;  /* 0x0000000e0434723c */ /* 0x080ff0000000181c */
[C---:B------:R-:W-:Y:S01]  /*bf30*/  HMMA.16816.F32 R28, R8.reuse, R14, R20 ;  /* 0x0000000e081c723c */ /* 0x040fe20000001814 */
[----:B------:R-:W1:Y:S07]  /*bf40*/  LDSM.16.M88.4 R12, [R226+0xb000] ;  /* 0x00b00000e20c783b */ /* 0x000e6e0000000200 */
[-C--:B-1----:R-:W-:Y:S08]  /*bf50*/  HMMA.16816.F32 R48, R8, R12.reuse, R40 ;  /* 0x0000000c0830723c */ /* 0x082ff00000001828 */
[C---:B------:R-:W-:Y:S07]  /*bf60*/  HMMA.16816.F32 R40, R4.reuse, R12, R60 ;  /* 0x0000000c0428723c */ /* 0x040fee000000183c */
[----:B------:R-:W-:Y:S01]  /*bf70*/  IMAD.MOV.U32 R60, RZ, RZ, R76 ;  /* 0x000000ffff3c7224 */ /* 0x000fe200078e004c */
[----:B------:R-:W-:Y:S01]  /*bf80*/  HMMA.16816.F32 R36, R4, R14, R208 ;  /* 0x0000000e0424723c */ /* 0x000fe200000018d0 */
[----:B------:R-:W-:Y:S01]  /*bf90*/  IMAD.MOV.U32 R61, RZ, RZ, R3 ;  /* 0x000000ffff3d7224 */ /* 0x000fe200078e0003 */
[----:B------:R-:W-:Y:S01]  /*bfa0*/  MOV R63, R0 ;  /* 0x00000000003f7202 */ /* 0x000fe20000000f00 */
[----:B------:R-:W-:Y:S01]  /*bfb0*/  IMAD.MOV.U32 R62, RZ, RZ, R2 ;  /* 0x000000ffff3e7224 */ /* 0x000fe200078e0002 */
[----:B------:R-:W-:-:S04]  /*bfc0*/  MOV R0, UR22 ;  /* 0x0000001600007c02 */ /* 0x000fc80008000f00 */
[----:B------:R-:W-:Y:S01]  /*bfd0*/  HMMA.16816.F32 R24, R8, R14, R64 ;  /* 0x0000000e0818723c */ /* 0x000fe20000001840 */
[----:B------:R-:W1:Y:S01]  /*bfe0*/  LDSM.16.M88.4 R12, [R226+0xb800] ;  /* 0x00b80000e20c783b */ /* 0x000e620000000200 */
        /* <DEDUP_REMOVED lines=32> */
[C---:B-1----:R-:W-:Y:S08]  /*c1f0*/  HMMA.16816.F32 R32, R4.reuse, R12, R32 ;  /* 0x0000000c0420723c */ /* 0x042ff00000001820 */
[----:B------:R-:W-:Y:S08]  /*c200*/  HMMA.16816.F32 R4, R4, R14, R20 ;  /* 0x0000000e0404723c */ /* 0x000ff00000001814 */
        /* <DEDUP_REMOVED lines=9> */
[----:B------:R-:W-:Y:S07]  /*c2a0*/  HMMA.16816.F32 R4, R8, R14, R16 ;  /* 0x0000000e0804723c */ /* 0x000fee0000001810 */
[----:B------:R-:W-:Y:S02]  /*c2b0*/  FMUL.FTZ R17, R141, c[0x0][0x2ec] ;  /* 0x0000bb008d117a20 */ /* 0x000fe40000410000 */
[----:B------:R-:W-:Y:S02]  /*c2c0*/  FMUL.FTZ R19, R213, c[0x0][0x2ec] ;  /* 0x0000bb00d5137a20 */ /* 0x000fe40000410000 */
[----:B------:R-:W-:-:S02]  /*c2d0*/  FMUL.FTZ R18, R58, c[0x0][0x2ec] ;  /* 0x0000bb003a127a20 */ /* 0x000fc40000410000 */
[----:B------:R-:W-:Y:S08]  /*c2e0*/  MUFU.TANH R17, R17 ;  /* 0x0000001100117308 */ /* 0x000ff00000002400 */
[----:B------:R-:W-:Y:S03]  /*c2f0*/  MUFU.TANH R18, R18 ;  /* 0x0000001200127308 */ /* 0x000fe60000002400 */
[----:B------:R-:W-:-:S02]  /*c300*/  IMAD.MOV.U32 R73, RZ, RZ, R4 ;  /* 0x000000ffff497224 */ /* 0x000fc400078e0004 */
[----:B------:R-:W-:Y:S02]  /*c310*/  IMAD.IADD R4, R241, 0x1, -R0 ;  /* 0x00000001f1047824 */ /* 0x000fe400078e0a00 */
[----:B------:R-:W-:Y:S02]  /*c320*/  IMAD.MOV.U32 R72, RZ, RZ, R6 ;  /* 0x000000ffff487224 */ /* 0x000fe400078e0006 */
[----:B------:R1:W-:Y:S01]  /*c330*/  I2F R6, R3 ;  /* 0x0000000300067306 */ /* 0x0003e20000201400 */
[----:B------:R-:W-:Y:S02]  /*c340*/  IMAD.MOV.U32 R70, RZ, RZ, R5 ;  /* 0x000000ffff467224 */ /* 0x000fe400078e0005 */
[----:B------:R-:W-:Y:S02]  /*c350*/  IMAD.MOV.U32 R69, RZ, RZ, R7 ;  /* 0x000000ffff457224 */ /* 0x000fe400078e0007 */
[----:B-1----:R-:W-:Y:S01]  /*c360*/  IMAD.MOV.U32 R3, RZ, RZ, R2 ;  /* 0x000000ffff037224 */ /* 0x002fe200078e0002 */
[----:B------:R-:W-:-:S03]  /*c370*/  IABS R2, R4 ;  /* 0x0000000400027213 */ /* 0x000fc60000000000 */
[----:B------:R1:W-:Y:S01]  /*c380*/  I2F R12, R3 ;  /* 0x00000003000c7306 */ /* 0x0003e20000201400 */
[----:B------:R-:W-:Y:S01]  /*c390*/  MOV R4, R2 ;  /* 0x0000000200047202 */ /* 0x000fe20000000f00 */
[----:B------:R-:W-:-:S06]  /*c3a0*/  IMAD.IADD R2, R248, 0x1, -R0 ;  /* 0x00000001f8027824 */ /* 0x000fcc00078e0a00 */
[----:B------:R2:W-:Y:S01]  /*c3b0*/  I2F R11, R4 ;  /* 0x00000004000b7306 */ /* 0x0005e20000201400 */
[----:B-1----:R-:W-:Y:S02]  /*c3c0*/  IABS R3, R2 ;  /* 0x0000000200037213 */ /* 0x002fe40000000000 */
[----:B------:R-:W-:Y:S01]  /*c3d0*/  IADD3 R2, R0, 0x1, RZ ;  /* 0x0000000100027810 */ /* 0x000fe20007ffe0ff */
[----:B------:R-:W-:Y:S03]  /*c3e0*/  BAR.SYNC.DEFER_BLOCKING 0x0 ;  /* 0x0000000000007b1d */ /* 0x000fe60000010000 */
[----:B------:R-:W-:Y:S01]  /*c3f0*/  ISETP.GE.AND P0, PT, R2, R252, PT ;  /* 0x000000fc0200720c */ /* 0x000fe20003f06270 */
[--C-:B------:R-:W-:Y:S01]  /*c400*/  IMAD.IADD R5, R242, 0x1, -R2.reuse ;  /* 0x00000001f2057824 */ /* 0x100fe200078e0a02 */
[C---:B------:R-:W-:Y:S01]  /*c410*/  ISETP.GE.AND P6, PT, R2.reuse, R251, PT ;  /* 0x000000fb0200720c */ /* 0x040fe20003fc6270 */
[----:B--2---:R-:W-:Y:S01]  /*c420*/  IMAD.MOV.U32 R4, RZ, RZ, R3 ;  /* 0x000000ffff047224 */ /* 0x004fe200078e0003 */
[C---:B------:R-:W-:Y:S01]  /*c430*/  ISETP.GE.AND P5, PT, R2.reuse, R250, PT ;  /* 0x000000fa0200720c */ /* 0x040fe20003fa6270 */
[----:B------:R-:W-:Y:S01]  /*c440*/  IMAD.IADD R3, R247, 0x1, -R2 ;  /* 0x00000001f7037824 */ /* 0x000fe200078e0a02 */
[C---:B------:R-:W-:Y:S01]  /*c450*/  ISETP.GE.AND P4, PT, R2.reuse, R249, PT ;  /* 0x000000f90200720c */ /* 0x040fe20003f86270 */
[----:B------:R1:W-:Y:S01]  /*c460*/  I2F R10, R4 ;  /* 0x00000004000a7306 */ /* 0x0003e20000201400 */
[----:B------:R-:W-:-:S02]  /*c470*/  ISETP.LT.OR P0, PT, R2, R246, P0 ;  /* 0x000000f60200720c */ /* 0x000fc40000701670 */
[----:B------:R-:W-:Y:S02]  /*c480*/  IABS R3, R3 ;  /* 0x0000000300037213 */ /* 0x000fe40000000000 */
[C---:B------:R-:W-:Y:S02]  /*c490*/  ISETP.LT.OR P6, PT, R2.reuse, R245, P6 ;  /* 0x000000f50200720c */ /* 0x040fe400037c1670 */
[C---:B------:R-:W-:Y:S02]  /*c4a0*/  ISETP.LT.OR P5, PT, R2.reuse, R244, P5 ;  /* 0x000000f40200720c */ /* 0x040fe40002fa1670 */
[----:B------:R-:W-:Y:S01]  /*c4b0*/  ISETP.LT.OR P4, PT, R2, R243, P4 ;  /* 0x000000f30200720c */ /* 0x000fe20002781670 */
[----:B-1----:R-:W-:Y:S01]  /*c4c0*/  IMAD.MOV.U32 R4, RZ, RZ, R3 ;  /* 0x000000ffff047224 */ /* 0x002fe200078e0003 */
[----:B------:R-:W-:Y:S01]  /*c4d0*/  IABS R3, R5 ;  /* 0x0000000500037213 */ /* 0x000fe20000000000 */
[----:B------:R-:W-:Y:S02]  /*c4e0*/  FMUL.FTZ R5, R66, c[0x0][0x2ec] ;  /* 0x0000bb0042057a20 */ /* 0x000fe40000410000 */
[----:B------:R1:W-:Y:S08]  /*c4f0*/  I2F R9, R4 ;  /* 0x0000000400097306 */ /* 0x0003f00000201400 */
[----:B------:R2:W-:Y:S01]  /*c500*/  I2F R8, R3 ;  /* 0x0000000300087306 */ /* 0x0005e20000201400 */
[----:B-1----:R-:W-:-:S07]  /*c510*/  FMUL.FTZ R4, R60, c[0x0][0x2ec] ;  /* 0x0000bb003c047a20 */ /* 0x002fce0000410000 */
[----:B------:R-:W1:Y:S01]  /*c520*/  MUFU.TANH R5, R5 ;  /* 0x0000000500057308 */ /* 0x000e620000002400 */
[----:B--2---:R-:W-:-:S07]  /*c530*/  IMAD.IADD R3, R241, 0x1, -R2 ;  /* 0x00000001f1037824 */ /* 0x004fce00078e0a02 */
[----:B------:R-:W2:Y:S01]  /*c540*/  MUFU.TANH R4, R4 ;  /* 0x0000000400047308 */ /* 0x000ea20000002400 */
[----:B------:R-:W-:-:S07]  /*c550*/  IABS R3, R3 ;  /* 0x0000000300037213 */ /* 0x000fce0000000000 */
[----:B------:R3:W-:Y:S01]  /*c560*/  I2F R7, R3 ;  /* 0x0000000300077306 */ /* 0x0007e20000201400 */
[----:B-1----:R-:W-:Y:S02]  /*c570*/  FFMA.FTZ R5, R10, -UR21, R5 ;  /* 0x800000150a057c23 */ /* 0x002fe40008010005 */
[----:B------:R-:W-:Y:S02]  /*c580*/  FMUL.FTZ R10, R67, c[0x0][0x2ec] ;  /* 0x0000bb00430a7a20 */ /* 0x000fe40000410000 */
[----:B--2---:R-:W-:-:S04]  /*c590*/  FFMA.FTZ R6, R6, -UR21, R4 ;  /* 0x8000001506067c23 */ /* 0x004fc80008010004 */
[----:B------:R-:W-:Y:S01]  /*c5a0*/  MUFU.TANH R10, R10 ;  /* 0x0000000a000a7308 */ /* 0x000fe20000002400 */
[----:B------:R-:W-:Y:S02]  /*c5b0*/  FSEL R21, R6, -INF , !P1 ;  /* 0xff80000006157808 */ /* 0x000fe40004800000 */
[----:B------:R-:W-:Y:S01]  /*c5c0*/  ISETP.GE.AND P1, PT, R0, R251, PT ;  /* 0x000000fb0000720c */ /* 0x000fe20003f26270 */
[----:B---3--:R-:W-:-:S03]  /*c5d0*/  FMUL.FTZ R3, R62, c[0x0][0x2ec] ;  /* 0x0000bb003e037a20 */ /* 0x008fc60000410000 */
[----:B------:R-:W-:Y:S01]  /*c5e0*/  ISETP.LT.OR P1, PT, R0, R245, P1 ;  /* 0x000000f50000720c */ /* 0x000fe20000f21670 */
[----:B------:R1:W-:Y:S02]  /*c5f0*/  MUFU.TANH R15, R3 ;  /* 0x00000003000f7308 */ /* 0x0003e40000002400 */
[----:B-1----:R-:W-:-:S06]  /*c600*/  FMUL.FTZ R3, R64, c[0x0][0x2ec] ;  /* 0x0000bb0040037a20 */ /* 0x002fcc0000410000 */
[----:B------:R1:W2:Y:S02]  /*c610*/  MUFU.TANH R14, R3 ;  /* 0x00000003000e7308 */ /* 0x0002a40000002400 */
[----:B-1----:R-:W-:Y:S01]  /*c620*/  IADD3 R3, R248, -R2, RZ ;  /* 0x80000002f8037210 */ /* 0x002fe20007ffe0ff */
[----:B--2---:R-:W-:Y:S02]  /*c630*/  FFMA.FTZ R2, R11, -UR21, R14 ;  /* 0x800000150b027c23 */ /* 0x004fe4000801000e */
[----:B------:R-:W-:Y:S01]  /*c640*/  FMUL.FTZ R11, R65, c[0x0][0x2ec] ;  /* 0x0000bb00410b7a20 */ /* 0x000fe20000410000 */
[----:B------:R-:W-:Y:S01]  /*c650*/  IABS R3, R3 ;  /* 0x0000000300037213 */ /* 0x000fe20000000000 */
[----:B------:R-:W-:-:S03]  /*c660*/  FMUL.FTZ R14, R142, c[0x0][0x2ec] ;  /* 0x0000bb008e0e7a20 */ /* 0x000fc60000410000 */
[----:B------:R1:W-:Y:S08]  /*c670*/  I2F R4, R3 ;  /* 0x0000000300047306 */ /* 0x0003f00000201400 */
[----:B------:R-:W2:Y:S01]  /*c680*/  MUFU.TANH R11, R11 ;  /* 0x0000000b000b7308 */ /* 0x000ea20000002400 */
[----:B-1----:R-:W-:-:S07]  /*c690*/  FMUL.FTZ R3, R61, c[0x0][0x2ec] ;  /* 0x0000bb003d037a20 */ /* 0x002fce0000410000 */
[----:B------:R-:W-:Y:S01]  /*c6a0*/  MUFU.TANH R14, R14 ;  /* 0x0000000e000e7308 */ /* 0x000fe20000002400 */
[----:B--2---:R-:W-:-:S07]  /*c6b0*/  FFMA.FTZ R7, R7, -UR21, R11 ;  /* 0x8000001507077c23 */ /* 0x004fce000801000b */
[----:B------:R1:W2:Y:S01]  /*c6c0*/  MUFU.TANH R13, R3 ;  /* 0x00000003000d7308 */ /* 0x0002a20000002400 */
[----:B------:R-:W-:Y:S01]  /*c6d0*/  FSEL R34, R7, -INF , !P5 ;  /* 0xff80000007227808 */ /* 0x000fe20006800000 */
[----:B-1----:R-:W-:Y:S02]  /*c6e0*/  FFMA.FTZ R3, R12, -UR21, R15 ;  /* 0x800000150c037c23 */ /* 0x002fe4000801000f */
[----:B------:R-:W-:Y:S02]  /*c6f0*/  FMUL.FTZ R12, R63, c[0x0][0x2ec] ;  /* 0x0000bb003f0c7a20 */ /* 0x000fe40000410000 */
[----:B------:R-:W-:Y:S01]  /*c700*/  FFMA.FTZ R15, R4, -UR21, R10 ;  /* 0x80000015040f7c23 */ /* 0x000fe2000801000a */
[----:B------:R-:W-:Y:S01]  /*c710*/  FSEL R26, R3, -INF , !P1 ;  /* 0xff800000031a7808 */ /* 0x000fe20004800000 */
[----:B--2---:R-:W-:Y:S01]  /*c720*/  FFMA.FTZ R6, R9, -UR21, R13 ;  /* 0x8000001509067c23 */ /* 0x004fe2000801000d */
[C---:B------:R-:W-:Y:S01]  /*c730*/  ISETP.GE.AND P1, PT, R0.reuse, R250, PT ;  /* 0x000000fa0000720c */ /* 0x040fe20003f26270 */
[----:B------:R-:W1:Y:S03]  /*c740*/  MUFU.TANH R12, R12 ;  /* 0x0000000c000c7308 */ /* 0x000e660000002400 */
[----:B------:R-:W-:-:S02]  /*c750*/  ISETP.LT.OR P1, PT, R0, R244, P1 ;  /* 0x000000f40000720c */ /* 0x000fc40000f21670 */
[----:B------:R-:W-:Y:S02]  /*c760*/  FSEL R23, R6, -INF , !P0 ;  /* 0xff80000006177808 */ /* 0x000fe40004000000 */
[----:B------:R-:W-:Y:S02]  /*c770*/  FSEL R32, R2, -INF , !P1 ;  /* 0xff80000002207808 */ /* 0x000fe40004800000 */
[C---:B------:R-:W-:Y:S02]  /*c780*/  IADD3 R2, R0.reuse, 0x8, RZ ;  /* 0x0000000800027810 */ /* 0x040fe40007ffe0ff */
[----:B------:R-:W-:Y:S02]  /*c790*/  ISETP.GE.AND P1, PT, R0, R249, PT ;  /* 0x000000f90000720c */ /* 0x000fe40003f26270 */
[----:B------:R-:W-:Y:S01]  /*c7a0*/  ISETP.GE.AND P0, PT, R2, R251, PT ;  /* 0x000000fb0200720c */ /* 0x000fe20003f06270 */
[----:B------:R-:W-:Y:S01]  /*c7b0*/  IMAD.IADD R3, R247, 0x1, -R2 ;  /* 0x00000001f7037824 */ /* 0x000fe200078e0a02 */
[----:B------:R-:W-:Y:S01]  /*c7c0*/  ISETP.LT.OR P1, PT, R0, R243, P1 ;  /* 0x000000f30000720c */ /* 0x000fe20000f21670 */
[----:B-1----:R-:W-:Y:S01]  /*c7d0*/  FFMA.FTZ R8, R8, -UR21, R12 ;  /* 0x8000001508087c23 */ /* 0x002fe2000801000c */
[----:B------:R-:W-:Y:S01]  /*c7e0*/  ISETP.GE.AND P5, PT, R2, R249, PT ;  /* 0x000000f90200720c */ /* 0x000fe20003fa6270 */
[----:B------:R-:W-:Y:S01]  /*c7f0*/  FMUL.FTZ R12, R219, c[0x0][0x2ec] ;  /* 0x0000bb00db0c7a20 */ /* 0x000fe20000410000 */
[----:B------:R-:W-:-:S02]  /*c800*/  IABS R3, R3 ;  /* 0x0000000300037213 */ /* 0x000fc40000000000 */
[----:B------:R-:W-:Y:S01]  /*c810*/  FSEL R33, R5, -INF , !P1 ;  /* 0xff80000005217808 */ /* 0x000fe20004800000 */
[----:B------:R1:W-:Y:S01]  /*c820*/  MUFU.TANH R16, R12 ;  /* 0x0000000c00107308 */ /* 0x0003e20000002400 */
[----:B------:R-:W-:Y:S01]  /*c830*/  FSEL R27, R8, -INF , !P6 ;  /* 0xff800000081b7808 */ /* 0x000fe20007000000 */
[----:B------:R-:W-:Y:S01]  /*c840*/  IMAD.MOV.U32 R4, RZ, RZ, R3 ;  /* 0x000000ffff047224 */ /* 0x000fe200078e0003 */
[----:B------:R-:W-:Y:S01]  /*c850*/  ISETP.GE.AND P1, PT, R2, R252, PT ;  /* 0x000000fc0200720c */ /* 0x000fe20003f26270 */
[----:B------:R-:W-:Y:S01]  /*c860*/  IMAD.IADD R3, R242, 0x1, -R2 ;  /* 0x00000001f2037824 */ /* 0x000fe200078e0a02 */
[C---:B------:R-:W-:Y:S02]  /*c870*/  ISETP.GE.AND P6, PT, R2.reuse, R250, PT ;  /* 0x000000fa0200720c */ /* 0x040fe40003fc6270 */
[----:B------:R-:W-:Y:S01]  /*c880*/  ISETP.LT.OR P1, PT, R2, R246, P1 ;  /* 0x000000f60200720c */ /* 0x000fe20000f21670 */
[----:B------:R2:W-:Y:S01]  /*c890*/  I2F R6, R4 ;  /* 0x0000000400067306 */ /* 0x0005e20000201400 */
[----:B------:R-:W-:-:S02]  /*c8a0*/  IABS R3, R3 ;  /* 0x0000000300037213 */ /* 0x000fc40000000000 */
[C---:B------:R-:W-:Y:S02]  /*c8b0*/  ISETP.LT.OR P0, PT, R2.reuse, R245, P0 ;  /* 0x000000f50200720c */ /* 0x040fe40000701670 */
[C---:B------:R-:W-:Y:S02]  /*c8c0*/  ISETP.LT.OR P6, PT, R2.reuse, R244, P6 ;  /* 0x000000f40200720c */ /* 0x040fe400037c1670 */
[----:B------:R-:W-:Y:S01]  /*c8d0*/  ISETP.LT.OR P5, PT, R2, R243, P5 ;  /* 0x000000f30200720c */ /* 0x000fe20002fa1670 */
[----:B-1----:R-:W-:-:S06]  /*c8e0*/  FMUL.FTZ R12, R140, c[0x0][0x2ec] ;  /* 0x0000bb008c0c7a20 */ /* 0x002fcc0000410000 */
[----:B------:R-:W-:Y:S01]  /*c8f0*/  MUFU.TANH R12, R12 ;  /* 0x0000000c000c7308 */ /* 0x000fe20000002400 */
[----:B--2---:R-:W-:Y:S02]  /*c900*/  IMAD.MOV.U32 R4, RZ, RZ, R3 ;  /* 0x000000ffff047224 */ /* 0x004fe400078e0003 */
[----:B------:R-:W-:-:S05]  /*c910*/  IMAD.IADD R3, R241, 0x1, -R2 ;  /* 0x00000001f1037824 */ /* 0x000fca00078e0a02 */
[----:B------:R1:W-:Y:S01]  /*c920*/  I2F R10, R4 ;  /* 0x00000004000a7306 */ /* 0x0003e20000201400 */
[----:B------:R-:W-:-:S07]  /*c930*/  IABS R3, R3 ;  /* 0x0000000300037213 */ /* 0x000fce0000000000 */
[----:B------:R2:W-:Y:S01]  /*c940*/  I2F R9, R3 ;  /* 0x0000000300097306 */ /* 0x0005e20000201400 */
[----:B-1----:R-:W-:Y:S01]  /*c950*/  IMAD.IADD R4, R248, 0x1, -R2 ;  /* 0x00000001f8047824 */ /* 0x002fe200078e0a02 */
[----:B------:R-:W-:-:S04]  /*c960*/  IADD3 R2, R0, 0x9, RZ ;  /* 0x0000000900027810 */ /* 0x000fc80007ffe0ff */
[----:B------:R-:W-:Y:S01]  /*c970*/  IABS R4, R4 ;  /* 0x0000000400047213 */ /* 0x000fe20000000000 */
[----:B------:R-:W-:Y:S01]  /*c980*/  IMAD.IADD R5, R241, 0x1, -R2 ;  /* 0x00000001f1057824 */ /* 0x000fe200078e0a02 */
[----:B--2---:R-:W-:Y:S02]  /*c990*/  IADD3 R3, R247, -R2, RZ ;  /* 0x80000002f7037210 */ /* 0x004fe40007ffe0ff */
[----:B------:R1:W2:Y:S02]  /*c9a0*/  I2F R11, R4 ;  /* 0x00000004000b7306 */ /* 0x0002a40000201400 */
[----:B------:R-:W-:-:S05]  /*c9b0*/  IABS R3, R3 ;  /* 0x0000000300037213 */ /* 0x000fca0000000000 */
[----:B-1----:R-:W-:Y:S02]  /*c9c0*/  IMAD.MOV.U32 R4, RZ, RZ, R3 ;  /* 0x000000ffff047224 */ /* 0x002fe400078e0003 */
[----:B------:R-:W-:Y:S02]  /*c9d0*/  IMAD.IADD R3, R242, 0x1, -R2 ;  /* 0x00000001f2037824 */ /* 0x000fe400078e0a02 */
[----:B------:R1:W-:Y:S01]  /*c9e0*/  I2F R8, R4 ;  /* 0x0000000400087306 */ /* 0x0003e20000201400 */
[----:B--2---:R-:W-:Y:S02]  /*c9f0*/  FFMA.FTZ R14, R11, -UR21, R14 ;  /* 0x800000150b0e7c23 */ /* 0x004fe4000801000e */
[----:B------:R-:W-:-:S03]  /*ca00*/  IABS R3, R3 ;  /* 0x0000000300037213 */ /* 0x000fc60000000000 */
[----:B------:R-:W-:Y:S02]  /*ca10*/  FSEL R22, R14, -INF , !P5 ;  /* 0xff8000000e167808 */ /* 0x000fe40006800000 */
[----:B------:R2:W-:Y:S01]  /*ca20*/  MUFU.TANH R14, R19 ;  /* 0x00000013000e7308 */ /* 0x0005e20000002400 */
[----:B-1----:R-:W-:Y:S01]  /*ca30*/  IMAD.MOV.U32 R4, RZ, RZ, R3 ;  /* 0x000000ffff047224 */ /* 0x002fe200078e0003 */
[----:B------:R-:W-:Y:S01]  /*ca40*/  IABS R3, R5 ;  /* 0x0000000500037213 */ /* 0x000fe20000000000 */
[----:B------:R-:W-:-:S05]  /*ca50*/  FMUL.FTZ R5, R217, c[0x0][0x2ec] ;  /* 0x0000bb00d9057a20 */ /* 0x000fca0000410000 */
[----:B------:R1:W-:Y:S01]  /*ca60*/  I2F R7, R4 ;  /* 0x0000000400077306 */ /* 0x0003e20000201400 */
[----:B--2---:R-:W-:-:S07]  /*ca70*/  FMUL.FTZ R19, R36, c[0x0][0x2ec] ;  /* 0x0000bb0024137a20 */ /* 0x004fce0000410000 */
[----:B------:R2:W3:Y:S01]  /*ca80*/  MUFU.TANH R13, R5 ;  /* 0x00000005000d7308 */ /* 0x0004e20000002400 */
[----:B-1----:R-:W-:-:S07]  /*ca90*/  FMUL.FTZ R4, R216, c[0x0][0x2ec] ;  /* 0x0000bb00d8047a20 */ /* 0x002fce0000410000 */
[----:B------:R-:W1:Y:S01]  /*caa0*/  I2F R3, R3 ;  /* 0x0000000300037306 */ /* 0x000e620000201400 */
[----:B--2---:R-:W-:-:S07]  /*cab0*/  FMUL.FTZ R5, R218, c[0x0][0x2ec] ;  /* 0x0000bb00da057a20 */ /* 0x004fce0000410000 */
[----:B------:R-:W2:Y:S01]  /*cac0*/  MUFU.TANH R4, R4 ;  /* 0x0000000400047308 */ /* 0x000ea20000002400 */
[----:B---3--:R-:W-:-:S07]  /*cad0*/  FFMA.FTZ R13, R8, -UR21, R13 ;  /* 0x80000015080d7c23 */ /* 0x008fce000801000d */
[----:B------:R-:W3:Y:S01]  /*cae0*/  MUFU.TANH R5, R5 ;  /* 0x0000000500057308 */ /* 0x000ee20000002400 */
[----:B-1----:R-:W-:Y:S01]  /*caf0*/  FFMA.FTZ R11, R3, -UR21, R17 ;  /* 0x80000015030b7c23 */ /* 0x002fe20008010011 */
[----:B------:R-:W-:Y:S01]  /*cb00*/  FSEL R3, R15, -INF , !P4 ;  /* 0xff8000000f037808 */ /* 0x000fe20006000000 */
[----:B------:R-:W-:Y:S01]  /*cb10*/  FMUL.FTZ R15, R214, c[0x0][0x2ec] ;  /* 0x0000bb00d60f7a20 */ /* 0x000fe20000410000 */
[----:B------:R-:W-:-:S03]  /*cb20*/  ISETP.GE.AND P4, PT, R2, R252, PT ;  /* 0x000000fc0200720c */ /* 0x000fc60003f86270 */
[----:B------:R1:W-:Y:S01]  /*cb30*/  STL [R1+0x2c], R3 ;  /* 0x00002c0301007387 */ /* 0x0003e20000100800 */
[----:B--2---:R-:W-:Y:S01]  /*cb40*/  FFMA.FTZ R6, R6, -UR21, R4 ;  /* 0x8000001506067c23 */ /* 0x004fe20008010004 */
[----:B------:R-:W-:Y:S01]  /*cb50*/  ISETP.LT.OR P4, PT, R2, R246, P4 ;  /* 0x000000f60200720c */ /* 0x000fe20002781670 */
[----:B------:R-:W-:Y:S01]  /*cb60*/  FFMA.FTZ R4, R9, -UR21, R12 ;  /* 0x8000001509047c23 */ /* 0x000fe2000801000c */
[----:B------:R-:W-:Y:S01]  /*cb70*/  MUFU.TANH R15, R15 ;  /* 0x0000000f000f7308 */ /* 0x000fe20000002400 */
[----:B------:R-:W-:Y:S01]  /*cb80*/  FFMA.FTZ R12, R7, -UR21, R16 ;  /* 0x80000015070c7c23 */ /* 0x000fe20008010010 */
[----:B------:R-:W-:Y:S01]  /*cb90*/  FSEL R20, R6, -INF , !P1 ;  /* 0xff80000006147808 */ /* 0x000fe20004800000 */
[----:B------:R-:W-:Y:S01]  /*cba0*/  FMUL.FTZ R16, R56, c[0x0][0x2ec] ;  /* 0x0000bb0038107a20 */ /* 0x000fe20000410000 */
[----:B------:R-:W-:Y:S01]  /*cbb0*/  FSEL R35, R4, -INF , !P6 ;  /* 0xff80000004237808 */ /* 0x000fe20007000000 */
[----:B---3--:R-:W-:Y:S01]  /*cbc0*/  FFMA.FTZ R5, R10, -UR21, R5 ;  /* 0x800000150a057c23 */ /* 0x008fe20008010005 */
[C---:B------:R-:W-:Y:S01]  /*cbd0*/  ISETP.GE.AND P1, PT, R2.reuse, R251, PT ;  /* 0x000000fb0200720c */ /* 0x040fe20003f26270 */
[----:B------:R2:W-:Y:S01]  /*cbe0*/  STL [R1+0x14], R22 ;  /* 0x0000141601007387 */ /* 0x0005e20000100800 */
[----:B------:R-:W-:Y:S01]  /*cbf0*/  ISETP.GE.AND P6, PT, R2, R249, PT ;  /* 0x000000f90200720c */ /* 0x000fe20003fc6270 */
[----:B------:R-:W-:Y:S01]  /*cc00*/  MUFU.TANH R16, R16 ;  /* 0x0000001000107308 */ /* 0x000fe20000002400 */
[----:B------:R-:W-:-:S02]  /*cc10*/  FSEL R25, R5, -INF , !P0 ;  /* 0xff80000005197808 */ /* 0x000fc40004000000 */
[C---:B------:R-:W-:Y:S02]  /*cc20*/  ISETP.GE.AND P0, PT, R2.reuse, R250, PT ;  /* 0x000000fa0200720c */ /* 0x040fe40003f06270 */
[C---:B------:R-:W-:Y:S02]  /*cc30*/  ISETP.LT.OR P1, PT, R2.reuse, R245, P1 ;  /* 0x000000f50200720c */ /* 0x040fe40000f21670 */
[C---:B------:R-:W-:Y:S02]  /*cc40*/  ISETP.LT.OR P0, PT, R2.reuse, R244, P0 ;  /* 0x000000f40200720c */ /* 0x040fe40000701670 */
[----:B------:R-:W-:Y:S01]  /*cc50*/  ISETP.LT.OR P6, PT, R2, R243, P6 ;  /* 0x000000f30200720c */ /* 0x000fe200037c1670 */
[----:B------:R-:W-:Y:S01]  /*cc60*/  IMAD.IADD R2, R248, 0x1, -R2 ;  /* 0x00000001f8027824 */ /* 0x000fe200078e0a02 */
[----:B------:R-:W-:Y:S02]  /*cc70*/  FSEL R24, R12, -INF , !P1 ;  /* 0xff8000000c187808 */ /* 0x000fe40004800000 */
[----:B-1----:R-:W-:-:S02]  /*cc80*/  IADD3 R3, R0, 0x10, RZ ;  /* 0x0000001000037810 */ /* 0x002fc40007ffe0ff */
[----:B------:R-:W-:Y:S02]  /*cc90*/  IABS R4, R2 ;  /* 0x0000000200047213 */ /* 0x000fe40000000000 */
[----:B------:R-:W-:Y:S01]  /*cca0*/  FSEL R133, R11, -INF , !P0 ;  /* 0xff8000000b857808 */ /* 0x000fe20004000000 */
[--C-:B------:R-:W-:Y:S01]  /*ccb0*/  IMAD.IADD R2, R247, 0x1, -R3.reuse ;  /* 0x00000001f7027824 */ /* 0x100fe200078e0a03 */
[----:B------:R1:W-:Y:S01]  /*ccc0*/  I2F R17, R4 ;  /* 0x0000000400117306 */ /* 0x0003e20000201400 */
[----:B------:R-:W-:Y:S01]  /*ccd0*/  IMAD.IADD R5, R241, 0x1, -R3 ;  /* 0x00000001f1057824 */ /* 0x000fe200078e0a03 */
[----:B------:R-:W-:Y:S02]  /*cce0*/  ISETP.GE.AND P5, PT, R3, R252, PT ;  /* 0x000000fc0300720c */ /* 0x000fe40003fa6270 */
[----:B------:R-:W-:Y:S02]  /*ccf0*/  IABS R2, R2 ;  /* 0x0000000200027213 */ /* 0x000fe40000000000 */
[----:B--2---:R-:W-:Y:S01]  /*cd00*/  FSEL R22, R13, -INF , !P4 ;  /* 0xff8000000d167808 */ /* 0x004fe20006000000 */
[----:B------:R-:W-:Y:S01]  /*cd10*/  FMUL.FTZ R13, R59, c[0x0][0x2ec] ;  /* 0x0000bb003b0d7a20 */ /* 0x000fe20000410000 */
[----:B------:R-:W-:-:S02]  /*cd20*/  ISETP.GE.AND P4, PT, R3, R251, PT ;  /* 0x000000fb0300720c */ /* 0x000fc40003f86270 */
[C---:B------:R-:W-:Y:S02]  /*cd30*/  ISETP.GE.AND P1, PT, R3.reuse, R250, PT ;  /* 0x000000fa0300720c */ /* 0x040fe40003f26270 */
[C---:B------:R-:W-:Y:S01]  /*cd40*/  ISETP.GE.AND P0, PT, R3.reuse, R249, PT ;  /* 0x000000f90300720c */ /* 0x040fe20003f06270 */
[----:B------:R-:W-:Y:S01]  /*cd50*/  MUFU.TANH R13, R13 ;  /* 0x0000000d000d7308 */ /* 0x000fe20000002400 */
[C---:B------:R-:W-:Y:S02]  /*cd60*/  ISETP.LT.OR P5, PT, R3.reuse, R246, P5 ;  /* 0x000000f60300720c */ /* 0x040fe40002fa1670 */
[----:B-1----:R-:W-:Y:S01]  /*cd70*/  MOV R4, R2 ;  /* 0x0000000200047202 */ /* 0x002fe20000000f00 */
[----:B------:R-:W-:Y:S01]  /*cd80*/  IMAD.IADD R2, R242, 0x1, -R3 ;  /* 0x00000001f2027824 */ /* 0x000fe200078e0a03 */
[C---:B------:R-:W-:Y:S02]  /*cd90*/  ISETP.LT.OR P4, PT, R3.reuse, R245, P4 ;  /* 0x000000f50300720c */ /* 0x040fe40002781670 */
[----:B------:R-:W-:Y:S01]  /*cda0*/  ISETP.LT.OR P1, PT, R3, R244, P1 ;  /* 0x000000f40300720c */ /* 0x000fe20000f21670 */
[----:B------:R1:W-:Y:S01]  /*cdb0*/  I2F R10, R4 ;  /* 0x00000004000a7306 */ /* 0x0003e20000201400 */
[----:B------:R-:W-:-:S02]  /*cdc0*/  IABS R2, R2 ;  /* 0x0000000200027213 */ /* 0x000fc40000000000 */
[----:B------:R-:W-:-:S03]  /*cdd0*/  ISETP.LT.OR P0, PT, R3, R243, P0 ;  /* 0x000000f30300720c */ /* 0x000fc60000701670 */
[----:B-1----:R-:W-:Y:S01]  /*cde0*/  IMAD.MOV.U32 R4, RZ, RZ, R2 ;  /* 0x000000ffff047224 */ /* 0x002fe200078e0002 */
[----:B------:R-:W-:-:S03]  /*cdf0*/  IABS R2, R5 ;  /* 0x0000000500027213 */ /* 0x000fc60000000000 */
[----:B------:R1:W-:Y:S02]  /*ce00*/  I2F R9, R4 ;  /* 0x0000000400097306 */ /* 0x0003e40000201400 */
[----:B------:R-:W-:Y:S01]  /*ce10*/  IMAD.MOV.U32 R5, RZ, RZ, R2 ;  /* 0x000000ffff057224 */ /* 0x000fe200078e0002 */
[----:B------:R-:W-:-:S04]  /*ce20*/  IADD3 R2, R0, 0x11, RZ ;  /* 0x0000001100027810 */ /* 0x000fc80007ffe0ff */
[----:B------:R-:W-:Y:S01]  /*ce30*/  IADD3 R6, R247, -R2, RZ ;  /* 0x80000002f7067210 */ /* 0x000fe20007ffe0ff */
[----:B------:R-:W2:Y:S01]  /*ce40*/  I2F R8, R5 ;  /* 0x0000000500087306 */ /* 0x000ea20000201400 */
[----:B-1----:R-:W-:-:S05]  /*ce50*/  IMAD.IADD R4, R248, 0x1, -R3 ;  /* 0x00000001f8047824 */ /* 0x002fca00078e0a03 */
[----:B------:R-:W-:Y:S01]  /*ce60*/  IABS R4, R4 ;  /* 0x0000000400047213 */ /* 0x000fe20000000000 */
[----:B--2---:R-:W-:-:S04]  /*ce70*/  FFMA.FTZ R8, R8, -UR21, R16 ;  /* 0x8000001508087c23 */ /* 0x004fc80008010010 */
[----:B------:R-:W-:Y:S01]  /*ce80*/  IMAD.MOV.U32 R5, RZ, RZ, R4 ;  /* 0x000000ffff057224 */ /* 0x000fe200078e0004 */
[----:B------:R-:W-:Y:S01]  /*ce90*/  IABS R4, R6 ;  /* 0x0000000600047213 */ /* 0x000fe20000000000 */
[----:B------:R-:W-:Y:S01]  /*cea0*/  FMUL.FTZ R6, R212, c[0x0][0x2ec] ;  /* 0x0000bb00d4067a20 */ /* 0x000fe20000410000 */
[----:B------:R-:W-:Y:S01]  /*ceb0*/  FSEL R65, R8, -INF , !P1 ;  /* 0xff80000008417808 */ /* 0x000fe20004800000 */
[----:B------:R1:W2:Y:S01]  /*cec0*/  I2F R7, R5 ;  /* 0x0000000500077306 */ /* 0x0002a20000201400 */
[----:B------:R-:W-:Y:S01]  /*ced0*/  ISETP.GE.AND P1, PT, R2, R249, PT ;  /* 0x000000f90200720c */ /* 0x000fe20003f26270 */
[----:B------:R-:W-:-:S03]  /*cee0*/  FMUL.FTZ R16, R30, c[0x0][0x2ec] ;  /* 0x0000bb001e107a20 */ /* 0x000fc60000410000 */
[----:B------:R-:W-:-:S03]  /*cef0*/  ISETP.LT.OR P1, PT, R2, R243, P1 ;  /* 0x000000f30200720c */ /* 0x000fc60000f21670 */
[----:B------:R-:W3:Y:S01]  /*cf00*/  I2F R4, R4 ;  /* 0x0000000400047306 */ /* 0x000ee20000201400 */
[----:B-1----:R-:W-:-:S07]  /*cf10*/  FMUL.FTZ R5, R143, c[0x0][0x2ec] ;  /* 0x0000bb008f057a20 */ /* 0x002fce0000410000 */
[----:B------:R-:W1:Y:S01]  /*cf20*/  MUFU.TANH R6, R6 ;  /* 0x0000000600067308 */ /* 0x000e620000002400 */
[----:B--2---:R-:W-:Y:S02]  /*cf30*/  FFMA.FTZ R12, R7, -UR21, R18 ;  /* 0x80000015070c7c23 */ /* 0x004fe40008010012 */
[----:B------:R-:W-:Y:S02]  /*cf40*/  FMUL.FTZ R18, R43, c[0x0][0x2ec] ;  /* 0x0000bb002b127a20 */ /* 0x000fe40000410000 */
[----:B---3--:R-:W-:-:S03]  /*cf50*/  FFMA.FTZ R11, R4, -UR21, R14 ;  /* 0x80000015040b7c23 */ /* 0x008fc6000801000e */
[----:B------:R-:W2:Y:S01]  /*cf60*/  MUFU.TANH R5, R5 ;  /* 0x0000000500057308 */ /* 0x000ea20000002400 */
[----:B------:R-:W-:Y:S02]  /*cf70*/  IMAD.IADD R4, R242, 0x1, -R2 ;  /* 0x00000001f2047824 */ /* 0x000fe400078e0a02 */
[----:B-1----:R-:W-:-:S05]  /*cf80*/  FFMA.FTZ R6, R10, -UR21, R6 ;  /* 0x800000150a067c23 */ /* 0x002fca0008010006 */
[----:B------:R-:W-:Y:S01]  /*cf90*/  MUFU.TANH R16, R16 ;  /* 0x0000001000107308 */ /* 0x000fe20000002400 */
[----:B------:R-:W-:Y:S02]  /*cfa0*/  FSEL R62, R6, -INF , !P5 ;  /* 0xff800000063e7808 */ /* 0x000fe40006800000 */
[----:B------:R-:W-:Y:S01]  /*cfb0*/  ISETP.GE.AND P5, PT, R2, R251, PT ;  /* 0x000000fb0200720c */ /* 0x000fe20003fa6270 */
[----:B--2---:R-:W-:-:S04]  /*cfc0*/  FFMA.FTZ R3, R17, -UR21, R5 ;  /* 0x8000001511037c23 */ /* 0x004fc80008010005 */
[----:B------:R-:W-:Y:S01]  /*cfd0*/  MUFU.TANH R18, R18 ;  /* 0x0000001200127308 */ /* 0x000fe20000002400 */
[----:B------:R-:W-:Y:S01]  /*cfe0*/  FFMA.FTZ R5, R9, -UR21, R15 ;  /* 0x8000001509057c23 */ /* 0x000fe2000801000f */
[----:B------:R-:W-:Y:S01]  /*cff0*/  ISETP.LT.OR P5, PT, R2, R245, P5 ;  /* 0x000000f50200720c */ /* 0x000fe20002fa1670 */
[----:B------:R-:W-:Y:S01]  /*d000*/  FMUL.FTZ R15, R28, c[0x0][0x2ec] ;  /* 0x0000bb001c0f7a20 */ /* 0x000fe20000410000 */
[----:B------:R-:W-:Y:S01]  /*d010*/  FSEL R132, R3, -INF , !P6 ;  /* 0xff80000003847808 */ /* 0x000fe20007000000 */
[----:B------:R-:W-:Y:S01]  /*d020*/  FMUL.FTZ R17, R52, c[0x0][0x2ec] ;  /* 0x0000bb0034117a20 */ /* 0x000fe20000410000 */
[----:B------:R-:W-:Y:S02]  /*d030*/  IABS R3, R4 ;  /* 0x0000000400037213 */ /* 0x000fe40000000000 */
[----:B------:R-:W-:Y:S01]  /*d040*/  FSEL R60, R5, -INF , !P4 ;  /* 0xff800000053c7808 */ /* 0x000fe20006000000 */
[----:B------:R-:W-:Y:S01]  /*d050*/  MUFU.TANH R15, R15 ;  /* 0x0000000f000f7308 */ /* 0x000fe20000002400 */
[C---:B------:R-:W-:Y:S01]  /*d060*/  ISETP.GE.AND P6, PT, R2.reuse, R252, PT ;  /* 0x000000fc0200720c */ /* 0x040fe20003fc6270 */
[----:B------:R-:W-:Y:S01]  /*d070*/  IMAD.MOV.U32 R4, RZ, RZ, R3 ;  /* 0x000000ffff047224 */ /* 0x000fe200078e0003 */
[C---:B------:R-:W-:Y:S01]  /*d080*/  ISETP.GE.AND P4, PT, R2.reuse, R250, PT ;  /* 0x000000fa0200720c */ /* 0x040fe20003f86270 */
[----:B------:R-:W-:Y:S01]  /*d090*/  IMAD.IADD R3, R241, 0x1, -R2 ;  /* 0x00000001f1037824 */ /* 0x000fe200078e0a02 */
[----:B------:R-:W-:-:S02]  /*d0a0*/  ISETP.LT.OR P6, PT, R2, R246, P6 ;  /* 0x000000f60200720c */ /* 0x000fc400037c1670 */
[----:B------:R-:W-:Y:S01]  /*d0b0*/  ISETP.LT.OR P4, PT, R2, R244, P4 ;  /* 0x000000f40200720c */ /* 0x000fe20002781670 */
[----:B------:R1:W-:Y:S01]  /*d0c0*/  I2F R10, R4 ;  /* 0x00000004000a7306 */ /* 0x0003e20000201400 */
[----:B------:R-:W-:Y:S02]  /*d0d0*/  IABS R3, R3 ;  /* 0x0000000300037213 */ /* 0x000fe40000000000 */
[----:B------:R-:W-:-:S05]  /*d0e0*/  FSEL R66, R11, -INF , !P6 ;  /* 0xff8000000b427808 */ /* 0x000fca0007000000 */
[----:B------:R2:W-:Y:S01]  /*d0f0*/  I2F R9, R3 ;  /* 0x0000000300097306 */ /* 0x0005e20000201400 */
[----:B-1----:R-:W-:Y:S01]  /*d100*/  IMAD.IADD R4, R248, 0x1, -R2 ;  /* 0x00000001f8047824 */ /* 0x002fe200078e0a02 */
[----:B------:R-:W-:-:S06]  /*d110*/  IADD3 R2, R0, 0x18, RZ ;  /* 0x0000001800027810 */ /* 0x000fcc0007ffe0ff */
[----:B------:R-:W-:Y:S01]  /*d120*/  MUFU.TANH R17, R17 ;  /* 0x0000001100117308 */ /* 0x000fe20000002400 */
[----:B------:R-:W-:Y:S01]  /*d130*/  IABS R4, R4 ;  /* 0x0000000400047213 */ /* 0x000fe20000000000 */
[----:B------:R-:W-:Y:S01]  /*d140*/  IMAD.IADD R5, R242, 0x1, -R2 ;  /* 0x00000001f2057824 */ /* 0x000fe200078e0a02 */
[----:B------:R-:W-:Y:S02]  /*d150*/  ISETP.GE.AND P6, PT, R2, R251, PT ;  /* 0x000000fb0200720c */ /* 0x000fe40003fc6270 */
[----:B--2---:R-:W-:-:S03]  /*d160*/  IADD3 R3, R247, -R2, RZ ;  /* 0x80000002f7037210 */ /* 0x004fc60007ffe0ff */
[----:B------:R1:W-:Y:S01]  /*d170*/  I2F R14, R4 ;  /* 0x00000004000e7306 */ /* 0x0003e20000201400 */
        /* <DEDUP_REMOVED lines=8> */
[----:B------:R1:W2:Y:S01]  /*d200*/  I2F R7, R4 ;  /* 0x0000000400077306 */ /* 0x0002a20000201400 */
[----:B------:R-:W-:-:S04]  /*d210*/  IABS R3, R3 ;  /* 0x0000000300037213 */ /* 0x000fc80000000000 */
[----:B-1----:R-:W-:Y:S01]  /*d220*/  MOV R4, R3 ;  /* 0x0000000300047202 */ /* 0x002fe20000000f00 */
[----:B--2---:R-:W-:Y:S01]  /*d230*/  FFMA.FTZ R7, R7, -UR21, R16 ;  /* 0x8000001507077c23 */ /* 0x004fe20008010010 */
[----:B------:R-:W-:Y:S01]  /*d240*/  IABS R3, R5 ;  /* 0x0000000500037213 */ /* 0x000fe20000000000 */
[----:B------:R-:W-:Y:S01]  /*d250*/  FMUL.FTZ R5, R215, c[0x0][0x2ec] ;  /* 0x0000bb00d7057a20 */ /* 0x000fe20000410000 */
[----:B------:R1:W2:Y:S01]  /*d260*/  I2F R6, R4 ;  /* 0x0000000400067306 */ /* 0x0002a20000201400 */
[----:B------:R-:W-:Y:S01]  /*d270*/  FMUL.FTZ R16, R50, c[0x0][0x2ec] ;  /* 0x0000bb0032107a20 */ /* 0x000fe20000410000 */
[----:B------:R-:W-:-:S06]  /*d280*/  FSEL R64, R7, -INF , !P6 ;  /* 0xff80000007407808 */ /* 0x000fcc0007000000 */
[----:B------:R-:W3:Y:S01]  /*d290*/  MUFU.TANH R5, R5 ;  /* 0x0000000500057308 */ /* 0x000ee20000002400 */
[----:B-1----:R-:W-:-:S07]  /*d2a0*/  FMUL.FTZ R4, R57, c[0x0][0x2ec] ;  /* 0x0000bb0039047a20 */ /* 0x002fce0000410000 */
[----:B------:R-:W-:Y:S01]  /*d2b0*/  I2F R3, R3 ;  /* 0x0000000300037306 */ /* 0x000fe20000201400 */
[----:B--2---:R-:W-:Y:S02]  /*d2c0*/  FFMA.FTZ R6, R6, -UR21, R17 ;  /* 0x8000001506067c23 */ /* 0x004fe40008010011 */
[----:B------:R-:W-:Y:S02]  /*d2d0*/  FMUL.FTZ R17, R40, c[0x0][0x2ec] ;  /* 0x0000bb0028117a20 */ /* 0x000fe40000410000 */
[----:B---3--:R-:W-:-:S03]  /*d2e0*/  FFMA.FTZ R5, R10, -UR21, R5 ;  /* 0x800000150a057c23 */ /* 0x008fc60008010005 */
[----:B------:R-:W1:Y:S01]  /*d2f0*/  MUFU.TANH R4, R4 ;  /* 0x0000000400047308 */ /* 0x000e620000002400 */
[----:B------:R-:W-:Y:S01]  /*d300*/  FMUL.FTZ R10, R54, c[0x0][0x2ec] ;  /* 0x0000bb00360a7a20 */ /* 0x000fe20000410000 */
[----:B------:R-:W-:Y:S02]  /*d310*/  FSEL R5, R5, -INF , !P5 ;  /* 0xff80000005057808 */ /* 0x000fe40006800000 */
[----:B------:R-:W-:-:S04]  /*d320*/  ISETP.GE.AND P5, PT, R2, R250, PT ;  /* 0x000000fa0200720c */ /* 0x000fc80003fa6270 */
[----:B------:R-:W-:Y:S01]  /*d330*/  MUFU.TANH R17, R17 ;  /* 0x0000001100117308 */ /* 0x000fe20000002400 */
[----:B------:R-:W-:-:S04]  /*d340*/  ISETP.LT.OR P5, PT, R2, R244, P5 ;  /* 0x000000f40200720c */ /* 0x000fc80002fa1670 */
[----:B------:R-:W-:Y:S01]  /*d350*/  FSEL R30, R6, -INF , !P5 ;  /* 0xff800000061e7808 */ /* 0x000fe20006800000 */
[----:B------:R-:W-:Y:S02]  /*d360*/  FMUL.FTZ R6, R29, c[0x0][0x2ec] ;  /* 0x0000bb001d067a20 */ /* 0x000fe40000410000 */
[----:B------:R-:W-:Y:S01]  /*d370*/  MUFU.TANH R16, R16 ;  /* 0x0000001000107308 */ /* 0x000fe20000002400 */
[----:B-1----:R-:W-:-:S05]  /*d380*/  FFMA.FTZ R4, R9, -UR21, R4 ;  /* 0x8000001509047c23 */ /* 0x002fca0008010004 */
[----:B------:R-:W-:Y:S02]  /*d390*/  FSEL R4, R4, -INF , !P4 ;  /* 0xff80000004047808 */ /* 0x000fe40006000000 */
[----:B------:R1:W2:Y:S01]  /*d3a0*/  MUFU.TANH R9, R10 ;  /* 0x0000000a00097308 */ /* 0x0002a20000002400 */
[----:B------:R-:W-:-:S04]  /*d3b0*/  ISETP.GE.AND P4, PT, R2, R249, PT ;  /* 0x000000f90200720c */ /* 0x000fc80003f86270 */
[----:B------:R-:W-:-:S03]  /*d3c0*/  ISETP.LT.OR P4, PT, R2, R243, P4 ;  /* 0x000000f30200720c */ /* 0x000fc60002781670 */
[----:B------:R-:W-:Y:S01]  /*d3d0*/  MUFU.TANH R6, R6 ;  /* 0x0000000600067308 */ /* 0x000fe20000002400 */
[----:B-1----:R-:W-:Y:S01]  /*d3e0*/  FSEL R10, R12, -INF , !P0 ;  /* 0xff8000000c0a7808 */ /* 0x002fe20004000000 */
[----:B------:R-:W-:Y:S01]  /*d3f0*/  FMUL.FTZ R12, R55, c[0x0][0x2ec] ;  /* 0x0000bb00370c7a20 */ /* 0x000fe20000410000 */
[----:B------:R-:W-:-:S03]  /*d400*/  ISETP.GE.AND P0, PT, R2, R252, PT ;  /* 0x000000fc0200720c */ /* 0x000fc60003f06270 */
[----:B------:R-:W-:Y:S01]  /*d410*/  STL [R1+0x44], R10 ;  /* 0x0000440a01007387 */ /* 0x000fe20000100800 */
[----:B------:R-:W-:Y:S01]  /*d420*/  ISETP.LT.OR P0, PT, R2, R246, P0 ;  /* 0x000000f60200720c */ /* 0x000fe20000701670 */
[----:B------:R-:W-:Y:S01]  /*d430*/  MUFU.TANH R12, R12 ;  /* 0x0000000c000c7308 */ /* 0x000fe20000002400 */
[----:B------:R-:W-:Y:S01]  /*d440*/  IADD3 R2, R0, 0x19, RZ ;  /* 0x0000001900027810 */ /* 0x000fe20007ffe0ff */
[----:B------:R1:W-:Y:S03]  /*d450*/  STL [R1+0x38], R5 ;  /* 0x0000380501007387 */ /* 0x0003e60000100800 */
[C---:B------:R-:W-:Y:S01]  /*d460*/  ISETP.GE.AND P6, PT, R2.reuse, R250, PT ;  /* 0x000000fa0200720c */ /* 0x040fe20003fc6270 */
[----:B------:R3:W-:Y:S01]  /*d470*/  STL [R1+0x3c], R4 ;  /* 0x00003c0401007387 */ /* 0x0007e20000100800 */
[C---:B------:R-:W-:Y:S02]  /*d480*/  ISETP.GE.AND P5, PT, R2.reuse, R249, PT ;  /* 0x000000f90200720c */ /* 0x040fe40003fa6270 */
[----:B------:R-:W-:-:S02]  /*d490*/  ISETP.LT.OR P6, PT, R2, R244, P6 ;  /* 0x000000f40200720c */ /* 0x000fc400037c1670 */
[----:B------:R-:W-:Y:S01]  /*d4a0*/  ISETP.LT.OR P5, PT, R2, R243, P5 ;  /* 0x000000f30200720c */ /* 0x000fe20002fa1670 */
[----:B-1----:R-:W-:Y:S02]  /*d4b0*/  FFMA.FTZ R5, R8, -UR21, R15 ;  /* 0x8000001508057c23 */ /* 0x002fe4000801000f */
[----:B--2---:R-:W-:Y:S02]  /*d4c0*/  FFMA.FTZ R15, R3, -UR21, R9 ;  /* 0x80000015030f7c23 */ /* 0x004fe40008010009 */
[----:B---3--:R-:W-:Y:S01]  /*d4d0*/  FFMA.FTZ R4, R14, -UR21, R13 ;  /* 0x800000150e047c23 */ /* 0x008fe2000801000d */
[----:B------:R-:W-:Y:S01]  /*d4e0*/  FSEL R63, R5, -INF , !P0 ;  /* 0xff800000053f7808 */ /* 0x000fe20004000000 */
[----:B------:R-:W-:Y:S01]  /*d4f0*/  IMAD.IADD R3, R247, 0x1, -R2 ;  /* 0x00000001f7037824 */ /* 0x000fe200078e0a02 */
[----:B------:R-:W-:Y:S01]  /*d500*/  ISETP.GE.AND P0, PT, R2, R251, PT ;  /* 0x000000fb0200720c */ /* 0x000fe20003f06270 */
[----:B------:R-:W-:Y:S01]  /*d510*/  FMUL.FTZ R13, R48, c[0x0][0x2ec] ;  /* 0x0000bb00300d7a20 */ /* 0x000fe20000410000 */
[----:B------:R-:W-:-:S02]  /*d520*/  FSEL R4, R4, -INF , !P1 ;  /* 0xff80000004047808 */ /* 0x000fc40004800000 */
[----:B------:R-:W-:Y:S02]  /*d530*/  IABS R3, R3 ;  /* 0x0000000300037213 */ /* 0x000fe40000000000 */
[C---:B------:R-:W-:Y:S01]  /*d540*/  ISETP.GE.AND P1, PT, R2.reuse, R252, PT ;  /* 0x000000fc0200720c */ /* 0x040fe20003f26270 */
[----:B------:R1:W-:Y:S01]  /*d550*/  STL [R1+0x40], R4 ;  /* 0x0000400401007387 */ /* 0x0003e20000100800 */
[C---:B------:R-:W-:Y:S01]  /*d560*/  ISETP.LT.OR P0, PT, R2.reuse, R245, P0 ;  /* 0x000000f50200720c */ /* 0x040fe20000701670 */
[----:B------:R-:W-:Y:S01]  /*d570*/  MUFU.TANH R13, R13 ;  /* 0x0000000d000d7308 */ /* 0x000fe20000002400 */
[----:B------:R-:W-:Y:S02]  /*d580*/  ISETP.LT.OR P1, PT, R2, R246, P1 ;  /* 0x000000f60200720c */ /* 0x000fe40000f21670 */
[----:B------:R-:W-:Y:S01]  /*d590*/  FSEL R28, R15, -INF , !P4 ;  /* 0xff8000000f1c7808 */ /* 0x000fe20006000000 */
[----:B-1----:R-:W-:Y:S02]  /*d5a0*/  IMAD.MOV.U32 R4, RZ, RZ, R3 ;  /* 0x000000ffff047224 */ /* 0x002fe400078e0003 */
[----:B------:R-:W-:-:S02]  /*d5b0*/  IMAD.IADD R3, R242, 0x1, -R2 ;  /* 0x00000001f2037824 */ /* 0x000fc400078e0a02 */
        /* <DEDUP_REMOVED lines=9> */
[----:B-1----:R-:W-:Y:S02]  /*d650*/  IADD3 R4, R248, -R2, RZ ;  /* 0x80000002f8047210 */ /* 0x002fe40007ffe0ff */
[----:B------:R-:W-:Y:S02]  /*d660*/  IADD3 R2, R0, 0x20, RZ ;  /* 0x0000002000027810 */ /* 0x000fe40007ffe0ff */
[----:B------:R-:W-:Y:S02]  /*d670*/  IABS R4, R4 ;  /* 0x0000000400047213 */ /* 0x000fe40000000000 */
[C---:B------:R-:W-:Y:S01]  /*d680*/  ISETP.GE.AND P4, PT, R2.reuse, R252, PT ;  /* 0x000000fc0200720c */ /* 0x040fe20003f86270 */
[--C-:B------:R-:W-:Y:S01]  /*d690*/  IMAD.IADD R5, R241, 0x1, -R2.reuse ;  /* 0x00000001f1057824 */ /* 0x100fe200078e0a02 */
[----:B------:R1:W3:Y:S01]  /*d6a0*/  I2F R14, R4 ;  /* 0x00000004000e7306 */ /* 0x0002e20000201400 */
[----:B--2---:R-:W-:Y:S01]  /*d6b0*/  IMAD.IADD R3, R247, 0x1, -R2 ;  /* 0x00000001f7037824 */ /* 0x004fe200078e0a02 */
[----:B------:R-:W-:-:S02]  /*d6c0*/  ISETP.GE.AND P1, PT, R2, R251, PT ;  /* 0x000000fb0200720c */ /* 0x000fc40003f26270 */
[C---:B------:R-:W-:Y:S02]  /*d6d0*/  ISETP.LT.OR P4, PT, R2.reuse, R246, P4 ;  /* 0x000000f60200720c */ /* 0x040fe40002781670 */
[----:B------:R-:W-:Y:S02]  /*d6e0*/  IABS R3, R3 ;  /* 0x0000000300037213 */ /* 0x000fe40000000000 */
[----:B------:R-:W-:-:S03]  /*d6f0*/  ISETP.LT.OR P1, PT, R2, R245, P1 ;  /* 0x000000f50200720c */ /* 0x000fc60000f21670 */
[----:B-1----:R-:W-:Y:S02]  /*d700*/  IMAD.MOV.U32 R4, RZ, RZ, R3 ;  /* 0x000000ffff047224 */ /* 0x002fe400078e0003 */
[----:B------:R-:W-:Y:S02]  /*d710*/  IMAD.IADD R3, R242, 0x1, -R2 ;  /* 0x00000001f2037824 */ /* 0x000fe400078e0a02 */
[----:B------:R1:W2:Y:S01]  /*d720*/  I2F R8, R4 ;  /* 0x0000000400087306 */ /* 0x0002a20000201400 */
[----:B---3--:R-:W-:Y:S02]  /*d730*/  FFMA.FTZ R14, R14, -UR21, R12 ;  /* 0x800000150e0e7c23 */ /* 0x008fe4000801000c */
[----:B------:R-:W-:-:S03]  /*d740*/  IABS R3, R3 ;  /* 0x0000000300037213 */ /* 0x000fc60000000000 */
[----:B------:R-:W-:Y:S02]  /*d750*/  FSEL R52, R14, -INF , !P5 ;  /* 0xff8000000e347808 */ /* 0x000fe40006800000 */
[----:B------:R-:W-:Y:S01]  /*d760*/  MUFU.TANH R14, R19 ;  /* 0x00000013000e7308 */ /* 0x000fe20000002400 */
[----:B-1----:R-:W-:Y:S01]  /*d770*/  IMAD.MOV.U32 R4, RZ, RZ, R3 ;  /* 0x000000ffff047224 */ /* 0x002fe200078e0003 */
[----:B------:R-:W-:Y:S01]  /*d780*/  IABS R3, R5 ;  /* 0x0000000500037213 */ /* 0x000fe20000000000 */
[----:B------:R-:W-:-:S05]  /*d790*/  FMUL.FTZ R5, R31, c[0x0][0x2ec] ;  /* 0x0000bb001f057a20 */ /* 0x000fca0000410000 */
[----:B------:R1:W3:Y:S01]  /*d7a0*/  I2F R7, R4 ;  /* 0x0000000400077306 */ /* 0x0002e20000201400 */
[----:B--2---:R-:W-:-:S05]  /*d7b0*/  FFMA.FTZ R13, R8, -UR21, R13 ;  /* 0x80000015080d7c23 */ /* 0x004fca000801000d */
[----:B------:R-:W-:Y:S01]  /*d7c0*/  FSEL R40, R13, -INF , !P4 ;  /* 0xff8000000d287808 */ /* 0x000fe20006000000 */
[----:B------:R-:W-:Y:S01]  /*d7d0*/  FMUL.FTZ R13, R209, c[0x0][0x2ec] ;  /* 0x0000bb00d10d7a20 */ /* 0x000fe20000410000 */
[----:B------:R-:W2:Y:S01]  /*d7e0*/  MUFU.TANH R5, R5 ;  /* 0x0000000500057308 */ /* 0x000ea20000002400 */
[----:B-1----:R-:W-:-:S07]  /*d7f0*/  FMUL.FTZ R4, R53, c[0x0][0x2ec] ;  /* 0x0000bb0035047a20 */ /* 0x002fce0000410000 */
[----:B------:R-:W1:Y:S01]  /*d800*/  I2F R3, R3 ;  /* 0x0000000300037306 */ /* 0x000e620000201400 */
[----:B---3--:R-:W-:-:S05]  /*d810*/  FFMA.FTZ R12, R7, -UR21, R16 ;  /* 0x80000015070c7c23 */ /* 0x008fca0008010010 */
[----:B------:R-:W-:Y:S01]  /*d820*/  FSEL R53, R12, -INF , !P1 ;  /* 0xff8000000c357808 */ /* 0x000fe20004800000 */
[----:B--2---:R-:W-:Y:S01]  /*d830*/  FFMA.FTZ R5, R10, -UR21, R5 ;  /* 0x800000150a057c23 */ /* 0x004fe20008010005 */
[----:B------:R-:W2:Y:S04]  /*d840*/  MUFU.TANH R4, R4 ;  /* 0x0000000400047308 */ /* 0x000ea80000002400 */
[----:B------:R-:W-:Y:S02]  /*d850*/  FSEL R61, R5, -INF , !P0 ;  /* 0xff800000053d7808 */ /* 0x000fe40004000000 */
[----:B------:R-:W-:Y:S01]  /*d860*/  ISETP.GE.AND P0, PT, R2, R250, PT ;  /* 0x000000fa0200720c */ /* 0x000fe20003f06270 */
[----:B-1----:R-:W-:Y:S01]  /*d870*/  FFMA.FTZ R11, R3, -UR21, R17 ;  /* 0x80000015030b7c23 */ /* 0x002fe20008010011 */
[----:B------:R-:W-:-:S02]  /*d880*/  IADD3 R3, R0, 0x21, RZ ;  /* 0x0000002100037810 */ /* 0x000fc40007ffe0ff */
[----:B------:R-:W-:Y:S02]  /*d890*/  ISETP.LT.OR P0, PT, R2, R244, P0 ;  /* 0x000000f40200720c */ /* 0x000fe40000701670 */
[----:B------:R-:W-:Y:S01]  /*d8a0*/  ISETP.GE.AND P5, PT, R3, R252, PT ;  /* 0x000000fc0300720c */ /* 0x000fe20003fa6270 */
[----:B------:R-:W-:Y:S01]  /*d8b0*/  IMAD.IADD R5, R241, 0x1, -R3 ;  /* 0x00000001f1057824 */ /* 0x000fe200078e0a03 */
[----:B------:R-:W-:Y:S01]  /*d8c0*/  FSEL R59, R11, -INF , !P0 ;  /* 0xff8000000b3b7808 */ /* 0x000fe20004000000 */
[----:B--2---:R-:W-:Y:S01]  /*d8d0*/  FFMA.FTZ R4, R9, -UR21, R4 ;  /* 0x8000001509047c23 */ /* 0x004fe20008010004 */
[C---:B------:R-:W-:Y:S02]  /*d8e0*/  ISETP.GE.AND P4, PT, R3.reuse, R251, PT ;  /* 0x000000fb0300720c */ /* 0x040fe40003f86270 */
[----:B------:R-:W-:Y:S02]  /*d8f0*/  ISETP.GE.AND P1, PT, R3, R250, PT ;  /* 0x000000fa0300720c */ /* 0x000fe40003f26270 */
[----:B------:R-:W-:-:S02]  /*d900*/  FSEL R29, R4, -INF , !P6 ;  /* 0xff800000041d7808 */ /* 0x000fc40007000000 */
[CC--:B------:R-:W-:Y:S02]  /*d910*/  ISETP.GE.AND P6, PT, R2.reuse, R249.reuse, PT ;  /* 0x000000f90200720c */ /* 0x0c0fe40003fc6270 */
[C---:B------:R-:W-:Y:S02]  /*d920*/  ISETP.GE.AND P0, PT, R3.reuse, R249, PT ;  /* 0x000000f90300720c */ /* 0x040fe40003f06270 */
[----:B------:R-:W-:Y:S02]  /*d930*/  ISETP.LT.OR P6, PT, R2, R243, P6 ;  /* 0x000000f30200720c */ /* 0x000fe400037c1670 */
[----:B------:R-:W-:Y:S02]  /*d940*/  IADD3 R2, R248, -R2, RZ ;  /* 0x80000002f8027210 */ /* 0x000fe40007ffe0ff */
[----:B------:R-:W-:Y:S02]  /*d950*/  ISETP.LT.OR P5, PT, R3, R246, P5 ;  /* 0x000000f60300720c */ /* 0x000fe40002fa1670 */
[----:B------:R-:W-:Y:S01]  /*d960*/  IABS R4, R2 ;  /* 0x0000000200047213 */ /* 0x000fe20000000000 */
[----:B------:R-:W-:Y:S01]  /*d970*/  IMAD.IADD R2, R247, 0x1, -R3 ;  /* 0x00000001f7027824 */ /* 0x000fe200078e0a03 */
[----:B------:R-:W-:-:S02]  /*d980*/  ISETP.LT.OR P4, PT, R3, R245, P4 ;  /* 0x000000f50300720c */ /* 0x000fc40002781670 */
[----:B------:R1:W-:Y:S01]  /*d990*/  I2F R17, R4 ;  /* 0x0000000400117306 */ /* 0x0003e20000201400 */
[C---:B------:R-:W-:Y:S02]  /*d9a0*/  ISETP.LT.OR P1, PT, R3.reuse, R244, P1 ;  /* 0x000000f40300720c */ /* 0x040fe40000f21670 */
[----:B------:R-:W-:Y:S02]  /*d9b0*/  IABS R2, R2 ;  /* 0x0000000200027213 */ /* 0x000fe40000000000 */
[----:B------:R-:W-:-:S03]  /*d9c0*/  ISETP.LT.OR P0, PT, R3, R243, P0 ;  /* 0x000000f30300720c */ /* 0x000fc60000701670 */
[----:B-1----:R-:W-:Y:S02]  /*d9d0*/  IMAD.MOV.U32 R4, RZ, RZ, R2 ;  /* 0x000000ffff047224 */ /* 0x002fe400078e0002 */
[----:B------:R-:W-:Y:S02]  /*d9e0*/  IMAD.IADD R2, R242, 0x1, -R3 ;  /* 0x00000001f2027824 */ /* 0x000fe400078e0a03 */
[----:B------:R1:W-:Y:S03]  /*d9f0*/  I2F R10, R4 ;  /* 0x00000004000a7306 */ /* 0x0003e60000201400 */
[----:B------:R-:W-:-:S05]  /*da00*/  IABS R2, R2 ;  /* 0x0000000200027213 */ /* 0x000fca0000000000 */
[----:B-1----:R-:W-:Y:S01]  /*da10*/  IMAD.MOV.U32 R4, RZ, RZ, R2 ;  /* 0x000000ffff047224 */ /* 0x002fe200078e0002 */
[----:B------:R-:W-:-:S03]  /*da20*/  IABS R2, R5 ;  /* 0x0000000500027213 */ /* 0x000fc60000000000 */
[----:B------:R1:W-:Y:S01]  /*da30*/  I2F R9, R4 ;  /* 0x0000000400097306 */ /* 0x0003e20000201400 */
[----:B------:R-:W-:Y:S02]  /*da40*/  MOV R5, R2 ;  /* 0x0000000200057202 */ /* 0x000fe40000000f00 */
[----:B------:R-:W-:-:S05]  /*da50*/  IADD3 R2, R0, 0x28, RZ ;  /* 0x0000002800027810 */ /* 0x000fca0007ffe0ff */
[----:B------:R2:W-:Y:S01]  /*da60*/  I2F R8, R5 ;  /* 0x0000000500087306 */ /* 0x0005e20000201400 */
[----:B------:R-:W-:Y:S02]  /*da70*/  IMAD.IADD R6, R247, 0x1, -R2 ;  /* 0x00000001f7067824 */ /* 0x000fe400078e0a02 */
[----:B-1----:R-:W-:-:S05]  /*da80*/  IMAD.IADD R4, R248, 0x1, -R3 ;  /* 0x00000001f8047824 */ /* 0x002fca00078e0a03 */
[----:B------:R-:W-:-:S05]  /*da90*/  IABS R4, R4 ;  /* 0x0000000400047213 */ /* 0x000fca0000000000 */
[----:B--2---:R-:W-:Y:S01]  /*daa0*/  IMAD.MOV.U32 R5, RZ, RZ, R4 ;  /* 0x000000ffff057224 */ /* 0x004fe200078e0004 */
[----:B------:R-:W-:Y:S01]  /*dab0*/  IABS R4, R6 ;  /* 0x0000000600047213 */ /* 0x000fe20000000000 */
[----:B------:R-:W-:Y:S02]  /*dac0*/  FMUL.FTZ R6, R49, c[0x0][0x2ec] ;  /* 0x0000bb0031067a20 */ /* 0x000fe40000410000 */
[----:B------:R1:W2:Y:S08]  /*dad0*/  I2F R7, R5 ;  /* 0x0000000500077306 */ /* 0x0002b00000201400 */
[----:B------:R-:W3:Y:S01]  /*dae0*/  I2F R4, R4 ;  /* 0x0000000400047306 */ /* 0x000ee20000201400 */
[----:B-1----:R-:W-:-:S07]  /*daf0*/  FMUL.FTZ R5, R51, c[0x0][0x2ec] ;  /* 0x0000bb0033057a20 */ /* 0x002fce0000410000 */
[----:B------:R-:W1:Y:S01]  /*db00*/  MUFU.TANH R6, R6 ;  /* 0x0000000600067308 */ /* 0x000e620000002400 */
[----:B--2---:R-:W-:-:S05]  /*db10*/  FFMA.FTZ R12, R7, -UR21, R18 ;  /* 0x80000015070c7c23 */ /* 0x004fca0008010012 */
[----:B------:R-:W-:Y:S01]  /*db20*/  FSEL R56, R12, -INF , !P0 ;  /* 0xff8000000c387808 */ /* 0x000fe20004000000 */
[----:B---3--:R-:W-:Y:S01]  /*db30*/  FFMA.FTZ R11, R4, -UR21, R14 ;  /* 0x80000015040b7c23 */ /* 0x008fe2000801000e */
[----:B------:R2:W-:Y:S01]  /*db40*/  MUFU.TANH R15, R5 ;  /* 0x00000005000f7308 */ /* 0x0005e20000002400 */
[----:B------:R-:W-:Y:S02]  /*db50*/  IMAD.IADD R4, R242, 0x1, -R2 ;  /* 0x00000001f2047824 */ /* 0x000fe400078e0a02 */
[----:B-1----:R-:W-:Y:S02]  /*db60*/  FFMA.FTZ R6, R10, -UR21, R6 ;  /* 0x800000150a067c23 */ /* 0x002fe40008010006 */
[----:B--2---:R-:W-:-:S03]  /*db70*/  FMUL.FTZ R5, R41, c[0x0][0x2ec] ;  /* 0x0000bb0029057a20 */ /* 0x004fc60000410000 */
[----:B------:R-:W-:Y:S02]  /*db80*/  FSEL R41, R6, -INF , !P5 ;  /* 0xff80000006297808 */ /* 0x000fe40006800000 */
[C---:B------:R-:W-:Y:S01]  /*db90*/  ISETP.GE.AND P5, PT, R2.reuse, R251, PT ;  /* 0x000000fb0200720c */ /* 0x040fe20003fa6270 */
[----:B------:R1:W2:Y:S03]  /*dba0*/  MUFU.TANH R16, R5 ;  /* 0x0000000500107308 */ /* 0x0002a60000002400 */
[----:B------:R-:W-:Y:S01]  /*dbb0*/  ISETP.LT.OR P5, PT, R2, R245, P5 ;  /* 0x000000f50200720c */ /* 0x000fe20002fa1670 */
[----:B-1----:R-:W-:Y:S02]  /*dbc0*/  FMUL.FTZ R5, R42, c[0x0][0x2ec] ;  /* 0x0000bb002a057a20 */ /* 0x002fe40000410000 */
[----:B--2---:R-:W-:-:S04]  /*dbd0*/  FFMA.FTZ R8, R8, -UR21, R16 ;  /* 0x8000001508087c23 */ /* 0x004fc80008010010 */
[----:B------:R-:W1:Y:S01]  /*dbe0*/  MUFU.TANH R5, R5 ;  /* 0x0000000500057308 */ /* 0x000e620000002400 */
[----:B------:R-:W-:Y:S02]  /*dbf0*/  FSEL R54, R8, -INF , !P1 ;  /* 0xff80000008367808 */ /* 0x000fe40004800000 */
[----:B------:R-:W-:-:S04]  /*dc00*/  ISETP.GE.AND P1, PT, R2, R249, PT ;  /* 0x000000f90200720c */ /* 0x000fc80003f26270 */
[----:B------:R-:W-:Y:S01]  /*dc10*/  ISETP.LT.OR P1, PT, R2, R243, P1 ;  /* 0x000000f30200720c */ /* 0x000fe20000f21670 */
[----:B-1----:R-:W-:Y:S02]  /*dc20*/  FFMA.FTZ R3, R17, -UR21, R5 ;  /* 0x8000001511037c23 */ /* 0x002fe40008010005 */
[----:B------:R-:W-:Y:S01]  /*dc30*/  FFMA.FTZ R5, R9, -UR21, R15 ;  /* 0x8000001509057c23 */ /* 0x000fe2000801000f */
[----:B------:R1:W-:Y:S02]  /*dc40*/  MUFU.TANH R17, R13 ;  /* 0x0000000d00117308 */ /* 0x0003e40000002400 */
[----:B------:R-:W-:Y:S02]  /*dc50*/  FSEL R57, R3, -INF , !P6 ;  /* 0xff80000003397808 */ /* 0x000fe40007000000 */
[----:B------:R-:W-:Y:S02]  /*dc60*/  IABS R3, R4 ;  /* 0x0000000400037213 */ /* 0x000fe40000000000 */
[----:B------:R-:W-:-:S02]  /*dc70*/  FSEL R19, R5, -INF , !P4 ;  /* 0xff80000005137808 */ /* 0x000fc40006000000 */
[C---:B------:R-:W-:Y:S01]  /*dc80*/  ISETP.GE.AND P6, PT, R2.reuse, R252, PT ;  /* 0x000000fc0200720c */ /* 0x040fe20003fc6270 */
[----:B------:R-:W-:Y:S01]  /*dc90*/  IMAD.MOV.U32 R4, RZ, RZ, R3 ;  /* 0x000000ffff047224 */ /* 0x000fe200078e0003 */
[C---:B------:R-:W-:Y:S02]  /*dca0*/  ISETP.GE.AND P4, PT, R2.reuse, R250, PT ;  /* 0x000000fa0200720c */ /* 0x040fe40003f86270 */
[----:B------:R-:W-:Y:S01]  /*dcb0*/  IADD3 R3, R241, -R2, RZ ;  /* 0x80000002f1037210 */ /* 0x000fe20007ffe0ff */
[----:B------:R2:W-:Y:S01]  /*dcc0*/  I2F R10, R4 ;  /* 0x00000004000a7306 */ /* 0x0005e20000201400 */
[C---:B------:R-:W-:Y:S02]  /*dcd0*/  ISETP.LT.OR P6, PT, R2.reuse, R246, P6 ;  /* 0x000000f60200720c */ /* 0x040fe400037c1670 */
[----:B------:R-:W-:Y:S01]  /*dce0*/  ISETP.LT.OR P4, PT, R2, R244, P4 ;  /* 0x000000f40200720c */ /* 0x000fe20002781670 */
[----:B-1----:R-:W-:Y:S01]  /*dcf0*/  FMUL.FTZ R13, R210, c[0x0][0x2ec] ;  /* 0x0000bb00d20d7a20 */ /* 0x002fe20000410000 */
[----:B------:R-:W-:-:S02]  /*dd00*/  IABS R3, R3 ;  /* 0x0000000300037213 */ /* 0x000fc40000000000 */
[----:B------:R-:W-:Y:S02]  /*dd10*/  FSEL R239, R11, -INF , !P6 ;  /* 0xff8000000bef7808 */ /* 0x000fe40007000000 */
[----:B------:R1:W-:Y:S01]  /*dd20*/  I2F R9, R3 ;  /* 0x0000000300097306 */ /* 0x0003e20000201400 */
[----:B--2---:R-:W-:Y:S01]  /*dd30*/  IMAD.IADD R4, R248, 0x1, -R2 ;  /* 0x00000001f8047824 */ /* 0x004fe200078e0a02 */
[----:B------:R-:W-:-:S06]  /*dd40*/  IADD3 R2, R0, 0x29, RZ ;  /* 0x0000002900027810 */ /* 0x000fcc0007ffe0ff */
[----:B------:R-:W-:Y:S01]  /*dd50*/  MUFU.TANH R13, R13 ;  /* 0x0000000d000d7308 */ /* 0x000fe20000002400 */
[----:B------:R-:W-:Y:S01]  /*dd60*/  IABS R4, R4 ;  /* 0x0000000400047213 */ /* 0x000fe20000000000 */
[--C-:B------:R-:W-:Y:S01]  /*dd70*/  IMAD.IADD R5, R242, 0x1, -R2.reuse ;  /* 0x00000001f2057824 */ /* 0x100fe200078e0a02 */
[----:B------:R-:W-:Y:S01]  /*dd80*/  ISETP.GE.AND P0, PT, R2, R252, PT ;  /* 0x000000fc0200720c */ /* 0x000fe20003f06270 */
[----:B-1----:R-:W-:-:S04]  /*dd90*/  IMAD.IADD R3, R247, 0x1, -R2 ;  /* 0x00000001f7037824 */ /* 0x002fc800078e0a02 */
[----:B------:R1:W-:Y:S01]  /*dda0*/  I2F R14, R4 ;  /* 0x00000004000e7306 */ /* 0x0003e20000201400 */
[C---:B------:R-:W-:Y:S02]  /*ddb0*/  ISETP.GE.AND P6, PT, R2.reuse, R251, PT ;  /* 0x000000fb0200720c */ /* 0x040fe40003fc6270 */
[C---:B------:R-:W-:Y:S02]  /*ddc0*/  ISETP.LT.OR P0, PT, R2.reuse, R246, P0 ;  /* 0x000000f60200720c */ /* 0x040fe40000701670 */
[----:B------:R-:W-:Y:S02]  /*ddd0*/  IABS R3, R3 ;  /* 0x0000000300037213 */ /* 0x000fe40000000000 */
[----:B------:R-:W-:-:S03]  /*dde0*/  ISETP.LT.OR P6, PT, R2, R245, P6 ;  /* 0x000000f50200720c */ /* 0x000fc600037c1670 */
[----:B-1----:R-:W-:Y:S01]  /*ddf0*/  IMAD.MOV.U32 R4, RZ, RZ, R3 ;  /* 0x000000ffff047224 */ /* 0x002fe200078e0003 */
[----:B------:R-:W-:Y:S01]  /*de00*/  IABS R3, R5 ;  /* 0x0000000500037213 */ /* 0x000fe20000000000 */
[----:B------:R-:W-:Y:S02]  /*de10*/  IMAD.IADD R5, R248, 0x1, -R2 ;  /* 0x00000001f8057824 */ /* 0x000fe400078e0a02 */
[----:B------:R1:W-:Y:S02]  /*de20*/  I2F R8, R4 ;  /* 0x0000000400087306 */ /* 0x0003e40000201400 */
[----:B-1----:R-:W-:Y:S01]  /*de30*/  IMAD.MOV.U32 R4, RZ, RZ, R3 ;  /* 0x000000ffff047224 */ /* 0x002fe200078e0003 */
[----:B------:R-:W-:-:S05]  /*de40*/  IADD3 R3, R241, -R2, RZ ;  /* 0x80000002f1037210 */ /* 0x000fca0007ffe0ff */
[----:B------:R1:W-:Y:S01]  /*de50*/  I2F R7, R4 ;  /* 0x0000000400077306 */ /* 0x0003e20000201400 */
[----:B------:R-:W-:-:S05]  /*de60*/  IABS R3, R3 ;  /* 0x0000000300037213 */ /* 0x000fca0000000000 */
[----:B-1----:R-:W-:Y:S01]  /*de70*/  IMAD.MOV.U32 R4, RZ, RZ, R3 ;  /* 0x000000ffff047224 */ /* 0x002fe200078e0003 */
[----:B------:R-:W-:Y:S01]  /*de80*/  IABS R3, R5 ;  /* 0x0000000500037213 */ /* 0x000fe20000000000 */
[----:B------:R-:W-:Y:S02]  /*de90*/  FMUL.FTZ R5, R38, c[0x0][0x2ec] ;  /* 0x0000bb0026057a20 */ /* 0x000fe40000410000 */
[----:B------:R1:W2:Y:S08]  /*dea0*/  I2F R6, R4 ;  /* 0x0000000400067306 */ /* 0x0002b00000201400 */
[----:B------:R-:W3:Y:S01]  /*deb0*/  MUFU.TANH R5, R5 ;  /* 0x0000000500057308 */ /* 0x000ee20000002400 */
[----:B-1----:R-:W-:-:S07]  /*dec0*/  FMUL.FTZ R4, R37, c[0x0][0x2ec] ;  /* 0x0000bb0025047a20 */ /* 0x002fce0000410000 */
[----:B------:R-:W-:Y:S01]  /*ded0*/  I2F R3, R3 ;  /* 0x0000000300037306 */ /* 0x000fe20000201400 */
[----:B--2---:R-:W-:Y:S02]  /*dee0*/  FFMA.FTZ R6, R6, -UR21, R17 ;  /* 0x8000001506067c23 */ /* 0x004fe40008010011 */
[----:B---3--:R-:W-:-:S05]  /*def0*/  FFMA.FTZ R5, R10, -UR21, R5 ;  /* 0x800000150a057c23 */ /* 0x008fca0008010005 */
[----:B------:R1:W2:Y:S01]  /*df00*/  MUFU.TANH R15, R4 ;  /* 0x00000004000f7308 */ /* 0x0002a20000002400 */
[----:B------:R-:W-:Y:S01]  /*df10*/  FMUL.FTZ R10, R211, c[0x0][0x2ec] ;  /* 0x0000bb00d30a7a20 */ /* 0x000fe20000410000 */
[----:B------:R-:W-:Y:S02]  /*df20*/  FSEL R31, R5, -INF , !P5 ;  /* 0xff800000051f7808 */ /* 0x000fe40006800000 */
[----:B------:R-:W-:-:S04]  /*df30*/  ISETP.GE.AND P5, PT, R2, R250, PT ;  /* 0x000000fa0200720c */ /* 0x000fc80003fa6270 */
[----:B------:R-:W-:-:S04]  /*df40*/  ISETP.LT.OR P5, PT, R2, R244, P5 ;  /* 0x000000f40200720c */ /* 0x000fc80002fa1670 */
[----:B------:R-:W-:Y:S01]  /*df50*/  FSEL R219, R6, -INF , !P5 ;  /* 0xff80000006db7808 */ /* 0x000fe20006800000 */
[----:B------:R-:W-:Y:S02]  /*df60*/  FMUL.FTZ R6, R44, c[0x0][0x2ec] ;  /* 0x0000bb002c067a20 */ /* 0x000fe40000410000 */
[----:B-1----:R-:W-:Y:S02]  /*df70*/  FMUL.FTZ R4, R39, c[0x0][0x2ec] ;  /* 0x0000bb0027047a20 */ /* 0x002fe40000410000 */
[----:B--2---:R-:W-:Y:S02]  /*df80*/  FFMA.FTZ R5, R8, -UR21, R15 ;  /* 0x8000001508057c23 */ /* 0x004fe4000801000f */
[----:B------:R1:W2:Y:S03]  /*df90*/  MUFU.TANH R16, R4 ;  /* 0x0000000400107308 */ /* 0x0002a60000002400 */
[----:B------:R-:W-:Y:S01]  /*dfa0*/  FSEL R217, R5, -INF , !P0 ;  /* 0xff80000005d97808 */ /* 0x000fe20004000000 */
[----:B------:R-:W-:-:S04]  /*dfb0*/  FMUL.FTZ R17, R75, c[0x0][0x2ec] ;  /* 0x0000bb004b117a20 */ /* 0x000fc80000410000 */
[----:B------:R-:W-:Y:S01]  /*dfc0*/  MUFU.TANH R6, R6 ;  /* 0x0000000600067308 */ /* 0x000fe20000002400 */
[----:B-1----:R-:W-:Y:S02]  /*dfd0*/  FMUL.FTZ R4, R208, c[0x0][0x2ec] ;  /* 0x0000bb00d0047a20 */ /* 0x002fe40000410000 */
[----:B--2---:R-:W-:-:S05]  /*dfe0*/  FFMA.FTZ R7, R7, -UR21, R16 ;  /* 0x8000001507077c23 */ /* 0x004fca0008010010 */
[----:B------:R-:W1:Y:S01]  /*dff0*/  MUFU.TANH R4, R4 ;  /* 0x0000000400047308 */ /* 0x000e620000002400 */
[----:B------:R-:W-:Y:S01]  /*e000*/  FSEL R218, R7, -INF , !P6 ;  /* 0xff80000007da7808 */ /* 0x000fe20007000000 */
[----:B-1----:R-:W-:-:S06]  /*e010*/  FFMA.FTZ R4, R9, -UR21, R4 ;  /* 0x8000001509047c23 */ /* 0x002fcc0008010004 */
[----:B------:R-:W1:Y:S01]  /*e020*/  MUFU.TANH R9, R10 ;  /* 0x0000000a00097308 */ /* 0x000e620000002400 */
[----:B------:R-:W-:Y:S01]  /*e030*/  FSEL R58, R4, -INF , !P4 ;  /* 0xff800000043a7808 */ /* 0x000fe20006000000 */
[----:B------:R-:W-:Y:S01]  /*e040*/  FFMA.FTZ R4, R14, -UR21, R13 ;  /* 0x800000150e047c23 */ /* 0x000fe2000801000d */
[----:B------:R-:W-:-:S04]  /*e050*/  ISETP.GE.AND P4, PT, R2, R249, PT ;  /* 0x000000f90200720c */ /* 0x000fc80003f86270 */
[----:B------:R-:W-:Y:S02]  /*e060*/  ISETP.LT.OR P4, PT, R2, R243, P4 ;  /* 0x000000f30200720c */ /* 0x000fe40002781670 */
[----:B------:R-:W-:Y:S02]  /*e070*/  IADD3 R2, R0, 0x30, RZ ;  /* 0x0000003000027810 */ /* 0x000fe40007ffe0ff */
[----:B------:R-:W-:Y:S02]  /*e080*/  FSEL R43, R4, -INF , !P1 ;  /* 0xff800000042b7808 */ /* 0x000fe40004800000 */
[C---:B------:R-:W-:Y:S01]  /*e090*/  ISETP.GE.AND P1, PT, R2.reuse, R252, PT ;  /* 0x000000fc0200720c */ /* 0x040fe20003f26270 */
[----:B-1----:R-:W-:Y:S01]  /*e0a0*/  FFMA.FTZ R13, R3, -UR21, R9 ;  /* 0x80000015030d7c23 */ /* 0x002fe20008010009 */
[C---:B------:R-:W-:Y:S01]  /*e0b0*/  ISETP.GE.AND P0, PT, R2.reuse, R251, PT ;  /* 0x000000fb0200720c */ /* 0x040fe20003f06270 */
[----:B------:R-:W-:Y:S01]  /*e0c0*/  IMAD.IADD R3, R247, 0x1, -R2 ;  /* 0x00000001f7037824 */ /* 0x000fe200078e0a02 */
[----:B------:R-:W-:-:S02]  /*e0d0*/  ISETP.GE.AND P6, PT, R2, R250, PT ;  /* 0x000000fa0200720c */ /* 0x000fc40003fc6270 */
[C---:B------:R-:W-:Y:S02]  /*e0e0*/  ISETP.GE.AND P5, PT, R2.reuse, R249, PT ;  /* 0x000000f90200720c */ /* 0x040fe40003fa6270 */
[----:B------:R-:W-:Y:S02]  /*e0f0*/  IABS R3, R3 ;  /* 0x0000000300037213 */ /* 0x000fe40000000000 */
[C---:B------:R-:W-:Y:S02]  /*e100*/  ISETP.LT.OR P1, PT, R2.reuse, R246, P1 ;  /* 0x000000f60200720c */ /* 0x040fe40000f21670 */
[C---:B------:R-:W-:Y:S01]  /*e110*/  ISETP.LT.OR P0, PT, R2.reuse, R245, P0 ;  /* 0x000000f50200720c */ /* 0x040fe20000701670 */
[----:B------:R-:W-:Y:S01]  /*e120*/  IMAD.MOV.U32 R4, RZ, RZ, R3 ;  /* 0x000000ffff047224 */ /* 0x000fe200078e0003 */
[----:B------:R-:W-:Y:S01]  /*e130*/  ISETP.LT.OR P6, PT, R2, R244, P6 ;  /* 0x000000f40200720c */ /* 0x000fe200037c1670 */
[----:B------:R-:W-:Y:S01]  /*e140*/  IMAD.IADD R3, R242, 0x1, -R2 ;  /* 0x00000001f2037824 */ /* 0x000fe200078e0a02 */
[----:B------:R-:W-:Y:S01]  /*e150*/  ISETP.LT.OR P5, PT, R2, R243, P5 ;  /* 0x000000f30200720c */ /* 0x000fe20002fa1670 */
[----:B------:R1:W2:Y:S03]  /*e160*/  I2F R11, R4 ;  /* 0x00000004000b7306 */ /* 0x0002a60000201400 */
[----:B------:R-:W-:-:S04]  /*e170*/  IABS R3, R3 ;  /* 0x0000000300037213 */ /* 0x000fc80000000000 */
[----:B-1----:R-:W-:Y:S01]  /*e180*/  MOV R4, R3 ;  /* 0x0000000300047202 */ /* 0x002fe20000000f00 */
[----:B------:R-:W-:-:S03]  /*e190*/  IMAD.IADD R3, R241, 0x1, -R2 ;  /* 0x00000001f1037824 */ /* 0x000fc600078e0a02 */
[----:B------:R1:W-:Y:S02]  /*e1a0*/  I2F R10, R4 ;  /* 0x00000004000a7306 */ /* 0x0003e40000201400 */
[----:B------:R-:W-:-:S06]  /*e1b0*/  IABS R3, R3 ;  /* 0x0000000300037213 */ /* 0x000fcc0000000000 */
[----:B------:R3:W-:Y:S01]  /*e1c0*/  I2F R9, R3 ;  /* 0x0000000300097306 */ /* 0x0007e20000201400 */
[----:B-1----:R-:W-:Y:S01]  /*e1d0*/  IMAD.IADD R4, R248, 0x1, -R2 ;  /* 0x00000001f8047824 */ /* 0x002fe200078e0a02 */
[----:B------:R-:W-:-:S04]  /*e1e0*/  IADD3 R2, R0, 0x31, RZ ;  /* 0x0000003100027810 */ /* 0x000fc80007ffe0ff */
[----:B------:R-:W-:Y:S02]  /*e1f0*/  IABS R4, R4 ;  /* 0x0000000400047213 */ /* 0x000fe40000000000 */
[----:B------:R-:W-:Y:S01]  /*e200*/  IADD3 R5, R241, -R2, RZ ;  /* 0x80000002f1057210 */ /* 0x000fe20007ffe0ff */
[----:B---3--:R-:W-:Y:S01]  /*e210*/  IMAD.IADD R3, R247, 0x1, -R2 ;  /* 0x00000001f7037824 */ /* 0x008fe200078e0a02 */
[----:B------:R1:W-:Y:S04]  /*e220*/  I2F R12, R4 ;  /* 0x00000004000c7306 */ /* 0x0003e80000201400 */
[----:B------:R-:W-:-:S05]  /*e230*/  IABS R3, R3 ;  /* 0x0000000300037213 */ /* 0x000fca0000000000 */
[----:B-1----:R-:W-:Y:S02]  /*e240*/  IMAD.MOV.U32 R4, RZ, RZ, R3 ;  /* 0x000000ffff047224 */ /* 0x002fe400078e0003 */
[----:B------:R-:W-:Y:S02]  /*e250*/  IMAD.IADD R3, R242, 0x1, -R2 ;  /* 0x00000001f2037824 */ /* 0x000fe400078e0a02 */
[----:B------:R1:W-:Y:S03]  /*e260*/  I2F R8, R4 ;  /* 0x0000000400087306 */ /* 0x0003e60000201400 */
[----:B------:R-:W-:-:S05]  /*e270*/  IABS R3, R3 ;  /* 0x0000000300037213 */ /* 0x000fca0000000000 */
[----:B-1----:R-:W-:Y:S01]  /*e280*/  IMAD.MOV.U32 R4, RZ, RZ, R3 ;  /* 0x000000ffff047224 */ /* 0x002fe200078e0003 */
[----:B------:R-:W-:Y:S01]  /*e290*/  IABS R3, R5 ;  /* 0x0000000500037213 */ /* 0x000fe20000000000 */
[----:B------:R-:W-:Y:S02]  /*e2a0*/  FMUL.FTZ R5, R46, c[0x0][0x2ec] ;  /* 0x0000bb002e057a20 */ /* 0x000fe40000410000 */
[----:B------:R1:W-:Y:S01]  /*e2b0*/  I2F R7, R4 ;  /* 0x0000000400077306 */ /* 0x0003e20000201400 */
[----:B------:R-:W-:-:S07]  /*e2c0*/  FMUL.FTZ R14, R76, c[0x0][0x2ec] ;  /* 0x0000bb004c0e7a20 */ /* 0x000fce0000410000 */
[----:B------:R-:W3:Y:S01]  /*e2d0*/  MUFU.TANH R5, R5 ;  /* 0x0000000500057308 */ /* 0x000ee20000002400 */
[----:B-1----:R-:W-:-:S07]  /*e2e0*/  FMUL.FTZ R4, R45, c[0x0][0x2ec] ;  /* 0x0000bb002d047a20 */ /* 0x002fce0000410000 */
[----:B------:R-:W-:Y:S08]  /*e2f0*/  I2F R3, R3 ;  /* 0x0000000300037306 */ /* 0x000ff00000201400 */
[----:B------:R1:W4:Y:S02]  /*e300*/  MUFU.TANH R15, R4 ;  /* 0x00000004000f7308 */ /* 0x0003240000002400 */
[----:B-1----:R-:W-:-:S06]  /*e310*/  FMUL.FTZ R4, R47, c[0x0][0x2ec] ;  /* 0x0000bb002f047a20 */ /* 0x002fcc0000410000 */
[----:B------:R1:W1:Y:S02]  /*e320*/  MUFU.TANH R16, R4 ;  /* 0x0000000400107308 */ /* 0x0002640000002400 */
[----:B-1----:R-:W-:-:S06]  /*e330*/  FMUL.FTZ R4, R77, c[0x0][0x2ec] ;  /* 0x0000bb004d047a20 */ /* 0x002fcc0000410000 */
[----:B------:R-:W-:Y:S08]  /*e340*/  MUFU.TANH R14, R14 ;  /* 0x0000000e000e7308 */ /* 0x000ff00000002400 */
[----:B------:R-:W-:Y:S01]  /*e350*/  MUFU.TANH R17, R17 ;  /* 0x0000001100117308 */ /* 0x000fe20000002400 */
[----:B--2---:R-:W-:Y:S01]  /*e360*/  FFMA.FTZ R6, R11, -UR21, R6 ;  /* 0x800000150b067c23 */ /* 0x004fe20008010006 */
[----:B------:R-:W-:Y:S01]  /*e370*/  FSEL R216, R13, -INF , !P4 ;  /* 0xff8000000dd87808 */ /* 0x000fe20006000000 */
[----:B---3--:R-:W-:Y:S01]  /*e380*/  FFMA.FTZ R5, R10, -UR21, R5 ;  /* 0x800000150a057c23 */ /* 0x008fe20008010005 */
[----:B------:R1:W5:Y:S04]  /*e390*/  LDL.LU R77, [R1+0xcc] ;  /* 0x0000cc00014d7983 */ /* 0x0003680000300800 */
[----:B------:R-:W2:Y:S01]  /*e3a0*/  MUFU.TANH R4, R4 ;  /* 0x0000000400047308 */ /* 0x000ea20000002400 */
[----:B------:R-:W-:Y:S01]  /*e3b0*/  FSEL R212, R6, -INF , !P1 ;  /* 0xff80000006d47808 */ /* 0x000fe20004800000 */
[----:B----4-:R-:W-:Y:S01]  /*e3c0*/  FFMA.FTZ R8, R8, -UR21, R15 ;  /* 0x8000001508087c23 */ /* 0x010fe2000801000f */
[----:B------:R-:W-:Y:S01]  /*e3d0*/  FSEL R214, R5, -INF , !P0 ;  /* 0xff80000005d67808 */ /* 0x000fe20004000000 */
[----:B------:R-:W-:Y:S01]  /*e3e0*/  FFMA.FTZ R7, R7, -UR21, R16 ;  /* 0x8000001507077c23 */ /* 0x000fe20008010010 */
[C---:B------:R-:W-:Y:S01]  /*e3f0*/  ISETP.GE.AND P4, PT, R2.reuse, R252, PT ;  /* 0x000000fc0200720c */ /* 0x040fe20003f86270 */
[----:B------:R1:W5:Y:S01]  /*e400*/  LDL.LU R76, [R1+0xc8] ;  /* 0x0000c800014c7983 */ /* 0x0003620000300800 */
[----:B------:R-:W-:-:S02]  /*e410*/  ISETP.GE.AND P1, PT, R2, R251, PT ;  /* 0x000000fb0200720c */ /* 0x000fc40003f26270 */
[C---:B------:R-:W-:Y:S01]  /*e420*/  ISETP.GE.AND P0, PT, R2.reuse, R250, PT ;  /* 0x000000fa0200720c */ /* 0x040fe20003f06270 */
[----:B------:R1:W5:Y:S01]  /*e430*/  LDL.LU R75, [R1+0xc4] ;  /* 0x0000c400014b7983 */ /* 0x0003620000300800 */
[C---:B------:R-:W-:Y:S02]  /*e440*/  ISETP.LT.OR P4, PT, R2.reuse, R246, P4 ;  /* 0x000000f60200720c */ /* 0x040fe40002781670 */
[C---:B------:R-:W-:Y:S02]  /*e450*/  ISETP.LT.OR P1, PT, R2.reuse, R245, P1 ;  /* 0x000000f50200720c */ /* 0x040fe40000f21670 */
[----:B------:R-:W-:Y:S01]  /*e460*/  ISETP.LT.OR P0, PT, R2, R244, P0 ;  /* 0x000000f40200720c */ /* 0x000fe20000701670 */
[----:B--2---:R-:W-:Y:S01]  /*e470*/  FFMA.FTZ R4, R9, -UR21, R4 ;  /* 0x8000001509047c23 */ /* 0x004fe20008010004 */
[----:B------:R-:W-:Y:S01]  /*e480*/  FSEL R209, R8, -INF , !P4 ;  /* 0xff80000008d17808 */ /* 0x000fe20006000000 */
[----:B------:R-:W-:Y:S01]  /*e490*/  FFMA.FTZ R9, R12, -UR21, R14 ;  /* 0x800000150c097c23 */ /* 0x000fe2000801000e */
[----:B------:R-:W-:Y:S01]  /*e4a0*/  FSEL R210, R7, -INF , !P1 ;  /* 0xff80000007d27808 */ /* 0x000fe20004800000 */
[----:B------:R-:W-:Y:S01]  /*e4b0*/  FFMA.FTZ R12, R3, -UR21, R17 ;  /* 0x80000015030c7c23 */ /* 0x000fe20008010011 */
[----:B------:R-:W-:Y:S01]  /*e4c0*/  FSEL R215, R4, -INF , !P6 ;  /* 0xff80000004d77808 */ /* 0x000fe20007000000 */
[----:B------:R-:W-:Y:S01]  /*e4d0*/  IMAD.IADD R3, R248, 0x1, -R2 ;  /* 0x00000001f8037824 */ /* 0x000fe200078e0a02 */
[----:B------:R-:W-:-:S02]  /*e4e0*/  ISETP.GE.AND P6, PT, R2, R249, PT ;  /* 0x000000f90200720c */ /* 0x000fc40003fc6270 */
[----:B------:R-:W-:Y:S02]  /*e4f0*/  FSEL R213, R9, -INF , !P5 ;  /* 0xff80000009d57808 */ /* 0x000fe40006800000 */
[----:B------:R-:W-:Y:S02]  /*e500*/  ISETP.LT.OR P6, PT, R2, R243, P6 ;  /* 0x000000f30200720c */ /* 0x000fe400037c1670 */
[----:B------:R-:W-:Y:S02]  /*e510*/  IABS R3, R3 ;  /* 0x0000000300037213 */ /* 0x000fe40000000000 */
[C---:B------:R-:W-:Y:S02]  /*e520*/  IADD3 R2, R0.reuse, 0x38, RZ ;  /* 0x0000003800027810 */ /* 0x040fe40007ffe0ff */
[----:B------:R-:W-:Y:S01]  /*e530*/  IADD3 R0, R0, 0x39, RZ ;  /* 0x0000003900007810 */ /* 0x000fe20007ffe0ff */
[----:B------:R-:W-:Y:S01]  /*e540*/  IMAD.MOV.U32 R4, RZ, RZ, R3 ;  /* 0x000000ffff047224 */ /* 0x000fe200078e0003 */
[----:B------:R-:W-:Y:S01]  /*e550*/  FSEL R211, R12, -INF , !P0 ;  /* 0xff8000000cd37808 */ /* 0x000fe20004000000 */
[--C-:B------:R-:W-:Y:S01]  /*e560*/  IMAD.IADD R3, R247, 0x1, -R2.reuse ;  /* 0x00000001f7037824 */ /* 0x100fe200078e0a02 */
[----:B------:R-:W-:Y:S01]  /*e570*/  ISETP.GE.AND P5, PT, R2, R252, PT ;  /* 0x000000fc0200720c */ /* 0x000fe20003fa6270 */
[----:B------:R-:W-:Y:S01]  /*e580*/  IMAD.IADD R5, R242, 0x1, -R2 ;  /* 0x00000001f2057824 */ /* 0x000fe200078e0a02 */
[----:B------:R2:W-:Y:S01]  /*e590*/  I2F R6, R4 ;  /* 0x0000000400067306 */ /* 0x0005e20000201400 */
[----:B------:R-:W-:-:S02]  /*e5a0*/  ISETP.GE.AND P4, PT, R2, R251, PT ;  /* 0x000000fb0200720c */ /* 0x000fc40003f86270 */
[----:B------:R-:W-:Y:S02]  /*e5b0*/  IABS R3, R3 ;  /* 0x0000000300037213 */ /* 0x000fe40000000000 */
[C---:B------:R-:W-:Y:S02]  /*e5c0*/  ISETP.GE.AND P1, PT, R2.reuse, R250, PT ;  /* 0x000000fa0200720c */ /* 0x040fe40003f26270 */
[C---:B------:R-:W-:Y:S02]  /*e5d0*/  ISETP.GE.AND P0, PT, R2.reuse, R249, PT ;  /* 0x000000f90200720c */ /* 0x040fe40003f06270 */
[C---:B------:R-:W-:Y:S02]  /*e5e0*/  ISETP.LT.OR P5, PT, R2.reuse, R246, P5 ;  /* 0x000000f60200720c */ /* 0x040fe40002fa1670 */
[C---:B------:R-:W-:Y:S02]  /*e5f0*/  ISETP.LT.OR P4, PT, R2.reuse, R245, P4 ;  /* 0x000000f50200720c */ /* 0x040fe40002781670 */
[----:B------:R-:W-:-:S02]  /*e600*/  ISETP.LT.OR P1, PT, R2, R244, P1 ;  /* 0x000000f40200720c */ /* 0x000fc40000f21670 */
[----:B------:R-:W-:Y:S02]  /*e610*/  ISETP.LT.OR P0, PT, R2, R243, P0 ;  /* 0x000000f30200720c */ /* 0x000fe40000701670 */
[----:B--2---:R-:W-:Y:S02]  /*e620*/  MOV R4, R3 ;  /* 0x0000000300047202 */ /* 0x004fe40000000f00 */
[----:B------:R-:W-:Y:S02]  /*e630*/  IABS R3, R5 ;  /* 0x0000000500037213 */ /* 0x000fe40000000000 */
[----:B------:R2:W-:Y:S03]  /*e640*/  I2F R14, R4 ;  /* 0x00000004000e7306 */ /* 0x0005e60000201400 */
[----:B--2---:R-:W-:Y:S02]  /*e650*/  IMAD.MOV.U32 R4, RZ, RZ, R3 ;  /* 0x000000ffff047224 */ /* 0x004fe400078e0003 */
[----:B------:R-:W-:-:S03]  /*e660*/  IMAD.IADD R3, R241, 0x1, -R2 ;  /* 0x00000001f1037824 */ /* 0x000fc600078e0a02 */
[----:B------:R2:W-:Y:S02]  /*e670*/  I2F R13, R4 ;  /* 0x00000004000d7306 */ /* 0x0005e40000201400 */
[----:B------:R-:W-:-:S05]  /*e680*/  IABS R3, R3 ;  /* 0x0000000300037213 */ /* 0x000fca0000000000 */
[----:B------:R-:W-:-:S04]  /*e690*/  IMAD.MOV.U32 R5, RZ, RZ, R3 ;  /* 0x000000ffff057224 */ /* 0x000fc800078e0003 */
[----:B------:R-:W-:Y:S01]  /*e6a0*/  I2F R11, R5 ;  /* 0x00000005000b7306 */ /* 0x000fe20000201400 */
[----:B--2---:R-:W-:-:S05]  /*e6b0*/  IMAD.IADD R4, R248, 0x1, -R2 ;  /* 0x00000001f8047824 */ /* 0x004fca00078e0a02 */
[----:B------:R-:W-:-:S05]  /*e6c0*/  IABS R3, R4 ;  /* 0x0000000400037213 */ /* 0x000fca0000000000 */
[----:B------:R-:W-:Y:S01]  /*e6d0*/  IMAD.MOV.U32 R4, RZ, RZ, R3 ;  /* 0x000000ffff047224 */ /* 0x000fe200078e0003 */
[----:B------:R-:W-:-:S03]  /*e6e0*/  IADD3 R3, R247, -R0, RZ ;  /* 0x80000000f7037210 */ /* 0x000fc60007ffe0ff */
[----:B------:R2:W-:Y:S01]  /*e6f0*/  I2F R10, R4 ;  /* 0x00000004000a7306 */ /* 0x0005e20000201400 */
[----:B------:R-:W-:-:S05]  /*e700*/  IABS R3, R3 ;  /* 0x0000000300037213 */ /* 0x000fca0000000000 */
[----:B--2---:R-:W-:Y:S02]  /*e710*/  IMAD.MOV.U32 R4, RZ, RZ, R3 ;  /* 0x000000ffff047224 */ /* 0x004fe400078e0003 */
[--C-:B------:R-:W-:Y:S02]  /*e720*/  IMAD.IADD R3, R242, 0x1, -R0.reuse ;  /* 0x00000001f2037824 */ /* 0x100fe400078e0a00 */
[----:B------:R-:W-:Y:S01]  /*e730*/  IMAD.IADD R2, R241, 0x1, -R0 ;  /* 0x00000001f1027824 */ /* 0x000fe200078e0a00 */
[----:B------:R-:W-:Y:S02]  /*e740*/  I2F R9, R4 ;  /* 0x0000000400097306 */ /* 0x000fe40000201400 */
[----:B------:R-:W-:-:S06]  /*e750*/  IABS R3, R3 ;  /* 0x0000000300037213 */ /* 0x000fcc0000000000 */
[----:B------:R2:W-:Y:S01]  /*e760*/  I2F R8, R3 ;  /* 0x0000000300087306 */ /* 0x0005e20000201400 */
[----:B------:R-:W-:Y:S01]  /*e770*/  IABS R2, R2 ;  /* 0x0000000200027213 */ /* 0x000fe20000000000 */
[----:B--2---:R-:W-:-:S06]  /*e780*/  FMUL.FTZ R3, R74, c[0x0][0x2ec] ;  /* 0x0000bb004a037a20 */ /* 0x004fcc0000410000 */
[----:B------:R2:W-:Y:S01]  /*e790*/  I2F R7, R2 ;  /* 0x0000000200077306 */ /* 0x0005e20000201400 */
[----:B------:R1:W5:Y:S07]  /*e7a0*/  LDL.LU R74, [R1+0xc0] ;  /* 0x0000c000014a7983 */ /* 0x00036e0000300800 */
[----:B------:R-:W3:Y:S01]  /*e7b0*/  MUFU.TANH R3, R3 ;  /* 0x0000000300037308 */ /* 0x000ee20000002400 */
[----:B--2---:R-:W-:Y:S02]  /*e7c0*/  FMUL.FTZ R2, R73, c[0x0][0x2ec] ;  /* 0x0000bb0049027a20 */ /* 0x004fe40000410000 */
[----:B------:R1:W5:Y:S05]  /*e7d0*/  LDL.LU R73, [R1+0xbc] ;  /* 0x0000bc0001497983 */ /* 0x00036a0000300800 */
[----:B------:R2:W-:Y:S01]  /*e7e0*/  MUFU.TANH R4, R2 ;  /* 0x0000000200047308 */ /* 0x0005e20000002400 */
[----:B---3--:R-:W-:-:S02]  /*e7f0*/  FFMA.FTZ R5, R6, -UR21, R3 ;  /* 0x8000001506057c23 */ /* 0x008fc40008010003 */
[----:B--2---:R-:W-:Y:S02]  /*e800*/  FMUL.FTZ R2, R72, c[0x0][0x2ec] ;  /* 0x0000bb0048027a20 */ /* 0x004fe40000410000 */
[----:B------:R1:W5:Y:S01]  /*e810*/  LDL.LU R72, [R1+0xb8] ;  /* 0x0000b80001487983 */ /* 0x0003620000300800 */
[----:B------:R-:W-:Y:S02]  /*e820*/  FMUL.FTZ R12, R71, c[0x0][0x2ec] ;  /* 0x0000bb00470c7a20 */ /* 0x000fe40000410000 */
[----:B------:R2:W3:Y:S01]  /*e830*/  MUFU.TANH R3, R2 ;  /* 0x0000000200037308 */ /* 0x0004e20000002400 */
[----:B------:R1:W5:Y:S01]  /*e840*/  LDL.LU R71, [R1+0xb4] ;  /* 0x0000b40001477983 */ /* 0x0003620000300800 */
[----:B--2---:R-:W-:-:S05]  /*e850*/  IMAD.IADD R2, R248, 0x1, -R0 ;  /* 0x00000001f8027824 */ /* 0x004fca00078e0a00 */
[----:B------:R-:W-:Y:S01]  /*e860*/  IABS R2, R2 ;  /* 0x0000000200027213 */ /* 0x000fe20000000000 */
[----:B---3--:R-:W-:-:S03]  /*e870*/  FFMA.FTZ R3, R13, -UR21, R3 ;  /* 0x800000150d037c23 */ /* 0x008fc60008010003 */
[----:B------:R2:W-:Y:S02]  /*e880*/  I2F R6, R2 ;  /* 0x0000000200067306 */ /* 0x0005e40000201400 */
[----:B------:R-:W-:Y:S01]  /*e890*/  FSEL R141, R3, -INF , !P4 ;  /* 0xff800000038d7808 */ /* 0x000fe20006000000 */
[----:B------:R-:W-:Y:S02]  /*e8a0*/  FMUL.FTZ R3, R68, c[0x0][0x2ec] ;  /* 0x0000bb0044037a20 */ /* 0x000fe40000410000 */
[----:B--2---:R-:W-:Y:S02]  /*e8b0*/  FMUL.FTZ R2, R70, c[0x0][0x2ec] ;  /* 0x0000bb0046027a20 */ /* 0x004fe40000410000 */
[----:B------:R1:W5:Y:S02]  /*e8c0*/  LDL.LU R70, [R1+0xb0] ;  /* 0x0000b00001467983 */ /* 0x0003640000300800 */
[----:B------:R2:W-:Y:S02]  /*e8d0*/  MUFU.TANH R15, R2 ;  /* 0x00000002000f7308 */ /* 0x0005e40000002400 */
[----:B--2---:R-:W-:-:S02]  /*e8e0*/  FMUL.FTZ R2, R69, c[0x0][0x2ec] ;  /* 0x0000bb0045027a20 */ /* 0x004fc40000410000 */
[----:B------:R1:W5:Y:S04]  /*e8f0*/  LDL.LU R69, [R1+0xac] ;  /* 0x0000ac0001457983 */ /* 0x0003680000300800 */
[----:B------:R1:W5:Y:S01]  /*e900*/  LDL.LU R68, [R1+0xa8] ;  /* 0x0000a80001447983 */ /* 0x0003620000300800 */
[----:B------:R-:W2:Y:S01]  /*e910*/  MUFU.TANH R12, R12 ;  /* 0x0000000c000c7308 */ /* 0x000ea20000002400 */
[----:B------:R-:W-:Y:S01]  /*e920*/  FFMA.FTZ R4, R14, -UR21, R4 ;  /* 0x800000150e047c23 */ /* 0x000fe20008010004 */
[----:B------:R-:W-:-:S06]  /*e930*/  FSEL R208, R5, -INF , !P6 ;  /* 0xff80000005d07808 */ /* 0x000fcc0007000000 */
[----:B------:R2:W-:Y:S01]  /*e940*/  MUFU.TANH R13, R2 ;  /* 0x00000002000d7308 */ /* 0x0005e20000002400 */
[C---:B------:R-:W-:Y:S02]  /*e950*/  ISETP.GE.AND P6, PT, R0.reuse, R252, PT ;  /* 0x000000fc0000720c */ /* 0x040fe40003fc6270 */
[----:B------:R-:W-:Y:S01]  /*e960*/  ISETP.GE.AND P4, PT, R0, R250, PT ;  /* 0x000000fa0000720c */ /* 0x000fe20003f86270 */
[----:B--2---:R-:W-:Y:S02]  /*e970*/  FFMA.FTZ R2, R11, -UR21, R12 ;  /* 0x800000150b027c23 */ /* 0x004fe4000801000c */
[----:B------:R-:W-:-:S04]  /*e980*/  FMUL.FTZ R11, R139, c[0x0][0x2ec] ;  /* 0x0000bb008b0b7a20 */ /* 0x000fc80000410000 */
[----:B------:R-:W2:Y:S01]  /*e990*/  MUFU.TANH R5, R11 ;  /* 0x0000000b00057308 */ /* 0x000ea20000002400 */
[----:B------:R-:W-:Y:S02]  /*e9a0*/  FSEL R139, R4, -INF , !P5 ;  /* 0xff800000048b7808 */ /* 0x000fe40006800000 */
[----:B------:R-:W-:Y:S02]  /*e9b0*/  FSEL R143, R2, -INF , !P1 ;  /* 0xff800000028f7808 */ /* 0x000fe40004800000 */
[C---:B------:R-:W-:Y:S02]  /*e9c0*/  ISETP.GE.AND P5, PT, R0.reuse, R251, PT ;  /* 0x000000fb0000720c */ /* 0x040fe40003fa6270 */
[C---:B------:R-:W-:Y:S02]  /*e9d0*/  ISETP.GE.AND P1, PT, R0.reuse, R249, PT ;  /* 0x000000f90000720c */ /* 0x040fe40003f26270 */
[C---:B------:R-:W-:Y:S02]  /*e9e0*/  ISETP.LT.OR P6, PT, R0.reuse, R246, P6 ;  /* 0x000000f60000720c */ /* 0x040fe400037c1670 */
[----:B------:R-:W-:-:S02]  /*e9f0*/  ISETP.LT.OR P5, PT, R0, R245, P5 ;  /* 0x000000f50000720c */ /* 0x000fc40002fa1670 */
[C---:B------:R-:W-:Y:S02]  /*ea00*/  ISETP.LT.OR P4, PT, R0.reuse, R244, P4 ;  /* 0x000000f40000720c */ /* 0x040fe40002781670 */
[----:B------:R-:W-:Y:S01]  /*ea10*/  ISETP.LT.OR P1, PT, R0, R243, P1 ;  /* 0x000000f30000720c */ /* 0x000fe20000f21670 */
[----:B------:R-:W-:Y:S01]  /*ea20*/  FMUL.FTZ R0, R138, c[0x0][0x2ec] ;  /* 0x0000bb008a007a20 */ /* 0x000fe20000410000 */
[----:B------:R-:W3:Y:S01]  /*ea30*/  MUFU.TANH R3, R3 ;  /* 0x0000000300037308 */ /* 0x000ee20000002400 */
[----:B--2---:R-:W-:-:S07]  /*ea40*/  FFMA.FTZ R2, R10, -UR21, R5 ;  /* 0x800000150a027c23 */ /* 0x004fce0008010005 */
[----:B------:R-:W2:Y:S01]  /*ea50*/  MUFU.TANH R0, R0 ;  /* 0x0000000000007308 */ /* 0x000ea20000002400 */
[----:B------:R-:W-:Y:S02]  /*ea60*/  FSEL R142, R2, -INF , !P0 ;  /* 0xff800000028e7808 */ /* 0x000fe40004000000 */
[----:B------:R-:W-:Y:S01]  /*ea70*/  PLOP3.LUT P0, PT, PT, PT, UP0, 0x80, 0x0 ;  /* 0x000000000000781c */ /* 0x000fe20003f0f008 */
[----:B------:R-:W-:Y:S02]  /*ea80*/  FFMA.FTZ R5, R9, -UR21, R15 ;  /* 0x8000001509057c23 */ /* 0x000fe4000801000f */
[----:B------:R-:W-:Y:S02]  /*ea90*/  FFMA.FTZ R4, R8, -UR21, R13 ;  /* 0x8000001508047c23 */ /* 0x000fe4000801000d */
[----:B---3--:R-:W-:Y:S01]  /*eaa0*/  FFMA.FTZ R3, R7, -UR21, R3 ;  /* 0x8000001507037c23 */ /* 0x008fe20008010003 */
[----:B------:R-:W-:Y:S02]  /*eab0*/  FSEL R13, R5, -INF , !P6 ;  /* 0xff800000050d7808 */ /* 0x000fe40007000000 */
[----:B------:R-:W-:Y:S01]  /*eac0*/  FSEL R14, R4, -INF , !P5 ;  /* 0xff800000040e7808 */ /* 0x000fe20006800000 */
[----:B--2---:R-:W-:Y:S01]  /*ead0*/  FFMA.FTZ R0, R6, -UR21, R0 ;  /* 0x8000001506007c23 */ /* 0x004fe20008010000 */
[----:B------:R-:W-:-:S04]  /*eae0*/  FSEL R138, R3, -INF , !P4 ;  /* 0xff800000038a7808 */ /* 0x000fc80006000000 */
[----:B------:R-:W-:Y:S01]  /*eaf0*/  FSEL R140, R0, -INF , !P1 ;  /* 0xff800000008c7808 */ /* 0x000fe20004800000 */
[----:B------:R-:W-:Y:S05]  /*eb00*/  @!P0 BRA `(.L_x_811) ;  /* 0x0000050000008947 */ /* 0x000fea0003800000 */
[----:B-1----:R-:W2:Y:S04]  /*eb10*/  LDL.64 R50, [R1+0xa0] ;  /* 0x0000a00001327983 */ /* 0x002ea80000100a00 */
        /* <DEDUP_REMOVED lines=77> */
.L_x_813:
[----:B------:R-:W-:Y:S05]  /*eff0*/  BSYNC B0 ;  /* 0x0000000000007941 */ /* 0x000fea0003800000 */
.L_x_812:
[----:B------:R-:W0:Y:S02]  /*f000*/  LDGDEPBAR ;  /* 0x00000000000079af */ /* 0x000e240000000000 */
.L_x_811:
[----:B-1----:R-:W2:Y:S01]  /*f010*/  LDL.LU R18, [R1+0x38] ;  /* 0x0000380001127983 */ /* 0x002ea20000300800 */
[----:B------:R-:W-:-:S03]  /*f020*/  MOV R37, R53 ;  /* 0x0000003500257202 */ /* 0x000fc60000000f00 */
[----:B------:R-:W3:Y:S04]  /*f030*/  LDL.LU R16, [R1+0x40] ;  /* 0x0000400001107983 */ /* 0x000ee80000300800 */
[----:B------:R-:W4:Y:S04]  /*f040*/  LDL.LU R38, [R1+0x2c] ;  /* 0x00002c0001267983 */ /* 0x000f280000300800 */
[----:B------:R-:W3:Y:S04]  /*f050*/  LDL.LU R39, [R1+0x44] ;  /* 0x0000440001277983 */ /* 0x000ee80000300800 */
[----:B------:R-:W3:Y:S04]  /*f060*/  LDL.LU R42, [R1+0x14] ;  /* 0x00001400012a7983 */ /* 0x000ee80000300800 */
[----:B------:R-:W3:Y:S01]  /*f070*/  LDL.LU R36, [R1+0x3c] ;  /* 0x00003c0001247983 */ /* 0x000ee20000300800 */
        /* <DEDUP_REMOVED lines=20> */
[----:B------:R-:W-:Y:S01]  /*f1c0*/  MOV R7, R65 ;  /* 0x0000004100077202 */ /* 0x000fe20000000f00 */
[----:B------:R-:W-:Y:S04]  /*f1d0*/  STL [R1+0xb4], R227 ;  /* 0x0000b4e301007387 */ /* 0x000fe80000100800 */
[----:B------:R1:W-:Y:S01]  /*f1e0*/  STL [R1+0xb0], R226 ;  /* 0x0000b0e201007387 */ /* 0x0003e20000100800 */
[----:B------:R-:W-:Y:S01]  /*f1f0*/  IMAD.MOV.U32 R15, RZ, RZ, R52 ;  /* 0x000000ffff0f7224 */ /* 0x000fe200078e0034 */
[----:B------:R-:W-:Y:S02]  /*f200*/  MOV R17, R29 ;  /* 0x0000001d00117202 */ /* 0x000fe40000000f00 */
[----:B------:R1:W-:Y:S04]  /*f210*/  STL [R1+0xac], R225 ;  /* 0x0000ace101007387 */ /* 0x0003e80000100800 */
[----:B------:R1:W-:Y:S04]  /*f220*/  STL [R1+0xa8], R220 ;  /* 0x0000a8dc01007387 */ /* 0x0003e80000100800 */
[----:B------:R-:W3:Y:S01]  /*f230*/  LDL.LU R9, [R1+0x70] ;  /* 0x0000700001097983 */ /* 0x000ee20000300800 */
[----:B-1----:R-:W-:-:S02]  /*f240*/  MOV R226, R28 ;  /* 0x0000001c00e27202 */ /* 0x002fc40000000f00 */
[----:B------:R-:W-:Y:S01]  /*f250*/  MOV R225, R57 ;  /* 0x0000003900e17202 */ /* 0x000fe20000000f00 */
        /* <DEDUP_REMOVED lines=24> */
[----:B----4-:R-:W-:Y:S02]  /*f3e0*/  FMNMX.FTZ R0, R38, R0, !PT ;  /* 0x0000000026007209 */ /* 0x010fe40007810000 */
[----:B------:R-:W-:Y:S02]  /*f3f0*/  FMNMX.FTZ R2, R35, R2, !PT ;  /* 0x0000000223027209 */ /* 0x000fe40007810000 */
[----:B---3--:R-:W-:Y:S02]  /*f400*/  FMNMX.FTZ R0, R42, R0, !PT ;  /* 0x000000002a007209 */ /* 0x008fe40007810000 */
        /* <DEDUP_REMOVED lines=31> */
[----:B------:R-:W-:Y:S04]  /*f600*/  STL [R1+0x4c], R11 ;  /* 0x00004c0b01007387 */ /* 0x000fe80000100800 */
[----:B------:R-:W-:Y:S01]  /*f610*/  STL [R1+0x50], R10 ;  /* 0x0000500a01007387 */ /* 0x000fe20000100800 */
[-C--:B-1----:R-:W-:Y:S02]  /*f620*/  FMUL.FTZ R64, R164, R0.reuse ;  /* 0x00000000a4407220 */ /* 0x082fe40000410000 */
[----:B------:R-:W-:Y:S02]  /*f630*/  FMUL.FTZ R164, R116, R0 ;  /* 0x0000000074a47220 */ /* 0x000fe40000410000 */
[----:B------:R-:W2:Y:S01]  /*f640*/  LDL.LU R116, [R1+0x74] ;  /* 0x0000740001747983 */ /* 0x000ea20000300800 */
[----:B------:R-:W-:-:S02]  /*f650*/  FMNMX.FTZ R3, R215, R3, !PT ;  /* 0x00000003d7037209 */ /* 0x000fc40007810000 */
[----:B------:R-:W-:Y:S02]  /*f660*/  FMNMX.FTZ R2, R213, R2, !PT ;  /* 0x00000002d5027209 */ /* 0x000fe40007810000 */
[----:B------:R-:W-:Y:S02]  /*f670*/  FMNMX.FTZ R3, R211, R3, !PT ;  /* 0x00000003d3037209 */ /* 0x000fe40007810000 */
[----:B------:R-:W-:Y:S02]  /*f680*/  FMNMX.FTZ R2, R208, R2, !PT ;  /* 0x00000002d0027209 */ /* 0x000fe40007810000 */
[----:B------:R-:W-:Y:S02]  /*f690*/  FMNMX.FTZ R3, R143, R3, !PT ;  /* 0x000000038f037209 */ /* 0x000fe40007810000 */
[----:B------:R-:W-:Y:S02]  /*f6a0*/  FMNMX.FTZ R5, R142, R2, !PT ;  /* 0x000000028e057209 */ /* 0x000fe40007810000 */
[----:B------:R-:W-:Y:S01]  /*f6b0*/  FMNMX.FTZ R2, R138, R3, !PT ;  /* 0x000000038a027209 */ /* 0x000fe20007810000 */
[----:B------:R-:W-:-:S04]  /*f6c0*/  FMUL.FTZ R3, R6, c[0x0][0x23c] ;  /* 0x00008f0006037a20 */ /* 0x000fc80000410000 */
[----:B------:R-:W1:Y:S01]  /*f6d0*/  SHFL.BFLY PT, R6, R2, 0x2, 0x1f ;  /* 0x0c401f0002067f89 */ /* 0x000e6200000e0000 */
[----:B------:R-:W-:Y:S02]  /*f6e0*/  FFMA.FTZ R4, R23, c[0x0][0x23c], -R12 ;  /* 0x00008f0017047a23 */ /* 0x000fe4000001080c */
[----:B-----5:R-:W-:Y:S01]  /*f6f0*/  FMUL.FTZ R21, R69, R0 ;  /* 0x0000000045157220 */ /* 0x020fe20000410000 */
[----:B------:R-:W-:Y:S01]  /*f700*/  MOV R69, R60 ;  /* 0x0000003c00457202 */ /* 0x000fe20000000f00 */
[----:B------:R3:W-:Y:S01]  /*f710*/  MUFU.EX2 R29, R4 ;  /* 0x00000004001d7308 */ /* 0x0007e20000000800 */
[-C--:B------:R-:W-:Y:S01]  /*f720*/  FMUL.FTZ R60, R84, R0.reuse ;  /* 0x00000000543c7220 */ /* 0x080fe20000410000 */
[----:B------:R-:W-:Y:S01]  /*f730*/  MOV R84, R61 ;  /* 0x0000003d00547202 */ /* 0x000fe20000000f00 */
[-C--:B------:R-:W-:Y:S01]  /*f740*/  FMUL.FTZ R56, R152, R0.reuse ;  /* 0x0000000098387220 */ /* 0x080fe20000410000 */
[----:B------:R-:W-:Y:S01]  /*f750*/  FMNMX.FTZ R5, R140, R5, !PT ;  /* 0x000000058c057209 */ /* 0x000fe20007810000 */
[----:B------:R-:W-:-:S02]  /*f760*/  FMUL.FTZ R57, R153, R0 ;  /* 0x0000000099397220 */ /* 0x000fc40000410000 */
[-C--:B------:R-:W-:Y:S02]  /*f770*/  FMUL.FTZ R65, R165, R0.reuse ;  /* 0x00000000a5417220 */ /* 0x080fe40000410000 */
[-C--:B------:R-:W-:Y:S02]  /*f780*/  FMUL.FTZ R52, R168, R0.reuse ;  /* 0x00000000a8347220 */ /* 0x080fe40000410000 */
[-C--:B------:R-:W-:Y:S02]  /*f790*/  FMUL.FTZ R53, R169, R0.reuse ;  /* 0x00000000a9357220 */ /* 0x080fe40000410000 */
[-C--:B------:R-:W-:Y:S02]  /*f7a0*/  FMUL.FTZ R48, R180, R0.reuse ;  /* 0x00000000b4307220 */ /* 0x080fe40000410000 */
[----:B------:R-:W-:Y:S02]  /*f7b0*/  FMUL.FTZ R49, R181, R0 ;  /* 0x00000000b5317220 */ /* 0x000fe40000410000 */
[----:B---3--:R-:W-:-:S02]  /*f7c0*/  FFMA.FTZ R4, R20, c[0x0][0x23c], -R12 ;  /* 0x00008f0014047a23 */ /* 0x008fc4000001080c */
[-C--:B------:R-:W-:Y:S02]  /*f7d0*/  FMUL.FTZ R44, R184, R0.reuse ;  /* 0x00000000b82c7220 */ /* 0x080fe40000410000 */
[-C--:B------:R-:W-:Y:S02]  /*f7e0*/  FMUL.FTZ R45, R185, R0.reuse ;  /* 0x00000000b92d7220 */ /* 0x080fe40000410000 */
        /* <DEDUP_REMOVED lines=20> */
[----:B------:R3:W4:Y:S01]  /*f930*/  MUFU.EX2 R0, R3 ;  /* 0x0000000300007308 */ /* 0x0007220000000800 */
[----:B------:R-:W-:Y:S02]  /*f940*/  IMAD.MOV.U32 R68, RZ, RZ, R7 ;  /* 0x000000ffff447224 */ /* 0x000fe400078e0007 */
[----:B------:R-:W1:Y:S05]  /*f950*/  SHFL.BFLY PT, R7, R5, 0x2, 0x1f ;  /* 0x0c401f0005077f89 */ /* 0x000e6a00000e0000 */
[----:B------:R4:W-:Y:S01]  /*f960*/  MUFU.EX2 R28, R4 ;  /* 0x00000004001c7308 */ /* 0x0009e20000000800 */
[----:B---3--:R-:W-:-:S05]  /*f970*/  FMUL.FTZ R3, R10, c[0x0][0x23c] ;  /* 0x00008f000a037a20 */ /* 0x008fca0000410000 */
[----:B------:R-:W-:Y:S01]  /*f980*/  FSEL R3, R3, RZ, P1 ;  /* 0x000000ff03037208 */ /* 0x000fe20000800000 */
[----:B----4-:R-:W-:-:S04]  /*f990*/  FFMA.FTZ R4, R22, c[0x0][0x23c], -R12 ;  /* 0x00008f0016047a23 */ /* 0x010fc8000001080c */
[----:B------:R1:W-:Y:S02]  /*f9a0*/  MUFU.EX2 R227, R4 ;  /* 0x0000000400e37308 */ /* 0x0003e40000000800 */
[----:B-1----:R-:W-:Y:S01]  /*f9b0*/  FMNMX.FTZ R4, R2, R6, !PT ;  /* 0x0000000602047209 */ /* 0x002fe20007810000 */
[----:B------:R-:W-:-:S05]  /*f9c0*/  FFMA.FTZ R6, R26, c[0x0][0x23c], -R3 ;  /* 0x00008f001a067a23 */ /* 0x000fca0000010803 */
[----:B------:R1:W2:Y:S01]  /*f9d0*/  MUFU.EX2 R9, R6 ;  /* 0x0000000600097308 */ /* 0x0002a20000000800 */
[----:B------:R-:W-:Y:S01]  /*f9e0*/  FMNMX.FTZ R2, R5, R7, !PT ;  /* 0x0000000705027209 */ /* 0x000fe20007810000 */
[----:B-1----:R-:W1:Y:S01]  /*f9f0*/  SHFL.BFLY PT, R6, R4, 0x1, 0x1f ;  /* 0x0c201f0004067f89 */ /* 0x002e6200000e0000 */
[----:B------:R-:W-:-:S03]  /*fa00*/  IMAD.MOV.U32 R85, RZ, RZ, R54 ;  /* 0x000000ffff557224 */ /* 0x000fc600078e0036 */
[----:B------:R-:W3:Y:S01]  /*fa10*/  SHFL.BFLY PT, R5, R2, 0x1, 0x1f ;  /* 0x0c201f0002057f89 */ /* 0x000ee200000e0000 */
[----:B------:R-:W-:Y:S01]  /*fa20*/  MOV R96, R59 ;  /* 0x0000003b00607202 */ /* 0x000fe20000000f00 */
[----:B------:R-:W-:Y:S01]  /*fa30*/  IMAD.MOV.U32 R101, RZ, RZ, R67 ;  /* 0x000000ffff657224 */ /* 0x000fe200078e0043 */
[----:B------:R-:W-:Y:S01]  /*fa40*/  MOV R97, R58 ;  /* 0x0000003a00617202 */ /* 0x000fe20000000f00 */
[----:B------:R-:W-:Y:S01]  /*fa50*/  IMAD.MOV.U32 R100, RZ, RZ, R62 ;  /* 0x000000ffff647224 */ /* 0x000fe200078e003e */
[----:B------:R-:W-:Y:S01]  /*fa60*/  MOV R112, R63 ;  /* 0x0000003f00707202 */ /* 0x000fe20000000f00 */
[----:B------:R-:W-:Y:S01]  /*fa70*/  FMUL.FTZ R58, R154, R0 ;  /* 0x000000009a3a7220 */ /* 0x000fe20000410000 */
[----:B------:R-:W-:Y:S01]  /*fa80*/  MOV R113, R66 ;  /* 0x0000004200717202 */ /* 0x000fe20000000f00 */
        /* <DEDUP_REMOVED lines=35> */
[----:B-1----:R-:W-:Y:S02]  /*fcc0*/  FMNMX.FTZ R15, R4, R6, !PT ;  /* 0x00000006040f7209 */ /* 0x002fe40007810000 */
[----:B------:R-:W-:Y:S01]  /*fcd0*/  MOV R96, R220 ;  /* 0x000000dc00607202 */ /* 0x000fe20000000f00 */
[----:B------:R-:W-:Y:S01]  /*fce0*/  FFMA.FTZ R7, R27, c[0x0][0x23c], -R3 ;  /* 0x00008f001b077a23 */ /* 0x000fe20000010803 */
[----:B------:R-:W-:Y:S02]  /*fcf0*/  FSETP.NEU.FTZ.AND P1, PT, R15, -INF , PT ;  /* 0xff8000000f00780b */ /* 0x000fe40003f3d000 */
[----:B------:R-:W-:Y:S01]  /*fd00*/  MOV R27, R84 ;  /* 0x00000054001b7202 */ /* 0x000fe20000000f00 */
[----:B------:R-:W-:Y:S02]  /*fd10*/  IMAD.MOV.U32 R84, RZ, RZ, R225 ;  /* 0x000000ffff547224 */ /* 0x000fe400078e00e1 */
[----:B------:R-:W-:Y:S01]  /*fd20*/  IMAD.MOV.U32 R129, RZ, RZ, R97 ;  /* 0x000000ffff817224 */ /* 0x000fe200078e0061 */
[----:B---3--:R-:W-:-:S02]  /*fd30*/  FMNMX.FTZ R97, R2, R5, !PT ;  /* 0x0000000502617209 */ /* 0x008fc40007810000 */
[----:B------:R-:W-:Y:S02]  /*fd40*/  MOV R128, R113 ;  /* 0x0000007100807202 */ /* 0x000fe40000000f00 */
[----:B------:R-:W-:Y:S02]  /*fd50*/  MOV R102, R29 ;  /* 0x0000001d00667202 */ /* 0x000fe40000000f00 */
[----:B------:R-:W-:Y:S01]  /*fd60*/  MOV R99, R128 ;  /* 0x0000008000637202 */ /* 0x000fe20000000f00 */
[----:B------:R-:W-:Y:S01]  /*fd70*/  IMAD.MOV.U32 R128, RZ, RZ, R41 ;  /* 0x000000ffff807224 */ /* 0x000fe200078e0029 */
[----:B------:R-:W-:Y:S02]  /*fd80*/  MOV R70, R85 ;  /* 0x0000005500467202 */ /* 0x000fe40000000f00 */
[----:B------:R-:W3:Y:S04]  /*fd90*/  LDL.LU R85, [R1+0x78] ;  /* 0x0000780001557983 */ /* 0x000ee80000300800 */
[----:B------:R-:W-:Y:S01]  /*fda0*/  STL [R1+0x5c], R15 ;  /* 0x00005c0f01007387 */ /* 0x000fe20000100800 */
[----:B--2---:R-:W-:-:S02]  /*fdb0*/  FFMA.FTZ R86, R116, R0, R9 ;  /* 0x0000000074567223 */ /* 0x004fc40000010009 */
[----:B------:R-:W-:-:S04]  /*fdc0*/  FFMA.FTZ R0, R25, c[0x0][0x23c], -R3 ;  /* 0x00008f0019007a23 */ /* 0x000fc80000010803 */
[----:B------:R1:W-:Y:S02]  /*fdd0*/  MUFU.EX2 R220, R0 ;  /* 0x0000000000dc7308 */ /* 0x0003e40000000800 */
[----:B-1----:R-:W-:-:S06]  /*fde0*/  FFMA.FTZ R0, R24, c[0x0][0x23c], -R3 ;  /* 0x00008f0018007a23 */ /* 0x002fcc0000010803 */
[----:B------:R1:W-:Y:S02]  /*fdf0*/  MUFU.EX2 R225, R0 ;  /* 0x0000000000e17308 */ /* 0x0003e40000000800 */
[----:B-1----:R-:W-:-:S05]  /*fe00*/  FSEL R0, R15, RZ, P1 ;  /* 0x000000ff0f007208 */ /* 0x002fca0000800000 */
[----:B------:R-:W-:-:S04]  /*fe10*/  FADD.FTZ R0, R135, -R0 ;  /* 0x8000000087007221 */ /* 0x000fc80000010000 */
[----:B------:R-:W-:-:S06]  /*fe20*/  FMUL.FTZ R5, R0, c[0x0][0x23c] ;  /* 0x00008f0000057a20 */ /* 0x000fcc0000410000 */
[----:B------:R-:W1:Y:S01]  /*fe30*/  MUFU.EX2 R5, R5 ;  /* 0x0000000500057308 */ /* 0x000e620000000800 */
[----:B------:R-:W-:Y:S01]  /*fe40*/  STL [R1+0x58], R97 ;  /* 0x0000586101007387 */ /* 0x000fe20000100800 */
[----:B-1----:R-:W-:Y:S01]  /*fe50*/  FMUL.FTZ R41, R121, R5 ;  /* 0x0000000579297220 */ /* 0x002fe20000410000 */
[----:B------:R-:W-:Y:S02]  /*fe60*/  MOV R121, R102 ;  /* 0x0000006600797202 */ /* 0x000fe40000000f00 */
[----:B------:R-:W-:Y:S02]  /*fe70*/  MOV R102, R84 ;  /* 0x0000005400667202 */ /* 0x000fe40000000f00 */
[----:B------:R-:W2:Y:S01]  /*fe80*/  LDL.LU R84, [R1+0x7c] ;  /* 0x00007c0001547983 */ /* 0x000ea20000300800 */
[----:B------:R-:W-:-:S05]  /*fe90*/  FMUL.FTZ R2, R15, c[0x0][0x23c] ;  /* 0x00008f000f027a20 */ /* 0x000fca0000410000 */
[----:B------:R-:W-:Y:S02]  /*fea0*/  FSEL R2, R2, RZ, P1 ;  /* 0x000000ff02027208 */ /* 0x000fe40000800000 */
[----:B------:R-:W-:-:S04]  /*feb0*/  FSETP.NEU.FTZ.AND P1, PT, R97, -INF , PT ;  /* 0xff8000006100780b */ /* 0x000fc80003f3d000 */
[----:B------:R-:W-:Y:S01]  /*fec0*/  FSEL R0, R97, RZ, P1 ;  /* 0x000000ff61007208 */ /* 0x000fe20000800000 */
[----:B------:R-:W-:Y:S01]  /*fed0*/  FFMA.FTZ R4, R32, c[0x0][0x23c], -R2 ;  /* 0x00008f0020047a23 */ /* 0x000fe20000010802 */
[----:B------:R-:W-:-:S03]  /*fee0*/  MOV R113, R68 ;  /* 0x0000004400717202 */ /* 0x000fc60000000f00 */
[----:B------:R-:W-:Y:S01]  /*fef0*/  FADD.FTZ R6, R134, -R0 ;  /* 0x8000000086067221 */ /* 0x000fe20000010000 */
[----:B------:R-:W-:Y:S01]  /*ff00*/  MOV R68, R226 ;  /* 0x000000e200447202 */ /* 0x000fe20000000f00 */
[----:B------:R-:W-:Y:S01]  /*ff10*/  FMUL.FTZ R0, R97, c[0x0][0x23c] ;  /* 0x00008f0061007a20 */ /* 0x000fe20000410000 */
[----:B------:R-:W-:Y:S01]  /*ff20*/  MUFU.EX2 R226, R7 ;  /* 0x0000000700e27308 */ /* 0x000fe20000000800 */
[----:B------:R-:W-:-:S03]  /*ff30*/  MOV R116, R101 ;  /* 0x0000006500747202 */ /* 0x000fc60000000f00 */
[----:B------:R-:W-:-:S04]  /*ff40*/  FSEL R0, R0, RZ, P1 ;  /* 0x000000ff00007208 */ /* 0x000fc80000800000 */
[----:B------:R1:W-:Y:S01]  /*ff50*/  MUFU.EX2 R7, R4 ;  /* 0x0000000400077308 */ /* 0x0003e20000000800 */
[----:B------:R-:W-:Y:S01]  /*ff60*/  MOV R101, R137 ;  /* 0x0000008900657202 */ /* 0x000fe20000000f00 */
[----:B-1----:R-:W-:-:S06]  /*ff70*/  FFMA.FTZ R4, R34, c[0x0][0x23c], -R2 ;  /* 0x00008f0022047a23 */ /* 0x002fcc0000010802 */
[----:B------:R1:W-:Y:S01]  /*ff80*/  MUFU.EX2 R137, R4 ;  /* 0x0000000400897308 */ /* 0x0003e20000000800 */
[----:B------:R-:W-:Y:S01]  /*ff90*/  MOV R87, R70 ;  /* 0x0000004600577202 */ /* 0x000fe20000000f00 */
[----:B-1----:R-:W-:Y:S02]  /*ffa0*/  FMUL.FTZ R4, R6, c[0x0][0x23c] ;  /* 0x00008f0006047a20 */ /* 0x002fe40000410000 */
[----:B------:R-:W-:-:S04]  /*ffb0*/  FFMA.FTZ R6, R33, c[0x0][0x23c], -R0 ;  /* 0x00008f0021067a23 */ /* 0x000fc80000010800 */
[----:B------:R-:W1:Y:S08]  /*ffc0*/  MUFU.EX2 R4, R4 ;  /* 0x0000000400047308 */ /* 0x000e700000000800 */
[----:B------:R-:W2:Y:S01]  /*ffd0*/  MUFU.EX2 R6, R6 ;  /* 0x0000000600067308 */ /* 0x000ea20000000800 */
        /* <DEDUP_REMOVED lines=14> */
[-C--:B-1----:R-:W-:Y:S01]  /*100c0*/  FMUL.FTZ R146, R146, R4.reuse ;  /* 0x0000000492927220 */ /* 0x082fe20000410000 */
        /* <DEDUP_REMOVED lines=49> */
[----:B------:R-:W-:-:S02]  /*103e0*/  FMUL.FTZ R33, R105, R5 ;  /* 0x0000000569217220 */ /* 0x000fc40000410000 */
[----:B------:R-:W-:Y:S02]  /*103f0*/  IMAD.MOV.U32 R105, RZ, RZ, R28 ;  /* 0x000000ffff697224 */ /* 0x000fe400078e001c */
[----:B------:R-:W-:Y:S02]  /*10400*/  FMUL.FTZ R28, R108, R5 ;  /* 0x000000056c1c7220 */ /* 0x000fe40000410000 */
[----:B------:R-:W-:Y:S01]  /*10410*/  IMAD.MOV.U32 R108, RZ, RZ, R135 ;  /* 0x000000ffff6c7224 */ /* 0x000fe200078e0087 */
[----:B------:R-:W-:Y:S01]  /*10420*/  MOV R135, R131 ;  /* 0x0000008300877202 */ /* 0x000fe20000000f00 */
[-C--:B---3--:R-:W-:Y:S01]  /*10430*/  FFMA.FTZ R85, R85, R5.reuse, R7 ;  /* 0x0000000555557223 */ /* 0x088fe20000010007 */
        /* <DEDUP_REMOVED lines=27> */
[----:B------:R-:W-:Y:S01]  /*105f0*/  FFMA.FTZ R5, R133, c[0x0][0x23c], -R2 ;  /* 0x00008f0085057a23 */ /* 0x000fe20000010802 */
[----:B------:R-:W-:-:S03]  /*10600*/  MOV R79, R104 ;  /* 0x00000068004f7202 */ /* 0x000fc60000000f00 */
[----:B------:R-:W-:Y:S01]  /*10610*/  MUFU.EX2 R106, R5 ;  /* 0x00000005006a7308 */ /* 0x000fe20000000800 */
[----:B------:R-:W-:Y:S02]  /*10620*/  MOV R109, R11 ;  /* 0x0000000b006d7202 */ /* 0x000fe40000000f00 */
[----:B------:R-:W-:Y:S02]  /*10630*/  F2FP.PACK_AB R8, R121, R8 ;  /* 0x000000087908723e */ /* 0x000fe400000000ff */
[----:B------:R-:W-:Y:S02]  /*10640*/  F2FP.PACK_AB R9, R226, R9 ;  /* 0x00000009e209723e */ /* 0x000fe400000000ff */
[----:B------:R-:W-:Y:S01]  /*10650*/  F2FP.PACK_AB R11, R225, R220 ;  /* 0x000000dce10b723e */ /* 0x000fe200000000ff */
[----:B------:R-:W-:Y:S01]  /*10660*/  IMAD.MOV.U32 R120, RZ, RZ, R114 ;  /* 0x000000ffff787224 */ /* 0x000fe200078e0072 */
[----:B------:R-:W-:Y:S02]  /*10670*/  MOV R78, R77 ;  /* 0x0000004d004e7202 */ /* 0x000fe40000000f00 */
[----:B------:R-:W-:Y:S01]  /*10680*/  MOV R125, R100 ;  /* 0x00000064007d7202 */ /* 0x000fe20000000f00 */
[----:B------:R-:W-:Y:S01]  /*10690*/  IMAD.MOV.U32 R100, RZ, RZ, R96 ;  /* 0x000000ffff647224 */ /* 0x000fe200078e0060 */
[----:B------:R-:W-:-:S02]  /*106a0*/  MOV R77, R115 ;  /* 0x00000073004d7202 */ /* 0x000fc40000000f00 */
[----:B------:R-:W-:Y:S02]  /*106b0*/  MOV R124, R70 ;  /* 0x00000046007c7202 */ /* 0x000fe40000000f00 */
[----:B------:R-:W-:Y:S01]  /*106c0*/  MOV R114, R69 ;  /* 0x0000004500727202 */ /* 0x000fe20000000f00 */
[----:B--2---:R-:W-:Y:S02]  /*106d0*/  FFMA.FTZ R84, R84, R4, R6 ;  /* 0x0000000454547223 */ /* 0x004fe40000010006 */
[----:B------:R-:W-:Y:S01]  /*106e0*/  FFMA.FTZ R4, R134, c[0x0][0x23c], -R2 ;  /* 0x00008f0086047a23 */ /* 0x000fe20000010802 */
[----:B------:R-:W-:Y:S02]  /*106f0*/  MOV R134, R119 ;  /* 0x0000007700867202 */ /* 0x000fe40000000f00 */
[----:B------:R-:W-:Y:S02]  /*10700*/  MOV R119, R71 ;  /* 0x0000004700777202 */ /* 0x000fe40000000f00 */
[----:B------:R-:W-:-:S02]  /*10710*/  MOV R71, R19 ;  /* 0x0000001300477202 */ /* 0x000fc40000000f00 */
[----:B------:R-:W1:Y:S01]  /*10720*/  LDSM.16.MT88.4 R16, [R221+0xc000] ;  /* 0x00c00000dd10783b */ /* 0x000e620000004200 */
[----:B------:R2:W-:Y:S02]  /*10730*/  MUFU.EX2 R131, R4 ;  /* 0x0000000400837308 */ /* 0x0005e40000000800 */
[----:B--2---:R-:W-:-:S06]  /*10740*/  FFMA.FTZ R4, R87, c[0x0][0x23c], -R0 ;  /* 0x00008f0057047a23 */ /* 0x004fcc0000010800 */
[----:B------:R2:W3:Y:S02]  /*10750*/  MUFU.EX2 R87, R4 ;  /* 0x0000000400577308 */ /* 0x0004e40000000800 */
[----:B--2---:R-:W-:-:S06]  /*10760*/  FFMA.FTZ R4, R108, c[0x0][0x23c], -R0 ;  /* 0x00008f006c047a23 */ /* 0x004fcc0000010800 */
[----:B------:R2:W-:Y:S01]  /*10770*/  MUFU.EX2 R104, R4 ;  /* 0x0000000400687308 */ /* 0x0005e20000000800 */
[----:B------:R-:W-:Y:S01]  /*10780*/  IMAD.MOV.U32 R108, RZ, RZ, R10 ;  /* 0x000000ffff6c7224 */ /* 0x000fe200078e000a */
[----:B------:R-:W-:Y:S01]  /*10790*/  F2FP.PACK_AB R10, R227, R105 ;  /* 0x00000069e30a723e */ /* 0x000fe200000000ff */
[----:B--2---:R-:W-:-:S05]  /*107a0*/  FFMA.FTZ R4, R132, c[0x0][0x23c], -R0 ;  /* 0x00008f0084047a23 */ /* 0x004fca0000010800 */
[----:B------:R2:W4:Y:S01]  /*107b0*/  MUFU.EX2 R107, R4 ;  /* 0x00000004006b7308 */ /* 0x0005220000000800 */
[----:B------:R-:W-:Y:S02]  /*107c0*/  MOV R115, R71 ;  /* 0x0000004700737202 */ /* 0x000fe40000000f00 */
[----:B------:R-:W-:Y:S02]  /*107d0*/  MOV R96, R68 ;  /* 0x0000004400607202 */ /* 0x000fe40000000f00 */
[----:B-1----:R-:W-:Y:S01]  /*107e0*/  HMMA.16816.F32 R68, R8, R16, R148 ;  /* 0x000000100844723c */ /* 0x002fe20000001894 */
[----:B---3--:R-:W-:-:S06]  /*107f0*/  F2FP.PACK_AB R5, R87, R6 ;  /* 0x000000065705723e */ /* 0x008fcc00000000ff */
[----:B------:R-:W-:Y:S02]  /*10800*/  MOV R148, R106 ;  /* 0x0000006a00947202 */ /* 0x000fe40000000f00 */
[----:B--2---:R-:W-:Y:S02]  /*10810*/  F2FP.PACK_AB R4, R137, R7 ;  /* 0x000000078904723e */ /* 0x004fe400000000ff */
[----:B------:R-:W-:Y:S02]  /*10820*/  F2FP.PACK_AB R6, R148, R131 ;  /* 0x000000839406723e */ /* 0x000fe400000000ff */
[----:B----4-:R-:W-:Y:S01]  /*10830*/  F2FP.PACK_AB R7, R107, R104 ;  /* 0x000000686b07723e */ /* 0x010fe200000000ff */
        /* <DEDUP_REMOVED lines=13> */
[----:B------:R-:W-:Y:S01]  /*10910*/  HMMA.16816.F32 R44, R8, R18, R44 ;  /* 0x00000012082c723c */ /* 0x000fe2000000182c */
[----:B------:R-:W1:Y:S01]  /*10920*/  LDSM.16.MT88.4 R16, [R223+0xc000] ;  /* 0x00c00000df10783b */ /* 0x000e620000004200 */
        /* <DEDUP_REMOVED lines=11> */
[----:B------:R-:W-:Y:S02]  /*109e0*/  MOV R125, R102 ;  /* 0x00000066007d7202 */ /* 0x000fe40000000f00 */
[----:B------:R-:W-:Y:S02]  /*109f0*/  MOV R130, R101 ;  /* 0x0000006500827202 */ /* 0x000fe40000000f00 */
[----:B------:R-:W-:Y:S01]  /*10a00*/  MOV R150, R121 ;  /* 0x0000007900967202 */ /* 0x000fe20000000f00 */
[----:B-1----:R-:W-:Y:S07]  /*10a10*/  HMMA.16816.F32 R132, R8, R16, R196 ;  /* 0x000000100884723c */ /* 0x002fee00000018c4 */
[----:B------:R-:W-:-:S02]  /*10a20*/  MOV R198, R96 ;  /* 0x0000006000c67202 */ /* 0x000fc40000000f00 */
[----:B------:R-:W-:Y:S01]  /*10a30*/  HMMA.16816.F32 R96, R4, R18, R204 ;  /* 0x000000120460723c */ /* 0x000fe200000018cc */
[----:B------:R-:W-:-:S06]  /*10a40*/  MOV R199, R100 ;  /* 0x0000006400c77202 */ /* 0x000fcc0000000f00 */
[----:B------:R-:W-:Y:S01]  /*10a50*/  MOV R204, R123 ;  /* 0x0000007b00cc7202 */ /* 0x000fe20000000f00 */
[----:B------:R-:W-:Y:S01]  /*10a60*/  IMAD.MOV.U32 R206, RZ, RZ, R122 ;  /* 0x000000ffffce7224 */ /* 0x000fe200078e007a */
[----:B------:R-:W-:Y:S01]  /*10a70*/  MOV R207, R120 ;  /* 0x0000007800cf7202 */ /* 0x000fe20000000f00 */
[----:B------:R-:W-:Y:S08]  /*10a80*/  HMMA.16816.F32 R100, R4, R16, R192 ;  /* 0x000000100464723c */ /* 0x000ff000000018c0 */
[----:B------:R-:W-:Y:S01]  /*10a90*/  HMMA.16816.F32 R120, R8, R18, R200 ;  /* 0x000000120878723c */ /* 0x000fe200000018c8 */
[----:B------:R-:W1:Y:S06]  /*10aa0*/  LDSM.16.MT88.4 R16, [R221+0xe000] ;  /* 0x00e00000dd10783b */ /* 0x000e6c0000004200 */
[----:B------:R-:W-:Y:S01]  /*10ab0*/  MOV R200, R119 ;  /* 0x0000007700c87202 */ /* 0x000fe20000000f00 */
[----:B------:R-:W-:Y:S01]  /*10ac0*/  IMAD.MOV.U32 R203, RZ, RZ, R116 ;  /* 0x000000ffffcb7224 */ /* 0x000fe200078e0074 */
[----:B------:R-:W-:-:S02]  /*10ad0*/  MOV R201, R118 ;  /* 0x0000007600c97202 */ /* 0x000fc40000000f00 */
        /* <DEDUP_REMOVED lines=27> */
[----:B-1----:R-:W-:Y:S01]  /*10c90*/  FFMA.FTZ R4, R201, c[0x0][0x23c], -R12 ;  /* 0x00008f00c9047a23 */ /* 0x002fe2000001080c */
[----:B------:R-:W-:-:S05]  /*10ca0*/  MOV R201, R202 ;  /* 0x000000ca00c97202 */ /* 0x000fca0000000f00 */
[----:B------:R1:W-:Y:S01]  /*10cb0*/  MUFU.EX2 R88, R4 ;  /* 0x0000000400587308 */ /* 0x0003e20000000800 */
[----:B------:R-:W-:Y:S01]  /*10cc0*/  MOV R202, R204 ;  /* 0x000000cc00ca7202 */ /* 0x000fe20000000f00 */
[----:B-1----:R-:W-:-:S06]  /*10cd0*/  FFMA.FTZ R4, R201, c[0x0][0x23c], -R12 ;  /* 0x00008f00c9047a23 */ /* 0x002fcc000001080c */
[----:B------:R1:W-:Y:S01]  /*10ce0*/  MUFU.EX2 R5, R4 ;  /* 0x0000000400057308 */ /* 0x0003e20000000800 */
[----:B------:R-:W-:Y:S01]  /*10cf0*/  MOV R204, R205 ;  /* 0x000000cd00cc7202 */ /* 0x000fe20000000f00 */
[----:B-1----:R-:W-:Y:S01]  /*10d00*/  FFMA.FTZ R4, R203, c[0x0][0x23c], -R12 ;  /* 0x00008f00cb047a23 */ /* 0x002fe2000001080c */
[----:B------:R-:W-:-:S05]  /*10d10*/  MOV R203, R207 ;  /* 0x000000cf00cb7202 */ /* 0x000fca0000000f00 */
[----:B------:R1:W-:Y:S02]  /*10d20*/  MUFU.EX2 R207, R4 ;  /* 0x0000000400cf7308 */ /* 0x0003e40000000800 */
[----:B-1----:R-:W-:-:S06]  /*10d30*/  FFMA.FTZ R4, R202, c[0x0][0x23c], -R3 ;  /* 0x00008f00ca047a23 */ /* 0x002fcc0000010803 */
[----:B------:R1:W-:Y:S01]  /*10d40*/  MUFU.EX2 R92, R4 ;  /* 0x00000004005c7308 */ /* 0x0003e20000000800 */
[----:B------:R-:W-:Y:S01]  /*10d50*/  IMAD.MOV.U32 R205, RZ, RZ, R198 ;  /* 0x000000ffffcd7224 */ /* 0x000fe200078e00c6 */
[----:B------:R-:W-:Y:S01]  /*10d60*/  MOV R198, R199 ;  /* 0x000000c700c67202 */ /* 0x000fe20000000f00 */
[----:B-1----:R-:W-:-:S05]  /*10d70*/  FFMA.FTZ R4, R203, c[0x0][0x23c], -R3 ;  /* 0x00008f00cb047a23 */ /* 0x002fca0000010803 */
[----:B------:R1:W-:Y:S01]  /*10d80*/  MUFU.EX2 R91, R4 ;  /* 0x00000004005b7308 */ /* 0x0003e20000000800 */
[----:B------:R-:W-:Y:S02]  /*10d90*/  MOV R199, R148 ;  /* 0x0000009400c77202 */ /* 0x000fe40000000f00 */
[----:B------:R-:W-:Y:S01]  /*10da0*/  MOV R148, R149 ;  /* 0x0000009500947202 */ /* 0x000fe20000000f00 */
[----:B------:R-:W-:Y:S02]  /*10db0*/  IMAD.MOV.U32 R149, RZ, RZ, R151 ;  /* 0x000000ffff957224 */ /* 0x000fe400078e0097 */
[----:B-1----:R-:W-:-:S04]  /*10dc0*/  FFMA.FTZ R4, R109, c[0x0][0x23c], -R3 ;  /* 0x00008f006d047a23 */ /* 0x002fc80000010803 */
[----:B------:R1:W-:Y:S01]  /*10dd0*/  MUFU.EX2 R109, R4 ;  /* 0x00000004006d7308 */ /* 0x0003e20000000800 */
[----:B------:R-:W-:Y:S01]  /*10de0*/  MOV R201, R198 ;  /* 0x000000c600c97202 */ /* 0x000fe20000000f00 */
[----:B------:R-:W-:Y:S01]  /*10df0*/  IMAD.MOV.U32 R198, RZ, RZ, R199 ;  /* 0x000000ffffc67224 */ /* 0x000fe200078e00c7 */
[----:B------:R-:W-:Y:S01]  /*10e00*/  MOV R199, R149 ;  /* 0x0000009500c77202 */ /* 0x000fe20000000f00 */
[----:B-1----:R-:W-:-:S04]  /*10e10*/  FFMA.FTZ R4, R204, c[0x0][0x23c], -R3 ;  /* 0x00008f00cc047a23 */ /* 0x002fc80000010803 */
[----:B------:R1:W2:Y:S01]  /*10e20*/  MUFU.EX2 R6, R4 ;  /* 0x0000000400067308 */ /* 0x0002a20000000800 */
[----:B------:R-:W-:Y:S02]  /*10e30*/  MOV R204, R205 ;  /* 0x000000cd00cc7202 */ /* 0x000fe40000000f00 */
[----:B------:R-:W-:Y:S01]  /*10e40*/  MOV R203, R148 ;  /* 0x0000009400cb7202 */ /* 0x000fe20000000f00 */
[----:B------:R-:W-:Y:S01]  /*10e50*/  IMAD.MOV.U32 R149, RZ, RZ, R226 ;  /* 0x000000ffff957224 */ /* 0x000fe200078e00e2 */
[----:B------:R-:W-:Y:S01]  /*10e60*/  MOV R148, R150 ;  /* 0x0000009600947202 */ /* 0x000fe20000000f00 */
[----:B-1----:R-:W-:-:S04]  /*10e70*/  FFMA.FTZ R4, R206, c[0x0][0x23c], -R2 ;  /* 0x00008f00ce047a23 */ /* 0x002fc80000010802 */
[----:B------:R1:W-:Y:S01]  /*10e80*/  MUFU.EX2 R89, R4 ;  /* 0x0000000400597308 */ /* 0x0003e20000000800 */
[----:B------:R-:W-:Y:S01]  /*10e90*/  IMAD.MOV.U32 R205, RZ, RZ, R197 ;  /* 0x000000ffffcd7224 */ /* 0x000fe200078e00c5 */
[----:B------:R-:W-:Y:S01]  /*10ea0*/  MOV R150, R225 ;  /* 0x000000e100967202 */ /* 0x000fe20000000f00 */
[--C-:B------:R-:W-:Y:S01]  /*10eb0*/  FFMA.FTZ R62, R199, c[0x0][0x23c], -R2.reuse ;  /* 0x00008f00c73e7a23 */ /* 0x100fe20000010802 */
[----:B------:R-:W-:Y:S02]  /*10ec0*/  MOV R197, R126 ;  /* 0x0000007e00c57202 */ /* 0x000fe40000000f00 */
[----:B------:R-:W-:Y:S01]  /*10ed0*/  MOV R199, R148 ;  /* 0x0000009400c77202 */ /* 0x000fe20000000f00 */
[----:B------:R-:W-:Y:S02]  /*10ee0*/  IMAD.MOV.U32 R148, RZ, RZ, R149 ;  /* 0x000000ffff947224 */ /* 0x000fe400078e0095 */
[----:B-1----:R-:W-:-:S04]  /*10ef0*/  FFMA.FTZ R4, R196, c[0x0][0x23c], -R2 ;  /* 0x00008f00c4047a23 */ /* 0x002fc80000010802 */
[----:B------:R1:W3:Y:S01]  /*10f00*/  MUFU.EX2 R95, R4 ;  /* 0x00000004005f7308 */ /* 0x0002e20000000800 */
        /* <DEDUP_REMOVED lines=9> */
[--C-:B------:R-:W-:Y:S02]  /*10fa0*/  FFMA.FTZ R239, R209, c[0x0][0x23c], -R12.reuse ;  /* 0x00008f00d1ef7a23 */ /* 0x100fe4000001080c */
[----:B------:R1:W-:Y:S01]  /*10fb0*/  MUFU.EX2 R225, R4 ;  /* 0x0000000400e17308 */ /* 0x0003e20000000800 */
[--C-:B------:R-:W-:Y:S02]  /*10fc0*/  FFMA.FTZ R217, R139, c[0x0][0x23c], -R12.reuse ;  /* 0x00008f008bd97a23 */ /* 0x100fe4000001080c */
[----:B------:R-:W-:Y:S02]  /*10fd0*/  FFMA.FTZ R226, R13, c[0x0][0x23c], -R12 ;  /* 0x00008f000de27a23 */ /* 0x000fe4000001080c */
[--C-:B------:R-:W-:Y:S02]  /*10fe0*/  FFMA.FTZ R200, R14, c[0x0][0x23c], -R3.reuse ;  /* 0x00008f000ec87a23 */ /* 0x100fe40000010803 */
[----:B------:R-:W4:Y:S01]  /*10ff0*/  LDSM.16.MT88.4 R12, [R221+0xc800] ;  /* 0x00c80000dd0c783b */ /* 0x000f220000004200 */
[--C-:B------:R-:W-:Y:S01]  /*11000*/  FFMA.FTZ R124, R124, c[0x0][0x23c], -R3.reuse ;  /* 0x00008f007c7c7a23 */ /* 0x100fe20000010803 */
[----:B------:R-:W-:Y:S01]  /*11010*/  MOV R204, R196 ;  /* 0x000000c400cc7202 */ /* 0x000fe20000000f00 */
[----:B------:R-:W-:-:S02]  /*11020*/  FFMA.FTZ R115, R115, c[0x0][0x23c], -R3 ;  /* 0x00008f0073737a23 */ /* 0x000fc40000010803 */
[--C-:B------:R-:W-:Y:S02]  /*11030*/  FFMA.FTZ R114, R114, c[0x0][0x23c], -R3.reuse ;  /* 0x00008f0072727a23 */ /* 0x100fe40000010803 */
[----:B-1----:R-:W-:Y:S01]  /*11040*/  FFMA.FTZ R4, R205, c[0x0][0x23c], -R2 ;  /* 0x00008f00cd047a23 */ /* 0x002fe20000010802 */
[----:B------:R-:W-:Y:S02]  /*11050*/  MOV R205, R197 ;  /* 0x000000c500cd7202 */ /* 0x000fe40000000f00 */
[----:B------:R-:W-:Y:S01]  /*11060*/  MOV R197, R125 ;  /* 0x0000007d00c57202 */ /* 0x000fe20000000f00 */
[--C-:B------:R-:W-:Y:S01]  /*11070*/  FFMA.FTZ R214, R214, c[0x0][0x23c], -R3.reuse ;  /* 0x00008f00d6d67a23 */ /* 0x100fe20000010803 */
[----:B------:R-:W-:Y:S01]  /*11080*/  MOV R125, R113 ;  /* 0x00000071007d7202 */ /* 0x000fe20000000f00 */
[--C-:B------:R-:W-:Y:S02]  /*11090*/  FFMA.FTZ R113, R218, c[0x0][0x23c], -R3.reuse ;  /* 0x00008f00da717a23 */ /* 0x100fe40000010803 */
[----:B------:R-:W-:-:S02]  /*110a0*/  FFMA.FTZ R210, R210, c[0x0][0x23c], -R3 ;  /* 0x00008f00d2d27a23 */ /* 0x000fc40000010803 */
[----:B------:R-:W-:Y:S02]  /*110b0*/  FFMA.FTZ R202, R141, c[0x0][0x23c], -R3 ;  /* 0x00008f008dca7a23 */ /* 0x000fe40000010803 */
[----:B------:R-:W-:Y:S02]  /*110c0*/  FFMA.FTZ R3, R201, c[0x0][0x23c], -R0 ;  /* 0x00008f00c9037a23 */ /* 0x000fe40000010800 */
[----:B------:R-:W-:Y:S02]  /*110d0*/  IMAD.MOV.U32 R196, RZ, RZ, R106 ;  /* 0x000000ffffc47224 */ /* 0x000fe400078e006a */
[----:B------:R1:W-:Y:S01]  /*110e0*/  MUFU.EX2 R90, R3 ;  /* 0x00000003005a7308 */ /* 0x0003e20000000800 */
[--C-:B------:R-:W-:Y:S02]  /*110f0*/  FFMA.FTZ R212, R211, c[0x0][0x23c], -R2.reuse ;  /* 0x00008f00d3d47a23 */ /* 0x100fe40000010802 */
[--C-:B------:R-:W-:Y:S02]  /*11100*/  FFMA.FTZ R112, R112, c[0x0][0x23c], -R2.reuse ;  /* 0x00008f0070707a23 */ /* 0x100fe40000010802 */
[----:B------:R-:W-:-:S02]  /*11110*/  FFMA.FTZ R63, R203, c[0x0][0x23c], -R2 ;  /* 0x00008f00cb3f7a23 */ /* 0x000fc40000010802 */
[--C-:B------:R-:W-:Y:S02]  /*11120*/  FFMA.FTZ R61, R219, c[0x0][0x23c], -R2.reuse ;  /* 0x00008f00db3d7a23 */ /* 0x100fe40000010802 */
[--C-:B------:R-:W-:Y:S02]  /*11130*/  FFMA.FTZ R215, R215, c[0x0][0x23c], -R2.reuse ;  /* 0x00008f00d7d77a23 */ /* 0x100fe40000010802 */
[----:B------:R-:W-:Y:S02]  /*11140*/  FFMA.FTZ R211, R143, c[0x0][0x23c], -R2 ;  /* 0x00008f008fd37a23 */ /* 0x000fe40000010802 */
[----:B-1----:R-:W-:Y:S02]  /*11150*/  FFMA.FTZ R3, R204, c[0x0][0x23c], -R0 ;  /* 0x00008f00cc037a23 */ /* 0x002fe40000010800 */
[----:B------:R-:W-:Y:S02]  /*11160*/  FFMA.FTZ R209, R138, c[0x0][0x23c], -R2 ;  /* 0x00008f008ad17a23 */ /* 0x000fe40000010802 */
[----:B------:R1:W-:Y:S01]  /*11170*/  MUFU.EX2 R94, R3 ;  /* 0x00000003005e7308 */ /* 0x0003e20000000800 */
[----:B------:R-:W-:-:S02]  /*11180*/  FFMA.FTZ R2, R196, c[0x0][0x23c], -R0 ;  /* 0x00008f00c4027a23 */ /* 0x000fc40000010800 */
[----:B------:R-:W-:Y:S02]  /*11190*/  FFMA.FTZ R60, R197, c[0x0][0x23c], -R0 ;  /* 0x00008f00c53c7a23 */ /* 0x000fe40000010800 */
[----:B------:R-:W-:-:S03]  /*111a0*/  IMAD.MOV.U32 R197, RZ, RZ, R220 ;  /* 0x000000ffffc57224 */ /* 0x000fc600078e00dc */
[----:B------:R3:W2:Y:S01]  /*111b0*/  MUFU.EX2 R106, R4 ;  /* 0x00000004006a7308 */ /* 0x0006a20000000800 */
[----:B-1----:R-:W-:Y:S02]  /*111c0*/  FFMA.FTZ R3, R205, c[0x0][0x23c], -R0 ;  /* 0x00008f00cd037a23 */ /* 0x002fe40000010800 */
[----:B------:R-:W-:-:S05]  /*111d0*/  FADD.FTZ R205, R148, R86 ;  /* 0x0000005694cd7221 */ /* 0x000fca0000010000 */
[----:B------:R-:W-:Y:S08]  /*111e0*/  MUFU.EX2 R220, R3 ;  /* 0x0000000300dc7308 */ /* 0x000ff00000000800 */
[----:B------:R1:W1:Y:S01]  /*111f0*/  MUFU.EX2 R86, R2 ;  /* 0x0000000200567308 */ /* 0x0002620000000800 */
[----:B--2---:R-:W-:Y:S01]  /*11200*/  MOV R219, R6 ;  /* 0x0000000600db7202 */ /* 0x004fe20000000f00 */
[----:B------:R-:W-:Y:S01]  /*11210*/  HMMA.16816.F32 R164, R8, R16, R164 ;  /* 0x0000001008a4723c */ /* 0x000fe200000018a4 */
[----:B---3--:R-:W-:-:S02]  /*11220*/  F2FP.PACK_AB R4, R95, R89 ;  /* 0x000000595f04723e */ /* 0x008fc400000000ff */
[----:B------:R-:W-:Y:S02]  /*11230*/  F2FP.PACK_AB R6, R106, R225 ;  /* 0x000000e16a06723e */ /* 0x000fe400000000ff */
[----:B------:R-:W-:-:S03]  /*11240*/  MOV R151, R227 ;  /* 0x000000e300977202 */ /* 0x000fc60000000f00 */
[----:B------:R-:W-:Y:S01]  /*11250*/  HMMA.16816.F32 R152, R8, R18, R152 ;  /* 0x000000120898723c */ /* 0x000fe20000001898 */
[----:B------:R-:W2:Y:S01]  /*11260*/  LDSM.16.MT88.4 R16, [R222+0xc800] ;  /* 0x00c80000de10783b */ /* 0x000ea20000004200 */
[----:B------:R-:W-:Y:S01]  /*11270*/  MOV R196, R131 ;  /* 0x0000008300c47202 */ /* 0x000fe20000000f00 */
[----:B-1----:R-:W-:-:S04]  /*11280*/  IMAD.MOV.U32 R2, RZ, RZ, R5 ;  /* 0x000000ffff027224 */ /* 0x002fc800078e0005 */
[----:B------:R-:W-:Y:S01]  /*11290*/  F2FP.PACK_AB R8, R88, R93 ;  /* 0x0000005d5808723e */ /* 0x000fe200000000ff */
[--C-:B------:R-:W-:Y:S01]  /*112a0*/  FFMA.FTZ R125, R125, c[0x0][0x23c], -R0.reuse ;  /* 0x00008f007d7d7a23 */ /* 0x100fe20000010800 */
[----:B------:R-:W-:Y:S01]  /*112b0*/  F2FP.PACK_AB R9, R91, R92 ;  /* 0x0000005c5b09723e */ /* 0x000fe200000000ff */
[--C-:B------:R-:W-:Y:S01]  /*112c0*/  FFMA.FTZ R130, R130, c[0x0][0x23c], -R0.reuse ;  /* 0x00008f0082827a23 */ /* 0x100fe20000010800 */
[----:B------:R-:W-:Y:S01]  /*112d0*/  F2FP.PACK_AB R10, R207, R2 ;  /* 0x00000002cf0a723e */ /* 0x000fe200000000ff */
[--C-:B------:R-:W-:Y:S01]  /*112e0*/  FFMA.FTZ R213, R213, c[0x0][0x23c], -R0.reuse ;  /* 0x00008f00d5d57a23 */ /* 0x100fe20000010800 */
[----:B------:R-:W-:Y:S01]  /*112f0*/  F2FP.PACK_AB R11, R219, R109 ;  /* 0x0000006ddb0b723e */ /* 0x000fe200000000ff */
[--C-:B------:R-:W-:Y:S01]  /*11300*/  FFMA.FTZ R208, R208, c[0x0][0x23c], -R0.reuse ;  /* 0x00008f00d0d07a23 */ /* 0x100fe20000010800 */
[----:B------:R-:W-:Y:S02]  /*11310*/  F2FP.PACK_AB R5, R94, R90 ;  /* 0x0000005a5e05723e */ /* 0x000fe400000000ff */
[----:B------:R-:W-:Y:S01]  /*11320*/  F2FP.PACK_AB R7, R86, R220 ;  /* 0x000000dc5607723e */ /* 0x000fe200000000ff */
[--C-:B------:R-:W-:Y:S01]  /*11330*/  FFMA.FTZ R131, R216, c[0x0][0x23c], -R0.reuse ;  /* 0x00008f00d8837a23 */ /* 0x100fe20000010800 */
[----:B------:R-:W-:Y:S01]  /*11340*/  MOV R216, R198 ;  /* 0x000000c600d87202 */ /* 0x000fe20000000f00 */
[----:B------:R-:W-:-:S02]  /*11350*/  FFMA.FTZ R201, R142, c[0x0][0x23c], -R0 ;  /* 0x00008f008ec97a23 */ /* 0x000fc40000010800 */
[----:B------:R-:W-:Y:S01]  /*11360*/  FFMA.FTZ R203, R140, c[0x0][0x23c], -R0 ;  /* 0x00008f008ccb7a23 */ /* 0x000fe20000010800 */
[----:B------:R-:W-:Y:S01]  /*11370*/  MOV R218, R149 ;  /* 0x0000009500da7202 */ /* 0x000fe20000000f00 */
[----:B------:R-:W-:Y:S01]  /*11380*/  FADD.FTZ R0, R199, R136 ;  /* 0x00000088c7007221 */ /* 0x000fe20000010000 */
[----:B------:R-:W-:Y:S01]  /*11390*/  MOV R199, R150 ;  /* 0x0000009600c77202 */ /* 0x000fe20000000f00 */
[-C--:B----4-:R-:W-:Y:S01]  /*113a0*/  HMMA.16816.F32 R144, R4, R12.reuse, R144 ;  /* 0x0000000c0490723c */ /* 0x090fe20000001890 */
[----:B------:R-:W-:Y:S01]  /*113b0*/  MOV R198, R151 ;  /* 0x0000009700c67202 */ /* 0x000fe20000000f00 */
[----:B------:R-:W-:Y:S01]  /*113c0*/  FADD.FTZ R204, R137, R85 ;  /* 0x0000005589cc7221 */ /* 0x000fe20000010000 */
[----:B------:R-:W-:Y:S01]  /*113d0*/  MUFU.EX2 R127, R127 ;  /* 0x0000007f007f7308 */ /* 0x000fe20000000800 */
[----:B------:R-:W-:Y:S01]  /*113e0*/  FADD.FTZ R3, R87, R84 ;  /* 0x0000005457037221 */ /* 0x000fe20000010000 */
[----:B------:R1:W5:Y:S03]  /*113f0*/  LDL.LU R227, [R1+0xb4] ;  /* 0x0000b40001e37983 */ /* 0x0003660000300800 */
[----:B------:R-:W-:Y:S08]  /*11400*/  HMMA.16816.F32 R148, R8, R12, R68 ;  /* 0x0000000c0894723c */ /* 0x000ff00000001844 */
[-C--:B------:R-:W-:Y:S08]  /*11410*/  HMMA.16816.F32 R156, R4, R14.reuse, R156 ;  /* 0x0000000e049c723c */ /* 0x080ff0000000189c */
[----:B------:R-:W-:Y:S01]  /*11420*/  HMMA.16816.F32 R140, R8, R14, R56 ;  /* 0x0000000e088c723c */ /* 0x000fe20000001838 */
[----:B------:R-:W3:Y:S01]  /*11430*/  LDSM.16.MT88.4 R12, [R224+0xc800] ;  /* 0x00c80000e00c783b */ /* 0x000ee20000004200 */
[----:B------:R-:W-:Y:S01]  /*11440*/  MOV R71, R111 ;  /* 0x0000006f00477202 */ /* 0x000fe20000000f00 */
[----:B------:R-:W-:Y:S01]  /*11450*/  IMAD.MOV.U32 R70, RZ, RZ, R110 ;  /* 0x000000ffff467224 */ /* 0x000fe200078e006e */
[----:B------:R-:W-:-:S04]  /*11460*/  MOV R69, R109 ;  /* 0x0000006d00457202 */ /* 0x000fc80000000f00 */
[----:B--2---:R-:W-:Y:S01]  /*11470*/  HMMA.16816.F32 R136, R8, R16, R64 ;  /* 0x000000100888723c */ /* 0x004fe20000001840 */
[----:B------:R-:W-:-:S06]  /*11480*/  MOV R68, R107 ;  /* 0x0000006b00447202 */ /* 0x000fcc0000000f00 */
[----:B------:R-:W-:Y:S01]  /*11490*/  IMAD.MOV.U32 R66, RZ, RZ, R207 ;  /* 0x000000ffff427224 */ /* 0x000fe200078e00cf */
[----:B------:R-:W-:Y:S01]  /*114a0*/  MOV R207, R108 ;  /* 0x0000006c00cf7202 */ /* 0x000fe20000000f00 */
[----:B------:R-:W-:Y:S01]  /*114b0*/  HMMA.16816.F32 R160, R4, R16, R160 ;  /* 0x0000001004a0723c */ /* 0x000fe200000018a0 */
[----:B------:R-:W-:Y:S01]  /*114c0*/  MOV R67, R216 ;  /* 0x000000d800437202 */ /* 0x000fe20000000f00 */
[----:B------:R-:W-:Y:S01]  /*114d0*/  IMAD.MOV.U32 R57, RZ, RZ, R106 ;  /* 0x000000ffff397224 */ /* 0x000fe200078e006a */
[----:B------:R-:W-:Y:S01]  /*114e0*/  MOV R56, R86 ;  /* 0x0000005600387202 */ /* 0x000fe20000000f00 */
[----:B------:R-:W-:-:S04]  /*114f0*/  IMAD.MOV.U32 R216, RZ, RZ, R105 ;  /* 0x000000ffffd87224 */ /* 0x000fc800078e0069 */
[-C--:B------:R-:W-:Y:S08]  /*11500*/  HMMA.16816.F32 R172, R4, R18.reuse, R172 ;  /* 0x0000001204ac723c */ /* 0x080ff000000018ac */
[----:B------:R-:W-:Y:S01]  /*11510*/  HMMA.16816.F32 R108, R8, R18, R52 ;  /* 0x00000012086c723c */ /* 0x000fe20000001834 */
[----:B------:R-:W2:Y:S06]  /*11520*/  LDSM.16.MT88.4 R16, [R223+0xc800] ;  /* 0x00c80000df10783b */ /* 0x000eac0000004200 */
[----:B------:R-:W-:Y:S01]  /*11530*/  MOV R52, R104 ;  /* 0x0000006800347202 */ /* 0x000fe20000000f00 */
[-C--:B---3--:R-:W-:Y:S08]  /*11540*/  HMMA.16816.F32 R176, R4, R12.reuse, R176 ;  /* 0x0000000c04b0723c */ /* 0x088ff000000018b0 */
[----:B------:R-:W-:Y:S08]  /*11550*/  HMMA.16816.F32 R104, R8, R12, R48 ;  /* 0x0000000c0868723c */ /* 0x000ff00000001830 */
[-C--:B------:R-:W-:Y:S08]  /*11560*/  HMMA.16816.F32 R188, R4, R14.reuse, R188 ;  /* 0x0000000e04bc723c */ /* 0x080ff000000018bc */
[----:B------:R-:W-:Y:S01]  /*11570*/  HMMA.16816.F32 R84, R8, R14, R44 ;  /* 0x0000000e0854723c */ /* 0x000fe2000000182c */
[----:B------:R-:W3:Y:S01]  /*11580*/  LDSM.16.MT88.4 R12, [R221+0xe800] ;  /* 0x00e80000dd0c783b */ /* 0x000ee20000004200 */
[----:B------:R-:W-:Y:S01]  /*11590*/  MOV R65, R196 ;  /* 0x000000c400417202 */ /* 0x000fe20000000f00 */
[----:B------:R-:W-:Y:S01]  /*115a0*/  IMAD.MOV.U32 R50, RZ, RZ, R199 ;  /* 0x000000ffff327224 */ /* 0x000fe200078e00c7 */
[----:B------:R-:W-:-:S02]  /*115b0*/  MOV R64, R197 ;  /* 0x000000c500407202 */ /* 0x000fc40000000f00 */
[----:B------:R-:W-:Y:S02]  /*115c0*/  MOV R51, R198 ;  /* 0x000000c600337202 */ /* 0x000fe40000000f00 */
[----:B--2---:R-:W-:Y:S01]  /*115d0*/  HMMA.16816.F32 R196, R8, R16, R132 ;  /* 0x0000001008c4723c */ /* 0x004fe20000001884 */
[----:B------:R-:W-:Y:S01]  /*115e0*/  MOV R58, R95 ;  /* 0x0000005f003a7202 */ /* 0x000fe20000000f00 */
[----:B------:R-:W-:Y:S01]  /*115f0*/  IMAD.MOV.U32 R55, RZ, RZ, R91 ;  /* 0x000000ffff377224 */ /* 0x000fe200078e005b */
[----:B------:R-:W-:Y:S02]  /*11600*/  MOV R59, R94 ;  /* 0x0000005e003b7202 */ /* 0x000fe40000000f00 */
[----:B------:R-:W-:-:S03]  /*11610*/  MOV R53, R93 ;  /* 0x0000005d00357202 */ /* 0x000fc60000000f00 */
        /* <DEDUP_REMOVED lines=8> */
[-C--:B---3--:R-:W-:Y:S08]  /*116a0*/  HMMA.16816.F32 R116, R8, R12.reuse, R116 ;  /* 0x0000000c0874723c */ /* 0x088ff00000001874 */
[C---:B------:R-:W-:Y:S08]  /*116b0*/  HMMA.16816.F32 R92, R4.reuse, R12, R72 ;  /* 0x0000000c045c723c */ /* 0x040ff00000001848 */
[-C--:B------:R-:W-:Y:S08]  /*116c0*/  HMMA.16816.F32 R88, R4, R14.reuse, R36 ;  /* 0x0000000e0458723c */ /* 0x080ff00000001824 */
[----:B------:R-:W-:Y:S01]  /*116d0*/  HMMA.16816.F32 R120, R8, R14, R20 ;  /* 0x0000000e0878723c */ /* 0x000fe20000001814 */
[----:B------:R-:W3:Y:S04]  /*116e0*/  LDSM.16.MT88.4 R12, [R223+0xe800] ;  /* 0x00e80000df0c783b */ /* 0x000ee80000004200 */
[----:B------:R-:W4:Y:S03]  /*116f0*/  LDSM.16.MT88.4 R20, [R222+0xe800] ;  /* 0x00e80000de14783b */ /* 0x000f260000004200 */
[----:B--2---:R-:W-:Y:S07]  /*11700*/  HMMA.16816.F32 R72, R4, R16, R32 ;  /* 0x000000100448723c */ /* 0x004fee0000001820 */
[----:B------:R-:W-:Y:S01]  /*11710*/  MOV R32, R68 ;  /* 0x0000004400207202 */ /* 0x000fe20000000f00 */
[----:B------:R-:W-:Y:S01]  /*11720*/  IMAD.MOV.U32 R34, RZ, RZ, R70 ;  /* 0x000000ffff227224 */ /* 0x000fe200078e0046 */
[----:B------:R-:W-:-:S02]  /*11730*/  MOV R33, R69 ;  /* 0x0000004500217202 */ /* 0x000fc40000000f00 */
[----:B------:R-:W-:Y:S02]  /*11740*/  MOV R35, R71 ;  /* 0x0000004700237202 */ /* 0x000fe40000000f00 */
[----:B------:R-:W-:Y:S07]  /*11750*/  HMMA.16816.F32 R68, R4, R18, R28 ;  /* 0x000000120444723c */ /* 0x000fee000000181c */
[----:B------:R-:W-:Y:S01]  /*11760*/  MOV R28, R64 ;  /* 0x00000040001c7202 */ /* 0x000fe20000000f00 */
[----:B------:R-:W-:Y:S01]  /*11770*/  IMAD.MOV.U32 R30, RZ, RZ, R66 ;  /* 0x000000ffff1e7224 */ /* 0x000fe200078e0042 */
[----:B------:R-:W-:-:S02]  /*11780*/  MOV R29, R65 ;  /* 0x00000041001d7202 */ /* 0x000fc40000000f00 */
[----:B------:R-:W-:Y:S01]  /*11790*/  MOV R31, R67 ;  /* 0x00000043001f7202 */ /* 0x000fe20000000f00 */
[----:B------:R-:W-:Y:S01]  /*117a0*/  IMAD.MOV.U32 R37, RZ, RZ, R49 ;  /* 0x000000ffff257224 */ /* 0x000fe200078e0031 */
[----:B------:R-:W-:Y:S01]  /*117b0*/  MOV R39, R47 ;  /* 0x0000002f00277202 */ /* 0x000fe20000000f00 */
[----:B---3--:R-:W-:Y:S01]  /*117c0*/  HMMA.16816.F32 R64, R4, R12, R40 ;  /* 0x0000000c0440723c */ /* 0x008fe20000001828 */
[----:B------:R-:W-:-:S06]  /*117d0*/  MOV R38, R48 ;  /* 0x0000003000267202 */ /* 0x000fcc0000000f00 */
[----:B------:R-:W-:Y:S01]  /*117e0*/  MOV R40, R56 ;  /* 0x0000003800287202 */ /* 0x000fe20000000f00 */
[----:B------:R-:W-:Y:S01]  /*117f0*/  IMAD.MOV.U32 R42, RZ, RZ, R58 ;  /* 0x000000ffff2a7224 */ /* 0x000fe200078e003a */
[----:B------:R-:W-:Y:S02]  /*11800*/  MOV R41, R57 ;  /* 0x0000003900297202 */ /* 0x000fe40000000f00 */
[----:B------:R-:W-:Y:S01]  /*11810*/  MOV R43, R59 ;  /* 0x0000003b002b7202 */ /* 0x000fe20000000f00 */
[----:B----4-:R-:W-:Y:S01]  /*11820*/  HMMA.16816.F32 R80, R4, R20, R80 ;  /* 0x000000140450723c */ /* 0x010fe20000001850 */
[----:B------:R-:W-:-:S07]  /*11830*/  MOV R36, R50 ;  /* 0x0000003200247202 */ /* 0x000fce0000000f00 */
[C---:B------:R-:W-:Y:S07]  /*11840*/  HMMA.16816.F32 R56, R4.reuse, R14, R24 ;  /* 0x0000000e0438723c */ /* 0x040fee0000001818 */
[----:B------:R-:W-:Y:S01]  /*11850*/  MOV R24, R52 ;  /* 0x0000003400187202 */ /* 0x000fe20000000f00 */
[----:B------:R-:W-:Y:S01]  /*11860*/  HMMA.16816.F32 R76, R4, R22, R76 ;  /* 0x00000016044c723c */ /* 0x000fe2000000184c */
[----:B------:R-:W-:-:S06]  /*11870*/  MOV R27, R55 ;  /* 0x00000037001b7202 */ /* 0x000fcc0000000f00 */
[----:B------:R-:W-:Y:S01]  /*11880*/  MOV R7, R51 ;  /* 0x0000003300077202 */ /* 0x000fe20000000f00 */
[----:B------:R-:W-:Y:S01]  /*11890*/  HMMA.16816.F32 R44, R8, R16, R184 ;  /* 0x00000010082c723c */ /* 0x000fe200000018b8 */
[----:B------:R-:W-:Y:S01]  /*118a0*/  IMAD.MOV.U32 R25, RZ, RZ, R53 ;  /* 0x000000ffff197224 */ /* 0x000fe200078e0035 */
[----:B------:R-:W-:Y:S01]  /*118b0*/  MOV R26, R54 ;  /* 0x00000036001a7202 */ /* 0x000fe20000000f00 */
[----:B------:R2:W-:Y:S01]  /*118c0*/  MUFU.EX2 R184, R114 ;  /* 0x0000007200b87308 */ /* 0x0005e20000000800 */
[----:B------:R-:W-:-:S03]  /*118d0*/  MOV R5, R27 ;  /* 0x0000001b00057202 */ /* 0x000fc60000000f00 */
[----:B------:R-:W-:Y:S01]  /*118e0*/  MOV R17, R7 ;  /* 0x0000000700117202 */ /* 0x000fe20000000f00 */
[----:B------:R-:W-:Y:S01]  /*118f0*/  HMMA.16816.F32 R48, R8, R22, R180 ;  /* 0x000000160830723c */ /* 0x000fe200000018b4 */
[----:B------:R-:W-:Y:S01]  /*11900*/  IMAD.MOV.U32 R16, RZ, RZ, R24 ;  /* 0x000000ffff107224 */ /* 0x000fe200078e0018 */
[----:B------:R-:W-:Y:S01]  /*11910*/  MOV R4, R29 ;  /* 0x0000001d00047202 */ /* 0x000fe20000000f00 */
[----:B------:R-:W-:Y:S01]  /*11920*/  IMAD.MOV.U32 R186, RZ, RZ, R28 ;  /* 0x000000ffffba7224 */ /* 0x000fe200078e001c */
[----:B------:R-:W-:-:S03]  /*11930*/  MOV R24, R30 ;  /* 0x0000001e00187202 */ /* 0x000fc60000000f00 */
[----:B------:R-:W-:Y:S02]  /*11940*/  IMAD.MOV.U32 R183, RZ, RZ, R2 ;  /* 0x000000ffffb77224 */ /* 0x000fe400078e0002 */
[----:B------:R-:W-:Y:S01]  /*11950*/  FADD.FTZ R2, R216, R0 ;  /* 0x00000000d8027221 */ /* 0x000fe20000010000 */
[----:B------:R-:W-:Y:S01]  /*11960*/  HMMA.16816.F32 R52, R8, R20, R192 ;  /* 0x000000140834723c */ /* 0x000fe200000018c0 */
[----:B------:R-:W-:Y:S01]  /*11970*/  MOV R187, R31 ;  /* 0x0000001f00bb7202 */ /* 0x000fe20000000f00 */
[----:B------:R-:W-:Y:S01]  /*11980*/  IMAD.MOV.U32 R180, RZ, RZ, R32 ;  /* 0x000000ffffb47224 */ /* 0x000fe200078e0020 */
[----:B------:R-:W-:Y:S01]  /*11990*/  MOV R181, R33 ;  /* 0x0000002100b57202 */ /* 0x000fe20000000f00 */
[----:B------:R-:W-:Y:S01]  /*119a0*/  IMAD.MOV.U32 R182, RZ, RZ, R36 ;  /* 0x000000ffffb67224 */ /* 0x000fe200078e0024 */
[----:B------:R-:W-:Y:S01]  /*119b0*/  MOV R27, R34 ;  /* 0x00000022001b7202 */ /* 0x000fe20000000f00 */
[----:B------:R-:W-:Y:S01]  /*119c0*/  LDSM.16.MT88.4 R20, [R221+0xd000] ;  /* 0x00d00000dd14783b */ /* 0x000fe20000004200 */
[----:B------:R-:W-:Y:S01]  /*119d0*/  IMAD.MOV.U32 R195, RZ, RZ, R40 ;  /* 0x000000ffffc37224 */ /* 0x000fe200078e0028 */
[----:B------:R-:W-:Y:S01]  /*119e0*/  MOV R194, R41 ;  /* 0x0000002900c27202 */ /* 0x000fe20000000f00 */
[----:B------:R-:W-:Y:S01]  /*119f0*/  FADD.FTZ R3, R16, R3 ;  /* 0x0000000310037221 */ /* 0x000fe20000010000 */
[----:B------:R-:W-:Y:S01]  /*11a00*/  MOV R193, R42 ;  /* 0x0000002a00c17202 */ /* 0x000fe20000000f00 */
[----:B--2---:R-:W-:Y:S01]  /*11a10*/  FADD.FTZ R114, R17, R2 ;  /* 0x0000000211727221 */ /* 0x004fe20000010000 */
[----:B------:R-:W-:-:S02]  /*11a20*/  MOV R192, R43 ;  /* 0x0000002b00c07202 */ /* 0x000fc40000000f00 */
[----:B------:R-:W-:Y:S01]  /*11a30*/  MOV R28, R35 ;  /* 0x00000023001c7202 */ /* 0x000fe20000000f00 */
[----:B------:R-:W-:Y:S01]  /*11a40*/  HMMA.16816.F32 R40, R8, R12, R164 ;  /* 0x0000000c0828723c */ /* 0x000fe200000018a4 */
[----:B------:R-:W-:Y:S02]  /*11a50*/  MOV R29, R37 ;  /* 0x00000025001d7202 */ /* 0x000fe40000000f00 */
[----:B------:R-:W-:Y:S02]  /*11a60*/  MOV R30, R38 ;  /* 0x00000026001e7202 */ /* 0x000fe40000000f00 */
[----:B------:R-:W-:-:S03]  /*11a70*/  MOV R31, R39 ;  /* 0x00000027001f7202 */ /* 0x000fc60000000f00 */
[C---:B------:R-:W-:Y:S01]  /*11a80*/  HMMA.16816.F32 R36, R8.reuse, R18, R168 ;  /* 0x000000120824723c */ /* 0x040fe200000018a8 */
[----:B------:R-:W-:Y:S07]  /*11a90*/  LDSM.16.MT88.4 R16, [R222+0xd000] ;  /* 0x00d00000de10783b */ /* 0x000fee0000004200 */
[----:B------:R-:W-:Y:S01]  /*11aa0*/  HMMA.16816.F32 R32, R8, R14, R152 ;  /* 0x0000000e0820723c */ /* 0x000fe20000001898 */
[----:B------:R-:W2:Y:S01]  /*11ab0*/  LDSM.16.MT88.4 R12, [R224+0xd000] ;  /* 0x00d00000e00c783b */ /* 0x000ea20000004200 */
[----:B------:R-:W-:Y:S01]  /*11ac0*/  MOV R6, R26 ;  /* 0x0000001a00067202 */ /* 0x000fe20000000f00 */
[----:B------:R-:W-:Y:S01]  /*11ad0*/  MUFU.EX2 R185, R129 ;  /* 0x0000008100b97308 */ /* 0x000fe20000000800 */
[----:B------:R-:W-:-:S07]  /*11ae0*/  FADD.FTZ R0, R186, R205 ;  /* 0x000000cdba007221 */ /* 0x000fce0000010000 */
[----:B------:R-:W3:Y:S01]  /*11af0*/  MUFU.EX2 R26, R128 ;  /* 0x00000080001a7308 */ /* 0x000ee20000000800 */
[----:B------:R-:W-:-:S07]  /*11b00*/  MOV R186, R187 ;  /* 0x000000bb00ba7202 */ /* 0x000fce0000000f00 */
[----:B------:R-:W-:Y:S08]  /*11b10*/  MUFU.EX2 R126, R126 ;  /* 0x0000007e007e7308 */ /* 0x000ff00000000800 */
[----:B------:R-:W-:Y:S08]  /*11b20*/  MUFU.EX2 R124, R124 ;  /* 0x0000007c007c7308 */ /* 0x000ff00000000800 */
[----:B------:R-:W4:Y:S08]  /*11b30*/  MUFU.EX2 R153, R115 ;  /* 0x0000007300997308 */ /* 0x000f300000000800 */
        /* <DEDUP_REMOVED lines=11> */
[----:B---3--:R-:W-:Y:S02]  /*11bf0*/  F2FP.PACK_AB R8, R26, R185 ;  /* 0x000000b91a08723e */ /* 0x008fe400000000ff */
[----:B----4-:R-:W-:Y:S02]  /*11c00*/  F2FP.PACK_AB R9, R153, R124 ;  /* 0x0000007c9909723e */ /* 0x010fe400000000ff */
[----:B------:R-:W-:Y:S02]  /*11c10*/  F2FP.PACK_AB R10, R126, R127 ;  /* 0x0000007f7e0a723e */ /* 0x000fe400000000ff */
[----:B-1----:R-:W-:Y:S02]  /*11c20*/  F2FP.PACK_AB R11, R170, R184 ;  /* 0x000000b8aa0b723e */ /* 0x002fe400000000ff */
[----:B------:R-:W-:Y:S01]  /*11c30*/  MOV R5, R6 ;  /* 0x0000000600057202 */ /* 0x000fe20000000f00 */
[----:B------:R-:W-:Y:S01]  /*11c40*/  IMAD.MOV.U32 R6, RZ, RZ, R7 ;  /* 0x000000ffff067224 */ /* 0x000fe200078e0007 */
[----:B------:R-:W-:Y:S01]  /*11c50*/  MOV R7, R219 ;  /* 0x000000db00077202 */ /* 0x000fe20000000f00 */
[----:B------:R-:W-:Y:S01]  /*11c60*/  FADD.FTZ R113, R218, R0 ;  /* 0x00000000da717221 */ /* 0x000fe20000010000 */
[----:B------:R-:W-:Y:S01]  /*11c70*/  MUFU.EX2 R219, R125 ;  /* 0x0000007d00db7308 */ /* 0x000fe20000000800 */
[----:B------:R-:W-:Y:S01]  /*11c80*/  MOV R155, R180 ;  /* 0x000000b4009b7202 */ /* 0x000fe20000000f00 */
[----:B------:R-:W-:Y:S01]  /*11c90*/  IMAD.MOV.U32 R129, RZ, RZ, R182 ;  /* 0x000000ffff817224 */ /* 0x000fe200078e00b6 */
[----:B------:R-:W-:-:S02]  /*11ca0*/  MOV R152, R181 ;  /* 0x000000b500987202 */ /* 0x000fc40000000f00 */
[----:B------:R-:W-:-:S03]  /*11cb0*/  MOV R128, R183 ;  /* 0x000000b700807202 */ /* 0x000fc60000000f00 */
[----:B------:R-:W-:Y:S01]  /*11cc0*/  MUFU.EX2 R25, R112 ;  /* 0x0000007000197308 */ /* 0x000fe20000000800 */
[----:B--2---:R-:W-:Y:S07]  /*11cd0*/  HMMA.16816.F32 R180, R8, R12, R104 ;  /* 0x0000000c08b4723c */ /* 0x004fee0000001868 */
[----:B------:R-:W1:Y:S01]  /*11ce0*/  MUFU.EX2 R154, R63 ;  /* 0x0000003f009a7308 */ /* 0x000e620000000800 */
[----:B------:R-:W-:Y:S01]  /*11cf0*/  MOV R104, R29 ;  /* 0x0000001d00687202 */ /* 0x000fe20000000f00 */
[----:B------:R-:W-:Y:S01]  /*11d00*/  IMAD.MOV.U32 R106, RZ, RZ, R31 ;  /* 0x000000ffff6a7224 */ /* 0x000fe200078e001f */
[----:B------:R-:W-:-:S05]  /*11d10*/  MOV R105, R30 ;  /* 0x0000001e00697202 */ /* 0x000fca0000000f00 */
[----:B------:R-:W-:Y:S08]  /*11d20*/  MUFU.EX2 R171, R62 ;  /* 0x0000003e00ab7308 */ /* 0x000ff00000000800 */
[----:B------:R-:W-:Y:S08]  /*11d30*/  MUFU.EX2 R169, R61 ;  /* 0x0000003d00a97308 */ /* 0x000ff00000000800 */
[----:B------:R2:W3:Y:S08]  /*11d40*/  MUFU.EX2 R216, R60 ;  /* 0x0000003c00d87308 */ /* 0x0004f00000000800 */
[----:B------:R-:W-:Y:S08]  /*11d50*/  MUFU.EX2 R218, R130 ;  /* 0x0000008200da7308 */ /* 0x000ff00000000800 */
[----:B------:R-:W4:Y:S01]  /*11d60*/  MUFU.EX2 R125, R131 ;  /* 0x00000083007d7308 */ /* 0x000f220000000800 */
[C---:B--2---:R-:W-:Y:S08]  /*11d70*/  HMMA.16816.F32 R60, R8.reuse, R22, R140 ;  /* 0x00000016083c723c */ /* 0x044ff0000000188c */
[----:B------:R-:W-:Y:S07]  /*11d80*/  HMMA.16816.F32 R140, R8, R18, R108 ;  /* 0x00000012088c723c */ /* 0x000fee000000186c */
[----:B------:R-:W-:-:S02]  /*11d90*/  MOV R108, R28 ;  /* 0x0000001c006c7202 */ /* 0x000fc40000000f00 */
[----:B------:R-:W2:Y:S01]  /*11da0*/  LDSM.16.MT88.4 R28, [R223+0xd000] ;  /* 0x00d00000df1c783b */ /* 0x000ea20000004200 */
[----:B------:R-:W-:Y:S01]  /*11db0*/  FADD.FTZ R4, R4, R204 ;  /* 0x000000cc04047221 */ /* 0x000fe20000010000 */
[----:B------:R-:W-:Y:S01]  /*11dc0*/  MOV R0, R6 ;  /* 0x0000000600007202 */ /* 0x000fe20000000f00 */
[----:B------:R-:W-:Y:S01]  /*11dd0*/  FADD.FTZ R112, R187, R3 ;  /* 0x00000003bb707221 */ /* 0x000fe20000010000 */
[----:B------:R-:W-:Y:S01]  /*11de0*/  MOV R3, R5 ;  /* 0x0000000500037202 */ /* 0x000fe20000000f00 */
[----:B------:R-:W-:Y:S01]  /*11df0*/  FADD.FTZ R2, R186, R4 ;  /* 0x00000004ba027221 */ /* 0x000fe20000010000 */
[----:B-1----:R-:W-:Y:S01]  /*11e00*/  F2FP.PACK_AB R4, R154, R25 ;  /* 0x000000199a04723e */ /* 0x002fe200000000ff */
[----:B------:R-:W-:Y:S01]  /*11e10*/  IMAD.MOV.U32 R115, RZ, RZ, R7 ;  /* 0x000000ffff737224 */ /* 0x000fe200078e0007 */
[----:B---3--:R-:W-:Y:S02]  /*11e20*/  F2FP.PACK_AB R5, R219, R216 ;  /* 0x000000d8db05723e */ /* 0x008fe400000000ff */
[----:B------:R-:W-:-:S02]  /*11e30*/  F2FP.PACK_AB R6, R169, R171 ;  /* 0x000000aba906723e */ /* 0x000fc400000000ff */
[----:B----4-:R-:W-:Y:S01]  /*11e40*/  F2FP.PACK_AB R7, R125, R218 ;  /* 0x000000da7d07723e */ /* 0x010fe200000000ff */
[----:B------:R-:W-:Y:S01]  /*11e50*/  IMAD.MOV.U32 R109, RZ, RZ, R27 ;  /* 0x000000ffff6d7224 */ /* 0x000fe200078e001b */
[----:B------:R-:W-:Y:S01]  /*11e60*/  MOV R168, R24 ;  /* 0x0000001800a87202 */ /* 0x000fe20000000f00 */
[-C--:B------:R-:W-:Y:S01]  /*11e70*/  HMMA.16816.F32 R148, R8, R20.reuse, R148 ;  /* 0x000000140894723c */ /* 0x080fe20000001894 */
[----:B------:R-:W-:Y:S02]  /*11e80*/  MOV R111, R25 ;  /* 0x00000019006f7202 */ /* 0x000fe40000000f00 */
        /* <DEDUP_REMOVED lines=10> */
[----:B------:R-:W-:Y:S01]  /*11f30*/  MOV R99, R13 ;  /* 0x0000000d00637202 */ /* 0x000fe20000000f00 */
[C---:B------:R-:W-:Y:S08]  /*11f40*/  HMMA.16816.F32 R160, R4.reuse, R16, R160 ;  /* 0x0000001004a0723c */ /* 0x040ff000000018a0 */
[C---:B------:R-:W-:Y:S01]  /*11f50*/  HMMA.16816.F32 R172, R4.reuse, R18, R172 ;  /* 0x0000001204ac723c */ /* 0x040fe200000018ac */
[----:B------:R-:W2:Y:S07]  /*11f60*/  LDSM.16.MT88.4 R16, [R224+0xf000] ;  /* 0x00f00000e010783b */ /* 0x000eae0000004200 */
[-C--:B------:R-:W-:Y:S08]  /*11f70*/  HMMA.16816.F32 R188, R4, R14.reuse, R188 ;  /* 0x0000000e04bc723c */ /* 0x080ff000000018bc */
[----:B------:R-:W-:Y:S01]  /*11f80*/  HMMA.16816.F32 R136, R8, R14, R84 ;  /* 0x0000000e0888723c */ /* 0x000fe20000001854 */
[----:B------:R-:W4:Y:S01]  /*11f90*/  LDSM.16.MT88.4 R12, [R223+0xf000] ;  /* 0x00f00000df0c783b */ /* 0x000f220000004200 */
[----:B------:R-:W-:Y:S01]  /*11fa0*/  IMAD.MOV.U32 R96, RZ, RZ, R104 ;  /* 0x000000ffff607224 */ /* 0x000fe200078e0068 */
[----:B------:R-:W-:-:S02]  /*11fb0*/  MOV R97, R105 ;  /* 0x0000006900617202 */ /* 0x000fc40000000f00 */
[----:B------:R-:W-:-:S03]  /*11fc0*/  MOV R98, R106 ;  /* 0x0000006a00627202 */ /* 0x000fc60000000f00 */
[C---:B-1----:R-:W-:Y:S08]  /*11fd0*/  HMMA.16816.F32 R84, R4.reuse, R26, R88 ;  /* 0x0000001a0454723c */ /* 0x042ff00000001858 */
[-C--:B---3--:R-:W-:Y:S07]  /*11fe0*/  HMMA.16816.F32 R88, R4, R20.reuse, R80 ;  /* 0x000000140458723c */ /* 0x088fee0000001850 */
[----:B------:R-:W-:Y:S01]  /*11ff0*/  MOV R83, R107 ;  /* 0x0000006b00537202 */ /* 0x000fe20000000f00 */
[----:B------:R-:W-:Y:S01]  /*12000*/  HMMA.16816.F32 R52, R8, R20, R52 ;  /* 0x000000140834723c */ /* 0x000fe20000001834 */
[----:B------:R-:W-:Y:S01]  /*12010*/  IMAD.MOV.U32 R80, RZ, RZ, R96 ;  /* 0x000000ffff507224 */ /* 0x000fe200078e0060 */
[----:B------:R-:W-:Y:S01]  /*12020*/  MOV R81, R97 ;  /* 0x0000006100517202 */ /* 0x000fe20000000f00 */
[----:B------:R1:W-:Y:S01]  /*12030*/  MUFU.EX2 R20, R83 ;  /* 0x0000005300147308 */ /* 0x0003e20000000800 */
[----:B------:R-:W-:Y:S01]  /*12040*/  MOV R82, R98 ;  /* 0x0000006200527202 */ /* 0x000fe20000000f00 */
[----:B------:R-:W-:Y:S01]  /*12050*/  IMAD.MOV.U32 R97, RZ, RZ, R153 ;  /* 0x000000ffff617224 */ /* 0x000fe200078e0099 */
[----:B------:R-:W-:-:S02]  /*12060*/  MOV R98, R152 ;  /* 0x0000009800627202 */ /* 0x000fc40000000f00 */
[----:B------:R-:W-:Y:S02]  /*12070*/  MOV R96, R154 ;  /* 0x0000009a00607202 */ /* 0x000fe40000000f00 */
[----:B-1----:R-:W-:Y:S02]  /*12080*/  MOV R83, R155 ;  /* 0x0000009b00537202 */ /* 0x002fe40000000f00 */
[----:B------:R-:W1:Y:S01]  /*12090*/  LDSM.16.MT88.4 R152, [R221+0xd800] ;  /* 0x00d80000dd98783b */ /* 0x000e620000004200 */
[----:B------:R-:W-:Y:S01]  /*120a0*/  MOV R130, R192 ;  /* 0x000000c000827202 */ /* 0x000fe20000000f00 */
[----:B------:R-:W-:Y:S01]  /*120b0*/  IMAD.MOV.U32 R186, RZ, RZ, R194 ;  /* 0x000000ffffba7224 */ /* 0x000fe200078e00c2 */
[----:B------:R-:W-:Y:S02]  /*120c0*/  MOV R187, R193 ;  /* 0x000000c100bb7202 */ /* 0x000fe40000000f00 */
[----:B------:R-:W-:Y:S01]  /*120d0*/  MOV R131, R195 ;  /* 0x000000c300837202 */ /* 0x000fe20000000f00 */
[-C--:B------:R-:W-:Y:S01]  /*120e0*/  HMMA.16816.F32 R196, R8, R28.reuse, R196 ;  /* 0x0000001c08c4723c */ /* 0x080fe200000018c4 */
[----:B------:R-:W-:Y:S07]  /*120f0*/  MUFU.EX2 R239, R239 ;  /* 0x000000ef00ef7308 */ /* 0x000fee0000000800 */
[C---:B------:R-:W-:Y:S01]  /*12100*/  HMMA.16816.F32 R192, R4.reuse, R28, R100 ;  /* 0x0000001c04c0723c */ /* 0x040fe20000001864 */
[----:B------:R-:W-:Y:S07]  /*12110*/  MUFU.EX2 R217, R217 ;  /* 0x000000d900d97308 */ /* 0x000fee0000000800 */
[-C--:B------:R-:W-:Y:S01]  /*12120*/  HMMA.16816.F32 R100, R4, R24.reuse, R92 ;  /* 0x000000180464723c */ /* 0x080fe2000000185c */
[----:B------:R3:W-:Y:S07]  /*12130*/  MUFU.EX2 R21, R226 ;  /* 0x000000e200157308 */ /* 0x0007ee0000000800 */
[----:B------:R-:W-:Y:S01]  /*12140*/  HMMA.16816.F32 R116, R8, R24, R116 ;  /* 0x000000180874723c */ /* 0x000fe20000001874 */
[----:B------:R-:W-:Y:S07]  /*12150*/  MUFU.EX2 R214, R214 ;  /* 0x000000d600d67308 */ /* 0x000fee0000000800 */
[C---:B--2---:R-:W-:Y:S01]  /*12160*/  HMMA.16816.F32 R104, R4.reuse, R16, R72 ;  /* 0x000000100468723c */ /* 0x044fe20000001848 */
[----:B------:R-:W2:Y:S07]  /*12170*/  MUFU.EX2 R210, R210 ;  /* 0x000000d200d27308 */ /* 0x000eae0000000800 */
[----:B----4-:R-:W-:Y:S01]  /*12180*/  HMMA.16816.F32 R64, R4, R12, R64 ;  /* 0x0000000c0440723c */ /* 0x010fe20000001840 */
[----:B------:R-:W-:Y:S07]  /*12190*/  MUFU.EX2 R215, R215 ;  /* 0x000000d700d77308 */ /* 0x000fee0000000800 */
[C---:B------:R-:W-:Y:S01]  /*121a0*/  HMMA.16816.F32 R48, R8.reuse, R22, R48 ;  /* 0x000000160830723c */ /* 0x040fe20000001830 */
[----:B------:R-:W-:Y:S07]  /*121b0*/  MUFU.EX2 R212, R212 ;  /* 0x000000d400d47308 */ /* 0x000fee0000000800 */
[C---:B------:R-:W-:Y:S01]  /*121c0*/  HMMA.16816.F32 R44, R8.reuse, R16, R44 ;  /* 0x00000010082c723c */ /* 0x040fe2000000182c */
[----:B------:R-:W-:Y:S07]  /*121d0*/  MUFU.EX2 R16, R202 ;  /* 0x000000ca00107308 */ /* 0x000fee0000000800 */
[C---:B------:R-:W-:Y:S01]  /*121e0*/  HMMA.16816.F32 R36, R8.reuse, R18, R36 ;  /* 0x000000120824723c */ /* 0x040fe20000001824 */
[----:B------:R-:W4:Y:S07]  /*121f0*/  MUFU.EX2 R17, R200 ;  /* 0x000000c800117308 */ /* 0x000f2e0000000800 */
[C---:B------:R-:W-:Y:S01]  /*12200*/  HMMA.16816.F32 R40, R8.reuse, R12, R40 ;  /* 0x0000000c0828723c */ /* 0x040fe20000001828 */
[----:B------:R-:W-:Y:S07]  /*12210*/  MUFU.EX2 R211, R211 ;  /* 0x000000d300d37308 */ /* 0x000fee0000000800 */
[C---:B------:R-:W-:Y:S01]  /*12220*/  HMMA.16816.F32 R32, R8.reuse, R14, R32 ;  /* 0x0000000e0820723c */ /* 0x040fe20000001820 */
[----:B------:R-:W-:Y:S01]  /*12230*/  MUFU.EX2 R209, R209 ;  /* 0x000000d100d17308 */ /* 0x000fe20000000800 */
[----:B------:R-:W-:Y:S01]  /*12240*/  FADD.FTZ R0, R0, R114 ;  /* 0x0000007200007221 */ /* 0x000fe20000010000 */
[----:B---3--:R3:W5:Y:S05]  /*12250*/  LDL.LU R226, [R1+0xb0] ;  /* 0x0000b00001e27983 */ /* 0x00876a0000300800 */
[C---:B------:R-:W-:Y:S01]  /*12260*/  HMMA.16816.F32 R28, R8.reuse, R30, R132 ;  /* 0x0000001e081c723c */ /* 0x040fe20000001884 */
[----:B------:R-:W-:Y:S07]  /*12270*/  MUFU.EX2 R213, R213 ;  /* 0x000000d500d57308 */ /* 0x000fee0000000800 */
[----:B------:R-:W-:Y:S01]  /*12280*/  HMMA.16816.F32 R24, R8, R26, R120 ;  /* 0x0000001a0818723c */ /* 0x000fe20000001878 */
[----:B------:R-:W1:Y:S08]  /*12290*/  MUFU.EX2 R208, R208 ;  /* 0x000000d000d07308 */ /* 0x000e700000000800 */
[----:B------:R-:W-:Y:S08]  /*122a0*/  MUFU.EX2 R12, R201 ;  /* 0x000000c9000c7308 */ /* 0x000ff00000000800 */
[----:B------:R1:W1:Y:S01]  /*122b0*/  MUFU.EX2 R11, R203 ;  /* 0x000000cb000b7308 */ /* 0x0002620000000800 */
[----:B------:R-:W-:Y:S01]  /*122c0*/  FADD.FTZ R3, R3, R113 ;  /* 0x0000007103037221 */ /* 0x000fe20000010000 */
[----:B------:R-:W-:Y:S01]  /*122d0*/  HMMA.16816.F32 R92, R4, R22, R76 ;  /* 0x00000016045c723c */ /* 0x000fe2000000184c */
[----:B------:R-:W-:-:S02]  /*122e0*/  FADD.FTZ R2, R80, R2 ;  /* 0x0000000250027221 */ /* 0x000fc40000010000 */
[----:B------:R-:W-:-:S05]  /*122f0*/  FADD.FTZ R0, R82, R0 ;  /* 0x0000000052007221 */ /* 0x000fca0000010000 */
[----:B------:R-:W-:Y:S01]  /*12300*/  HMMA.16816.F32 R68, R4, R18, R68 ;  /* 0x000000120444723c */ /* 0x000fe20000001844 */
[----:B------:R-:W-:Y:S01]  /*12310*/  FADD.FTZ R10, R129, R0 ;  /* 0x00000000810a7221 */ /* 0x000fe20000010000 */
[----:B------:R-:W-:-:S06]  /*12320*/  MOV R23, R125 ;  /* 0x0000007d00177202 */ /* 0x000fcc0000000f00 */
[----:B------:R-:W-:Y:S01]  /*12330*/  HMMA.16816.F32 R56, R4, R14, R56 ;  /* 0x0000000e0438723c */ /* 0x000fe20000001838 */
[----:B------:R-:W-:Y:S01]  /*12340*/  IMAD.MOV.U32 R18, RZ, RZ, R126 ;  /* 0x000000ffff127224 */ /* 0x000fe200078e007e */
[----:B--2---:R-:W-:Y:S01]  /*12350*/  F2FP.PACK_AB R129, R210, R214 ;  /* 0x000000d6d281723e */ /* 0x004fe200000000ff */
[----:B-1----:R-:W-:Y:S04]  /*12360*/  LDSM.16.MT88.4 R200, [R223+0xd800] ;  /* 0x00d80000dfc8783b */ /* 0x002fe80000004200 */
        /* <DEDUP_REMOVED lines=8> */
[----:B------:R-:W-:Y:S01]  /*123f0*/  IMAD.MOV.U32 R111, RZ, RZ, R124 ;  /* 0x000000ffff6f7224 */ /* 0x000fe200078e007c */
[----:B------:R-:W-:-:S02]  /*12400*/  F2FP.PACK_AB R130, R21, R217 ;  /* 0x000000d91582723e */ /* 0x000fc400000000ff */
[----:B----4-:R-:W-:Y:S02]  /*12410*/  F2FP.PACK_AB R131, R17, R16 ;  /* 0x000000101183723e */ /* 0x010fe400000000ff */
[----:B------:R-:W-:Y:S02]  /*12420*/  F2FP.PACK_AB R124, R212, R215 ;  /* 0x000000d7d47c723e */ /* 0x000fe400000000ff */
[----:B------:R-:W-:Y:S02]  /*12430*/  F2FP.PACK_AB R125, R208, R213 ;  /* 0x000000d5d07d723e */ /* 0x000fe400000000ff */
[----:B------:R-:W-:Y:S02]  /*12440*/  F2FP.PACK_AB R126, R209, R211 ;  /* 0x000000d3d17e723e */ /* 0x000fe400000000ff */
[----:B------:R-:W-:Y:S01]  /*12450*/  F2FP.PACK_AB R127, R11, R12 ;  /* 0x0000000c0b7f723e */ /* 0x000fe200000000ff */
[----:B------:R-:W-:Y:S01]  /*12460*/  FADD.FTZ R9, R83, R4 ;  /* 0x0000000453097221 */ /* 0x000fe20000010000 */
[----:B------:R-:W-:Y:S01]  /*12470*/  MOV R82, R99 ;  /* 0x0000006300527202 */ /* 0x000fe20000000f00 */
[----:B------:R-:W-:Y:S01]  /*12480*/  IMAD.MOV.U32 R80, RZ, RZ, R97 ;  /* 0x000000ffff507224 */ /* 0x000fe200078e0061 */
[----:B------:R-:W-:Y:S01]  /*12490*/  MOV R83, R108 ;  /* 0x0000006c00537202 */ /* 0x000fe20000000f00 */
[----:B------:R-:W-:Y:S01]  /*124a0*/  HMMA.16816.F32 R148, R128, R152, R148 ;  /* 0x000000988094723c */ /* 0x000fe20000001894 */
[----:B------:R-:W-:Y:S01]  /*124b0*/  MOV R135, R81 ;  /* 0x0000005100877202 */ /* 0x000fe20000000f00 */
[----:B------:R-:W1:Y:S01]  /*124c0*/  LDSM.16.MT88.4 R4, [R223+0xf800] ;  /* 0x00f80000df04783b */ /* 0x000e620000004200 */
[----:B------:R-:W-:Y:S01]  /*124d0*/  MOV R134, R82 ;  /* 0x0000005200867202 */ /* 0x000fe20000000f00 */
[----:B------:R-:W-:-:S04]  /*124e0*/  IMAD.MOV.U32 R133, RZ, RZ, R83 ;  /* 0x000000ffff857224 */ /* 0x000fc800078e0053 */
[----:B------:R-:W-:Y:S01]  /*124f0*/  HMMA.16816.F32 R144, R124, R152, R144 ;  /* 0x000000987c90723c */ /* 0x000fe20000001890 */
[----:B------:R-:W-:Y:S01]  /*12500*/  MOV R99, R115 ;  /* 0x0000007300637202 */ /* 0x000fe20000000f00 */
[----:B------:R-:W-:-:S06]  /*12510*/  IMAD.MOV.U32 R115, RZ, RZ, R168 ;  /* 0x000000ffff737224 */ /* 0x000fcc00078e00a8 */
[-C--:B------:R-:W-:Y:S08]  /*12520*/  HMMA.16816.F32 R156, R124, R154.reuse, R156 ;  /* 0x0000009a7c9c723c */ /* 0x080ff0000000189c */
[----:B------:R-:W-:Y:S07]  /*12530*/  HMMA.16816.F32 R152, R128, R154, R60 ;  /* 0x0000009a8098723c */ /* 0x000fee000000183c */
[----:B------:R-:W-:-:S02]  /*12540*/  MOV R62, R80 ;  /* 0x00000050003e7202 */ /* 0x000fc40000000f00 */
[----:B------:R-:W2:Y:S01]  /*12550*/  LDSM.16.MT88.4 R80, [R221+0xf800] ;  /* 0x00f80000dd50783b */ /* 0x000ea20000004200 */
[----:B------:R-:W-:Y:S01]  /*12560*/  FADD.FTZ R0, R225, R3 ;  /* 0x00000003e1007221 */ /* 0x000fe20000010000 */
[----:B------:R-:W-:Y:S02]  /*12570*/  MOV R3, R115 ;  /* 0x0000007300037202 */ /* 0x000fe40000000f00 */
[----:B------:R-:W4:Y:S01]  /*12580*/  LDSM.16.MT88.4 R112, [R224+0xf800] ;  /* 0x00f80000e070783b */ /* 0x000f220000004200 */
[----:B------:R-:W-:Y:S01]  /*12590*/  MOV R79, R96 ;  /* 0x00000060004f7202 */ /* 0x000fe20000000f00 */
[----:B------:R-:W-:Y:S01]  /*125a0*/  IMAD.MOV.U32 R96, RZ, RZ, R109 ;  /* 0x000000ffff607224 */ /* 0x000fe200078e006d */
[----:B------:R-:W-:Y:S01]  /*125b0*/  MOV R108, R187 ;  /* 0x000000bb006c7202 */ /* 0x000fe20000000f00 */
[----:B------:R-:W-:Y:S01]  /*125c0*/  FADD.FTZ R8, R220, R2 ;  /* 0x00000002dc087221 */ /* 0x000fe20000010000 */
[----:B------:R-:W-:Y:S01]  /*125d0*/  MOV R97, R110 ;  /* 0x0000006e00617202 */ /* 0x000fe20000000f00 */
[----:B-1----:R-:W-:Y:S01]  /*125e0*/  HMMA.16816.F32 R120, R124, R4, R64 ;  /* 0x000000047c78723c */ /* 0x002fe20000001840 */
[----:B------:R-:W-:Y:S01]  /*125f0*/  MOV R109, R186 ;  /* 0x000000ba006d7202 */ /* 0x000fe20000000f00 */
[----:B------:R3:W5:Y:S01]  /*12600*/  LDL.LU R225, [R1+0xac] ;  /* 0x0000ac0001e17983 */ /* 0x0007620000300800 */
[----:B------:R-:W-:Y:S01]  /*12610*/  MOV R110, R185 ;  /* 0x000000b9006e7202 */ /* 0x000fe20000000f00 */
[----:B------:R-:W-:Y:S01]  /*12620*/  IMAD.MOV.U32 R2, RZ, RZ, R99 ;  /* 0x000000ffff027224 */ /* 0x000fe200078e0063 */
[----:B------:R-:W-:Y:S01]  /*12630*/  MOV R60, R98 ;  /* 0x00000062003c7202 */ /* 0x000fe20000000f00 */
[----:B------:R-:W-:Y:S01]  /*12640*/  FADD.FTZ R3, R3, R10 ;  /* 0x0000000a03037221 */ /* 0x000fe20000010000 */
[----:B------:R-:W-:Y:S01]  /*12650*/  MOV R61, R97 ;  /* 0x00000061003d7202 */ /* 0x000fe20000000f00 */
[----:B------:R-:W-:-:S02]  /*12660*/  FADD.FTZ R2, R2, R9 ;  /* 0x0000000902027221 */ /* 0x000fc40000010000 */
[----:B------:R-:W-:Y:S01]  /*12670*/  IMAD.MOV.U32 R63, RZ, RZ, R79 ;  /* 0x000000ffff3f7224 */ /* 0x000fe200078e004f */
[----:B------:R-:W-:Y:S01]  /*12680*/  MOV R15, R184 ;  /* 0x000000b8000f7202 */ /* 0x000fe20000000f00 */
[----:B------:R3:W5:Y:S01]  /*12690*/  LDL.LU R220, [R1+0xa8] ;  /* 0x0000a80001dc7983 */ /* 0x0007620000300800 */
[----:B------:R-:W-:Y:S01]  /*126a0*/  MOV R13, R171 ;  /* 0x000000ab000d7202 */ /* 0x000fe20000000f00 */
[----:B--2---:R-:W-:Y:S01]  /*126b0*/  HMMA.16816.F32 R72, R124, R80, R100 ;  /* 0x000000507c48723c */ /* 0x004fe20000001864 */
[----:B------:R-:W-:Y:S01]  /*126c0*/  MOV R19, R170 ;  /* 0x000000aa00137202 */ /* 0x000fe20000000f00 */
[----:B------:R-:W-:Y:S05]  /*126d0*/  LDSM.16.MT88.4 R184, [R224+0xd800] ;  /* 0x00d80000e0b8783b */ /* 0x000fea0000004200 */
[----:B------:R-:W-:-:S02]  /*126e0*/  MOV R100, R108 ;  /* 0x0000006c00647202 */ /* 0x000fc40000000f00 */
[----:B------:R-:W-:Y:S01]  /*126f0*/  MOV R101, R109 ;  /* 0x0000006d00657202 */ /* 0x000fe20000000f00 */
[----:B------:R-:W-:Y:S01]  /*12700*/  IMAD.MOV.U32 R102, RZ, RZ, R110 ;  /* 0x000000ffff667224 */ /* 0x000fe200078e006e */
[----:B------:R-:W-:Y:S02]  /*12710*/  MOV R103, R111 ;  /* 0x0000006f00677202 */ /* 0x000fe40000000f00 */
[----:B------:R-:W-:Y:S02]  /*12720*/  MOV R64, R100 ;  /* 0x0000006400407202 */ /* 0x000fe40000000f00 */
[----:B------:R-:W-:Y:S01]  /*12730*/  MOV R65, R101 ;  /* 0x0000006500417202 */ /* 0x000fe20000000f00 */
[----:B----4-:R-:W-:Y:S01]  /*12740*/  HMMA.16816.F32 R108, R124, R114, R68 ;  /* 0x000000727c6c723c */ /* 0x010fe20000001844 */
[----:B------:R-:W-:Y:S01]  /*12750*/  IMAD.MOV.U32 R66, RZ, RZ, R102 ;  /* 0x000000ffff427224 */ /* 0x000fe200078e0066 */
[----:B------:R-:W-:Y:S01]  /*12760*/  MOV R67, R103 ;  /* 0x0000006700437202 */ /* 0x000fe20000000f00 */
[----:B------:R-:W-:-:S05]  /*12770*/  FADD.FTZ R0, R64, R0 ;  /* 0x0000000040007221 */ /* 0x000fca0000010000 */
        /* <DEDUP_REMOVED lines=46> */
[C---:B------:R-:W-:Y:S08]  /*12a60*/  HMMA.16816.F32 R176, R124.reuse, R184, R176 ;  /* 0x000000b87cb0723c */ /* 0x040ff000000018b0 */
[C---:B------:R-:W-:Y:S08]  /*12a70*/  HMMA.16816.F32 R188, R124.reuse, R186, R188 ;  /* 0x000000ba7cbc723c */ /* 0x040ff000000018bc */
[C---:B------:R-:W-:Y:S08]  /*12a80*/  HMMA.16816.F32 R192, R124.reuse, R200, R192 ;  /* 0x000000c87cc0723c */ /* 0x040ff000000018c0 */
[C---:B------:R-:W-:Y:S08]  /*12a90*/  HMMA.16816.F32 R204, R124.reuse, R202, R204 ;  /* 0x000000ca7ccc723c */ /* 0x040ff000000018cc */
[C---:B--2---:R-:W-:Y:S08]  /*12aa0*/  HMMA.16816.F32 R88, R124.reuse, R96, R88 ;  /* 0x000000607c58723c */ /* 0x044ff00000001858 */
        /* <DEDUP_REMOVED lines=40> */
[----:B------:R-:W-:Y:S04]  /*12d30*/  STL [R1+0xac], R69 ;  /* 0x0000ac4501007387 */ /* 0x000fe80000100800 */
[----:B------:R-:W-:Y:S04]  /*12d40*/  STL [R1+0xa8], R68 ;  /* 0x0000a84401007387 */ /* 0x000fe80000100800 */
[----:B------:R-:W1:Y:S02]  /*12d50*/  S2R R239, SR_TID.X ;  /* 0x0000000000ef7919 */ /* 0x000e640000002100 */
[----:B-1----:R-:W-:-:S05]  /*12d60*/  IMAD.SHL.U32 R239, R239, 0x2, RZ ;  /* 0x00000002efef7824 */ /* 0x002fca00078e00ff */
[----:B------:R-:W-:Y:S02]  /*12d70*/  LOP3.LUT R239, R239, 0x6, RZ, 0xc0, !PT ;  /* 0x00000006efef7812 */ /* 0x000fe400078ec0ff */
        /* <DEDUP_REMOVED lines=236> */
[----:B------:R-:W-:Y:S01]  /*13c40*/  IMAD.MOV.U32 R56, RZ, RZ, R72 ;  /* 0x000000ffff387224 */ /* 0x000fe200078e0048 */
[----:B------:R-:W-:Y:S01]  /*13c50*/  MOV R2, R74 ;  /* 0x0000004a00027202 */ /* 0x000fe20000000f00 */
[----:B------:R-:W-:Y:S01]  /*13c60*/  IMAD.MOV.U32 R3, RZ, RZ, R73 ;  /* 0x000000ffff037224 */ /* 0x000fe200078e0049 */
[----:B------:R-:W2:Y:S01]  /*13c70*/  LDSM.16.M88.4 R8, [R230+0x4000] ;  /* 0x00400000e608783b */ /* 0x000ea20000000200 */
[----:B------:R-:W-:-:S02]  /*13c80*/  IMAD.MOV.U32 R0, RZ, RZ, R75 ;  /* 0x000000ffff007224 */ /* 0x000fc400078e004b */
[----:B------:R-:W-:Y:S02]  /*13c90*/  IMAD.MOV.U32 R45, RZ, RZ, R3 ;  /* 0x000000ffff2d7224 */ /* 0x000fe400078e0003 */
[----:B------:R-:W-:Y:S02]  /*13ca0*/  IMAD.MOV.U32 R46, RZ, RZ, R2 ;  /* 0x000000ffff2e7224 */ /* 0x000fe400078e0002 */
[----:B------:R-:W-:Y:S02]  /*13cb0*/  IMAD.MOV.U32 R47, RZ, RZ, R0 ;  /* 0x000000ffff2f7224 */ /* 0x000fe400078e0000 */
        /* <DEDUP_REMOVED lines=21> */
[----:B------:R-:W-:Y:S01]  /*13e10*/  IMAD.U32 R0, RZ, RZ, UR22 ;  /* 0x00000016ff007e24 */ /* 0x000fe2000f8e00ff */
[----:B------:R-:W-:Y:S03]  /*13e20*/  HMMA.16816.F32 R36, R4, R14, R136 ;  /* 0x0000000e0424723c */ /* 0x000fe60000001888 */
[----:B------:R-:W-:-:S04]  /*13e30*/  IMAD R0, R0, 0x40, R239 ;  /* 0x0000004000007824 */ /* 0x000fc800078e02ef */
[----:B------:R-:W-:Y:S01]  /*13e40*/  IMAD.IADD R2, R247, 0x1, -R0 ;  /* 0x00000001f7027824 */ /* 0x000fe200078e0a00 */
[----:B------:R-:W-:Y:S01]  /*13e50*/  HMMA.16816.F32 R24, R8, R14, R64 ;  /* 0x0000000e0818723c */ /* 0x000fe20000001840 */
[----:B------:R-:W1:Y:S01]  /*13e60*/  LDSM.16.M88.4 R12, [R226+0xb800] ;  /* 0x00b80000e20c783b */ /* 0x000e620000000200 */
[C---:B------:R-:W-:Y:S02]  /*13e70*/  ISETP.GE.AND P1, PT, R0.reuse, R252, PT ;  /* 0x000000fc0000720c */ /* 0x040fe40003f26270 */
        /* <DEDUP_REMOVED lines=40> */
[----:B------:R-:W-:Y:S07]  /*14100*/  HMMA.16816.F32 R4, R8, R14, R16 ;  /* 0x0000000e0804723c */ /* 0x000fee0000001810 */
[----:B------:R-:W-:Y:S02]  /*14110*/  FMUL.FTZ R17, R133, c[0x0][0x2ec] ;  /* 0x0000bb0085117a20 */ /* 0x000fe40000410000 */
[----:B------:R-:W-:-:S02]  /*14120*/  FMUL.FTZ R19, R141, c[0x0][0x2ec] ;  /* 0x0000bb008d137a20 */ /* 0x000fc40000410000 */
[----:B------:R-:W-:Y:S02]  /*14130*/  FMUL.FTZ R18, R58, c[0x0][0x2ec] ;  /* 0x0000bb003a127a20 */ /* 0x000fe40000410000 */
        /* <DEDUP_REMOVED lines=52> */
[----:B-1----:R-:W-:Y:S02]  /*14480*/  IMAD.IADD R3, R248, 0x1, -R2 ;  /* 0x00000001f8037824 */ /* 0x002fe400078e0a02 */
        /* <DEDUP_REMOVED lines=16> */
[----:B------:R-:W-:Y:S01]  /*14590*/  ISETP.GE.AND P1, PT, R0, R250, PT ;  /* 0x000000fa0000720c */ /* 0x000fe20003f26270 */
[----:B------:R-:W1:Y:S01]  /*145a0*/  MUFU.TANH R12, R12 ;  /* 0x0000000c000c7308 */ /* 0x000e620000002400 */
[----:B------:R-:W-:Y:S01]  /*145b0*/  FSEL R60, R15, -INF , !P4 ;  /* 0xff8000000f3c7808 */ /* 0x000fe20006000000 */
[----:B------:R-:W-:Y:S01]  /*145c0*/  FMUL.FTZ R15, R142, c[0x0][0x2ec] ;  /* 0x0000bb008e0f7a20 */ /* 0x000fe20000410000 */
[----:B------:R-:W-:-:S02]  /*145d0*/  ISETP.LT.OR P1, PT, R0, R244, P1 ;  /* 0x000000f40000720c */ /* 0x000fc40000f21670 */
[----:B------:R-:W-:Y:S02]  /*145e0*/  FSEL R23, R6, -INF , !P0 ;  /* 0xff80000006177808 */ /* 0x000fe40004000000 */
[----:B------:R-:W-:Y:S01]  /*145f0*/  FSEL R32, R2, -INF , !P1 ;  /* 0xff80000002207808 */ /* 0x000fe20004800000 */
[----:B------:R-:W-:Y:S01]  /*14600*/  MUFU.TANH R15, R15 ;  /* 0x0000000f000f7308 */ /* 0x000fe20000002400 */
        /* <DEDUP_REMOVED lines=32> */
[--C-:B------:R-:W-:Y:S01]  /*14810*/  IMAD.IADD R5, R241, 0x1, -R2.reuse ;  /* 0x00000001f1057824 */ /* 0x100fe200078e0a02 */
[C---:B------:R-:W-:Y:S01]  /*14820*/  ISETP.GE.AND P4, PT, R2.reuse, R252, PT ;  /* 0x000000fc0200720c */ /* 0x040fe20003f86270 */
[----:B--2---:R-:W-:Y:S01]  /*14830*/  IMAD.IADD R3, R247, 0x1, -R2 ;  /* 0x00000001f7037824 */ /* 0x004fe200078e0a02 */
[----:B------:R1:W2:Y:S02]  /*14840*/  I2F R11, R4 ;  /* 0x00000004000b7306 */ /* 0x0002a40000201400 */
[----:B------:R-:W-:Y:S02]  /*14850*/  ISETP.LT.OR P4, PT, R2, R246, P4 ;  /* 0x000000f60200720c */ /* 0x000fe40002781670 */
        /* <DEDUP_REMOVED lines=18> */
[----:B---3--:R-:W-:-:S05]  /*14980*/  FFMA.FTZ R13, R8, -UR21, R13 ;  /* 0x80000015080d7c23 */ /* 0x008fca000801000d */
[----:B------:R-:W-:Y:S01]  /*14990*/  FSEL R22, R13, -INF , !P4 ;  /* 0xff8000000d167808 */ /* 0x000fe20006000000 */
[----:B------:R-:W-:Y:S01]  /*149a0*/  FMUL.FTZ R13, R59, c[0x0][0x2ec] ;  /* 0x0000bb003b0d7a20 */ /* 0x000fe20000410000 */
[----:B------:R-:W3:Y:S01]  /*149b0*/  MUFU.TANH R5, R5 ;  /* 0x0000000500057308 */ /* 0x000ee20000002400 */
[----:B-1----:R-:W-:Y:S02]  /*149c0*/  FFMA.FTZ R11, R3, -UR21, R17 ;  /* 0x80000015030b7c23 */ /* 0x002fe40008010011 */
[----:B--2---:R-:W-:-:S05]  /*149d0*/  FFMA.FTZ R6, R6, -UR21, R4 ;  /* 0x8000001506067c23 */ /* 0x004fca0008010004 */
[----:B------:R-:W-:Y:S01]  /*149e0*/  MUFU.TANH R13, R13 ;  /* 0x0000000d000d7308 */ /* 0x000fe20000002400 */
[----:B------:R-:W-:Y:S02]  /*149f0*/  FFMA.FTZ R4, R9, -UR21, R12 ;  /* 0x8000001509047c23 */ /* 0x000fe4000801000c */
[----:B------:R-:W-:Y:S01]  /*14a00*/  FFMA.FTZ R12, R7, -UR21, R16 ;  /* 0x80000015070c7c23 */ /* 0x000fe20008010010 */
[----:B------:R-:W-:Y:S01]  /*14a10*/  FSEL R20, R6, -INF , !P1 ;  /* 0xff80000006147808 */ /* 0x000fe20004800000 */
[----:B------:R-:W-:Y:S01]  /*14a20*/  FMUL.FTZ R16, R56, c[0x0][0x2ec] ;  /* 0x0000bb0038107a20 */ /* 0x000fe20000410000 */
[----:B------:R-:W-:Y:S01]  /*14a30*/  FSEL R3, R4, -INF , !P6 ;  /* 0xff80000004037808 */ /* 0x000fe20007000000 */
[----:B---3--:R-:W-:Y:S01]  /*14a40*/  FFMA.FTZ R5, R10, -UR21, R5 ;  /* 0x800000150a057c23 */ /* 0x008fe20008010005 */
[C---:B------:R-:W-:Y:S02]  /*14a50*/  ISETP.GE.AND P1, PT, R2.reuse, R251, PT ;  /* 0x000000fb0200720c */ /* 0x040fe40003f26270 */
[C---:B------:R-:W-:Y:S01]  /*14a60*/  ISETP.GE.AND P6, PT, R2.reuse, R249, PT ;  /* 0x000000f90200720c */ /* 0x040fe20003fc6270 */
[----:B------:R1:W-:Y:S01]  /*14a70*/  STL [R1+0x30], R3 ;  /* 0x0000300301007387 */ /* 0x0003e20000100800 */
[----:B------:R-:W-:Y:S01]  /*14a80*/  FSEL R25, R5, -INF , !P0 ;  /* 0xff80000005197808 */ /* 0x000fe20004000000 */
[----:B------:R-:W-:Y:S01]  /*14a90*/  MUFU.TANH R16, R16 ;  /* 0x0000001000107308 */ /* 0x000fe20000002400 */
[----:B------:R-:W-:-:S02]  /*14aa0*/  ISETP.GE.AND P0, PT, R2, R250, PT ;  /* 0x000000fa0200720c */ /* 0x000fc40003f06270 */
[C---:B------:R-:W-:Y:S02]  /*14ab0*/  ISETP.LT.OR P1, PT, R2.reuse, R245, P1 ;  /* 0x000000f50200720c */ /* 0x040fe40000f21670 */
[C---:B------:R-:W-:Y:S02]  /*14ac0*/  ISETP.LT.OR P0, PT, R2.reuse, R244, P0 ;  /* 0x000000f40200720c */ /* 0x040fe40000701670 */
[----:B------:R-:W-:Y:S01]  /*14ad0*/  ISETP.LT.OR P6, PT, R2, R243, P6 ;  /* 0x000000f30200720c */ /* 0x000fe200037c1670 */
[----:B------:R-:W-:Y:S01]  /*14ae0*/  IMAD.IADD R2, R248, 0x1, -R2 ;  /* 0x00000001f8027824 */ /* 0x000fe200078e0a02 */
[----:B------:R-:W-:Y:S02]  /*14af0*/  FSEL R24, R12, -INF , !P1 ;  /* 0xff8000000c187808 */ /* 0x000fe40004800000 */
[----:B------:R-:W-:Y:S02]  /*14b00*/  FSEL R11, R11, -INF , !P0 ;  /* 0xff8000000b0b7808 */ /* 0x000fe40004000000 */
[----:B------:R-:W-:-:S03]  /*14b10*/  IABS R4, R2 ;  /* 0x0000000200047213 */ /* 0x000fc60000000000 */
[----:B------:R2:W-:Y:S01]  /*14b20*/  STL [R1+0x1c], R11 ;  /* 0x00001c0b01007387 */ /* 0x0005e20000100800 */
[----:B------:R3:W-:Y:S01]  /*14b30*/  I2F R17, R4 ;  /* 0x0000000400117306 */ /* 0x0007e20000201400 */
[----:B-1----:R-:W-:-:S04]  /*14b40*/  IADD3 R3, R0, 0x10, RZ ;  /* 0x0000001000037810 */ /* 0x002fc80007ffe0ff */
[----:B------:R-:W-:Y:S01]  /*14b50*/  ISETP.GE.AND P5, PT, R3, R252, PT ;  /* 0x000000fc0300720c */ /* 0x000fe20003fa6270 */
[--C-:B------:R-:W-:Y:S01]  /*14b60*/  IMAD.IADD R2, R247, 0x1, -R3.reuse ;  /* 0x00000001f7027824 */ /* 0x100fe200078e0a03 */
[----:B------:R-:W-:Y:S01]  /*14b70*/  ISETP.GE.AND P4, PT, R3, R251, PT ;  /* 0x000000fb0300720c */ /* 0x000fe20003f86270 */
[--C-:B------:R-:W-:Y:S01]  /*14b80*/  IMAD.IADD R5, R241, 0x1, -R3.reuse ;  /* 0x00000001f1057824 */ /* 0x100fe200078e0a03 */
[C---:B------:R-:W-:Y:S02]  /*14b90*/  ISETP.GE.AND P1, PT, R3.reuse, R250, PT ;  /* 0x000000fa0300720c */ /* 0x040fe40003f26270 */
[----:B------:R-:W-:Y:S02]  /*14ba0*/  IABS R2, R2 ;  /* 0x0000000200027213 */ /* 0x000fe40000000000 */
[C---:B------:R-:W-:Y:S02]  /*14bb0*/  ISETP.GE.AND P0, PT, R3.reuse, R249, PT ;  /* 0x000000f90300720c */ /* 0x040fe40003f06270 */
[C---:B------:R-:W-:Y:S01]  /*14bc0*/  ISETP.LT.OR P5, PT, R3.reuse, R246, P5 ;  /* 0x000000f60300720c */ /* 0x040fe20002fa1670 */
[----:B---3--:R-:W-:Y:S01]  /*14bd0*/  IMAD.MOV.U32 R4, RZ, RZ, R2 ;  /* 0x000000ffff047224 */ /* 0x008fe200078e0002 */
[C---:B------:R-:W-:Y:S01]  /*14be0*/  ISETP.LT.OR P4, PT, R3.reuse, R245, P4 ;  /* 0x000000f50300720c */ /* 0x040fe20002781670 */
[----:B------:R-:W-:Y:S01]  /*14bf0*/  IMAD.IADD R2, R242, 0x1, -R3 ;  /* 0x00000001f2027824 */ /* 0x000fe200078e0a03 */
[C---:B------:R-:W-:Y:S01]  /*14c00*/  ISETP.LT.OR P1, PT, R3.reuse, R244, P1 ;  /* 0x000000f40300720c */ /* 0x040fe20000f21670 */
[----:B------:R1:W-:Y:S01]  /*14c10*/  I2F R10, R4 ;  /* 0x00000004000a7306 */ /* 0x0003e20000201400 */
[----:B------:R-:W-:-:S02]  /*14c20*/  ISETP.LT.OR P0, PT, R3, R243, P0 ;  /* 0x000000f30300720c */ /* 0x000fc40000701670 */
[----:B------:R-:W-:-:S05]  /*14c30*/  IABS R2, R2 ;  /* 0x0000000200027213 */ /* 0x000fca0000000000 */
[----:B-1----:R-:W-:Y:S01]  /*14c40*/  IMAD.MOV.U32 R4, RZ, RZ, R2 ;  /* 0x000000ffff047224 */ /* 0x002fe200078e0002 */
[----:B------:R-:W-:-:S03]  /*14c50*/  IABS R2, R5 ;  /* 0x0000000500027213 */ /* 0x000fc60000000000 */
[----:B------:R1:W-:Y:S02]  /*14c60*/  I2F R9, R4 ;  /* 0x0000000400097306 */ /* 0x0003e40000201400 */
[----:B------:R-:W-:Y:S01]  /*14c70*/  IMAD.MOV.U32 R5, RZ, RZ, R2 ;  /* 0x000000ffff057224 */ /* 0x000fe200078e0002 */
[----:B------:R-:W-:-:S05]  /*14c80*/  IADD3 R2, R0, 0x11, RZ ;  /* 0x0000001100027810 */ /* 0x000fca0007ffe0ff */
[----:B------:R-:W3:Y:S01]  /*14c90*/  I2F R8, R5 ;  /* 0x0000000500087306 */ /* 0x000ee20000201400 */
[----:B------:R-:W-:Y:S02]  /*14ca0*/  IMAD.IADD R6, R247, 0x1, -R2 ;  /* 0x00000001f7067824 */ /* 0x000fe400078e0a02 */
[----:B-1----:R-:W-:-:S05]  /*14cb0*/  IMAD.IADD R4, R248, 0x1, -R3 ;  /* 0x00000001f8047824 */ /* 0x002fca00078e0a03 */
[----:B------:R-:W-:Y:S01]  /*14cc0*/  IABS R4, R4 ;  /* 0x0000000400047213 */ /* 0x000fe20000000000 */
[----:B---3--:R-:W-:-:S04]  /*14cd0*/  FFMA.FTZ R8, R8, -UR21, R16 ;  /* 0x8000001508087c23 */ /* 0x008fc80008010010 */
[----:B------:R-:W-:Y:S01]  /*14ce0*/  IMAD.MOV.U32 R5, RZ, RZ, R4 ;  /* 0x000000ffff057224 */ /* 0x000fe200078e0004 */
[----:B------:R-:W-:Y:S01]  /*14cf0*/  IABS R4, R6 ;  /* 0x0000000600047213 */ /* 0x000fe20000000000 */
[----:B------:R-:W-:Y:S01]  /*14d00*/  FMUL.FTZ R6, R140, c[0x0][0x2ec] ;  /* 0x0000bb008c067a20 */ /* 0x000fe20000410000 */
[----:B------:R-:W-:Y:S01]  /*14d10*/  FSEL R61, R8, -INF , !P1 ;  /* 0xff800000083d7808 */ /* 0x000fe20004800000 */
[----:B------:R1:W3:Y:S01]  /*14d20*/  I2F R7, R5 ;  /* 0x0000000500077306 */ /* 0x0002e20000201400 */
[----:B------:R-:W-:Y:S01]  /*14d30*/  ISETP.GE.AND P1, PT, R2, R249, PT ;  /* 0x000000f90200720c */ /* 0x000fe20003f26270 */
[----:B------:R-:W-:-:S03]  /*14d40*/  FMUL.FTZ R16, R30, c[0x0][0x2ec] ;  /* 0x0000bb001e107a20 */ /* 0x000fc60000410000 */
[----:B------:R-:W-:-:S03]  /*14d50*/  ISETP.LT.OR P1, PT, R2, R243, P1 ;  /* 0x000000f30200720c */ /* 0x000fc60000f21670 */
[----:B------:R-:W2:Y:S01]  /*14d60*/  I2F R4, R4 ;  /* 0x0000000400047306 */ /* 0x000ea20000201400 */
[----:B-1----:R-:W-:-:S07]  /*14d70*/  FMUL.FTZ R5, R135, c[0x0][0x2ec] ;  /* 0x0000bb0087057a20 */ /* 0x002fce0000410000 */
[----:B------:R-:W1:Y:S01]  /*14d80*/  MUFU.TANH R6, R6 ;  /* 0x0000000600067308 */ /* 0x000e620000002400 */
[----:B---3--:R-:W-:Y:S02]  /*14d90*/  FFMA.FTZ R12, R7, -UR21, R18 ;  /* 0x80000015070c7c23 */ /* 0x008fe40008010012 */
[----:B------:R-:W-:-:S03]  /*14da0*/  FMUL.FTZ R18, R43, c[0x0][0x2ec] ;  /* 0x0000bb002b127a20 */ /* 0x000fc60000410000 */
[----:B------:R-:W-:Y:S01]  /*14db0*/  FSEL R135, R12, -INF , !P0 ;  /* 0xff8000000c877808 */ /* 0x000fe20004000000 */
[----:B--2---:R-:W-:Y:S01]  /*14dc0*/  FFMA.FTZ R11, R4, -UR21, R14 ;  /* 0x80000015040b7c23 */ /* 0x004fe2000801000e */
[----:B------:R-:W2:Y:S01]  /*14dd0*/  MUFU.TANH R5, R5 ;  /* 0x0000000500057308 */ /* 0x000ea20000002400 */
[----:B------:R-:W-:Y:S02]  /*14de0*/  IMAD.IADD R4, R242, 0x1, -R2 ;  /* 0x00000001f2047824 */ /* 0x000fe400078e0a02 */
[----:B------:R-:W-:Y:S02]  /*14df0*/  FMUL.FTZ R12, R55, c[0x0][0x2ec] ;  /* 0x0000bb00370c7a20 */ /* 0x000fe40000410000 */
[----:B-1----:R-:W-:-:S03]  /*14e00*/  FFMA.FTZ R6, R10, -UR21, R6 ;  /* 0x800000150a067c23 */ /* 0x002fc60008010006 */
[----:B------:R-:W-:Y:S02]  /*14e10*/  MUFU.TANH R16, R16 ;  /* 0x0000001000107308 */ /* 0x000fe40000002400 */
[----:B------:R-:W-:Y:S02]  /*14e20*/  FSEL R140, R6, -INF , !P5 ;  /* 0xff800000068c7808 */ /* 0x000fe40006800000 */
[----:B------:R-:W-:Y:S01]  /*14e30*/  ISETP.GE.AND P5, PT, R2, R251, PT ;  /* 0x000000fb0200720c */ /* 0x000fe20003fa6270 */
[----:B--2---:R-:W-:-:S03]  /*14e40*/  FFMA.FTZ R3, R17, -UR21, R5 ;  /* 0x8000001511037c23 */ /* 0x004fc60008010005 */
        /* <DEDUP_REMOVED lines=27> */
[C---:B------:R-:W-:Y:S02]  /*15000*/  ISETP.GE.AND P6, PT, R2.reuse, R251, PT ;  /* 0x000000fb0200720c */ /* 0x040fe40003fc6270 */
[----:B------:R-:W-:Y:S02]  /*15010*/  IABS R3, R3 ;  /* 0x0000000300037213 */ /* 0x000fe40000000000 */
[C---:B------:R-:W-:Y:S02]  /*15020*/  ISETP.LT.OR P0, PT, R2.reuse, R246, P0 ;  /* 0x000000f60200720c */ /* 0x040fe40000701670 */
[----:B------:R-:W-:Y:S01]  /*15030*/  ISETP.LT.OR P6, PT, R2, R245, P6 ;  /* 0x000000f50200720c */ /* 0x000fe200037c1670 */
[----:B------:R-:W-:Y:S01]  /*15040*/  MUFU.TANH R18, R18 ;  /* 0x0000001200127308 */ /* 0x000fe20000002400 */
[----:B-1----:R-:W-:Y:S01]  /*15050*/  IMAD.MOV.U32 R4, RZ, RZ, R3 ;  /* 0x000000ffff047224 */ /* 0x002fe200078e0003 */
[----:B------:R-:W-:Y:S01]  /*15060*/  IABS R3, R5 ;  /* 0x0000000500037213 */ /* 0x000fe20000000000 */
[----:B------:R-:W-:-:S05]  /*15070*/  IMAD.IADD R5, R248, 0x1, -R2 ;  /* 0x00000001f8057824 */ /* 0x000fca00078e0a02 */
[----:B------:R1:W-:Y:S02]  /*15080*/  I2F R8, R4 ;  /* 0x0000000400087306 */ /* 0x0003e40000201400 */
[----:B-1----:R-:W-:Y:S02]  /*15090*/  IMAD.MOV.U32 R4, RZ, RZ, R3 ;  /* 0x000000ffff047224 */ /* 0x002fe400078e0003 */
[----:B------:R-:W-:-:S04]  /*150a0*/  IMAD.IADD R3, R241, 0x1, -R2 ;  /* 0x00000001f1037824 */ /* 0x000fc800078e0a02 */
[----:B------:R1:W2:Y:S01]  /*150b0*/  I2F R7, R4 ;  /* 0x0000000400077306 */ /* 0x0002a20000201400 */
[----:B------:R-:W-:-:S05]  /*150c0*/  IABS R3, R3 ;  /* 0x0000000300037213 */ /* 0x000fca0000000000 */
[----:B-1----:R-:W-:Y:S01]  /*150d0*/  IMAD.MOV.U32 R4, RZ, RZ, R3 ;  /* 0x000000ffff047224 */ /* 0x002fe200078e0003 */
[----:B------:R-:W-:Y:S01]  /*150e0*/  IABS R3, R5 ;  /* 0x0000000500037213 */ /* 0x000fe20000000000 */
[----:B------:R-:W-:Y:S02]  /*150f0*/  FMUL.FTZ R5, R143, c[0x0][0x2ec] ;  /* 0x0000bb008f057a20 */ /* 0x000fe40000410000 */
[----:B------:R1:W3:Y:S01]  /*15100*/  I2F R6, R4 ;  /* 0x0000000400067306 */ /* 0x0002e20000201400 */
[----:B--2---:R-:W-:Y:S02]  /*15110*/  FFMA.FTZ R7, R7, -UR21, R16 ;  /* 0x8000001507077c23 */ /* 0x004fe40008010010 */
[----:B------:R-:W-:-:S03]  /*15120*/  FMUL.FTZ R16, R50, c[0x0][0x2ec] ;  /* 0x0000bb0032107a20 */ /* 0x000fc60000410000 */
[----:B------:R-:W-:Y:S02]  /*15130*/  FSEL R64, R7, -INF , !P6 ;  /* 0xff80000007407808 */ /* 0x000fe40007000000 */
[----:B------:R-:W2:Y:S01]  /*15140*/  MUFU.TANH R5, R5 ;  /* 0x0000000500057308 */ /* 0x000ea20000002400 */
[----:B-1----:R-:W-:-:S07]  /*15150*/  FMUL.FTZ R4, R57, c[0x0][0x2ec] ;  /* 0x0000bb0039047a20 */ /* 0x002fce0000410000 */
[----:B------:R-:W-:Y:S01]  /*15160*/  I2F R3, R3 ;  /* 0x0000000300037306 */ /* 0x000fe20000201400 */
[----:B---3--:R-:W-:Y:S02]  /*15170*/  FFMA.FTZ R6, R6, -UR21, R17 ;  /* 0x8000001506067c23 */ /* 0x008fe40008010011 */
[----:B------:R-:W-:Y:S02]  /*15180*/  FMUL.FTZ R17, R40, c[0x0][0x2ec] ;  /* 0x0000bb0028117a20 */ /* 0x000fe40000410000 */
[----:B--2---:R-:W-:-:S03]  /*15190*/  FFMA.FTZ R5, R10, -UR21, R5 ;  /* 0x800000150a057c23 */ /* 0x004fc60008010005 */
[----:B------:R-:W1:Y:S01]  /*151a0*/  MUFU.TANH R4, R4 ;  /* 0x0000000400047308 */ /* 0x000e620000002400 */
[----:B------:R-:W-:Y:S01]  /*151b0*/  FMUL.FTZ R10, R54, c[0x0][0x2ec] ;  /* 0x0000bb00360a7a20 */ /* 0x000fe20000410000 */
[----:B------:R-:W-:Y:S02]  /*151c0*/  FSEL R5, R5, -INF , !P5 ;  /* 0xff80000005057808 */ /* 0x000fe40006800000 */
[----:B------:R-:W-:-:S04]  /*151d0*/  ISETP.GE.AND P5, PT, R2, R250, PT ;  /* 0x000000fa0200720c */ /* 0x000fc80003fa6270 */
[----:B------:R-:W-:Y:S01]  /*151e0*/  MUFU.TANH R17, R17 ;  /* 0x0000001100117308 */ /* 0x000fe20000002400 */
[----:B------:R2:W-:Y:S01]  /*151f0*/  STL [R1+0x48], R5 ;  /* 0x0000480501007387 */ /* 0x0005e20000100800 */
[----:B------:R-:W-:-:S04]  /*15200*/  ISETP.LT.OR P5, PT, R2, R244, P5 ;  /* 0x000000f40200720c */ /* 0x000fc80002fa1670 */
[----:B------:R-:W-:Y:S01]  /*15210*/  FSEL R56, R6, -INF , !P5 ;  /* 0xff80000006387808 */ /* 0x000fe20006800000 */
[----:B------:R-:W-:Y:S01]  /*15220*/  FMUL.FTZ R6, R29, c[0x0][0x2ec] ;  /* 0x0000bb001d067a20 */ /* 0x000fe20000410000 */
[----:B------:R-:W-:Y:S01]  /*15230*/  MUFU.TANH R16, R16 ;  /* 0x0000001000107308 */ /* 0x000fe20000002400 */
[----:B-1----:R-:W-:-:S05]  /*15240*/  FFMA.FTZ R4, R9, -UR21, R4 ;  /* 0x8000001509047c23 */ /* 0x002fca0008010004 */
[----:B------:R-:W-:Y:S01]  /*15250*/  FSEL R52, R4, -INF , !P4 ;  /* 0xff80000004347808 */ /* 0x000fe20006000000 */
[----:B------:R-:W-:Y:S01]  /*15260*/  FFMA.FTZ R4, R14, -UR21, R13 ;  /* 0x800000150e047c23 */ /* 0x000fe2000801000d */
[----:B------:R-:W1:Y:S01]  /*15270*/  MUFU.TANH R9, R10 ;  /* 0x0000000a00097308 */ /* 0x000e620000002400 */
[----:B------:R-:W-:Y:S01]  /*15280*/  ISETP.GE.AND P4, PT, R2, R249, PT ;  /* 0x000000f90200720c */ /* 0x000fe20003f86270 */
[----:B------:R-:W-:Y:S02]  /*15290*/  FMUL.FTZ R13, R48, c[0x0][0x2ec] ;  /* 0x0000bb00300d7a20 */ /* 0x000fe40000410000 */
[----:B------:R-:W-:Y:S02]  /*152a0*/  FSEL R4, R4, -INF , !P1 ;  /* 0xff80000004047808 */ /* 0x000fe40004800000 */
[----:B------:R-:W-:Y:S02]  /*152b0*/  ISETP.LT.OR P4, PT, R2, R243, P4 ;  /* 0x000000f30200720c */ /* 0x000fe40002781670 */
[----:B------:R-:W-:Y:S01]  /*152c0*/  IADD3 R2, R0, 0x19, RZ ;  /* 0x0000001900027810 */ /* 0x000fe20007ffe0ff */
[----:B------:R3:W-:Y:S01]  /*152d0*/  STL [R1+0x54], R4 ;  /* 0x0000540401007387 */ /* 0x0007e20000100800 */
[----:B--2---:R-:W-:Y:S01]  /*152e0*/  FFMA.FTZ R5, R8, -UR21, R15 ;  /* 0x8000001508057c23 */ /* 0x004fe2000801000f */
[----:B------:R-:W-:Y:S01]  /*152f0*/  MUFU.TANH R6, R6 ;  /* 0x0000000600067308 */ /* 0x000fe20000002400 */
[----:B------:R-:W-:-:S02]  /*15300*/  ISETP.GE.AND P1, PT, R2, R252, PT ;  /* 0x000000fc0200720c */ /* 0x000fc40003f26270 */
[C---:B------:R-:W-:Y:S01]  /*15310*/  ISETP.GE.AND P6, PT, R2.reuse, R250, PT ;  /* 0x000000fa0200720c */ /* 0x040fe20003fc6270 */
[----:B-1----:R-:W-:Y:S01]  /*15320*/  FFMA.FTZ R15, R3, -UR21, R9 ;  /* 0x80000015030f7c23 */ /* 0x002fe20008010009 */
[----:B------:R-:W-:Y:S01]  /*15330*/  FSEL R65, R5, -INF , !P0 ;  /* 0xff80000005417808 */ /* 0x000fe20004000000 */
[----:B------:R-:W-:Y:S01]  /*15340*/  IMAD.IADD R3, R247, 0x1, -R2 ;  /* 0x00000001f7037824 */ /* 0x000fe200078e0a02 */
[C---:B------:R-:W-:Y:S01]  /*15350*/  ISETP.GE.AND P0, PT, R2.reuse, R251, PT ;  /* 0x000000fb0200720c */ /* 0x040fe20003f06270 */
[----:B------:R-:W-:Y:S01]  /*15360*/  MUFU.TANH R13, R13 ;  /* 0x0000000d000d7308 */ /* 0x000fe20000002400 */
[C---:B------:R-:W-:Y:S02]  /*15370*/  ISETP.GE.AND P5, PT, R2.reuse, R249, PT ;  /* 0x000000f90200720c */ /* 0x040fe40003fa6270 */
[----:B------:R-:W-:Y:S02]  /*15380*/  IABS R3, R3 ;  /* 0x0000000300037213 */ /* 0x000fe40000000000 */
[----:B------:R-:W-:-:S02]  /*15390*/  ISETP.LT.OR P1, PT, R2, R246, P1 ;  /* 0x000000f60200720c */ /* 0x000fc40000f21670 */
[C---:B------:R-:W-:Y:S02]  /*153a0*/  ISETP.LT.OR P0, PT, R2.reuse, R245, P0 ;  /* 0x000000f50200720c */ /* 0x040fe40000701670 */
[C---:B------:R-:W-:Y:S02]  /*153b0*/  ISETP.LT.OR P6, PT, R2.reuse, R244, P6 ;  /* 0x000000f40200720c */ /* 0x040fe400037c1670 */
[----:B------:R-:W-:Y:S02]  /*153c0*/  ISETP.LT.OR P5, PT, R2, R243, P5 ;  /* 0x000000f30200720c */ /* 0x000fe40002fa1670 */
[----:B------:R-:W-:Y:S01]  /*153d0*/  FSEL R63, R15, -INF , !P4 ;  /* 0xff8000000f3f7808 */ /* 0x000fe20006000000 */
[----:B---3--:R-:W-:Y:S02]  /*153e0*/  IMAD.MOV.U32 R4, RZ, RZ, R3 ;  /* 0x000000ffff047224 */ /* 0x008fe400078e0003 */
        /* <DEDUP_REMOVED lines=14> */
[C---:B------:R-:W-:Y:S01]  /*154d0*/  ISETP.GE.AND P4, PT, R2.reuse, R252, PT ;  /* 0x000000fc0200720c */ /* 0x040fe20003f86270 */
        /* <DEDUP_REMOVED lines=12> */
[----:B------:R-:W-:Y:S01]  /*155a0*/  MUFU.TANH R14, R19 ;  /* 0x00000013000e7308 */ /* 0x000fe20000002400 */
[----:B-1----:R-:W-:Y:S01]  /*155b0*/  IMAD.MOV.U32 R4, RZ, RZ, R3 ;  /* 0x000000ffff047224 */ /* 0x002fe200078e0003 */
[----:B------:R-:W-:Y:S01]  /*155c0*/  IABS R3, R5 ;  /* 0x0000000500037213 */ /* 0x000fe20000000000 */
[----:B------:R-:W-:-:S05]  /*155d0*/  FMUL.FTZ R5, R31, c[0x0][0x2ec] ;  /* 0x0000bb001f057a20 */ /* 0x000fca0000410000 */
[----:B------:R1:W2:Y:S01]  /*155e0*/  I2F R7, R4 ;  /* 0x0000000400077306 */ /* 0x0002a20000201400 */
[----:B---3--:R-:W-:-:S05]  /*155f0*/  FFMA.FTZ R13, R8, -UR21, R13 ;  /* 0x80000015080d7c23 */ /* 0x008fca000801000d */
[----:B------:R-:W-:Y:S01]  /*15600*/  FSEL R30, R13, -INF , !P4 ;  /* 0xff8000000d1e7808 */ /* 0x000fe20006000000 */
[----:B------:R-:W-:Y:S01]  /*15610*/  FMUL.FTZ R13, R137, c[0x0][0x2ec] ;  /* 0x0000bb00890d7a20 */ /* 0x000fe20000410000 */
[----:B------:R-:W3:Y:S01]  /*15620*/  MUFU.TANH R5, R5 ;  /* 0x0000000500057308 */ /* 0x000ee20000002400 */
[----:B-1----:R-:W-:-:S07]  /*15630*/  FMUL.FTZ R4, R53, c[0x0][0x2ec] ;  /* 0x0000bb0035047a20 */ /* 0x002fce0000410000 */
[----:B------:R-:W1:Y:S01]  /*15640*/  I2F R3, R3 ;  /* 0x0000000300037306 */ /* 0x000e620000201400 */
[----:B--2---:R-:W-:-:S05]  /*15650*/  FFMA.FTZ R12, R7, -UR21, R16 ;  /* 0x80000015070c7c23 */ /* 0x004fca0008010010 */
[----:B------:R-:W-:Y:S01]  /*15660*/  FSEL R36, R12, -INF , !P1 ;  /* 0xff8000000c247808 */ /* 0x000fe20004800000 */
[----:B---3--:R-:W-:Y:S01]  /*15670*/  FFMA.FTZ R5, R10, -UR21, R5 ;  /* 0x800000150a057c23 */ /* 0x008fe20008010005 */
        /* <DEDUP_REMOVED lines=15> */
[----:B------:R-:W-:Y:S01]  /*15770*/  ISETP.LT.OR P6, PT, R2, R243, P6 ;  /* 0x000000f30200720c */ /* 0x000fe200037c1670 */
[----:B------:R-:W-:Y:S01]  /*15780*/  IMAD.IADD R2, R248, 0x1, -R2 ;  /* 0x00000001f8027824 */ /* 0x000fe200078e0a02 */
[C---:B------:R-:W-:Y:S02]  /*15790*/  ISETP.LT.OR P5, PT, R3.reuse, R246, P5 ;  /* 0x000000f60300720c */ /* 0x040fe40002fa1670 */
[----:B------:R-:W-:Y:S02]  /*157a0*/  ISETP.LT.OR P4, PT, R3, R245, P4 ;  /* 0x000000f50300720c */ /* 0x000fe40002781670 */
[----:B------:R-:W-:Y:S01]  /*157b0*/  IABS R4, R2 ;  /* 0x0000000200047213 */ /* 0x000fe20000000000 */
[----:B------:R-:W-:Y:S01]  /*157c0*/  IMAD.IADD R2, R247, 0x1, -R3 ;  /* 0x00000001f7027824 */ /* 0x000fe200078e0a03 */
[----:B------:R-:W-:-:S02]  /*157d0*/  ISETP.LT.OR P1, PT, R3, R244, P1 ;  /* 0x000000f40300720c */ /* 0x000fc40000f21670 */
[----:B------:R1:W-:Y:S01]  /*157e0*/  I2F R17, R4 ;  /* 0x0000000400117306 */ /* 0x0003e20000201400 */
[----:B------:R-:W-:Y:S02]  /*157f0*/  ISETP.LT.OR P0, PT, R3, R243, P0 ;  /* 0x000000f30300720c */ /* 0x000fe40000701670 */
[----:B------:R-:W-:-:S05]  /*15800*/  IABS R2, R2 ;  /* 0x0000000200027213 */ /* 0x000fca0000000000 */
        /* <DEDUP_REMOVED lines=26> */
[----:B--2---:R-:W-:-:S04]  /*159b0*/  FMUL.FTZ R5, R41, c[0x0][0x2ec] ;  /* 0x0000bb0029057a20 */ /* 0x004fc80000410000 */
[----:B------:R1:W2:Y:S02]  /*159c0*/  MUFU.TANH R16, R5 ;  /* 0x0000000500107308 */ /* 0x0002a40000002400 */
        /* <DEDUP_REMOVED lines=12> */
[----:B------:R-:W-:Y:S02]  /*15a90*/  FSEL R18, R5, -INF , !P4 ;  /* 0xff80000005127808 */ /* 0x000fe40006000000 */
[C---:B------:R-:W-:Y:S01]  /*15aa0*/  ISETP.GE.AND P6, PT, R2.reuse, R252, PT ;  /* 0x000000fc0200720c */ /* 0x040fe20003fc6270 */
[----:B------:R2:W-:Y:S01]  /*15ab0*/  STL [R1+0x20], R4 ;  /* 0x0000200401007387 */ /* 0x0005e20000100800 */
[C---:B------:R-:W-:Y:S02]  /*15ac0*/  ISETP.GE.AND P5, PT, R2.reuse, R251, PT ;  /* 0x000000fb0200720c */ /* 0x040fe40003fa6270 */
[C---:B------:R-:W-:Y:S02]  /*15ad0*/  ISETP.GE.AND P4, PT, R2.reuse, R250, PT ;  /* 0x000000fa0200720c */ /* 0x040fe40003f86270 */
[----:B------:R-:W-:Y:S01]  /*15ae0*/  ISETP.LT.OR P6, PT, R2, R246, P6 ;  /* 0x000000f60200720c */ /* 0x000fe200037c1670 */
[----:B-1----:R-:W-:Y:S01]  /*15af0*/  FMUL.FTZ R13, R138, c[0x0][0x2ec] ;  /* 0x0000bb008a0d7a20 */ /* 0x002fe20000410000 */
[----:B------:R-:W-:-:S02]  /*15b00*/  ISETP.LT.OR P5, PT, R2, R245, P5 ;  /* 0x000000f50200720c */ /* 0x000fc40002fa1670 */
[----:B------:R-:W-:Y:S02]  /*15b10*/  ISETP.LT.OR P4, PT, R2, R244, P4 ;  /* 0x000000f40200720c */ /* 0x000fe40002781670 */
[----:B------:R-:W-:Y:S01]  /*15b20*/  FSEL R41, R11, -INF , !P6 ;  /* 0xff8000000b297808 */ /* 0x000fe20007000000 */
        /* <DEDUP_REMOVED lines=8> */
[----:B------:R-:W-:Y:S02]  /*15bb0*/  IABS R4, R4 ;  /* 0x0000000400047213 */ /* 0x000fe40000000000 */
[----:B------:R-:W-:Y:S01]  /*15bc0*/  IADD3 R5, R242, -R2, RZ ;  /* 0x80000002f2057210 */ /* 0x000fe20007ffe0ff */
[----:B--2---:R-:W-:Y:S01]  /*15bd0*/  IMAD.IADD R3, R247, 0x1, -R2 ;  /* 0x00000001f7037824 */ /* 0x004fe200078e0a02 */
[----:B------:R1:W-:Y:S01]  /*15be0*/  I2F R14, R4 ;  /* 0x00000004000e7306 */ /* 0x0003e20000201400 */
[C---:B------:R-:W-:Y:S02]  /*15bf0*/  ISETP.GE.AND P0, PT, R2.reuse, R252, PT ;  /* 0x000000fc0200720c */ /* 0x040fe40003f06270 */
[C---:B------:R-:W-:Y:S02]  /*15c00*/  ISETP.GE.AND P6, PT, R2.reuse, R251, PT ;  /* 0x000000fb0200720c */ /* 0x040fe40003fc6270 */
[----:B------:R-:W-:Y:S02]  /*15c10*/  IABS R3, R3 ;  /* 0x0000000300037213 */ /* 0x000fe40000000000 */
[----:B------:R-:W-:-:S02]  /*15c20*/  ISETP.LT.OR P0, PT, R2, R246, P0 ;  /* 0x000000f60200720c */ /* 0x000fc40000701670 */
[----:B------:R-:W-:Y:S01]  /*15c30*/  ISETP.LT.OR P6, PT, R2, R245, P6 ;  /* 0x000000f50200720c */ /* 0x000fe200037c1670 */
[----:B-1----:R-:W-:Y:S01]  /*15c40*/  IMAD.MOV.U32 R4, RZ, RZ, R3 ;  /* 0x000000ffff047224 */ /* 0x002fe200078e0003 */
[----:B------:R-:W-:Y:S01]  /*15c50*/  IABS R3, R5 ;  /* 0x0000000500037213 */ /* 0x000fe20000000000 */
[--C-:B------:R-:W-:Y:S02]  /*15c60*/  IMAD.IADD R5, R248, 0x1, -R2.reuse ;  /* 0x00000001f8057824 */ /* 0x100fe400078e0a02 */
[----:B------:R1:W-:Y:S02]  /*15c70*/  I2F R8, R4 ;  /* 0x0000000400087306 */ /* 0x0003e40000201400 */
[----:B-1----:R-:W-:Y:S02]  /*15c80*/  IMAD.MOV.U32 R4, RZ, RZ, R3 ;  /* 0x000000ffff047224 */ /* 0x002fe400078e0003 */
[----:B------:R-:W-:-:S04]  /*15c90*/  IMAD.IADD R3, R241, 0x1, -R2 ;  /* 0x00000001f1037824 */ /* 0x000fc800078e0a02 */
        /* <DEDUP_REMOVED lines=10> */
[----:B------:R-:W-:Y:S02]  /*15d40*/  FMUL.FTZ R17, R212, c[0x0][0x2ec] ;  /* 0x0000bb00d4117a20 */ /* 0x000fe40000410000 */
[----:B---3--:R-:W-:-:S03]  /*15d50*/  FFMA.FTZ R5, R10, -UR21, R5 ;  /* 0x800000150a057c23 */ /* 0x008fc60008010005 */
[----:B------:R1:W2:Y:S01]  /*15d60*/  MUFU.TANH R15, R4 ;  /* 0x00000004000f7308 */ /* 0x0002a20000002400 */
[----:B------:R-:W-:Y:S01]  /*15d70*/  FMUL.FTZ R10, R139, c[0x0][0x2ec] ;  /* 0x0000bb008b0a7a20 */ /* 0x000fe20000410000 */
[----:B------:R-:W-:Y:S02]  /*15d80*/  FSEL R50, R5, -INF , !P5 ;  /* 0xff80000005327808 */ /* 0x000fe40006800000 */
[----:B------:R-:W-:-:S04]  /*15d90*/  ISETP.GE.AND P5, PT, R2, R250, PT ;  /* 0x000000fa0200720c */ /* 0x000fc80003fa6270 */
[----:B------:R-:W-:Y:S01]  /*15da0*/  MUFU.TANH R17, R17 ;  /* 0x0000001100117308 */ /* 0x000fe20000002400 */
[----:B------:R-:W-:-:S04]  /*15db0*/  ISETP.LT.OR P5, PT, R2, R244, P5 ;  /* 0x000000f40200720c */ /* 0x000fc80002fa1670 */
[----:B------:R-:W-:Y:S01]  /*15dc0*/  FSEL R42, R6, -INF , !P5 ;  /* 0xff800000062a7808 */ /* 0x000fe20006800000 */
[----:B------:R-:W-:Y:S02]  /*15dd0*/  FMUL.FTZ R6, R44, c[0x0][0x2ec] ;  /* 0x0000bb002c067a20 */ /* 0x000fe40000410000 */
[----:B-1----:R-:W-:Y:S02]  /*15de0*/  FMUL.FTZ R4, R39, c[0x0][0x2ec] ;  /* 0x0000bb0027047a20 */ /* 0x002fe40000410000 */
[----:B--2---:R-:W-:Y:S02]  /*15df0*/  FFMA.FTZ R5, R8, -UR21, R15 ;  /* 0x8000001508057c23 */ /* 0x004fe4000801000f */
[----:B------:R1:W2:Y:S03]  /*15e00*/  MUFU.TANH R16, R4 ;  /* 0x0000000400107308 */ /* 0x0002a60000002400 */
[----:B------:R-:W-:-:S05]  /*15e10*/  FSEL R219, R5, -INF , !P0 ;  /* 0xff80000005db7808 */ /* 0x000fca0004000000 */
[----:B------:R-:W-:Y:S01]  /*15e20*/  MUFU.TANH R6, R6 ;  /* 0x0000000600067308 */ /* 0x000fe20000002400 */
[----:B-1----:R-:W-:Y:S02]  /*15e30*/  FMUL.FTZ R4, R136, c[0x0][0x2ec] ;  /* 0x0000bb0088047a20 */ /* 0x002fe40000410000 */
[----:B--2---:R-:W-:-:S05]  /*15e40*/  FFMA.FTZ R7, R7, -UR21, R16 ;  /* 0x8000001507077c23 */ /* 0x004fca0008010010 */
[----:B------:R-:W1:Y:S01]  /*15e50*/  MUFU.TANH R4, R4 ;  /* 0x0000000400047308 */ /* 0x000e620000002400 */
[----:B------:R-:W-:Y:S01]  /*15e60*/  FSEL R239, R7, -INF , !P6 ;  /* 0xff80000007ef7808 */ /* 0x000fe20007000000 */
[----:B-1----:R-:W-:-:S06]  /*15e70*/  FFMA.FTZ R4, R9, -UR21, R4 ;  /* 0x8000001509047c23 */ /* 0x002fcc0008010004 */
[----:B------:R-:W1:Y:S01]  /*15e80*/  MUFU.TANH R9, R10 ;  /* 0x0000000a00097308 */ /* 0x000e620000002400 */
[----:B------:R-:W-:Y:S02]  /*15e90*/  FSEL R4, R4, -INF , !P4 ;  /* 0xff80000004047808 */ /* 0x000fe40006000000 */
[----:B------:R-:W-:-:S03]  /*15ea0*/  ISETP.GE.AND P4, PT, R2, R249, PT ;  /* 0x000000f90200720c */ /* 0x000fc60003f86270 */
[----:B------:R2:W-:Y:S01]  /*15eb0*/  STL [R1+0x10], R4 ;  /* 0x0000100401007387 */ /* 0x0005e20000100800 */
[----:B------:R-:W-:Y:S02]  /*15ec0*/  ISETP.LT.OR P4, PT, R2, R243, P4 ;  /* 0x000000f30200720c */ /* 0x000fe40002781670 */
[----:B------:R-:W-:-:S04]  /*15ed0*/  IADD3 R2, R0, 0x30, RZ ;  /* 0x0000003000027810 */ /* 0x000fc80007ffe0ff */
[C---:B------:R-:W-:Y:S02]  /*15ee0*/  ISETP.GE.AND P0, PT, R2.reuse, R251, PT ;  /* 0x000000fb0200720c */ /* 0x040fe40003f06270 */
[C---:B------:R-:W-:Y:S02]  /*15ef0*/  ISETP.GE.AND P6, PT, R2.reuse, R250, PT ;  /* 0x000000fa0200720c */ /* 0x040fe40003fc6270 */
[C---:B------:R-:W-:Y:S02]  /*15f00*/  ISETP.GE.AND P5, PT, R2.reuse, R249, PT ;  /* 0x000000f90200720c */ /* 0x040fe40003fa6270 */
[C---:B------:R-:W-:Y:S02]  /*15f10*/  ISETP.LT.OR P0, PT, R2.reuse, R245, P0 ;  /* 0x000000f50200720c */ /* 0x040fe40000701670 */
[C---:B------:R-:W-:Y:S02]  /*15f20*/  ISETP.LT.OR P6, PT, R2.reuse, R244, P6 ;  /* 0x000000f40200720c */ /* 0x040fe400037c1670 */
[----:B------:R-:W-:Y:S01]  /*15f30*/  ISETP.LT.OR P5, PT, R2, R243, P5 ;  /* 0x000000f30200720c */ /* 0x000fe20002fa1670 */
[----:B--2---:R-:W-:-:S02]  /*15f40*/  FFMA.FTZ R4, R14, -UR21, R13 ;  /* 0x800000150e047c23 */ /* 0x004fc4000801000d */
[----:B-1----:R-:W-:Y:S02]  /*15f50*/  FFMA.FTZ R13, R3, -UR21, R9 ;  /* 0x80000015030d7c23 */ /* 0x002fe40008010009 */
[----:B------:R-:W-:Y:S01]  /*15f60*/  IMAD.IADD R3, R247, 0x1, -R2 ;  /* 0x00000001f7037824 */ /* 0x000fe200078e0a02 */
[----:B------:R-:W-:Y:S01]  /*15f70*/  FSEL R4, R4, -INF , !P1 ;  /* 0xff80000004047808 */ /* 0x000fe20004800000 */
[----:B------:R-:W-:Y:S01]  /*15f80*/  FMUL.FTZ R14, R213, c[0x0][0x2ec] ;  /* 0x0000bb00d50e7a20 */ /* 0x000fe20000410000 */
[C---:B------:R-:W-:Y:S02]  /*15f90*/  ISETP.GE.AND P1, PT, R2.reuse, R252, PT ;  /* 0x000000fc0200720c */ /* 0x040fe40003f26270 */
[----:B------:R-:W-:Y:S01]  /*15fa0*/  IABS R3, R3 ;  /* 0x0000000300037213 */ /* 0x000fe20000000000 */
[----:B------:R1:W-:Y:S01]  /*15fb0*/  STL [R1+0xc], R4 ;  /* 0x00000c0401007387 */ /* 0x0003e20000100800 */
[----:B------:R-:W-:Y:S01]  /*15fc0*/  ISETP.LT.OR P1, PT, R2, R246, P1 ;  /* 0x000000f60200720c */ /* 0x000fe20000f21670 */
[----:B------:R-:W-:Y:S01]  /*15fd0*/  MUFU.TANH R14, R14 ;  /* 0x0000000e000e7308 */ /* 0x000fe20000002400 */
[----:B------:R-:W-:Y:S01]  /*15fe0*/  FSEL R218, R13, -INF , !P4 ;  /* 0xff8000000dda7808 */ /* 0x000fe20006000000 */
[----:B-1----:R-:W-:-:S02]  /*15ff0*/  IMAD.MOV.U32 R4, RZ, RZ, R3 ;  /* 0x000000ffff047224 */ /* 0x002fc400078e0003 */
[----:B------:R-:W-:-:S04]  /*16000*/  IMAD.IADD R3, R242, 0x1, -R2 ;  /* 0x00000001f2037824 */ /* 0x000fc800078e0a02 */
[----:B------:R1:W2:Y:S01]  /*16010*/  I2F R11, R4 ;  /* 0x00000004000b7306 */ /* 0x0002a20000201400 */
[----:B------:R-:W-:-:S05]  /*16020*/  IABS R3, R3 ;  /* 0x0000000300037213 */ /* 0x000fca0000000000 */
[----:B-1----:R-:W-:Y:S02]  /*16030*/  IMAD.MOV.U32 R4, RZ, RZ, R3 ;  /* 0x000000ffff047224 */ /* 0x002fe400078e0003 */
[----:B------:R-:W-:Y:S02]  /*16040*/  IMAD.IADD R3, R241, 0x1, -R2 ;  /* 0x00000001f1037824 */ /* 0x000fe400078e0a02 */
[----:B------:R1:W-:Y:S01]  /*16050*/  I2F R10, R4 ;  /* 0x00000004000a7306 */ /* 0x0003e20000201400 */
[----:B--2---:R-:W-:Y:S02]  /*16060*/  FFMA.FTZ R6, R11, -UR21, R6 ;  /* 0x800000150b067c23 */ /* 0x004fe40008010006 */
[----:B------:R-:W-:-:S05]  /*16070*/  IABS R3, R3 ;  /* 0x0000000300037213 */ /* 0x000fca0000000000 */
[----:B------:R2:W-:Y:S01]  /*16080*/  I2F R9, R3 ;  /* 0x0000000300097306 */ /* 0x0005e20000201400 */
[----:B-1----:R-:W-:Y:S01]  /*16090*/  IMAD.IADD R4, R248, 0x1, -R2 ;  /* 0x00000001f8047824 */ /* 0x002fe200078e0a02 */
[----:B------:R-:W-:-:S04]  /*160a0*/  IADD3 R2, R0, 0x31, RZ ;  /* 0x0000003100027810 */ /* 0x000fc80007ffe0ff */
[----:B------:R-:W-:Y:S01]  /*160b0*/  IABS R4, R4 ;  /* 0x0000000400047213 */ /* 0x000fe20000000000 */
[--C-:B------:R-:W-:Y:S01]  /*160c0*/  IMAD.IADD R5, R241, 0x1, -R2.reuse ;  /* 0x00000001f1057824 */ /* 0x100fe200078e0a02 */
[C---:B------:R-:W-:Y:S01]  /*160d0*/  ISETP.GE.AND P4, PT, R2.reuse, R252, PT ;  /* 0x000000fc0200720c */ /* 0x040fe20003f86270 */
[----:B--2---:R-:W-:Y:S01]  /*160e0*/  IMAD.IADD R3, R247, 0x1, -R2 ;  /* 0x00000001f7037824 */ /* 0x004fe200078e0a02 */
[----:B------:R1:W-:Y:S02]  /*160f0*/  I2F R12, R4 ;  /* 0x00000004000c7306 */ /* 0x0003e40000201400 */
[----:B------:R-:W-:Y:S02]  /*16100*/  ISETP.LT.OR P4, PT, R2, R246, P4 ;  /* 0x000000f60200720c */ /* 0x000fe40002781670 */
        /* <DEDUP_REMOVED lines=8> */
[----:B------:R1:W-:Y:S08]  /*16190*/  I2F R7, R4 ;  /* 0x0000000400077306 */ /* 0x0003f00000201400 */
[----:B------:R-:W2:Y:S01]  /*161a0*/  MUFU.TANH R5, R5 ;  /* 0x0000000500057308 */ /* 0x000ea20000002400 */
[----:B-1----:R-:W-:-:S07]  /*161b0*/  FMUL.FTZ R4, R45, c[0x0][0x2ec] ;  /* 0x0000bb002d047a20 */ /* 0x002fce0000410000 */
[----:B------:R-:W-:Y:S01]  /*161c0*/  I2F R3, R3 ;  /* 0x0000000300037306 */ /* 0x000fe20000201400 */
[----:B--2---:R-:W-:-:S07]  /*161d0*/  FFMA.FTZ R5, R10, -UR21, R5 ;  /* 0x800000150a057c23 */ /* 0x004fce0008010005 */
[----:B------:R1:W2:Y:S01]  /*161e0*/  MUFU.TANH R15, R4 ;  /* 0x00000004000f7308 */ /* 0x0002a20000002400 */
[----:B------:R-:W-:Y:S02]  /*161f0*/  FSEL R216, R5, -INF , !P0 ;  /* 0xff80000005d87808 */ /* 0x000fe40004000000 */
[----:B------:R-:W-:-:S04]  /*16200*/  ISETP.GE.AND P0, PT, R2, R250, PT ;  /* 0x000000fa0200720c */ /* 0x000fc80003f06270 */
[----:B------:R-:W-:Y:S01]  /*16210*/  ISETP.LT.OR P0, PT, R2, R244, P0 ;  /* 0x000000f40200720c */ /* 0x000fe20000701670 */
[----:B-1----:R-:W-:Y:S02]  /*16220*/  FMUL.FTZ R4, R47, c[0x0][0x2ec] ;  /* 0x0000bb002f047a20 */ /* 0x002fe40000410000 */
[----:B--2---:R-:W-:Y:S02]  /*16230*/  FFMA.FTZ R8, R8, -UR21, R15 ;  /* 0x8000001508087c23 */ /* 0x004fe4000801000f */
[----:B------:R1:W2:Y:S03]  /*16240*/  MUFU.TANH R16, R4 ;  /* 0x0000000400107308 */ /* 0x0002a60000002400 */
[----:B------:R-:W-:Y:S01]  /*16250*/  FSEL R211, R8, -INF , !P4 ;  /* 0xff80000008d37808 */ /* 0x000fe20006000000 */
[----:B-1----:R-:W-:Y:S01]  /*16260*/  FMUL.FTZ R4, R214, c[0x0][0x2ec] ;  /* 0x0000bb00d6047a20 */ /* 0x002fe20000410000 */
[----:B------:R-:W-:Y:S01]  /*16270*/  FSEL R214, R6, -INF , !P1 ;  /* 0xff80000006d67808 */ /* 0x000fe20004800000 */
[----:B--2---:R-:W-:Y:S01]  /*16280*/  FFMA.FTZ R7, R7, -UR21, R16 ;  /* 0x8000001507077c23 */ /* 0x004fe20008010010 */
[----:B------:R-:W-:-:S03]  /*16290*/  ISETP.GE.AND P1, PT, R2, R251, PT ;  /* 0x000000fb0200720c */ /* 0x000fc60003f26270 */
[----:B------:R-:W1:Y:S01]  /*162a0*/  MUFU.TANH R4, R4 ;  /* 0x0000000400047308 */ /* 0x000e620000002400 */
[----:B------:R-:W-:-:S04]  /*162b0*/  ISETP.LT.OR P1, PT, R2, R245, P1 ;  /* 0x000000f50200720c */ /* 0x000fc80000f21670 */
[----:B------:R-:W-:Y:S01]  /*162c0*/  FSEL R212, R7, -INF , !P1 ;  /* 0xff80000007d47808 */ /* 0x000fe20004800000 */
[----:B-1----:R-:W-:Y:S02]  /*162d0*/  FFMA.FTZ R4, R9, -UR21, R4 ;  /* 0x8000001509047c23 */ /* 0x002fe40008010004 */
[----:B------:R-:W-:Y:S02]  /*162e0*/  FFMA.FTZ R9, R12, -UR21, R14 ;  /* 0x800000150c097c23 */ /* 0x000fe4000801000e */
[----:B------:R-:W-:Y:S01]  /*162f0*/  FFMA.FTZ R12, R3, -UR21, R17 ;  /* 0x80000015030c7c23 */ /* 0x000fe20008010011 */
[----:B------:R-:W-:Y:S01]  /*16300*/  FSEL R217, R4, -INF , !P6 ;  /* 0xff80000004d97808 */ /* 0x000fe20007000000 */
[----:B------:R-:W-:Y:S01]  /*16310*/  IMAD.IADD R3, R248, 0x1, -R2 ;  /* 0x00000001f8037824 */ /* 0x000fe200078e0a02 */
[----:B------:R-:W-:Y:S02]  /*16320*/  ISETP.GE.AND P6, PT, R2, R249, PT ;  /* 0x000000f90200720c */ /* 0x000fe40003fc6270 */
[----:B------:R-:W-:-:S02]  /*16330*/  FSEL R215, R9, -INF , !P5 ;  /* 0xff80000009d77808 */ /* 0x000fc40006800000 */
        /* <DEDUP_REMOVED lines=18> */
[----:B-1----:R-:W-:Y:S01]  /*16460*/  IMAD.MOV.U32 R4, RZ, RZ, R3 ;  /* 0x000000ffff047224 */ /* 0x002fe200078e0003 */
[----:B------:R-:W-:-:S03]  /*16470*/  IABS R3, R5 ;  /* 0x0000000500037213 */ /* 0x000fc60000000000 */
[----:B------:R1:W-:Y:S02]  /*16480*/  I2F R14, R4 ;  /* 0x00000004000e7306 */ /* 0x0003e40000201400 */
[----:B-1----:R-:W-:Y:S02]  /*16490*/  IMAD.MOV.U32 R4, RZ, RZ, R3 ;  /* 0x000000ffff047224 */ /* 0x002fe400078e0003 */
[----:B------:R-:W-:-:S04]  /*164a0*/  IMAD.IADD R3, R241, 0x1, -R2 ;  /* 0x00000001f1037824 */ /* 0x000fc800078e0a02 */
[----:B------:R1:W-:Y:S01]  /*164b0*/  I2F R13, R4 ;  /* 0x00000004000d7306 */ /* 0x0003e20000201400 */
[----:B------:R-:W-:-:S05]  /*164c0*/  IABS R3, R3 ;  /* 0x0000000300037213 */ /* 0x000fca0000000000 */
[----:B------:R-:W-:Y:S02]  /*164d0*/  IMAD.MOV.U32 R5, RZ, RZ, R3 ;  /* 0x000000ffff057224 */ /* 0x000fe400078e0003 */
[----:B------:R-:W-:Y:S02]  /*164e0*/  FMUL.FTZ R12, R73, c[0x0][0x2ec] ;  /* 0x0000bb00490c7a20 */ /* 0x000fe40000410000 */
[----:B------:R-:W-:Y:S01]  /*164f0*/  I2F R11, R5 ;  /* 0x00000005000b7306 */ /* 0x000fe20000201400 */
[----:B-1----:R-:W-:-:S05]  /*16500*/  IMAD.IADD R4, R248, 0x1, -R2 ;  /* 0x00000001f8047824 */ /* 0x002fca00078e0a02 */
[----:B------:R-:W-:-:S05]  /*16510*/  IABS R3, R4 ;  /* 0x0000000400037213 */ /* 0x000fca0000000000 */
[----:B------:R-:W-:Y:S02]  /*16520*/  IMAD.MOV.U32 R4, RZ, RZ, R3 ;  /* 0x000000ffff047224 */ /* 0x000fe400078e0003 */
[----:B------:R-:W-:Y:S02]  /*16530*/  IMAD.IADD R3, R247, 0x1, -R0 ;  /* 0x00000001f7037824 */ /* 0x000fe400078e0a00 */
[----:B------:R1:W-:Y:S03]  /*16540*/  I2F R10, R4 ;  /* 0x00000004000a7306 */ /* 0x0003e60000201400 */
[----:B------:R-:W-:-:S05]  /*16550*/  IABS R3, R3 ;  /* 0x0000000300037213 */ /* 0x000fca0000000000 */
[----:B-1----:R-:W-:Y:S02]  /*16560*/  IMAD.MOV.U32 R4, RZ, RZ, R3 ;  /* 0x000000ffff047224 */ /* 0x002fe400078e0003 */
[--C-:B------:R-:W-:Y:S02]  /*16570*/  IMAD.IADD R3, R242, 0x1, -R0.reuse ;  /* 0x00000001f2037824 */ /* 0x100fe400078e0a00 */
[----:B------:R-:W-:Y:S01]  /*16580*/  IMAD.IADD R2, R241, 0x1, -R0 ;  /* 0x00000001f1027824 */ /* 0x000fe200078e0a00 */
[----:B------:R-:W-:Y:S02]  /*16590*/  I2F R9, R4 ;  /* 0x0000000400097306 */ /* 0x000fe40000201400 */
[----:B------:R-:W-:-:S06]  /*165a0*/  IABS R3, R3 ;  /* 0x0000000300037213 */ /* 0x000fcc0000000000 */
[----:B------:R1:W-:Y:S01]  /*165b0*/  I2F R8, R3 ;  /* 0x0000000300087306 */ /* 0x0003e20000201400 */
[----:B------:R-:W-:Y:S01]  /*165c0*/  IABS R2, R2 ;  /* 0x0000000200027213 */ /* 0x000fe20000000000 */
[----:B-1----:R-:W-:-:S06]  /*165d0*/  FMUL.FTZ R3, R76, c[0x0][0x2ec] ;  /* 0x0000bb004c037a20 */ /* 0x002fcc0000410000 */
[----:B------:R1:W-:Y:S01]  /*165e0*/  I2F R7, R2 ;  /* 0x0000000200077306 */ /* 0x0003e20000201400 */
[----:B------:R2:W5:Y:S07]  /*165f0*/  LDL.LU R76, [R1+0xc8] ;  /* 0x0000c800014c7983 */ /* 0x00056e0000300800 */
[----:B------:R-:W3:Y:S01]  /*16600*/  MUFU.TANH R3, R3 ;  /* 0x0000000300037308 */ /* 0x000ee20000002400 */
[----:B-1----:R-:W-:-:S07]  /*16610*/  FMUL.FTZ R2, R75, c[0x0][0x2ec] ;  /* 0x0000bb004b027a20 */ /* 0x002fce0000410000 */
[----:B------:R-:W-:Y:S01]  /*16620*/  MUFU.TANH R12, R12 ;  /* 0x0000000c000c7308 */ /* 0x000fe20000002400 */
[----:B------:R2:W5:Y:S07]  /*16630*/  LDL.LU R75, [R1+0xc4] ;  /* 0x0000c400014b7983 */ /* 0x00056e0000300800 */
[----:B------:R1:W4:Y:S01]  /*16640*/  MUFU.TANH R4, R2 ;  /* 0x0000000200047308 */ /* 0x0003220000002400 */
[----:B---3--:R-:W-:Y:S02]  /*16650*/  FFMA.FTZ R5, R6, -UR21, R3 ;  /* 0x8000001506057c23 */ /* 0x008fe40008010003 */
[----:B-1----:R-:W-:-:S02]  /*16660*/  FMUL.FTZ R2, R74, c[0x0][0x2ec] ;  /* 0x0000bb004a027a20 */ /* 0x002fc40000410000 */
[----:B----4-:R-:W-:Y:S01]  /*16670*/  FFMA.FTZ R4, R14, -UR21, R4 ;  /* 0x800000150e047c23 */ /* 0x010fe20008010004 */
[----:B------:R-:W-:Y:S02]  /*16680*/  FSEL R210, R5, -INF , !P6 ;  /* 0xff80000005d27808 */ /* 0x000fe40007000000 */
[----:B------:R1:W3:Y:S01]  /*16690*/  MUFU.TANH R3, R2 ;  /* 0x0000000200037308 */ /* 0x0002e20000002400 */
[----:B------:R2:W5:Y:S01]  /*166a0*/  LDL.LU R74, [R1+0xc0] ;  /* 0x0000c000014a7983 */ /* 0x0005620000300800 */
[----:B------:R-:W-:Y:S02]  /*166b0*/  ISETP.GE.AND P6, PT, R0, R252, PT ;  /* 0x000000fc0000720c */ /* 0x000fe40003fc6270 */
[----:B------:R-:W-:Y:S01]  /*166c0*/  FSEL R133, R4, -INF , !P5 ;  /* 0xff80000004857808 */ /* 0x000fe20006800000 */
[----:B------:R2:W5:Y:S01]  /*166d0*/  LDL.LU R73, [R1+0xbc] ;  /* 0x0000bc0001497983 */ /* 0x0005620000300800 */
[----:B-1----:R-:W-:-:S05]  /*166e0*/  IMAD.IADD R2, R248, 0x1, -R0 ;  /* 0x00000001f8027824 */ /* 0x002fca00078e0a00 */
[----:B------:R-:W-:-:S04]  /*166f0*/  IABS R2, R2 ;  /* 0x0000000200027213 */ /* 0x000fc80000000000 */
[----:B------:R1:W-:Y:S01]  /*16700*/  I2F R6, R2 ;  /* 0x0000000200067306 */ /* 0x0003e20000201400 */
[----:B---3--:R-:W-:Y:S02]  /*16710*/  FFMA.FTZ R3, R13, -UR21, R3 ;  /* 0x800000150d037c23 */ /* 0x008fe40008010003 */
[----:B-1----:R-:W-:-:S03]  /*16720*/  FMUL.FTZ R2, R72, c[0x0][0x2ec] ;  /* 0x0000bb0048027a20 */ /* 0x002fc60000410000 */
[----:B------:R-:W-:Y:S01]  /*16730*/  FSEL R139, R3, -INF , !P4 ;  /* 0xff800000038b7808 */ /* 0x000fe20006000000 */
[----:B------:R2:W5:Y:S01]  /*16740*/  LDL.LU R72, [R1+0xb8] ;  /* 0x0000b80001487983 */ /* 0x0005620000300800 */
[----:B------:R1:W-:Y:S01]  /*16750*/  MUFU.TANH R15, R2 ;  /* 0x00000002000f7308 */ /* 0x0003e20000002400 */
[C---:B------:R-:W-:Y:S02]  /*16760*/  ISETP.GE.AND P5, PT, R0.reuse, R251, PT ;  /* 0x000000fb0000720c */ /* 0x040fe40003fa6270 */
[C---:B------:R-:W-:Y:S01]  /*16770*/  ISETP.GE.AND P4, PT, R0.reuse, R250, PT ;  /* 0x000000fa0000720c */ /* 0x040fe20003f86270 */
[----:B-1----:R-:W-:Y:S01]  /*16780*/  FMUL.FTZ R2, R71, c[0x0][0x2ec] ;  /* 0x0000bb0047027a20 */ /* 0x002fe20000410000 */
[C---:B------:R-:W-:Y:S01]  /*16790*/  ISETP.LT.OR P6, PT, R0.reuse, R246, P6 ;  /* 0x000000f60000720c */ /* 0x040fe200037c1670 */
[----:B------:R2:W5:Y:S02]  /*167a0*/  LDL.LU R71, [R1+0xb4] ;  /* 0x0000b40001477983 */ /* 0x0005640000300800 */
[----:B------:R1:W-:Y:S01]  /*167b0*/  MUFU.TANH R13, R2 ;  /* 0x00000002000d7308 */ /* 0x0003e20000002400 */
[----:B------:R-:W-:Y:S01]  /*167c0*/  FMUL.FTZ R3, R69, c[0x0][0x2ec] ;  /* 0x0000bb0045037a20 */ /* 0x000fe20000410000 */
[----:B------:R-:W-:-:S02]  /*167d0*/  ISETP.LT.OR P5, PT, R0, R245, P5 ;  /* 0x000000f50000720c */ /* 0x000fc40002fa1670 */
[----:B------:R-:W-:Y:S01]  /*167e0*/  ISETP.LT.OR P4, PT, R0, R244, P4 ;  /* 0x000000f40000720c */ /* 0x000fe20002781670 */
[----:B-1----:R-:W-:-:S05]  /*167f0*/  FFMA.FTZ R2, R11, -UR21, R12 ;  /* 0x800000150b027c23 */ /* 0x002fca000801000c */
[----:B------:R-:W-:Y:S02]  /*16800*/  FSEL R209, R2, -INF , !P1 ;  /* 0xff80000002d17808 */ /* 0x000fe40004800000 */
[----:B------:R-:W-:Y:S01]  /*16810*/  ISETP.GE.AND P1, PT, R0, R249, PT ;  /* 0x000000f90000720c */ /* 0x000fe20003f26270 */
[----:B------:R-:W-:Y:S02]  /*16820*/  FMUL.FTZ R11, R70, c[0x0][0x2ec] ;  /* 0x0000bb00460b7a20 */ /* 0x000fe40000410000 */
[----:B------:R2:W5:Y:S01]  /*16830*/  LDL.LU R70, [R1+0xb0] ;  /* 0x0000b00001467983 */ /* 0x0005620000300800 */
[----:B------:R-:W-:Y:S01]  /*16840*/  ISETP.LT.OR P1, PT, R0, R243, P1 ;  /* 0x000000f30000720c */ /* 0x000fe20000f21670 */
[----:B------:R-:W-:Y:S02]  /*16850*/  FMUL.FTZ R0, R68, c[0x0][0x2ec] ;  /* 0x0000bb0044007a20 */ /* 0x000fe40000410000 */
[----:B------:R2:W5:Y:S04]  /*16860*/  LDL.LU R69, [R1+0xac] ;  /* 0x0000ac0001457983 */ /* 0x0005680000300800 */
[----:B------:R2:W5:Y:S01]  /*16870*/  LDL.LU R68, [R1+0xa8] ;  /* 0x0000a80001447983 */ /* 0x0005620000300800 */
[----:B------:R-:W1:Y:S08]  /*16880*/  MUFU.TANH R5, R11 ;  /* 0x0000000b00057308 */ /* 0x000e700000002400 */
[----:B------:R-:W3:Y:S01]  /*16890*/  MUFU.TANH R3, R3 ;  /* 0x0000000300037308 */ /* 0x000ee20000002400 */
[----:B-1----:R-:W-:-:S07]  /*168a0*/  FFMA.FTZ R2, R10, -UR21, R5 ;  /* 0x800000150a027c23 */ /* 0x002fce0008010005 */
[----:B------:R-:W1:Y:S01]  /*168b0*/  MUFU.TANH R0, R0 ;  /* 0x0000000000007308 */ /* 0x000e620000002400 */
[----:B------:R-:W-:Y:S02]  /*168c0*/  FSEL R208, R2, -INF , !P0 ;  /* 0xff80000002d07808 */ /* 0x000fe40004000000 */
[----:B------:R-:W-:Y:S01]  /*168d0*/  PLOP3.LUT P0, PT, PT, PT, UP0, 0x80, 0x0 ;  /* 0x000000000000781c */ /* 0x000fe20003f0f008 */
[----:B------:R-:W-:Y:S02]  /*168e0*/  FFMA.FTZ R5, R9, -UR21, R15 ;  /* 0x8000001509057c23 */ /* 0x000fe4000801000f */
[----:B------:R-:W-:Y:S02]  /*168f0*/  FFMA.FTZ R4, R8, -UR21, R13 ;  /* 0x8000001508047c23 */ /* 0x000fe4000801000d */
[----:B---3--:R-:W-:Y:S02]  /*16900*/  FFMA.FTZ R3, R7, -UR21, R3 ;  /* 0x8000001507037c23 */ /* 0x008fe40008010003 */
[----:B-1----:R-:W-:Y:S01]  /*16910*/  FFMA.FTZ R0, R6, -UR21, R0 ;  /* 0x8000001506007c23 */ /* 0x002fe20008010000 */
[----:B------:R-:W-:-:S02]  /*16920*/  FSEL R13, R5, -INF , !P6 ;  /* 0xff800000050d7808 */ /* 0x000fc40007000000 */
[----:B------:R-:W-:Y:S02]  /*16930*/  FSEL R14, R4, -INF , !P5 ;  /* 0xff800000040e7808 */ /* 0x000fe40006800000 */
[----:B------:R-:W-:Y:S02]  /*16940*/  FSEL R132, R3, -INF , !P4 ;  /* 0xff80000003847808 */ /* 0x000fe40006000000 */
[----:B------:R-:W-:Y:S01]  /*16950*/  FSEL R138, R0, -INF , !P1 ;  /* 0xff800000008a7808 */ /* 0x000fe20004800000 */
[----:B------:R-:W-:Y:S05]  /*16960*/  @!P0 BRA `(.L_x_814) ;  /* 0x0000050000008947 */ /* 0x000fea0003800000 */
[----:B--2---:R-:W2:Y:S04]  /*16970*/  LDL.64 R48, [R1+0xa0] ;  /* 0x0000a00001307983 */ /* 0x004ea80000100a00 */
        /* <DEDUP_REMOVED lines=77> */
.L_x_816:
[----:B------:R-:W-:Y:S05]  /*16e50*/  BSYNC B0 ;  /* 0x0000000000007941 */ /* 0x000fea0003800000 */
.L_x_815:
[----:B------:R-:W0:Y:S02]  /*16e60*/  LDGDEPBAR ;  /* 0x00000000000079af */ /* 0x000e240000000000 */
.L_x_814:
[----:B-12---:R-:W2:Y:S04]  /*16e70*/  LDL.LU R2, [R1+0x5c] ;  /* 0x00005c0001027983 */ /* 0x006ea80000300800 */
[----:B------:R-:W3:Y:S04]  /*16e80*/  LDL.LU R0, [R1+0x58] ;  /* 0x0000580001007983 */ /* 0x000ee80000300800 */
[----:B------:R-:W4:Y:S01]  /*16e90*/  LDL.LU R4, [R1+0x4c] ;  /* 0x00004c0001047983 */ /* 0x000f220000300800 */
[----:B------:R-:W-:-:S03]  /*16ea0*/  MOV R29, R140 ;  /* 0x0000008c001d7202 */ /* 0x000fc60000000f00 */
[----:B------:R-:W2:Y:S01]  /*16eb0*/  LDL.LU R5, [R1+0x50] ;  /* 0x0000500001057983 */ /* 0x000ea20000300800 */
[----:B------:R-:W-:Y:S01]  /*16ec0*/  MOV R38, R66 ;  /* 0x0000004200267202 */ /* 0x000fe20000000f00 */
[----:B------:R-:W-:Y:S01]  /*16ed0*/  IMAD.MOV.U32 R37, RZ, RZ, R64 ;  /* 0x000000ffff257224 */ /* 0x000fe200078e0040 */
[----:B------:R-:W-:Y:S01]  /*16ee0*/  MOV R11, R67 ;  /* 0x00000043000b7202 */ /* 0x000fe20000000f00 */
[----:B------:R-:W2:Y:S01]  /*16ef0*/  LDL.LU R15, [R1+0x10] ;  /* 0x00001000010f7983 */ /* 0x000ea20000300800 */
[----:B------:R-:W-:-:S03]  /*16f00*/  MOV R31, R65 ;  /* 0x00000041001f7202 */ /* 0x000fc60000000f00 */
[----:B------:R-:W-:Y:S04]  /*16f10*/  STL [R1+0xc4], R231 ;  /* 0x0000c4e701007387 */ /* 0x000fe80000100800 */
[----:B------:R1:W-:Y:S04]  /*16f20*/  STL [R1+0xc0], R230 ;  /* 0x0000c0e601007387 */ /* 0x0003e80000100800 */
[----:B-1----:R-:W2:Y:S04]  /*16f30*/  LDL.LU R230, [R1+0x48] ;  /* 0x0000480001e67983 */ /* 0x002ea80000300800 */
[----:B------:R1:W-:Y:S04]  /*16f40*/  STL [R1+0xbc], R229 ;  /* 0x0000bce501007387 */ /* 0x0003e80000100800 */
[----:B-1----:R-:W2:Y:S04]  /*16f50*/  LDL.LU R229, [R1+0x20] ;  /* 0x0000200001e57983 */ /* 0x002ea80000300800 */
[----:B------:R1:W-:Y:S04]  /*16f60*/  STL [R1+0xb8], R228 ;  /* 0x0000b8e401007387 */ /* 0x0003e80000100800 */
[----:B-1----:R-:W2:Y:S04]  /*16f70*/  LDL.LU R228, [R1+0x54] ;  /* 0x0000540001e47983 */ /* 0x002ea80000300800 */
[----:B------:R-:W-:Y:S04]  /*16f80*/  STL [R1+0xb4], R227 ;  /* 0x0000b4e301007387 */ /* 0x000fe80000100800 */
[----:B------:R-:W-:Y:S04]  /*16f90*/  STL [R1+0xb0], R226 ;  /* 0x0000b0e201007387 */ /* 0x000fe80000100800 */
[----:B------:R-:W-:Y:S04]  /*16fa0*/  STL [R1+0xac], R225 ;  /* 0x0000ace101007387 */ /* 0x000fe80000100800 */
[----:B------:R-:W2:Y:S04]  /*16fb0*/  LDL.LU R17, [R1+0x30] ;  /* 0x0000300001117983 */ /* 0x000ea80000300800 */
[----:B------:R-:W2:Y:S04]  /*16fc0*/  LDL.LU R16, [R1+0x1c] ;  /* 0x00001c0001107983 */ /* 0x000ea80000300800 */
[----:B------:R1:W-:Y:S04]  /*16fd0*/  STL [R1+0xa8], R220 ;  /* 0x0000a8dc01007387 */ /* 0x0003e80000100800 */
[----:B-1----:R-:W2:Y:S04]  /*16fe0*/  LDL.LU R220, [R1+0xc] ;  /* 0x00000c0001dc7983 */ /* 0x002ea80000300800 */
[----:B------:R-:W2:Y:S01]  /*16ff0*/  LDL.LU R44, [R1+0x70] ;  /* 0x00007000012c7983 */ /* 0x000ea20000300800 */
[----:B------:R-:W-:-:S02]  /*17000*/  MOV R227, R41 ;  /* 0x0000002900e37202 */ /* 0x000fc40000000f00 */
[----:B------:R-:W-:Y:S02]  /*17010*/  MOV R39, R60 ;  /* 0x0000003c00277202 */ /* 0x000fe40000000f00 */
[----:B------:R-:W-:Y:S02]  /*17020*/  MOV R10, R61 ;  /* 0x0000003d000a7202 */ /* 0x000fe40000000f00 */
[----:B---3--:R-:W-:Y:S02]  /*17030*/  MOV R7, R0 ;  /* 0x0000000000077202 */ /* 0x008fe40000000f00 */
[----:B----4-:R-:W-:-:S04]  /*17040*/  FMNMX.FTZ R0, R4, R21, !PT ;  /* 0x0000001504007209 */ /* 0x010fc80007810000 */
[----:B------:R-:W-:Y:S02]  /*17050*/  FMNMX.FTZ R137, R23, R0, !PT ;  /* 0x0000000017897209 */ /* 0x000fe40007810000 */
[----:B--2---:R-:W-:-:S04]  /*17060*/  FMNMX.FTZ R0, R5, R26, !PT ;  /* 0x0000001a05007209 */ /* 0x004fc80007810000 */
        /* <DEDUP_REMOVED lines=9> */
[----:B------:R-:W-:Y:S02]  /*17100*/  FMNMX.FTZ R137, R54, R137, !PT ;  /* 0x0000008936897209 */ /* 0x000fe40007810000 */
[----:B------:R-:W-:-:S04]  /*17110*/  FMNMX.FTZ R0, R230, R0, !PT ;  /* 0x00000000e6007209 */ /* 0x000fc80007810000 */
[----:B------:R-:W-:-:S04]  /*17120*/  FMNMX.FTZ R0, R37, R0, !PT ;  /* 0x0000000025007209 */ /* 0x000fc80007810000 */
[----:B------:R-:W-:Y:S02]  /*17130*/  FMNMX.FTZ R0, R28, R0, !PT ;  /* 0x000000001c007209 */ /* 0x000fe40007810000 */
[----:B------:R-:W-:Y:S02]  /*17140*/  FMNMX.FTZ R137, R30, R137, !PT ;  /* 0x000000891e897209 */ /* 0x000fe40007810000 */
[----:B------:R-:W-:-:S04]  /*17150*/  FMNMX.FTZ R0, R36, R0, !PT ;  /* 0x0000000024007209 */ /* 0x000fc80007810000 */
        /* <DEDUP_REMOVED lines=14> */
[----:B------:R-:W-:-:S02]  /*17240*/  MOV R47, R2 ;  /* 0x00000002002f7202 */ /* 0x000fc40000000f00 */
[----:B------:R-:W1:Y:S04]  /*17250*/  SHFL.BFLY PT, R2, R136, 0x2, 0x1f ;  /* 0x0c401f0088027f89 */ /* 0x000e6800000e0000 */
[----:B------:R-:W2:Y:S01]  /*17260*/  SHFL.BFLY PT, R0, R137, 0x2, 0x1f ;  /* 0x0c401f0089007f89 */ /* 0x000ea200000e0000 */
[----:B-1----:R-:W-:Y:S02]  /*17270*/  FMNMX.FTZ R136, R136, R2, !PT ;  /* 0x0000000288887209 */ /* 0x002fe40007810000 */
[----:B--2---:R-:W-:-:S03]  /*17280*/  FMNMX.FTZ R137, R137, R0, !PT ;  /* 0x0000000089897209 */ /* 0x004fc60007810000 */
[----:B------:R-:W1:Y:S04]  /*17290*/  SHFL.BFLY PT, R2, R136, 0x1, 0x1f ;  /* 0x0c201f0088027f89 */ /* 0x000e6800000e0000 */
[----:B------:R-:W2:Y:S01]  /*172a0*/  SHFL.BFLY PT, R0, R137, 0x1, 0x1f ;  /* 0x0c201f0089007f89 */ /* 0x000ea200000e0000 */
[----:B------:R-:W-:Y:S02]  /*172b0*/  MOV R41, R52 ;  /* 0x0000003400297202 */ /* 0x000fe40000000f00 */
[----:B-1----:R-:W-:Y:S02]  /*172c0*/  FMNMX.FTZ R136, R136, R2, !PT ;  /* 0x0000000288887209 */ /* 0x002fe40007810000 */
[----:B------:R-:W-:Y:S02]  /*172d0*/  FMNMX.FTZ R2, R47, R32, !PT ;  /* 0x000000202f027209 */ /* 0x000fe40007810000 */
[----:B--2---:R-:W-:-:S02]  /*172e0*/  FMNMX.FTZ R137, R137, R0, !PT ;  /* 0x0000000089897209 */ /* 0x004fc40007810000 */
        /* <DEDUP_REMOVED lines=8> */
[----:B------:R-:W-:Y:S01]  /*17370*/  FMNMX.FTZ R0, R135, R0, !PT ;  /* 0x0000000087007209 */ /* 0x000fe20007810000 */
[----:B------:R-:W-:Y:S01]  /*17380*/  IMAD.MOV.U32 R43, RZ, RZ, R56 ;  /* 0x000000ffff2b7224 */ /* 0x000fe200078e0038 */
[----:B------:R-:W-:Y:S02]  /*17390*/  MOV R225, R63 ;  /* 0x0000003f00e17202 */ /* 0x000fe40000000f00 */
[----:B------:R-:W-:Y:S02]  /*173a0*/  FMNMX.FTZ R2, R41, R2, !PT ;  /* 0x0000000229027209 */ /* 0x000fe40007810000 */
[----:B------:R-:W-:-:S02]  /*173b0*/  FMNMX.FTZ R0, R228, R0, !PT ;  /* 0x00000000e4007209 */ /* 0x000fc40007810000 */
[----:B------:R-:W-:Y:S02]  /*173c0*/  FSETP.NEU.FTZ.AND P1, PT, R137, -INF , PT ;  /* 0xff8000008900780b */ /* 0x000fe40003f3d000 */
[----:B------:R-:W-:Y:S02]  /*173d0*/  FMNMX.FTZ R2, R43, R2, !PT ;  /* 0x000000022b027209 */ /* 0x000fe40007810000 */
[----:B------:R-:W-:Y:S02]  /*173e0*/  FMNMX.FTZ R0, R225, R0, !PT ;  /* 0x00000000e1007209 */ /* 0x000fe40007810000 */
[C---:B------:R-:W-:Y:S01]  /*173f0*/  FSEL R3, R137.reuse, RZ, P1 ;  /* 0x000000ff89037208 */ /* 0x040fe20000800000 */
[----:B------:R-:W-:Y:S01]  /*17400*/  FMUL.FTZ R12, R137, c[0x0][0x23c] ;  /* 0x00008f00890c7a20 */ /* 0x000fe20000410000 */
[----:B------:R-:W-:Y:S02]  /*17410*/  MOV R231, R57 ;  /* 0x0000003900e77202 */ /* 0x000fe40000000f00 */
[----:B------:R-:W-:-:S02]  /*17420*/  FMNMX.FTZ R2, R59, R2, !PT ;  /* 0x000000023b027209 */ /* 0x000fc40007810000 */
[----:B------:R-:W-:Y:S02]  /*17430*/  FMNMX.FTZ R0, R58, R0, !PT ;  /* 0x000000003a007209 */ /* 0x000fe40007810000 */
[----:B------:R-:W-:Y:S01]  /*17440*/  FSETP.NEU.FTZ.AND P0, PT, R136, -INF , PT ;  /* 0xff8000008800780b */ /* 0x000fe20003f1d000 */
[----:B------:R-:W-:Y:S01]  /*17450*/  FADD.FTZ R4, R4, -R3 ;  /* 0x8000000304047221 */ /* 0x000fe20000010000 */
[----:B------:R-:W-:Y:S02]  /*17460*/  FMNMX.FTZ R2, R35, R2, !PT ;  /* 0x0000000223027209 */ /* 0x000fe40007810000 */
[----:B------:R-:W-:Y:S02]  /*17470*/  FMNMX.FTZ R0, R231, R0, !PT ;  /* 0x00000000e7007209 */ /* 0x000fe40007810000 */
[----:B------:R-:W-:Y:S02]  /*17480*/  FSEL R3, R136, RZ, P0 ;  /* 0x000000ff88037208 */ /* 0x000fe40000000000 */
[----:B------:R-:W-:-:S02]  /*17490*/  FSEL R12, R12, RZ, P1 ;  /* 0x000000ff0c0c7208 */ /* 0x000fc40000800000 */
[----:B------:R-:W-:Y:S02]  /*174a0*/  FMNMX.FTZ R2, R40, R2, !PT ;  /* 0x0000000228027209 */ /* 0x000fe40007810000 */
[----:B------:R-:W-:Y:S01]  /*174b0*/  FMNMX.FTZ R0, R19, R0, !PT ;  /* 0x0000000013007209 */ /* 0x000fe20007810000 */
[----:B------:R-:W-:Y:S01]  /*174c0*/  FADD.FTZ R6, R5, -R3 ;  /* 0x8000000305067221 */ /* 0x000fe20000010000 */
[----:B------:R-:W-:Y:S01]  /*174d0*/  FMNMX.FTZ R2, R15, R2, !PT ;  /* 0x000000020f027209 */ /* 0x000fe20007810000 */
[----:B------:R-:W-:Y:S01]  /*174e0*/  FFMA.FTZ R3, R21, c[0x0][0x23c], -R12 ;  /* 0x00008f0015037a23 */ /* 0x000fe2000001080c */
[----:B------:R-:W-:Y:S01]  /*174f0*/  FMNMX.FTZ R0, R220, R0, !PT ;  /* 0x00000000dc007209 */ /* 0x000fe20007810000 */
[----:B------:R-:W-:Y:S02]  /*17500*/  FMUL.FTZ R4, R4, c[0x0][0x23c] ;  /* 0x00008f0004047a20 */ /* 0x000fe40000410000 */
[----:B------:R1:W-:Y:S02]  /*17510*/  MUFU.EX2 R8, R3 ;  /* 0x0000000300087308 */ /* 0x0003e40000000800 */
[----:B-1----:R-:W-:-:S02]  /*17520*/  FMNMX.FTZ R3, R42, R2, !PT ;  /* 0x000000022a037209 */ /* 0x002fc40007810000 */
        /* <DEDUP_REMOVED lines=8> */
[--C-:B------:R-:W-:Y:S01]  /*175b0*/  FFMA.FTZ R4, R23, c[0x0][0x23c], -R12.reuse ;  /* 0x00008f0017047a23 */ /* 0x100fe2000001080c */
[----:B------:R-:W-:Y:S01]  /*175c0*/  FMNMX.FTZ R2, R210, R2, !PT ;  /* 0x00000002d2027209 */ /* 0x000fe20007810000 */
[----:B------:R-:W-:Y:S01]  /*175d0*/  FFMA.FTZ R5, R20, c[0x0][0x23c], -R12 ;  /* 0x00008f0014057a23 */ /* 0x000fe2000001080c */
[----:B------:R-:W-:Y:S01]  /*175e0*/  FMNMX.FTZ R3, R209, R3, !PT ;  /* 0x00000003d1037209 */ /* 0x000fe20007810000 */
[----:B------:R1:W-:Y:S01]  /*175f0*/  MUFU.EX2 R9, R4 ;  /* 0x0000000400097308 */ /* 0x0003e20000000800 */
[----:B------:R-:W-:-:S02]  /*17600*/  FFMA.FTZ R226, R44, R0, R8 ;  /* 0x000000002ce27223 */ /* 0x000fc40000010008 */
[-C--:B------:R-:W-:Y:S02]  /*17610*/  FMUL.FTZ R64, R164, R0.reuse ;  /* 0x00000000a4407220 */ /* 0x080fe40000410000 */
[----:B------:R-:W-:-:S03]  /*17620*/  FMUL.FTZ R65, R165, R0 ;  /* 0x00000000a5417220 */ /* 0x000fc60000410000 */
[----:B------:R3:W-:Y:S01]  /*17630*/  MUFU.EX2 R46, R5 ;  /* 0x00000005002e7308 */ /* 0x0007e20000000800 */
[-C--:B------:R-:W-:Y:S02]  /*17640*/  FMUL.FTZ R52, R168, R0.reuse ;  /* 0x00000000a8347220 */ /* 0x080fe40000410000 */
[----:B------:R-:W-:Y:S01]  /*17650*/  FMUL.FTZ R53, R169, R0 ;  /* 0x00000000a9357220 */ /* 0x000fe20000410000 */
[----:B-1----:R-:W-:Y:S02]  /*17660*/  FMNMX.FTZ R4, R208, R2, !PT ;  /* 0x00000002d0047209 */ /* 0x002fe40007810000 */
[----:B------:R-:W-:Y:S01]  /*17670*/  FMNMX.FTZ R2, R132, R3, !PT ;  /* 0x0000000384027209 */ /* 0x000fe20007810000 */
[----:B------:R-:W-:Y:S02]  /*17680*/  FMUL.FTZ R3, R6, c[0x0][0x23c] ;  /* 0x00008f0006037a20 */ /* 0x000fe40000410000 */
[-C--:B------:R-:W-:Y:S02]  /*17690*/  FMUL.FTZ R48, R180, R0.reuse ;  /* 0x00000000b4307220 */ /* 0x080fe40000410000 */
[----:B------:R-:W-:-:S02]  /*176a0*/  FMUL.FTZ R49, R181, R0 ;  /* 0x00000000b5317220 */ /* 0x000fc40000410000 */
[----:B---3--:R-:W-:Y:S02]  /*176b0*/  FFMA.FTZ R5, R22, c[0x0][0x23c], -R12 ;  /* 0x00008f0016057a23 */ /* 0x008fe4000001080c */
        /* <DEDUP_REMOVED lines=13> */
[----:B------:R-:W-:Y:S01]  /*17790*/  FMUL.FTZ R140, R84, R0 ;  /* 0x00000000548c7220 */ /* 0x000fe20000410000 */
        /* <DEDUP_REMOVED lines=11> */
[----:B------:R-:W-:Y:S08]  /*17850*/  MUFU.EX2 R18, R5 ;  /* 0x0000000500127308 */ /* 0x000ff00000000800 */
[----:B------:R-:W1:Y:S01]  /*17860*/  MUFU.EX2 R0, R3 ;  /* 0x0000000300007308 */ /* 0x000e620000000800 */
[----:B------:R-:W-:Y:S01]  /*17870*/  MOV R96, R54 ;  /* 0x0000003600607202 */ /* 0x000fe20000000f00 */
[----:B------:R-:W-:-:S04]  /*17880*/  IMAD.MOV.U32 R81, RZ, RZ, R59 ;  /* 0x000000ffff517224 */ /* 0x000fc800078e003b */
[----:B------:R-:W-:Y:S01]  /*17890*/  IMAD.MOV.U32 R112, RZ, RZ, R96 ;  /* 0x000000ffff707224 */ /* 0x000fe200078e0060 */
[----:B------:R-:W-:Y:S02]  /*178a0*/  MOV R96, R81 ;  /* 0x0000005100607202 */ /* 0x000fe40000000f00 */
[----:B------:R-:W3:Y:S01]  /*178b0*/  LDL.LU R81, [R1+0x78] ;  /* 0x0000780001517983 */ /* 0x000ee20000300800 */
[----:B-1----:R-:W-:Y:S02]  /*178c0*/  FMUL.FTZ R63, R83, R0 ;  /* 0x00000000533f7220 */ /* 0x002fe40000410000 */
[----:B------:R-:W-:Y:S02]  /*178d0*/  IMAD.MOV.U32 R83, RZ, RZ, R18 ;  /* 0x000000ffff537224 */ /* 0x000fe400078e0012 */
[----:B------:R-:W4:Y:S04]  /*178e0*/  LDL.LU R18, [R1+0x7c] ;  /* 0x00007c0001127983 */ /* 0x000f280000300800 */
[----:B------:R-:W1:Y:S01]  /*178f0*/  SHFL.BFLY PT, R6, R2, 0x2, 0x1f ;  /* 0x0c401f0002067f89 */ /* 0x000e6200000e0000 */
[----:B------:R-:W-:Y:S01]  /*17900*/  FMNMX.FTZ R4, R138, R4, !PT ;  /* 0x000000048a047209 */ /* 0x000fe20007810000 */
[----:B------:R-:W-:-:S04]  /*17910*/  IMAD.MOV.U32 R152, RZ, RZ, R7 ;  /* 0x000000ffff987224 */ /* 0x000fc800078e0007 */
[----:B------:R-:W1:Y:S01]  /*17920*/  SHFL.BFLY PT, R7, R4, 0x2, 0x1f ;  /* 0x0c401f0004077f89 */ /* 0x000e6200000e0000 */
[----:B------:R-:W-:-:S05]  /*17930*/  FMUL.FTZ R3, R136, c[0x0][0x23c] ;  /* 0x00008f0088037a20 */ /* 0x000fca0000410000 */
[----:B------:R-:W-:-:S05]  /*17940*/  FSEL R3, R3, RZ, P0 ;  /* 0x000000ff03037208 */ /* 0x000fca0000000000 */
[----:B------:R-:W-:Y:S01]  /*17950*/  FFMA.FTZ R5, R26, c[0x0][0x23c], -R3 ;  /* 0x00008f001a057a23 */ /* 0x000fe20000010803 */
[----:B------:R-:W-:Y:S02]  /*17960*/  MOV R85, R9 ;  /* 0x0000000900557202 */ /* 0x000fe40000000f00 */
[----:B-1----:R-:W-:Y:S01]  /*17970*/  FMNMX.FTZ R2, R2, R6, !PT ;  /* 0x0000000602027209 */ /* 0x002fe20007810000 */
[----:B------:R1:W2:Y:S01]  /*17980*/  MUFU.EX2 R9, R5 ;  /* 0x0000000500097308 */ /* 0x0002a20000000800 */
[----:B------:R-:W-:-:S03]  /*17990*/  FMNMX.FTZ R4, R4, R7, !PT ;  /* 0x0000000704047209 */ /* 0x000fc60007810000 */
[----:B-1----:R-:W1:Y:S04]  /*179a0*/  SHFL.BFLY PT, R5, R2, 0x1, 0x1f ;  /* 0x0c201f0002057f89 */ /* 0x002e6800000e0000 */
[----:B------:R-:W1:Y:S01]  /*179b0*/  SHFL.BFLY PT, R6, R4, 0x1, 0x1f ;  /* 0x0c201f0004067f89 */ /* 0x000e6200000e0000 */
        /* <DEDUP_REMOVED lines=14> */
[-C--:B------:R-:W-:Y:S01]  /*17aa0*/  FMUL.FTZ R62, R82, R0.reuse ;  /* 0x00000000523e7220 */ /* 0x080fe20000410000 */
        /* <DEDUP_REMOVED lines=23> */
[----:B------:R-:W-:Y:S02]  /*17c20*/  MOV R69, R135 ;  /* 0x0000008700457202 */ /* 0x000fe40000000f00 */
[----:B-1----:R-:W-:-:S04]  /*17c30*/  FMNMX.FTZ R135, R2, R5, !PT ;  /* 0x0000000502877209 */ /* 0x002fc80007810000 */
[C---:B------:R-:W-:Y:S01]  /*17c40*/  FSETP.NEU.FTZ.AND P0, PT, R135.reuse, -INF , PT ;  /* 0xff8000008700780b */ /* 0x040fe20003f1d000 */
[----:B------:R-:W-:-:S05]  /*17c50*/  FMUL.FTZ R2, R135, c[0x0][0x23c] ;  /* 0x00008f0087027a20 */ /* 0x000fca0000410000 */
[----:B------:R-:W-:Y:S01]  /*17c60*/  FSEL R2, R2, RZ, P0 ;  /* 0x000000ff02027208 */ /* 0x000fe20000000000 */
[----:B------:R-:W-:Y:S02]  /*17c70*/  FFMA.FTZ R7, R27, c[0x0][0x23c], -R3 ;  /* 0x00008f001b077a23 */ /* 0x000fe40000010803 */
[----:B------:R-:W-:Y:S01]  /*17c80*/  IMAD.MOV.U32 R116, RZ, RZ, R68 ;  /* 0x000000ffff747224 */ /* 0x000fe200078e0044 */
[----:B------:R-:W-:Y:S02]  /*17c90*/  MOV R68, R153 ;  /* 0x0000009900447202 */ /* 0x000fe40000000f00 */
[----:B------:R-:W-:Y:S01]  /*17ca0*/  MUFU.EX2 R153, R7 ;  /* 0x0000000700997308 */ /* 0x000fe20000000800 */
[----:B------:R-:W-:Y:S01]  /*17cb0*/  IMAD.MOV.U32 R71, RZ, RZ, R39 ;  /* 0x000000ffff477224 */ /* 0x000fe200078e0027 */
[----:B------:R-:W-:Y:S01]  /*17cc0*/  MOV R154, R116 ;  /* 0x00000074009a7202 */ /* 0x000fe20000000f00 */
[----:B------:R-:W-:Y:S01]  /*17cd0*/  IMAD.MOV.U32 R116, RZ, RZ, R37 ;  /* 0x000000ffff747224 */ /* 0x000fe200078e0025 */
[----:B------:R-:W-:Y:S01]  /*17ce0*/  MOV R129, R96 ;  /* 0x0000006000817202 */ /* 0x000fe20000000f00 */
[----:B--2---:R-:W-:-:S02]  /*17cf0*/  FFMA.FTZ R82, R97, R0, R9 ;  /* 0x0000000061527223 */ /* 0x004fc40000010009 */
[----:B------:R-:W-:-:S04]  /*17d00*/  FFMA.FTZ R0, R25, c[0x0][0x23c], -R3 ;  /* 0x00008f0019007a23 */ /* 0x000fc80000010803 */
[----:B------:R1:W-:Y:S01]  /*17d10*/  MUFU.EX2 R155, R0 ;  /* 0x00000000009b7308 */ /* 0x0003e20000000800 */
[----:B------:R-:W-:Y:S02]  /*17d20*/  MOV R97, R84 ;  /* 0x0000005400617202 */ /* 0x000fe40000000f00 */
[----:B------:R-:W-:Y:S02]  /*17d30*/  MOV R84, R134 ;  /* 0x0000008600547202 */ /* 0x000fe40000000f00 */
[----:B------:R-:W-:Y:S01]  /*17d40*/  FMNMX.FTZ R134, R4, R6, !PT ;  /* 0x0000000604867209 */ /* 0x000fe20007810000 */
[----:B-1----:R-:W-:-:S04]  /*17d50*/  FFMA.FTZ R0, R24, c[0x0][0x23c], -R3 ;  /* 0x00008f0018007a23 */ /* 0x002fc80000010803 */
[----:B------:R1:W-:Y:S01]  /*17d60*/  MUFU.EX2 R26, R0 ;  /* 0x00000000001a7308 */ /* 0x0003e20000000800 */
[----:B------:R-:W-:Y:S01]  /*17d70*/  FFMA.FTZ R4, R32, c[0x0][0x23c], -R2 ;  /* 0x00008f0020047a23 */ /* 0x000fe20000010802 */
[----:B-1----:R-:W-:Y:S02]  /*17d80*/  FSEL R0, R135, RZ, P0 ;  /* 0x000000ff87007208 */ /* 0x002fe40000000000 */
[----:B------:R-:W-:-:S03]  /*17d90*/  FSETP.NEU.FTZ.AND P0, PT, R134, -INF , PT ;  /* 0xff8000008600780b */ /* 0x000fc60003f1d000 */
[----:B------:R-:W-:-:S04]  /*17da0*/  FADD.FTZ R0, R117, -R0 ;  /* 0x8000000075007221 */ /* 0x000fc80000010000 */
[----:B------:R-:W-:Y:S01]  /*17db0*/  FMUL.FTZ R5, R0, c[0x0][0x23c] ;  /* 0x00008f0000057a20 */ /* 0x000fe20000410000 */
[----:B------:R-:W-:Y:S01]  /*17dc0*/  FSEL R0, R134, RZ, P0 ;  /* 0x000000ff86007208 */ /* 0x000fe20000000000 */
[----:B------:R1:W-:Y:S04]  /*17dd0*/  MUFU.EX2 R7, R4 ;  /* 0x0000000400077308 */ /* 0x0003e80000000800 */
[----:B------:R-:W-:Y:S02]  /*17de0*/  FADD.FTZ R6, R152, -R0 ;  /* 0x8000000098067221 */ /* 0x000fe40000010000 */
[----:B------:R-:W-:-:S05]  /*17df0*/  FMUL.FTZ R0, R134, c[0x0][0x23c] ;  /* 0x00008f0086007a20 */ /* 0x000fca0000410000 */
[----:B------:R-:W-:Y:S01]  /*17e00*/  FSEL R0, R0, RZ, P0 ;  /* 0x000000ff00007208 */ /* 0x000fe20000000000 */
[----:B-1----:R-:W-:-:S04]  /*17e10*/  FFMA.FTZ R4, R34, c[0x0][0x23c], -R2 ;  /* 0x00008f0022047a23 */ /* 0x002fc80000010802 */
[----:B------:R1:W-:Y:S08]  /*17e20*/  MUFU.EX2 R152, R4 ;  /* 0x0000000400987308 */ /* 0x0003f00000000800 */
[----:B------:R-:W2:Y:S01]  /*17e30*/  MUFU.EX2 R5, R5 ;  /* 0x0000000500057308 */ /* 0x000ea20000000800 */
[----:B-1----:R-:W-:Y:S02]  /*17e40*/  FMUL.FTZ R4, R6, c[0x0][0x23c] ;  /* 0x00008f0006047a20 */ /* 0x002fe40000410000 */
[----:B------:R-:W-:-:S05]  /*17e50*/  FFMA.FTZ R6, R33, c[0x0][0x23c], -R0 ;  /* 0x00008f0021067a23 */ /* 0x000fca0000010800 */
[----:B------:R-:W1:Y:S08]  /*17e60*/  MUFU.EX2 R4, R4 ;  /* 0x0000000400047308 */ /* 0x000e700000000800 */
[----:B------:R-:W4:Y:S01]  /*17e70*/  MUFU.EX2 R6, R6 ;  /* 0x0000000600067308 */ /* 0x000f220000000800 */
[----:B--2---:R-:W-:Y:S01]  /*17e80*/  FMUL.FTZ R32, R104, R5 ;  /* 0x0000000568207220 */ /* 0x004fe20000410000 */
[----:B------:R-:W-:Y:S01]  /*17e90*/  MOV R104, R26 ;  /* 0x0000001a00687202 */ /* 0x000fe20000000f00 */
[----:B------:R-:W-:Y:S01]  /*17ea0*/  IMAD.MOV.U32 R26, RZ, RZ, R85 ;  /* 0x000000ffff1a7224 */ /* 0x000fe200078e0055 */
[----:B------:R-:W-:-:S02]  /*17eb0*/  MOV R128, R97 ;  /* 0x0000006100807202 */ /* 0x000fc40000000f00 */
[----:B------:R-:W-:Y:S02]  /*17ec0*/  MOV R70, R68 ;  /* 0x0000004400467202 */ /* 0x000fe40000000f00 */
[----:B------:R-:W-:Y:S01]  /*17ed0*/  MOV R27, R84 ;  /* 0x00000054001b7202 */ /* 0x000fe20000000f00 */
[----:B-1----:R-:W-:Y:S01]  /*17ee0*/  FMUL.FTZ R34, R106, R4 ;  /* 0x000000046a227220 */ /* 0x002fe20000410000 */
        /* <DEDUP_REMOVED lines=10> */
[----:B---3--:R-:W-:Y:S01]  /*17f90*/  FFMA.FTZ R81, R81, R5, R7 ;  /* 0x0000000551517223 */ /* 0x008fe20000010007 */
        /* <DEDUP_REMOVED lines=75> */
[----:B----4-:R-:W-:Y:S02]  /*18450*/  FFMA.FTZ R80, R18, R4, R6 ;  /* 0x0000000412507223 */ /* 0x010fe40000010006 */
[----:B------:R-:W-:Y:S02]  /*18460*/  IMAD.MOV.U32 R117, RZ, RZ, R19 ;  /* 0x000000ffff757224 */ /* 0x000fe400078e0013 */
[--C-:B------:R-:W-:Y:S02]  /*18470*/  FFMA.FTZ R4, R17, c[0x0][0x23c], -R2.reuse ;  /* 0x00008f0011047a23 */ /* 0x100fe40000010802 */
[----:B------:R-:W-:Y:S02]  /*18480*/  FFMA.FTZ R5, R16, c[0x0][0x23c], -R2 ;  /* 0x00008f0010057a23 */ /* 0x000fe40000010802 */
[----:B------:R-:W1:Y:S01]  /*18490*/  LDSM.16.MT88.4 R16, [R221+0xc000] ;  /* 0x00c00000dd10783b */ /* 0x000e620000004200 */
[----:B------:R2:W-:Y:S01]  /*184a0*/  MUFU.EX2 R107, R4 ;  /* 0x00000004006b7308 */ /* 0x0005e20000000800 */
[----:B------:R-:W-:Y:S01]  /*184b0*/  MOV R108, R115 ;  /* 0x00000073006c7202 */ /* 0x000fe20000000f00 */
[----:B------:R-:W-:-:S02]  /*184c0*/  IMAD.MOV.U32 R77, RZ, RZ, R98 ;  /* 0x000000ffff4d7224 */ /* 0x000fc400078e0062 */
[----:B--2---:R-:W-:-:S04]  /*184d0*/  FFMA.FTZ R4, R83, c[0x0][0x23c], -R0 ;  /* 0x00008f0053047a23 */ /* 0x004fc80000010800 */
[----:B------:R2:W3:Y:S01]  /*184e0*/  MUFU.EX2 R83, R4 ;  /* 0x0000000400537308 */ /* 0x0004e20000000800 */
[----:B------:R-:W-:Y:S02]  /*184f0*/  MOV R115, R99 ;  /* 0x0000006300737202 */ /* 0x000fe40000000f00 */
[----:B------:R-:W-:-:S05]  /*18500*/  MOV R99, R128 ;  /* 0x0000008000637202 */ /* 0x000fca0000000f00 */
[----:B------:R-:W4:Y:S01]  /*18510*/  MUFU.EX2 R78, R5 ;  /* 0x00000005004e7308 */ /* 0x000f220000000800 */
[----:B--2---:R-:W-:-:S07]  /*18520*/  FFMA.FTZ R4, R119, c[0x0][0x23c], -R0 ;  /* 0x00008f0077047a23 */ /* 0x004fce0000010800 */
[----:B------:R2:W-:Y:S01]  /*18530*/  MUFU.EX2 R105, R4 ;  /* 0x0000000400697308 */ /* 0x0005e20000000800 */
[----:B------:R-:W-:Y:S02]  /*18540*/  MOV R98, R117 ;  /* 0x0000007500627202 */ /* 0x000fe40000000f00 */
[----:B------:R-:W-:Y:S02]  /*18550*/  MOV R128, R85 ;  /* 0x0000005500807202 */ /* 0x000fe40000000f00 */
[----:B------:R-:W-:Y:S02]  /*18560*/  MOV R117, R84 ;  /* 0x0000005400757202 */ /* 0x000fe40000000f00 */
[----:B------:R-:W-:Y:S02]  /*18570*/  MOV R85, R11 ;  /* 0x0000000b00557202 */ /* 0x000fe40000000f00 */
[----:B------:R-:W-:Y:S01]  /*18580*/  MOV R84, R10 ;  /* 0x0000000a00547202 */ /* 0x000fe20000000f00 */
[----:B--2---:R-:W-:-:S02]  /*18590*/  FFMA.FTZ R4, R118, c[0x0][0x23c], -R0 ;  /* 0x00008f0076047a23 */ /* 0x004fc40000010800 */
[----:B------:R-:W-:Y:S02]  /*185a0*/  IMAD.MOV.U32 R118, RZ, RZ, R129 ;  /* 0x000000ffff767224 */ /* 0x000fe400078e0081 */
[----:B------:R-:W-:Y:S02]  /*185b0*/  IMAD.MOV.U32 R129, RZ, RZ, R96 ;  /* 0x000000ffff817224 */ /* 0x000fe400078e0060 */
[----:B------:R-:W-:Y:S02]  /*185c0*/  IMAD.MOV.U32 R96, RZ, RZ, R231 ;  /* 0x000000ffff607224 */ /* 0x000fe400078e00e7 */
[----:B------:R2:W1:Y:S01]  /*185d0*/  MUFU.EX2 R231, R4 ;  /* 0x0000000400e77308 */ /* 0x0004620000000800 */
[----:B------:R-:W-:Y:S02]  /*185e0*/  F2FP.PACK_AB R8, R113, R8 ;  /* 0x000000087108723e */ /* 0x000fe400000000ff */
[----:B------:R-:W-:Y:S02]  /*185f0*/  F2FP.PACK_AB R9, R153, R9 ;  /* 0x000000099909723e */ /* 0x000fe400000000ff */
[----:B------:R-:W-:-:S02]  /*18600*/  F2FP.PACK_AB R10, R106, R154 ;  /* 0x0000009a6a0a723e */ /* 0x000fc400000000ff */
[----:B------:R-:W-:Y:S02]  /*18610*/  F2FP.PACK_AB R11, R104, R155 ;  /* 0x0000009b680b723e */ /* 0x000fe400000000ff */
        /* <DEDUP_REMOVED lines=8> */
[----:B-1----:R-:W-:Y:S01]  /*186a0*/  HMMA.16816.F32 R68, R8, R16, R148 ;  /* 0x000000100844723c */ /* 0x002fe20000001894 */
[----:B--2---:R-:W-:Y:S02]  /*186b0*/  F2FP.PACK_AB R4, R152, R7 ;  /* 0x000000079804723e */ /* 0x004fe400000000ff */
[----:B---3--:R-:W-:-:S04]  /*186c0*/  F2FP.PACK_AB R5, R83, R6 ;  /* 0x000000065305723e */ /* 0x008fc800000000ff */
[----:B----4-:R-:W-:Y:S02]  /*186d0*/  MOV R151, R78 ;  /* 0x0000004e00977202 */ /* 0x010fe40000000f00 */
        /* <DEDUP_REMOVED lines=50> */
[----:B------:R-:W-:Y:S02]  /*18a00*/  MOV R62, R148 ;  /* 0x00000094003e7202 */ /* 0x000fe40000000f00 */
        /* <DEDUP_REMOVED lines=23> */
[----:B-1----:R-:W-:Y:S01]  /*18b80*/  FFMA.FTZ R4, R123, c[0x0][0x23c], -R12 ;  /* 0x00008f007b047a23 */ /* 0x002fe2000001080c */
[----:B------:R-:W-:-:S05]  /*18b90*/  MOV R123, R227 ;  /* 0x000000e3007b7202 */ /* 0x000fca0000000f00 */
[----:B------:R1:W-:Y:S02]  /*18ba0*/  MUFU.EX2 R227, R4 ;  /* 0x0000000400e37308 */ /* 0x0003e40000000800 */
[----:B-1----:R-:W-:-:S06]  /*18bb0*/  FFMA.FTZ R4, R202, c[0x0][0x23c], -R12 ;  /* 0x00008f00ca047a23 */ /* 0x002fcc000001080c */
[----:B------:R1:W-:Y:S02]  /*18bc0*/  MUFU.EX2 R202, R4 ;  /* 0x0000000400ca7308 */ /* 0x0003e40000000800 */
[----:B-1----:R-:W-:-:S06]  /*18bd0*/  FFMA.FTZ R4, R62, c[0x0][0x23c], -R3 ;  /* 0x00008f003e047a23 */ /* 0x002fcc0000010803 */
[----:B------:R1:W-:Y:S02]  /*18be0*/  MUFU.EX2 R94, R4 ;  /* 0x00000004005e7308 */ /* 0x0003e40000000800 */
[----:B-1----:R-:W-:-:S06]  /*18bf0*/  FFMA.FTZ R4, R230, c[0x0][0x23c], -R3 ;  /* 0x00008f00e6047a23 */ /* 0x002fcc0000010803 */
[----:B------:R1:W-:Y:S02]  /*18c00*/  MUFU.EX2 R230, R4 ;  /* 0x0000000400e67308 */ /* 0x0003e40000000800 */
[--C-:B-1----:R-:W-:Y:S01]  /*18c10*/  FFMA.FTZ R4, R149, c[0x0][0x23c], -R3.reuse ;  /* 0x00008f0095047a23 */ /* 0x102fe20000010803 */
[----:B------:R-:W-:Y:S02]  /*18c20*/  MOV R149, R150 ;  /* 0x0000009600957202 */ /* 0x000fe40000000f00 */
[----:B------:R-:W-:Y:S02]  /*18c30*/  MOV R150, R113 ;  /* 0x0000007100967202 */ /* 0x000fe40000000f00 */
[----:B------:R-:W-:Y:S02]  /*18c40*/  MOV R113, R226 ;  /* 0x000000e200717202 */ /* 0x000fe40000000f00 */
[----:B------:R1:W-:Y:S02]  /*18c50*/  MUFU.EX2 R226, R4 ;  /* 0x0000000400e27308 */ /* 0x0003e40000000800 */
[----:B-1----:R-:W-:-:S06]  /*18c60*/  FFMA.FTZ R4, R63, c[0x0][0x23c], -R3 ;  /* 0x00008f003f047a23 */ /* 0x002fcc0000010803 */
[----:B------:R1:W2:Y:S01]  /*18c70*/  MUFU.EX2 R7, R4 ;  /* 0x0000000400077308 */ /* 0x0002a20000000800 */
[----:B------:R-:W-:Y:S01]  /*18c80*/  MOV R63, R124 ;  /* 0x0000007c003f7202 */ /* 0x000fe20000000f00 */
[----:B------:R-:W-:Y:S02]  /*18c90*/  FFMA.FTZ R124, R229, c[0x0][0x23c], -R12 ;  /* 0x00008f00e57c7a23 */ /* 0x000fe4000001080c */
[----:B-1----:R-:W-:-:S04]  /*18ca0*/  FFMA.FTZ R4, R200, c[0x0][0x23c], -R2 ;  /* 0x00008f00c8047a23 */ /* 0x002fc80000010802 */
[----:B------:R1:W-:Y:S01]  /*18cb0*/  MUFU.EX2 R5, R4 ;  /* 0x0000000400057308 */ /* 0x0003e20000000800 */
[----:B------:R-:W-:Y:S01]  /*18cc0*/  IMAD.MOV.U32 R62, RZ, RZ, R203 ;  /* 0x000000ffff3e7224 */ /* 0x000fe200078e00cb */
[----:B------:R-:W-:Y:S01]  /*18cd0*/  MOV R203, R122 ;  /* 0x0000007a00cb7202 */ /* 0x000fe20000000f00 */
[----:B------:R-:W-:Y:S02]  /*18ce0*/  FFMA.FTZ R122, R219, c[0x0][0x23c], -R12 ;  /* 0x00008f00db7a7a23 */ /* 0x000fe4000001080c */
[----:B-1----:R-:W-:-:S04]  /*18cf0*/  FFMA.FTZ R4, R201, c[0x0][0x23c], -R2 ;  /* 0x00008f00c9047a23 */ /* 0x002fc80000010802 */
[----:B------:R1:W-:Y:S01]  /*18d00*/  MUFU.EX2 R229, R4 ;  /* 0x0000000400e57308 */ /* 0x0003e20000000800 */
[--C-:B------:R-:W-:Y:S02]  /*18d10*/  FFMA.FTZ R219, R139, c[0x0][0x23c], -R3.reuse ;  /* 0x00008f008bdb7a23 */ /* 0x100fe40000010803 */
[--C-:B------:R-:W-:Y:S02]  /*18d20*/  FFMA.FTZ R120, R120, c[0x0][0x23c], -R3.reuse ;  /* 0x00008f0078787a23 */ /* 0x100fe40000010803 */
[--C-:B------:R-:W-:Y:S02]  /*18d30*/  FFMA.FTZ R115, R115, c[0x0][0x23c], -R3.reuse ;  /* 0x00008f0073737a23 */ /* 0x100fe40000010803 */
[----:B------:R-:W-:Y:S02]  /*18d40*/  FFMA.FTZ R114, R114, c[0x0][0x23c], -R3 ;  /* 0x00008f0072727a23 */ /* 0x000fe40000010803 */
[----:B-1----:R-:W-:Y:S01]  /*18d50*/  FFMA.FTZ R4, R148, c[0x0][0x23c], -R2 ;  /* 0x00008f0094047a23 */ /* 0x002fe20000010802 */
[----:B------:R-:W-:-:S03]  /*18d60*/  MOV R148, R225 ;  /* 0x000000e100947202 */ /* 0x000fc60000000f00 */
[----:B------:R1:W-:Y:S01]  /*18d70*/  MUFU.EX2 R225, R4 ;  /* 0x0000000400e17308 */ /* 0x0003e20000000800 */
[--C-:B------:R-:W-:Y:S02]  /*18d80*/  FFMA.FTZ R201, R216, c[0x0][0x23c], -R3.reuse ;  /* 0x00008f00d8c97a23 */ /* 0x100fe40000010803 */
[----:B------:R-:W-:Y:S02]  /*18d90*/  FFMA.FTZ R139, R14, c[0x0][0x23c], -R3 ;  /* 0x00008f000e8b7a23 */ /* 0x000fe40000010803 */
[--C-:B------:R-:W-:Y:S02]  /*18da0*/  FFMA.FTZ R91, R214, c[0x0][0x23c], -R12.reuse ;  /* 0x00008f00d65b7a23 */ /* 0x100fe4000001080c */
[--C-:B------:R-:W-:Y:S02]  /*18db0*/  FFMA.FTZ R125, R125, c[0x0][0x23c], -R12.reuse ;  /* 0x00008f007d7d7a23 */ /* 0x100fe4000001080c */
[--C-:B------:R-:W-:Y:S02]  /*18dc0*/  FFMA.FTZ R123, R123, c[0x0][0x23c], -R12.reuse ;  /* 0x00008f007b7b7a23 */ /* 0x100fe4000001080c */
[----:B------:R-:W-:-:S02]  /*18dd0*/  FFMA.FTZ R95, R211, c[0x0][0x23c], -R12 ;  /* 0x00008f00d35f7a23 */ /* 0x000fc4000001080c */
[----:B-1----:R-:W-:Y:S01]  /*18de0*/  FFMA.FTZ R4, R149, c[0x0][0x23c], -R2 ;  /* 0x00008f0095047a23 */ /* 0x002fe20000010802 */
[----:B------:R-:W-:Y:S01]  /*18df0*/  MOV R149, R113 ;  /* 0x0000007100957202 */ /* 0x000fe20000000f00 */
[--C-:B------:R-:W-:Y:S02]  /*18e00*/  FFMA.FTZ R113, R239, c[0x0][0x23c], -R3.reuse ;  /* 0x00008f00ef717a23 */ /* 0x100fe40000010803 */
[----:B------:R-:W-:Y:S02]  /*18e10*/  FFMA.FTZ R239, R212, c[0x0][0x23c], -R3 ;  /* 0x00008f00d4ef7a23 */ /* 0x000fe40000010803 */
[----:B------:R-:W-:Y:S02]  /*18e20*/  FFMA.FTZ R3, R62, c[0x0][0x23c], -R0 ;  /* 0x00008f003e037a23 */ /* 0x000fe40000010800 */
[--C-:B------:R-:W-:Y:S02]  /*18e30*/  FFMA.FTZ R200, R133, c[0x0][0x23c], -R12.reuse ;  /* 0x00008f0085c87a23 */ /* 0x100fe4000001080c */
[----:B------:R-:W-:-:S02]  /*18e40*/  FFMA.FTZ R214, R13, c[0x0][0x23c], -R12 ;  /* 0x00008f000dd67a23 */ /* 0x000fc4000001080c */
[--C-:B------:R-:W-:Y:S02]  /*18e50*/  FFMA.FTZ R62, R15, c[0x0][0x23c], -R2.reuse ;  /* 0x00008f000f3e7a23 */ /* 0x100fe40000010802 */
[----:B------:R-:W1:Y:S01]  /*18e60*/  LDSM.16.MT88.4 R12, [R221+0xc800] ;  /* 0x00c80000dd0c783b */ /* 0x000e620000004200 */
[----:B------:R-:W3:Y:S01]  /*18e70*/  MUFU.EX2 R88, R4 ;  /* 0x0000000400587308 */ /* 0x000ee20000000800 */
[--C-:B------:R-:W-:Y:S02]  /*18e80*/  FFMA.FTZ R112, R112, c[0x0][0x23c], -R2.reuse ;  /* 0x00008f0070707a23 */ /* 0x100fe40000010802 */
[----:B------:R-:W-:-:S05]  /*18e90*/  FFMA.FTZ R63, R63, c[0x0][0x23c], -R2 ;  /* 0x00008f003f3f7a23 */ /* 0x000fca0000010802 */
[----:B------:R4:W1:Y:S01]  /*18ea0*/  MUFU.EX2 R4, R3 ;  /* 0x0000000300047308 */ /* 0x0008620000000800 */
[--C-:B------:R-:W-:Y:S02]  /*18eb0*/  FFMA.FTZ R61, R203, c[0x0][0x23c], -R2.reuse ;  /* 0x00008f00cb3d7a23 */ /* 0x100fe40000010802 */
[--C-:B------:R-:W-:Y:S02]  /*18ec0*/  FFMA.FTZ R217, R217, c[0x0][0x23c], -R2.reuse ;  /* 0x00008f00d9d97a23 */ /* 0x100fe40000010802 */
[--C-:B------:R-:W-:Y:S02]  /*18ed0*/  FFMA.FTZ R90, R213, c[0x0][0x23c], -R2.reuse ;  /* 0x00008f00d55a7a23 */ /* 0x100fe40000010802 */
[--C-:B------:R-:W-:Y:S02]  /*18ee0*/  FFMA.FTZ R209, R209, c[0x0][0x23c], -R2.reuse ;  /* 0x00008f00d1d17a23 */ /* 0x100fe40000010802 */
[----:B------:R-:W-:Y:S02]  /*18ef0*/  FFMA.FTZ R92, R132, c[0x0][0x23c], -R2 ;  /* 0x00008f00845c7a23 */ /* 0x000fe40000010802 */
[----:B------:R-:W-:-:S02]  /*18f00*/  FFMA.FTZ R2, R127, c[0x0][0x23c], -R0 ;  /* 0x00008f007f027a23 */ /* 0x000fc40000010800 */
[----:B----4-:R-:W-:-:S04]  /*18f10*/  FFMA.FTZ R3, R228, c[0x0][0x23c], -R0 ;  /* 0x00008f00e4037a23 */ /* 0x010fc80000010800 */
[----:B------:R4:W-:Y:S01]  /*18f20*/  MUFU.EX2 R228, R3 ;  /* 0x0000000300e47308 */ /* 0x0009e20000000800 */
[--C-:B------:R-:W-:Y:S02]  /*18f30*/  FFMA.FTZ R60, R126, c[0x0][0x23c], -R0.reuse ;  /* 0x00008f007e3c7a23 */ /* 0x100fe40000010800 */
[----:B--2---:R-:W-:Y:S02]  /*18f40*/  IMAD.MOV.U32 R211, RZ, RZ, R7 ;  /* 0x000000ffffd37224 */ /* 0x004fe400078e0007 */
[--C-:B------:R-:W-:Y:S02]  /*18f50*/  FFMA.FTZ R126, R220, c[0x0][0x23c], -R0.reuse ;  /* 0x00008f00dc7e7a23 */ /* 0x100fe40000010800 */
[--C-:B------:R-:W-:Y:S01]  /*18f60*/  FFMA.FTZ R127, R218, c[0x0][0x23c], -R0.reuse ;  /* 0x00008f00da7f7a23 */ /* 0x100fe20000010800 */
[----:B------:R-:W-:Y:S01]  /*18f70*/  MOV R218, R6 ;  /* 0x0000000600da7202 */ /* 0x000fe20000000f00 */
[----:B------:R-:W-:Y:S01]  /*18f80*/  MUFU.EX2 R89, R2 ;  /* 0x0000000200597308 */ /* 0x000fe20000000800 */
[--C-:B----4-:R-:W-:Y:S01]  /*18f90*/  FFMA.FTZ R3, R148, c[0x0][0x23c], -R0.reuse ;  /* 0x00008f0094037a23 */ /* 0x110fe20000010800 */
[C---:B------:R-:W-:Y:S06]  /*18fa0*/  HMMA.16816.F32 R168, R8.reuse, R16, R168 ;  /* 0x0000001008a8723c */ /* 0x040fec00000018a8 */
[----:B------:R2:W4:Y:S02]  /*18fb0*/  MUFU.EX2 R220, R3 ;  /* 0x0000000300dc7308 */ /* 0x0005240000000800 */
[----:B------:R-:W-:Y:S01]  /*18fc0*/  HMMA.16816.F32 R164, R8, R18, R164 ;  /* 0x0000001208a4723c */ /* 0x000fe200000018a4 */
[----:B------:R-:W-:-:S02]  /*18fd0*/  FFMA.FTZ R121, R121, c[0x0][0x23c], -R0 ;  /* 0x00008f0079797a23 */ /* 0x000fc40000010800 */
[----:B------:R-:W-:-:S04]  /*18fe0*/  FFMA.FTZ R133, R215, c[0x0][0x23c], -R0 ;  /* 0x00008f00d7857a23 */ /* 0x000fc80000010800 */
[----:B------:R-:W-:Y:S01]  /*18ff0*/  F2FP.PACK_AB R8, R218, R93 ;  /* 0x0000005dda08723e */ /* 0x000fe200000000ff */
[--C-:B------:R-:W-:Y:S01]  /*19000*/  FFMA.FTZ R132, R210, c[0x0][0x23c], -R0.reuse ;  /* 0x00008f00d2847a23 */ /* 0x100fe20000010800 */
[----:B------:R-:W-:Y:S01]  /*19010*/  F2FP.PACK_AB R9, R230, R94 ;  /* 0x0000005ee609723e */ /* 0x000fe200000000ff */
[--C-:B------:R-:W-:Y:S01]  /*19020*/  FFMA.FTZ R216, R208, c[0x0][0x23c], -R0.reuse ;  /* 0x00008f00d0d87a23 */ /* 0x100fe20000010800 */
[----:B------:R-:W-:Y:S01]  /*19030*/  F2FP.PACK_AB R10, R202, R227 ;  /* 0x000000e3ca0a723e */ /* 0x000fe200000000ff */
[----:B------:R-:W-:Y:S01]  /*19040*/  FFMA.FTZ R138, R138, c[0x0][0x23c], -R0 ;  /* 0x00008f008a8a7a23 */ /* 0x000fe20000010800 */
[----:B------:R-:W-:Y:S01]  /*19050*/  F2FP.PACK_AB R11, R211, R226 ;  /* 0x000000e2d30b723e */ /* 0x000fe200000000ff */
[----:B------:R-:W-:Y:S01]  /*19060*/  FADD.FTZ R0, R150, R149 ;  /* 0x0000009596007221 */ /* 0x000fe20000010000 */
[----:B------:R-:W-:Y:S02]  /*19070*/  MOV R208, R151 ;  /* 0x0000009700d07202 */ /* 0x000fe40000000f00 */
[----:B---3--:R-:W-:Y:S01]  /*19080*/  F2FP.PACK_AB R6, R88, R225 ;  /* 0x000000e15806723e */ /* 0x008fe200000000ff */
[----:B--2---:R-:W-:Y:S01]  /*19090*/  FADD.FTZ R3, R83, R80 ;  /* 0x0000005053037221 */ /* 0x004fe20000010000 */
[----:B-1----:R-:W-:Y:S01]  /*190a0*/  MOV R215, R4 ;  /* 0x0000000400d77202 */ /* 0x002fe20000000f00 */
[----:B------:R-:W-:Y:S01]  /*190b0*/  HMMA.16816.F32 R148, R8, R12, R68 ;  /* 0x0000000c0894723c */ /* 0x000fe20000001844 */
[----:B----4-:R-:W-:Y:S01]  /*190c0*/  F2FP.PACK_AB R7, R89, R220 ;  /* 0x000000dc5907723e */ /* 0x010fe200000000ff */
[----:B------:R-:W-:Y:S01]  /*190d0*/  FADD.FTZ R213, R153, R82 ;  /* 0x0000005299d57221 */ /* 0x000fe20000010000 */
[----:B------:R-:W1:Y:S04]  /*190e0*/  LDSM.16.MT88.4 R16, [R222+0xc800] ;  /* 0x00c80000de10783b */ /* 0x000e680000004200 */
[----:B------:R-:W-:-:S02]  /*190f0*/  MOV R71, R5 ;  /* 0x0000000500477202 */ /* 0x000fc40000000f00 */
[----:B------:R-:W-:Y:S02]  /*19100*/  F2FP.PACK_AB R5, R228, R215 ;  /* 0x000000d7e405723e */ /* 0x000fe400000000ff */
[----:B------:R-:W-:Y:S01]  /*19110*/  F2FP.PACK_AB R4, R229, R71 ;  /* 0x00000047e504723e */ /* 0x000fe200000000ff */
[----:B------:R-:W-:Y:S01]  /*19120*/  FADD.FTZ R212, R152, R81 ;  /* 0x0000005198d47221 */ /* 0x000fe20000010000 */
[----:B------:R-:W-:Y:S01]  /*19130*/  MOV R80, R155 ;  /* 0x0000009b00507202 */ /* 0x000fe20000000f00 */
[----:B------:R-:W-:Y:S02]  /*19140*/  IMAD.MOV.U32 R203, RZ, RZ, R154 ;  /* 0x000000ffffcb7224 */ /* 0x000fe400078e009a */
[----:B------:R-:W-:Y:S08]  /*19150*/  HMMA.16816.F32 R152, R8, R14, R56 ;  /* 0x0000000e0898723c */ /* 0x000ff00000001838 */
[C---:B------:R-:W-:Y:S08]  /*19160*/  HMMA.16816.F32 R144, R4.reuse, R12, R144 ;  /* 0x0000000c0490723c */ /* 0x040ff00000001890 */
[----:B------:R-:W-:Y:S01]  /*19170*/  HMMA.16816.F32 R156, R4, R14, R156 ;  /* 0x0000000e049c723c */ /* 0x000fe2000000189c */
[----:B------:R-:W2:Y:S01]  /*19180*/  LDSM.16.MT88.4 R12, [R224+0xc800] ;  /* 0x00c80000e00c783b */ /* 0x000ea20000004200 */
[----:B------:R-:W-:Y:S01]  /*19190*/  IMAD.MOV.U32 R82, RZ, RZ, R106 ;  /* 0x000000ffff527224 */ /* 0x000fe200078e006a */
[----:B------:R-:W-:-:S02]  /*191a0*/  MOV R81, R104 ;  /* 0x0000006800517202 */ /* 0x000fc40000000f00 */
[----:B------:R-:W-:Y:S02]  /*191b0*/  MOV R210, R107 ;  /* 0x0000006b00d27202 */ /* 0x000fe40000000f00 */
        /* <DEDUP_REMOVED lines=9> */
[----:B------:R-:W-:Y:S01]  /*19250*/  HMMA.16816.F32 R176, R4, R12, R176 ;  /* 0x0000000c04b0723c */ /* 0x000fe200000018b0 */
[----:B------:R-:W-:-:S07]  /*19260*/  MOV R50, R81 ;  /* 0x0000005100327202 */ /* 0x000fce0000000f00 */
[-C--:B------:R-:W-:Y:S08]  /*19270*/  HMMA.16816.F32 R188, R4, R14.reuse, R188 ;  /* 0x0000000e04bc723c */ /* 0x080ff000000018bc */
        /* <DEDUP_REMOVED lines=12> */
[----:B-1----:R-:W-:Y:S01]  /*19340*/  HMMA.16816.F32 R200, R8, R18, R116 ;  /* 0x0000001208c8723c */ /* 0x002fe20000001874 */
[----:B------:R-:W-:Y:S02]  /*19350*/  MOV R46, R92 ;  /* 0x0000005c002e7202 */ /* 0x000fe40000000f00 */
[----:B------:R-:W-:Y:S02]  /*19360*/  MOV R69, R208 ;  /* 0x000000d000457202 */ /* 0x000fe40000000f00 */
[----:B------:R-:W-:-:S02]  /*19370*/  MOV R215, R209 ;  /* 0x000000d100d77202 */ /* 0x000fc40000000f00 */
[----:B------:R-:W-:Y:S01]  /*19380*/  MOV R55, R211 ;  /* 0x000000d300377202 */ /* 0x000fe20000000f00 */
[----:B------:R-:W-:Y:S07]  /*19390*/  HMMA.16816.F32 R92, R4, R18, R204 ;  /* 0x00000012045c723c */ /* 0x000fee00000018cc */
[----:B------:R-:W-:Y:S01]  /*193a0*/  MOV R207, R91 ;  /* 0x0000005b00cf7202 */ /* 0x000fe20000000f00 */
[----:B------:R-:W-:Y:S01]  /*193b0*/  HMMA.16816.F32 R208, R8, R16, R128 ;  /* 0x0000001008d0723c */ /* 0x000fe20000001880 */
[----:B------:R-:W-:Y:S01]  /*193c0*/  MOV R206, R90 ;  /* 0x0000005a00ce7202 */ /* 0x000fe20000000f00 */
[----:B------:R-:W-:Y:S01]  /*193d0*/  IMAD.MOV.U32 R204, RZ, RZ, R89 ;  /* 0x000000ffffcc7224 */ /* 0x000fe200078e0059 */
[----:B------:R-:W-:-:S05]  /*193e0*/  MOV R205, R88 ;  /* 0x0000005800cd7202 */ /* 0x000fca0000000f00 */
[----:B------:R-:W-:Y:S01]  /*193f0*/  HMMA.16816.F32 R96, R4, R16, R96 ;  /* 0x000000100460723c */ /* 0x000fe20000001860 */
[----:B------:R-:W1:Y:S07]  /*19400*/  LDSM.16.MT88.4 R16, [R224+0xe800] ;  /* 0x00e80000e010783b */ /* 0x000e6e0000004200 */
[-C--:B--2---:R-:W-:Y:S08]  /*19410*/  HMMA.16816.F32 R116, R8, R12.reuse, R84 ;  /* 0x0000000c0874723c */ /* 0x084ff00000001854 */
[C---:B------:R-:W-:Y:S08]  /*19420*/  HMMA.16816.F32 R88, R4.reuse, R12, R72 ;  /* 0x0000000c0458723c */ /* 0x040ff00000001848 */
[-C--:B------:R-:W-:Y:S08]  /*19430*/  HMMA.16816.F32 R84, R4, R14.reuse, R36 ;  /* 0x0000000e0454723c */ /* 0x080ff00000001824 */
[----:B------:R-:W-:Y:S01]  /*19440*/  HMMA.16816.F32 R128, R8, R14, R20 ;  /* 0x0000000e0880723c */ /* 0x000fe20000001814 */
[----:B------:R-:W2:Y:S04]  /*19450*/  LDSM.16.MT88.4 R20, [R222+0xe800] ;  /* 0x00e80000de14783b */ /* 0x000ea80000004200 */
[----:B------:R-:W3:Y:S01]  /*19460*/  LDSM.16.MT88.4 R12, [R223+0xe800] ;  /* 0x00e80000df0c783b */ /* 0x000ee20000004200 */
[----:B------:R-:W-:Y:S01]  /*19470*/  MOV R36, R68 ;  /* 0x0000004400247202 */ /* 0x000fe20000000f00 */
[----:B------:R-:W-:Y:S01]  /*19480*/  IMAD.MOV.U32 R39, RZ, RZ, R71 ;  /* 0x000000ffff277224 */ /* 0x000fe200078e0047 */
[----:B------:R-:W-:Y:S01]  /*19490*/  MOV R37, R69 ;  /* 0x0000004500257202 */ /* 0x000fe20000000f00 */
[----:B-1----:R-:W-:Y:S01]  /*194a0*/  HMMA.16816.F32 R28, R4, R18, R28 ;  /* 0x00000012041c723c */ /* 0x002fe2000000181c */
[----:B------:R-:W-:-:S07]  /*194b0*/  MOV R38, R70 ;  /* 0x0000004600267202 */ /* 0x000fce0000000f00 */
[C---:B------:R-:W-:Y:S08]  /*194c0*/  HMMA.16816.F32 R68, R4.reuse, R16, R32 ;  /* 0x000000100444723c */ /* 0x040ff00000001820 */
[C---:B--2---:R-:W-:Y:S08]  /*194d0*/  HMMA.16816.F32 R76, R4.reuse, R20, R76 ;  /* 0x00000014044c723c */ /* 0x044ff0000000184c */
[C---:B------:R-:W-:Y:S08]  /*194e0*/  HMMA.16816.F32 R72, R4.reuse, R22, R108 ;  /* 0x000000160448723c */ /* 0x040ff0000000186c */
[----:B---3--:R-:W-:Y:S01]  /*194f0*/  HMMA.16816.F32 R64, R4, R12, R40 ;  /* 0x0000000c0440723c */ /* 0x008fe20000001828 */
[----:B------:R-:W-:-:S02]  /*19500*/  MOV R110, R52 ;  /* 0x00000034006e7202 */ /* 0x000fc40000000f00 */
[----:B------:R-:W-:-:S05]  /*19510*/  MOV R111, R54 ;  /* 0x00000036006f7202 */ /* 0x000fca0000000f00 */
[----:B------:R-:W-:Y:S07]  /*19520*/  HMMA.16816.F32 R56, R4, R14, R24 ;  /* 0x0000000e0438723c */ /* 0x000fee0000001818 */
[----:B------:R-:W-:Y:S01]  /*19530*/  IMAD.MOV.U32 R7, RZ, RZ, R204 ;  /* 0x000000ffff077224 */ /* 0x000fe200078e00cc */
[----:B------:R-:W-:Y:S02]  /*19540*/  MOV R25, R205 ;  /* 0x000000cd00197202 */ /* 0x000fe40000000f00 */
[----:B------:R-:W-:-:S02]  /*19550*/  MOV R205, R53 ;  /* 0x0000003500cd7202 */ /* 0x000fc40000000f00 */
[----:B------:R-:W-:Y:S02]  /*19560*/  MOV R204, R55 ;  /* 0x0000003700cc7202 */ /* 0x000fe40000000f00 */
[----:B------:R-:W-:Y:S01]  /*19570*/  HMMA.16816.F32 R52, R8, R20, R196 ;  /* 0x000000140834723c */ /* 0x000fe200000018c4 */
[----:B------:R-:W1:Y:S01]  /*19580*/  MUFU.EX2 R20, R125 ;  /* 0x0000007d00147308 */ /* 0x000e620000000800 */
[----:B------:R-:W-:Y:S01]  /*19590*/  MOV R24, R36 ;  /* 0x0000002400187202 */ /* 0x000fe20000000f00 */
[----:B------:R-:W-:Y:S01]  /*195a0*/  IMAD.MOV.U32 R109, RZ, RZ, R47 ;  /* 0x000000ffff6d7224 */ /* 0x000fe200078e002f */
[----:B------:R-:W-:Y:S02]  /*195b0*/  MOV R5, R37 ;  /* 0x0000002500057202 */ /* 0x000fe40000000f00 */
[----:B------:R-:W-:Y:S02]  /*195c0*/  MOV R4, R38 ;  /* 0x0000002600047202 */ /* 0x000fe40000000f00 */
[----:B------:R-:W-:-:S02]  /*195d0*/  MOV R6, R39 ;  /* 0x0000002700067202 */ /* 0x000fc40000000f00 */
[----:B------:R-:W-:Y:S01]  /*195e0*/  MOV R26, R44 ;  /* 0x0000002c001a7202 */ /* 0x000fe20000000f00 */
[C---:B------:R-:W-:Y:S01]  /*195f0*/  HMMA.16816.F32 R36, R8.reuse, R18, R180 ;  /* 0x000000120824723c */ /* 0x040fe200000018b4 */
[----:B------:R-:W-:Y:S02]  /*19600*/  MOV R27, R45 ;  /* 0x0000002d001b7202 */ /* 0x000fe40000000f00 */
[----:B------:R-:W-:Y:S01]  /*19610*/  MOV R108, R46 ;  /* 0x0000002e006c7202 */ /* 0x000fe20000000f00 */
[----:B------:R-:W-:Y:S01]  /*19620*/  IMAD.MOV.U32 R199, RZ, RZ, R48 ;  /* 0x000000ffffc77224 */ /* 0x000fe200078e0030 */
[----:B------:R-:W-:Y:S02]  /*19630*/  MOV R198, R49 ;  /* 0x0000003100c67202 */ /* 0x000fe40000000f00 */
[----:B------:R-:W-:Y:S01]  /*19640*/  MOV R197, R50 ;  /* 0x0000003200c57202 */ /* 0x000fe20000000f00 */
[C---:B------:R-:W-:Y:S01]  /*19650*/  HMMA.16816.F32 R44, R8.reuse, R16, R192 ;  /* 0x00000010082c723c */ /* 0x040fe200000018c0 */
[----:B------:R-:W-:Y:S01]  /*19660*/  MOV R196, R51 ;  /* 0x0000003300c47202 */ /* 0x000fe20000000f00 */
[----:B------:R-:W2:Y:S06]  /*19670*/  LDSM.16.MT88.4 R16, [R222+0xd000] ;  /* 0x00d00000de10783b */ /* 0x000eac0000004200 */
[C---:B------:R-:W-:Y:S08]  /*19680*/  HMMA.16816.F32 R40, R8.reuse, R12, R168 ;  /* 0x0000000c0828723c */ /* 0x040ff000000018a8 */
[C---:B------:R-:W-:Y:S01]  /*19690*/  HMMA.16816.F32 R32, R8.reuse, R14, R164 ;  /* 0x0000000e0820723c */ /* 0x040fe200000018a4 */
[----:B------:R-:W3:Y:S07]  /*196a0*/  LDSM.16.MT88.4 R12, [R224+0xd000] ;  /* 0x00d00000e00c783b */ /* 0x000eee0000004200 */
[----:B------:R-:W-:Y:S01]  /*196b0*/  HMMA.16816.F32 R48, R8, R22, R184 ;  /* 0x000000160830723c */ /* 0x000fe200000018b8 */
[----:B------:R1:W-:Y:S02]  /*196c0*/  MUFU.EX2 R185, R123 ;  /* 0x0000007b00b97308 */ /* 0x0003e40000000800 */
[----:B-1----:R-:W-:-:S02]  /*196d0*/  MOV R123, R20 ;  /* 0x00000014007b7202 */ /* 0x002fc40000000f00 */
[----:B------:R-:W1:Y:S04]  /*196e0*/  LDSM.16.MT88.4 R20, [R221+0xd000] ;  /* 0x00d00000dd14783b */ /* 0x000e680000004200 */
[----:B------:R-:W-:Y:S01]  /*196f0*/  MUFU.EX2 R8, R63 ;  /* 0x0000003f00087308 */ /* 0x000fe20000000800 */
[----:B------:R-:W-:Y:S01]  /*19700*/  IMAD.MOV.U32 R186, RZ, RZ, R196 ;  /* 0x000000ffffba7224 */ /* 0x000fe200078e00c4 */
[----:B------:R-:W-:Y:S01]  /*19710*/  MOV R187, R2 ;  /* 0x0000000200bb7202 */ /* 0x000fe20000000f00 */
[----:B------:R-:W-:Y:S01]  /*19720*/  FADD.FTZ R2, R218, R0 ;  /* 0x00000000da027221 */ /* 0x000fe20000010000 */
[----:B------:R-:W-:-:S04]  /*19730*/  MOV R196, R24 ;  /* 0x0000001800c47202 */ /* 0x000fc80000000f00 */
[----:B------:R-:W-:Y:S08]  /*19740*/  MUFU.EX2 R184, R124 ;  /* 0x0000007c00b87308 */ /* 0x000ff00000000800 */
[----:B------:R-:W-:Y:S08]  /*19750*/  MUFU.EX2 R122, R122 ;  /* 0x0000007a007a7308 */ /* 0x000ff00000000800 */
[----:B------:R-:W-:Y:S08]  /*19760*/  MUFU.EX2 R120, R120 ;  /* 0x0000007800787308 */ /* 0x000ff00000000800 */
[----:B------:R-:W4:Y:S08]  /*19770*/  MUFU.EX2 R171, R115 ;  /* 0x0000007300ab7308 */ /* 0x000f300000000800 */
[----:B------:R1:W-:Y:S08]  /*19780*/  MUFU.EX2 R125, R114 ;  /* 0x00000072007d7308 */ /* 0x0003f00000000800 */
[----:B------:R-:W1:Y:S08]  /*19790*/  MUFU.EX2 R169, R113 ;  /* 0x0000007100a97308 */ /* 0x000e700000000800 */
[----:B------:R-:W-:Y:S08]  /*197a0*/  MUFU.EX2 R124, R121 ;  /* 0x00000079007c7308 */ /* 0x000ff00000000800 */
[----:B------:R-:W1:Y:S08]  /*197b0*/  MUFU.EX2 R24, R112 ;  /* 0x0000007000187308 */ /* 0x000e700000000800 */
[----:B------:R-:W-:Y:S08]  /*197c0*/  MUFU.EX2 R168, R62 ;  /* 0x0000003e00a87308 */ /* 0x000ff00000000800 */
[----:B------:R-:W-:Y:S08]  /*197d0*/  MUFU.EX2 R170, R61 ;  /* 0x0000003d00aa7308 */ /* 0x000ff00000000800 */
[----:B------:R-:W1:Y:S08]  /*197e0*/  MUFU.EX2 R218, R60 ;  /* 0x0000003c00da7308 */ /* 0x000e700000000800 */
[----:B------:R2:W-:Y:S08]  /*197f0*/  MUFU.EX2 R121, R126 ;  /* 0x0000007e00797308 */ /* 0x0005f00000000800 */
[----:B------:R-:W3:Y:S01]  /*19800*/  MUFU.EX2 R127, R127 ;  /* 0x0000007f007f7308 */ /* 0x000ee20000000800 */
[----:B------:R-:W-:-:S02]  /*19810*/  FADD.FTZ R0, R186, R213 ;  /* 0x000000d5ba007221 */ /* 0x000fc40000010000 */
[----:B------:R-:W-:Y:S01]  /*19820*/  FADD.FTZ R4, R4, R212 ;  /* 0x000000d404047221 */ /* 0x000fe20000010000 */
[----:B----4-:R-:W-:Y:S01]  /*19830*/  F2FP.PACK_AB R9, R171, R120 ;  /* 0x00000078ab09723e */ /* 0x010fe200000000ff */
[----:B-1----:R-:W-:Y:S01]  /*19840*/  FADD.FTZ R114, R196, R2 ;  /* 0x00000002c4727221 */ /* 0x002fe20000010000 */
[----:B--2---:R-:W-:Y:S01]  /*19850*/  MOV R126, R8 ;  /* 0x00000008007e7202 */ /* 0x004fe20000000f00 */
[----:B------:R-:W-:Y:S01]  /*19860*/  FADD.FTZ R113, R197, R0 ;  /* 0x00000000c5717221 */ /* 0x000fe20000010000 */
[----:B------:R-:W-:Y:S01]  /*19870*/  F2FP.PACK_AB R8, R184, R123 ;  /* 0x0000007bb808723e */ /* 0x000fe200000000ff */
[----:B------:R-:W-:Y:S01]  /*19880*/  FADD.FTZ R2, R5, R4 ;  /* 0x0000000405027221 */ /* 0x000fe20000010000 */
[----:B------:R-:W-:Y:S02]  /*19890*/  F2FP.PACK_AB R10, R122, R185 ;  /* 0x000000b97a0a723e */ /* 0x000fe400000000ff */
[----:B------:R-:W-:Y:S02]  /*198a0*/  F2FP.PACK_AB R11, R169, R125 ;  /* 0x0000007da90b723e */ /* 0x000fe400000000ff */
[----:B------:R-:W-:-:S02]  /*198b0*/  MOV R196, R6 ;  /* 0x0000000600c47202 */ /* 0x000fc40000000f00 */
[----:B------:R-:W-:Y:S02]  /*198c0*/  MOV R197, R7 ;  /* 0x0000000700c57202 */ /* 0x000fe40000000f00 */
[----:B------:R-:W-:Y:S02]  /*198d0*/  F2FP.PACK_AB R4, R126, R24 ;  /* 0x000000187e04723e */ /* 0x000fe400000000ff */
[----:B------:R-:W-:Y:S02]  /*198e0*/  F2FP.PACK_AB R5, R124, R218 ;  /* 0x000000da7c05723e */ /* 0x000fe400000000ff */
[----:B------:R-:W-:Y:S02]  /*198f0*/  F2FP.PACK_AB R6, R170, R168 ;  /* 0x000000a8aa06723e */ /* 0x000fe400000000ff */
[----:B---3--:R-:W-:Y:S01]  /*19900*/  F2FP.PACK_AB R7, R127, R121 ;  /* 0x000000797f07723e */ /* 0x008fe200000000ff */
[----:B------:R-:W-:Y:S01]  /*19910*/  FADD.FTZ R3, R187, R3 ;  /* 0x00000003bb037221 */ /* 0x000fe20000010000 */
[----:B------:R-:W-:Y:S01]  /*19920*/  MOV R187, R198 ;  /* 0x000000c600bb7202 */ /* 0x000fe20000000f00 */
[----:B------:R-:W-:Y:S01]  /*19930*/  IMAD.MOV.U32 R186, RZ, RZ, R199 ;  /* 0x000000ffffba7224 */ /* 0x000fe200078e00c7 */
[----:B------:R-:W-:Y:S01]  /*19940*/  MOV R198, R25 ;  /* 0x0000001900c67202 */ /* 0x000fe20000000f00 */
[----:B------:R-:W-:Y:S01]  /*19950*/  IMAD.MOV.U32 R25, RZ, RZ, R27 ;  /* 0x000000ffff197224 */ /* 0x000fe200078e001b */
[----:B------:R-:W-:Y:S01]  /*19960*/  MOV R199, R26 ;  /* 0x0000001a00c77202 */ /* 0x000fe20000000f00 */
[----:B------:R-:W-:Y:S01]  /*19970*/  HMMA.16816.F32 R164, R8, R16, R140 ;  /* 0x0000001008a4723c */ /* 0x000fe2000000188c */
[----:B------:R-:W-:-:S02]  /*19980*/  MOV R26, R108 ;  /* 0x0000006c001a7202 */ /* 0x000fc40000000f00 */
[----:B------:R-:W-:Y:S02]  /*19990*/  MOV R27, R109 ;  /* 0x0000006d001b7202 */ /* 0x000fe40000000f00 */
[----:B------:R-:W-:Y:S01]  /*199a0*/  MOV R108, R110 ;  /* 0x0000006e006c7202 */ /* 0x000fe20000000f00 */
[----:B------:R-:W-:Y:S01]  /*199b0*/  IMAD.MOV.U32 R110, RZ, RZ, R204 ;  /* 0x000000ffff6e7224 */ /* 0x000fe200078e00cc */
[----:B------:R-:W-:Y:S01]  /*199c0*/  MOV R109, R111 ;  /* 0x0000006f006d7202 */ /* 0x000fe20000000f00 */
[----:B------:R-:W-:Y:S01]  /*199d0*/  HMMA.16816.F32 R180, R8, R12, R100 ;  /* 0x0000000c08b4723c */ /* 0x000fe20000001864 */
[----:B------:R-:W-:Y:S02]  /*199e0*/  MOV R111, R215 ;  /* 0x000000d7006f7202 */ /* 0x000fe40000000f00 */
[----:B------:R-:W-:-:S05]  /*199f0*/  MOV R204, R214 ;  /* 0x000000d600cc7202 */ /* 0x000fca0000000f00 */
[----:B------:R-:W-:Y:S01]  /*19a00*/  HMMA.16816.F32 R176, R4, R12, R176 ;  /* 0x0000000c04b0723c */ /* 0x000fe200000018b0 */
[----:B------:R-:W-:-:S07]  /*19a10*/  MOV R0, R25 ;  /* 0x0000001900007202 */ /* 0x000fce0000000f00 */
[-C--:B------:R-:W-:Y:S08]  /*19a20*/  HMMA.16816.F32 R188, R4, R14.reuse, R188 ;  /* 0x0000000e04bc723c */ /* 0x080ff000000018bc */
[C---:B------:R-:W-:Y:S01]  /*19a30*/  HMMA.16816.F32 R140, R8.reuse, R14, R80 ;  /* 0x0000000e088c723c */ /* 0x040fe20000001850 */
[----:B------:R-:W1:Y:S06]  /*19a40*/  LDSM.16.MT88.4 R12, [R224+0xf000] ;  /* 0x00f00000e00c783b */ /* 0x000e6c0000004200 */
[----:B------:R-:W-:Y:S01]  /*19a50*/  IMAD.MOV.U32 R82, RZ, RZ, R26 ;  /* 0x000000ffff527224 */ /* 0x000fe200078e001a */
[C---:B------:R-:W-:Y:S07]  /*19a60*/  HMMA.16816.F32 R60, R8.reuse, R22, R152 ;  /* 0x00000016083c723c */ /* 0x040fee0000001898 */
[----:B------:R-:W-:Y:S01]  /*19a70*/  MOV R152, R24 ;  /* 0x0000001800987202 */ /* 0x000fe20000000f00 */
[----:B------:R-:W-:Y:S07]  /*19a80*/  HMMA.16816.F32 R212, R8, R18, R104 ;  /* 0x0000001208d4723c */ /* 0x000fee0000001868 */
[----:B------:R-:W-:-:S02]  /*19a90*/  MOV R106, R27 ;  /* 0x0000001b006a7202 */ /* 0x000fc40000000f00 */
[----:B------:R-:W2:Y:S01]  /*19aa0*/  LDSM.16.MT88.4 R24, [R223+0xd000] ;  /* 0x00d00000df18783b */ /* 0x000ea20000004200 */
[-C--:B------:R-:W-:Y:S08]  /*19ab0*/  HMMA.16816.F32 R148, R8, R20.reuse, R148 ;  /* 0x000000140894723c */ /* 0x080ff00000001894 */
[C---:B------:R-:W-:Y:S08]  /*19ac0*/  HMMA.16816.F32 R144, R4.reuse, R20, R144 ;  /* 0x000000140490723c */ /* 0x040ff00000001890 */
[C---:B------:R-:W-:Y:S01]  /*19ad0*/  HMMA.16816.F32 R156, R4.reuse, R22, R156 ;  /* 0x00000016049c723c */ /* 0x040fe2000000189c */
[----:B------:R-:W3:Y:S07]  /*19ae0*/  LDSM.16.MT88.4 R20, [R221+0xf000] ;  /* 0x00f00000dd14783b */ /* 0x000eee0000004200 */
[C---:B------:R-:W-:Y:S08]  /*19af0*/  HMMA.16816.F32 R160, R4.reuse, R16, R160 ;  /* 0x0000001004a0723c */ /* 0x040ff000000018a0 */
[----:B------:R-:W-:Y:S01]  /*19b00*/  HMMA.16816.F32 R172, R4, R18, R172 ;  /* 0x0000001204ac723c */ /* 0x000fe200000018ac */
[----:B------:R-:W4:Y:S01]  /*19b10*/  LDSM.16.MT88.4 R16, [R222+0xf000] ;  /* 0x00f00000de10783b */ /* 0x000f220000004200 */
[----:B------:R-:W-:Y:S01]  /*19b20*/  MOV R107, R108 ;  /* 0x0000006c006b7202 */ /* 0x000fe20000000f00 */
[----:B------:R-:W-:Y:S01]  /*19b30*/  IMAD.MOV.U32 R153, RZ, RZ, R110 ;  /* 0x000000ffff997224 */ /* 0x000fe200078e006e */
[----:B------:R-:W-:-:S02]  /*19b40*/  MOV R115, R109 ;  /* 0x0000006d00737202 */ /* 0x000fc40000000f00 */
[----:B------:R-:W-:Y:S02]  /*19b50*/  MOV R81, R111 ;  /* 0x0000006f00517202 */ /* 0x000fe40000000f00 */
[C---:B-1----:R-:W-:Y:S01]  /*19b60*/  HMMA.16816.F32 R108, R4.reuse, R14, R28 ;  /* 0x0000000e046c723c */ /* 0x042fe2000000181c */
[----:B------:R-:W1:Y:S01]  /*19b70*/  LDSM.16.MT88.4 R28, [R223+0xf000] ;  /* 0x00f00000df1c783b */ /* 0x000e620000004200 */
[----:B------:R-:W-:Y:S01]  /*19b80*/  MOV R154, R204 ;  /* 0x000000cc009a7202 */ /* 0x000fe20000000f00 */
[----:B------:R-:W-:Y:S01]  /*19b90*/  FADD.FTZ R112, R231, R3 ;  /* 0x00000003e7707221 */ /* 0x000fe20000010000 */
[----:B------:R-:W-:Y:S01]  /*19ba0*/  MOV R155, R205 ;  /* 0x000000cd009b7202 */ /* 0x000fe20000000f00 */
[----:B------:R-:W-:Y:S01]  /*19bb0*/  IMAD.MOV.U32 R83, RZ, RZ, R196 ;  /* 0x000000ffff537224 */ /* 0x000fe200078e00c4 */
[----:B------:R-:W-:Y:S01]  /*19bc0*/  MOV R105, R186 ;  /* 0x000000ba00697202 */ /* 0x000fe20000000f00 */
[----:B------:R-:W-:Y:S01]  /*19bd0*/  MUFU.EX2 R239, R239 ;  /* 0x000000ef00ef7308 */ /* 0x000fe20000000800 */
[----:B--2---:R-:W-:Y:S01]  /*19be0*/  HMMA.16816.F32 R192, R4, R24, R96 ;  /* 0x0000001804c0723c */ /* 0x004fe20000001860 */
[----:B------:R-:W-:-:S06]  /*19bf0*/  MOV R104, R187 ;  /* 0x000000bb00687202 */ /* 0x000fcc0000000f00 */
[----:B------:R-:W-:Y:S01]  /*19c00*/  MUFU.EX2 R219, R219 ;  /* 0x000000db00db7308 */ /* 0x000fe20000000800 */
[----:B------:R-:W-:Y:S01]  /*19c10*/  MOV R80, R206 ;  /* 0x000000ce00507202 */ /* 0x000fe20000000f00 */
[----:B------:R-:W-:Y:S01]  /*19c20*/  IMAD.MOV.U32 R99, RZ, RZ, R207 ;  /* 0x000000ffff637224 */ /* 0x000fe200078e00cf */
[----:B------:R-:W-:Y:S01]  /*19c30*/  MOV R187, R197 ;  /* 0x000000c500bb7202 */ /* 0x000fe20000000f00 */
[----:B------:R-:W-:Y:S01]  /*19c40*/  HMMA.16816.F32 R204, R4, R26, R92 ;  /* 0x0000001a04cc723c */ /* 0x000fe2000000185c */
[----:B------:R-:W-:-:S03]  /*19c50*/  MOV R186, R198 ;  /* 0x000000c600ba7202 */ /* 0x000fc60000000f00 */
[----:B------:R-:W-:Y:S01]  /*19c60*/  MUFU.EX2 R139, R139 ;  /* 0x0000008b008b7308 */ /* 0x000fe20000000800 */
[----:B------:R-:W-:-:S07]  /*19c70*/  MOV R3, R199 ;  /* 0x000000c700037202 */ /* 0x000fce0000000f00 */
[----:B------:R-:W-:Y:S01]  /*19c80*/  MUFU.EX2 R217, R217 ;  /* 0x000000d900d97308 */ /* 0x000fe20000000800 */
[C---:B---3--:R-:W-:Y:S07]  /*19c90*/  HMMA.16816.F32 R100, R4.reuse, R20, R88 ;  /* 0x000000140464723c */ /* 0x048fee0000001858 */
[----:B------:R-:W-:Y:S01]  /*19ca0*/  MUFU.EX2 R133, R133 ;  /* 0x0000008500857308 */ /* 0x000fe20000000800 */
[----:B----4-:R-:W-:Y:S07]  /*19cb0*/  HMMA.16816.F32 R92, R4, R18, R72 ;  /* 0x00000012045c723c */ /* 0x010fee0000001848 */
[----:B------:R-:W-:Y:S01]  /*19cc0*/  MUFU.EX2 R132, R132 ;  /* 0x0000008400847308 */ /* 0x000fe20000000800 */
[C---:B------:R-:W-:Y:S07]  /*19cd0*/  HMMA.16816.F32 R196, R8.reuse, R24, R208 ;  /* 0x0000001808c4723c */ /* 0x040fee00000018d0 */
[----:B------:R-:W-:Y:S01]  /*19ce0*/  MUFU.EX2 R216, R216 ;  /* 0x000000d800d87308 */ /* 0x000fe20000000800 */
[----:B------:R-:W-:Y:S07]  /*19cf0*/  HMMA.16816.F32 R48, R8, R18, R48 ;  /* 0x000000120830723c */ /* 0x000fee0000001830 */
[----:B------:R-:W2:Y:S01]  /*19d00*/  MUFU.EX2 R138, R138 ;  /* 0x0000008a008a7308 */ /* 0x000ea20000000800 */
[-C--:B------:R-:W-:Y:S01]  /*19d10*/  HMMA.16816.F32 R88, R4, R16.reuse, R76 ;  /* 0x000000100458723c */ /* 0x080fe2000000184c */
[----:B------:R-:W-:Y:S01]  /*19d20*/  FADD.FTZ R0, R0, R114 ;  /* 0x0000007200007221 */ /* 0x000fe20000010000 */
[----:B------:R3:W5:Y:S05]  /*19d30*/  LDL.LU R231, [R1+0xc4] ;  /* 0x0000c40001e77983 */ /* 0x00076a0000300800 */
[----:B------:R4:W-:Y:S01]  /*19d40*/  MUFU.EX2 R19, R106 ;  /* 0x0000006a00137308 */ /* 0x0009e20000000800 */
[----:B------:R-:W-:Y:S07]  /*19d50*/  HMMA.16816.F32 R52, R8, R16, R52 ;  /* 0x000000100834723c */ /* 0x000fee0000001834 */
[----:B------:R1:W-:Y:S01]  /*19d60*/  MUFU.EX2 R208, R107 ;  /* 0x0000006b00d07308 */ /* 0x0003e20000000800 */
[----:B----4-:R-:W-:-:S07]  /*19d70*/  MOV R106, R152 ;  /* 0x00000098006a7202 */ /* 0x010fce0000000f00 */
[----:B------:R-:W-:Y:S01]  /*19d80*/  MUFU.EX2 R18, R154 ;  /* 0x0000009a00127308 */ /* 0x000fe20000000800 */
[----:B-1----:R-:W-:-:S07]  /*19d90*/  MOV R107, R153 ;  /* 0x00000099006b7202 */ /* 0x002fce0000000f00 */
[----:B------:R1:W-:Y:S02]  /*19da0*/  MUFU.EX2 R16, R155 ;  /* 0x0000009b00107308 */ /* 0x0003e40000000800 */
[----:B-1----:R-:W1:Y:S01]  /*19db0*/  LDSM.16.MT88.4 R152, [R221+0xd800] ;  /* 0x00d80000dd98783b */ /* 0x002e620000004200 */
[-C--:B------:R-:W-:Y:S05]  /*19dc0*/  HMMA.16816.F32 R68, R4, R12.reuse, R68 ;  /* 0x0000000c0444723c */ /* 0x080fea0000001844 */
[----:B------:R-:W-:Y:S03]  /*19dd0*/  MUFU.EX2 R17, R99 ;  /* 0x0000006300117308 */ /* 0x000fe60000000800 */
[C---:B------:R-:W-:Y:S05]  /*19de0*/  HMMA.16816.F32 R44, R8.reuse, R12, R44 ;  /* 0x0000000c082c723c */ /* 0x040fea000000182c */
[----:B------:R-:W-:Y:S03]  /*19df0*/  MUFU.EX2 R12, R80 ;  /* 0x00000050000c7308 */ /* 0x000fe60000000800 */
[----:B------:R-:W-:Y:S05]  /*19e00*/  HMMA.16816.F32 R36, R8, R14, R36 ;  /* 0x0000000e0824723c */ /* 0x000fea0000001824 */
[----:B------:R-:W-:Y:S01]  /*19e10*/  MUFU.EX2 R13, R81 ;  /* 0x00000051000d7308 */ /* 0x000fe20000000800 */
[----:B------:R-:W-:Y:S01]  /*19e20*/  FADD.FTZ R2, R83, R2 ;  /* 0x0000000253027221 */ /* 0x000fe20000010000 */
[----:B------:R-:W-:Y:S01]  /*19e30*/  MOV R211, R127 ;  /* 0x0000007f00d37202 */ /* 0x000fe20000000f00 */
[----:B------:R-:W-:Y:S05]  /*19e40*/  HMMA.16816.F32 R84, R4, R22, R84 ;  /* 0x000000160454723c */ /* 0x000fea0000001854 */
[----:B------:R-:W4:Y:S01]  /*19e50*/  MUFU.EX2 R14, R82 ;  /* 0x00000052000e7308 */ /* 0x000f220000000800 */
[----:B------:R-:W-:-:S02]  /*19e60*/  MOV R83, R126 ;  /* 0x0000007e00537202 */ /* 0x000fc40000000f00 */
[----:B------:R-:W-:Y:S01]  /*19e70*/  HMMA.16816.F32 R116, R8, R20, R116 ;  /* 0x000000140874723c */ /* 0x000fe20000001874 */
[----:B--2---:R-:W-:Y:S01]  /*19e80*/  F2FP.PACK_AB R127, R138, R216 ;  /* 0x000000d88a7f723e */ /* 0x004fe200000000ff */
[----:B------:R-:W-:-:S06]  /*19e90*/  FADD.FTZ R3, R3, R113 ;  /* 0x0000007103037221 */ /* 0x000fcc0000010000 */
[----:B------:R-:W-:Y:S01]  /*19ea0*/  HMMA.16816.F32 R56, R4, R30, R56 ;  /* 0x0000001e0438723c */ /* 0x000fe20000001838 */
[----:B----4-:R-:W-:-:S07]  /*19eb0*/  F2FP.PACK_AB R126, R14, R13 ;  /* 0x0000000d0e7e723e */ /* 0x010fce00000000ff */
[C---:B------:R-:W-:Y:S08]  /*19ec0*/  HMMA.16816.F32 R24, R8.reuse, R26, R200 ;  /* 0x0000001a0818723c */ /* 0x040ff000000018c8 */
[C---:B------:R-:W-:Y:S08]  /*19ed0*/  HMMA.16816.F32 R40, R8.reuse, R28, R40 ;  /* 0x0000001c0828723c */ /* 0x040ff00000001828 */
[----:B------:R-:W-:Y:S01]  /*19ee0*/  HMMA.16816.F32 R32, R8, R30, R32 ;  /* 0x0000001e0820723c */ /* 0x000fe20000001820 */
[----:B------:R-:W-:-:S07]  /*19ef0*/  FADD.FTZ R0, R105, R0 ;  /* 0x0000000069007221 */ /* 0x000fce0000010000 */
[----:B------:R-:W-:Y:S01]  /*19f00*/  HMMA.16816.F32 R64, R4, R28, R64 ;  /* 0x0000001c0440723c */ /* 0x000fe20000001840 */
[----:B------:R-:W-:Y:S01]  /*19f10*/  MOV R31, R125 ;  /* 0x0000007d001f7202 */ /* 0x000fe20000000f00 */
[----:B------:R-:W-:Y:S01]  /*19f20*/  LDSM.16.MT88.4 R200, [R223+0xd800] ;  /* 0x00d80000dfc8783b */ /* 0x000fe20000004200 */
[----:B------:R-:W-:Y:S02]  /*19f30*/  F2FP.PACK_AB R125, R132, R133 ;  /* 0x00000085847d723e */ /* 0x000fe400000000ff */
[----:B------:R-:W-:Y:S01]  /*19f40*/  MOV R210, R170 ;  /* 0x000000aa00d27202 */ /* 0x000fe20000000f00 */
[----:B------:R-:W-:Y:S02]  /*19f50*/  LDSM.16.MT88.4 R96, [R222+0xf800] ;  /* 0x00f80000de60783b */ /* 0x000fe40000004200 */
[----:B------:R-:W-:Y:S07]  /*19f60*/  HMMA.16816.F32 R20, R8, R22, R128 ;  /* 0x000000160814723c */ /* 0x000fee0000001880 */
[----:B------:R-:W-:-:S02]  /*19f70*/  MOV R11, R124 ;  /* 0x0000007c000b7202 */ /* 0x000fc40000000f00 */
[----:B------:R-:W-:Y:S02]  /*19f80*/  F2FP.PACK_AB R128, R19, R17 ;  /* 0x000000111380723e */ /* 0x000fe400000000ff */
[----:B------:R-:W-:Y:S02]  /*19f90*/  F2FP.PACK_AB R129, R239, R16 ;  /* 0x00000010ef81723e */ /* 0x000fe400000000ff */
[----:B------:R-:W-:Y:S02]  /*19fa0*/  F2FP.PACK_AB R130, R18, R208 ;  /* 0x000000d01282723e */ /* 0x000fe400000000ff */
[----:B------:R-:W-:Y:S02]  /*19fb0*/  F2FP.PACK_AB R131, R139, R219 ;  /* 0x000000db8b83723e */ /* 0x000fe400000000ff */
[----:B------:R-:W-:Y:S01]  /*19fc0*/  F2FP.PACK_AB R124, R12, R217 ;  /* 0x000000d90c7c723e */ /* 0x000fe200000000ff */
[----:B------:R-:W-:Y:S02]  /*19fd0*/  FADD.FTZ R5, R104, R112 ;  /* 0x0000007068057221 */ /* 0x000fe40000010000 */
[----:B------:R-:W-:-:S02]  /*19fe0*/  FADD.FTZ R4, R230, R3 ;  /* 0x00000003e6047221 */ /* 0x000fc40000010000 */
[----:B-1----:R-:W-:Y:S01]  /*19ff0*/  HMMA.16816.F32 R148, R128, R152, R148 ;  /* 0x000000988094723c */ /* 0x002fe20000001894 */
[----:B------:R-:W-:-:S07]  /*1a000*/  FADD.FTZ R3, R229, R2 ;  /* 0x00000002e5037221 */ /* 0x000fce0000010000 */
[----:B------:R-:W-:Y:S01]  /*1a010*/  HMMA.16816.F32 R144, R124, R152, R144 ;  /* 0x000000987c90723c */ /* 0x000fe20000001890 */
[----:B------:R-:W-:-:S07]  /*1a020*/  FADD.FTZ R2, R228, R5 ;  /* 0x00000005e4027221 */ /* 0x000fce0000010000 */
[-C--:B------:R-:W-:Y:S01]  /*1a030*/  HMMA.16816.F32 R156, R124, R154.reuse, R156 ;  /* 0x0000009a7c9c723c */ /* 0x080fe2000000189c */
[----:B------:R-:W-:Y:S02]  /*1a040*/  FADD.FTZ R9, R226, R4 ;  /* 0x00000004e2097221 */ /* 0x000fe40000010000 */
[----:B------:R-:W-:Y:S01]  /*1a050*/  FADD.FTZ R10, R227, R0 ;  /* 0x00000000e30a7221 */ /* 0x000fe20000010000 */
[----:B------:R-:W-:Y:S04]  /*1a060*/  LDSM.16.MT88.4 R4, [R223+0xf800] ;  /* 0x00f80000df04783b */ /* 0x000fe80000004200 */
[----:B------:R-:W-:Y:S01]  /*1a070*/  HMMA.16816.F32 R152, R128, R154, R60 ;  /* 0x0000009a8098723c */ /* 0x000fe2000000183c */
[----:B------:R-:W-:Y:S01]  /*1a080*/  MOV R15, R122 ;  /* 0x0000007a000f7202 */ /* 0x000fe20000000f00 */
[----:B------:R-:W-:Y:S01]  /*1a090*/  IMAD.MOV.U32 R29, RZ, RZ, R121 ;  /* 0x000000ffff1d7224 */ /* 0x000fe200078e0079 */
[----:B------:R-:W-:Y:S01]  /*1a0a0*/  MOV R104, R171 ;  /* 0x000000ab00687202 */ /* 0x000fe20000000f00 */
[----:B------:R-:W-:Y:S01]  /*1a0b0*/  IMAD.MOV.U32 R105, RZ, RZ, R184 ;  /* 0x000000ffff697224 */ /* 0x000fe200078e00b8 */
[----:B------:R-:W-:Y:S01]  /*1a0c0*/  MOV R209, R169 ;  /* 0x000000a900d17202 */ /* 0x000fe20000000f00 */
[----:B------:R3:W5:Y:S01]  /*1a0d0*/  LDL.LU R230, [R1+0xc0] ;  /* 0x0000c00001e67983 */ /* 0x0007620000300800 */
[----:B------:R-:W-:-:S03]  /*1a0e0*/  MOV R63, R83 ;  /* 0x00000053003f7202 */ /* 0x000fc60000000f00 */
[----:B------:R-:W1:Y:S01]  /*1a0f0*/  LDSM.16.MT88.4 R80, [R221+0xf800] ;  /* 0x00f80000dd50783b */ /* 0x000e620000004200 */
[----:B------:R-:W-:Y:S01]  /*1a100*/  FADD.FTZ R0, R225, R3 ;  /* 0x00000003e1007221 */ /* 0x000fe20000010000 */
[----:B------:R-:W-:Y:S02]  /*1a110*/  MOV R3, R115 ;  /* 0x0000007300037202 */ /* 0x000fe40000000f00 */
[----:B------:R-:W2:Y:S01]  /*1a120*/  LDSM.16.MT88.4 R112, [R224+0xf800] ;  /* 0x00f80000e070783b */ /* 0x000ea20000004200 */
[----:B------:R-:W-:Y:S01]  /*1a130*/  MOV R121, R186 ;  /* 0x000000ba00797202 */ /* 0x000fe20000000f00 */
[----:B------:R-:W-:Y:S02]  /*1a140*/  IMAD.MOV.U32 R122, RZ, RZ, R187 ;  /* 0x000000ffff7a7224 */ /* 0x000fe400078e00bb */
[----:B------:R-:W-:Y:S01]  /*1a150*/  FADD.FTZ R8, R220, R2 ;  /* 0x00000002dc087221 */ /* 0x000fe20000010000 */
[----:B------:R-:W-:Y:S01]  /*1a160*/  MOV R2, R107 ;  /* 0x0000006b00027202 */ /* 0x000fe20000000f00 */
[----:B------:R-:W-:Y:S01]  /*1a170*/  IMAD.MOV.U32 R60, RZ, RZ, R106 ;  /* 0x000000ffff3c7224 */ /* 0x000fe200078e006a */
[----:B------:R-:W-:Y:S01]  /*1a180*/  MOV R28, R168 ;  /* 0x000000a8001c7202 */ /* 0x000fe20000000f00 */
[----:B------:R-:W-:Y:S01]  /*1a190*/  FADD.FTZ R3, R3, R10 ;  /* 0x0000000a03037221 */ /* 0x000fe20000010000 */
[----:B------:R-:W-:Y:S01]  /*1a1a0*/  MOV R30, R185 ;  /* 0x000000b9001e7202 */ /* 0x000fe20000000f00 */
[----:B------:R-:W4:Y:S01]  /*1a1b0*/  LDSM.16.MT88.4 R168, [R222+0xd800] ;  /* 0x00d80000dea8783b */ /* 0x000f220000004200 */
[----:B------:R-:W-:-:S02]  /*1a1c0*/  MOV R62, R104 ;  /* 0x00000068003e7202 */ /* 0x000fc40000000f00 */
[----:B------:R-:W-:Y:S01]  /*1a1d0*/  MOV R61, R105 ;  /* 0x00000069003d7202 */ /* 0x000fe20000000f00 */
[----:B------:R-:W2:Y:S01]  /*1a1e0*/  LDSM.16.MT88.4 R184, [R224+0xd800] ;  /* 0x00d80000e0b8783b */ /* 0x000ea20000004200 */
[----:B------:R-:W-:-:S03]  /*1a1f0*/  FADD.FTZ R2, R2, R9 ;  /* 0x0000000902027221 */ /* 0x000fc60000010000 */
[----:B------:R3:W5:Y:S04]  /*1a200*/  LDL.LU R229, [R1+0xbc] ;  /* 0x0000bc0001e57983 */ /* 0x0007680000300800 */
[----:B------:R3:W5:Y:S04]  /*1a210*/  LDL.LU R228, [R1+0xb8] ;  /* 0x0000b80001e47983 */ /* 0x0007680000300800 */
[----:B------:R3:W5:Y:S04]  /*1a220*/  LDL.LU R227, [R1+0xb4] ;  /* 0x0000b40001e37983 */ /* 0x0007680000300800 */
[----:B------:R3:W5:Y:S04]  /*1a230*/  LDL.LU R226, [R1+0xb0] ;  /* 0x0000b00001e27983 */ /* 0x0007680000300800 */
[----:B------:R3:W5:Y:S01]  /*1a240*/  LDL.LU R225, [R1+0xac] ;  /* 0x0000ac0001e17983 */ /* 0x0007620000300800 */
[----:B-1----:R-:W-:Y:S03]  /*1a250*/  HMMA.16816.F32 R72, R124, R80, R100 ;  /* 0x000000507c48723c */ /* 0x002fe60000001864 */
[----:B------:R3:W5:Y:S04]  /*1a260*/  LDL.LU R220, [R1+0xa8] ;  /* 0x0000a80001dc7983 */ /* 0x0007680000300800 */
[----:B------:R-:W-:Y:S01]  /*1a270*/  MOV R100, R121 ;  /* 0x0000007900647202 */ /* 0x000fe20000000f00 */
[----:B------:R-:W-:Y:S01]  /*1a280*/  IMAD.MOV.U32 R102, RZ, RZ, R123 ;  /* 0x000000ffff667224 */ /* 0x000fe200078e007b */
[----:B------:R-:W-:-:S02]  /*1a290*/  MOV R101, R122 ;  /* 0x0000007a00657202 */ /* 0x000fc40000000f00 */
[----:B------:R-:W-:Y:S02]  /*1a2a0*/  MOV R103, R120 ;  /* 0x0000007800677202 */ /* 0x000fe40000000f00 */
[C---:B------:R-:W-:Y:S07]  /*1a2b0*/  HMMA.16816.F32 R120, R124.reuse, R4, R64 ;  /* 0x000000047c78723c */ /* 0x040fee0000001840 */
[----:B------:R-:W-:Y:S02]  /*1a2c0*/  MOV R64, R100 ;  /* 0x0000006400407202 */ /* 0x000fe40000000f00 */
[----:B------:R-:W-:Y:S01]  /*1a2d0*/  MOV R65, R101 ;  /* 0x0000006500417202 */ /* 0x000fe20000000f00 */
[----:B--2---:R-:W-:Y:S01]  /*1a2e0*/  HMMA.16816.F32 R104, R124, R112, R68 ;  /* 0x000000707c68723c */ /* 0x004fe20000001844 */
        /* <DEDUP_REMOVED lines=42> */
[C---:B----4-:R-:W-:Y:S03]  /*1a590*/  HMMA.16816.F32 R160, R124.reuse, R168, R160 ;  /* 0x000000a87ca0723c */ /* 0x050fe600000018a0 */
        /* <DEDUP_REMOVED lines=22> */
.L_x_810:
        /* <DEDUP_REMOVED lines=16> */
.L_x_820:
        /* <DEDUP_REMOVED lines=78> */
.L_x_818:
        /* <DEDUP_REMOVED lines=39> */
[C---:B------:R-:W-:Y:S01]  /*1af50*/  @!P4 LEA R8, P2, R2.reuse, c[0x0][0x170], 0x1 ;  /* 0x00005c000208ca11 */ /* 0x040fe200078408ff */
[----:B------:R-:W-:Y:S01]  /*1af60*/  @!PT LDS RZ, [RZ] ;  /* 0x00000000fffff984 */ /* 0x000fe20000000800 */
[----:B------:R-:W-:Y:S01]  /*1af70*/  @!PT LDS RZ, [RZ] ;  /* 0x00000000fffff984 */ /* 0x000fe20000000800 */
[----:B------:R-:W-:Y:S01]  /*1af80*/  @!PT LDS RZ, [RZ] ;  /* 0x00000000fffff984 */ /* 0x000fe20000000800 */
[----:B------:R3:W-:Y:S01]  /*1af90*/  @!P4 LDGSTS.E.BYPASS.LTC128B.128 [R240+0xc800], [R14.64] ;  /* 0x0c8000000ef0cfae */ /* 0x0007e2000b901d50 */
[----:B-1----:R-:W-:Y:S02]  /*1afa0*/  IADD3.X R5, R3, UR10, RZ, P0, !PT ;  /* 0x0000000a03057c10 */ /* 0x002fe400087fe4ff */
[C---:B------:R-:W-:Y:S02]  /*1afb0*/  @!P3 LEA R4, P0, R2.reuse, c[0x0][0x170], 0x1 ;  /* 0x00005c000204ba11 */ /* 0x040fe400078008ff */
        /* <DEDUP_REMOVED lines=30> */
[----:B------:R-:W1:Y:S08]  /*1b1a0*/  LDSM.16.M88.4 R60, [R227+0x2000] ;  /* 0x00200000e33c783b */ /* 0x000e700000000200 */
[----:B------:R-:W2:Y:S08]  /*1b1b0*/  LDSM.16.M88.4 R32, [R220+0x8800] ;  /* 0x00880000dc20783b */ /* 0x000eb00000000200 */
[----:B------:R-:W0:Y:S08]  /*1b1c0*/  LDGDEPBAR ;  /* 0x00000000000079af */ /* 0x000e300000000000 */
[----:B------:R-:W2:Y:S01]  /*1b1d0*/  LDSM.16.M88.4 R48, [R220+0x9000] ;  /* 0x00900000dc30783b */ /* 0x000ea20000000200 */
[-C--:B----4-:R-:W-:Y:S07]  /*1b1e0*/  HMMA.16816.F32 R4, R64, R16.reuse, RZ ;  /* 0x000000104004723c */ /* 0x090fee00000018ff */
[----:B------:R-:W4:Y:S01]  /*1b1f0*/  LDSM.16.M88.4 R208, [R220+0x9800] ;  /* 0x00980000dcd0783b */ /* 0x000f220000000200 */
[C---:B-1----:R-:W-:Y:S07]  /*1b200*/  HMMA.16816.F32 R8, R60.reuse, R16, RZ ;  /* 0x000000103c08723c */ /* 0x042fee00000018ff */
[----:B------:R-:W-:Y:S01]  /*1b210*/  LDSM.16.M88.4 R212, [R228] ;  /* 0x00000000e4d4783b */ /* 0x000fe20000000200 */
[-C--:B---3--:R-:W-:Y:S07]  /*1b220*/  HMMA.16816.F32 R12, R60, R18.reuse, RZ ;  /* 0x000000123c0c723c */ /* 0x088fee00000018ff */
[----:B------:R-:W-:Y:S01]  /*1b230*/  LDSM.16.M88.4 R216, [R228+0x2000] ;  /* 0x00200000e4d8783b */ /* 0x000fe20000000200 */
        /* <DEDUP_REMOVED lines=167> */
[----:B------:R-:W-:Y:S01]  /*1bcb0*/  MUFU.TANH R134, R15 ;  /* 0x0000000f00867308 */ /* 0x000fe20000002400 */
[----:B------:R-:W-:Y:S02]  /*1bcc0*/  FMUL.FTZ R19, R19, c[0x0][0x2ec] ;  /* 0x0000bb0013137a20 */ /* 0x000fe40000410000 */
[----:B------:R-:W-:Y:S01]  /*1bcd0*/  FMUL.FTZ R11, R11, c[0x0][0x2ec] ;  /* 0x0000bb000b0b7a20 */ /* 0x000fe20000410000 */
[----:B--2---:R2:W-:Y:S06]  /*1bce0*/  STL [R1+0x18], R2 ;  /* 0x0000180201007387 */ /* 0x0045ec0000100800 */
[----:B------:R-:W-:Y:S10]  /*1bcf0*/  MUFU.TANH R214, R18 ;  /* 0x0000001200d67308 */ /* 0x000ff40000002400 */
[----:B-1----:R-:W1:Y:S10]  /*1bd00*/  MUFU.TANH R0, R6 ;  /* 0x0000000600007308 */ /* 0x002e740000002400 */
[----:B--2---:R2:W3:Y:S10]  /*1bd10*/  MUFU.TANH R2, R7 ;  /* 0x0000000700027308 */ /* 0x0044f40000002400 */
[----:B------:R-:W-:Y:S01]  /*1bd20*/  MUFU.TANH R213, R19 ;  /* 0x0000001300d57308 */ /* 0x000fe20000002400 */
[----:B-1----:R1:W-:Y:S09]  /*1bd30*/  STL [R1+0x10], R0 ;  /* 0x0000100001007387 */ /* 0x0023f20000100800 */
[----:B------:R-:W-:Y:S01]  /*1bd40*/  MUFU.TANH R135, R11 ;  /* 0x0000000b00877308 */ /* 0x000fe20000002400 */
        /* <DEDUP_REMOVED lines=20> */
[----:B--2---:R-:W-:Y:S01]  /*1be90*/  MUFU.TANH R2, R13 ;  /* 0x0000000d00027308 */ /* 0x004fe20000002400 */
[----:B------:R-:W-:Y:S02]  /*1bea0*/  FMUL.FTZ R24, R24, c[0x0][0x2ec] ;  /* 0x0000bb0018187a20 */ /* 0x000fe40000410000 */
[----:B------:R-:W-:Y:S01]  /*1beb0*/  FMUL.FTZ R27, R27, c[0x0][0x2ec] ;  /* 0x0000bb001b1b7a20 */ /* 0x000fe20000410000 */
[----:B-1----:R1:W-:Y:S01]  /*1bec0*/  STL [R1+0x4], R0 ;  /* 0x0000040001007387 */ /* 0x0023e20000100800 */
[----:B------:R-:W-:Y:S02]  /*1bed0*/  FMUL.FTZ R19, R32, c[0x0][0x2ec] ;  /* 0x0000bb0020137a20 */ /* 0x000fe40000410000 */
[----:B------:R-:W-:Y:S02]  /*1bee0*/  FMUL.FTZ R18, R34, c[0x0][0x2ec] ;  /* 0x0000bb0022127a20 */ /* 0x000fe40000410000 */
[----:B------:R-:W-:Y:S01]  /*1bef0*/  FMUL.FTZ R28, R28, c[0x0][0x2ec] ;  /* 0x0000bb001c1c7a20 */ /* 0x000fe20000410000 */
[----:B------:R2:W-:Y:S01]  /*1bf00*/  MUFU.TANH R212, R20 ;  /* 0x0000001400d47308 */ /* 0x0005e20000002400 */
[----:B------:R-:W-:Y:S09]  /*1bf10*/  FMUL.FTZ R30, R30, c[0x0][0x2ec] ;  /* 0x0000bb001e1e7a20 */ /* 0x000ff20000410000 */
[----:B------:R-:W-:Y:S01]  /*1bf20*/  MUFU.TANH R21, R31 ;  /* 0x0000001f00157308 */ /* 0x000fe20000002400 */
[-C--:B---3--:R-:W-:Y:S09]  /*1bf30*/  HMMA.16816.F32 R36, R208, R4.reuse, R36 ;  /* 0x00000004d024723c */ /* 0x088ff20000001824 */
[----:B-1----:R-:W1:Y:S01]  /*1bf40*/  MUFU.TANH R0, R12 ;  /* 0x0000000c00007308 */ /* 0x002e620000002400 */
[C---:B------:R-:W-:Y:S04]  /*1bf50*/  HMMA.16816.F32 R40, R216.reuse, R4, R40 ;  /* 0x00000004d828723c */ /* 0x040fe80000001828 */
[----:B--2---:R-:W-:Y:S04]  /*1bf60*/  FMUL.FTZ R20, R23, c[0x0][0x2ec] ;  /* 0x0000bb0017147a20 */ /* 0x004fe80000410000 */
[-C--:B------:R-:W-:Y:S01]  /*1bf70*/  HMMA.16816.F32 R44, R216, R6.reuse, R44 ;  /* 0x00000006d82c723c */ /* 0x080fe2000000182c */
[----:B------:R-:W-:Y:S05]  /*1bf80*/  MUFU.TANH R141, R22 ;  /* 0x00000016008d7308 */ /* 0x000fea0000002400 */
[----:B------:R-:W-:Y:S02]  /*1bf90*/  FMUL.FTZ R15, R36, c[0x0][0x2ec] ;  /* 0x0000bb00240f7a20 */ /* 0x000fe40000410000 */
[C---:B------:R-:W-:Y:S01]  /*1bfa0*/  HMMA.16816.F32 R48, R208.reuse, R6, R48 ;  /* 0x00000006d030723c */ /* 0x040fe20000001830 */
[----:B------:R-:W2:Y:S01]  /*1bfb0*/  LDSM.16.M88.4 R4, [R225+0x3800] ;  /* 0x00380000e104783b */ /* 0x000ea20000000200 */
[----:B------:R-:W-:Y:S04]  /*1bfc0*/  DEPBAR.LE SB0, 0x0 ;  /* 0x000080000000791a */ /* 0x000fe80000000000 */
[----:B------:R-:W-:Y:S01]  /*1bfd0*/  MUFU.TANH R20, R20 ;  /* 0x0000001400147308 */ /* 0x000fe20000002400 */
[----:B------:R-:W-:Y:S02]  /*1bfe0*/  FMUL.FTZ R13, R37, c[0x0][0x2ec] ;  /* 0x0000bb00250d7a20 */ /* 0x000fe40000410000 */
[----:B-1----:R1:W-:Y:S03]  /*1bff0*/  STL [R1+0x20], R0 ;  /* 0x0000200001007387 */ /* 0x0023e60000100800 */
[----:B------:R-:W-:Y:S01]  /*1c000*/  FMUL.FTZ R12, R39, c[0x0][0x2ec] ;  /* 0x0000bb00270c7a20 */ /* 0x000fe20000410000 */
[----:B------:R3:W-:Y:S01]  /*1c010*/  STL [R1+0x28], R2 ;  /* 0x0000280201007387 */ /* 0x0007e20000100800 */
[----:B------:R-:W-:Y:S02]  /*1c020*/  FMUL.FTZ R40, R40, c[0x0][0x2ec] ;  /* 0x0000bb0028287a20 */ /* 0x000fe40000410000 */
[----:B------:R-:W-:Y:S01]  /*1c030*/  MUFU.TANH R143, R24 ;  /* 0x00000018008f7308 */ /* 0x000fe20000002400 */
[----:B------:R-:W-:Y:S01]  /*1c040*/  BAR.SYNC.DEFER_BLOCKING 0x0 ;  /* 0x0000000000007b1d */ /* 0x000fe20000010000 */
[----:B------:R-:W-:Y:S02]  /*1c050*/  FMUL.FTZ R46, R46, c[0x0][0x2ec] ;  /* 0x0000bb002e2e7a20 */ /* 0x000fe40000410000 */
[----:B------:R-:W-:Y:S02]  /*1c060*/  FMUL.FTZ R41, R41, c[0x0][0x2ec] ;  /* 0x0000bb0029297a20 */ /* 0x000fe40000410000 */
[----:B------:R-:W-:Y:S02]  /*1c070*/  FMUL.FTZ R34, R42, c[0x0][0x2ec] ;  /* 0x0000bb002a227a20 */ /* 0x000fe40000410000 */
[----:B------:R-:W-:Y:S02]  /*1c080*/  FMUL.FTZ R32, R43, c[0x0][0x2ec] ;  /* 0x0000bb002b207a20 */ /* 0x000fe40000410000 */
        /* <DEDUP_REMOVED lines=8> */
[----:B------:R-:W-:Y:S01]  /*1c110*/  FMUL.FTZ R45, R45, c[0x0][0x2ec] ;  /* 0x0000bb002d2d7a20 */ /* 0x000fe20000410000 */
[-C--:B--2---:R-:W-:Y:S06]  /*1c120*/  HMMA.16816.F32 R52, R208, R4.reuse, R52 ;  /* 0x00000004d034723c */ /* 0x084fec0000001834 */
[----:B---3--:R-:W2:Y:S02]  /*1c130*/  MUFU.TANH R2, R16 ;  /* 0x0000001000027308 */ /* 0x008ea40000002400 */
[C---:B------:R-:W-:Y:S08]  /*1c140*/  HMMA.16816.F32 R56, R216.reuse, R4, R56 ;  /* 0x00000004d838723c */ /* 0x040ff00000001838 */
[----:B------:R-:W-:Y:S01]  /*1c150*/  MUFU.TANH R25, R26 ;  /* 0x0000001a00197308 */ /* 0x000fe20000002400 */
[-C--:B------:R-:W-:Y:S01]  /*1c160*/  HMMA.16816.F32 R60, R216, R6.reuse, R60 ;  /* 0x00000006d83c723c */ /* 0x080fe2000000183c */
[----:B-1----:R1:W-:Y:S02]  /*1c170*/  STL [R1+0x34], R0 ;  /* 0x0000340001007387 */ /* 0x0023e40000100800 */
[----:B------:R-:W-:Y:S05]  /*1c180*/  FMUL.FTZ R14, R38, c[0x0][0x2ec] ;  /* 0x0000bb00260e7a20 */ /* 0x000fea0000410000 */
[----:B------:R-:W-:Y:S01]  /*1c190*/  HMMA.16816.F32 R64, R208, R6, R64 ;  /* 0x00000006d040723c */ /* 0x000fe20000001840 */
[----:B------:R-:W-:Y:S03]  /*1c1a0*/  MUFU.TANH R22, R27 ;  /* 0x0000001b00167308 */ /* 0x000fe60000002400 */
[----:B------:R-:W-:Y:S01]  /*1c1b0*/  FMUL.FTZ R52, R52, c[0x0][0x2ec] ;  /* 0x0000bb0034347a20 */ /* 0x000fe20000410000 */
[----:B--2---:R-:W-:Y:S01]  /*1c1c0*/  STL [R1], R2 ;  /* 0x0000000201007387 */ /* 0x004fe20000100800 */
[----:B------:R-:W-:Y:S02]  /*1c1d0*/  FMUL.FTZ R16, R35, c[0x0][0x2ec] ;  /* 0x0000bb0023107a20 */ /* 0x000fe40000410000 */
[----:B------:R-:W-:Y:S03]  /*1c1e0*/  FMUL.FTZ R53, R53, c[0x0][0x2ec] ;  /* 0x0000bb0035357a20 */ /* 0x000fe60000410000 */
        /* <DEDUP_REMOVED lines=15> */
[----:B------:R-:W-:Y:S05]  /*1c2e0*/  FMUL.FTZ R67, R67, c[0x0][0x2ec] ;  /* 0x0000bb0043437a20 */ /* 0x000fea0000410000 */
[----:B------:R-:W-:Y:S01]  /*1c2f0*/  MUFU.TANH R26, R30 ;  /* 0x0000001e001a7308 */ /* 0x000fe20000002400 */
[----:B-1----:R1:W-:Y:S01]  /*1c300*/  STL [R1+0x14], R0 ;  /* 0x0000140001007387 */ /* 0x0023e20000100800 */
[----:B------:R-:W-:Y:S02]  /*1c310*/  FMUL.FTZ R17, R33, c[0x0][0x2ec] ;  /* 0x0000bb0021117a20 */ /* 0x000fe40000410000 */
[----:B------:R-:W-:Y:S06]  /*1c320*/  FMUL.FTZ R33, R60, c[0x0][0x2ec] ;  /* 0x0000bb003c217a20 */ /* 0x000fec0000410000 */
[----:B------:R-:W-:Y:S10]  /*1c330*/  MUFU.TANH R19, R19 ;  /* 0x0000001300137308 */ /* 0x000ff40000002400 */
[----:B------:R-:W-:Y:S10]  /*1c340*/  MUFU.TANH R17, R17 ;  /* 0x0000001100117308 */ /* 0x000ff40000002400 */
[----:B-1----:R-:W1:Y:S10]  /*1c350*/  MUFU.TANH R0, R46 ;  /* 0x0000002e00007308 */ /* 0x002e740000002400 */
[----:B------:R-:W2:Y:S10]  /*1c360*/  MUFU.TANH R18, R18 ;  /* 0x0000001200127308 */ /* 0x000eb40000002400 */
[----:B------:R-:W3:Y:S01]  /*1c370*/  MUFU.TANH R16, R16 ;  /* 0x0000001000107308 */ /* 0x000ee20000002400 */
[----:B-1----:R1:W-:Y:S09]  /*1c380*/  STL [R1+0x3c], R0 ;  /* 0x00003c0001007387 */ /* 0x0023f20000100800 */
[----:B------:R-:W4:Y:S10]  /*1c390*/  MUFU.TANH R15, R15 ;  /* 0x0000000f000f7308 */ /* 0x000f340000002400 */
        /* <DEDUP_REMOVED lines=8> */
[----:B------:R1:W1:Y:S10]  /*1c420*/  MUFU.TANH R29, R45 ;  /* 0x0000002d001d7308 */ /* 0x0002740000002400 */
        /* <DEDUP_REMOVED lines=22> */
.L_x_819:
[----:B------:R2:W-:Y:S01]  /*1c590*/  STL [R1+0xf4], R129 ;  /* 0x0000f48101007387 */ /* 0x0005e20000100800 */
[----:B------:R-:W-:Y:S01]  /*1c5a0*/  IMAD.U32 R0, RZ, RZ, UR8 ;  /* 0x00000008ff007e24 */ /* 0x000fe2000f8e00ff */
[----:B-1----:R-:W-:Y:S01]  /*1c5b0*/  MOV R11, R22 ;  /* 0x00000016000b7202 */ /* 0x002fe20000000f00 */
[----:B------:R-:W-:Y:S01]  /*1c5c0*/  IMAD.MOV.U32 R35, RZ, RZ, R21 ;  /* 0x000000ffff237224 */ /* 0x000fe200078e0015 */
[----:B------:R1:W-:Y:S01]  /*1c5d0*/  STL [R1+0xf0], R130 ;  /* 0x0000f08201007387 */ /* 0x0003e20000100800 */
[----:B------:R-:W-:Y:S01]  /*1c5e0*/  IMAD.MOV.U32 R47, RZ, RZ, R29 ;  /* 0x000000ffff2f7224 */ /* 0x000fe200078e001d */
[----:B------:R-:W-:Y:S01]  /*1c5f0*/  MOV R58, R46 ;  /* 0x0000002e003a7202 */ /* 0x000fe20000000f00 */
[----:B------:R-:W-:Y:S01]  /*1c600*/  IMAD.MOV.U32 R43, RZ, RZ, R11 ;  /* 0x000000ffff2b7224 */ /* 0x000fe200078e000b */
[----:B------:R3:W-:Y:S01]  /*1c610*/  STL [R1+0xec], R131 ;  /* 0x0000ec8301007387 */ /* 0x0007e20000100800 */
[----:B------:R-:W-:Y:S01]  /*1c620*/  MOV R45, R35 ;  /* 0x00000023002d7202 */ /* 0x000fe20000000f00 */
[----:B------:R-:W-:Y:S01]  /*1c630*/  IMAD.MOV.U32 R56, RZ, RZ, R44 ;  /* 0x000000ffff387224 */ /* 0x000fe200078e002c */
[----:B------:R-:W-:Y:S01]  /*1c640*/  MOV R46, R26 ;  /* 0x0000001a002e7202 */ /* 0x000fe20000000f00 */
[----:B------:R4:W-:Y:S01]  /*1c650*/  STL [R1+0xe4], R240 ;  /* 0x0000e4f001007387 */ /* 0x0009e20000100800 */
[----:B------:R-:W-:Y:S01]  /*1c660*/  IMAD.MOV.U32 R44, RZ, RZ, R25 ;  /* 0x000000ffff2c7224 */ /* 0x000fe200078e0019 */
[----:B------:R-:W-:Y:S01]  /*1c670*/  LOP3.LUT R239, R239, 0xfffffdff, RZ, 0xc0, !PT ;  /* 0xfffffdffefef7812 */ /* 0x000fe200078ec0ff */
[----:B------:R-:W-:Y:S01]  /*1c680*/  IMAD.MOV.U32 R57, RZ, RZ, R45 ;  /* 0x000000ffff397224 */ /* 0x000fe200078e002d */
[----:B------:R4:W-:Y:S01]  /*1c690*/  STL [R1+0xe0], R238 ;  /* 0x0000e0ee01007387 */ /* 0x0009e20000100800 */
[----:B------:R-:W-:Y:S01]  /*1c6a0*/  IMAD.MOV.U32 R45, RZ, RZ, R23 ;  /* 0x000000ffff2d7224 */ /* 0x000fe200078e0017 */
[----:B------:R-:W-:Y:S01]  /*1c6b0*/  @P4 LOP3.LUT R239, R239, 0x200, RZ, 0xfc, !PT ;  /* 0x00000200efef4812 */ /* 0x000fe200078efcff */
[----:B------:R-:W-:Y:S01]  /*1c6c0*/  UISETP.GT.AND UP0, UPT, UR8, UR9, UPT ;  /* 0x000000090800728c */ /* 0x000fe2000bf04270 */
[----:B------:R4:W-:Y:S01]  /*1c6d0*/  STL [R1+0xdc], R237 ;  /* 0x0000dced01007387 */ /* 0x0009e20000100800 */
[----:B------:R-:W-:Y:S01]  /*1c6e0*/  UMOV UR22, UR8 ;  /* 0x0000000800167c82 */ /* 0x000fe20008000000 */
[----:B------:R-:W-:Y:S02]  /*1c6f0*/  LOP3.LUT R239, R239, 0xfffffeff, RZ, 0xc0, !PT ;  /* 0xfffffeffefef7812 */ /* 0x000fe400078ec0ff */
[----:B------:R4:W-:Y:S01]  /*1c700*/  STL [R1+0xd8], R236 ;  /* 0x0000d8ec01007387 */ /* 0x0009e20000100800 */
[----:B--2---:R-:W-:Y:S01]  /*1c710*/  IMAD.MOV.U32 R129, RZ, RZ, R52 ;  /* 0x000000ffff817224 */ /* 0x004fe200078e0034 */
[----:B------:R-:W-:Y:S02]  /*1c720*/  @P3 LOP3.LUT R239, R239, 0x100, RZ, 0xfc, !PT ;  /* 0x00000100efef3812 */ /* 0x000fe400078efcff */
[----:B------:R2:W-:Y:S01]  /*1c730*/  STL [R1+0xd4], R235 ;  /* 0x0000d4eb01007387 */ /* 0x0005e20000100800 */
[----:B-1----:R-:W-:Y:S01]  /*1c740*/  IMAD.MOV.U32 R130, RZ, RZ, R54 ;  /* 0x000000ffff827224 */ /* 0x002fe200078e0036 */
[----:B------:R-:W-:Y:S02]  /*1c750*/  LOP3.LUT R239, R239, 0xfffff7ff, RZ, 0xc0, !PT ;  /* 0xfffff7ffefef7812 */ /* 0x000fe400078ec0ff */
[----:B------:R-:W-:Y:S01]  /*1c760*/  STL [R1+0xd0], R234 ;  /* 0x0000d0ea01007387 */ /* 0x000fe20000100800 */
[----:B---3--:R-:W-:Y:S02]  /*1c770*/  MOV R131, R53 ;  /* 0x0000003500837202 */ /* 0x008fe40000000f00 */
[----:B------:R-:W-:Y:S01]  /*1c780*/  LOP3.LUT R239, R239, 0xffffff7f, RZ, 0xc0, !PT ;  /* 0xffffff7fefef7812 */ /* 0x000fe200078ec0ff */
[----:B------:R1:W-:Y:S01]  /*1c790*/  STL [R1+0xcc], R233 ;  /* 0x0000cce901007387 */ /* 0x0003e20000100800 */
[----:B----4-:R-:W-:Y:S03]  /*1c7a0*/  IMAD.MOV.U32 R240, RZ, RZ, R50 ;  /* 0x000000fffff07224 */ /* 0x010fe600078e0032 */
[----:B------:R3:W-:Y:S01]  /*1c7b0*/  STL [R1+0xc8], R232 ;  /* 0x0000c8e801007387 */ /* 0x0007e20000100800 */
[----:B------:R-:W-:Y:S03]  /*1c7c0*/  IMAD.MOV.U32 R238, RZ, RZ, R55 ;  /* 0x000000ffffee7224 */ /* 0x000fe600078e0037 */
[----:B------:R4:W-:Y:S01]  /*1c7d0*/  STL [R1+0xc4], R231 ;  /* 0x0000c4e701007387 */ /* 0x0009e20000100800 */
[----:B------:R-:W-:Y:S03]  /*1c7e0*/  MOV R237, R49 ;  /* 0x0000003100ed7202 */ /* 0x000fe60000000f00 */
[----:B------:R4:W-:Y:S01]  /*1c7f0*/  STL [R1+0xc0], R230 ;  /* 0x0000c0e601007387 */ /* 0x0009e20000100800 */
[----:B------:R-:W-:Y:S03]  /*1c800*/  MOV R236, R57 ;  /* 0x0000003900ec7202 */ /* 0x000fe60000000f00 */
[----:B------:R-:W-:Y:S01]  /*1c810*/  STL [R1+0xbc], R229 ;  /* 0x0000bce501007387 */ /* 0x000fe20000100800 */
[----:B--2---:R-:W-:Y:S03]  /*1c820*/  IMAD.MOV.U32 R235, RZ, RZ, R51 ;  /* 0x000000ffffeb7224 */ /* 0x004fe600078e0033 */
[----:B------:R-:W-:Y:S04]  /*1c830*/  STL [R1+0xb8], R228 ;  /* 0x0000b8e401007387 */ /* 0x000fe80000100800 */
[----:B------:R-:W-:Y:S01]  /*1c840*/  STL [R1+0xb4], R227 ;  /* 0x0000b4e301007387 */ /* 0x000fe20000100800 */
[----:B-1----:R-:W-:Y:S03]  /*1c850*/  IMAD.MOV.U32 R233, RZ, RZ, R46 ;  /* 0x000000ffffe97224 */ /* 0x002fe600078e002e */
[----:B------:R-:W-:Y:S01]  /*1c860*/  STL [R1+0xb0], R226 ;  /* 0x0000b0e201007387 */ /* 0x000fe20000100800 */
[----:B---3--:R-:W-:Y:S03]  /*1c870*/  IMAD.MOV.U32 R232, RZ, RZ, R47 ;  /* 0x000000ffffe87224 */ /* 0x008fe600078e002f */
[----:B------:R-:W-:Y:S01]  /*1c880*/  STL [R1+0xac], R225 ;  /* 0x0000ace101007387 */ /* 0x000fe20000100800 */
[----:B----4-:R-:W-:Y:S03]  /*1c890*/  IMAD.MOV.U32 R231, RZ, RZ, R56 ;  /* 0x000000ffffe77224 */ /* 0x010fe600078e0038 */
[----:B------:R-:W-:Y:S01]  /*1c8a0*/  STL [R1+0xa8], R220 ;  /* 0x0000a8dc01007387 */ /* 0x000fe20000100800 */
[----:B------:R-:W-:Y:S03]  /*1c8b0*/  MOV R230, R45 ;  /* 0x0000002d00e67202 */ /* 0x000fe60000000f00 */
[----:B------:R-:W2:Y:S04]  /*1c8c0*/  LDL.LU R36, [R1+0x8] ;  /* 0x0000080001247983 */ /* 0x000ea80000300800 */
[----:B------:R-:W3:Y:S04]  /*1c8d0*/  LDL.LU R30, [R1+0x10] ;  /* 0x00001000011e7983 */ /* 0x000ee80000300800 */
[----:B------:R-:W4:Y:S04]  /*1c8e0*/  LDL.LU R28, [R1+0xc] ;  /* 0x00000c00011c7983 */ /* 0x000f280000300800 */
[----:B------:R-:W4:Y:S04]  /*1c8f0*/  LDL.LU R27, [R1+0x4] ;  /* 0x00000400011b7983 */ /* 0x000f280000300800 */
[----:B------:R-:W4:Y:S04]  /*1c900*/  LDL.LU R24, [R1+0x18] ;  /* 0x0000180001187983 */ /* 0x000f280000300800 */
[----:B------:R-:W1:Y:S08]  /*1c910*/  S2R R2, SR_TID.X ;  /* 0x0000000000027919 */ /* 0x000e700000002100 */
[----:B------:R-:W4:Y:S04]  /*1c920*/  LDL.LU R22, [R1+0x1c] ;  /* 0x00001c0001167983 */ /* 0x000f280000300800 */
[----:B------:R-:W4:Y:S04]  /*1c930*/  LDL.LU R21, [R1] ;  /* 0x0000000001157983 */ /* 0x000f280000300800 */
[----:B------:R-:W4:Y:S04]  /*1c940*/  LDL.LU R35, [R1+0x14] ;  /* 0x0000140001237983 */ /* 0x000f280000300800 */
[----:B------:R-:W4:Y:S04]  /*1c950*/  LDL.LU R61, [R1+0x24] ;  /* 0x00002400013d7983 */ /* 0x000f280000300800 */
[----:B------:R-:W4:Y:S04]  /*1c960*/  LDL.LU R60, [R1+0x20] ;  /* 0x00002000013c7983 */ /* 0x000f280000300800 */
[----:B------:R-:W4:Y:S01]  /*1c970*/  LDL.LU R59, [R1+0x28] ;  /* 0x00002800013b7983 */ /* 0x000f220000300800 */
[----:B-1----:R-:W-:Y:S05]  /*1c980*/  IMAD.SHL.U32 R2, R2, 0x2, RZ ;  /* 0x0000000202027824 */ /* 0x002fea00078e00ff */
[----:B------:R-:W-:Y:S05]  /*1c990*/  LOP3.LUT R2, R2, 0x6, RZ, 0xc0, !PT ;  /* 0x0000000602027812 */ /* 0x000fea00078ec0ff */
[----:B------:R-:W-:Y:S04]  /*1c9a0*/  IMAD R0, R0, 0x40, R2 ;  /* 0x0000004000007824 */ /* 0x000fe800078e0202 */
[--C-:B------:R-:W-:Y:S01]  /*1c9b0*/  IMAD.IADD R2, R247, 0x1, -R0.reuse ;  /* 0x00000001f7027824 */ /* 0x100fe200078e0a00 */
[----:B------:R-:W-:Y:S01]  /*1c9c0*/  IADD3 R5, R0, 0x1, RZ ;  /* 0x0000000100057810 */ /* 0x000fe20007ffe0ff */
[--C-:B------:R-:W-:Y:S01]  /*1c9d0*/  IMAD.IADD R3, R242, 0x1, -R0.reuse ;  /* 0x00000001f2037824 */ /* 0x100fe200078e0a00 */
[C---:B------:R-:W-:Y:S02]  /*1c9e0*/  IADD3 R4, R0.reuse, 0x8, RZ ;  /* 0x0000000800047810 */ /* 0x040fe40007ffe0ff */
[----:B------:R-:W-:Y:S02]  /*1c9f0*/  IABS R2, R2 ;  /* 0x0000000200027213 */ /* 0x000fe40000000000 */
[C---:B------:R-:W-:Y:S02]  /*1ca00*/  ISETP.GE.AND P2, PT, R5.reuse, R245, PT ;  /* 0x000000f50500720c */ /* 0x040fe40003f46270 */
[----:B------:R1:W2:Y:S01]  /*1ca10*/  I2F R9, R2 ;  /* 0x0000000200097306 */ /* 0x0002a20000201400 */
[C---:B------:R-:W-:Y:S02]  /*1ca20*/  ISETP.GE.AND P5, PT, R5.reuse, R244, PT ;  /* 0x000000f40500720c */ /* 0x040fe40003fa6270 */
[C---:B------:R-:W-:Y:S02]  /*1ca30*/  ISETP.GE.AND P0, PT, R5.reuse, R246, PT ;  /* 0x000000f60500720c */ /* 0x040fe40003f06270 */
[C---:B------:R-:W-:Y:S02]  /*1ca40*/  ISETP.GE.AND P1, PT, R5.reuse, R243, PT ;  /* 0x000000f30500720c */ /* 0x040fe40003f26270 */
[C---:B------:R-:W-:Y:S02]  /*1ca50*/  ISETP.GE.OR P2, PT, R5.reuse, R251, !P2 ;  /* 0x000000fb0500720c */ /* 0x040fe40005746670 */
[C---:B------:R-:W-:Y:S02]  /*1ca60*/  ISETP.GE.OR P0, PT, R5.reuse, R252, !P0 ;  /* 0x000000fc0500720c */ /* 0x040fe40004706670 */
[C---:B------:R-:W-:Y:S02]  /*1ca70*/  ISETP.GE.OR P3, PT, R5.reuse, R250, !P5 ;  /* 0x000000fa0500720c */ /* 0x040fe40006f66670 */
[----:B------:R-:W-:Y:S02]  /*1ca80*/  ISETP.GE.OR P4, PT, R5, R249, !P1 ;  /* 0x000000f90500720c */ /* 0x000fe40004f86670 */
[C---:B------:R-:W-:Y:S04]  /*1ca90*/  ISETP.GE.AND P1, PT, R0.reuse, R246, PT ;  /* 0x000000f60000720c */ /* 0x040fe80003f26270 */
[----:B------:R-:W-:Y:S02]  /*1caa0*/  ISETP.GE.OR P1, PT, R0, R252, !P1 ;  /* 0x000000fc0000720c */ /* 0x000fe40004f26670 */
[----:B-1----:R-:W-:Y:S02]  /*1cab0*/  IABS R2, R3 ;  /* 0x0000000300027213 */ /* 0x002fe40000000000 */
[----:B------:R-:W-:Y:S02]  /*1cac0*/  IADD3 R3, R241, -R0, RZ ;  /* 0x80000000f1037210 */ /* 0x000fe40007ffe0ff */
[----:B------:R1:W3:Y:S01]  /*1cad0*/  I2F R10, R2 ;  /* 0x00000002000a7306 */ /* 0x0002e20000201400 */
[----:B------:R-:W-:Y:S04]  /*1cae0*/  @P3 LOP3.LUT R239, R239, 0x80, RZ, 0xfc, !PT ;  /* 0x00000080efef3812 */ /* 0x000fe800078efcff */
[----:B------:R-:W-:Y:S04]  /*1caf0*/  @P4 LOP3.LUT R239, R239, 0x800, RZ, 0xfc, !PT ;  /* 0x00000800efef4812 */ /* 0x000fe800078efcff */
[----:B------:R-:W-:Y:S04]  /*1cb00*/  LOP3.LUT R239, R239, 0xffffefff, RZ, 0xc0, !PT ;  /* 0xffffefffefef7812 */ /* 0x000fe800078ec0ff */
[----:B------:R-:W-:Y:S02]  /*1cb10*/  LOP3.LUT R239, R239, 0xffffffbf, RZ, 0xc0, !PT ;  /* 0xffffffbfefef7812 */ /* 0x000fe400078ec0ff */
[----:B-1----:R-:W-:Y:S01]  /*1cb20*/  IABS R2, R3 ;  /* 0x0000000300027213 */ /* 0x002fe20000000000 */
[----:B------:R-:W-:Y:S03]  /*1cb30*/  IMAD.IADD R3, R248, 0x1, -R0 ;  /* 0x00000001f8037824 */ /* 0x000fe600078e0a00 */
[----:B------:R1:W4:Y:S02]  /*1cb40*/  I2F R7, R2 ;  /* 0x0000000200077306 */ /* 0x0003240000201400 */
[----:B-1----:R-:W-:Y:S01]  /*1cb50*/  IABS R2, R3 ;  /* 0x0000000300027213 */ /* 0x002fe20000000000 */
[C-C-:B------:R-:W-:Y:S07]  /*1cb60*/  IMAD.IADD R3, R247.reuse, 0x1, -R5.reuse ;  /* 0x00000001f7037824 */ /* 0x140fee00078e0a05 */
[----:B------:R1:W1:Y:S02]  /*1cb70*/  I2F R6, R2 ;  /* 0x0000000200067306 */ /* 0x0002640000201400 */
[----:B-1----:R-:W-:Y:S01]  /*1cb80*/  IABS R2, R3 ;  /* 0x0000000300027213 */ /* 0x002fe20000000000 */
[C---:B------:R-:W-:Y:S07]  /*1cb90*/  IMAD.IADD R3, R242.reuse, 0x1, -R5 ;  /* 0x00000001f2037824 */ /* 0x040fee00078e0a05 */
[----:B------:R1:W1:Y:S02]  /*1cba0*/  I2F R8, R2 ;  /* 0x0000000200087306 */ /* 0x0002640000201400 */
[----:B-1----:R-:W-:Y:S01]  /*1cbb0*/  IABS R2, R3 ;  /* 0x0000000300027213 */ /* 0x002fe20000000000 */
[--C-:B------:R-:W-:Y:S07]  /*1cbc0*/  IMAD.IADD R3, R247, 0x1, -R4.reuse ;  /* 0x00000001f7037824 */ /* 0x100fee00078e0a04 */
[----:B------:R1:W1:Y:S02]  /*1cbd0*/  I2F R11, R2 ;  /* 0x00000002000b7306 */ /* 0x0002640000201400 */
[----:B-1----:R-:W-:Y:S01]  /*1cbe0*/  IABS R2, R3 ;  /* 0x0000000300027213 */ /* 0x002fe20000000000 */
[----:B------:R-:W-:Y:S02]  /*1cbf0*/  IMAD.IADD R3, R242, 0x1, -R4 ;  /* 0x00000001f2037824 */ /* 0x000fe400078e0a04 */
[----:B--2---:R-:W-:Y:S02]  /*1cc00*/  FFMA.FTZ R37, R9, -UR21, R36 ;  /* 0x8000001509257c23 */ /* 0x004fe40008010024 */
[----:B---3--:R-:W-:Y:S03]  /*1cc10*/  FFMA.FTZ R30, R10, -UR21, R30 ;  /* 0x800000150a1e7c23 */ /* 0x008fe6000801001e */
[----:B------:R-:W-:Y:S01]  /*1cc20*/  FSEL R62, R37, -INF , !P1 ;  /* 0xff800000253e7808 */ /* 0x000fe20004800000 */
[----:B------:R1:W2:Y:S01]  /*1cc30*/  I2F R10, R2 ;  /* 0x00000002000a7306 */ /* 0x0002a20000201400 */
[C---:B------:R-:W-:Y:S01]  /*1cc40*/  ISETP.GE.AND P1, PT, R0.reuse, R245, PT ;  /* 0x000000f50000720c */ /* 0x040fe20003f26270 */
[----:B----4-:R-:W-:Y:S03]  /*1cc50*/  FFMA.FTZ R28, R7, -UR21, R28 ;  /* 0x80000015071c7c23 */ /* 0x010fe6000801001c */
[----:B------:R-:W-:Y:S01]  /*1cc60*/  ISETP.GE.OR P1, PT, R0, R251, !P1 ;  /* 0x000000fb0000720c */ /* 0x000fe20004f26670 */
[----:B------:R-:W-:Y:S03]  /*1cc70*/  FFMA.FTZ R27, R6, -UR21, R27 ;  /* 0x80000015061b7c23 */ /* 0x000fe6000801001b */
[----:B------:R-:W-:Y:S01]  /*1cc80*/  FSEL R66, R30, -INF , !P1 ;  /* 0xff8000001e427808 */ /* 0x000fe20004800000 */
[----:B------:R-:W-:Y:S01]  /*1cc90*/  FFMA.FTZ R24, R8, -UR21, R24 ;  /* 0x8000001508187c23 */ /* 0x000fe20008010018 */
[C---:B------:R-:W-:Y:S04]  /*1cca0*/  ISETP.GE.AND P1, PT, R0.reuse, R244, PT ;  /* 0x000000f40000720c */ /* 0x040fe80003f26270 */
[----:B------:R-:W-:Y:S04]  /*1ccb0*/  ISETP.GE.OR P1, PT, R0, R250, !P1 ;  /* 0x000000fa0000720c */ /* 0x000fe80004f26670 */
[----:B------:R-:W-:Y:S02]  /*1ccc0*/  FSEL R67, R28, -INF , !P1 ;  /* 0xff8000001c437808 */ /* 0x000fe40004800000 */
[----:B------:R-:W-:Y:S01]  /*1ccd0*/  ISETP.GE.AND P1, PT, R0, R243, PT ;  /* 0x000000f30000720c */ /* 0x000fe20003f26270 */
[----:B------:R-:W-:Y:S01]  /*1cce0*/  FFMA.FTZ R22, R11, -UR21, R22 ;  /* 0x800000150b167c23 */ /* 0x000fe20008010016 */
[----:B-1----:R-:W-:Y:S01]  /*1ccf0*/  IABS R2, R3 ;  /* 0x0000000300027213 */ /* 0x002fe20000000000 */
[----:B--2---:R-:W-:Y:S03]  /*1cd00*/  FFMA.FTZ R21, R10, -UR21, R21 ;  /* 0x800000150a157c23 */ /* 0x004fe60008010015 */
[----:B------:R-:W-:Y:S01]  /*1cd10*/  FSEL R63, R22, -INF , !P2 ;  /* 0xff800000163f7808 */ /* 0x000fe20005000000 */
[----:B------:R1:W2:Y:S01]  /*1cd20*/  I2F R7, R2 ;  /* 0x0000000200077306 */ /* 0x0002a20000201400 */
[C---:B------:R-:W-:Y:S02]  /*1cd30*/  IADD3 R3, R0.reuse, 0x9, RZ ;  /* 0x0000000900037810 */ /* 0x040fe40007ffe0ff */
[----:B------:R-:W-:Y:S02]  /*1cd40*/  ISETP.GE.OR P1, PT, R0, R249, !P1 ;  /* 0x000000f90000720c */ /* 0x000fe40004f26670 */
[----:B------:R-:W-:Y:S02]  /*1cd50*/  IADD3 R6, R247, -R3, RZ ;  /* 0x80000003f7067210 */ /* 0x000fe40007ffe0ff */
[C---:B------:R-:W-:Y:S02]  /*1cd60*/  ISETP.GE.AND P2, PT, R4.reuse, R244, PT ;  /* 0x000000f40400720c */ /* 0x040fe40003f46270 */
[C---:B------:R-:W-:Y:S02]  /*1cd70*/  ISETP.GE.AND P6, PT, R3.reuse, R243, PT ;  /* 0x000000f30300720c */ /* 0x040fe40003fc6270 */
[----:B------:R-:W-:Y:S02]  /*1cd80*/  ISETP.GE.OR P2, PT, R4, R250, !P2 ;  /* 0x000000fa0400720c */ /* 0x000fe40005746670 */
[----:B------:R-:W-:Y:S02]  /*1cd90*/  ISETP.GE.OR P6, PT, R3, R249, !P6 ;  /* 0x000000f90300720c */ /* 0x000fe400077c6670 */
[----:B-1----:R-:W-:Y:S01]  /*1cda0*/  IABS R2, R6 ;  /* 0x0000000600027213 */ /* 0x002fe20000000000 */
[----:B--2---:R-:W-:Y:S08]  /*1cdb0*/  FFMA.FTZ R36, R7, -UR21, R214 ;  /* 0x8000001507247c23 */ /* 0x004ff000080100d6 */
[----:B------:R-:W-:Y:S01]  /*1cdc0*/  @P2 LOP3.LUT R239, R239, 0x40, RZ, 0xfc, !PT ;  /* 0x00000040efef2812 */ /* 0x000fe200078efcff */
[----:B------:R-:W-:Y:S01]  /*1cdd0*/  IMAD.IADD R6, R242, 0x1, -R3 ;  /* 0x00000001f2067824 */ /* 0x000fe200078e0a03 */
[----:B------:R1:W2:Y:S04]  /*1cde0*/  I2F R9, R2 ;  /* 0x0000000200097306 */ /* 0x0002a80000201400 */
[----:B-1----:R-:W-:Y:S01]  /*1cdf0*/  IABS R2, R6 ;  /* 0x0000000600027213 */ /* 0x002fe20000000000 */
[----:B--2---:R-:W-:Y:S05]  /*1ce00*/  FFMA.FTZ R35, R9, -UR21, R35 ;  /* 0x8000001509237c23 */ /* 0x004fea0008010023 */
[----:B------:R1:W2:Y:S02]  /*1ce10*/  I2F R8, R2 ;  /* 0x0000000200087306 */ /* 0x0002a40000201400 */
[----:B-1----:R-:W-:Y:S01]  /*1ce20*/  IADD3 R2, R0, 0x10, RZ ;  /* 0x0000001000027810 */ /* 0x002fe20007ffe0ff */
[----:B--2---:R-:W-:Y:S03]  /*1ce30*/  FFMA.FTZ R29, R8, -UR21, R213 ;  /* 0x80000015081d7c23 */ /* 0x004fe600080100d5 */
[----:B------:R-:W-:Y:S01]  /*1ce40*/  ISETP.GE.AND P5, PT, R2, R243, PT ;  /* 0x000000f30200720c */ /* 0x000fe20003fa6270 */
[--C-:B------:R-:W-:Y:S02]  /*1ce50*/  IMAD.IADD R6, R247, 0x1, -R2.reuse ;  /* 0x00000001f7067824 */ /* 0x100fe400078e0a02 */
[----:B------:R-:W-:Y:S01]  /*1ce60*/  IMAD.IADD R7, R242, 0x1, -R2 ;  /* 0x00000001f2077824 */ /* 0x000fe200078e0a02 */
[----:B------:R-:W-:Y:S02]  /*1ce70*/  ISETP.GE.OR P5, PT, R2, R249, !P5 ;  /* 0x000000f90200720c */ /* 0x000fe40006fa6670 */
[----:B------:R-:W-:Y:S02]  /*1ce80*/  IABS R6, R6 ;  /* 0x0000000600067213 */ /* 0x000fe40000000000 */
[----:B------:R-:W-:Y:S02]  /*1ce90*/  IABS R7, R7 ;  /* 0x0000000700077213 */ /* 0x000fe40000000000 */
[----:B------:R1:W2:Y:S10]  /*1cea0*/  I2F R11, R6 ;  /* 0x00000006000b7306 */ /* 0x0002b40000201400 */
[----:B------:R3:W4:Y:S01]  /*1ceb0*/  I2F R9, R7 ;  /* 0x0000000700097306 */ /* 0x0007220000201400 */
[----:B-1----:R-:W-:Y:S01]  /*1cec0*/  IADD3 R6, R0, 0x11, RZ ;  /* 0x0000001100067810 */ /* 0x002fe20007ffe0ff */
[----:B--2---:R-:W-:Y:S03]  /*1ced0*/  FFMA.FTZ R26, R11, -UR21, R212 ;  /* 0x800000150b1a7c23 */ /* 0x004fe600080100d4 */
[C---:B------:R-:W-:Y:S01]  /*1cee0*/  ISETP.GE.AND P2, PT, R6.reuse, R243, PT ;  /* 0x000000f30600720c */ /* 0x040fe20003f46270 */
[--C-:B------:R-:W-:Y:S03]  /*1cef0*/  IMAD.IADD R8, R247, 0x1, -R6.reuse ;  /* 0x00000001f7087824 */ /* 0x100fe600078e0a06 */
[----:B------:R-:W-:Y:S02]  /*1cf00*/  ISETP.GE.OR P2, PT, R6, R249, !P2 ;  /* 0x000000f90600720c */ /* 0x000fe40005746670 */
[----:B---3--:R-:W-:Y:S01]  /*1cf10*/  IABS R7, R8 ;  /* 0x0000000800077213 */ /* 0x008fe20000000000 */
[----:B------:R-:W-:Y:S02]  /*1cf20*/  IMAD.IADD R8, R242, 0x1, -R6 ;  /* 0x00000001f2087824 */ /* 0x000fe400078e0a06 */
[----:B----4-:R-:W-:Y:S01]  /*1cf30*/  FFMA.FTZ R25, R9, -UR21, R141 ;  /* 0x8000001509197c23 */ /* 0x010fe2000801008d */
[----:B------:R1:W2:Y:S01]  /*1cf40*/  I2F R10, R7 ;  /* 0x00000007000a7306 */ /* 0x0002a20000201400 */
[----:B------:R-:W-:Y:S02]  /*1cf50*/  FSEL R141, R27, -INF , !P1 ;  /* 0xff8000001b8d7808 */ /* 0x000fe40004800000 */
[C---:B------:R-:W-:Y:S04]  /*1cf60*/  ISETP.GE.AND P1, PT, R4.reuse, R246, PT ;  /* 0x000000f60400720c */ /* 0x040fe80003f26270 */
[C---:B------:R-:W-:Y:S04]  /*1cf70*/  ISETP.GE.OR P1, PT, R4.reuse, R252, !P1 ;  /* 0x000000fc0400720c */ /* 0x040fe80004f26670 */
[----:B------:R-:W-:Y:S02]  /*1cf80*/  FSEL R64, R21, -INF , !P1 ;  /* 0xff80000015407808 */ /* 0x000fe40004800000 */
[C---:B------:R-:W-:Y:S04]  /*1cf90*/  ISETP.GE.AND P1, PT, R4.reuse, R243, PT ;  /* 0x000000f30400720c */ /* 0x040fe80003f26270 */
[----:B------:R-:W-:Y:S02]  /*1cfa0*/  ISETP.GE.OR P3, PT, R4, R249, !P1 ;  /* 0x000000f90400720c */ /* 0x000fe40004f66670 */
[-C--:B-1----:R-:W-:Y:S01]  /*1cfb0*/  IADD3 R7, R241, -R5.reuse, RZ ;  /* 0x80000005f1077210 */ /* 0x082fe20007ffe0ff */
[----:B--2---:R-:W-:Y:S01]  /*1cfc0*/  FFMA.FTZ R23, R10, -UR21, R215 ;  /* 0x800000150a177c23 */ /* 0x004fe200080100d7 */
[----:B------:R-:W-:Y:S02]  /*1cfd0*/  IADD3 R5, R248, -R5, RZ ;  /* 0x80000005f8057210 */ /* 0x000fe40007ffe0ff */
[----:B------:R-:W-:Y:S02]  /*1cfe0*/  IABS R7, R7 ;  /* 0x0000000700077213 */ /* 0x000fe40000000000 */
[----:B------:R-:W-:Y:S02]  /*1cff0*/  IABS R5, R5 ;  /* 0x0000000500057213 */ /* 0x000fe40000000000 */
[----:B------:R1:W2:Y:S03]  /*1d000*/  I2F R11, R7 ;  /* 0x00000007000b7306 */ /* 0x0002a60000201400 */
[----:B------:R-:W-:Y:S04]  /*1d010*/  @P3 LOP3.LUT R239, R239, 0x1000, RZ, 0xfc, !PT ;  /* 0x00001000efef3812 */ /* 0x000fe800078efcff */
[----:B------:R-:W-:Y:S02]  /*1d020*/  LOP3.LUT R239, R239, 0xffffdfff, RZ, 0xc0, !PT ;  /* 0xffffdfffefef7812 */ /* 0x000fe400078ec0ff */
[----:B-1----:R-:W-:Y:S01]  /*1d030*/  IABS R7, R8 ;  /* 0x0000000800077213 */ /* 0x002fe20000000000 */
[----:B------:R-:W-:Y:S02]  /*1d040*/  IMAD.IADD R8, R241, 0x1, -R4 ;  /* 0x00000001f1087824 */ /* 0x000fe400078e0a04 */
[----:B--2---:R-:W-:Y:S01]  /*1d050*/  FFMA.FTZ R210, R11, -UR21, R61 ;  /* 0x800000150bd27c23 */ /* 0x004fe2000801003d */
[----:B------:R1:W2:Y:S01]  /*1d060*/  I2F R9, R7 ;  /* 0x0000000700097306 */ /* 0x0002a20000201400 */
[C---:B------:R-:W-:Y:S02]  /*1d070*/  IADD3 R11, R0.reuse, 0x19, RZ ;  /* 0x00000019000b7810 */ /* 0x040fe40007ffe0ff */
[----:B-1----:R-:W-:Y:S01]  /*1d080*/  IABS R7, R8 ;  /* 0x0000000800077213 */ /* 0x002fe20000000000 */
[----:B--2---:R-:W-:Y:S01]  /*1d090*/  FFMA.FTZ R20, R9, -UR21, R20 ;  /* 0x8000001509147c23 */ /* 0x004fe20008010014 */
[----:B------:R-:W-:Y:S05]  /*1d0a0*/  IADD3 R9, R0, 0x18, RZ ;  /* 0x0000001800097810 */ /* 0x000fea0007ffe0ff */
[----:B------:R1:W2:Y:S01]  /*1d0b0*/  I2F R8, R7 ;  /* 0x0000000700087306 */ /* 0x0002a20000201400 */
[C---:B------:R-:W-:Y:S04]  /*1d0c0*/  ISETP.GE.AND P1, PT, R9.reuse, R243, PT ;  /* 0x000000f30900720c */ /* 0x040fe80003f26270 */
[----:B------:R-:W-:Y:S01]  /*1d0d0*/  ISETP.GE.OR P1, PT, R9, R249, !P1 ;  /* 0x000000f90900720c */ /* 0x000fe20004f26670 */
[----:B-1----:R-:W-:Y:S02]  /*1d0e0*/  IMAD.IADD R7, R241, 0x1, -R3 ;  /* 0x00000001f1077824 */ /* 0x002fe400078e0a03 */
[----:B--2---:R-:W-:Y:S01]  /*1d0f0*/  FFMA.FTZ R209, R8, -UR21, R60 ;  /* 0x8000001508d17c23 */ /* 0x004fe2000801003c */
[----:B------:R-:W-:Y:S01]  /*1d100*/  IADD3 R8, R247, -R9, RZ ;  /* 0x80000009f7087210 */ /* 0x000fe20007ffe0ff */
[----:B------:R-:W2:Y:S01]  /*1d110*/  LDL.LU R60, [R1+0x34] ;  /* 0x00003400013c7983 */ /* 0x000ea20000300800 */
[----:B------:R-:W-:Y:S03]  /*1d120*/  IABS R7, R7 ;  /* 0x0000000700077213 */ /* 0x000fe60000000000 */
[----:B------:R-:W-:Y:S01]  /*1d130*/  STL [R1+0xe8], R247 ;  /* 0x0000e8f701007387 */ /* 0x000fe20000100800 */
[----:B------:R1:W3:Y:S02]  /*1d140*/  I2F R10, R7 ;  /* 0x00000007000a7306 */ /* 0x0002e40000201400 */
[----:B-1----:R-:W-:Y:S01]  /*1d150*/  IABS R7, R8 ;  /* 0x0000000800077213 */ /* 0x002fe20000000000 */
[----:B---3--:R-:W-:Y:S02]  /*1d160*/  FFMA.FTZ R208, R10, -UR21, R59 ;  /* 0x800000150ad07c23 */ /* 0x008fe4000801003b */
[----:B------:R-:W-:Y:S05]  /*1d170*/  IMAD.MOV.U32 R59, RZ, RZ, R58 ;  /* 0x000000ffff3b7224 */ /* 0x000fea00078e003a */
[----:B------:R1:W3:Y:S01]  /*1d180*/  I2F R8, R7 ;  /* 0x0000000700087306 */ /* 0x0002e20000201400 */
[----:B------:R-:W-:Y:S02]  /*1d190*/  FSEL R58, R24, -INF , !P0 ;  /* 0xff800000183a7808 */ /* 0x000fe40004000000 */
[C---:B------:R-:W-:Y:S01]  /*1d1a0*/  ISETP.GE.AND P0, PT, R4.reuse, R245, PT ;  /* 0x000000f50400720c */ /* 0x040fe20003f06270 */
[----:B------:R-:W-:Y:S03]  /*1d1b0*/  IMAD.MOV.U32 R234, RZ, RZ, R59 ;  /* 0x000000ffffea7224 */ /* 0x000fe600078e003b */
[----:B------:R-:W-:Y:S04]  /*1d1c0*/  ISETP.GE.OR P0, PT, R4, R251, !P0 ;  /* 0x000000fb0400720c */ /* 0x000fe80004706670 */
[----:B------:R-:W-:Y:S02]  /*1d1d0*/  FSEL R50, R36, -INF , !P0 ;  /* 0xff80000024327808 */ /* 0x000fe40004000000 */
[C---:B------:R-:W-:Y:S04]  /*1d1e0*/  ISETP.GE.AND P0, PT, R3.reuse, R246, PT ;  /* 0x000000f60300720c */ /* 0x040fe80003f06270 */
[----:B------:R-:W-:Y:S04]  /*1d1f0*/  ISETP.GE.OR P0, PT, R3, R252, !P0 ;  /* 0x000000fc0300720c */ /* 0x000fe80004706670 */
[----:B------:R-:W-:Y:S02]  /*1d200*/  FSEL R47, R35, -INF , !P0 ;  /* 0xff800000232f7808 */ /* 0x000fe40004000000 */
[----:B------:R-:W-:Y:S01]  /*1d210*/  ISETP.GE.AND P0, PT, R3, R245, PT ;  /* 0x000000f50300720c */ /* 0x000fe20003f06270 */
[----:B-1----:R-:W-:Y:S02]  /*1d220*/  IMAD.IADD R7, R241, 0x1, -R2 ;  /* 0x00000001f1077824 */ /* 0x002fe400078e0a02 */
[----:B---3--:R-:W-:Y:S01]  /*1d230*/  FFMA.FTZ R19, R8, -UR21, R19 ;  /* 0x8000001508137c23 */ /* 0x008fe20008010013 */
[----:B------:R-:W-:Y:S01]  /*1d240*/  ISETP.GE.OR P0, PT, R3, R251, !P0 ;  /* 0x000000fb0300720c */ /* 0x000fe20004706670 */
[----:B------:R-:W-:Y:S01]  /*1d250*/  IMAD.IADD R8, R242, 0x1, -R9 ;  /* 0x00000001f2087824 */ /* 0x000fe200078e0a09 */
[----:B------:R-:W-:Y:S02]  /*1d260*/  IABS R7, R7 ;  /* 0x0000000700077213 */ /* 0x000fe40000000000 */
[----:B------:R-:W-:Y:S02]  /*1d270*/  FSEL R52, R29, -INF , !P0 ;  /* 0xff8000001d347808 */ /* 0x000fe40004000000 */
[----:B------:R1:W3:Y:S01]  /*1d280*/  I2F R10, R7 ;  /* 0x00000007000a7306 */ /* 0x0002e20000201400 */
[C---:B------:R-:W-:Y:S04]  /*1d290*/  ISETP.GE.AND P0, PT, R2.reuse, R246, PT ;  /* 0x000000f60200720c */ /* 0x040fe80003f06270 */
[----:B------:R-:W-:Y:S04]  /*1d2a0*/  ISETP.GE.OR P0, PT, R2, R252, !P0 ;  /* 0x000000fc0200720c */ /* 0x000fe80004706670 */
[----:B------:R-:W-:Y:S02]  /*1d2b0*/  FSEL R65, R26, -INF , !P0 ;  /* 0xff8000001a417808 */ /* 0x000fe40004000000 */
[C---:B------:R-:W-:Y:S04]  /*1d2c0*/  ISETP.GE.AND P0, PT, R2.reuse, R245, PT ;  /* 0x000000f50200720c */ /* 0x040fe80003f06270 */
[----:B------:R-:W-:Y:S04]  /*1d2d0*/  ISETP.GE.OR P0, PT, R2, R251, !P0 ;  /* 0x000000fb0200720c */ /* 0x000fe80004706670 */
[----:B------:R-:W-:Y:S02]  /*1d2e0*/  FSEL R61, R25, -INF , !P0 ;  /* 0xff800000193d7808 */ /* 0x000fe40004000000 */
[----:B------:R-:W-:Y:S02]  /*1d2f0*/  ISETP.GE.AND P0, PT, R6, R246, PT ;  /* 0x000000f60600720c */ /* 0x000fe40003f06270 */
[----:B-1----:R-:W-:Y:S01]  /*1d300*/  IABS R7, R8 ;  /* 0x0000000800077213 */ /* 0x002fe20000000000 */
[----:B---3--:R-:W-:Y:S01]  /*1d310*/  FFMA.FTZ R143, R10, -UR21, R143 ;  /* 0x800000150a8f7c23 */ /* 0x008fe2000801008f */
[----:B------:R-:W-:Y:S02]  /*1d320*/  ISETP.GE.OR P0, PT, R6, R252, !P0 ;  /* 0x000000fc0600720c */ /* 0x000fe40004706670 */
[----:B------:R1:W3:Y:S02]  /*1d330*/  I2F R8, R7 ;  /* 0x0000000700087306 */ /* 0x0002e40000201400 */
[C---:B-1----:R-:W-:Y:S01]  /*1d340*/  IADD3 R7, R241.reuse, -R6, RZ ;  /* 0x80000006f1077210 */ /* 0x042fe20007ffe0ff */
[----:B---3--:R-:W-:Y:S02]  /*1d350*/  FFMA.FTZ R18, R8, -UR21, R18 ;  /* 0x8000001508127c23 */ /* 0x008fe40008010012 */
[----:B------:R-:W-:Y:S01]  /*1d360*/  IMAD.IADD R8, R241, 0x1, -R9 ;  /* 0x00000001f1087824 */ /* 0x000fe200078e0a09 */
[----:B------:R-:W-:Y:S04]  /*1d370*/  IABS R7, R7 ;  /* 0x0000000700077213 */ /* 0x000fe80000000000 */
[----:B------:R1:W3:Y:S02]  /*1d380*/  I2F R10, R7 ;  /* 0x00000007000a7306 */ /* 0x0002e40000201400 */
[----:B-1----:R-:W-:Y:S01]  /*1d390*/  IABS R7, R8 ;  /* 0x0000000800077213 */ /* 0x002fe20000000000 */
[----:B---3--:R-:W-:Y:S01]  /*1d3a0*/  FFMA.FTZ R142, R10, -UR21, R142 ;  /* 0x800000150a8e7c23 */ /* 0x008fe2000801008e */
[C---:B------:R-:W-:Y:S02]  /*1d3b0*/  IADD3 R10, R0.reuse, 0x20, RZ ;  /* 0x00000020000a7810 */ /* 0x040fe40007ffe0ff */
[----:B------:R-:W-:Y:S04]  /*1d3c0*/  IADD3 R8, R0, 0x21, RZ ;  /* 0x0000002100087810 */ /* 0x000fe80007ffe0ff */
[----:B------:R-:W1:Y:S02]  /*1d3d0*/  I2F R7, R7 ;  /* 0x0000000700077306 */ /* 0x000e640000201400 */
[----:B-1----:R-:W-:Y:S02]  /*1d3e0*/  FFMA.FTZ R137, R7, -UR21, R137 ;  /* 0x8000001507897c23 */ /* 0x002fe40008010089 */
[----:B------:R-:W-:Y:S05]  /*1d3f0*/  IMAD.IADD R7, R247, 0x1, -R11 ;  /* 0x00000001f7077824 */ /* 0x000fea00078e0a0b */
[----:B------:R-:W-:Y:S06]  /*1d400*/  IABS R7, R7 ;  /* 0x0000000700077213 */ /* 0x000fec0000000000 */
[----:B------:R-:W1:Y:S02]  /*1d410*/  I2F R7, R7 ;  /* 0x0000000700077306 */ /* 0x000e640000201400 */
[----:B-1----:R-:W-:Y:S02]  /*1d420*/  FFMA.FTZ R17, R7, -UR21, R17 ;  /* 0x8000001507117c23 */ /* 0x002fe40008010011 */
[----:B------:R-:W-:Y:S05]  /*1d430*/  IMAD.IADD R7, R242, 0x1, -R11 ;  /* 0x00000001f2077824 */ /* 0x000fea00078e0a0b */
[----:B------:R-:W-:Y:S06]  /*1d440*/  IABS R7, R7 ;  /* 0x0000000700077213 */ /* 0x000fec0000000000 */
[----:B------:R-:W1:Y:S02]  /*1d450*/  I2F R7, R7 ;  /* 0x0000000700077306 */ /* 0x000e640000201400 */
[----:B-1----:R-:W-:Y:S02]  /*1d460*/  FFMA.FTZ R16, R7, -UR21, R16 ;  /* 0x8000001507107c23 */ /* 0x002fe40008010010 */
[----:B------:R-:W-:Y:S02]  /*1d470*/  IMAD.MOV.U32 R7, RZ, RZ, R5 ;  /* 0x000000ffff077224 */ /* 0x000fe400078e0005 */
[----:B------:R-:W-:Y:S04]  /*1d480*/  IMAD.IADD R5, R241, 0x1, -R11 ;  /* 0x00000001f1057824 */ /* 0x000fe800078e0a0b */
[----:B------:R-:W1:Y:S01]  /*1d490*/  I2F R7, R7 ;  /* 0x0000000700077306 */ /* 0x000e620000201400 */
[----:B------:R-:W-:Y:S09]  /*1d4a0*/  IABS R5, R5 ;  /* 0x0000000500057213 */ /* 0x000ff20000000000 */
[----:B------:R-:W3:Y:S01]  /*1d4b0*/  I2F R5, R5 ;  /* 0x0000000500057306 */ /* 0x000ee20000201400 */
[----:B-1----:R-:W-:Y:S02]  /*1d4c0*/  FFMA.FTZ R135, R7, -UR21, R135 ;  /* 0x8000001507877c23 */ /* 0x002fe40008010087 */
[----:B------:R-:W-:Y:S02]  /*1d4d0*/  IMAD.IADD R7, R248, 0x1, -R4 ;  /* 0x00000001f8077824 */ /* 0x000fe400078e0a04 */
[----:B---3--:R-:W-:Y:S02]  /*1d4e0*/  FFMA.FTZ R136, R5, -UR21, R136 ;  /* 0x8000001505887c23 */ /* 0x008fe40008010088 */
[----:B------:R-:W-:Y:S05]  /*1d4f0*/  IMAD.IADD R5, R247, 0x1, -R10 ;  /* 0x00000001f7057824 */ /* 0x000fea00078e0a0a */
[----:B------:R-:W-:Y:S06]  /*1d500*/  IABS R5, R5 ;  /* 0x0000000500057213 */ /* 0x000fec0000000000 */
[----:B------:R-:W1:Y:S02]  /*1d510*/  I2F R5, R5 ;  /* 0x0000000500057306 */ /* 0x000e640000201400 */
[----:B-1----:R-:W-:Y:S01]  /*1d520*/  FFMA.FTZ R15, R5, -UR21, R15 ;  /* 0x80000015050f7c23 */ /* 0x002fe2000801000f */
[----:B------:R-:W-:Y:S04]  /*1d530*/  IADD3 R5, R242, -R10, RZ ;  /* 0x8000000af2057210 */ /* 0x000fe80007ffe0ff */
[----:B------:R-:W-:Y:S04]  /*1d540*/  IABS R5, R5 ;  /* 0x0000000500057213 */ /* 0x000fe80000000000 */
[----:B------:R1:W3:Y:S02]  /*1d550*/  I2F R4, R5 ;  /* 0x0000000500047306 */ /* 0x0002e40000201400 */
[----:B-1----:R-:W-:Y:S01]  /*1d560*/  IABS R5, R7 ;  /* 0x0000000700057213 */ /* 0x002fe20000000000 */
[----:B---3--:R-:W-:Y:S02]  /*1d570*/  FFMA.FTZ R14, R4, -UR21, R14 ;  /* 0x80000015040e7c23 */ /* 0x008fe4000801000e */
[----:B------:R-:W-:Y:S05]  /*1d580*/  IMAD.IADD R4, R241, 0x1, -R10 ;  /* 0x00000001f1047824 */ /* 0x000fea00078e0a0a */
[----:B------:R-:W2:Y:S01]  /*1d590*/  I2F R5, R5 ;  /* 0x0000000500057306 */ /* 0x000ea20000201400 */
[----:B------:R-:W-:Y:S09]  /*1d5a0*/  IABS R4, R4 ;  /* 0x0000000400047213 */ /* 0x000ff20000000000 */
[----:B------:R1:W3:Y:S01]  /*1d5b0*/  I2F R7, R4 ;  /* 0x0000000400077306 */ /* 0x0002e20000201400 */
[----:B--2---:R-:W-:Y:S01]  /*1d5c0*/  FFMA.FTZ R28, R5, -UR21, R60 ;  /* 0x80000015051c7c23 */ /* 0x004fe2000801003c */
[----:B------:R-:W-:Y:S01]  /*1d5d0*/  FSEL R60, R23, -INF , !P0 ;  /* 0xff800000173c7808 */ /* 0x000fe20004000000 */
[----:B------:R-:W-:Y:S01]  /*1d5e0*/  IMAD.IADD R5, R248, 0x1, -R3 ;  /* 0x00000001f8057824 */ /* 0x000fe200078e0a03 */
[C---:B------:R-:W-:Y:S04]  /*1d5f0*/  ISETP.GE.AND P0, PT, R6.reuse, R245, PT ;  /* 0x000000f50600720c */ /* 0x040fe80003f06270 */
[----:B------:R-:W-:Y:S02]  /*1d600*/  ISETP.GE.OR P0, PT, R6, R251, !P0 ;  /* 0x000000fb0600720c */ /* 0x000fe40004706670 */
[----:B-1----:R-:W-:Y:S01]  /*1d610*/  IABS R4, R5 ;  /* 0x0000000500047213 */ /* 0x002fe20000000000 */
[----:B---3--:R-:W-:Y:S01]  /*1d620*/  FFMA.FTZ R27, R7, -UR21, R40 ;  /* 0x80000015071b7c23 */ /* 0x008fe20008010028 */
[----:B------:R-:W-:Y:S02]  /*1d630*/  FSEL R59, R20, -INF , !P0 ;  /* 0xff800000143b7808 */ /* 0x000fe40004000000 */
[----:B------:R-:W-:Y:S02]  /*1d640*/  IADD3 R7, R0, 0x28, RZ ;  /* 0x0000002800077810 */ /* 0x000fe40007ffe0ff */
        /* <DEDUP_REMOVED lines=17> */
[C---:B------:R-:W-:Y:S04]  /*1d760*/  ISETP.GE.AND P0, PT, R10.reuse, R246, PT ;  /* 0x000000f60a00720c */ /* 0x040fe80003f06270 */
[C---:B------:R-:W-:Y:S04]  /*1d770*/  ISETP.GE.OR P0, PT, R10.reuse, R252, !P0 ;  /* 0x000000fc0a00720c */ /* 0x040fe80004706670 */
[----:B------:R-:W-:Y:S02]  /*1d780*/  FSEL R53, R15, -INF , !P0 ;  /* 0xff8000000f357808 */ /* 0x000fe40004000000 */
[C---:B------:R-:W-:Y:S04]  /*1d790*/  ISETP.GE.AND P0, PT, R10.reuse, R245, PT ;  /* 0x000000f50a00720c */ /* 0x040fe80003f06270 */
[----:B------:R-:W-:Y:S01]  /*1d7a0*/  ISETP.GE.OR P0, PT, R10, R251, !P0 ;  /* 0x000000fb0a00720c */ /* 0x000fe20004706670 */
[----:B-1----:R-:W-:Y:S01]  /*1d7b0*/  FFMA.FTZ R13, R4, -UR21, R13 ;  /* 0x80000015040d7c23 */ /* 0x002fe2000801000d */
[----:B------:R-:W-:Y:S02]  /*1d7c0*/  IADD3 R4, R242, -R8, RZ ;  /* 0x80000008f2047210 */ /* 0x000fe40007ffe0ff */
[----:B------:R-:W-:Y:S02]  /*1d7d0*/  FSEL R51, R14, -INF , !P0 ;  /* 0xff8000000e337808 */ /* 0x000fe40004000000 */
[----:B------:R-:W-:Y:S02]  /*1d7e0*/  IABS R4, R4 ;  /* 0x0000000400047213 */ /* 0x000fe40000000000 */
[C---:B------:R-:W-:Y:S04]  /*1d7f0*/  ISETP.GE.AND P0, PT, R8.reuse, R246, PT ;  /* 0x000000f60800720c */ /* 0x040fe80003f06270 */
[----:B------:R-:W1:Y:S01]  /*1d800*/  I2F R4, R4 ;  /* 0x0000000400047306 */ /* 0x000e620000201400 */
[C---:B------:R-:W-:Y:S04]  /*1d810*/  ISETP.GE.OR P0, PT, R8.reuse, R252, !P0 ;  /* 0x000000fc0800720c */ /* 0x040fe80004706670 */
[----:B------:R-:W-:Y:S02]  /*1d820*/  FSEL R49, R13, -INF , !P0 ;  /* 0xff8000000d317808 */ /* 0x000fe40004000000 */
[C---:B------:R-:W-:Y:S04]  /*1d830*/  ISETP.GE.AND P0, PT, R8.reuse, R245, PT ;  /* 0x000000f50800720c */ /* 0x040fe80003f06270 */
[----:B------:R-:W-:Y:S01]  /*1d840*/  ISETP.GE.OR P0, PT, R8, R251, !P0 ;  /* 0x000000fb0800720c */ /* 0x000fe20004706670 */
[----:B-1----:R-:W-:Y:S02]  /*1d850*/  FFMA.FTZ R12, R4, -UR21, R12 ;  /* 0x80000015040c7c23 */ /* 0x002fe4000801000c */
[--C-:B------:R-:W-:Y:S05]  /*1d860*/  IMAD.IADD R4, R247, 0x1, -R7.reuse ;  /* 0x00000001f7047824 */ /* 0x100fea00078e0a07 */
[----:B------:R-:W-:Y:S06]  /*1d870*/  IABS R4, R4 ;  /* 0x0000000400047213 */ /* 0x000fec0000000000 */
[----:B------:R-:W1:Y:S02]  /*1d880*/  I2F R4, R4 ;  /* 0x0000000400047306 */ /* 0x000e640000201400 */
[----:B-1----:R-:W-:Y:S01]  /*1d890*/  FFMA.FTZ R5, R4, -UR21, R48 ;  /* 0x8000001504057c23 */ /* 0x002fe20008010030 */
[----:B------:R-:W-:Y:S01]  /*1d8a0*/  FSEL R48, R12, -INF , !P0 ;  /* 0xff8000000c307808 */ /* 0x000fe20004000000 */
[----:B------:R-:W-:Y:S01]  /*1d8b0*/  IMAD.IADD R4, R242, 0x1, -R7 ;  /* 0x00000001f2047824 */ /* 0x000fe200078e0a07 */
[C---:B------:R-:W-:Y:S04]  /*1d8c0*/  ISETP.GE.AND P0, PT, R7.reuse, R246, PT ;  /* 0x000000f60700720c */ /* 0x040fe80003f06270 */
[----:B------:R-:W-:Y:S02]  /*1d8d0*/  IABS R4, R4 ;  /* 0x0000000400047213 */ /* 0x000fe40000000000 */
[----:B------:R-:W-:Y:S04]  /*1d8e0*/  ISETP.GE.OR P0, PT, R7, R252, !P0 ;  /* 0x000000fc0700720c */ /* 0x000fe80004706670 */
[----:B------:R-:W1:Y:S01]  /*1d8f0*/  I2F R4, R4 ;  /* 0x0000000400047306 */ /* 0x000e620000201400 */
[----:B------:R-:W-:Y:S02]  /*1d900*/  FSEL R45, R5, -INF , !P0 ;  /* 0xff800000052d7808 */ /* 0x000fe40004000000 */
[C---:B------:R-:W-:Y:S02]  /*1d910*/  ISETP.GE.AND P0, PT, R7.reuse, R245, PT ;  /* 0x000000f50700720c */ /* 0x040fe40003f06270 */
[----:B------:R-:W-:Y:S02]  /*1d920*/  IADD3 R5, R0, 0x29, RZ ;  /* 0x0000002900057810 */ /* 0x000fe40007ffe0ff */
[----:B------:R-:W-:Y:S01]  /*1d930*/  ISETP.GE.OR P0, PT, R7, R251, !P0 ;  /* 0x000000fb0700720c */ /* 0x000fe20004706670 */
[----:B-1----:R-:W-:Y:S05]  /*1d940*/  FFMA.FTZ R4, R4, -UR21, R38 ;  /* 0x8000001504047c23 */ /* 0x002fea0008010026 */
[----:B------:R-:W-:Y:S02]  /*1d950*/  FSEL R46, R4, -INF , !P0 ;  /* 0xff800000042e7808 */ /* 0x000fe40004000000 */
[C---:B------:R-:W-:Y:S02]  /*1d960*/  ISETP.GE.AND P0, PT, R3.reuse, R244, PT ;  /* 0x000000f40300720c */ /* 0x040fe40003f06270 */
[----:B------:R-:W-:Y:S02]  /*1d970*/  IADD3 R4, R0, 0x30, RZ ;  /* 0x0000003000047810 */ /* 0x000fe40007ffe0ff */
[----:B------:R-:W-:Y:S02]  /*1d980*/  ISETP.GE.OR P3, PT, R3, R250, !P0 ;  /* 0x000000fa0300720c */ /* 0x000fe40004766670 */
[----:B------:R-:W-:Y:S02]  /*1d990*/  IADD3 R3, R241, -R8, RZ ;  /* 0x80000008f1037210 */ /* 0x000fe40007ffe0ff */
[C---:B------:R-:W-:Y:S02]  /*1d9a0*/  ISETP.GE.AND P0, PT, R5.reuse, R246, PT ;  /* 0x000000f60500720c */ /* 0x040fe40003f06270 */
[----:B------:R-:W-:Y:S02]  /*1d9b0*/  IABS R3, R3 ;  /* 0x0000000300037213 */ /* 0x000fe40000000000 */
[----:B------:R-:W-:Y:S04]  /*1d9c0*/  ISETP.GE.OR P0, PT, R5, R252, !P0 ;  /* 0x000000fc0500720c */ /* 0x000fe80004706670 */
[----:B------:R-:W1:Y:S01]  /*1d9d0*/  I2F R3, R3 ;  /* 0x0000000300037306 */ /* 0x000e620000201400 */
[----:B------:R-:W-:Y:S04]  /*1d9e0*/  @P3 LOP3.LUT R239, R239, 0x2000, RZ, 0xfc, !PT ;  /* 0x00002000efef3812 */ /* 0x000fe800078efcff */
[----:B------:R-:W-:Y:S04]  /*1d9f0*/  LOP3.LUT R239, R239, 0xfffffbff, RZ, 0xc0, !PT ;  /* 0xfffffbffefef7812 */ /* 0x000fe800078ec0ff */
[----:B------:R-:W-:Y:S04]  /*1da00*/  @P6 LOP3.LUT R239, R239, 0x400, RZ, 0xfc, !PT ;  /* 0x00000400efef6812 */ /* 0x000fe800078efcff */
[----:B------:R-:W-:Y:S01]  /*1da10*/  LOP3.LUT R239, R239, 0xffffbfff, RZ, 0xc0, !PT ;  /* 0xffffbfffefef7812 */ /* 0x000fe200078ec0ff */
[----:B-1----:R-:W-:Y:S02]  /*1da20*/  FFMA.FTZ R19, R3, -UR21, R230 ;  /* 0x8000001503137c23 */ /* 0x002fe400080100e6 */
[----:B------:R-:W-:Y:S02]  /*1da30*/  IMAD.IADD R3, R248, 0x1, -R2 ;  /* 0x00000001f8037824 */ /* 0x000fe400078e0a02 */
[----:B------:R-:W-:Y:S01]  /*1da40*/  IMAD.MOV.U32 R230, RZ, RZ, R231 ;  /* 0x000000ffffe67224 */ /* 0x000fe200078e00e7 */
[----:B------:R-:W-:Y:S02]  /*1da50*/  MOV R231, R43 ;  /* 0x0000002b00e77202 */ /* 0x000fe40000000f00 */
        /* <DEDUP_REMOVED lines=9> */
[----:B-1----:R-:W-:Y:S05]  /*1daf0*/  FFMA.FTZ R3, R3, -UR21, R41 ;  /* 0x8000001503037c23 */ /* 0x002fea0008010029 */
[----:B------:R-:W-:Y:S01]  /*1db00*/  FSEL R43, R3, -INF , !P0 ;  /* 0xff800000032b7808 */ /* 0x000fe20004000000 */
[----:B------:R-:W-:Y:S01]  /*1db10*/  IMAD.IADD R3, R242, 0x1, -R5 ;  /* 0x00000001f2037824 */ /* 0x000fe200078e0a05 */
[C---:B------:R-:W-:Y:S04]  /*1db20*/  ISETP.GE.AND P0, PT, R5.reuse, R245, PT ;  /* 0x000000f50500720c */ /* 0x040fe80003f06270 */
[----:B------:R-:W-:Y:S02]  /*1db30*/  IABS R3, R3 ;  /* 0x0000000300037213 */ /* 0x000fe40000000000 */
[----:B------:R-:W-:Y:S04]  /*1db40*/  ISETP.GE.OR P0, PT, R5, R251, !P0 ;  /* 0x000000fb0500720c */ /* 0x000fe80004706670 */
[----:B------:R-:W1:Y:S02]  /*1db50*/  I2F R3, R3 ;  /* 0x0000000300037306 */ /* 0x000e640000201400 */
[----:B-1----:R-:W-:Y:S05]  /*1db60*/  FFMA.FTZ R3, R3, -UR21, R39 ;  /* 0x8000001503037c23 */ /* 0x002fea0008010027 */
[----:B------:R-:W-:Y:S02]  /*1db70*/  FSEL R41, R3, -INF , !P0 ;  /* 0xff80000003297808 */ /* 0x000fe40004000000 */
[----:B------:R-:W-:Y:S02]  /*1db80*/  ISETP.GE.AND P0, PT, R2, R244, PT ;  /* 0x000000f40200720c */ /* 0x000fe40003f06270 */
        /* <DEDUP_REMOVED lines=8> */
[C---:B------:R-:W-:Y:S02]  /*1dc10*/  LOP3.LUT P4, RZ, R239.reuse, 0x80, RZ, 0xc0, !PT ;  /* 0x00000080efff7812 */ /* 0x040fe4000788c0ff */
[C---:B------:R-:W-:Y:S02]  /*1dc20*/  LOP3.LUT P3, RZ, R239.reuse, 0x40, RZ, 0xc0, !PT ;  /* 0x00000040efff7812 */ /* 0x040fe4000786c0ff */
[----:B------:R-:W-:Y:S02]  /*1dc30*/  LOP3.LUT R239, R239, 0xfffffff7, RZ, 0xc0, !PT ;  /* 0xfffffff7efef7812 */ /* 0x000fe400078ec0ff */
[----:B------:R-:W-:Y:S02]  /*1dc40*/  FSEL R12, R210, -INF , !P4 ;  /* 0xff800000d20c7808 */ /* 0x000fe40006000000 */
[----:B------:R-:W-:Y:S01]  /*1dc50*/  FSEL R15, R209, -INF , !P3 ;  /* 0xff800000d10f7808 */ /* 0x000fe20005800000 */
        /* <DEDUP_REMOVED lines=15> */
[----:B------:R-:W-:Y:S02]  /*1dd50*/  FSEL R38, R2, -INF , !P0 ;  /* 0xff80000002267808 */ /* 0x000fe40004000000 */
[----:B------:R-:W-:Y:S02]  /*1dd60*/  IADD3 R2, R242, -R4, RZ ;  /* 0x80000004f2027210 */ /* 0x000fe40007ffe0ff */
[C---:B------:R-:W-:Y:S02]  /*1dd70*/  ISETP.GE.AND P0, PT, R4.reuse, R245, PT ;  /* 0x000000f50400720c */ /* 0x040fe40003f06270 */
[----:B------:R-:W-:Y:S02]  /*1dd80*/  IABS R2, R2 ;  /* 0x0000000200027213 */ /* 0x000fe40000000000 */
[----:B------:R-:W-:Y:S04]  /*1dd90*/  ISETP.GE.OR P0, PT, R4, R251, !P0 ;  /* 0x000000fb0400720c */ /* 0x000fe80004706670 */
[----:B------:R-:W1:Y:S02]  /*1dda0*/  I2F R2, R2 ;  /* 0x0000000200027306 */ /* 0x000e640000201400 */
[----:B-1----:R-:W-:Y:S05]  /*1ddb0*/  FFMA.FTZ R2, R2, -UR21, R216 ;  /* 0x8000001502027c23 */ /* 0x002fea00080100d8 */
[----:B------:R-:W-:Y:S01]  /*1ddc0*/  FSEL R37, R2, -INF , !P0 ;  /* 0xff80000002257808 */ /* 0x000fe20004000000 */
[----:B------:R-:W-:Y:S01]  /*1ddd0*/  IMAD.IADD R2, R241, 0x1, -R5 ;  /* 0x00000001f1027824 */ /* 0x000fe200078e0a05 */
[C---:B------:R-:W-:Y:S04]  /*1dde0*/  ISETP.GE.AND P0, PT, R6.reuse, R244, PT ;  /* 0x000000f40600720c */ /* 0x040fe80003f06270 */
[----:B------:R-:W-:Y:S02]  /*1ddf0*/  IABS R2, R2 ;  /* 0x0000000200027213 */ /* 0x000fe40000000000 */
[----:B------:R-:W-:Y:S04]  /*1de00*/  ISETP.GE.OR P0, PT, R6, R250, !P0 ;  /* 0x000000fa0600720c */ /* 0x000fe80004706670 */
[----:B------:R-:W1:Y:S09]  /*1de10*/  I2F R2, R2 ;  /* 0x0000000200027306 */ /* 0x000e720000201400 */
[----:B------:R-:W-:Y:S02]  /*1de20*/  @P0 LOP3.LUT R239, R239, 0x8, RZ, 0xfc, !PT ;  /* 0x00000008efef0812 */ /* 0x000fe400078efcff */
[----:B------:R-:W-:Y:S02]  /*1de30*/  ISETP.GE.AND P0, PT, R3, R246, PT ;  /* 0x000000f60300720c */ /* 0x000fe40003f06270 */
[----:B------:R-:W-:Y:S02]  /*1de40*/  LOP3.LUT P3, RZ, R239, 0x2000, RZ, 0xc0, !PT ;  /* 0x00002000efff7812 */ /* 0x000fe4000786c0ff */
[----:B------:R-:W-:Y:S02]  /*1de50*/  ISETP.GE.OR P0, PT, R3, R252, !P0 ;  /* 0x000000fc0300720c */ /* 0x000fe40004706670 */
[----:B------:R-:W-:Y:S02]  /*1de60*/  LOP3.LUT P4, RZ, R239, 0x4000, RZ, 0xc0, !PT ;  /* 0x00004000efff7812 */ /* 0x000fe4000788c0ff */
[----:B------:R-:W-:Y:S02]  /*1de70*/  FSEL R16, R208, -INF , !P3 ;  /* 0xff800000d0107808 */ /* 0x000fe40005800000 */
[----:B------:R-:W-:Y:S02]  /*1de80*/  FSEL R21, R143, -INF , !P4 ;  /* 0xff8000008f157808 */ /* 0x000fe40006000000 */
[C---:B------:R-:W-:Y:S01]  /*1de90*/  LOP3.LUT P4, RZ, R239.reuse, 0x800, RZ, 0xc0, !PT ;  /* 0x00000800efff7812 */ /* 0x040fe2000788c0ff */
[----:B-1----:R-:W-:Y:S01]  /*1dea0*/  FFMA.FTZ R14, R2, -UR21, R232 ;  /* 0x80000015020e7c23 */ /* 0x002fe200080100e8 */
[----:B------:R-:W-:Y:S01]  /*1deb0*/  LOP3.LUT P3, RZ, R239, 0x1000, RZ, 0xc0, !PT ;  /* 0x00001000efff7812 */ /* 0x000fe2000786c0ff */
[----:B------:R-:W-:Y:S01]  /*1dec0*/  IMAD.IADD R2, R248, 0x1, -R9 ;  /* 0x00000001f8027824 */ /* 0x000fe200078e0a09 */
[----:B------:R-:W-:Y:S02]  /*1ded0*/  FSEL R18, R135, -INF , !P4 ;  /* 0xff80000087127808 */ /* 0x000fe40006000000 */
[----:B------:R-:W-:Y:S02]  /*1dee0*/  FSEL R14, R14, -INF , !P2 ;  /* 0xff8000000e0e7808 */ /* 0x000fe40005000000 */
[----:B------:R-:W-:Y:S02]  /*1def0*/  IABS R2, R2 ;  /* 0x0000000200027213 */ /* 0x000fe40000000000 */
[C---:B------:R-:W-:Y:S02]  /*1df00*/  ISETP.GE.AND P2, PT, R7.reuse, R243, PT ;  /* 0x000000f30700720c */ /* 0x040fe40003f46270 */
[----:B------:R-:W-:Y:S02]  /*1df10*/  FSEL R28, R28, -INF , !P3 ;  /* 0xff8000001c1c7808 */ /* 0x000fe40005800000 */
[----:B------:R-:W1:Y:S01]  /*1df20*/  I2F R2, R2 ;  /* 0x0000000200027306 */ /* 0x000e620000201400 */
[----:B------:R-:W-:Y:S02]  /*1df30*/  ISETP.GE.OR P2, PT, R7, R249, !P2 ;  /* 0x000000f90700720c */ /* 0x000fe40005746670 */
[----:B------:R-:W-:Y:S01]  /*1df40*/  LOP3.LUT P4, RZ, R239, 0x200, RZ, 0xc0, !PT ;  /* 0x00000200efff7812 */ /* 0x000fe2000788c0ff */
        /* <DEDUP_REMOVED lines=20> */
[----:B------:R-:W1:Y:S01]  /*1e090*/  I2F R2, R2 ;  /* 0x0000000200027306 */ /* 0x000e620000201400 */
[----:B------:R-:W-:Y:S02]  /*1e0a0*/  FSEL R25, R137, -INF , !P6 ;  /* 0xff80000089197808 */ /* 0x000fe40007000000 */
        /* <DEDUP_REMOVED lines=8> */
[----:B-1----:R-:W-:Y:S01]  /*1e130*/  FFMA.FTZ R42, R2, -UR21, R236 ;  /* 0x80000015022a7c23 */ /* 0x002fe200080100ec */
[C---:B------:R-:W-:Y:S02]  /*1e140*/  IADD3 R2, R0.reuse, 0x38, RZ ;  /* 0x0000003800027810 */ /* 0x040fe40007ffe0ff */
[----:B------:R-:W-:Y:S02]  /*1e150*/  IADD3 R0, R0, 0x39, RZ ;  /* 0x0000003900007810 */ /* 0x000fe40007ffe0ff */
[C---:B------:R-:W-:Y:S01]  /*1e160*/  ISETP.GE.AND P0, PT, R2.reuse, R246, PT ;  /* 0x000000f60200720c */ /* 0x040fe20003f06270 */
[C-C-:B------:R-:W-:Y:S03]  /*1e170*/  IMAD.IADD R6, R247.reuse, 0x1, -R2.reuse ;  /* 0x00000001f7067824 */ /* 0x140fe600078e0a02 */
[----:B------:R-:W-:Y:S02]  /*1e180*/  ISETP.GE.OR P0, PT, R2, R252, !P0 ;  /* 0x000000fc0200720c */ /* 0x000fe40004706670 */
[----:B------:R-:W-:Y:S06]  /*1e190*/  IABS R6, R6 ;  /* 0x0000000600067213 */ /* 0x000fec0000000000 */
[----:B------:R-:W1:Y:S02]  /*1e1a0*/  I2F R6, R6 ;  /* 0x0000000600067306 */ /* 0x000e640000201400 */
        /* <DEDUP_REMOVED lines=24> */
[----:B------:R-:W-:Y:S04]  /*1e330*/  LOP3.LUT P0, RZ, R239, 0x8, RZ, 0xc0, !PT ;  /* 0x00000008efff7812 */ /* 0x000fe8000780c0ff */
        /* <DEDUP_REMOVED lines=9> */
[C---:B------:R-:W-:Y:S02]  /*1e3d0*/  ISETP.GE.AND P0, PT, R11.reuse, R243, PT ;  /* 0x000000f30b00720c */ /* 0x040fe40003f06270 */
[----:B------:R-:W-:Y:S02]  /*1e3e0*/  FSEL R27, R134, -INF , !P6 ;  /* 0xff800000861b7808 */ /* 0x000fe40007000000 */
[----:B------:R-:W-:Y:S01]  /*1e3f0*/  ISETP.GE.OR P0, PT, R11, R249, !P0 ;  /* 0x000000f90b00720c */ /* 0x000fe20004706670 */
[----:B-1----:R-:W-:Y:S01]  /*1e400*/  FFMA.FTZ R11, R6, -UR21, R238 ;  /* 0x80000015060b7c23 */ /* 0x002fe200080100ee */
[----:B------:R-:W-:Y:S02]  /*1e410*/  MOV R238, R240 ;  /* 0x000000f000ee7202 */ /* 0x000fe40000000f00 */
[----:B------:R-:W2:Y:S01]  /*1e420*/  LDL.LU R240, [R1+0x3c] ;  /* 0x00003c0001f07983 */ /* 0x000ea20000300800 */
[----:B------:R-:W-:Y:S02]  /*1e430*/  ISETP.GE.AND P6, PT, R8, R244, PT ;  /* 0x000000f40800720c */ /* 0x000fe40003fc6270 */
[----:B------:R-:W-:Y:S02]  /*1e440*/  FSEL R211, R42, -INF , !P0 ;  /* 0xff8000002ad37808 */ /* 0x000fe40004000000 */
[----:B------:R-:W-:Y:S02]  /*1e450*/  ISETP.GE.OR P6, PT, R8, R250, !P6 ;  /* 0x000000fa0800720c */ /* 0x000fe400077c6670 */
[----:B------:R-:W-:Y:S02]  /*1e460*/  IADD3 R8, R248, -R8, RZ ;  /* 0x80000008f8087210 */ /* 0x000fe40007ffe0ff */
[----:B------:R-:W-:Y:S02]  /*1e470*/  FSEL R19, R19, -INF , !P6 ;  /* 0xff80000013137808 */ /* 0x000fe40007000000 */
[C---:B------:R-:W-:Y:S02]  /*1e480*/  ISETP.GE.AND P6, PT, R10.reuse, R243, PT ;  /* 0x000000f30a00720c */ /* 0x040fe40003fc6270 */
[----:B------:R-:W-:Y:S02]  /*1e490*/  IABS R9, R8 ;  /* 0x0000000800097213 */ /* 0x000fe40000000000 */
[----:B------:R-:W-:Y:S01]  /*1e4a0*/  ISETP.GE.OR P6, PT, R10, R249, !P6 ;  /* 0x000000f90a00720c */ /* 0x000fe200077c6670 */
[----:B------:R-:W-:Y:S01]  /*1e4b0*/  IMAD.IADD R10, R248, 0x1, -R10 ;  /* 0x00000001f80a7824 */ /* 0x000fe200078e0a0a */
[----:B------:R-:W-:Y:S02]  /*1e4c0*/  FMNMX.FTZ R8, R62, R132, !PT ;  /* 0x000000843e087209 */ /* 0x000fe40007810000 */
[----:B------:R-:W1:Y:S01]  /*1e4d0*/  I2F R9, R9 ;  /* 0x0000000900097306 */ /* 0x000e620000201400 */
[----:B------:R-:W-:Y:S02]  /*1e4e0*/  ISETP.GE.AND P0, PT, R3, R244, PT ;  /* 0x000000f40300720c */ /* 0x000fe40003f06270 */
[----:B------:R-:W-:Y:S01]  /*1e4f0*/  IABS R6, R10 ;  /* 0x0000000a00067213 */ /* 0x000fe20000000000 */
[----:B------:R-:W-:Y:S01]  /*1e500*/  IMAD.IADD R10, R241, 0x1, -R0 ;  /* 0x00000001f10a7824 */ /* 0x000fe200078e0a00 */
[----:B------:R-:W-:Y:S02]  /*1e510*/  FMNMX.FTZ R8, R58, R8, !PT ;  /* 0x000000083a087209 */ /* 0x000fe40007810000 */
[----:B------:R-:W-:Y:S02]  /*1e520*/  ISETP.GE.OR P0, PT, R3, R250, !P0 ;  /* 0x000000fa0300720c */ /* 0x000fe40004706670 */
[----:B------:R-:W-:Y:S01]  /*1e530*/  FMNMX.FTZ R8, R64, R8, !PT ;  /* 0x0000000840087209 */ /* 0x000fe20007810000 */
[----:B------:R-:W3:Y:S01]  /*1e540*/  I2F R6, R6 ;  /* 0x0000000600067306 */ /* 0x000ee20000201400 */
[----:B------:R-:W-:Y:S02]  /*1e550*/  FSEL R11, R11, -INF , !P0 ;  /* 0xff8000000b0b7808 */ /* 0x000fe40004000000 */
[----:B------:R-:W-:Y:S02]  /*1e560*/  FMNMX.FTZ R8, R47, R8, !PT ;  /* 0x000000082f087209 */ /* 0x000fe40007810000 */
[C---:B------:R-:W-:Y:S04]  /*1e570*/  ISETP.GE.AND P0, PT, R2.reuse, R244, PT ;  /* 0x000000f40200720c */ /* 0x040fe80003f06270 */
[----:B------:R-:W-:Y:S01]  /*1e580*/  ISETP.GE.OR P0, PT, R2, R250, !P0 ;  /* 0x000000fa0200720c */ /* 0x000fe20004706670 */
[----:B-1----:R-:W-:Y:S01]  /*1e590*/  FFMA.FTZ R32, R9, -UR21, R32 ;  /* 0x8000001509207c23 */ /* 0x002fe20008010020 */
[----:B------:R-:W-:Y:S04]  /*1e5a0*/  FMNMX.FTZ R9, R65, R8, !PT ;  /* 0x0000000841097209 */ /* 0x000fe80007810000 */
[----:B------:R-:W-:Y:S02]  /*1e5b0*/  FMNMX.FTZ R9, R60, R9, !PT ;  /* 0x000000093c097209 */ /* 0x000fe40007810000 */
[----:B------:R-:W-:Y:S02]  /*1e5c0*/  FSEL R44, R32, -INF , !P5 ;  /* 0xff800000202c7808 */ /* 0x000fe40006800000 */
[----:B------:R-:W-:Y:S01]  /*1e5d0*/  ISETP.GE.AND P5, PT, R3, R243, PT ;  /* 0x000000f30300720c */ /* 0x000fe20003fa6270 */
[----:B---3--:R-:W-:Y:S02]  /*1e5e0*/  FFMA.FTZ R34, R6, -UR21, R34 ;  /* 0x8000001506227c23 */ /* 0x008fe40008010022 */
[----:B------:R-:W-:Y:S01]  /*1e5f0*/  IMAD.IADD R6, R241, 0x1, -R2 ;  /* 0x00000001f1067824 */ /* 0x000fe200078e0a02 */
[----:B------:R-:W-:Y:S04]  /*1e600*/  ISETP.GE.OR P5, PT, R3, R249, !P5 ;  /* 0x000000f90300720c */ /* 0x000fe80006fa6670 */
[----:B------:R-:W-:Y:S06]  /*1e610*/  IABS R6, R6 ;  /* 0x0000000600067213 */ /* 0x000fec0000000000 */
[----:B------:R-:W1:Y:S02]  /*1e620*/  I2F R6, R6 ;  /* 0x0000000600067306 */ /* 0x000e640000201400 */
[----:B-1----:R-:W-:Y:S01]  /*1e630*/  FFMA.FTZ R33, R6, -UR21, R33 ;  /* 0x8000001506217c23 */ /* 0x002fe20008010021 */
[----:B------:R-:W-:Y:S04]  /*1e640*/  FMNMX.FTZ R6, R66, R133, !PT ;  /* 0x0000008542067209 */ /* 0x000fe80007810000 */
[----:B------:R-:W-:Y:S04]  /*1e650*/  FMNMX.FTZ R6, R63, R6, !PT ;  /* 0x000000063f067209 */ /* 0x000fe80007810000 */
[----:B------:R-:W-:Y:S04]  /*1e660*/  FMNMX.FTZ R6, R50, R6, !PT ;  /* 0x0000000632067209 */ /* 0x000fe80007810000 */
[----:B------:R-:W-:Y:S04]  /*1e670*/  FMNMX.FTZ R6, R52, R6, !PT ;  /* 0x0000000634067209 */ /* 0x000fe80007810000 */
[----:B------:R-:W-:Y:S02]  /*1e680*/  FMNMX.FTZ R8, R61, R6, !PT ;  /* 0x000000063d087209 */ /* 0x000fe40007810000 */
[----:B------:R-:W-:Y:S01]  /*1e690*/  IABS R6, R10 ;  /* 0x0000000a00067213 */ /* 0x000fe20000000000 */
[----:B------:R-:W-:Y:S01]  /*1e6a0*/  IMAD.IADD R10, R248, 0x1, -R7 ;  /* 0x00000001f80a7824 */ /* 0x000fe200078e0a07 */
[----:B------:R-:W-:Y:S02]  /*1e6b0*/  FMNMX.FTZ R7, R57, R9, !PT ;  /* 0x0000000939077209 */ /* 0x000fe40007810000 */
[----:B------:R-:W1:Y:S01]  /*1e6c0*/  I2F R9, R6 ;  /* 0x0000000600097306 */ /* 0x000e620000201400 */
[----:B------:R-:W-:Y:S02]  /*1e6d0*/  FMNMX.FTZ R8, R59, R8, !PT ;  /* 0x000000083b087209 */ /* 0x000fe40007810000 */
[----:B------:R-:W-:Y:S02]  /*1e6e0*/  FMNMX.FTZ R7, R55, R7, !PT ;  /* 0x0000000737077209 */ /* 0x000fe40007810000 */
[----:B------:R-:W-:Y:S02]  /*1e6f0*/  FMNMX.FTZ R8, R56, R8, !PT ;  /* 0x0000000838087209 */ /* 0x000fe40007810000 */
[----:B------:R-:W-:Y:S02]  /*1e700*/  FMNMX.FTZ R7, R53, R7, !PT ;  /* 0x0000000735077209 */ /* 0x000fe40007810000 */
[----:B------:R-:W-:Y:S02]  /*1e710*/  IABS R10, R10 ;  /* 0x0000000a000a7213 */ /* 0x000fe40000000000 */
[----:B------:R-:W-:Y:S01]  /*1e720*/  FMNMX.FTZ R137, R49, R7, !PT ;  /* 0x0000000731897209 */ /* 0x000fe20007810000 */
[----:B------:R-:W-:Y:S03]  /*1e730*/  IMAD.IADD R7, R248, 0x1, -R5 ;  /* 0x00000001f8077824 */ /* 0x000fe600078e0a05 */
[----:B------:R-:W-:Y:S04]  /*1e740*/  FMNMX.FTZ R137, R45, R137, !PT ;  /* 0x000000892d897209 */ /* 0x000fe80007810000 */
[----:B------:R-:W-:Y:S04]  /*1e750*/  FMNMX.FTZ R137, R43, R137, !PT ;  /* 0x000000892b897209 */ /* 0x000fe80007810000 */
[----:B------:R-:W-:Y:S01]  /*1e760*/  FMNMX.FTZ R137, R38, R137, !PT ;  /* 0x0000008926897209 */ /* 0x000fe20007810000 */
[----:B-1----:R-:W-:Y:S01]  /*1e770*/  FFMA.FTZ R9, R9, -UR21, R238 ;  /* 0x8000001509097c23 */ /* 0x002fe200080100ee */
[----:B------:R-:W-:Y:S02]  /*1e780*/  FMNMX.FTZ R6, R54, R8, !PT ;  /* 0x0000000836067209 */ /* 0x000fe40007810000 */
[----:B------:R-:W-:Y:S02]  /*1e790*/  FMNMX.FTZ R137, R36, R137, !PT ;  /* 0x0000008924897209 */ /* 0x000fe40007810000 */
[----:B------:R-:W-:Y:S02]  /*1e7a0*/  FMNMX.FTZ R6, R51, R6, !PT ;  /* 0x0000000633067209 */ /* 0x000fe40007810000 */
[----:B------:R-:W-:Y:S02]  /*1e7b0*/  FMNMX.FTZ R137, R30, R137, !PT ;  /* 0x000000891e897209 */ /* 0x000fe40007810000 */
[----:B------:R-:W-:Y:S02]  /*1e7c0*/  FMNMX.FTZ R6, R48, R6, !PT ;  /* 0x0000000630067209 */ /* 0x000fe40007810000 */
[----:B------:R-:W-:Y:S02]  /*1e7d0*/  FMNMX.FTZ R137, R26, R137, !PT ;  /* 0x000000891a897209 */ /* 0x000fe40007810000 */
[----:B------:R-:W-:Y:S02]  /*1e7e0*/  FMNMX.FTZ R6, R46, R6, !PT ;  /* 0x000000062e067209 */ /* 0x000fe40007810000 */
[----:B------:R-:W-:Y:S02]  /*1e7f0*/  MOV R8, R10 ;  /* 0x0000000a00087202 */ /* 0x000fe40000000f00 */
[----:B------:R-:W-:Y:S02]  /*1e800*/  FMNMX.FTZ R6, R41, R6, !PT ;  /* 0x0000000629067209 */ /* 0x000fe40007810000 */
[----:B------:R-:W-:Y:S02]  /*1e810*/  IABS R10, R7 ;  /* 0x00000007000a7213 */ /* 0x000fe40000000000 */
[----:B------:R-:W-:Y:S01]  /*1e820*/  FMNMX.FTZ R5, R37, R6, !PT ;  /* 0x0000000625057209 */ /* 0x000fe20007810000 */
[----:B------:R-:W-:Y:S01]  /*1e830*/  I2F R8, R8 ;  /* 0x0000000800087306 */ /* 0x000fe20000201400 */
[----:B------:R-:W1:Y:S02]  /*1e840*/  SHFL.BFLY PT, R6, R137, 0x2, 0x1f ;  /* 0x0c401f0089067f89 */ /* 0x000e6400000e0000 */
[----:B------:R-:W-:Y:S04]  /*1e850*/  FMNMX.FTZ R5, R35, R5, !PT ;  /* 0x0000000523057209 */ /* 0x000fe80007810000 */
[----:B------:R-:W-:Y:S03]  /*1e860*/  FMNMX.FTZ R5, R29, R5, !PT ;  /* 0x000000051d057209 */ /* 0x000fe60007810000 */
[----:B------:R-:W3:Y:S01]  /*1e870*/  I2F R10, R10 ;  /* 0x0000000a000a7306 */ /* 0x000ee20000201400 */
[----:B------:R-:W-:Y:S05]  /*1e880*/  FMNMX.FTZ R5, R22, R5, !PT ;  /* 0x0000000516057209 */ /* 0x000fea0007810000 */
[----:B------:R-:W4:Y:S01]  /*1e890*/  SHFL.BFLY PT, R7, R5, 0x2, 0x1f ;  /* 0x0c401f0005077f89 */ /* 0x000f2200000e0000 */
[----:B-1----:R-:W-:Y:S02]  /*1e8a0*/  FMNMX.FTZ R137, R137, R6, !PT ;  /* 0x0000000689897209 */ /* 0x002fe40007810000 */
[----:B------:R-:W-:Y:S01]  /*1e8b0*/  IADD3 R6, R248, -R4, RZ ;  /* 0x80000004f8067210 */ /* 0x000fe20007ffe0ff */
[----:B---3--:R-:W-:Y:S01]  /*1e8c0*/  FFMA.FTZ R31, R10, -UR21, R31 ;  /* 0x800000150a1f7c23 */ /* 0x008fe2000801001f */
[----:B------:R-:W-:Y:S02]  /*1e8d0*/  FSEL R10, R33, -INF , !P0 ;  /* 0xff800000210a7808 */ /* 0x000fe40004000000 */
[----:B------:R-:W-:Y:S02]  /*1e8e0*/  ISETP.GE.AND P0, PT, R0, R244, PT ;  /* 0x000000f40000720c */ /* 0x000fe40003f06270 */
[----:B------:R-:W-:Y:S02]  /*1e8f0*/  FSEL R143, R31, -INF , !P1 ;  /* 0xff8000001f8f7808 */ /* 0x000fe40004800000 */
[----:B----4-:R-:W-:Y:S02]  /*1e900*/  FMNMX.FTZ R5, R5, R7, !PT ;  /* 0x0000000705057209 */ /* 0x010fe40007810000 */
[----:B------:R-:W-:Y:S01]  /*1e910*/  IABS R7, R6 ;  /* 0x0000000600077213 */ /* 0x000fe20000000000 */
[----:B------:R-:W-:Y:S01]  /*1e920*/  IMAD.IADD R6, R248, 0x1, -R3 ;  /* 0x00000001f8067824 */ /* 0x000fe200078e0a03 */
[----:B------:R-:W-:Y:S01]  /*1e930*/  ISETP.GE.OR P0, PT, R0, R250, !P0 ;  /* 0x000000fa0000720c */ /* 0x000fe20004706670 */
[----:B------:R-:W1:Y:S01]  /*1e940*/  SHFL.BFLY PT, R136, R5, 0x1, 0x1f ;  /* 0x0c201f0005887f89 */ /* 0x000e6200000e0000 */
[----:B------:R-:W-:Y:S02]  /*1e950*/  I2F R33, R7 ;  /* 0x0000000700217306 */ /* 0x000fe40000201400 */
[----:B------:R-:W-:Y:S02]  /*1e960*/  IABS R6, R6 ;  /* 0x0000000600067213 */ /* 0x000fe40000000000 */
[----:B------:R-:W-:Y:S02]  /*1e970*/  FSEL R9, R9, -INF , !P0 ;  /* 0xff80000009097808 */ /* 0x000fe40004000000 */
[C---:B------:R-:W-:Y:S04]  /*1e980*/  ISETP.GE.AND P0, PT, R2.reuse, R243, PT ;  /* 0x000000f30200720c */ /* 0x040fe80003f06270 */
[----:B------:R-:W-:Y:S02]  /*1e990*/  ISETP.GE.OR P0, PT, R2, R249, !P0 ;  /* 0x000000f90200720c */ /* 0x000fe40004706670 */
[----:B-1----:R-:W-:Y:S04]  /*1e9a0*/  FMNMX.FTZ R136, R5, R136, !PT ;  /* 0x0000008805887209 */ /* 0x002fe80007810000 */
[----:B------:R-:W-:Y:S01]  /*1e9b0*/  FSETP.NEU.FTZ.AND P1, PT, R136, -INF , PT ;  /* 0xff8000008800780b */ /* 0x000fe20003f3d000 */
[----:B--2---:R-:W-:Y:S02]  /*1e9c0*/  FFMA.FTZ R8, R8, -UR21, R240 ;  /* 0x8000001508087c23 */ /* 0x004fe400080100f0 */
[----:B------:R-:W-:Y:S01]  /*1e9d0*/  IMAD.MOV.U32 R240, RZ, RZ, R130 ;  /* 0x000000fffff07224 */ /* 0x000fe200078e0082 */
[----:B------:R-:W-:Y:S02]  /*1e9e0*/  FSEL R130, R34, -INF , !P6 ;  /* 0xff80000022827808 */ /* 0x000fe40007000000 */
[----:B------:R-:W-:Y:S02]  /*1e9f0*/  ISETP.GE.AND P6, PT, R4, R243, PT ;  /* 0x000000f30400720c */ /* 0x000fe40003fc6270 */
[----:B------:R-:W-:Y:S02]  /*1ea00*/  FSEL R40, R8, -INF , !P2 ;  /* 0xff80000008287808 */ /* 0x000fe40005000000 */
[----:B------:R-:W-:Y:S01]  /*1ea10*/  ISETP.GE.OR P6, PT, R4, R249, !P6 ;  /* 0x000000f90400720c */ /* 0x000fe200077c6670 */
[----:B------:R1:W-:Y:S01]  /*1ea20*/  I2F R8, R6 ;  /* 0x0000000600087306 */ /* 0x0003e20000201400 */
[----:B------:R-:W-:Y:S02]  /*1ea30*/  FMNMX.FTZ R4, R67, R139, !PT ;  /* 0x0000008b43047209 */ /* 0x000fe40007810000 */
[----:B------:R-:W-:Y:S02]  /*1ea40*/  ISETP.GE.AND P2, PT, R0, R243, PT ;  /* 0x000000f30000720c */ /* 0x000fe40003f46270 */
[----:B------:R-:W-:Y:S02]  /*1ea50*/  FMNMX.FTZ R4, R12, R4, !PT ;  /* 0x000000040c047209 */ /* 0x000fe40007810000 */
[----:B------:R-:W-:Y:S02]  /*1ea60*/  ISETP.GE.OR P3, PT, R0, R249, !P2 ;  /* 0x000000f90000720c */ /* 0x000fe40005766670 */
[----:B------:R-:W-:Y:S04]  /*1ea70*/  FMNMX.FTZ R4, R15, R4, !PT ;  /* 0x000000040f047209 */ /* 0x000fe80007810000 */
[----:B------:R-:W-:Y:S01]  /*1ea80*/  FMNMX.FTZ R3, R16, R4, !PT ;  /* 0x0000000410037209 */ /* 0x000fe20007810000 */
[----:B------:R-:W-:Y:S01]  /*1ea90*/  IMAD.IADD R4, R248, 0x1, -R2 ;  /* 0x00000001f8047824 */ /* 0x000fe200078e0a02 */
[----:B------:R-:W-:Y:S02]  /*1eaa0*/  FMNMX.FTZ R2, R141, R140, !PT ;  /* 0x0000008c8d027209 */ /* 0x000fe40007810000 */
[----:B------:R-:W-:Y:S02]  /*1eab0*/  FMNMX.FTZ R3, R21, R3, !PT ;  /* 0x0000000315037209 */ /* 0x000fe40007810000 */
[----:B------:R-:W-:Y:S02]  /*1eac0*/  FMNMX.FTZ R2, R18, R2, !PT ;  /* 0x0000000212027209 */ /* 0x000fe40007810000 */
[----:B------:R-:W-:Y:S02]  /*1ead0*/  FMNMX.FTZ R3, R20, R3, !PT ;  /* 0x0000000314037209 */ /* 0x000fe40007810000 */
[----:B------:R-:W-:Y:S01]  /*1eae0*/  FMNMX.FTZ R2, R28, R2, !PT ;  /* 0x000000021c027209 */ /* 0x000fe20007810000 */
[----:B-1----:R-:W1:Y:S01]  /*1eaf0*/  SHFL.BFLY PT, R6, R137, 0x1, 0x1f ;  /* 0x0c201f0089067f89 */ /* 0x002e6200000e0000 */
[----:B------:R-:W-:Y:S02]  /*1eb00*/  FMNMX.FTZ R3, R25, R3, !PT ;  /* 0x0000000319037209 */ /* 0x000fe40007810000 */
[----:B------:R-:W-:Y:S02]  /*1eb10*/  IABS R4, R4 ;  /* 0x0000000400047213 */ /* 0x000fe40000000000 */
[----:B------:R-:W-:Y:S02]  /*1eb20*/  FMNMX.FTZ R135, R24, R3, !PT ;  /* 0x0000000318877209 */ /* 0x000fe40007810000 */
[----:B------:R-:W-:Y:S01]  /*1eb30*/  IADD3 R3, R248, -R0, RZ ;  /* 0x80000000f8037210 */ /* 0x000fe20007ffe0ff */
[----:B------:R-:W2:Y:S01]  /*1eb40*/  I2F R32, R4 ;  /* 0x0000000400207306 */ /* 0x000ea20000201400 */
[----:B------:R-:W-:Y:S02]  /*1eb50*/  FMNMX.FTZ R0, R27, R2, !PT ;  /* 0x000000021b007209 */ /* 0x000fe40007810000 */
[----:B------:R-:W-:Y:S02]  /*1eb60*/  IABS R2, R3 ;  /* 0x0000000300027213 */ /* 0x000fe40000000000 */
[----:B------:R-:W-:Y:S02]  /*1eb70*/  FMNMX.FTZ R0, R214, R0, !PT ;  /* 0x00000000d6007209 */ /* 0x000fe40007810000 */
[----:B------:R-:W-:Y:S02]  /*1eb80*/  FMNMX.FTZ R135, R23, R135, !PT ;  /* 0x0000008717877209 */ /* 0x000fe40007810000 */
[----:B------:R-:W-:Y:S01]  /*1eb90*/  FMNMX.FTZ R0, R213, R0, !PT ;  /* 0x00000000d5007209 */ /* 0x000fe20007810000 */
[----:B------:R3:W4:Y:S01]  /*1eba0*/  I2F R7, R2 ;  /* 0x0000000200077306 */ /* 0x0007220000201400 */
[----:B------:R-:W-:Y:S02]  /*1ebb0*/  FMNMX.FTZ R135, R19, R135, !PT ;  /* 0x0000008713877209 */ /* 0x000fe40007810000 */
[----:B------:R-:W-:Y:S02]  /*1ebc0*/  FMNMX.FTZ R0, R212, R0, !PT ;  /* 0x00000000d4007209 */ /* 0x000fe40007810000 */
[----:B------:R-:W-:Y:S02]  /*1ebd0*/  FMNMX.FTZ R135, R17, R135, !PT ;  /* 0x0000008711877209 */ /* 0x000fe40007810000 */
[----:B-1----:R-:W-:Y:S02]  /*1ebe0*/  FMNMX.FTZ R137, R137, R6, !PT ;  /* 0x0000000689897209 */ /* 0x002fe40007810000 */
[----:B------:R-:W-:Y:S02]  /*1ebf0*/  FMNMX.FTZ R0, R211, R0, !PT ;  /* 0x00000000d3007209 */ /* 0x000fe40007810000 */
[C---:B------:R-:W-:Y:S01]  /*1ec00*/  FSETP.NEU.FTZ.AND P2, PT, R137.reuse, -INF , PT ;  /* 0xff8000008900780b */ /* 0x040fe20003f5d000 */
[----:B------:R-:W-:Y:S01]  /*1ec10*/  FMUL.FTZ R6, R137, c[0x0][0x23c] ;  /* 0x00008f0089067a20 */ /* 0x000fe20000410000 */
[----:B------:R-:W-:Y:S01]  /*1ec20*/  FMNMX.FTZ R0, R130, R0, !PT ;  /* 0x0000000082007209 */ /* 0x000fe20007810000 */
[----:B--2---:R-:W-:Y:S01]  /*1ec30*/  FFMA.FTZ R3, R32, -UR21, R129 ;  /* 0x8000001520037c23 */ /* 0x004fe20008010081 */
[----:B------:R-:W-:Y:S01]  /*1ec40*/  FMNMX.FTZ R135, R14, R135, !PT ;  /* 0x000000870e877209 */ /* 0x000fe20007810000 */
[----:B------:R-:W-:Y:S01]  /*1ec50*/  FFMA.FTZ R4, R33, -UR21, R240 ;  /* 0x8000001521047c23 */ /* 0x000fe200080100f0 */
[----:B------:R-:W-:Y:S02]  /*1ec60*/  FSEL R6, R6, RZ, P2 ;  /* 0x000000ff06067208 */ /* 0x000fe40001000000 */
[----:B------:R-:W-:Y:S02]  /*1ec70*/  FSEL R39, R3, -INF , !P0 ;  /* 0xff80000003277808 */ /* 0x000fe40004000000 */
[----:B------:R-:W-:Y:S01]  /*1ec80*/  FMNMX.FTZ R0, R44, R0, !PT ;  /* 0x000000002c007209 */ /* 0x000fe20007810000 */
[----:B------:R-:W-:Y:S01]  /*1ec90*/  FFMA.FTZ R129, R60, c[0x0][0x23c], -R6 ;  /* 0x00008f003c817a23 */ /* 0x000fe20000010806 */
[----:B------:R-:W-:Y:S01]  /*1eca0*/  FSEL R142, R4, -INF , !P6 ;  /* 0xff800000048e7808 */ /* 0x000fe20007000000 */
[----:B---3--:R-:W-:Y:S01]  /*1ecb0*/  FFMA.FTZ R2, R8, -UR21, R131 ;  /* 0x8000001508027c23 */ /* 0x008fe20008010083 */
[----:B------:R-:W-:Y:S01]  /*1ecc0*/  FMNMX.FTZ R0, R40, R0, !PT ;  /* 0x0000000028007209 */ /* 0x000fe20007810000 */
[----:B----4-:R-:W-:Y:S01]  /*1ecd0*/  FFMA.FTZ R138, R7, -UR21, R138 ;  /* 0x80000015078a7c23 */ /* 0x010fe2000801008a */
[----:B------:R-:W-:Y:S01]  /*1ece0*/  FMNMX.FTZ R135, R13, R135, !PT ;  /* 0x000000870d877209 */ /* 0x000fe20007810000 */
[----:B------:R-:W-:Y:S01]  /*1ecf0*/  FMUL.FTZ R7, R136, c[0x0][0x23c] ;  /* 0x00008f0088077a20 */ /* 0x000fe20000410000 */
[----:B------:R-:W-:Y:S01]  /*1ed00*/  FSEL R131, R2, -INF , !P5 ;  /* 0xff80000002837808 */ /* 0x000fe20006800000 */
[--C-:B------:R-:W-:Y:S01]  /*1ed10*/  FFMA.FTZ R2, R62, c[0x0][0x23c], -R6.reuse ;  /* 0x00008f003e027a23 */ /* 0x100fe20000010806 */
[----:B------:R-:W-:Y:S01]  /*1ed20*/  FMNMX.FTZ R0, R143, R0, !PT ;  /* 0x000000008f007209 */ /* 0x000fe20007810000 */
[--C-:B------:R-:W-:Y:S01]  /*1ed30*/  FFMA.FTZ R55, R55, c[0x0][0x23c], -R6.reuse ;  /* 0x00008f0037377a23 */ /* 0x100fe20000010806 */
[----:B------:R-:W-:Y:S01]  /*1ed40*/  FSEL R7, R7, RZ, P1 ;  /* 0x000000ff07077208 */ /* 0x000fe20000800000 */
[----:B------:R1:W-:Y:S01]  /*1ed50*/  MUFU.EX2 R210, R2 ;  /* 0x0000000200d27308 */ /* 0x0003e20000000800 */
[----:B------:R-:W-:Y:S01]  /*1ed60*/  FMNMX.FTZ R0, R142, R0, !PT ;  /* 0x000000008e007209 */ /* 0x000fe20007810000 */
[--C-:B------:R-:W-:Y:S01]  /*1ed70*/  FFMA.FTZ R247, R38, c[0x0][0x23c], -R6.reuse ;  /* 0x00008f0026f77a23 */ /* 0x100fe20000010806 */
[----:B------:R-:W-:Y:S01]  /*1ed80*/  FSEL R138, R138, -INF , !P3 ;  /* 0xff8000008a8a7808 */ /* 0x000fe20005800000 */
[--C-:B------:R-:W-:Y:S01]  /*1ed90*/  FFMA.FTZ R3, R66, c[0x0][0x23c], -R7.reuse ;  /* 0x00008f0042037a23 */ /* 0x100fe20000010807 */
[----:B------:R-:W-:Y:S01]  /*1eda0*/  FMNMX.FTZ R0, R131, R0, !PT ;  /* 0x0000000083007209 */ /* 0x000fe20007810000 */
[--C-:B------:R-:W-:Y:S01]  /*1edb0*/  FFMA.FTZ R233, R22, c[0x0][0x23c], -R7.reuse ;  /* 0x00008f0016e97a23 */ /* 0x100fe20000010807 */
[----:B------:R-:W-:Y:S01]  /*1edc0*/  FMNMX.FTZ R135, R11, R135, !PT ;  /* 0x000000870b877209 */ /* 0x000fe20007810000 */
[--C-:B------:R-:W-:Y:S01]  /*1edd0*/  FFMA.FTZ R240, R36, c[0x0][0x23c], -R6.reuse ;  /* 0x00008f0024f07a23 */ /* 0x100fe20000010806 */
[----:B------:R-:W-:Y:S01]  /*1ede0*/  FMNMX.FTZ R0, R39, R0, !PT ;  /* 0x0000000027007209 */ /* 0x000fe20007810000 */
[----:B------:R2:W-:Y:S01]  /*1edf0*/  MUFU.EX2 R209, R3 ;  /* 0x0000000300d17308 */ /* 0x0005e20000000800 */
[----:B------:R-:W-:Y:S01]  /*1ee00*/  FMNMX.FTZ R135, R10, R135, !PT ;  /* 0x000000870a877209 */ /* 0x000fe20007810000 */
[--C-:B------:R-:W-:Y:S01]  /*1ee10*/  FFMA.FTZ R236, R30, c[0x0][0x23c], -R6.reuse ;  /* 0x00008f001eec7a23 */ /* 0x100fe20000010806 */
[----:B------:R-:W-:Y:S01]  /*1ee20*/  FMNMX.FTZ R0, R138, R0, !PT ;  /* 0x000000008a007209 */ /* 0x000fe20007810000 */
[--C-:B------:R-:W-:Y:S01]  /*1ee30*/  FFMA.FTZ R235, R26, c[0x0][0x23c], -R6.reuse ;  /* 0x00008f001aeb7a23 */ /* 0x100fe20000010806 */
[----:B------:R-:W-:Y:S01]  /*1ee40*/  FMNMX.FTZ R135, R9, R135, !PT ;  /* 0x0000008709877209 */ /* 0x000fe20007810000 */
[--C-:B------:R-:W-:Y:S01]  /*1ee50*/  FFMA.FTZ R54, R54, c[0x0][0x23c], -R7.reuse ;  /* 0x00008f0036367a23 */ /* 0x100fe20000010807 */
[----:B------:R-:W-:Y:S01]  /*1ee60*/  LOP3.LUT P3, RZ, R239, 0x100, RZ, 0xc0, !PT ;  /* 0x00000100efff7812 */ /* 0x000fe2000786c0ff */
[--C-:B------:R-:W-:Y:S02]  /*1ee70*/  FFMA.FTZ R238, R37, c[0x0][0x23c], -R7.reuse ;  /* 0x00008f0025ee7a23 */ /* 0x100fe40000010807 */
[----:B------:R-:W3:Y:S01]  /*1ee80*/  SHFL.BFLY PT, R8, R135, 0x2, 0x1f ;  /* 0x0c401f0087087f89 */ /* 0x000ee200000e0000 */
[--C-:B------:R-:W-:Y:S02]  /*1ee90*/  FFMA.FTZ R237, R35, c[0x0][0x23c], -R7.reuse ;  /* 0x00008f0023ed7a23 */ /* 0x100fe40000010807 */
[--C-:B------:R-:W-:Y:S02]  /*1eea0*/  FFMA.FTZ R234, R29, c[0x0][0x23c], -R7.reuse ;  /* 0x00008f001dea7a23 */ /* 0x100fe40000010807 */
[--C-:B-1----:R-:W-:Y:S02]  /*1eeb0*/  FFMA.FTZ R2, R58, c[0x0][0x23c], -R6.reuse ;  /* 0x00008f003a027a23 */ /* 0x102fe40000010806 */
[----:B------:R-:W-:Y:S02]  /*1eec0*/  FFMA.FTZ R42, R65, c[0x0][0x23c], -R6 ;  /* 0x00008f00412a7a23 */ /* 0x000fe40000010806 */
[----:B------:R1:W-:Y:S01]  /*1eed0*/  MUFU.EX2 R33, R2 ;  /* 0x0000000200217308 */ /* 0x0003e20000000800 */
[----:B------:R-:W-:Y:S02]  /*1eee0*/  IMAD.MOV.U32 R60, RZ, RZ, R44 ;  /* 0x000000ffff3c7224 */ /* 0x000fe400078e002c */
[--C-:B------:R-:W-:Y:S01]  /*1eef0*/  FFMA.FTZ R44, R57, c[0x0][0x23c], -R6.reuse ;  /* 0x00008f00392c7a23 */ /* 0x100fe20000010806 */
[----:B------:R-:W-:Y:S01]  /*1ef00*/  MOV R57, R40 ;  /* 0x0000002800397202 */ /* 0x000fe20000000f00 */
[----:B--2---:R-:W-:Y:S02]  /*1ef10*/  FFMA.FTZ R3, R63, c[0x0][0x23c], -R7 ;  /* 0x00008f003f037a23 */ /* 0x004fe40000010807 */
[--C-:B------:R-:W-:Y:S02]  /*1ef20*/  FFMA.FTZ R40, R53, c[0x0][0x23c], -R6.reuse ;  /* 0x00008f0035287a23 */ /* 0x100fe40000010806 */
[----:B------:R-:W-:Y:S01]  /*1ef30*/  IMAD.MOV.U32 R53, RZ, RZ, R143 ;  /* 0x000000ffff357224 */ /* 0x000fe200078e008f */
[----:B------:R2:W-:Y:S01]  /*1ef40*/  MUFU.EX2 R34, R3 ;  /* 0x0000000300227308 */ /* 0x0005e20000000800 */
[----:B------:R-:W-:Y:S02]  /*1ef50*/  FFMA.FTZ R49, R49, c[0x0][0x23c], -R6 ;  /* 0x00008f0031317a23 */ /* 0x000fe40000010806 */
[----:B------:R-:W-:Y:S01]  /*1ef60*/  IMAD.MOV.U32 R58, RZ, RZ, R130 ;  /* 0x000000ffff3a7224 */ /* 0x000fe200078e0082 */
[----:B---3--:R-:W-:Y:S01]  /*1ef70*/  FMNMX.FTZ R135, R135, R8, !PT ;  /* 0x0000000887877209 */ /* 0x008fe20007810000 */
[--C-:B------:R-:W-:Y:S02]  /*1ef80*/  FFMA.FTZ R130, R61, c[0x0][0x23c], -R7.reuse ;  /* 0x00008f003d827a23 */ /* 0x100fe40000010807 */
[--C-:B------:R-:W-:Y:S02]  /*1ef90*/  FFMA.FTZ R56, R56, c[0x0][0x23c], -R7.reuse ;  /* 0x00008f0038387a23 */ /* 0x100fe40000010807 */
[----:B------:R-:W3:Y:S01]  /*1efa0*/  SHFL.BFLY PT, R4, R135, 0x1, 0x1f ;  /* 0x0c201f0087047f89 */ /* 0x000ee200000e0000 */
[--C-:B------:R-:W-:Y:S02]  /*1efb0*/  FFMA.FTZ R51, R51, c[0x0][0x23c], -R7.reuse ;  /* 0x00008f0033337a23 */ /* 0x100fe40000010807 */
[--C-:B------:R-:W-:Y:S02]  /*1efc0*/  FFMA.FTZ R48, R48, c[0x0][0x23c], -R7.reuse ;  /* 0x00008f0030307a23 */ /* 0x100fe40000010807 */
[--C-:B------:R-:W-:Y:S02]  /*1efd0*/  FFMA.FTZ R46, R46, c[0x0][0x23c], -R7.reuse ;  /* 0x00008f002e2e7a23 */ /* 0x100fe40000010807 */
[----:B------:R-:W-:Y:S01]  /*1efe0*/  FFMA.FTZ R65, R41, c[0x0][0x23c], -R7 ;  /* 0x00008f0029417a23 */ /* 0x000fe20000010807 */
[----:B-1----:R-:W1:Y:S01]  /*1eff0*/  SHFL.BFLY PT, R2, R0, 0x2, 0x1f ;  /* 0x0c401f0000027f89 */ /* 0x002e6200000e0000 */
[----:B------:R-:W-:Y:S02]  /*1f000*/  IMAD.MOV.U32 R61, RZ, RZ, R39 ;  /* 0x000000ffff3d7224 */ /* 0x000fe400078e0027 */
[----:B--2---:R-:W-:Y:S05]  /*1f010*/  FFMA.FTZ R3, R64, c[0x0][0x23c], -R6 ;  /* 0x00008f0040037a23 */ /* 0x004fea0000010806 */
[----:B------:R-:W-:Y:S01]  /*1f020*/  LDSM.16.MT88.4 R36, [R222+0xc000] ;  /* 0x00c00000de24783b */ /* 0x000fe20000004200 */
[----:B------:R2:W4:Y:S01]  /*1f030*/  MUFU.EX2 R31, R3 ;  /* 0x00000003001f7308 */ /* 0x0005220000000800 */
[----:B---3--:R-:W-:Y:S04]  /*1f040*/  FMNMX.FTZ R135, R135, R4, !PT ;  /* 0x0000000487877209 */ /* 0x008fe80007810000 */
[C---:B------:R-:W-:Y:S01]  /*1f050*/  FSETP.NEU.FTZ.AND P0, PT, R135.reuse, -INF , PT ;  /* 0xff8000008700780b */ /* 0x040fe20003f1d000 */
[----:B------:R-:W-:Y:S01]  /*1f060*/  FMUL.FTZ R8, R135, c[0x0][0x23c] ;  /* 0x00008f0087087a20 */ /* 0x000fe20000410000 */
[----:B-1----:R-:W-:Y:S01]  /*1f070*/  FMNMX.FTZ R0, R0, R2, !PT ;  /* 0x0000000200007209 */ /* 0x002fe20007810000 */
[----:B------:R-:W-:Y:S03]  /*1f080*/  FFMA.FTZ R2, R50, c[0x0][0x23c], -R7 ;  /* 0x00008f0032027a23 */ /* 0x000fe60000010807 */
[----:B------:R-:W-:Y:S01]  /*1f090*/  FSEL R8, R8, RZ, P0 ;  /* 0x000000ff08087208 */ /* 0x000fe20000000000 */
[----:B------:R1:W-:Y:S01]  /*1f0a0*/  MUFU.EX2 R64, R2 ;  /* 0x0000000200407308 */ /* 0x0003e20000000800 */
[----:B------:R-:W3:Y:S03]  /*1f0b0*/  SHFL.BFLY PT, R4, R0, 0x1, 0x1f ;  /* 0x0c201f0000047f89 */ /* 0x000ee600000e0000 */
[--C-:B------:R-:W-:Y:S02]  /*1f0c0*/  FFMA.FTZ R5, R15, c[0x0][0x23c], -R8.reuse ;  /* 0x00008f000f057a23 */ /* 0x100fe40000010808 */
[----:B------:R-:W-:Y:S02]  /*1f0d0*/  FFMA.FTZ R219, R21, c[0x0][0x23c], -R8 ;  /* 0x00008f0015db7a23 */ /* 0x000fe40000010808 */
[----:B--2---:R-:W-:Y:S02]  /*1f0e0*/  FFMA.FTZ R3, R47, c[0x0][0x23c], -R6 ;  /* 0x00008f002f037a23 */ /* 0x004fe40000010806 */
[----:B----4-:R-:W-:Y:S02]  /*1f0f0*/  IMAD.MOV.U32 R47, RZ, RZ, R31 ;  /* 0x000000ffff2f7224 */ /* 0x010fe400078e001f */
[----:B------:R2:W4:Y:S01]  /*1f100*/  MUFU.EX2 R227, R3 ;  /* 0x0000000300e37308 */ /* 0x0005220000000800 */
[----:B------:R-:W-:Y:S02]  /*1f110*/  FFMA.FTZ R218, R20, c[0x0][0x23c], -R8 ;  /* 0x00008f0014da7a23 */ /* 0x000fe40000010808 */
[----:B------:R-:W-:Y:S02]  /*1f120*/  FFMA.FTZ R15, R45, c[0x0][0x23c], -R6 ;  /* 0x00008f002d0f7a23 */ /* 0x000fe40000010806 */
[----:B------:R-:W-:Y:S02]  /*1f130*/  IMAD.MOV.U32 R45, RZ, RZ, R142 ;  /* 0x000000ffff2d7224 */ /* 0x000fe400078e008e */
[--C-:B------:R-:W-:Y:S02]  /*1f140*/  FFMA.FTZ R232, R13, c[0x0][0x23c], -R8.reuse ;  /* 0x00008f000de87a23 */ /* 0x100fe40000010808 */
[--C-:B------:R-:W-:Y:S01]  /*1f150*/  FFMA.FTZ R231, R11, c[0x0][0x23c], -R8.reuse ;  /* 0x00008f000be77a23 */ /* 0x100fe20000010808 */
[----:B------:R4:W-:Y:S01]  /*1f160*/  MUFU.EX2 R63, R5 ;  /* 0x00000005003f7308 */ /* 0x0009e20000000800 */
[--C-:B------:R-:W-:Y:S02]  /*1f170*/  FFMA.FTZ R230, R10, c[0x0][0x23c], -R8.reuse ;  /* 0x00008f000ae67a23 */ /* 0x100fe40000010808 */
[--C-:B------:R-:W-:Y:S02]  /*1f180*/  FFMA.FTZ R229, R9, c[0x0][0x23c], -R8.reuse ;  /* 0x00008f0009e57a23 */ /* 0x100fe40000010808 */
[----:B-1----:R-:W-:Y:S01]  /*1f190*/  FFMA.FTZ R2, R52, c[0x0][0x23c], -R7 ;  /* 0x00008f0034027a23 */ /* 0x002fe20000010807 */
[----:B---3--:R-:W-:Y:S01]  /*1f1a0*/  FMNMX.FTZ R134, R0, R4, !PT ;  /* 0x0000000400867209 */ /* 0x008fe20007810000 */
[--C-:B------:R-:W-:Y:S01]  /*1f1b0*/  FFMA.FTZ R52, R19, c[0x0][0x23c], -R8.reuse ;  /* 0x00008f0013347a23 */ /* 0x100fe20000010808 */
[----:B------:R-:W-:Y:S01]  /*1f1c0*/  FSEL R0, R135, RZ, P0 ;  /* 0x000000ff87007208 */ /* 0x000fe20000000000 */
[--C-:B------:R-:W-:Y:S01]  /*1f1d0*/  FFMA.FTZ R217, R25, c[0x0][0x23c], -R8.reuse ;  /* 0x00008f0019d97a23 */ /* 0x100fe20000010808 */
[----:B------:R1:W3:Y:S01]  /*1f1e0*/  MUFU.EX2 R226, R2 ;  /* 0x0000000200e27308 */ /* 0x0002e20000000800 */
[----:B------:R-:W-:Y:S01]  /*1f1f0*/  FSETP.NEU.FTZ.AND P0, PT, R134, -INF , PT ;  /* 0xff8000008600780b */ /* 0x000fe20003f1d000 */
[--C-:B------:R-:W-:Y:S01]  /*1f200*/  FFMA.FTZ R216, R24, c[0x0][0x23c], -R8.reuse ;  /* 0x00008f0018d87a23 */ /* 0x100fe20000010808 */
[----:B--2---:R-:W-:Y:S01]  /*1f210*/  FSEL R3, R137, RZ, P2 ;  /* 0x000000ff89037208 */ /* 0x004fe20001000000 */
[--C-:B------:R-:W-:Y:S01]  /*1f220*/  FFMA.FTZ R50, R17, c[0x0][0x23c], -R8.reuse ;  /* 0x00008f0011327a23 */ /* 0x100fe20000010808 */
[----:B----4-:R-:W-:Y:S01]  /*1f230*/  F2FP.PACK_AB R142, R227, R47 ;  /* 0x0000002fe38e723e */ /* 0x010fe200000000ff */
[----:B------:R-:W-:Y:S02]  /*1f240*/  FFMA.FTZ R66, R14, c[0x0][0x23c], -R8 ;  /* 0x00008f000e427a23 */ /* 0x000fe40000010808 */
[----:B------:R-:W-:Y:S02]  /*1f250*/  FADD.FTZ R5, -R3, R132 ;  /* 0x0000008403057221 */ /* 0x000fe40000010100 */
[----:B------:R-:W-:Y:S01]  /*1f260*/  FADD.FTZ R3, -R0, R139 ;  /* 0x0000008b00037221 */ /* 0x000fe20000010100 */
[----:B------:R-:W-:Y:S01]  /*1f270*/  FSEL R0, R134, RZ, P0 ;  /* 0x000000ff86007208 */ /* 0x000fe20000000000 */
[--C-:B-1----:R-:W-:Y:S01]  /*1f280*/  FFMA.FTZ R2, R67, c[0x0][0x23c], -R8.reuse ;  /* 0x00008f0043027a23 */ /* 0x102fe20000010808 */
[----:B---3--:R-:W-:Y:S01]  /*1f290*/  F2FP.PACK_AB R143, R226, R64 ;  /* 0x00000040e28f723e */ /* 0x008fe200000000ff */
[--C-:B------:R-:W-:Y:S02]  /*1f2a0*/  FFMA.FTZ R67, R23, c[0x0][0x23c], -R8.reuse ;  /* 0x00008f0017437a23 */ /* 0x100fe40000010808 */
[----:B------:R1:W-:Y:S01]  /*1f2b0*/  MUFU.EX2 R208, R2 ;  /* 0x0000000200d07308 */ /* 0x0003e20000000800 */
[----:B------:R-:W2:Y:S01]  /*1f2c0*/  LDSM.16.MT88.4 R20, [R221+0xc000] ;  /* 0x00c00000dd14783b */ /* 0x000ea20000004200 */
[--C-:B-1----:R-:W-:Y:S02]  /*1f2d0*/  FFMA.FTZ R2, R12, c[0x0][0x23c], -R8.reuse ;  /* 0x00008f000c027a23 */ /* 0x102fe40000010808 */
[----:B------:R-:W-:Y:S06]  /*1f2e0*/  FFMA.FTZ R12, R16, c[0x0][0x23c], -R8 ;  /* 0x00008f00100c7a23 */ /* 0x000fec0000010808 */
[----:B------:R1:W3:Y:S10]  /*1f2f0*/  MUFU.EX2 R31, R2 ;  /* 0x00000002001f7308 */ /* 0x0002f40000000800 */
[----:B------:R4:W-:Y:S01]  /*1f300*/  MUFU.EX2 R225, R12 ;  /* 0x0000000c00e17308 */ /* 0x0009e20000000800 */
[----:B-1----:R-:W-:Y:S01]  /*1f310*/  FSEL R2, R136, RZ, P1 ;  /* 0x000000ff88027208 */ /* 0x002fe20000800000 */
[----:B---3--:R-:W-:Y:S04]  /*1f320*/  IMAD.MOV.U32 R41, RZ, RZ, R31 ;  /* 0x000000ffff297224 */ /* 0x008fe800078e001f */
[----:B------:R-:W-:Y:S02]  /*1f330*/  FADD.FTZ R4, -R2, R133 ;  /* 0x0000008502047221 */ /* 0x000fe40000010100 */
[----:B------:R-:W-:Y:S05]  /*1f340*/  FMUL.FTZ R2, R134, c[0x0][0x23c] ;  /* 0x00008f0086027a20 */ /* 0x000fea0000410000 */
[----:B------:R-:W-:Y:S01]  /*1f350*/  FSEL R139, R2, RZ, P0 ;  /* 0x000000ff028b7208 */ /* 0x000fe20000000000 */
[----:B------:R-:W-:Y:S01]  /*1f360*/  FADD.FTZ R2, -R0, R140 ;  /* 0x0000008c00027221 */ /* 0x000fe20000010100 */
[----:B------:R-:W-:Y:S02]  /*1f370*/  F2FP.PACK_AB R140, R33, R210 ;  /* 0x000000d2218c723e */ /* 0x000fe400000000ff */
[----:B------:R-:W-:Y:S01]  /*1f380*/  PLOP3.LUT P0, PT, PT, PT, UP0, 0x80, 0x0 ;  /* 0x000000000000781c */ /* 0x000fe20003f0f008 */
[--C-:B------:R-:W-:Y:S02]  /*1f390*/  FFMA.FTZ R0, R18, c[0x0][0x23c], -R139.reuse ;  /* 0x00008f0012007a23 */ /* 0x100fe4000001088b */
[----:B----4-:R-:W-:Y:S01]  /*1f3a0*/  FFMA.FTZ R12, R141, c[0x0][0x23c], -R139 ;  /* 0x00008f008d0c7a23 */ /* 0x010fe2000001088b */
[----:B------:R-:W-:Y:S01]  /*1f3b0*/  F2FP.PACK_AB R141, R34, R209 ;  /* 0x000000d1228d723e */ /* 0x000fe200000000ff */
[----:B------:R1:W-:Y:S10]  /*1f3c0*/  MUFU.EX2 R62, R0 ;  /* 0x00000000003e7308 */ /* 0x0003f40000000800 */
[----:B------:R3:W-:Y:S01]  /*1f3d0*/  MUFU.EX2 R215, R12 ;  /* 0x0000000c00d77308 */ /* 0x0007e20000000800 */
[----:B-1----:R-:W-:Y:S09]  /*1f3e0*/  FMUL.FTZ R0, R5, c[0x0][0x23c] ;  /* 0x00008f0005007a20 */ /* 0x002ff20000410000 */
[----:B------:R1:W4:Y:S01]  /*1f3f0*/  MUFU.EX2 R133, R0 ;  /* 0x0000000000857308 */ /* 0x0003220000000800 */
[----:B---3--:R-:W-:Y:S01]  /*1f400*/  FFMA.FTZ R12, R43, c[0x0][0x23c], -R6 ;  /* 0x00008f002b0c7a23 */ /* 0x008fe20000010806 */
[----:B------:R-:W-:Y:S01]  /*1f410*/  MOV R43, R131 ;  /* 0x00000083002b7202 */ /* 0x000fe20000000f00 */
[----:B------:R-:W-:Y:S01]  /*1f420*/  FFMA.FTZ R131, R59, c[0x0][0x23c], -R7 ;  /* 0x00008f003b837a23 */ /* 0x000fe20000010807 */
[----:B------:R-:W-:Y:S01]  /*1f430*/  MOV R59, R15 ;  /* 0x0000000f003b7202 */ /* 0x000fe20000000f00 */
[----:B------:R-:W-:Y:S02]  /*1f440*/  IMAD.MOV.U32 R35, RZ, RZ, R12 ;  /* 0x000000ffff237224 */ /* 0x000fe400078e000c */
[----:B-1----:R-:W-:Y:S02]  /*1f450*/  FMUL.FTZ R0, R4, c[0x0][0x23c] ;  /* 0x00008f0004007a20 */ /* 0x002fe40000410000 */
[C---:B----4-:R-:W-:Y:S02]  /*1f460*/  FMUL.FTZ R4, R133.reuse, R148 ;  /* 0x0000009485047220 */ /* 0x050fe40000410000 */
[----:B------:R1:W3:Y:S01]  /*1f470*/  MUFU.EX2 R132, R0 ;  /* 0x0000000000847308 */ /* 0x0002e20000000800 */
[C---:B------:R-:W-:Y:S02]  /*1f480*/  FMUL.FTZ R5, R133.reuse, R149 ;  /* 0x0000009585057220 */ /* 0x040fe40000410000 */
[C---:B------:R-:W-:Y:S02]  /*1f490*/  FMUL.FTZ R16, R133.reuse, R152 ;  /* 0x0000009885107220 */ /* 0x040fe40000410000 */
[C---:B------:R-:W-:Y:S02]  /*1f4a0*/  FMUL.FTZ R17, R133.reuse, R153 ;  /* 0x0000009985117220 */ /* 0x040fe40000410000 */
        /* <DEDUP_REMOVED lines=17> */
[-C--:B--2---:R-:W-:Y:S01]  /*1f5c0*/  HMMA.16816.F32 R4, R140, R20.reuse, R4 ;  /* 0x000000148c04723c */ /* 0x084fe20000001804 */
[C---:B------:R-:W-:Y:S02]  /*1f5d0*/  FMUL.FTZ R19, R132.reuse, R155 ;  /* 0x0000009b84137220 */ /* 0x040fe40000410000 */
[----:B------:R-:W-:Y:S02]  /*1f5e0*/  IMAD.MOV.U32 R155, RZ, RZ, R34 ;  /* 0x000000ffff9b7224 */ /* 0x000fe400078e0022 */
[C---:B------:R-:W-:Y:S02]  /*1f5f0*/  FMUL.FTZ R34, R132.reuse, R170 ;  /* 0x000000aa84227220 */ /* 0x040fe40000410000 */
[----:B------:R-:W-:Y:S02]  /*1f600*/  FMUL.FTZ R35, R132, R171 ;  /* 0x000000ab84237220 */ /* 0x000fe40000410000 */
[----:B------:R-:W-:Y:S03]  /*1f610*/  IMAD.MOV.U32 R171, RZ, RZ, R48 ;  /* 0x000000ffffab7224 */ /* 0x000fe600078e0030 */
[----:B------:R-:W-:Y:S02]  /*1f620*/  FMUL.FTZ R48, R133, R184 ;  /* 0x000000b885307220 */ /* 0x000fe40000410000 */
[----:B------:R-:W-:Y:S02]  /*1f630*/  IMAD.MOV.U32 R170, RZ, RZ, R59 ;  /* 0x000000ffffaa7224 */ /* 0x000fe400078e003b */
[----:B-1----:R-:W-:Y:S02]  /*1f640*/  FMUL.FTZ R0, R2, c[0x0][0x23c] ;  /* 0x00008f0002007a20 */ /* 0x002fe40000410000 */
[----:B------:R-:W-:Y:S02]  /*1f650*/  FFMA.FTZ R2, R28, c[0x0][0x23c], -R139 ;  /* 0x00008f001c027a23 */ /* 0x000fe4000001088b */
[----:B---3--:R-:W-:Y:S01]  /*1f660*/  FMUL.FTZ R8, R3, R144 ;  /* 0x0000009003087220 */ /* 0x008fe20000410000 */
[----:B------:R-:W-:Y:S01]  /*1f670*/  F2FP.PACK_AB R144, R41, R208 ;  /* 0x000000d02990723e */ /* 0x000fe200000000ff */
[----:B------:R1:W-:Y:S01]  /*1f680*/  MUFU.EX2 R228, R2 ;  /* 0x0000000200e47308 */ /* 0x0003e20000000800 */
[C---:B------:R-:W-:Y:S01]  /*1f690*/  FMUL.FTZ R9, R3.reuse, R145 ;  /* 0x0000009103097220 */ /* 0x040fe20000410000 */
[----:B------:R-:W-:Y:S01]  /*1f6a0*/  F2FP.PACK_AB R145, R62, R215 ;  /* 0x000000d73e91723e */ /* 0x000fe200000000ff */
[C---:B------:R-:W-:Y:S02]  /*1f6b0*/  FMUL.FTZ R12, R3.reuse, R156 ;  /* 0x0000009c030c7220 */ /* 0x040fe40000410000 */
[C---:B------:R-:W-:Y:S01]  /*1f6c0*/  FMUL.FTZ R13, R3.reuse, R157 ;  /* 0x0000009d030d7220 */ /* 0x040fe20000410000 */
[----:B------:R-:W-:Y:S01]  /*1f6d0*/  MOV R157, R64 ;  /* 0x00000040009d7202 */ /* 0x000fe20000000f00 */
[C---:B------:R-:W-:Y:S01]  /*1f6e0*/  FMUL.FTZ R24, R3.reuse, R160 ;  /* 0x000000a003187220 */ /* 0x040fe20000410000 */
[----:B------:R-:W-:Y:S01]  /*1f6f0*/  MOV R160, R43 ;  /* 0x0000002b00a07202 */ /* 0x000fe20000000f00 */
[C---:B------:R-:W-:Y:S01]  /*1f700*/  FMUL.FTZ R25, R3.reuse, R161 ;  /* 0x000000a103197220 */ /* 0x040fe20000410000 */
[----:B------:R-:W2:Y:S01]  /*1f710*/  MUFU.EX2 R0, R0 ;  /* 0x0000000000007308 */ /* 0x000ea20000000800 */
[C---:B------:R-:W-:Y:S02]  /*1f720*/  FMUL.FTZ R28, R3.reuse, R172 ;  /* 0x000000ac031c7220 */ /* 0x040fe40000410000 */
[C---:B------:R-:W-:Y:S02]  /*1f730*/  FMUL.FTZ R29, R3.reuse, R173 ;  /* 0x000000ad031d7220 */ /* 0x040fe40000410000 */
[C---:B------:R-:W-:Y:S02]  /*1f740*/  FMUL.FTZ R41, R3.reuse, R177 ;  /* 0x000000b103297220 */ /* 0x040fe40000410000 */
[----:B------:R-:W-:Y:S02]  /*1f750*/  IMAD.MOV.U32 R177, RZ, RZ, R55 ;  /* 0x000000ffffb17224 */ /* 0x000fe400078e0037 */
[----:B------:R-:W-:Y:S02]  /*1f760*/  IMAD.MOV.U32 R161, RZ, RZ, R45 ;  /* 0x000000ffffa17224 */ /* 0x000fe400078e002d */
[----:B------:R-:W-:Y:S02]  /*1f770*/  FMUL.FTZ R45, R3, R189 ;  /* 0x000000bd032d7220 */ /* 0x000fe40000410000 */
[----:B------:R-:W-:Y:S01]  /*1f780*/  IMAD.MOV.U32 R173, RZ, RZ, R44 ;  /* 0x000000ffffad7224 */ /* 0x000fe200078e002c */
[----:B------:R-:W-:Y:S01]  /*1f790*/  MUFU.EX2 R189, R216 ;  /* 0x000000d800bd7308 */ /* 0x000fe20000000800 */
[----:B-1----:R-:W-:Y:S02]  /*1f7a0*/  FFMA.FTZ R2, R27, c[0x0][0x23c], -R139 ;  /* 0x00008f001b027a23 */ /* 0x002fe4000001088b */
[----:B------:R-:W-:Y:S02]  /*1f7b0*/  FMUL.FTZ R44, R3, R188 ;  /* 0x000000bc032c7220 */ /* 0x000fe40000410000 */
[----:B------:R-:W-:Y:S02]  /*1f7c0*/  IMAD.MOV.U32 R172, RZ, RZ, R50 ;  /* 0x000000ffffac7224 */ /* 0x000fe400078e0032 */
[----:B------:R-:W-:Y:S02]  /*1f7d0*/  FMUL.FTZ R50, R132, R186 ;  /* 0x000000ba84327220 */ /* 0x000fe40000410000 */
[----:B------:R-:W-:Y:S01]  /*1f7e0*/  IMAD.MOV.U32 R156, RZ, RZ, R63 ;  /* 0x000000ffff9c7224 */ /* 0x000fe200078e003f */
[----:B------:R-:W1:Y:S01]  /*1f7f0*/  MUFU.EX2 R220, R2 ;  /* 0x0000000200dc7308 */ /* 0x000e620000000800 */
[C---:B--2---:R-:W-:Y:S01]  /*1f800*/  FMUL.FTZ R10, R0.reuse, R146 ;  /* 0x00000092000a7220 */ /* 0x044fe20000410000 */
[----:B------:R-:W-:Y:S01]  /*1f810*/  F2FP.PACK_AB R146, R225, R63 ;  /* 0x0000003fe192723e */ /* 0x000fe200000000ff */
[C---:B------:R-:W-:Y:S02]  /*1f820*/  FMUL.FTZ R11, R0.reuse, R147 ;  /* 0x00000093000b7220 */ /* 0x040fe40000410000 */
[C---:B------:R-:W-:Y:S02]  /*1f830*/  FMUL.FTZ R14, R0.reuse, R158 ;  /* 0x0000009e000e7220 */ /* 0x040fe40000410000 */
[C---:B------:R-:W-:Y:S02]  /*1f840*/  FMUL.FTZ R15, R0.reuse, R159 ;  /* 0x0000009f000f7220 */ /* 0x040fe40000410000 */
[C---:B------:R-:W-:Y:S01]  /*1f850*/  FMUL.FTZ R26, R0.reuse, R162 ;  /* 0x000000a2001a7220 */ /* 0x040fe20000410000 */
[----:B------:R-:W-:Y:S01]  /*1f860*/  MOV R162, R53 ;  /* 0x0000003500a27202 */ /* 0x000fe20000000f00 */
[C---:B------:R-:W-:Y:S01]  /*1f870*/  FMUL.FTZ R27, R0.reuse, R163 ;  /* 0x000000a3001b7220 */ /* 0x040fe20000410000 */
[----:B------:R-:W-:Y:S01]  /*1f880*/  MUFU.EX2 R173, R173 ;  /* 0x000000ad00ad7308 */ /* 0x000fe20000000800 */
[C---:B------:R-:W-:Y:S02]  /*1f890*/  FMUL.FTZ R30, R0.reuse, R174 ;  /* 0x000000ae001e7220 */ /* 0x040fe40000410000 */
[C---:B------:R-:W-:Y:S02]  /*1f8a0*/  FMUL.FTZ R31, R0.reuse, R175 ;  /* 0x000000af001f7220 */ /* 0x040fe40000410000 */
[C---:B------:R-:W-:Y:S02]  /*1f8b0*/  FMUL.FTZ R43, R0.reuse, R179 ;  /* 0x000000b3002b7220 */ /* 0x040fe40000410000 */
[----:B------:R-:W-:Y:S02]  /*1f8c0*/  IMAD.MOV.U32 R158, RZ, RZ, R47 ;  /* 0x000000ffff9e7224 */ /* 0x000fe400078e002f */
[----:B------:R-:W-:Y:S02]  /*1f8d0*/  FMUL.FTZ R47, R0, R191 ;  /* 0x000000bf002f7220 */ /* 0x000fe40000410000 */
[----:B------:R-:W-:Y:S01]  /*1f8e0*/  IMAD.MOV.U32 R163, RZ, RZ, R57 ;  /* 0x000000ffffa37224 */ /* 0x000fe200078e0039 */
[----:B-1----:R-:W-:Y:S01]  /*1f8f0*/  F2FP.PACK_AB R147, R220, R228 ;  /* 0x000000e4dc93723e */ /* 0x002fe200000000ff */
[C---:B------:R-:W-:Y:S01]  /*1f900*/  FMUL.FTZ R57, R3.reuse, R193 ;  /* 0x000000c103397220 */ /* 0x040fe20000410000 */
[----:B------:R-:W-:Y:S01]  /*1f910*/  MOV R2, R46 ;  /* 0x0000002e00027202 */ /* 0x000fe20000000f00 */
[----:B------:R-:W-:Y:S02]  /*1f920*/  IMAD.MOV.U32 R159, RZ, RZ, R62 ;  /* 0x000000ffff9f7224 */ /* 0x000fe400078e003e */
[C---:B------:R-:W-:Y:S02]  /*1f930*/  FMUL.FTZ R72, R3.reuse, R72 ;  /* 0x0000004803487220 */ /* 0x040fe40000410000 */
[C---:B------:R-:W-:Y:S01]  /*1f940*/  HMMA.16816.F32 R8, R144.reuse, R20, R8 ;  /* 0x000000149008723c */ /* 0x040fe20000001808 */
[C---:B------:R-:W-:Y:S02]  /*1f950*/  FMUL.FTZ R73, R3.reuse, R73 ;  /* 0x0000004903497220 */ /* 0x040fe40000410000 */
[C---:B------:R-:W-:Y:S02]  /*1f960*/  FMUL.FTZ R76, R3.reuse, R76 ;  /* 0x0000004c034c7220 */ /* 0x040fe40000410000 */
[C---:B------:R-:W-:Y:S02]  /*1f970*/  FMUL.FTZ R77, R3.reuse, R77 ;  /* 0x0000004d034d7220 */ /* 0x040fe40000410000 */
[C---:B------:R-:W-:Y:S01]  /*1f980*/  FMUL.FTZ R88, R3.reuse, R88 ;  /* 0x0000005803587220 */ /* 0x040fe20000410000 */
[-C--:B------:R-:W-:Y:S01]  /*1f990*/  HMMA.16816.F32 R12, R144, R22.reuse, R12 ;  /* 0x00000016900c723c */ /* 0x080fe2000000180c */
[C---:B------:R-:W-:Y:S03]  /*1f9a0*/  FMUL.FTZ R89, R3.reuse, R89 ;  /* 0x0000005903597220 */ /* 0x040fe60000410000 */
        /* <DEDUP_REMOVED lines=15> */
[-C--:B------:R-:W-:Y:S01]  /*1faa0*/  HMMA.16816.F32 R20, R140, R36.reuse, R20 ;  /* 0x000000248c14723c */ /* 0x080fe20000001814 */
[C---:B------:R-:W-:Y:S01]  /*1fab0*/  FMUL.FTZ R109, R3.reuse, R109 ;  /* 0x0000006d036d7220 */ /* 0x040fe20000410000 */
[----:B------:R-:W-:Y:S01]  /*1fac0*/  MUFU.EX2 R167, R167 ;  /* 0x000000a700a77308 */ /* 0x000fe20000000800 */
[C---:B------:R-:W-:Y:S02]  /*1fad0*/  FMUL.FTZ R120, R3.reuse, R120 ;  /* 0x0000007803787220 */ /* 0x040fe40000410000 */
[C---:B------:R-:W-:Y:S02]  /*1fae0*/  FMUL.FTZ R121, R3.reuse, R121 ;  /* 0x0000007903797220 */ /* 0x040fe40000410000 */
[C---:B------:R-:W-:Y:S01]  /*1faf0*/  FMUL.FTZ R124, R3.reuse, R124 ;  /* 0x0000007c037c7220 */ /* 0x040fe20000410000 */
[C---:B------:R-:W-:Y:S01]  /*1fb00*/  HMMA.16816.F32 R24, R144.reuse, R36, R24 ;  /* 0x000000249018723c */ /* 0x040fe20000001818 */
[----:B------:R-:W-:Y:S03]  /*1fb10*/  FMUL.FTZ R125, R3, R125 ;  /* 0x0000007d037d7220 */ /* 0x000fe60000410000 */
[----:B------:R-:W-:Y:S02]  /*1fb20*/  FFMA.FTZ R216, R160, c[0x0][0x23c], -R139 ;  /* 0x00008f00a0d87a23 */ /* 0x000fe4000001088b */
[C---:B------:R-:W-:Y:S02]  /*1fb30*/  FMUL.FTZ R42, R0.reuse, R178 ;  /* 0x000000b2002a7220 */ /* 0x040fe40000410000 */
[-C--:B------:R-:W-:Y:S01]  /*1fb40*/  HMMA.16816.F32 R28, R144, R38.reuse, R28 ;  /* 0x00000026901c723c */ /* 0x080fe2000000181c */
[C---:B------:R-:W-:Y:S01]  /*1fb50*/  FMUL.FTZ R36, R133.reuse, R180 ;  /* 0x000000b485247220 */ /* 0x040fe20000410000 */
[----:B------:R-:W-:Y:S02]  /*1fb60*/  MUFU.EX2 R216, R216 ;  /* 0x000000d800d87308 */ /* 0x000fe40000000800 */
[----:B------:R-:W-:Y:S02]  /*1fb70*/  FMUL.FTZ R37, R133, R181 ;  /* 0x000000b585257220 */ /* 0x000fe40000410000 */
[----:B------:R-:W-:Y:S02]  /*1fb80*/  FMUL.FTZ R46, R0, R190 ;  /* 0x000000be002e7220 */ /* 0x000fe40000410000 */
[C---:B------:R-:W-:Y:S01]  /*1fb90*/  HMMA.16816.F32 R32, R140.reuse, R38, R32 ;  /* 0x000000268c20723c */ /* 0x040fe20000001820 */
[----:B------:R-:W-:Y:S03]  /*1fba0*/  IMAD.MOV.U32 R181, RZ, RZ, R51 ;  /* 0x000000ffffb57224 */ /* 0x000fe600078e0033 */
[C---:B------:R-:W-:Y:S02]  /*1fbb0*/  FMUL.FTZ R51, R132.reuse, R187 ;  /* 0x000000bb84337220 */ /* 0x040fe40000410000 */
[----:B------:R-:W-:Y:S02]  /*1fbc0*/  IMAD.MOV.U32 R174, RZ, RZ, R56 ;  /* 0x000000ffffae7224 */ /* 0x000fe400078e0038 */
[C---:B------:R-:W-:Y:S04]  /*1fbd0*/  FMUL.FTZ R38, R132.reuse, R182 ;  /* 0x000000b684267220 */ /* 0x040fe80000410000 */
[----:B------:R-:W-:Y:S01]  /*1fbe0*/  IMAD.MOV.U32 R182, RZ, RZ, R40 ;  /* 0x000000ffffb67224 */ /* 0x000fe200078e0028 */
[----:B------:R-:W-:Y:S01]  /*1fbf0*/  MUFU.EX2 R174, R174 ;  /* 0x000000ae00ae7308 */ /* 0x000fe20000000800 */
[C---:B------:R-:W-:Y:S01]  /*1fc00*/  FMUL.FTZ R40, R3.reuse, R176 ;  /* 0x000000b003287220 */ /* 0x040fe20000410000 */
[----:B------:R-:W-:Y:S01]  /*1fc10*/  MOV R176, R54 ;  /* 0x0000003600b07202 */ /* 0x000fe20000000f00 */
[----:B------:R-:W-:Y:S01]  /*1fc20*/  FMUL.FTZ R39, R132, R183 ;  /* 0x000000b784277220 */ /* 0x000fe20000410000 */
[----:B------:R-:W1:Y:S01]  /*1fc30*/  LDSM.16.MT88.4 R52, [R224+0xc000] ;  /* 0x00c00000e034783b */ /* 0x000e620000004200 */
[----:B------:R-:W-:Y:S01]  /*1fc40*/  FMUL.FTZ R56, R3, R192 ;  /* 0x000000c003387220 */ /* 0x000fe20000410000 */
[----:B------:R-:W-:Y:S01]  /*1fc50*/  MOV R183, R49 ;  /* 0x0000003100b77202 */ /* 0x000fe20000000f00 */
[----:B------:R-:W-:Y:S01]  /*1fc60*/  FMUL.FTZ R49, R133, R185 ;  /* 0x000000b985317220 */ /* 0x000fe20000410000 */
[----:B------:R-:W-:Y:S01]  /*1fc70*/  MOV R185, R153 ;  /* 0x0000009900b97202 */ /* 0x000fe20000000f00 */
[C---:B------:R-:W-:Y:S01]  /*1fc80*/  FMUL.FTZ R58, R0.reuse, R194 ;  /* 0x000000c2003a7220 */ /* 0x040fe20000410000 */
[----:B------:R-:W-:Y:S01]  /*1fc90*/  MUFU.EX2 R182, R182 ;  /* 0x000000b600b67308 */ /* 0x000fe20000000800 */
[C---:B------:R-:W-:Y:S02]  /*1fca0*/  FMUL.FTZ R59, R0.reuse, R195 ;  /* 0x000000c3003b7220 */ /* 0x040fe40000410000 */
[----:B------:R-:W-:Y:S02]  /*1fcb0*/  IMAD.MOV.U32 R165, RZ, RZ, R61 ;  /* 0x000000ffffa57224 */ /* 0x000fe400078e003d */
[C---:B------:R-:W-:Y:S02]  /*1fcc0*/  FMUL.FTZ R61, R3.reuse, R205 ;  /* 0x000000cd033d7220 */ /* 0x040fe40000410000 */
[----:B------:R-:W-:Y:S02]  /*1fcd0*/  IMAD.MOV.U32 R180, RZ, RZ, R60 ;  /* 0x000000ffffb47224 */ /* 0x000fe400078e003c */
[----:B------:R-:W-:Y:S01]  /*1fce0*/  FMUL.FTZ R60, R3, R204 ;  /* 0x000000cc033c7220 */ /* 0x000fe20000410000 */
[----:B------:R-:W-:Y:S01]  /*1fcf0*/  MUFU.EX2 R205, R185 ;  /* 0x000000b900cd7308 */ /* 0x000fe20000000800 */
[C---:B------:R-:W-:Y:S02]  /*1fd00*/  FMUL.FTZ R62, R0.reuse, R206 ;  /* 0x000000ce003e7220 */ /* 0x040fe40000410000 */
[----:B------:R-:W-:Y:S02]  /*1fd10*/  FMUL.FTZ R63, R0, R207 ;  /* 0x000000cf003f7220 */ /* 0x000fe40000410000 */
[C---:B------:R-:W-:Y:S02]  /*1fd20*/  FMUL.FTZ R64, R133.reuse, R200 ;  /* 0x000000c885407220 */ /* 0x040fe40000410000 */
[C---:B------:R-:W-:Y:S02]  /*1fd30*/  FMUL.FTZ R67, R132.reuse, R203 ;  /* 0x000000cb84437220 */ /* 0x040fe40000410000 */
[C---:B------:R-:W-:Y:S01]  /*1fd40*/  FMUL.FTZ R70, R132.reuse, R70 ;  /* 0x0000004684467220 */ /* 0x040fe20000410000 */
[----:B------:R-:W-:Y:S01]  /*1fd50*/  MUFU.EX2 R207, R236 ;  /* 0x000000ec00cf7308 */ /* 0x000fe20000000800 */
[----:B------:R-:W-:Y:S02]  /*1fd60*/  FMUL.FTZ R71, R132, R71 ;  /* 0x0000004784477220 */ /* 0x000fe40000410000 */
[C---:B------:R-:W-:Y:S02]  /*1fd70*/  FMUL.FTZ R74, R0.reuse, R74 ;  /* 0x0000004a004a7220 */ /* 0x040fe40000410000 */
[C---:B------:R-:W-:Y:S02]  /*1fd80*/  FMUL.FTZ R75, R0.reuse, R75 ;  /* 0x0000004b004b7220 */ /* 0x040fe40000410000 */
[C---:B------:R-:W-:Y:S02]  /*1fd90*/  FMUL.FTZ R78, R0.reuse, R78 ;  /* 0x0000004e004e7220 */ /* 0x040fe40000410000 */
[----:B------:R-:W-:Y:S01]  /*1fda0*/  FMUL.FTZ R79, R0, R79 ;  /* 0x0000004f004f7220 */ /* 0x000fe20000410000 */
[----:B------:R-:W-:Y:S01]  /*1fdb0*/  MUFU.EX2 R206, R234 ;  /* 0x000000ea00ce7308 */ /* 0x000fe20000000800 */
[C---:B------:R-:W-:Y:S02]  /*1fdc0*/  FMUL.FTZ R82, R132.reuse, R82 ;  /* 0x0000005284527220 */ /* 0x040fe40000410000 */
[C---:B------:R-:W-:Y:S01]  /*1fdd0*/  FMUL.FTZ R83, R132.reuse, R83 ;  /* 0x0000005384537220 */ /* 0x040fe20000410000 */
[-C--:B-1----:R-:W-:Y:S01]  /*1fde0*/  HMMA.16816.F32 R36, R140, R52.reuse, R36 ;  /* 0x000000348c24723c */ /* 0x082fe20000001824 */
[C---:B------:R-:W-:Y:S02]  /*1fdf0*/  FMUL.FTZ R85, R133.reuse, R85 ;  /* 0x0000005585557220 */ /* 0x040fe40000410000 */
[C---:B------:R-:W-:Y:S02]  /*1fe00*/  FMUL.FTZ R86, R132.reuse, R86 ;  /* 0x0000005684567220 */ /* 0x040fe40000410000 */
[----:B------:R-:W-:Y:S01]  /*1fe10*/  FMUL.FTZ R87, R132, R87 ;  /* 0x0000005784577220 */ /* 0x000fe20000410000 */
[----:B------:R-:W-:Y:S01]  /*1fe20*/  MUFU.EX2 R203, R231 ;  /* 0x000000e700cb7308 */ /* 0x000fe20000000800 */
[C---:B------:R-:W-:Y:S01]  /*1fe30*/  FMUL.FTZ R90, R0.reuse, R90 ;  /* 0x0000005a005a7220 */ /* 0x040fe20000410000 */
[C---:B------:R-:W-:Y:S01]  /*1fe40*/  HMMA.16816.F32 R40, R144.reuse, R52, R40 ;  /* 0x000000349028723c */ /* 0x040fe20000001828 */
[C---:B------:R-:W-:Y:S03]  /*1fe50*/  FMUL.FTZ R91, R0.reuse, R91 ;  /* 0x0000005b005b7220 */ /* 0x040fe60000410000 */
[C---:B------:R-:W-:Y:S02]  /*1fe60*/  FMUL.FTZ R94, R0.reuse, R94 ;  /* 0x0000005e005e7220 */ /* 0x040fe40000410000 */
[----:B------:R-:W-:Y:S02]  /*1fe70*/  FMUL.FTZ R95, R0, R95 ;  /* 0x0000005f005f7220 */ /* 0x000fe40000410000 */
[-C--:B------:R-:W-:Y:S01]  /*1fe80*/  HMMA.16816.F32 R44, R144, R54.reuse, R44 ;  /* 0x00000036902c723c */ /* 0x080fe2000000182c */
[----:B------:R-:W-:Y:S03]  /*1fe90*/  MUFU.EX2 R204, R230 ;  /* 0x000000e600cc7308 */ /* 0x000fe60000000800 */
[C---:B------:R-:W-:Y:S02]  /*1fea0*/  FMUL.FTZ R52, R133.reuse, R196 ;  /* 0x000000c485347220 */ /* 0x040fe40000410000 */
[C---:B------:R-:W-:Y:S02]  /*1feb0*/  FMUL.FTZ R53, R133.reuse, R197 ;  /* 0x000000c585357220 */ /* 0x040fe40000410000 */
[C---:B------:R-:W-:Y:S01]  /*1fec0*/  HMMA.16816.F32 R48, R140.reuse, R54, R48 ;  /* 0x000000368c30723c */ /* 0x040fe20000001830 */
[----:B------:R-:W-:Y:S03]  /*1fed0*/  IMAD.MOV.U32 R175, RZ, RZ, R66 ;  /* 0x000000ffffaf7224 */ /* 0x000fe600078e0042 */
[C---:B------:R-:W-:Y:S02]  /*1fee0*/  FMUL.FTZ R66, R132.reuse, R202 ;  /* 0x000000ca84427220 */ /* 0x040fe40000410000 */
[C---:B------:R-:W-:Y:S02]  /*1fef0*/  FMUL.FTZ R96, R133.reuse, R96 ;  /* 0x0000006085607220 */ /* 0x040fe40000410000 */
[C---:B------:R-:W-:Y:S04]  /*1ff00*/  FMUL.FTZ R54, R132.reuse, R198 ;  /* 0x000000c684367220 */ /* 0x040fe80000410000 */
[C---:B------:R-:W-:Y:S02]  /*1ff10*/  FMUL.FTZ R55, R132.reuse, R199 ;  /* 0x000000c784377220 */ /* 0x040fe40000410000 */
[C---:B------:R-:W-:Y:S02]  /*1ff20*/  FMUL.FTZ R97, R133.reuse, R97 ;  /* 0x0000006185617220 */ /* 0x040fe40000410000 */
[C---:B------:R-:W-:Y:S02]  /*1ff30*/  FMUL.FTZ R98, R132.reuse, R98 ;  /* 0x0000006284627220 */ /* 0x040fe40000410000 */
[C---:B------:R-:W-:Y:S01]  /*1ff40*/  FMUL.FTZ R99, R132.reuse, R99 ;  /* 0x0000006384637220 */ /* 0x040fe20000410000 */
[-C--:B------:R-:W-:Y:S01]  /*1ff50*/  HMMA.16816.F32 R52, R140, R148.reuse, R52 ;  /* 0x000000948c34723c */ /* 0x080fe20000001834 */
[C---:B------:R-:W-:Y:S02]  /*1ff60*/  FMUL.FTZ R100, R133.reuse, R100 ;  /* 0x0000006485647220 */ /* 0x040fe40000410000 */
[C---:B------:R-:W-:Y:S02]  /*1ff70*/  FMUL.FTZ R101, R133.reuse, R101 ;  /* 0x0000006585657220 */ /* 0x040fe40000410000 */
[C---:B------:R-:W-:Y:S02]  /*1ff80*/  FMUL.FTZ R102, R132.reuse, R102 ;  /* 0x0000006684667220 */ /* 0x040fe40000410000 */
[----:B------:R-:W-:Y:S01]  /*1ff90*/  FMUL.FTZ R103, R132, R103 ;  /* 0x0000006784677220 */ /* 0x000fe20000410000 */
[C---:B------:R-:W-:Y:S01]  /*1ffa0*/  HMMA.16816.F32 R56, R144.reuse, R148, R56 ;  /* 0x000000949038723c */ /* 0x040fe20000001838 */
[C---:B------:R-:W-:Y:S03]  /*1ffb0*/  FMUL.FTZ R106, R0.reuse, R106 ;  /* 0x0000006a006a7220 */ /* 0x040fe60000410000 */
[C---:B------:R-:W-:Y:S02]  /*1ffc0*/  FMUL.FTZ R107, R0.reuse, R107 ;  /* 0x0000006b006b7220 */ /* 0x040fe40000410000 */
[C---:B------:R-:W-:Y:S02]  /*1ffd0*/  FMUL.FTZ R110, R0.reuse, R110 ;  /* 0x0000006e006e7220 */ /* 0x040fe40000410000 */
[-C--:B------:R-:W-:Y:S01]  /*1ffe0*/  HMMA.16816.F32 R60, R144, R150.reuse, R60 ;  /* 0x00000096903c723c */ /* 0x080fe2000000183c */
[----:B------:R-:W-:Y:S03]  /*1fff0*/  FMUL.FTZ R111, R0, R111 ;  /* 0x0000006f006f7220 */ /* 0x000fe60000410000 */
[C---:B------:R-:W-:Y:S02]  /*20000*/  FMUL.FTZ R112, R133.reuse, R112 ;  /* 0x0000007085707220 */ /* 0x040fe40000410000 */
[C---:B------:R-:W-:Y:S02]  /*20010*/  FMUL.FTZ R113, R133.reuse, R113 ;  /* 0x0000007185717220 */ /* 0x040fe40000410000 */
[C---:B------:R-:W-:Y:S01]  /*20020*/  HMMA.16816.F32 R64, R140.reuse, R150, R64 ;  /* 0x000000968c40723c */ /* 0x040fe20000001840 */
[----:B------:R-:W1:Y:S03]  /*20030*/  LDSM.16.MT88.4 R148, [R221+0xe000] ;  /* 0x00e00000dd94783b */ /* 0x000e660000004200 */
[C---:B------:R-:W-:Y:S02]  /*20040*/  FMUL.FTZ R114, R132.reuse, R114 ;  /* 0x0000007284727220 */ /* 0x040fe40000410000 */
[C---:B------:R-:W-:Y:S02]  /*20050*/  FMUL.FTZ R115, R132.reuse, R115 ;  /* 0x0000007384737220 */ /* 0x040fe40000410000 */
[C---:B------:R-:W-:Y:S04]  /*20060*/  FMUL.FTZ R116, R133.reuse, R116 ;  /* 0x0000007485747220 */ /* 0x040fe80000410000 */
[C---:B------:R-:W-:Y:S02]  /*20070*/  FMUL.FTZ R117, R133.reuse, R117 ;  /* 0x0000007585757220 */ /* 0x040fe40000410000 */
[C---:B------:R-:W-:Y:S02]  /*20080*/  FMUL.FTZ R118, R132.reuse, R118 ;  /* 0x0000007684767220 */ /* 0x040fe40000410000 */
[----:B------:R-:W-:Y:S02]  /*20090*/  FMUL.FTZ R119, R132, R119 ;  /* 0x0000007784777220 */ /* 0x000fe40000410000 */
[C---:B------:R-:W-:Y:S02]  /*200a0*/  FMUL.FTZ R122, R0.reuse, R122 ;  /* 0x0000007a007a7220 */ /* 0x040fe40000410000 */
[----:B------:R-:W-:Y:S02]  /*200b0*/  FMUL.FTZ R123, R0, R123 ;  /* 0x0000007b007b7220 */ /* 0x000fe40000410000 */
[----:B------:R-:W-:Y:S02]  /*200c0*/  IMAD.MOV.U32 R186, RZ, RZ, R2 ;  /* 0x000000ffffba7224 */ /* 0x000fe400078e0002 */
[--C-:B------:R-:W-:Y:S02]  /*200d0*/  FFMA.FTZ R2, R214, c[0x0][0x23c], -R139.reuse ;  /* 0x00008f00d6027a23 */ /* 0x100fe4000001088b */
[----:B------:R-:W-:Y:S02]  /*200e0*/  IMAD.MOV.U32 R191, RZ, RZ, R166 ;  /* 0x000000ffffbf7224 */ /* 0x000fe400078e00a6 */
[----:B------:R-:W-:Y:S01]  /*200f0*/  MUFU.EX2 R186, R186 ;  /* 0x000000ba00ba7308 */ /* 0x000fe20000000800 */
[C---:B------:R-:W-:Y:S02]  /*20100*/  FMUL.FTZ R126, R0.reuse, R126 ;  /* 0x0000007e007e7220 */ /* 0x040fe40000410000 */
[----:B------:R-:W-:Y:S02]  /*20110*/  FMUL.FTZ R127, R0, R127 ;  /* 0x0000007f007f7220 */ /* 0x000fe40000410000 */
[----:B------:R-:W-:Y:S02]  /*20120*/  FMUL.FTZ R128, R133, R128 ;  /* 0x0000008085807220 */ /* 0x000fe40000410000 */
[----:B------:R-:W-:Y:S02]  /*20130*/  FFMA.FTZ R165, R165, c[0x0][0x23c], -R139 ;  /* 0x00008f00a5a57a23 */ /* 0x000fe4000001088b */
[----:B------:R-:W-:Y:S01]  /*20140*/  IMAD.MOV.U32 R178, RZ, RZ, R177 ;  /* 0x000000ffffb27224 */ /* 0x000fe200078e00b1 */
[----:B------:R-:W-:Y:S01]  /*20150*/  MUFU.EX2 R193, R191 ;  /* 0x000000bf00c17308 */ /* 0x000fe20000000800 */
[----:B------:R-:W-:Y:S01]  /*20160*/  IMAD.MOV.U32 R177, RZ, RZ, R176 ;  /* 0x000000ffffb17224 */ /* 0x000fe200078e00b0 */
[----:B------:R-:W-:Y:S01]  /*20170*/  MOV R176, R183 ;  /* 0x000000b700b07202 */ /* 0x000fe20000000f00 */
[-C--:B-1----:R-:W-:Y:S01]  /*20180*/  HMMA.16816.F32 R68, R140, R148.reuse, R68 ;  /* 0x000000948c44723c */ /* 0x082fe20000001844 */
[----:B------:R-:W-:Y:S02]  /*20190*/  IMAD.MOV.U32 R179, RZ, RZ, R178 ;  /* 0x000000ffffb37224 */ /* 0x000fe400078e00b2 */
[----:B------:R-:W-:Y:S02]  /*201a0*/  IMAD.MOV.U32 R183, RZ, RZ, R181 ;  /* 0x000000ffffb77224 */ /* 0x000fe400078e00b5 */
[----:B------:R-:W-:Y:S02]  /*201b0*/  IMAD.MOV.U32 R188, RZ, RZ, R179 ;  /* 0x000000ffffbc7224 */ /* 0x000fe400078e00b3 */
[----:B------:R-:W-:Y:S01]  /*201c0*/  MUFU.EX2 R191, R232 ;  /* 0x000000e800bf7308 */ /* 0x000fe20000000800 */
[C---:B------:R-:W-:Y:S01]  /*201d0*/  HMMA.16816.F32 R72, R144.reuse, R148, R72 ;  /* 0x000000949048723c */ /* 0x040fe20000001848 */
[----:B------:R-:W-:Y:S03]  /*201e0*/  IMAD.MOV.U32 R181, RZ, RZ, R171 ;  /* 0x000000ffffb57224 */ /* 0x000fe600078e00ab */
[----:B------:R-:W-:Y:S01]  /*201f0*/  MOV R171, R170 ;  /* 0x000000aa00ab7202 */ /* 0x000fe20000000f00 */
[----:B------:R-:W-:Y:S01]  /*20200*/  IMAD.MOV.U32 R178, RZ, RZ, R177 ;  /* 0x000000ffffb27224 */ /* 0x000fe200078e00b1 */
[----:B------:R-:W-:Y:S01]  /*20210*/  MOV R177, R176 ;  /* 0x000000b000b17202 */ /* 0x000fe20000000f00 */
[----:B------:R-:W-:Y:S01]  /*20220*/  IMAD.MOV.U32 R176, RZ, RZ, R183 ;  /* 0x000000ffffb07224 */ /* 0x000fe200078e00b7 */
[-C--:B------:R-:W-:Y:S01]  /*20230*/  HMMA.16816.F32 R76, R144, R150.reuse, R76 ;  /* 0x00000096904c723c */ /* 0x080fe2000000184c */
[----:B------:R1:W2:Y:S03]  /*20240*/  MUFU.EX2 R170, R129 ;  /* 0x0000008100aa7308 */ /* 0x0002a60000000800 */
[----:B------:R-:W-:Y:S01]  /*20250*/  IMAD.MOV.U32 R183, RZ, RZ, R181 ;  /* 0x000000ffffb77224 */ /* 0x000fe200078e00b5 */
[----:B------:R-:W-:Y:S01]  /*20260*/  MOV R181, R171 ;  /* 0x000000ab00b57202 */ /* 0x000fe20000000f00 */
[----:B------:R-:W-:Y:S01]  /*20270*/  IMAD.MOV.U32 R171, RZ, RZ, R168 ;  /* 0x000000ffffab7224 */ /* 0x000fe200078e00a8 */
[----:B------:R-:W-:Y:S01]  /*20280*/  MOV R179, R178 ;  /* 0x000000b200b37202 */ /* 0x000fe20000000f00 */
[C---:B------:R-:W-:Y:S01]  /*20290*/  HMMA.16816.F32 R80, R140.reuse, R150, R80 ;  /* 0x000000968c50723c */ /* 0x040fe20000001850 */
[----:B------:R-:W2:Y:S02]  /*202a0*/  LDSM.16.MT88.4 R148, [R222+0xe000] ;  /* 0x00e00000de94783b */ /* 0x000ea40000004200 */
[----:B------:R4:W-:Y:S01]  /*202b0*/  MUFU.EX2 R168, R130 ;  /* 0x0000008200a87308 */ /* 0x0009e20000000800 */
[----:B------:R-:W-:Y:S02]  /*202c0*/  IMAD.MOV.U32 R178, RZ, RZ, R177 ;  /* 0x000000ffffb27224 */ /* 0x000fe400078e00b1 */
[----:B------:R-:W-:Y:S01]  /*202d0*/  IMAD.MOV.U32 R177, RZ, RZ, R176 ;  /* 0x000000ffffb17224 */ /* 0x000fe200078e00b0 */
[----:B------:R-:W-:Y:S01]  /*202e0*/  MOV R176, R183 ;  /* 0x000000b700b07202 */ /* 0x000fe20000000f00 */
[----:B------:R-:W-:Y:S01]  /*202f0*/  IMAD.MOV.U32 R183, RZ, RZ, R181 ;  /* 0x000000ffffb77224 */ /* 0x000fe200078e00b5 */
[----:B------:R-:W-:Y:S03]  /*20300*/  MOV R198, R178 ;  /* 0x000000b200c67202 */ /* 0x000fe60000000f00 */
[----:B------:R-:W-:Y:S01]  /*20310*/  IMAD.MOV.U32 R181, RZ, RZ, R171 ;  /* 0x000000ffffb57224 */ /* 0x000fe200078e00ab */
[----:B------:R2:W-:Y:S01]  /*20320*/  MUFU.EX2 R184, R188 ;  /* 0x000000bc00b87308 */ /* 0x0005e20000000800 */
[----:B------:R-:W-:Y:S01]  /*20330*/  MOV R187, R183 ;  /* 0x000000b700bb7202 */ /* 0x000fe20000000f00 */
[----:B------:R-:W-:Y:S01]  /*20340*/  IMAD.MOV.U32 R183, RZ, RZ, R169 ;  /* 0x000000ffffb77224 */ /* 0x000fe200078e00a9 */
[----:B-1----:R-:W3:Y:S01]  /*20350*/  LDL.LU R129, [R1+0xf4] ;  /* 0x0000f40001817983 */ /* 0x002ee20000300800 */
[----:B------:R-:W-:Y:S02]  /*20360*/  IMAD.MOV.U32 R197, RZ, RZ, R177 ;  /* 0x000000ffffc57224 */ /* 0x000fe400078e00b1 */
[----:B------:R-:W-:Y:S02]  /*20370*/  IMAD.MOV.U32 R196, RZ, RZ, R176 ;  /* 0x000000ffffc47224 */ /* 0x000fe400078e00b0 */
[----:B------:R-:W-:Y:S02]  /*20380*/  IMAD.MOV.U32 R178, RZ, RZ, R152 ;  /* 0x000000ffffb27224 */ /* 0x000fe400078e0098 */
[----:B------:R1:W1:Y:S01]  /*20390*/  MUFU.EX2 R171, R131 ;  /* 0x0000008300ab7308 */ /* 0x0002620000000800 */
[----:B------:R-:W-:Y:S01]  /*203a0*/  IMAD.MOV.U32 R177, RZ, RZ, R181 ;  /* 0x000000ffffb17224 */ /* 0x000fe200078e00b5 */
[----:B------:R-:W-:Y:S01]  /*203b0*/  MOV R181, R175 ;  /* 0x000000af00b57202 */ /* 0x000fe20000000f00 */
[----:B----4-:R-:W4:Y:S07]  /*203c0*/  LDL.LU R130, [R1+0xf0] ;  /* 0x0000f00001827983 */ /* 0x010f2e0000300800 */
[----:B------:R1:W-:Y:S01]  /*203d0*/  MUFU.EX2 R169, R2 ;  /* 0x0000000200a97308 */ /* 0x0003e20000000800 */
[----:B--2---:R-:W-:Y:S01]  /*203e0*/  IMAD.MOV.U32 R188, RZ, RZ, R172 ;  /* 0x000000ffffbc7224 */ /* 0x004fe200078e00ac */
[-C--:B------:R-:W-:Y:S08]  /*203f0*/  HMMA.16816.F32 R84, R140, R148.reuse, R84 ;  /* 0x000000948c54723c */ /* 0x080ff00000001854 */
[----:B------:R-:W-:Y:S01]  /*20400*/  MUFU.EX2 R200, R187 ;  /* 0x000000bb00c87308 */ /* 0x000fe20000000800 */
[----:B-1----:R-:W4:Y:S01]  /*20410*/  LDL.LU R131, [R1+0xec] ;  /* 0x0000ec0001837983 */ /* 0x002f220000300800 */
[C---:B------:R-:W-:Y:S08]  /*20420*/  HMMA.16816.F32 R88, R144.reuse, R148, R88 ;  /* 0x000000949058723c */ /* 0x040ff00000001858 */
[----:B------:R-:W-:Y:S01]  /*20430*/  MUFU.EX2 R187, R188 ;  /* 0x000000bc00bb7308 */ /* 0x000fe20000000800 */
[-C--:B------:R-:W-:Y:S03]  /*20440*/  HMMA.16816.F32 R92, R144, R150.reuse, R92 ;  /* 0x00000096905c723c */ /* 0x080fe6000000185c */
[--C-:B------:R-:W-:Y:S06]  /*20450*/  FFMA.FTZ R2, R213, c[0x0][0x23c], -R139.reuse ;  /* 0x00008f00d5027a23 */ /* 0x100fec000001088b */
[----:B------:R-:W-:Y:S01]  /*20460*/  MUFU.EX2 R202, R197 ;  /* 0x000000c500ca7308 */ /* 0x000fe20000000800 */
[C---:B------:R-:W-:Y:S01]  /*20470*/  HMMA.16816.F32 R96, R140.reuse, R150, R96 ;  /* 0x000000968c60723c */ /* 0x040fe20000001860 */
[----:B------:R-:W1:Y:S08]  /*20480*/  LDSM.16.MT88.4 R148, [R224+0xe000] ;  /* 0x00e00000e094783b */ /* 0x000e700000004200 */
[----:B------:R-:W-:Y:S10]  /*20490*/  MUFU.EX2 R197, R233 ;  /* 0x000000e900c57308 */ /* 0x000ff40000000800 */
[----:B------:R1:W-:Y:S10]  /*204a0*/  MUFU.EX2 R166, R2 ;  /* 0x0000000200a67308 */ /* 0x0003f40000000800 */
[----:B------:R-:W-:Y:S10]  /*204b0*/  MUFU.EX2 R175, R219 ;  /* 0x000000db00af7308 */ /* 0x000ff40000000800 */
[----:B------:R-:W-:Y:S01]  /*204c0*/  MUFU.EX2 R219, R238 ;  /* 0x000000ee00db7308 */ /* 0x000fe20000000800 */
[-C--:B-1----:R-:W-:Y:S01]  /*204d0*/  HMMA.16816.F32 R100, R140, R148.reuse, R100 ;  /* 0x000000948c64723c */ /* 0x082fe20000001864 */
[--C-:B------:R-:W-:Y:S08]  /*204e0*/  FFMA.FTZ R2, R212, c[0x0][0x23c], -R139.reuse ;  /* 0x00008f00d4027a23 */ /* 0x100ff0000001088b */
[----:B------:R1:W-:Y:S01]  /*204f0*/  MUFU.EX2 R201, R2 ;  /* 0x0000000200c97308 */ /* 0x0003e20000000800 */
[C---:B------:R-:W-:Y:S08]  /*20500*/  HMMA.16816.F32 R104, R144.reuse, R148, R104 ;  /* 0x000000949068723c */ /* 0x040ff00000001868 */
[-C--:B------:R-:W-:Y:S01]  /*20510*/  HMMA.16816.F32 R108, R144, R150.reuse, R108 ;  /* 0x00000096906c723c */ /* 0x080fe2000000186c */
[----:B------:R-:W-:Y:S07]  /*20520*/  MUFU.EX2 R172, R218 ;  /* 0x000000da00ac7308 */ /* 0x000fee0000000800 */
[C---:B------:R-:W-:Y:S01]  /*20530*/  HMMA.16816.F32 R112, R140.reuse, R150, R112 ;  /* 0x000000968c70723c */ /* 0x040fe20000001870 */
[----:B------:R-:W1:Y:S02]  /*20540*/  LDSM.16.MT88.4 R148, [R223+0xe000] ;  /* 0x00e00000df94783b */ /* 0x000e640000004200 */
[----:B------:R-:W-:Y:S01]  /*20550*/  MUFU.EX2 R218, R247 ;  /* 0x000000f700da7308 */ /* 0x000fe20000000800 */
[--C-:B-1----:R-:W-:Y:S09]  /*20560*/  FFMA.FTZ R2, R211, c[0x0][0x23c], -R139.reuse ;  /* 0x00008f00d3027a23 */ /* 0x102ff2000001088b */
[----:B------:R-:W-:Y:S10]  /*20570*/  MUFU.EX2 R190, R2 ;  /* 0x0000000200be7308 */ /* 0x000ff40000000800 */
[----:B------:R1:W-:Y:S10]  /*20580*/  MUFU.EX2 R176, R217 ;  /* 0x000000d900b07308 */ /* 0x0003f40000000800 */
[----:B------:R-:W-:Y:S01]  /*20590*/  MUFU.EX2 R195, R198 ;  /* 0x000000c600c37308 */ /* 0x000fe20000000800 */
[-C--:B------:R-:W-:Y:S09]  /*205a0*/  HMMA.16816.F32 R116, R140, R148.reuse, R116 ;  /* 0x000000948c74723c */ /* 0x080ff20000001874 */
[----:B------:R-:W-:Y:S03]  /*205b0*/  MUFU.EX2 R198, R235 ;  /* 0x000000eb00c67308 */ /* 0x000fe60000000800 */
[----:B-1----:R-:W-:Y:S01]  /*205c0*/  FFMA.FTZ R217, R161, c[0x0][0x23c], -R139 ;  /* 0x00008f00a1d97a23 */ /* 0x002fe2000001088b */
[C---:B------:R-:W-:Y:S01]  /*205d0*/  HMMA.16816.F32 R120, R144.reuse, R148, R120 ;  /* 0x000000949078723c */ /* 0x040fe20000001878 */
[----:B------:R-:W2:Y:S05]  /*205e0*/  LDL.LU R149, [R1+0x70] ;  /* 0x0000700001957983 */ /* 0x000eaa0000300800 */
[----:B------:R-:W-:Y:S01]  /*205f0*/  MUFU.EX2 R194, R196 ;  /* 0x000000c400c27308 */ /* 0x000fe20000000800 */
[----:B------:R-:W2:Y:S01]  /*20600*/  LDL.LU R148, [R1+0x74] ;  /* 0x0000740001947983 */ /* 0x000ea20000300800 */
[-C--:B------:R-:W-:Y:S03]  /*20610*/  HMMA.16816.F32 R124, R144, R150.reuse, R124 ;  /* 0x00000096907c723c */ /* 0x080fe6000000187c */
[----:B------:R-:W2:Y:S04]  /*20620*/  LDL.LU R2, [R1+0x78] ;  /* 0x0000780001027983 */ /* 0x000ea80000300800 */
[----:B------:R-:W1:Y:S01]  /*20630*/  LDSM.16.MT88.4 R144, [R221+0xc800] ;  /* 0x00c80000dd90783b */ /* 0x000e620000004200 */
[----:B------:R-:W1:Y:S10]  /*20640*/  MUFU.EX2 R179, R179 ;  /* 0x000000b300b37308 */ /* 0x000e740000000800 */
[----:B------:R-:W1:Y:S10]  /*20650*/  MUFU.EX2 R196, R229 ;  /* 0x000000e500c47308 */ /* 0x000e740000000800 */
[----:B------:R-:W-:Y:S10]  /*20660*/  MUFU.EX2 R177, R177 ;  /* 0x000000b100b17308 */ /* 0x000ff40000000800 */
[----:B------:R-:W-:Y:S10]  /*20670*/  MUFU.EX2 R178, R178 ;  /* 0x000000b200b27308 */ /* 0x000ff40000000800 */
[----:B------:R-:W-:Y:S10]  /*20680*/  MUFU.EX2 R181, R181 ;  /* 0x000000b500b57308 */ /* 0x000ff40000000800 */
[----:B------:R-:W1:Y:S01]  /*20690*/  MUFU.EX2 R217, R217 ;  /* 0x000000d900d97308 */ /* 0x000e620000000800 */
[----:B---3--:R-:W-:Y:S02]  /*206a0*/  FMUL.FTZ R129, R133, R129 ;  /* 0x0000008185817220 */ /* 0x008fe40000410000 */
[C---:B----4-:R-:W-:Y:S02]  /*206b0*/  FMUL.FTZ R130, R132.reuse, R130 ;  /* 0x0000008284827220 */ /* 0x050fe40000410000 */
[----:B------:R-:W-:Y:S07]  /*206c0*/  FMUL.FTZ R131, R132, R131 ;  /* 0x0000008384837220 */ /* 0x000fee0000410000 */
[----:B------:R-:W-:Y:S07]  /*206d0*/  HMMA.16816.F32 R128, R140, R150, R128 ;  /* 0x000000968c80723c */ /* 0x000fee0000001880 */
[----:B------:R-:W-:Y:S02]  /*206e0*/  F2FP.PACK_AB R140, R170, R167 ;  /* 0x000000a7aa8c723e */ /* 0x000fe400000000ff */
[----:B------:R-:W-:Y:S03]  /*206f0*/  F2FP.PACK_AB R141, R171, R168 ;  /* 0x000000a8ab8d723e */ /* 0x000fe600000000ff */
[----:B------:R-:W-:Y:S02]  /*20700*/  F2FP.PACK_AB R142, R184, R173 ;  /* 0x000000adb88e723e */ /* 0x000fe400000000ff */
[----:B-1----:R-:W-:Y:S02]  /*20710*/  F2FP.PACK_AB R143, R179, R174 ;  /* 0x000000aeb38f723e */ /* 0x002fe400000000ff */
[----:B------:R-:W-:Y:S02]  /*20720*/  F2FP.PACK_AB R150, R189, R176 ;  /* 0x000000b0bd96723e */ /* 0x000fe400000000ff */
[----:B------:R-:W-:Y:S03]  /*20730*/  F2FP.PACK_AB R151, R190, R201 ;  /* 0x000000c9be97723e */ /* 0x000fe600000000ff */
[-C--:B------:R-:W-:Y:S01]  /*20740*/  HMMA.16816.F32 R4, R140, R144.reuse, R4 ;  /* 0x000000908c04723c */ /* 0x080fe20000001804 */
[----:B--2---:R-:W-:Y:S01]  /*20750*/  FFMA.FTZ R153, R133, R149, R210 ;  /* 0x0000009585997223 */ /* 0x004fe200000100d2 */
[----:B------:R-:W-:Y:S02]  /*20760*/  F2FP.PACK_AB R149, R166, R169 ;  /* 0x000000a9a695723e */ /* 0x000fe400000000ff */
[----:B------:R-:W-:Y:S01]  /*20770*/  F2FP.PACK_AB R210, R196, R204 ;  /* 0x000000ccc4d2723e */ /* 0x000fe200000000ff */
[----:B------:R-:W-:Y:S01]  /*20780*/  FFMA.FTZ R152, R132, R148, R209 ;  /* 0x0000009484987223 */ /* 0x000fe200000100d1 */
[----:B------:R-:W-:Y:S01]  /*20790*/  F2FP.PACK_AB R148, R172, R175 ;  /* 0x000000afac94723e */ /* 0x000fe200000000ff */
[----:B------:R-:W-:Y:S01]  /*207a0*/  FADD.FTZ R132, R164, R153 ;  /* 0x00000099a4847221 */ /* 0x000fe20000010000 */
[----:B------:R-:W-:Y:S01]  /*207b0*/  F2FP.PACK_AB R209, R216, R217 ;  /* 0x000000d9d8d1723e */ /* 0x000fe200000000ff */
[----:B------:R-:W-:Y:S02]  /*207c0*/  FFMA.FTZ R133, R3, R2, R208 ;  /* 0x0000000203857223 */ /* 0x000fe400000100d0 */
[----:B------:R-:W2:Y:S01]  /*207d0*/  LDL.LU R3, [R1+0x7c] ;  /* 0x00007c0001037983 */ /* 0x000ea20000300800 */
[----:B------:R-:W-:Y:S01]  /*207e0*/  FADD.FTZ R132, R158, R132 ;  /* 0x000000849e847221 */ /* 0x000fe20000010000 */
[C---:B------:R-:W-:Y:S01]  /*207f0*/  HMMA.16816.F32 R8, R148.reuse, R144, R8 ;  /* 0x000000909408723c */ /* 0x040fe20000001808 */
[--C-:B------:R-:W-:Y:S01]  /*20800*/  FFMA.FTZ R2, R183, c[0x0][0x23c], -R139.reuse ;  /* 0x00008f00b7027a23 */ /* 0x100fe2000001088b */
[----:B------:R1:W5:Y:S01]  /*20810*/  LDL.LU R247, [R1+0xe8] ;  /* 0x0000e80001f77983 */ /* 0x0003620000300800 */
[----:B------:R-:W-:Y:S05]  /*20820*/  MUFU.EX2 R183, R237 ;  /* 0x000000ed00b77308 */ /* 0x000fea0000000800 */
[-C--:B------:R-:W-:Y:S05]  /*20830*/  HMMA.16816.F32 R12, R148, R146.reuse, R12 ;  /* 0x00000092940c723c */ /* 0x080fea000000180c */
[----:B------:R3:W-:Y:S03]  /*20840*/  MUFU.EX2 R199, R2 ;  /* 0x0000000200c77308 */ /* 0x0007e60000000800 */
[C---:B------:R-:W-:Y:S01]  /*20850*/  HMMA.16816.F32 R16, R140.reuse, R146, R16 ;  /* 0x000000928c10723c */ /* 0x040fe20000001810 */
[----:B------:R-:W4:Y:S03]  /*20860*/  LDSM.16.MT88.4 R144, [R222+0xc800] ;  /* 0x00c80000de90783b */ /* 0x000f260000004200 */
[--C-:B---3--:R-:W-:Y:S03]  /*20870*/  FFMA.FTZ R2, R180, c[0x0][0x23c], -R139.reuse ;  /* 0x00008f00b4027a23 */ /* 0x108fe6000001088b */
[----:B------:R3:W-:Y:S10]  /*20880*/  MUFU.EX2 R180, R240 ;  /* 0x000000f000b47308 */ /* 0x0007f40000000800 */
[----:B------:R1:W-:Y:S01]  /*20890*/  MUFU.EX2 R192, R2 ;  /* 0x0000000200c07308 */ /* 0x0003e20000000800 */
[-C--:B----4-:R-:W-:Y:S01]  /*208a0*/  HMMA.16816.F32 R20, R140, R144.reuse, R20 ;  /* 0x000000908c14723c */ /* 0x090fe20000001814 */
[----:B---3--:R3:W5:Y:S07]  /*208b0*/  LDL.LU R240, [R1+0xe4] ;  /* 0x0000e40001f07983 */ /* 0x00876e0000300800 */
[C---:B------:R-:W-:Y:S01]  /*208c0*/  HMMA.16816.F32 R24, R148.reuse, R144, R24 ;  /* 0x000000909418723c */ /* 0x040fe20000001818 */
[----:B------:R3:W5:Y:S04]  /*208d0*/  LDL.LU R238, [R1+0xe0] ;  /* 0x0000e00001ee7983 */ /* 0x0007680000300800 */
[----:B------:R3:W5:Y:S03]  /*208e0*/  LDL.LU R237, [R1+0xdc] ;  /* 0x0000dc0001ed7983 */ /* 0x0007660000300800 */
[-C--:B------:R-:W-:Y:S01]  /*208f0*/  HMMA.16816.F32 R28, R148, R146.reuse, R28 ;  /* 0x00000092941c723c */ /* 0x080fe2000000181c */
[--C-:B-1----:R-:W-:Y:S01]  /*20900*/  FFMA.FTZ R2, R163, c[0x0][0x23c], -R139.reuse ;  /* 0x00008f00a3027a23 */ /* 0x102fe2000001088b */
[----:B------:R3:W5:Y:S03]  /*20910*/  LDL.LU R236, [R1+0xd8] ;  /* 0x0000d80001ec7983 */ /* 0x0007660000300800 */
[----:B------:R1:W-:Y:S01]  /*20920*/  MUFU.EX2 R185, R2 ;  /* 0x0000000200b97308 */ /* 0x0003e20000000800 */
[----:B------:R3:W5:Y:S02]  /*20930*/  LDL.LU R235, [R1+0xd4] ;  /* 0x0000d40001eb7983 */ /* 0x0007640000300800 */
[C---:B------:R-:W-:Y:S02]  /*20940*/  HMMA.16816.F32 R32, R140.reuse, R146, R32 ;  /* 0x000000928c20723c */ /* 0x040fe40000001820 */
[----:B------:R-:W4:Y:S08]  /*20950*/  LDSM.16.MT88.4 R144, [R224+0xc800] ;  /* 0x00c80000e090783b */ /* 0x000f300000004200 */
[----:B------:R3:W5:Y:S04]  /*20960*/  LDL.LU R234, [R1+0xd0] ;  /* 0x0000d00001ea7983 */ /* 0x0007680000300800 */
[----:B------:R3:W5:Y:S04]  /*20970*/  LDL.LU R233, [R1+0xcc] ;  /* 0x0000cc0001e97983 */ /* 0x0007680000300800 */
[----:B------:R3:W5:Y:S01]  /*20980*/  LDL.LU R232, [R1+0xc8] ;  /* 0x0000c80001e87983 */ /* 0x0007620000300800 */
[--C-:B-1----:R-:W-:Y:S03]  /*20990*/  FFMA.FTZ R2, R162, c[0x0][0x23c], -R139.reuse ;  /* 0x00008f00a2027a23 */ /* 0x102fe6000001088b */
[----:B------:R3:W5:Y:S01]  /*209a0*/  LDL.LU R231, [R1+0xc4] ;  /* 0x0000c40001e77983 */ /* 0x0007620000300800 */
[----:B------:R-:W-:Y:S01]  /*209b0*/  FFMA.FTZ R139, R138, c[0x0][0x23c], -R139 ;  /* 0x00008f008a8b7a23 */ /* 0x000fe2000001088b */
[----:B------:R1:W-:Y:S02]  /*209c0*/  MUFU.EX2 R188, R2 ;  /* 0x0000000200bc7308 */ /* 0x0003e40000000800 */
[----:B------:R-:W-:Y:S08]  /*209d0*/  LDSM.16.MT88.4 R160, [R221+0xd800] ;  /* 0x00d80000dda0783b */ /* 0x000ff00000004200 */
[----:B------:R3:W5:Y:S01]  /*209e0*/  LDL.LU R230, [R1+0xc0] ;  /* 0x0000c00001e67983 */ /* 0x0007620000300800 */
[----:B------:R3:W-:Y:S03]  /*209f0*/  MUFU.EX2 R138, R165 ;  /* 0x000000a5008a7308 */ /* 0x0007e60000000800 */
[----:B------:R2:W5:Y:S01]  /*20a00*/  LDL.LU R229, [R1+0xbc] ;  /* 0x0000bc0001e57983 */ /* 0x0005620000300800 */
[-C--:B----4-:R-:W-:Y:S06]  /*20a10*/  HMMA.16816.F32 R36, R140, R144.reuse, R36 ;  /* 0x000000908c24723c */ /* 0x090fec0000001824 */
[----:B------:R-:W4:Y:S01]  /*20a20*/  MUFU.EX2 R139, R139 ;  /* 0x0000008b008b7308 */ /* 0x000f220000000800 */
[----:B-1----:R-:W-:Y:S01]  /*20a30*/  FADD.FTZ R2, R154, R133 ;  /* 0x000000859a027221 */ /* 0x002fe20000010000 */
[C---:B------:R-:W-:Y:S08]  /*20a40*/  HMMA.16816.F32 R40, R148.reuse, R144, R40 ;  /* 0x000000909428723c */ /* 0x040ff00000001828 */
[-C--:B------:R-:W-:Y:S01]  /*20a50*/  HMMA.16816.F32 R44, R148, R146.reuse, R44 ;  /* 0x00000092942c723c */ /* 0x080fe2000000182c */
[----:B---3--:R-:W-:Y:S07]  /*20a60*/  IMAD.MOV.U32 R165, RZ, RZ, R202 ;  /* 0x000000ffffa57224 */ /* 0x008fee00078e00ca */
[C---:B------:R-:W-:Y:S01]  /*20a70*/  HMMA.16816.F32 R48, R140.reuse, R146, R48 ;  /* 0x000000928c30723c */ /* 0x040fe20000001830 */
[----:B------:R-:W1:Y:S03]  /*20a80*/  LDSM.16.MT88.4 R144, [R223+0xc800] ;  /* 0x00c80000df90783b */ /* 0x000e660000004200 */
[----:B----4-:R-:W-:Y:S04]  /*20a90*/  F2FP.PACK_AB R211, R139, R138 ;  /* 0x0000008a8bd3723e */ /* 0x010fe800000000ff */
        /* <DEDUP_REMOVED lines=10> */
[----:B--2---:R-:W-:Y:S05]  /*20b40*/  FFMA.FTZ R0, R0, R3, R215 ;  /* 0x0000000300007223 */ /* 0x004fea00000100d7 */
[----:B------:R-:W-:Y:S03]  /*20b50*/  LDSM.16.MT88.4 R212, [R221+0xf800] ;  /* 0x00f80000ddd4783b */ /* 0x000fe60000004200 */
[----:B------:R-:W-:Y:S02]  /*20b60*/  FADD.FTZ R3, R155, R152 ;  /* 0x000000989b037221 */ /* 0x000fe40000010000 */
[----:B------:R-:W-:Y:S02]  /*20b70*/  FADD.FTZ R133, R159, R0 ;  /* 0x000000009f857221 */ /* 0x000fe40000010000 */
[----:B------:R-:W-:Y:S02]  /*20b80*/  FADD.FTZ R164, R157, R3 ;  /* 0x000000039da47221 */ /* 0x000fe40000010000 */
[----:B------:R-:W-:Y:S01]  /*20b90*/  FADD.FTZ R0, R156, R2 ;  /* 0x000000029c007221 */ /* 0x000fe20000010000 */
[----:B------:R-:W-:Y:S01]  /*20ba0*/  LDSM.16.MT88.4 R152, [R222+0xd000] ;  /* 0x00d00000de98783b */ /* 0x000fe20000004200 */
[----:B------:R-:W-:Y:S02]  /*20bb0*/  FADD.FTZ R3, R228, R133 ;  /* 0x00000085e4037221 */ /* 0x000fe40000010000 */
[----:B------:R-:W-:Y:S02]  /*20bc0*/  FADD.FTZ R133, R227, R132 ;  /* 0x00000084e3857221 */ /* 0x000fe40000010000 */
[----:B------:R-:W-:Y:S02]  /*20bd0*/  FADD.FTZ R2, R226, R164 ;  /* 0x000000a4e2027221 */ /* 0x000fe40000010000 */
[----:B------:R-:W-:Y:S01]  /*20be0*/  FADD.FTZ R0, R225, R0 ;  /* 0x00000000e1007221 */ /* 0x000fe20000010000 */
[----:B------:R-:W-:Y:S01]  /*20bf0*/  LDSM.16.MT88.4 R156, [R224+0xd000] ;  /* 0x00d00000e09c783b */ /* 0x000fe20000004200 */
[----:B------:R-:W-:Y:S01]  /*20c00*/  FADD.FTZ R3, R220, R3 ;  /* 0x00000003dc037221 */ /* 0x000fe20000010000 */
[-C--:B-1----:R-:W-:Y:S01]  /*20c10*/  HMMA.16816.F32 R84, R140, R144.reuse, R84 ;  /* 0x000000908c54723c */ /* 0x082fe20000001854 */
[----:B------:R-:W-:Y:S02]  /*20c20*/  FADD.FTZ R2, R168, R2 ;  /* 0x00000002a8027221 */ /* 0x000fe40000010000 */
[----:B------:R-:W-:Y:S02]  /*20c30*/  IMAD.MOV.U32 R164, RZ, RZ, R201 ;  /* 0x000000ffffa47224 */ /* 0x000fe400078e00c9 */
[----:B------:R-:W-:Y:S01]  /*20c40*/  FADD.FTZ R2, R171, R2 ;  /* 0x00000002ab027221 */ /* 0x000fe20000010000 */
[----:B------:R1:W5:Y:S01]  /*20c50*/  LDL.LU R228, [R1+0xb8] ;  /* 0x0000b80001e47983 */ /* 0x0003620000300800 */
[----:B------:R-:W-:Y:S01]  /*20c60*/  FADD.FTZ R133, R167, R133 ;  /* 0x00000085a7857221 */ /* 0x000fe20000010000 */
[C---:B------:R-:W-:Y:S01]  /*20c70*/  HMMA.16816.F32 R88, R148.reuse, R144, R88 ;  /* 0x000000909458723c */ /* 0x040fe20000001858 */
[----:B------:R-:W-:Y:S01]  /*20c80*/  MOV R167, R200 ;  /* 0x000000c800a77202 */ /* 0x000fe20000000f00 */
[----:B------:R1:W5:Y:S02]  /*20c90*/  LDL.LU R227, [R1+0xb4] ;  /* 0x0000b40001e37983 */ /* 0x0003640000300800 */
[----:B------:R-:W-:Y:S01]  /*20ca0*/  FADD.FTZ R132, R175, R0 ;  /* 0x00000000af847221 */ /* 0x000fe20000010000 */
[----:B------:R-:W-:Y:S01]  /*20cb0*/  MOV R175, R203 ;  /* 0x000000cb00af7202 */ /* 0x000fe20000000f00 */
[----:B------:R1:W5:Y:S01]  /*20cc0*/  LDL.LU R226, [R1+0xb0] ;  /* 0x0000b00001e27983 */ /* 0x0003620000300800 */
[----:B------:R-:W-:Y:S01]  /*20cd0*/  FADD.FTZ R0, R169, R3 ;  /* 0x00000003a9007221 */ /* 0x000fe20000010000 */
[-C--:B------:R-:W-:Y:S01]  /*20ce0*/  HMMA.16816.F32 R92, R148, R146.reuse, R92 ;  /* 0x00000092945c723c */ /* 0x080fe2000000185c */
[----:B------:R-:W-:Y:S01]  /*20cf0*/  FADD.FTZ R3, R170, R133 ;  /* 0x00000085aa037221 */ /* 0x000fe20000010000 */
[----:B------:R1:W5:Y:S02]  /*20d00*/  LDL.LU R225, [R1+0xac] ;  /* 0x0000ac0001e17983 */ /* 0x0003640000300800 */
[----:B------:R-:W-:Y:S01]  /*20d10*/  F2FP.PACK_AB R208, R175, R191 ;  /* 0x000000bfafd0723e */ /* 0x000fe200000000ff */
[----:B------:R-:W-:Y:S01]  /*20d20*/  FADD.FTZ R132, R172, R132 ;  /* 0x00000084ac847221 */ /* 0x000fe20000010000 */
[----:B------:R-:W-:Y:S01]  /*20d30*/  LDSM.16.MT88.4 R168, [R222+0xd800] ;  /* 0x00d80000dea8783b */ /* 0x000fe20000004200 */
[----:B------:R-:W-:Y:S01]  /*20d40*/  IMAD.MOV.U32 R172, RZ, RZ, R187 ;  /* 0x000000ffffac7224 */ /* 0x000fe200078e00bb */
[C---:B------:R-:W-:Y:S01]  /*20d50*/  HMMA.16816.F32 R96, R140.reuse, R146, R96 ;  /* 0x000000928c60723c */ /* 0x040fe20000001860 */
[----:B------:R-:W-:Y:S03]  /*20d60*/  FADD.FTZ R0, R166, R0 ;  /* 0x00000000a6007221 */ /* 0x000fe60000010000 */
[----:B------:R-:W-:Y:S02]  /*20d70*/  IMAD.MOV.U32 R166, RZ, RZ, R186 ;  /* 0x000000ffffa67224 */ /* 0x000fe400078e00ba */
[----:B------:R-:W2:Y:S01]  /*20d80*/  LDSM.16.MT88.4 R144, [R224+0xe800] ;  /* 0x00e80000e090783b */ /* 0x000ea20000004200 */
[----:B------:R-:W-:Y:S01]  /*20d90*/  FADD.FTZ R133, R173, R3 ;  /* 0x00000003ad857221 */ /* 0x000fe20000010000 */
[----:B------:R-:W-:Y:S01]  /*20da0*/  MOV R173, R185 ;  /* 0x000000b900ad7202 */ /* 0x000fe20000000f00 */
[----:B------:R-:W-:Y:S03]  /*20db0*/  FADD.FTZ R3, R174, R2 ;  /* 0x00000002ae037221 */ /* 0x000fe60000010000 */
[----:B------:R-:W-:Y:S02]  /*20dc0*/  IMAD.MOV.U32 R2, RZ, RZ, R184 ;  /* 0x000000ffff027224 */ /* 0x000fe400078e00b8 */
[----:B------:R1:W5:Y:S01]  /*20dd0*/  LDL.LU R220, [R1+0xa8] ;  /* 0x0000a80001dc7983 */ /* 0x0003620000300800 */
        /* <DEDUP_REMOVED lines=181> */
.L_x_817:
        /* <DEDUP_REMOVED lines=447> */
.L_x_822:
[----:B---34-:R-:W-:Y:S05]  /*23520*/  BSYNC B0 ;  /* 0x0000000000007941 */ /* 0x018fea0003800000 */
.L_x_821:
        /* <DEDUP_REMOVED lines=36> */
.L_x_824:
[----:B----4-:R-:W-:Y:S05]  /*23770*/  BSYNC B0 ;  /* 0x0000000000007941 */ /* 0x010fea0003800000 */
.L_x_823:
        /* <DEDUP_REMOVED lines=18> */
.L_x_826:
[----:B------:R-:W-:Y:S05]  /*238a0*/  BSYNC B0 ;  /* 0x0000000000007941 */ /* 0x000fea0003800000 */
.L_x_825:
        /* <DEDUP_REMOVED lines=18> */
.L_x_828:
[----:B------:R-:W-:Y:S05]  /*239d0*/  BSYNC B0 ;  /* 0x0000000000007941 */ /* 0x000fea0003800000 */
.L_x_827:
        /* <DEDUP_REMOVED lines=18> */
.L_x_830:
[----:B------:R-:W-:Y:S05]  /*23b00*/  BSYNC B0 ;  /* 0x0000000000007941 */ /* 0x000fea0003800000 */
.L_x_829:
        /* <DEDUP_REMOVED lines=18> */
.L_x_832:
[----:B------:R-:W-:Y:S05]  /*23c30*/  BSYNC B0 ;  /* 0x0000000000007941 */ /* 0x000fea0003800000 */
.L_x_831:
        /* <DEDUP_REMOVED lines=18> */
.L_x_834:
[----:B------:R-:W-:Y:S05]  /*23d60*/  BSYNC B0 ;  /* 0x0000000000007941 */ /* 0x000fea0003800000 */
.L_x_833:
        /* <DEDUP_REMOVED lines=18> */
.L_x_836:
[----:B------:R-:W-:Y:S05]  /*23e90*/  BSYNC B0 ;  /* 0x0000000000007941 */ /* 0x000fea0003800000 */
.L_x_835:
        /* <DEDUP_REMOVED lines=19> */
.L_x_837:
        /* <DEDUP_REMOVED lines=11> */
.L_x_2385:


//--------------------- .text._ZN5flash16flash_fwd_kernelI23Flash_fwd_kernel_traitsILi128ELi128ELi32ELi4ELb0ELb0EN7cutlass6half_tE19Flash_kernel_traitsILi128ELi128ELi32ELi4ES3_EELb0ELb0ELb0ELb0ELb0ELb1ELb0ELb0EEEvNS_16Flash_fwd_paramsE --------------------------
	.section	.text._ZN5flash16flash_fwd_kernelI23Flash_fwd_kernel_traitsILi128ELi128ELi32ELi4ELb0ELb0EN7cutlass6half_tE19Flash_kernel_traitsILi128ELi128ELi32ELi4ES3_EELb0ELb0ELb0ELb0ELb0ELb1ELb0ELb0EEEvNS_16Flash_fwd_paramsE,"ax",@progbits
	.sectioninfo	@"SHI_REGISTERS=255"
	.align	128
        .global         _ZN5flash16flash_fwd_kernelI23Flash_fwd_kernel_traitsILi128ELi128ELi32ELi4ELb0ELb0EN7cutlass6half_tE19Flash_kernel_traitsILi128ELi128ELi32ELi4ES3_EELb0ELb0ELb0ELb0ELb0ELb1ELb0ELb0EEEvNS_16Flash_fwd_paramsE
        .type           _ZN5flash16flash_fwd_kernelI23Flash_fwd_kernel_traitsILi128ELi128ELi32ELi4ELb0ELb0EN7cutlass6half_tE19Flash_kernel_traitsILi128ELi128ELi32ELi4ES3_EELb0ELb0ELb0ELb0ELb0ELb1ELb0ELb0EEEvNS_16Flash_fwd_paramsE,@function
        .size           _ZN5flash16flash_fwd_kernelI23Flash_fwd_kernel_traitsILi128ELi128ELi32ELi4ELb0ELb0EN7cutlass6half_tE19Flash_kernel_traitsILi128ELi128ELi32ELi4ES3_EELb0ELb0ELb0ELb0ELb0ELb1ELb0ELb0EEEvNS_16Flash_fwd_paramsE,(.L_x_2386 - _ZN5flash16flash_fwd_kernelI23Flash_fwd_kernel_traitsILi128ELi128ELi32ELi4ELb0ELb0EN7cutlass6half_tE19Flash_kernel_traitsILi128ELi128ELi32ELi4ES3_EELb0ELb0ELb0ELb0ELb0ELb1ELb0ELb0EEEvNS_16Flash_fwd_paramsE)
        .other          _ZN5flash16flash_fwd_kernelI23Flash_fwd_kernel_traitsILi128ELi128ELi32ELi4ELb0ELb0EN7cutlass6half_tE19Flash_kernel_traitsILi128ELi128ELi32ELi4ES3_EELb0ELb0ELb0ELb0ELb0ELb1ELb0ELb0EEEvNS_16Flash_fwd_paramsE,@"STO_CUDA_ENTRY STV_DEFAULT"
_ZN5flash16flash_fwd_kernelI23Flash_fwd_kernel_traitsILi128ELi128ELi32ELi4ELb0ELb0EN7cutlass6half_tE19Flash_kernel_traitsILi128ELi128ELi32ELi4ES3_EELb0ELb0ELb0ELb0ELb0ELb1ELb0ELb0EEEvNS_16Flash_fwd_paramsE:
.text._ZN5flash16flash_fwd_kernelI23Flash_fwd_kernel_traitsILi128ELi128ELi32ELi4ELb0ELb0EN7cutlass6half_tE19Flash_kernel_traitsILi128ELi128ELi32ELi4ES3_EELb0ELb0ELb0ELb0ELb0ELb1ELb0ELb0EEEvNS_16Flash_fwd_paramsE:
[----:B------:R-:W-:Y:S02]  /*0000*/  MOV R1, c[0x0][0x28] ;  /* 0x00000a0000017a02 */ /* 0x000fe40000000f00 */
[----:B------:R-:W1:Y:S01]  /*0010*/  S2R R11, SR_CTAID.Y ;  /* 0x00000000000b7919 */ /* 0x000e620000002600 */
[----:B------:R-:W2:Y:S01]  /*0020*/  LDC.U8 R0, c[0x0][0x312] ;  /* 0x0000c480ff007b82 */ /* 0x000ea20000000000 */
[----:B------:R-:W-:Y:S01]  /*0030*/  ISETP.NE.U32.AND P2, PT, RZ, c[0x0][0x240], PT ;  /* 0x00009000ff007a0c */ /* 0x000fe20003f45070 */
[----:B------:R-:W-:Y:S01]  /*0040*/  IMAD.MOV.U32 R30, RZ, RZ, 0x4 ;  /* 0x00000004ff1e7424 */ /* 0x000fe200078e00ff */
[----:B------:R-:W-:Y:S01]  /*0050*/  ULDC.64 UR6, c[0x0][0x118] ;  /* 0x0000460000067ab9 */ /* 0x000fe20000000a00 */
[----:B------:R-:W-:Y:S01]  /*0060*/  IMAD.MOV.U32 R9, RZ, RZ, -0x1 ;  /* 0xffffffffff097424 */ /* 0x000fe200078e00ff */
[----:B------:R-:W-:Y:S02]  /*0070*/  ISETP.NE.AND.EX P2, PT, RZ, c[0x0][0x244], PT, P2 ;  /* 0x00009100ff007a0c */ /* 0x000fe40003f45320 */
[----:B------:R-:W-:Y:S02]  /*0080*/  ISETP.EQ.U32.AND P1, PT, RZ, c[0x0][0x248], PT ;  /* 0x00009200ff007a0c */ /* 0x000fe40003f22070 */
[----:B------:R-:W-:Y:S01]  /*0090*/  ISETP.NE.U32.AND P0, PT, RZ, c[0x0][0x250], PT ;  /* 0x00009400ff007a0c */ /* 0x000fe20003f05070 */
[----:B------:R-:W-:Y:S01]  /*00a0*/  IMAD.MOV.U32 R8, RZ, RZ, -0x1 ;  /* 0xffffffffff087424 */ /* 0x000fe200078e00ff */
[----:B------:R-:W-:-:S02]  /*00b0*/  IADD3 R1, R1, -0x30, RZ ;  /* 0xffffffd001017810 */ /* 0x000fc40007ffe0ff */
[----:B------:R-:W-:Y:S01]  /*00c0*/  ISETP.NE.AND.EX P0, PT, RZ, c[0x0][0x254], PT, P0 ;  /* 0x00009500ff007a0c */ /* 0x000fe20003f05300 */
[----:B-1----:R-:W-:Y:S01]  /*00d0*/  IMAD.WIDE R2, R11, R30, c[0x0][0x240] ;  /* 0x000090000b027625 */ /* 0x002fe200078e021e */
[----:B--2---:R-:W-:-:S04]  /*00e0*/  ISETP.NE.AND P3, PT, R0, RZ, PT ;  /* 0x000000ff0000720c */ /* 0x004fc80003f65270 */
[----:B------:R1:W2:Y:S01]  /*00f0*/  @P2 LDG.E R9, [R2.64] ;  /* 0x0000000602092981 */ /* 0x0002a2000c1e1900 */
[----:B------:R-:W-:Y:S01]  /*0100*/  ISETP.EQ.OR.EX P1, PT, RZ, c[0x0][0x24c], !P3, P1 ;  /* 0x00009300ff007a0c */ /* 0x000fe20005f22710 */
[----:B------:R-:W-:Y:S02]  /*0110*/  IMAD.WIDE R4, R11, R30, c[0x0][0x248] ;  /* 0x000092000b047625 */ /* 0x000fe400078e021e */
[----:B------:R1:W3:Y:S10]  /*0120*/  @P2 LDG.E R0, [R2.64+0x4] ;  /* 0x0000040602002981 */ /* 0x0002f4000c1e1900 */
[----:B------:R4:W5:Y:S01]  /*0130*/  @!P1 LDG.E R8, [R4.64] ;  /* 0x0000000604089981 */ /* 0x000962000c1e1900 */
[----:B------:R-:W-:-:S03]  /*0140*/  IMAD.MOV.U32 R6, RZ, RZ, RZ ;  /* 0x000000ffff067224 */ /* 0x000fc600078e00ff */
[----:B------:R-:W2:Y:S04]  /*0150*/  S2R R246, SR_CTAID.X ;  /* 0x0000000000f67919 */ /* 0x000ea80000002500 */
[----:B------:R-:W2:Y:S01]  /*0160*/  S2R R16, SR_CTAID.Z ;  /* 0x0000000000107919 */ /* 0x000ea20000002700 */
[----:B-1----:R-:W-:-:S03]  /*0170*/  @P0 IMAD.WIDE R2, R11, R30, c[0x0][0x250] ;  /* 0x000094000b020625 */ /* 0x002fc600078e021e */
[----:B------:R-:W1:Y:S04]  /*0180*/  S2R R89, SR_TID.X ;  /* 0x0000000000597919 */ /* 0x000e680000002100 */
[----:B------:R4:W5:Y:S01]  /*0190*/  @P0 LDG.E R6, [R2.64] ;  /* 0x0000000602060981 */ /* 0x000962000c1e1900 */
[----:B------:R-:W-:-:S04]  /*01a0*/  ISETP.NE.U32.AND P0, PT, RZ, c[0x0][0x248], PT ;  /* 0x00009200ff007a0c */ /* 0x000fc80003f05070 */
[----:B------:R-:W-:Y:S01]  /*01b0*/  ISETP.NE.AND.EX P0, PT, RZ, c[0x0][0x24c], PT, P0 ;  /* 0x00009300ff007a0c */ /* 0x000fe20003f05300 */
[----:B--2---:R4:W-:Y:S01]  /*01c0*/  STL [R1+0xc], R9 ;  /* 0x00000c0901007387 */ /* 0x0049e20000100800 */
[----:B---3--:R-:W-:Y:S02]  /*01d0*/  @P2 IMAD.IADD R14, R0, 0x1, -R9 ;  /* 0x00000001000e2824 */ /* 0x008fe400078e0a09 */
[----:B------:R-:W-:-:S09]  /*01e0*/  @!P2 IMAD.MOV.U32 R14, RZ, RZ, c[0x0][0x214] ;  /* 0x00008500ff0ea624 */ /* 0x000fd200078e00ff */
[----:B------:R-:W-:Y:S05]  /*01f0*/  @!P0 BRA `(.L_x_838) ;  /* 0x0000004000008947 */ /* 0x000fea0003800000 */
[----:B-1----:R-:W2:Y:S02]  /*0200*/  @P3 LDG.E R0, [R4.64+0x4] ;  /* 0x0000040604003981 */ /* 0x002ea4000c1e1900 */
[----:B--2--5:R-:W-:-:S06]  /*0210*/  @P3 IADD3 R0, R0, -R8, RZ ;  /* 0x8000000800003210 */ /* 0x024fcc0007ffe0ff */
[----:B------:R1:W5:Y:S01]  /*0220*/  @!P3 LDG.E R0, [R4.64] ;  /* 0x000000060400b981 */ /* 0x000362000c1e1900 */
[----:B------:R-:W-:Y:S05]  /*0230*/  BRA `(.L_x_839) ;  /* 0x0000001000007947 */ /* 0x000fea0003800000 */
.L_x_838:
[----:B-1----:R-:W-:Y:S02]  /*0240*/  MOV R0, c[0x0][0x218] ;  /* 0x0000860000007a02 */ /* 0x002fe40000000f00 */
.L_x_839:
[----:B------:R-:W-:-:S04]  /*0250*/  ISETP.NE.U32.AND P2, PT, RZ, c[0x0][0x258], PT ;  /* 0x00009600ff007a0c */ /* 0x000fc80003f45070 */
[----:B------:R-:W-:-:S13]  /*0260*/  ISETP.NE.AND.EX P2, PT, RZ, c[0x0][0x25c], PT, P2 ;  /* 0x00009700ff007a0c */ /* 0x000fda0003f45320 */
[----:B----4-:R-:W-:-:S06]  /*0270*/  @P2 IMAD.WIDE R2, R11, R30, c[0x0][0x258] ;  /* 0x000096000b022625 */ /* 0x010fcc00078e021e */
[----:B------:R-:W2:Y:S01]  /*0280*/  @P2 LDG.E R3, [R2.64] ;  /* 0x0000000602032981 */ /* 0x000ea2000c1e1900 */
[----:B------:R-:W-:Y:S01]  /*0290*/  IMAD.SHL.U32 R252, R246, 0x80, RZ ;  /* 0x00000080f6fc7824 */ /* 0x000fe200078e00ff */
[----:B------:R-:W-:-:S04]  /*02a0*/  @!P2 ISETP.NE.U32.AND P1, PT, RZ, c[0x0][0x268], PT ;  /* 0x00009a00ff00aa0c */ /* 0x000fc80003f25070 */
[----:B------:R-:W-:Y:S02]  /*02b0*/  ISETP.GT.AND P0, PT, R14, R252, PT ;  /* 0x000000fc0e00720c */ /* 0x000fe40003f04270 */
[----:B------:R-:W-:-:S04]  /*02c0*/  @!P2 ISETP.NE.AND.EX P1, PT, RZ, c[0x0][0x26c], PT, P1 ;  /* 0x00009b00ff00aa0c */ /* 0x000fc80003f25310 */
[----:B------:R-:W-:Y:S01]  /*02d0*/  @!P2 SEL R2, RZ, c[0x0][0x21c], !P1 ;  /* 0x00008700ff02aa07 */ /* 0x000fe20004800000 */
[----:B--2--5:R-:W-:-:S03]  /*02e0*/  @P2 IMAD.IADD R56, R3, 0x1, -R6 ;  /* 0x0000000103382824 */ /* 0x024fc600078e0a06 */
[----:B------:R-:W-:-:S03]  /*02f0*/  @!P2 IADD3 R56, R2, R0, -R6 ;  /* 0x000000000238a210 */ /* 0x000fc60007ffe806 */
[----:B------:R-:W-:Y:S05]  /*0300*/  @!P0 EXIT ;  /* 0x000000000000894d */ /* 0x000fea0003800000 */
[C---:B------:R-:W-:Y:S02]  /*0310*/  ISETP.GE.AND P0, PT, R56.reuse, 0x1, PT ;  /* 0x000000013800780c */ /* 0x040fe40003f06270 */
[----:B------:R-:W-:-:S04]  /*0320*/  IADD3 R0, R56, 0x1f, RZ ;  /* 0x0000001f38007810 */ /* 0x000fc80007ffe0ff */
[----:B------:R-:W-:-:S04]  /*0330*/  SHF.R.S32.HI R2, RZ, 0x1f, R0 ;  /* 0x0000001fff027819 */ /* 0x000fc80000011400 */
[----:B------:R-:W-:-:S03]  /*0340*/  LEA.HI R224, R2, R0, RZ, 0x5 ;  /* 0x0000000002e07211 */ /* 0x000fc600078f28ff */
[----:B------:R-:W-:Y:S05]  /*0350*/  @!P0 BRA `(.L_x_840) ;  /* 0x000075d000008947 */ /* 0x000fea0003800000 */
[----:B------:R-:W-:Y:S02]  /*0360*/  ISETP.NE.AND P1, PT, R9, -0x1, PT ;  /* 0xffffffff0900780c */ /* 0x000fe40003f25270 */
[----:B------:R-:W-:-:S11]  /*0370*/  ISETP.NE.AND P0, PT, R8, -0x1, PT ;  /* 0xffffffff0800780c */ /* 0x000fd60003f05270 */
[----:B-1----:R-:W-:Y:S01]  /*0380*/  @!P1 SHF.R.S32.HI R4, RZ, 0x1f, R11 ;  /* 0x0000001fff049819 */ /* 0x002fe2000001140b */
[----:B------:R-:W-:Y:S01]  /*0390*/  @P1 IMAD.WIDE.U32 R2, R9, c[0x0][0x190], RZ ;  /* 0x0000640009021a25 */ /* 0x000fe200078e00ff */
[----:B------:R-:W-:-:S03]  /*03a0*/  @P0 IADD3 R0, R6, R8, RZ ;  /* 0x0000000806000210 */ /* 0x000fc60007ffe0ff */
[----:B------:R-:W-:Y:S02]  /*03b0*/  @!P1 IMAD R7, R4, c[0x0][0x178], RZ ;  /* 0x00005e0004079a24 */ /* 0x000fe400078e02ff */
[----:B------:R-:W-:Y:S01]  /*03c0*/  @P1 IMAD R10, R9, c[0x0][0x194], R3 ;  /* 0x00006500090a1a24 */ /* 0x000fe200078e0203 */
[----:B------:R-:W-:Y:S01]  /*03d0*/  @P1 MOV R9, R2 ;  /* 0x0000000200091202 */ /* 0x000fe20000000f00 */
[----:B------:R-:W-:-:S04]  /*03e0*/  @P0 IMAD.WIDE.U32 R2, R0, c[0x0][0x198], RZ ;  /* 0x0000660000020a25 */ /* 0x000fc800078e00ff */
[----:B------:R-:W-:Y:S01]  /*03f0*/  @!P1 IMAD.WIDE.U32 R4, R11, c[0x0][0x178], RZ ;  /* 0x00005e000b049a25 */ /* 0x000fe200078e00ff */
[----:B------:R-:W-:-:S03]  /*0400*/  @P0 MOV R27, R2 ;  /* 0x00000002001b0202 */ /* 0x000fc60000000f00 */
[----:B------:R-:W-:Y:S01]  /*0410*/  @!P1 IMAD R7, R11, c[0x0][0x17c], R7 ;  /* 0x00005f000b079a24 */ /* 0x000fe200078e0207 */
[----:B------:R-:W-:Y:S01]  /*0420*/  @!P1 MOV R9, R4 ;  /* 0x0000000400099202 */ /* 0x000fe20000000f00 */
[----:B------:R-:W-:-:S03]  /*0430*/  @P0 IMAD R28, R0, c[0x0][0x19c], R3 ;  /* 0x00006700001c0a24 */ /* 0x000fc600078e0203 */
[----:B------:R-:W-:Y:S01]  /*0440*/  @!P1 IADD3 R10, R5, R7, RZ ;  /* 0x00000007050a9210 */ /* 0x000fe20007ffe0ff */
[----:B------:R-:W-:Y:S05]  /*0450*/  @P0 BRA `(.L_x_841) ;  /* 0x000000b000000947 */ /* 0x000fea0003800000 */
[----:B------:R-:W-:Y:S01]  /*0460*/  SHF.R.S32.HI R0, RZ, 0x1f, R6 ;  /* 0x0000001fff007819 */ /* 0x000fe20000011406 */
[----:B------:R-:W-:Y:S01]  /*0470*/  IMAD.WIDE.U32 R2, R6, c[0x0][0x198], RZ ;  /* 0x0000660006027a25 */ /* 0x000fe200078e00ff */
[----:B------:R-:W-:-:S03]  /*0480*/  SHF.R.S32.HI R4, RZ, 0x1f, R11 ;  /* 0x0000001fff047819 */ /* 0x000fc6000001140b */
[----:B------:R-:W-:Y:S02]  /*0490*/  IMAD R0, R0, c[0x0][0x198], RZ ;  /* 0x0000660000007a24 */ /* 0x000fe400078e02ff */
[----:B------:R-:W-:Y:S02]  /*04a0*/  IMAD R4, R4, c[0x0][0x180], RZ ;  /* 0x0000600004047a24 */ /* 0x000fe400078e02ff */
[----:B------:R-:W-:-:S05]  /*04b0*/  IMAD R0, R6, c[0x0][0x19c], R0 ;  /* 0x0000670006007a24 */ /* 0x000fca00078e0200 */
[----:B------:R-:W-:Y:S01]  /*04c0*/  IADD3 R3, R3, R0, RZ ;  /* 0x0000000003037210 */ /* 0x000fe20007ffe0ff */
[----:B------:R-:W-:-:S04]  /*04d0*/  IMAD R0, R11, c[0x0][0x184], R4 ;  /* 0x000061000b007a24 */ /* 0x000fc800078e0204 */
[----:B------:R-:W-:-:S05]  /*04e0*/  IMAD.WIDE.U32 R2, R11, c[0x0][0x180], R2 ;  /* 0x000060000b027a25 */ /* 0x000fca00078e0002 */
[----:B------:R-:W-:Y:S02]  /*04f0*/  IADD3 R28, R3, R0, RZ ;  /* 0x00000000031c7210 */ /* 0x000fe40007ffe0ff */
[----:B------:R-:W-:Y:S02]  /*0500*/  MOV R27, R2 ;  /* 0x00000002001b7202 */ /* 0x000fe40000000f00 */
.L_x_841:
[----:B------:R-:W-:Y:S02]  /*0510*/  IABS R4, c[0x0][0x1c8] ;  /* 0x0000720000047a13 */ /* 0x000fe40000000000 */
[----:B------:R-:W-:Y:S02]  /*0520*/  IABS R5, R16 ;  /* 0x0000001000057213 */ /* 0x000fe40000000000 */
[----:B------:R-:W1:Y:S01]  /*0530*/  I2F.RP R2, R4 ;  /* 0x0000000400027306 */ /* 0x000e620000209400 */
[----:B------:R-:W-:-:S07]  /*0540*/  SHF.R.S32.HI R7, RZ, 0x1f, R16 ;  /* 0x0000001fff077819 */ /* 0x000fce0000011410 */
[----:B-1----:R-:W1:Y:S02]  /*0550*/  MUFU.RCP R2, R2 ;  /* 0x0000000200027308 */ /* 0x002e640000001000 */
[----:B-1----:R-:W-:-:S06]  /*0560*/  IADD3 R2, R2, 0xffffffe, RZ ;  /* 0x0ffffffe02027810 */ /* 0x002fcc0007ffe0ff */
        /* <DEDUP_REMOVED lines=13> */
[----:B------:R-:W-:Y:S01]  /*0640*/  ISETP.GE.U32.AND P3, PT, R2, R4, PT ;  /* 0x000000040200720c */ /* 0x000fe20003f66070 */
[----:B------:R-:W-:Y:S01]  /*0650*/  @P0 IMAD.IADD R4, R6, 0x1, R8 ;  /* 0x0000000106040824 */ /* 0x000fe200078e0208 */
[----:B------:R-:W-:-:S04]  /*0660*/  LOP3.LUT R2, R16, c[0x0][0x1c8], RZ, 0x3c, !PT ;  /* 0x0000720010027a12 */ /* 0x000fc800078e3cff */
[----:B------:R-:W-:Y:S01]  /*0670*/  ISETP.GE.AND P1, PT, R2, RZ, PT ;  /* 0x000000ff0200720c */ /* 0x000fe20003f26270 */
[----:B------:R-:W-:-:S04]  /*0680*/  @P0 IMAD.WIDE.U32 R2, R4, c[0x0][0x1a0], RZ ;  /* 0x0000680004020a25 */ /* 0x000fc800078e00ff */
[----:B------:R-:W-:Y:S01]  /*0690*/  @P0 IMAD R26, R4, c[0x0][0x1a4], R3 ;  /* 0x00006900041a0a24 */ /* 0x000fe200078e0203 */
[----:B------:R-:W-:Y:S02]  /*06a0*/  @P0 MOV R23, R2 ;  /* 0x0000000200170202 */ /* 0x000fe40000000f00 */
[----:B------:R-:W-:-:S04]  /*06b0*/  @P3 IADD3 R0, R0, 0x1, RZ ;  /* 0x0000000100003810 */ /* 0x000fc80007ffe0ff */
[----:B------:R-:W-:-:S05]  /*06c0*/  MOV R22, R0 ;  /* 0x0000000000167202 */ /* 0x000fca0000000f00 */
[----:B------:R-:W-:Y:S01]  /*06d0*/  @!P1 IMAD.MOV R22, RZ, RZ, -R22 ;  /* 0x000000ffff169224 */ /* 0x000fe200078e0a16 */
[----:B------:R-:W-:Y:S01]  /*06e0*/  @!P2 LOP3.LUT R22, RZ, c[0x0][0x1c8], RZ, 0x33, !PT ;  /* 0x00007200ff16aa12 */ /* 0x000fe200078e33ff */
        /* <DEDUP_REMOVED lines=12> */
.L_x_842:
[----:B------:R-:W-:Y:S01]  /*07b0*/  SHF.R.S32.HI R29, RZ, 0x1f, R89 ;  /* 0x0000001fff1d7819 */ /* 0x000fe20000011459 */
[----:B------:R-:W-:Y:S01]  /*07c0*/  IMAD.IADD R252, R14, 0x1, -R252 ;  /* 0x000000010efc7824 */ /* 0x000fe200078e0afc */
[----:B------:R-:W-:Y:S01]  /*07d0*/  LEA.HI.SX32 R59, R224, 0xffffffff, 0x1b ;  /* 0xffffffffe03b7811 */ /* 0x000fe200078fdaff */
[----:B------:R-:W-:Y:S01]  /*07e0*/  IMAD R7, R7, c[0x0][0x1a8], RZ ;  /* 0x00006a0007077a24 */ /* 0x000fe200078e02ff */
[----:B------:R-:W-:-:S03]  /*07f0*/  LEA.HI R2, R29, R89, RZ, 0x3 ;  /* 0x000000591d027211 */ /* 0x000fc600078f18ff */
[----:B------:R-:W-:Y:S01]  /*0800*/  IMAD R7, R16, c[0x0][0x1ac], R7 ;  /* 0x00006b0010077a24 */ /* 0x000fe200078e0207 */
[----:B------:R-:W-:Y:S02]  /*0810*/  LOP3.LUT R0, R2, 0xfffffff8, RZ, 0xc0, !PT ;  /* 0xfffffff802007812 */ /* 0x000fe400078ec0ff */
[----:B------:R-:W-:-:S03]  /*0820*/  SHF.R.S32.HI R2, RZ, 0x3, R2 ;  /* 0x00000003ff027819 */ /* 0x000fc60000011402 */
[----:B------:R-:W-:Y:S01]  /*0830*/  IMAD.IADD R25, R89, 0x1, -R0 ;  /* 0x0000000159197824 */ /* 0x000fe200078e0a00 */
[C---:B------:R-:W-:Y:S01]  /*0840*/  IADD3 R24, R2.reuse, 0x10, RZ ;  /* 0x0000001002187810 */ /* 0x040fe20007ffe0ff */
[C---:B------:R-:W-:Y:S01]  /*0850*/  IMAD.SHL.U32 R0, R2.reuse, 0x40, RZ ;  /* 0x0000004002007824 */ /* 0x040fe200078e00ff */
[----:B------:R-:W-:Y:S01]  /*0860*/  IADD3 R8, R2, 0x20, RZ ;  /* 0x0000002002087810 */ /* 0x000fe20007ffe0ff */
[----:B------:R-:W-:Y:S01]  /*0870*/  IMAD.SHL.U32 R34, R25, 0x8, RZ ;  /* 0x0000000819227824 */ /* 0x000fe200078e00ff */
[----:B------:R-:W-:Y:S02]  /*0880*/  ISETP.GE.AND P0, PT, R24, R252, PT ;  /* 0x000000fc1800720c */ /* 0x000fe40003f06270 */
[--C-:B------:R-:W-:Y:S01]  /*0890*/  SHF.R.S32.HI R3, RZ, 0x1f, R2.reuse ;  /* 0x0000001fff037819 */ /* 0x100fe20000011402 */
[----:B------:R1:W-:Y:S01]  /*08a0*/  STL [R1+0x20], R8 ;  /* 0x0000200801007387 */ /* 0x0003e20000100800 */
[----:B------:R-:W-:Y:S02]  /*08b0*/  LOP3.LUT R0, R0, 0x1c0, RZ, 0xc0, !PT ;  /* 0x000001c000007812 */ /* 0x000fe400078ec0ff */
[----:B------:R-:W-:Y:S01]  /*08c0*/  IADD3 R4, P1, R34, R9, RZ ;  /* 0x0000000922047210 */ /* 0x000fe20007f3e0ff */
[----:B------:R-:W-:Y:S01]  /*08d0*/  IMAD.WIDE R246, R246, 0x80, R2 ;  /* 0x00000080f6f67825 */ /* 0x000fe200078e0202 */
[----:B------:R-:W-:-:S02]  /*08e0*/  SHF.R.S32.HI R35, RZ, 0x1f, R34 ;  /* 0x0000001fff237819 */ /* 0x000fc40000011422 */
[----:B------:R-:W-:Y:S02]  /*08f0*/  ISETP.GE.AND P5, PT, R8, R252, PT ;  /* 0x000000fc0800720c */ /* 0x000fe40003fa6270 */
[----:B------:R-:W-:Y:S01]  /*0900*/  LOP3.LUT R6, R0, 0x38, R34, 0xf8, !PT ;  /* 0x0000003800067812 */ /* 0x000fe200078ef822 */
[----:B------:R-:W-:Y:S01]  /*0910*/  IMAD.X R5, R35, 0x1, R10, P1 ;  /* 0x0000000123057824 */ /* 0x000fe200008e060a */
[----:B------:R-:W-:Y:S01]  /*0920*/  SHF.R.U32.HI R0, RZ, 0x3, R0 ;  /* 0x00000003ff007819 */ /* 0x000fe20000011600 */
[----:B------:R-:W-:Y:S01]  /*0930*/  STL.64 [R1+0x10], R34 ;  /* 0x0000102201007387 */ /* 0x000fe20000100a00 */
[----:B------:R-:W-:Y:S01]  /*0940*/  IADD3 R9, R2, 0x40, RZ ;  /* 0x0000004002097810 */ /* 0x000fe20007ffe0ff */
[----:B------:R-:W-:Y:S01]  /*0950*/  IMAD.WIDE.U32 R4, R16, c[0x0][0x1a8], R4 ;  /* 0x00006a0010047a25 */ /* 0x000fe200078e0004 */
[----:B------:R-:W-:Y:S02]  /*0960*/  LOP3.LUT R10, R6, R0, RZ, 0x3c, !PT ;  /* 0x00000000060a7212 */ /* 0x000fe400078e3cff */
[----:B------:R-:W-:Y:S01]  /*0970*/  @!P0 IADD3 R0, P2, R246, 0x10, RZ ;  /* 0x00000010f6008810 */ /* 0x000fe20007f5e0ff */
[----:B------:R-:W-:Y:S01]  /*0980*/  IMAD.IADD R5, R5, 0x1, R7 ;  /* 0x0000000105057824 */ /* 0x000fe200078e0207 */
[----:B------:R-:W-:-:S02]  /*0990*/  IADD3 R11, R2, 0x30, RZ ;  /* 0x00000030020b7810 */ /* 0x000fc40007ffe0ff */
[-C--:B------:R-:W-:Y:S01]  /*09a0*/  ISETP.GE.AND P1, PT, R2, R252.reuse, PT ;  /* 0x000000fc0200720c */ /* 0x080fe20003f26270 */
[----:B------:R-:W-:Y:S01]  /*09b0*/  @!P0 IMAD.X R6, RZ, RZ, R247, P2 ;  /* 0x000000ffff068224 */ /* 0x000fe200010e06f7 */
[-C--:B------:R-:W-:Y:S01]  /*09c0*/  ISETP.GE.AND P3, PT, R9, R252.reuse, PT ;  /* 0x000000fc0900720c */ /* 0x080fe20003f66270 */
[----:B------:R-:W-:Y:S01]  /*09d0*/  STL [R1+0x24], R11 ;  /* 0x0000240b01007387 */ /* 0x000fe20000100800 */
[----:B------:R-:W-:Y:S01]  /*09e0*/  @!P5 IADD3 R12, P2, R246, 0x20, RZ ;  /* 0x00000020f60cd810 */ /* 0x000fe20007f5e0ff */
[----:B------:R-:W-:Y:S01]  /*09f0*/  @!P0 IMAD.WIDE.U32 R16, R0, c[0x0][0x190], R4 ;  /* 0x0000640000108a25 */ /* 0x000fe200078e0004 */
[----:B------:R-:W-:Y:S01]  /*0a00*/  ISETP.GE.AND P4, PT, R11, R252, PT ;  /* 0x000000fc0b00720c */ /* 0x000fe20003f86270 */
[----:B------:R2:W-:Y:S01]  /*0a10*/  STL [R1+0x2c], R9 ;  /* 0x00002c0901007387 */ /* 0x0005e20000100800 */
[----:B-1----:R-:W-:Y:S02]  /*0a20*/  LEA.HI R8, R29, R89, RZ, 0x6 ;  /* 0x000000591d087211 */ /* 0x002fe400078f30ff */
[----:B------:R-:W-:-:S02]  /*0a30*/  IADD3 R32, R2, 0x50, RZ ;  /* 0x0000005002207810 */ /* 0x000fc40007ffe0ff */
[----:B------:R-:W-:Y:S01]  /*0a40*/  IADD3 R31, R2, 0x60, RZ ;  /* 0x00000060021f7810 */ /* 0x000fe20007ffe0ff */
[----:B------:R-:W-:Y:S02]  /*0a50*/  IMAD.SHL.U32 R8, R8, 0x8, RZ ;  /* 0x0000000808087824 */ /* 0x000fe400078e00ff */
[----:B------:R-:W-:Y:S03]  /*0a60*/  STL [R1+0x18], R32 ;  /* 0x0000182001007387 */ /* 0x000fe60000100800 */
[----:B------:R-:W-:Y:S01]  /*0a70*/  LOP3.LUT R223, R10, 0xfffffe00, R8, 0xf8, !PT ;  /* 0xfffffe000adf7812 */ /* 0x000fe200078ef808 */
[----:B------:R-:W-:Y:S01]  /*0a80*/  STL [R1+0x1c], R31 ;  /* 0x00001c1f01007387 */ /* 0x000fe20000100800 */
[----:B------:R-:W-:-:S03]  /*0a90*/  @!P4 IADD3 R8, P6, R246, 0x30, RZ ;  /* 0x00000030f608c810 */ /* 0x000fc60007fde0ff */
[----:B------:R-:W-:Y:S02]  /*0aa0*/  IMAD.SHL.U32 R223, R223, 0x2, RZ ;  /* 0x00000002dfdf7824 */ /* 0x000fe400078e00ff */
[----:B--2---:R-:W-:Y:S02]  /*0ab0*/  @!P0 IMAD R9, R6, c[0x0][0x190], RZ ;  /* 0x0000640006098a24 */ /* 0x004fe400078e02ff */
[----:B------:R-:W-:Y:S01]  /*0ac0*/  @!P5 IMAD.X R6, RZ, RZ, R247, P2 ;  /* 0x000000ffff06d224 */ /* 0x000fe200010e06f7 */
[----:B------:R-:W-:Y:S01]  /*0ad0*/  @!P3 IADD3 R11, P2, R246, 0x40, RZ ;  /* 0x00000040f60bb810 */ /* 0x000fe20007f5e0ff */
[----:B------:R-:W-:Y:S02]  /*0ae0*/  @!P0 IMAD R18, R0, c[0x0][0x194], R9 ;  /* 0x0000650000128a24 */ /* 0x000fe400078e0209 */
[----:B------:R-:W-:Y:S02]  /*0af0*/  @!P5 IMAD R6, R6, c[0x0][0x190], RZ ;  /* 0x000064000606da24 */ /* 0x000fe400078e02ff */
[----:B------:R-:W-:-:S02]  /*0b00*/  @!P1 IMAD R0, R247, c[0x0][0x190], RZ ;  /* 0x00006400f7009a24 */ /* 0x000fc400078e02ff */
[----:B------:R-:W-:Y:S02]  /*0b10*/  @!P5 IMAD R19, R12, c[0x0][0x194], R6 ;  /* 0x000065000c13da24 */ /* 0x000fe400078e0206 */
[C---:B------:R-:W-:Y:S02]  /*0b20*/  @!P1 IMAD R0, R246.reuse, c[0x0][0x194], R0 ;  /* 0x00006500f6009a24 */ /* 0x040fe400078e0200 */
[----:B------:R-:W-:-:S04]  /*0b30*/  @!P1 IMAD.WIDE.U32 R6, R246, c[0x0][0x190], R4 ;  /* 0x00006400f6069a25 */ /* 0x000fc800078e0004 */
[----:B------:R-:W-:Y:S01]  /*0b40*/  @!P3 IMAD.X R10, RZ, RZ, R247, P2 ;  /* 0x000000ffff0ab224 */ /* 0x000fe200010e06f7 */
[----:B------:R-:W-:Y:S01]  /*0b50*/  @!P1 LEA R14, P2, R6, c[0x0][0x160], 0x1 ;  /* 0x00005800060e9a11 */ /* 0x000fe200078408ff */
[----:B------:R-:W-:Y:S02]  /*0b60*/  @!P1 IMAD.IADD R0, R7, 0x1, R0 ;  /* 0x0000000107009824 */ /* 0x000fe400078e0200 */
[----:B------:R-:W-:-:S03]  /*0b70*/  @!P5 IMAD.WIDE.U32 R12, R12, c[0x0][0x190], R4 ;  /* 0x000064000c0cda25 */ /* 0x000fc600078e0004 */
[----:B------:R-:W-:Y:S01]  /*0b80*/  @!P1 LEA.HI.X R15, R6, c[0x0][0x164], R0, 0x1, P2 ;  /* 0x00005900060f9a11 */ /* 0x000fe200010f0c00 */
[----:B------:R-:W-:Y:S02]  /*0b90*/  @!P3 IMAD R10, R10, c[0x0][0x190], RZ ;  /* 0x000064000a0aba24 */ /* 0x000fe400078e02ff */
[----:B------:R-:W-:Y:S02]  /*0ba0*/  @!P4 IMAD.X R9, RZ, RZ, R247, P6 ;  /* 0x000000ffff09c224 */ /* 0x000fe400030e06f7 */
[----:B------:R-:W-:Y:S01]  /*0bb0*/  @!P0 IMAD.IADD R0, R17, 0x1, R18 ;  /* 0x0000000111008824 */ /* 0x000fe200078e0212 */
[----:B------:R-:W-:Y:S01]  /*0bc0*/  @!P5 LEA R18, P2, R12, c[0x0][0x160], 0x1 ;  /* 0x000058000c12da11 */ /* 0x000fe200078408ff */
[----:B------:R-:W-:Y:S01]  /*0bd0*/  @!P5 IMAD.IADD R13, R13, 0x1, R19 ;  /* 0x000000010d0dd824 */ /* 0x000fe200078e0213 */
[----:B------:R-:W-:Y:S01]  /*0be0*/  @!PT LDS RZ, [RZ] ;  /* 0x00000000fffff984 */ /* 0x000fe20000000800 */
[----:B------:R-:W-:Y:S01]  /*0bf0*/  @!PT LDS RZ, [RZ] ;  /* 0x00000000fffff984 */ /* 0x000fe20000000800 */
[----:B------:R-:W-:Y:S01]  /*0c00*/  @!PT LDS RZ, [RZ] ;  /* 0x00000000fffff984 */ /* 0x000fe20000000800 */
[----:B------:R1:W-:Y:S01]  /*0c10*/  @!P1 LDGSTS.E.BYPASS.LTC128B.128 [R223], [R14.64] ;  /* 0x000000000edf9fae */ /* 0x0003e2000b901d46 */
[----:B------:R-:W-:Y:S01]  /*0c20*/  @!P3 IMAD R20, R11, c[0x0][0x194], R10 ;  /* 0x000065000b14ba24 */ /* 0x000fe200078e020a */
[----:B------:R-:W-:Y:S01]  /*0c30*/  @!P0 LEA R10, P6, R16, c[0x0][0x160], 0x1 ;  /* 0x00005800100a8a11 */ /* 0x000fe200078c08ff */
[----:B------:R-:W-:Y:S01]  /*0c40*/  @!P3 IMAD.MOV.U32 R6, RZ, RZ, R4 ;  /* 0x000000ffff06b224 */ /* 0x000fe200078e0004 */
[----:B------:R-:W-:Y:S01]  /*0c50*/  @!P5 LEA.HI.X R19, R12, c[0x0][0x164], R13, 0x1, P2 ;  /* 0x000059000c13da11 */ /* 0x000fe200010f0c0d */
[----:B------:R-:W-:Y:S01]  /*0c60*/  @!P3 IMAD.MOV.U32 R7, RZ, RZ, R5 ;  /* 0x000000ffff07b224 */ /* 0x000fe200078e0005 */
[----:B------:R-:W-:Y:S01]  /*0c70*/  ISETP.GE.AND P2, PT, R32, R252, PT ;  /* 0x000000fc2000720c */ /* 0x000fe20003f46270 */
[----:B------:R-:W-:Y:S01]  /*0c80*/  @!P4 IMAD R9, R9, c[0x0][0x190], RZ ;  /* 0x000064000909ca24 */ /* 0x000fe200078e02ff */
[----:B------:R1:W-:Y:S01]  /*0c90*/  @!P1 LDGSTS.E.BYPASS.LTC128B.128 [R223+0x4000], [R14.64+0x80] ;  /* 0x040000800edf9fae */ /* 0x0003e2000b901d46 */
[----:B------:R-:W-:Y:S01]  /*0ca0*/  @!P3 IMAD.WIDE.U32 R6, R11, c[0x0][0x190], R6 ;  /* 0x000064000b06ba25 */ /* 0x000fe200078e0006 */
[----:B------:R-:W-:-:S02]  /*0cb0*/  @!P0 LEA.HI.X R11, R16, c[0x0][0x164], R0, 0x1, P6 ;  /* 0x00005900100b8a11 */ /* 0x000fc400030f0c00 */
[----:B------:R-:W-:Y:S01]  /*0cc0*/  ISETP.GE.AND P1, PT, R31, R252, PT ;  /* 0x000000fc1f00720c */ /* 0x000fe20003f26270 */
[----:B------:R-:W-:Y:S01]  /*0cd0*/  @!P4 IMAD R21, R8, c[0x0][0x194], R9 ;  /* 0x000065000815ca24 */ /* 0x000fe200078e0209 */
[----:B------:R-:W-:Y:S01]  /*0ce0*/  @!P3 LEA R12, P6, R6, c[0x0][0x160], 0x1 ;  /* 0x00005800060cba11 */ /* 0x000fe200078c08ff */
[----:B------:R-:W-:Y:S01]  /*0cf0*/  @!P4 IMAD.WIDE.U32 R8, R8, c[0x0][0x190], R4 ;  /* 0x000064000808ca25 */ /* 0x000fe200078e0004 */
[----:B------:R2:W-:Y:S03]  /*0d00*/  @!P0 LDGSTS.E.BYPASS.LTC128B.128 [R223+0x800], [R10.64] ;  /* 0x008000000adf8fae */ /* 0x0005e6000b901d46 */
[----:B------:R-:W-:Y:S01]  /*0d10*/  @!P4 IMAD.IADD R0, R9, 0x1, R21 ;  /* 0x000000010900c824 */ /* 0x000fe200078e0215 */
[----:B------:R2:W-:Y:S01]  /*0d20*/  @!P0 LDGSTS.E.BYPASS.LTC128B.128 [R223+0x4800], [R10.64+0x80] ;  /* 0x048000800adf8fae */ /* 0x0005e2000b901d46 */
[----:B------:R-:W-:-:S03]  /*0d30*/  @!P3 IMAD.IADD R7, R7, 0x1, R20 ;  /* 0x000000010707b824 */ /* 0x000fc600078e0214 */
[----:B------:R3:W-:Y:S02]  /*0d40*/  @!P5 LDGSTS.E.BYPASS.LTC128B.128 [R223+0x1000], [R18.64] ;  /* 0x0100000012dfdfae */ /* 0x0007e4000b901d46 */
[----:B------:R-:W-:Y:S02]  /*0d50*/  @!P3 LEA.HI.X R13, R6, c[0x0][0x164], R7, 0x1, P6 ;  /* 0x00005900060dba11 */ /* 0x000fe400030f0c07 */
[----:B------:R3:W-:Y:S01]  /*0d60*/  @!P5 LDGSTS.E.BYPASS.LTC128B.128 [R223+0x5000], [R18.64+0x80] ;  /* 0x0500008012dfdfae */ /* 0x0007e2000b901d46 */
[----:B-1----:R-:W-:-:S04]  /*0d70*/  @!P4 LEA R14, P0, R8, c[0x0][0x160], 0x1 ;  /* 0x00005800080eca11 */ /* 0x002fc800078008ff */
[----:B------:R-:W-:-:S05]  /*0d80*/  @!P4 LEA.HI.X R15, R8, c[0x0][0x164], R0, 0x1, P0 ;  /* 0x00005900080fca11 */ /* 0x000fca00000f0c00 */
[----:B------:R1:W-:Y:S01]  /*0d90*/  @!P4 LDGSTS.E.BYPASS.LTC128B.128 [R223+0x1800], [R14.64] ;  /* 0x018000000edfcfae */ /* 0x0003e2000b901d46 */
[----:B--2---:R-:W-:-:S03]  /*0da0*/  IADD3 R10, R2, 0x70, RZ ;  /* 0x00000070020a7810 */ /* 0x004fc60007ffe0ff */
[----:B------:R1:W-:Y:S01]  /*0db0*/  @!P4 LDGSTS.E.BYPASS.LTC128B.128 [R223+0x5800], [R14.64+0x80] ;  /* 0x058000800edfcfae */ /* 0x0003e2000b901d46 */
[----:B------:R-:W-:-:S03]  /*0dc0*/  ISETP.GE.AND P0, PT, R10, R252, PT ;  /* 0x000000fc0a00720c */ /* 0x000fc60003f06270 */
[----:B------:R2:W-:Y:S01]  /*0dd0*/  STL [R1+0x28], R10 ;  /* 0x0000280a01007387 */ /* 0x0005e20000100800 */
[----:B---3--:R-:W-:-:S03]  /*0de0*/  IMAD.MOV.U32 R18, RZ, RZ, c[0x0][0x198] ;  /* 0x00006600ff127624 */ /* 0x008fc600078e00ff */
[----:B------:R3:W-:Y:S01]  /*0df0*/  @!P3 LDGSTS.E.BYPASS.LTC128B.128 [R223+0x2000], [R12.64] ;  /* 0x020000000cdfbfae */ /* 0x0007e2000b901d46 */
[----:B------:R-:W-:Y:S01]  /*0e00*/  SHF.R.S32.HI R19, RZ, 0x1f, R59 ;  /* 0x0000001fff137819 */ /* 0x000fe2000001143b */
[C---:B------:R-:W-:Y:S02]  /*0e10*/  IMAD.SHL.U32 R91, R18.reuse, 0x20, RZ ;  /* 0x00000020125b7824 */ /* 0x040fe400078e00ff */
[----:B------:R3:W-:Y:S01]  /*0e20*/  @!P3 LDGSTS.E.BYPASS.LTC128B.128 [R223+0x6000], [R12.64+0x80] ;  /* 0x060000800cdfbfae */ /* 0x0007e2000b901d46 */
[C---:B------:R-:W-:Y:S01]  /*0e30*/  IMAD.SHL.U32 R90, R18.reuse, 0x10, RZ ;  /* 0x00000010125a7824 */ /* 0x040fe200078e00ff */
[----:B------:R-:W-:Y:S02]  /*0e40*/  SHF.L.U64.HI R88, R18, R30, c[0x0][0x19c] ;  /* 0x0000670012587619 */ /* 0x000fe4000001021e */
[----:B-1----:R-:W-:Y:S02]  /*0e50*/  LEA.HI R15, R29, R89, RZ, 0x4 ;  /* 0x000000591d0f7211 */ /* 0x002fe400078f20ff */
[----:B--2---:R-:W-:-:S05]  /*0e60*/  @!P2 IADD3 R10, P6, R246, 0x50, RZ ;  /* 0x00000050f60aa810 */ /* 0x004fca0007fde0ff */
[----:B------:R-:W-:Y:S01]  /*0e70*/  @!P2 IMAD.X R0, RZ, RZ, R247, P6 ;  /* 0x000000ffff00a224 */ /* 0x000fe200030e06f7 */
[----:B------:R-:W-:-:S03]  /*0e80*/  @!P1 IADD3 R8, P6, R246, 0x60, RZ ;  /* 0x00000060f6089810 */ /* 0x000fc60007fde0ff */
[----:B------:R-:W-:Y:S01]  /*0e90*/  @!P2 IMAD R9, R0, c[0x0][0x190], RZ ;  /* 0x000064000009aa24 */ /* 0x000fe200078e02ff */
[----:B---3--:R-:W-:Y:S01]  /*0ea0*/  SHF.R.S32.HI R13, RZ, 0x1f, R22 ;  /* 0x0000001fff0d7819 */ /* 0x008fe20000011416 */
[----:B------:R-:W-:Y:S01]  /*0eb0*/  @!P1 IMAD.X R6, RZ, RZ, R247, P6 ;  /* 0x000000ffff069224 */ /* 0x000fe200030e06f7 */
[----:B------:R-:W-:Y:S02]  /*0ec0*/  @!P0 IADD3 R7, P6, R246, 0x70, RZ ;  /* 0x00000070f6078810 */ /* 0x000fe40007fde0ff */
[----:B------:R-:W-:Y:S01]  /*0ed0*/  SHF.R.S32.HI R12, RZ, 0x4, R15 ;  /* 0x00000004ff0c7819 */ /* 0x000fe2000001140f */
[----:B------:R-:W-:Y:S02]  /*0ee0*/  @!P1 IMAD R16, R6, c[0x0][0x190], RZ ;  /* 0x0000640006109a24 */ /* 0x000fe400078e02ff */
[----:B------:R-:W-:Y:S02]  /*0ef0*/  @!P0 IMAD.X R0, RZ, RZ, R247, P6 ;  /* 0x000000ffff008224 */ /* 0x000fe400030e06f7 */
[----:B------:R-:W-:-:S02]  /*0f00*/  @!P2 IMAD R6, R10, c[0x0][0x194], R9 ;  /* 0x000065000a06aa24 */ /* 0x000fc400078e0209 */
[----:B------:R-:W-:-:S04]  /*0f10*/  @!P2 IMAD.WIDE.U32 R10, R10, c[0x0][0x190], R4 ;  /* 0x000064000a0aaa25 */ /* 0x000fc800078e0004 */
[----:B------:R-:W-:Y:S02]  /*0f20*/  @!P1 IMAD R17, R8, c[0x0][0x194], R16 ;  /* 0x0000650008119a24 */ /* 0x000fe400078e0210 */
[----:B------:R-:W-:Y:S02]  /*0f30*/  @!P0 IMAD R16, R0, c[0x0][0x190], RZ ;  /* 0x0000640000108a24 */ /* 0x000fe400078e02ff */
[----:B------:R-:W-:Y:S01]  /*0f40*/  @!P2 IMAD.IADD R0, R11, 0x1, R6 ;  /* 0x000000010b00a824 */ /* 0x000fe200078e0206 */
[----:B------:R-:W-:Y:S01]  /*0f50*/  @!P2 LEA R6, P6, R10, c[0x0][0x160], 0x1 ;  /* 0x000058000a06aa11 */ /* 0x000fe200078c08ff */
[----:B------:R-:W-:-:S04]  /*0f60*/  @!P1 IMAD.WIDE.U32 R8, R8, c[0x0][0x190], R4 ;  /* 0x0000640008089a25 */ /* 0x000fc800078e0004 */
[C---:B------:R-:W-:Y:S02]  /*0f70*/  @!P0 IMAD R11, R7.reuse, c[0x0][0x194], R16 ;  /* 0x00006500070b8a24 */ /* 0x040fe400078e0210 */
[----:B------:R-:W-:Y:S01]  /*0f80*/  @!P0 IMAD.WIDE.U32 R4, R7, c[0x0][0x190], R4 ;  /* 0x0000640007048a25 */ /* 0x000fe200078e0004 */
[----:B------:R-:W-:Y:S02]  /*0f90*/  @!P2 LEA.HI.X R7, R10, c[0x0][0x164], R0, 0x1, P6 ;  /* 0x000059000a07aa11 */ /* 0x000fe400030f0c00 */
[C---:B------:R-:W-:Y:S01]  /*0fa0*/  @!P1 LEA R20, P6, R8.reuse, c[0x0][0x160], 0x1 ;  /* 0x0000580008149a11 */ /* 0x040fe200078c08ff */
[----:B------:R-:W-:Y:S02]  /*0fb0*/  @!P1 IMAD.IADD R0, R9, 0x1, R17 ;  /* 0x0000000109009824 */ /* 0x000fe400078e0211 */
[----:B------:R1:W-:Y:S03]  /*0fc0*/  @!P2 LDGSTS.E.BYPASS.LTC128B.128 [R223+0x2800], [R6.64] ;  /* 0x0280000006dfafae */ /* 0x0003e6000b901d46 */
[----:B------:R-:W-:Y:S01]  /*0fd0*/  @!P1 LEA.HI.X R21, R8, c[0x0][0x164], R0, 0x1, P6 ;  /* 0x0000590008159a11 */ /* 0x000fe200030f0c00 */
[----:B------:R-:W-:Y:S01]  /*0fe0*/  @!P0 IMAD.IADD R0, R5, 0x1, R11 ;  /* 0x0000000105008824 */ /* 0x000fe200078e020b */
[C---:B------:R-:W-:Y:S01]  /*0ff0*/  @!P0 LEA R16, P6, R4.reuse, c[0x0][0x160], 0x1 ;  /* 0x0000580004108a11 */ /* 0x040fe200078c08ff */
[----:B------:R1:W-:Y:S03]  /*1000*/  @!P2 LDGSTS.E.BYPASS.LTC128B.128 [R223+0x6800], [R6.64+0x80] ;  /* 0x0680008006dfafae */ /* 0x0003e6000b901d46 */
[----:B------:R-:W-:Y:S01]  /*1010*/  @!P0 LEA.HI.X R17, R4, c[0x0][0x164], R0, 0x1, P6 ;  /* 0x0000590004118a11 */ /* 0x000fe200030f0c00 */
[C---:B------:R-:W-:Y:S01]  /*1020*/  IMAD.WIDE.U32 R4, R2.reuse, c[0x0][0x198], R34 ;  /* 0x0000660002047a25 */ /* 0x040fe200078e0022 */
[----:B------:R2:W-:Y:S03]  /*1030*/  @!P1 LDGSTS.E.BYPASS.LTC128B.128 [R223+0x3000], [R20.64] ;  /* 0x0300000014df9fae */ /* 0x0005e6000b901d46 */
[----:B------:R-:W-:Y:S01]  /*1040*/  IMAD R0, R59, -0x20, R56 ;  /* 0xffffffe03b007824 */ /* 0x000fe200078e0238 */
[----:B------:R-:W-:Y:S01]  /*1050*/  IADD3 R4, P2, R27, R4, RZ ;  /* 0x000000041b047210 */ /* 0x000fe20007f5e0ff */
[----:B------:R2:W-:Y:S03]  /*1060*/  @!P1 LDGSTS.E.BYPASS.LTC128B.128 [R223+0x7000], [R20.64+0x80] ;  /* 0x0700008014df9fae */ /* 0x0005e6000b901d46 */
[CC--:B------:R-:W-:Y:S01]  /*1070*/  ISETP.GE.AND P6, PT, R2.reuse, R0.reuse, PT ;  /* 0x000000000200720c */ /* 0x0c0fe20003fc6270 */
[----:B------:R3:W-:Y:S01]  /*1080*/  @!P0 LDGSTS.E.BYPASS.LTC128B.128 [R223+0x3800], [R16.64] ;  /* 0x0380000010df8fae */ /* 0x0007e2000b901d46 */
[----:B------:R-:W-:-:S02]  /*1090*/  ISETP.GE.AND P4, PT, R2, R0, PT ;  /* 0x000000000200720c */ /* 0x000fc40003f86270 */
[CC--:B------:R-:W-:Y:S01]  /*10a0*/  ISETP.GE.AND P5, PT, R24.reuse, R0.reuse, PT ;  /* 0x000000001800720c */ /* 0x0c0fe20003fa6270 */
[----:B------:R3:W-:Y:S01]  /*10b0*/  @!P0 LDGSTS.E.BYPASS.LTC128B.128 [R223+0x7800], [R16.64+0x80] ;  /* 0x0780008010df8fae */ /* 0x0007e2000b901d46 */
[----:B------:R-:W-:Y:S01]  /*10c0*/  ISETP.GE.AND P3, PT, R24, R0, PT ;  /* 0x000000001800720c */ /* 0x000fe20003f66270 */
[----:B------:R-:W-:Y:S02]  /*10d0*/  IMAD R0, R13, c[0x0][0x1b0], RZ ;  /* 0x00006c000d007a24 */ /* 0x000fe400078e02ff */
[C---:B-1----:R-:W-:Y:S02]  /*10e0*/  IMAD R6, R3.reuse, c[0x0][0x198], RZ ;  /* 0x0000660003067a24 */ /* 0x042fe400078e02ff */
[----:B------:R-:W-:Y:S02]  /*10f0*/  IMAD.MOV.U32 R7, RZ, RZ, 0x5 ;  /* 0x00000005ff077424 */ /* 0x000fe400078e00ff */
[----:B------:R-:W-:Y:S02]  /*1100*/  IMAD R6, R2, c[0x0][0x19c], R6 ;  /* 0x0000670002067a24 */ /* 0x000fe400078e0206 */
[----:B------:R-:W-:Y:S01]  /*1110*/  IMAD R3, R3, c[0x0][0x1a0], RZ ;  /* 0x0000680003037a24 */ /* 0x000fe200078e02ff */
[----:B------:R-:W-:-:S02]  /*1120*/  SHF.L.U64.HI R92, R18, R7, c[0x0][0x19c] ;  /* 0x00006700125c7619 */ /* 0x000fc40000010207 */
[----:B------:R-:W-:Y:S01]  /*1130*/  IADD3.X R5, R28, R5, R6, P2, !PT ;  /* 0x000000051c057210 */ /* 0x000fe200017fe406 */
[----:B------:R-:W-:Y:S01]  /*1140*/  IMAD R6, R22, c[0x0][0x1b4], R0 ;  /* 0x00006d0016067a24 */ /* 0x000fe200078e0200 */
[----:B------:R-:W-:Y:S01]  /*1150*/  LOP3.LUT R0, R15, 0xfffffff0, RZ, 0xc0, !PT ;  /* 0xfffffff00f007812 */ /* 0x000fe200078ec0ff */
[----:B------:R-:W-:Y:S02]  /*1160*/  IMAD R7, R92, R59, RZ ;  /* 0x0000003b5c077224 */ /* 0x000fe400078e02ff */
[----:B------:R-:W-:-:S04]  /*1170*/  IMAD.WIDE.U32 R32, R22, c[0x0][0x1b0], R4 ;  /* 0x00006c0016207a25 */ /* 0x000fc800078e0004 */
[C---:B------:R-:W-:Y:S01]  /*1180*/  IMAD.WIDE.U32 R4, R2.reuse, c[0x0][0x1a0], R34 ;  /* 0x0000680002047a25 */ /* 0x040fe200078e0022 */
[----:B------:R-:W-:Y:S03]  /*1190*/  STL.64 [R1], R32 ;  /* 0x0000002001007387 */ /* 0x000fe60000100a00 */
[----:B------:R-:W-:Y:S01]  /*11a0*/  IMAD.IADD R249, R33, 0x1, R6 ;  /* 0x0000000121f97824 */ /* 0x000fe200078e0206 */
[----:B------:R-:W-:Y:S01]  /*11b0*/  IADD3 R10, P2, R23, R4, RZ ;  /* 0x00000004170a7210 */ /* 0x000fe20007f5e0ff */
[----:B------:R-:W-:Y:S01]  /*11c0*/  IMAD.MOV.U32 R248, RZ, RZ, R32 ;  /* 0x000000fffff87224 */ /* 0x000fe200078e0020 */
[----:B------:R-:W-:Y:S01]  /*11d0*/  LEA.HI R4, R15, R12, RZ, 0x1 ;  /* 0x0000000c0f047211 */ /* 0x000fe200078f08ff */
[----:B------:R-:W-:Y:S02]  /*11e0*/  IMAD R3, R2, c[0x0][0x1a4], R3 ;  /* 0x0000690002037a24 */ /* 0x000fe400078e0203 */
[-C--:B------:R-:W-:Y:S01]  /*11f0*/  IMAD R6, R19, R91.reuse, R7 ;  /* 0x0000005b13067224 */ /* 0x080fe200078e0207 */
[----:B------:R-:W-:Y:S01]  /*1200*/  LOP3.LUT R4, R4, 0xfffffffe, RZ, 0xc0, !PT ;  /* 0xfffffffe04047812 */ /* 0x000fe200078ec0ff */
[----:B------:R-:W-:Y:S01]  /*1210*/  IMAD.WIDE.U32 R8, R59, R91, R248 ;  /* 0x0000005b3b087225 */ /* 0x000fe200078e00f8 */
[----:B------:R-:W-:-:S03]  /*1220*/  IADD3.X R11, R26, R5, R3, P2, !PT ;  /* 0x000000051a0b7210 */ /* 0x000fc600017fe403 */
[----:B------:R-:W-:Y:S01]  /*1230*/  IMAD.IADD R3, R9, 0x1, R6 ;  /* 0x0000000109037824 */ /* 0x000fe200078e0206 */
[----:B------:R-:W-:Y:S01]  /*1240*/  @!P6 LEA R6, P2, R8, c[0x0][0x168], 0x1 ;  /* 0x00005a000806ea11 */ /* 0x000fe200078408ff */
[----:B------:R-:W-:Y:S02]  /*1250*/  IMAD.IADD R15, R12, 0x1, -R4 ;  /* 0x000000010c0f7824 */ /* 0x000fe400078e0a04 */
[----:B------:R-:W-:Y:S01]  /*1260*/  IMAD R5, R13, c[0x0][0x1b8], RZ ;  /* 0x00006e000d057a24 */ /* 0x000fe200078e02ff */
[----:B------:R-:W-:Y:S01]  /*1270*/  @!P6 LEA.HI.X R7, R8, c[0x0][0x16c], R3, 0x1, P2 ;  /* 0x00005b000807ea11 */ /* 0x000fe200010f0c03 */
[----:B------:R-:W-:Y:S01]  /*1280*/  IMAD.IADD R0, R89, 0x1, -R0 ;  /* 0x0000000159007824 */ /* 0x000fe200078e0a00 */
[----:B------:R-:W-:Y:S01]  /*1290*/  @!P5 IADD3 R8, P2, R90, R8, RZ ;  /* 0x000000085a08d210 */ /* 0x000fe20007f5e0ff */
[----:B------:R-:W-:Y:S02]  /*12a0*/  IMAD R12, R22, c[0x0][0x1bc], R5 ;  /* 0x00006f00160c7a24 */ /* 0x000fe400078e0205 */
[----:B------:R1:W-:Y:S01]  /*12b0*/  @!P6 LDGSTS.E.BYPASS.LTC128B.128 [R223+0x8000], [R6.64] ;  /* 0x0800000006dfefae */ /* 0x0003e2000b901d46 */
[----:B------:R-:W-:Y:S01]  /*12c0*/  SHF.R.S32.HI R14, RZ, 0x1f, R0 ;  /* 0x0000001fff0e7819 */ /* 0x000fe20000011400 */
[----:B------:R-:W-:Y:S01]  /*12d0*/  @!P5 IMAD.X R3, R88, 0x1, R3, P2 ;  /* 0x000000015803d824 */ /* 0x000fe200010e0603 */
[----:B------:R-:W-:Y:S01]  /*12e0*/  @!P5 LEA R4, P2, R8, c[0x0][0x168], 0x1 ;  /* 0x00005a000804da11 */ /* 0x000fe200078408ff */
[----:B------:R1:W-:Y:S01]  /*12f0*/  @!P6 LDGSTS.E.BYPASS.LTC128B.128 [R223+0x9000], [R6.64+0x80] ;  /* 0x0900008006dfefae */ /* 0x0003e2000b901d46 */
[----:B------:R-:W-:Y:S01]  /*1300*/  LEA.HI R14, R14, R0, RZ, 0x3 ;  /* 0x000000000e0e7211 */ /* 0x000fe200078f18ff */
[----:B------:R-:W-:Y:S01]  /*1310*/  IMAD.WIDE.U32 R250, R22, c[0x0][0x1b8], R10 ;  /* 0x00006e0016fa7a25 */ /* 0x000fe200078e000a */
[----:B------:R-:W-:-:S02]  /*1320*/  @!P5 LEA.HI.X R5, R8, c[0x0][0x16c], R3, 0x1, P2 ;  /* 0x00005b000805da11 */ /* 0x000fc400010f0c03 */
[----:B------:R-:W-:Y:S01]  /*1330*/  LOP3.LUT R9, R14, 0xfffffff8, RZ, 0xc0, !PT ;  /* 0xfffffff80e097812 */ /* 0x000fe200078ec0ff */
[----:B------:R-:W-:Y:S02]  /*1340*/  IMAD.SHL.U32 R3, R2, 0x8, RZ ;  /* 0x0000000802037824 */ /* 0x000fe400078e00ff */
[----:B------:R4:W-:Y:S01]  /*1350*/  @!P5 LDGSTS.E.BYPASS.LTC128B.128 [R223+0x8800], [R4.64] ;  /* 0x0880000004dfdfae */ /* 0x0009e2000b901d46 */
[----:B------:R-:W-:Y:S02]  /*1360*/  IMAD.IADD R23, R251, 0x1, R12 ;  /* 0x00000001fb177824 */ /* 0x000fe400078e020c */
[----:B------:R-:W-:Y:S01]  /*1370*/  IMAD.IADD R18, R0, 0x1, -R9 ;  /* 0x0000000100127824 */ /* 0x000fe200078e0a09 */
[----:B------:R4:W-:Y:S01]  /*1380*/  @!P5 LDGSTS.E.BYPASS.LTC128B.128 [R223+0x9800], [R4.64+0x80] ;  /* 0x0980008004dfdfae */ /* 0x0009e2000b901d46 */
[----:B------:R-:W-:Y:S02]  /*1390*/  IMAD R0, R19, c[0x0][0x1a0], RZ ;  /* 0x0000680013007a24 */ /* 0x000fe400078e02ff */
[C---:B------:R-:W-:Y:S01]  /*13a0*/  IMAD.WIDE.U32 R8, R59.reuse, c[0x0][0x1a0], RZ ;  /* 0x000068003b087a25 */ /* 0x040fe200078e00ff */
[----:B------:R-:W0:Y:S04]  /*13b0*/  LDGDEPBAR ;  /* 0x00000000000079af */ /* 0x000e280000000000 */
[----:B------:R-:W-:Y:S01]  /*13c0*/  STL [R1+0x8], R23 ;  /* 0x0000081701007387 */ /* 0x000fe20000100800 */
[----:B-1----:R-:W-:-:S04]  /*13d0*/  IMAD R6, R59, c[0x0][0x1a4], R0 ;  /* 0x000069003b067a24 */ /* 0x002fc800078e0200 */
[----:B------:R-:W-:Y:S02]  /*13e0*/  IMAD.IADD R6, R9, 0x1, R6 ;  /* 0x0000000109067824 */ /* 0x000fe400078e0206 */
[----:B----4-:R-:W-:Y:S01]  /*13f0*/  IMAD.SHL.U32 R4, R25, 0x40, RZ ;  /* 0x0000004019047824 */ /* 0x010fe200078e00ff */
[----:B------:R-:W-:-:S04]  /*1400*/  DEPBAR.LE SB0, 0x0 ;  /* 0x000080000000791a */ /* 0x000fc80000000000 */
[----:B------:R-:W-:Y:S01]  /*1410*/  IMAD.SHL.U32 R5, R18, 0x40, RZ ;  /* 0x0000004012057824 */ /* 0x000fe200078e00ff */
[----:B------:R-:W-:Y:S01]  /*1420*/  LOP3.LUT R0, R4, 0x1c0, RZ, 0xc0, !PT ;  /* 0x000001c004007812 */ /* 0x000fe200078ec0ff */
[----:B------:R-:W-:Y:S01]  /*1430*/  IMAD.SHL.U32 R4, R15, 0x8, RZ ;  /* 0x000000080f047824 */ /* 0x000fe200078e00ff */
[----:B------:R-:W-:Y:S02]  /*1440*/  BAR.SYNC.DEFER_BLOCKING 0x0 ;  /* 0x0000000000007b1d */ /* 0x000fe40000010000 */
[----:B------:R-:W-:Y:S02]  /*1450*/  LOP3.LUT R2, R5, 0x1c0, RZ, 0xc0, !PT ;  /* 0x000001c005027812 */ /* 0x000fe400078ec0ff */
[----:B------:R-:W-:Y:S02]  /*1460*/  LOP3.LUT R7, R0, 0x8, R3, 0xf8, !PT ;  /* 0x0000000800077812 */ /* 0x000fe400078ef803 */
[----:B------:R-:W-:Y:S01]  /*1470*/  LOP3.LUT R3, R2, 0x8, R4, 0xf8, !PT ;  /* 0x0000000802037812 */ /* 0x000fe200078ef804 */
[----:B------:R-:W-:Y:S01]  /*1480*/  @!P3 IMAD.MOV.U32 R4, RZ, RZ, c[0x0][0x1a4] ;  /* 0x00006900ff04b624 */ /* 0x000fe200078e00ff */
[----:B------:R-:W-:-:S02]  /*1490*/  SHF.R.U32.HI R5, RZ, 0x3, R0 ;  /* 0x00000003ff057819 */ /* 0x000fc40000011600 */
[----:B------:R-:W-:Y:S02]  /*14a0*/  SHF.R.U32.HI R2, RZ, 0x3, R2 ;  /* 0x00000003ff027819 */ /* 0x000fe40000011602 */
[----:B------:R-:W-:Y:S02]  /*14b0*/  LEA R0, P0, R8, R250, 0x5 ;  /* 0x000000fa08007211 */ /* 0x000fe400078028ff */
[----:B------:R-:W-:Y:S01]  /*14c0*/  LOP3.LUT R9, R7, R5, RZ, 0x3c, !PT ;  /* 0x0000000507097212 */ /* 0x000fe200078e3cff */
[----:B------:R-:W-:Y:S01]  /*14d0*/  IMAD.SHL.U32 R7, R14, 0x40, RZ ;  /* 0x000000400e077824 */ /* 0x000fe200078e00ff */
[----:B------:R-:W-:Y:S01]  /*14e0*/  LOP3.LUT R58, R3, R2, RZ, 0x3c, !PT ;  /* 0x00000002033a7212 */ /* 0x000fe200078e3cff */
[----:B------:R-:W-:Y:S01]  /*14f0*/  @!P3 IMAD.MOV.U32 R3, RZ, RZ, c[0x0][0x1a0] ;  /* 0x00006800ff03b624 */ /* 0x000fe200078e00ff */
[----:B------:R-:W-:Y:S02]  /*1500*/  LEA.HI.X R2, R8, R23, R6, 0x5, P0 ;  /* 0x0000001708027211 */ /* 0x000fe400000f2c06 */
[----:B------:R-:W-:-:S02]  /*1510*/  LEA.HI R8, R29, R89, RZ, 0x5 ;  /* 0x000000591d087211 */ /* 0x000fc400078f28ff */
[----:B------:R-:W-:Y:S02]  /*1520*/  @!P3 LEA R5, P0, R3, R0, 0x4 ;  /* 0x000000000305b211 */ /* 0x000fe400078020ff */
[C---:B------:R-:W-:Y:S01]  /*1530*/  @!P4 LEA R6, P1, R0.reuse, c[0x0][0x170], 0x1 ;  /* 0x00005c000006ca11 */ /* 0x040fe200078208ff */
[----:B------:R-:W-:Y:S01]  /*1540*/  @P4 STS.128 [R223+0xa000], RZ ;  /* 0x00a000ffdf004388 */ /* 0x000fe20000000c00 */
[----:B------:R-:W-:Y:S02]  /*1550*/  SHF.R.S32.HI R8, RZ, 0x5, R8 ;  /* 0x00000005ff087819 */ /* 0x000fe40000011408 */
[----:B------:R-:W-:Y:S01]  /*1560*/  LOP3.LUT R57, R7, 0xfffffe00, RZ, 0xc0, !PT ;  /* 0xfffffe0007397812 */ /* 0x000fe200078ec0ff */
[----:B------:R-:W-:Y:S01]  /*1570*/  @P4 STS.128 [R223+0xb000], RZ ;  /* 0x00b000ffdf004388 */ /* 0x000fe20000000c00 */
[----:B------:R-:W-:Y:S02]  /*1580*/  @!P3 LEA.HI.X R3, R3, R2, R4, 0x4, P0 ;  /* 0x000000020303b211 */ /* 0x000fe400000f2404 */
[----:B------:R-:W-:Y:S01]  /*1590*/  @!P4 LEA.HI.X R7, R0, c[0x0][0x174], R2, 0x1, P1 ;  /* 0x00005d000007ca11 */ /* 0x000fe200008f0c02 */
[----:B------:R-:W-:Y:S01]  /*15a0*/  IMAD R2, R8, 0x400, R57 ;  /* 0x0000040008027824 */ /* 0x000fe200078e0239 */
[----:B------:R-:W-:Y:S01]  /*15b0*/  @!P3 LEA R4, P0, R5, c[0x0][0x170], 0x1 ;  /* 0x00005c000504ba11 */ /* 0x000fe200078008ff */
[----:B------:R-:W-:-:S02]  /*15c0*/  IMAD R0, R15, 0x200, R9 ;  /* 0x000002000f007824 */ /* 0x000fc400078e0209 */
[----:B------:R-:W-:Y:S01]  /*15d0*/  IMAD.IADD R2, R58, 0x1, R2 ;  /* 0x000000013a027824 */ /* 0x000fe200078e0202 */
[----:B------:R-:W-:Y:S01]  /*15e0*/  @!P3 LEA.HI.X R5, R5, c[0x0][0x174], R3, 0x1, P0 ;  /* 0x00005d000505ba11 */ /* 0x000fe200000f0c03 */
[----:B------:R-:W-:Y:S01]  /*15f0*/  @!PT LDS RZ, [RZ] ;  /* 0x00000000fffff984 */ /* 0x000fe20000000800 */
[----:B------:R-:W-:Y:S01]  /*1600*/  @!PT LDS RZ, [RZ] ;  /* 0x00000000fffff984 */ /* 0x000fe20000000800 */
[----:B------:R-:W-:Y:S01]  /*1610*/  @!PT LDS RZ, [RZ] ;  /* 0x00000000fffff984 */ /* 0x000fe20000000800 */
[----:B------:R1:W-:Y:S01]  /*1620*/  @!P4 LDGSTS.E.BYPASS.LTC128B.128 [R223+0xa000], [R6.64] ;  /* 0x0a00000006dfcfae */ /* 0x0003e2000b901d46 */
[----:B------:R-:W-:Y:S02]  /*1630*/  IMAD.SHL.U32 R208, R0, 0x2, RZ ;  /* 0x0000000200d07824 */ /* 0x000fe400078e00ff */
[----:B------:R-:W-:Y:S01]  /*1640*/  IMAD.SHL.U32 R210, R2, 0x2, RZ ;  /* 0x0000000202d27824 */ /* 0x000fe200078e00ff */
[----:B------:R1:W-:Y:S01]  /*1650*/  @!P4 LDGSTS.E.BYPASS.LTC128B.128 [R223+0xb000], [R6.64+0x80] ;  /* 0x0b00008006dfcfae */ /* 0x0003e2000b901d46 */
[----:B------:R-:W-:Y:S01]  /*1660*/  IMAD.MOV.U32 R0, RZ, RZ, -0x20 ;  /* 0xffffffe0ff007424 */ /* 0x000fe200078e00ff */
[----:B------:R-:W-:Y:S02]  /*1670*/  IADD3 R2, R208, 0x8000, RZ ;  /* 0x00008000d0027810 */ /* 0x000fe40007ffe0ff */
[----:B------:R-:W-:Y:S01]  /*1680*/  @P3 STS.128 [R223+0xa800], RZ ;  /* 0x00a800ffdf003388 */ /* 0x000fe20000000c00 */
[----:B------:R-:W-:-:S02]  /*1690*/  R2P PR, R18, 0x6 ;  /* 0x0000000612007804 */ /* 0x000fc40000000000 */
[----:B------:R-:W-:Y:S01]  /*16a0*/  IADD3 R219, R208, 0x8020, RZ ;  /* 0x00008020d0db7810 */ /* 0x000fe20007ffe0ff */
[----:B------:R-:W-:Y:S02]  /*16b0*/  @P3 STS.128 [R223+0xb800], RZ ;  /* 0x00b800ffdf003388 */ /* 0x000fe40000000c00 */
[----:B------:R-:W-:Y:S02]  /*16c0*/  SEL R0, R0, 0x20, P2 ;  /* 0x0000002000007807 */ /* 0x000fe40001000000 */
[----:B------:R-:W-:Y:S01]  /*16d0*/  @!PT LDS RZ, [RZ] ;  /* 0x00000000fffff984 */ /* 0x000fe20000000800 */
[----:B------:R-:W-:Y:S01]  /*16e0*/  @!PT LDS RZ, [RZ] ;  /* 0x00000000fffff984 */ /* 0x000fe20000000800 */
[----:B------:R-:W-:Y:S01]  /*16f0*/  @!PT LDS RZ, [RZ] ;  /* 0x00000000fffff984 */ /* 0x000fe20000000800 */
[----:B------:R4:W-:Y:S03]  /*1700*/  @!P3 LDGSTS.E.BYPASS.LTC128B.128 [R223+0xa800], [R4.64] ;  /* 0x0a80000004dfbfae */ /* 0x0009e6000b901d46 */
[----:B------:R-:W-:Y:S01]  /*1710*/  IMAD R218, R0, 0x2, R210 ;  /* 0x0000000200da7824 */ /* 0x000fe200078e02d2 */
[----:B------:R4:W-:Y:S04]  /*1720*/  @!P3 LDGSTS.E.BYPASS.LTC128B.128 [R223+0xb800], [R4.64+0x80] ;  /* 0x0b80008004dfbfae */ /* 0x0009e8000b901d46 */
[----:B--2---:R-:W-:Y:S04]  /*1730*/  LDSM.16.M88.4 R20, [R208+0x8000] ;  /* 0x00800000d014783b */ /* 0x004fe80000000200 */
[----:B------:R-:W2:Y:S04]  /*1740*/  LDSM.16.M88.4 R8, [R210+0x2000] ;  /* 0x00200000d208783b */ /* 0x000ea80000000200 */
[----:B------:R-:W5:Y:S04]  /*1750*/  LDSM.16.M88.4 R28, [R208+0x8800] ;  /* 0x00880000d01c783b */ /* 0x000f680000000200 */
[----:B------:R-:W1:Y:S04]  /*1760*/  LDSM.16.M88.4 R12, [R210] ;  /* 0x00000000d20c783b */ /* 0x000e680000000200 */
[----:B------:R-:W0:Y:S01]  /*1770*/  LDGDEPBAR ;  /* 0x00000000000079af */ /* 0x000e220000000000 */
[----:B----4-:R-:W-:-:S05]  /*1780*/  IMAD.MOV.U32 R4, RZ, RZ, 0x10 ;  /* 0x00000010ff047424 */ /* 0x010fca00078e00ff */
[----:B------:R-:W-:Y:S02]  /*1790*/  SEL R4, R4, 0xfffffff0, !P1 ;  /* 0xfffffff004047807 */ /* 0x000fe40004800000 */
[----:B------:R-:W-:-:S03]  /*17a0*/  R2P PR, R25, 0x6 ;  /* 0x0000000619007804 */ /* 0x000fc60000000000 */
[----:B------:R-:W-:-:S04]  /*17b0*/  IMAD R212, R4, 0x2, R210 ;  /* 0x0000000204d47824 */ /* 0x000fc800078e02d2 */
[----:B------:R-:W-:Y:S01]  /*17c0*/  IMAD R217, R0, 0x2, R212 ;  /* 0x0000000200d97824 */ /* 0x000fe200078e02d4 */
[----:B---3--:R-:W-:Y:S04]  /*17d0*/  LDSM.16.M88.4 R16, [R212+0x2000] ;  /* 0x00200000d410783b */ /* 0x008fe80000000200 */
[----:B------:R-:W-:Y:S01]  /*17e0*/  LDSM.16.M88.4 R24, [R212] ;  /* 0x00000000d418783b */ /* 0x000fe20000000200 */
[----:B------:R-:W-:Y:S01]  /*17f0*/  @P1 IADD3 R219, R2, -0x20, RZ ;  /* 0xffffffe002db1810 */ /* 0x000fe20007ffe0ff */
[----:B--2---:R-:W-:Y:S01]  /*1800*/  HMMA.16816.F32 R36, R8, R20, RZ ;  /* 0x000000140824723c */ /* 0x004fe200000018ff */
[----:B------:R-:W-:Y:S02]  /*1810*/  IMAD.MOV.U32 R2, RZ, RZ, 0x40 ;  /* 0x00000040ff027424 */ /* 0x000fe400078e00ff */
[C---:B------:R-:W-:Y:S01]  /*1820*/  IADD3 R222, R219.reuse, 0x800, RZ ;  /* 0x00000800dbde7810 */ /* 0x040fe20007ffe0ff */
[----:B------:R-:W2:Y:S01]  /*1830*/  LDSM.16.M88.4 R32, [R219] ;  /* 0x00000000db20783b */ /* 0x000ea20000000200 */
[----:B------:R-:W-:-:S02]  /*1840*/  IADD3 R221, R219, 0x1000, RZ ;  /* 0x00001000dbdd7810 */ /* 0x000fc40007ffe0ff */
[----:B------:R-:W-:Y:S01]  /*1850*/  SEL R2, R2, 0xffffffc0, !P2 ;  /* 0xffffffc002027807 */ /* 0x000fe20005000000 */
[----:B------:R-:W3:Y:S01]  /*1860*/  LDSM.16.M88.4 R44, [R219+0x800] ;  /* 0x00080000db2c783b */ /* 0x000ee20000000200 */
[----:B-----5:R-:W-:Y:S01]  /*1870*/  HMMA.16816.F32 R40, R8, R28, RZ ;  /* 0x0000001c0828723c */ /* 0x020fe200000018ff */
[----:B------:R-:W-:Y:S02]  /*1880*/  IADD3 R220, R219, 0x1800, RZ ;  /* 0x00001800dbdc7810 */ /* 0x000fe40007ffe0ff */
[----:B------:R-:W-:Y:S02]  /*1890*/  IMAD.IADD R216, R208, 0x1, R2 ;  /* 0x00000001d0d87824 */ /* 0x000fe400078e0202 */
[----:B------:R-:W-:Y:S02]  /*18a0*/  IMAD.IADD R215, R2, 0x1, R219 ;  /* 0x0000000102d77824 */ /* 0x000fe400078e02db */
[----:B------:R-:W-:Y:S01]  /*18b0*/  IMAD.SHL.U32 R2, R89, 0x2, RZ ;  /* 0x0000000259027824 */ /* 0x000fe200078e00ff */
[----:B-1----:R-:W-:Y:S04]  /*18c0*/  HMMA.16816.F32 R64, R12, R20, RZ ;  /* 0x000000140c40723c */ /* 0x002fe800000018ff */
[----:B------:R-:W-:-:S04]  /*18d0*/  LOP3.LUT R2, R2, 0x6, RZ, 0xc0, !PT ;  /* 0x0000000602027812 */ /* 0x000fc800078ec0ff */
[----:B------:R-:W-:Y:S01]  /*18e0*/  HMMA.16816.F32 R48, R8, R22, RZ ;  /* 0x000000160830723c */ /* 0x000fe200000018ff */
[----:B------:R-:W-:-:S05]  /*18f0*/  IMAD R2, R59, 0x20, R2 ;  /* 0x000000203b027824 */ /* 0x000fca00078e0202 */
[C---:B------:R-:W-:Y:S02]  /*1900*/  IADD3 R5, R2.reuse, 0x1, RZ ;  /* 0x0000000102057810 */ /* 0x040fe40007ffe0ff */
[----:B------:R-:W-:Y:S01]  /*1910*/  HMMA.16816.F32 R72, R12, R22, RZ ;  /* 0x000000160c48723c */ /* 0x000fe200000018ff */
[C---:B------:R-:W-:Y:S02]  /*1920*/  IADD3 R3, R2.reuse, 0x8, RZ ;  /* 0x0000000802037810 */ /* 0x040fe40007ffe0ff */
[-C--:B------:R-:W-:Y:S02]  /*1930*/  ISETP.GE.AND P0, PT, R5, R56.reuse, PT ;  /* 0x000000380500720c */ /* 0x080fe40003f06270 */
[----:B------:R-:W-:Y:S02]  /*1940*/  ISETP.GE.AND P6, PT, R3, R56, PT ;  /* 0x000000380300720c */ /* 0x000fe40003fc6270 */
[C---:B------:R-:W-:Y:S01]  /*1950*/  IADD3 R3, R2.reuse, 0x9, RZ ;  /* 0x0000000902037810 */ /* 0x040fe20007ffe0ff */
[----:B------:R-:W-:Y:S01]  /*1960*/  HMMA.16816.F32 R20, R8, R30, RZ ;  /* 0x0000001e0814723c */ /* 0x000fe200000018ff */
[----:B------:R-:W-:Y:S01]  /*1970*/  LDSM.16.M88.4 R8, [R218+0x2000] ;  /* 0x00200000da08783b */ /* 0x000fe20000000200 */
[----:B------:R-:W-:-:S02]  /*1980*/  IADD3 R6, R2, 0x10, RZ ;  /* 0x0000001002067810 */ /* 0x000fc40007ffe0ff */
[-C--:B------:R-:W-:Y:S02]  /*1990*/  ISETP.GE.AND P5, PT, R3, R56.reuse, PT ;  /* 0x000000380300720c */ /* 0x080fe40003fa6270 */
[C---:B------:R-:W-:Y:S02]  /*19a0*/  IADD3 R5, R2.reuse, 0x11, RZ ;  /* 0x0000001102057810 */ /* 0x040fe40007ffe0ff */
[----:B------:R-:W-:Y:S01]  /*19b0*/  HMMA.16816.F32 R60, R12, R28, RZ ;  /* 0x0000001c0c3c723c */ /* 0x000fe200000018ff */
[C---:B------:R-:W-:Y:S02]  /*19c0*/  IADD3 R3, R2.reuse, 0x18, RZ ;  /* 0x0000001802037810 */ /* 0x040fe40007ffe0ff */
[CC--:B------:R-:W-:Y:S02]  /*19d0*/  ISETP.GE.AND P1, PT, R2.reuse, R56.reuse, PT ;  /* 0x000000380200720c */ /* 0x0c0fe40003f26270 */
[----:B------:R-:W-:Y:S02]  /*19e0*/  IADD3 R2, R2, 0x19, RZ ;  /* 0x0000001902027810 */ /* 0x000fe40007ffe0ff */
[-C--:B------:R-:W-:Y:S01]  /*19f0*/  ISETP.GE.AND P4, PT, R6, R56.reuse, PT ;  /* 0x000000380600720c */ /* 0x080fe20003f86270 */
[----:B--2---:R-:W-:Y:S01]  /*1a00*/  HMMA.16816.F32 R84, R16, R32, R36 ;  /* 0x000000201054723c */ /* 0x004fe20000001824 */
[----:B------:R-:W1:Y:S01]  /*1a10*/  LDSM.16.M88.4 R36, [R216+0x8000] ;  /* 0x00800000d824783b */ /* 0x000e620000000200 */
[----:B------:R-:W-:-:S02]  /*1a20*/  ISETP.GE.AND P3, PT, R5, R56, PT ;  /* 0x000000380500720c */ /* 0x000fc40003f66270 */
[----:B------:R-:W-:-:S04]  /*1a30*/  ISETP.GE.AND P2, PT, R3, R56, PT ;  /* 0x000000380300720c */ /* 0x000fc80003f46270 */
[----:B---3--:R-:W-:Y:S01]  /*1a40*/  HMMA.16816.F32 R76, R16, R44, R40 ;  /* 0x0000002c104c723c */ /* 0x008fe20000001828 */
[----:B------:R-:W2:Y:S07]  /*1a50*/  LDSM.16.M88.4 R40, [R216+0x8800] ;  /* 0x00880000d828783b */ /* 0x000eae0000000200 */
[----:B------:R-:W-:Y:S01]  /*1a60*/  HMMA.16816.F32 R68, R12, R30, RZ ;  /* 0x0000001e0c44723c */ /* 0x000fe200000018ff */
[----:B------:R-:W3:Y:S04]  /*1a70*/  LDSM.16.M88.4 R12, [R218] ;  /* 0x00000000da0c783b */ /* 0x000ee80000000200 */
[----:B------:R-:W-:Y:S03]  /*1a80*/  LDSM.16.M88.4 R28, [R215+0x800] ;  /* 0x00080000d71c783b */ /* 0x000fe60000000200 */
[C---:B------:R-:W-:Y:S08]  /*1a90*/  HMMA.16816.F32 R80, R16.reuse, R34, R48 ;  /* 0x000000221050723c */ /* 0x040ff00000001830 */
[----:B------:R-:W-:Y:S01]  /*1aa0*/  HMMA.16816.F32 R52, R16, R46, R20 ;  /* 0x0000002e1034723c */ /* 0x000fe20000001814 */
[----:B------:R-:W-:Y:S07]  /*1ab0*/  LDSM.16.M88.4 R20, [R217+0x2000] ;  /* 0x00200000d914783b */ /* 0x000fee0000000200 */
[C---:B------:R-:W-:Y:S08]  /*1ac0*/  HMMA.16816.F32 R48, R24.reuse, R32, R64 ;  /* 0x000000201830723c */ /* 0x040ff00000001840 */
[C---:B------:R-:W-:Y:S08]  /*1ad0*/  HMMA.16816.F32 R60, R24.reuse, R44, R60 ;  /* 0x0000002c183c723c */ /* 0x040ff0000000183c */
[C---:B------:R-:W-:Y:S01]  /*1ae0*/  HMMA.16816.F32 R16, R24.reuse, R34, R72 ;  /* 0x000000221810723c */ /* 0x040fe20000001848 */
[----:B------:R-:W4:Y:S07]  /*1af0*/  LDSM.16.M88.4 R32, [R215] ;  /* 0x00000000d720783b */ /* 0x000f2e0000000200 */
[----:B------:R-:W-:Y:S01]  /*1b00*/  HMMA.16816.F32 R68, R24, R46, R68 ;  /* 0x0000002e1844723c */ /* 0x000fe20000001844 */
[----:B------:R-:W5:Y:S04]  /*1b10*/  LDSM.16.M88.4 R24, [R217] ;  /* 0x00000000d918783b */ /* 0x000f680000000200 */
[----:B------:R-:W-:Y:S03]  /*1b20*/  LDSM.16.M88.4 R44, [R208+0x9000] ;  /* 0x00900000d02c783b */ /* 0x000fe60000000200 */
[C---:B-1----:R-:W-:Y:S08]  /*1b30*/  HMMA.16816.F32 R72, R8.reuse, R36, R84 ;  /* 0x000000240848723c */ /* 0x042ff00000001854 */
[C---:B--2---:R-:W-:Y:S08]  /*1b40*/  HMMA.16816.F32 R84, R8.reuse, R40, R76 ;  /* 0x000000280854723c */ /* 0x044ff0000000184c */
[C---:B------:R-:W-:Y:S08]  /*1b50*/  HMMA.16816.F32 R80, R8.reuse, R38, R80 ;  /* 0x000000260850723c */ /* 0x040ff00000001850 */
[----:B------:R-:W-:Y:S08]  /*1b60*/  HMMA.16816.F32 R76, R8, R42, R52 ;  /* 0x0000002a084c723c */ /* 0x000ff00000001834 */
[C---:B---3--:R-:W-:Y:S01]  /*1b70*/  HMMA.16816.F32 R64, R12.reuse, R36, R48 ;  /* 0x000000240c40723c */ /* 0x048fe20000001830 */
[----:B------:R-:W-:Y:S07]  /*1b80*/  LDSM.16.M88.4 R48, [R208+0x9800] ;  /* 0x00980000d030783b */ /* 0x000fee0000000200 */
[C---:B------:R-:W-:Y:S01]  /*1b90*/  HMMA.16816.F32 R36, R12.reuse, R38, R16 ;  /* 0x000000260c24723c */ /* 0x040fe20000001810 */
[----:B------:R-:W1:Y:S07]  /*1ba0*/  LDSM.16.M88.4 R16, [R210+0x6000] ;  /* 0x00600000d210783b */ /* 0x000e6e0000000200 */
[C---:B------:R-:W-:Y:S08]  /*1bb0*/  HMMA.16816.F32 R8, R12.reuse, R40, R60 ;  /* 0x000000280c08723c */ /* 0x040ff0000000183c */
[----:B------:R-:W-:Y:S01]  /*1bc0*/  HMMA.16816.F32 R52, R12, R42, R68 ;  /* 0x0000002a0c34723c */ /* 0x000fe20000001844 */
[----:B------:R-:W2:Y:S04]  /*1bd0*/  LDSM.16.M88.4 R12, [R210+0x4000] ;  /* 0x00400000d20c783b */ /* 0x000ea80000000200 */
[----:B------:R-:W-:Y:S03]  /*1be0*/  LDSM.16.M88.4 R40, [R219+0x1000] ;  /* 0x00100000db28783b */ /* 0x000fe60000000200 */
[C---:B----4-:R-:W-:Y:S08]  /*1bf0*/  HMMA.16816.F32 R60, R20.reuse, R32, R72 ;  /* 0x00000020143c723c */ /* 0x050ff00000001848 */
[C---:B------:R-:W-:Y:S08]  /*1c00*/  HMMA.16816.F32 R68, R20.reuse, R34, R80 ;  /* 0x000000221444723c */ /* 0x040ff00000001850 */
[C---:B------:R-:W-:Y:S08]  /*1c10*/  HMMA.16816.F32 R72, R20.reuse, R28, R84 ;  /* 0x0000001c1448723c */ /* 0x040ff00000001854 */
[----:B------:R-:W-:Y:S08]  /*1c20*/  HMMA.16816.F32 R80, R20, R30, R76 ;  /* 0x0000001e1450723c */ /* 0x000ff0000000184c */
[C---:B-----5:R-:W-:Y:S01]  /*1c30*/  HMMA.16816.F32 R20, R24.reuse, R28, R8 ;  /* 0x0000001c1814723c */ /* 0x060fe20000001808 */
[----:B------:R-:W3:Y:S07]  /*1c40*/  LDSM.16.M88.4 R8, [R212+0x6000] ;  /* 0x00600000d408783b */ /* 0x000eee0000000200 */
[C---:B------:R-:W-:Y:S08]  /*1c50*/  HMMA.16816.F32 R76, R24.reuse, R32, R64 ;  /* 0x00000020184c723c */ /* 0x040ff00000001840 */
[C---:B------:R-:W-:Y:S01]  /*1c60*/  HMMA.16816.F32 R32, R24.reuse, R34, R36 ;  /* 0x000000221820723c */ /* 0x040fe20000001824 */
[----:B------:R-:W4:Y:S07]  /*1c70*/  LDSM.16.M88.4 R36, [R219+0x1800] ;  /* 0x00180000db24783b */ /* 0x000f2e0000000200 */
[----:B------:R-:W-:Y:S01]  /*1c80*/  HMMA.16816.F32 R28, R24, R30, R52 ;  /* 0x0000001e181c723c */ /* 0x000fe20000001834 */
[----:B------:R-:W5:Y:S04]  /*1c90*/  LDSM.16.M88.4 R24, [R212+0x4000] ;  /* 0x00400000d418783b */ /* 0x000f680000000200 */
[----:B------:R-:W-:Y:S03]  /*1ca0*/  LDSM.16.M88.4 R52, [R216+0x9000] ;  /* 0x00900000d834783b */ /* 0x000fe60000000200 */
[C---:B-1----:R-:W-:Y:S08]  /*1cb0*/  HMMA.16816.F32 R60, R16.reuse, R44, R60 ;  /* 0x0000002c103c723c */ /* 0x042ff0000000183c */
[----:B------:R-:W-:Y:S08]  /*1cc0*/  HMMA.16816.F32 R64, R16, R50, R80 ;  /* 0x000000321040723c */ /* 0x000ff00000001850 */
[-C--:B--2---:R-:W-:Y:S01]  /*1cd0*/  HMMA.16816.F32 R80, R12, R48.reuse, R20 ;  /* 0x000000300c50723c */ /* 0x084fe20000001814 */
[----:B------:R-:W1:Y:S07]  /*1ce0*/  LDSM.16.M88.4 R20, [R218+0x6000] ;  /* 0x00600000da14783b */ /* 0x000e6e0000000200 */
[----:B------:R-:W-:Y:S08]  /*1cf0*/  HMMA.16816.F32 R72, R16, R48, R72 ;  /* 0x000000301048723c */ /* 0x000ff00000001848 */
[----:B------:R-:W-:Y:S08]  /*1d00*/  HMMA.16816.F32 R76, R12, R44, R76 ;  /* 0x0000002c0c4c723c */ /* 0x000ff0000000184c */
[-C--:B------:R-:W-:Y:S08]  /*1d10*/  HMMA.16816.F32 R68, R16, R46.reuse, R68 ;  /* 0x0000002e1044723c */ /* 0x080ff00000001844 */
[C---:B------:R-:W-:Y:S01]  /*1d20*/  HMMA.16816.F32 R44, R12.reuse, R46, R32 ;  /* 0x0000002e0c2c723c */ /* 0x040fe20000001820 */
[----:B------:R-:W-:Y:S07]  /*1d30*/  LDSM.16.M88.4 R32, [R216+0x9800] ;  /* 0x00980000d820783b */ /* 0x000fee0000000200 */
[----:B------:R-:W-:Y:S01]  /*1d40*/  HMMA.16816.F32 R48, R12, R50, R28 ;  /* 0x000000320c30723c */ /* 0x000fe2000000181c */
[----:B------:R-:W2:Y:S04]  /*1d50*/  LDSM.16.M88.4 R12, [R218+0x4000] ;  /* 0x00400000da0c783b */ /* 0x000ea80000000200 */
[----:B------:R-:W-:Y:S03]  /*1d60*/  LDSM.16.M88.4 R28, [R215+0x1000] ;  /* 0x00100000d71c783b */ /* 0x000fe60000000200 */
[C---:B---3--:R-:W-:Y:S08]  /*1d70*/  HMMA.16816.F32 R16, R8.reuse, R40, R60 ;  /* 0x000000280810723c */ /* 0x048ff0000000183c */
[----:B----4-:R-:W-:Y:S08]  /*1d80*/  HMMA.16816.F32 R84, R8, R36, R72 ;  /* 0x000000240854723c */ /* 0x010ff00000001848 */
[----:B-----5:R-:W-:Y:S08]  /*1d90*/  HMMA.16816.F32 R72, R24, R40, R76 ;  /* 0x000000281848723c */ /* 0x020ff0000000184c */
[C---:B------:R-:W-:Y:S08]  /*1da0*/  HMMA.16816.F32 R60, R8.reuse, R42, R68 ;  /* 0x0000002a083c723c */ /* 0x040ff00000001844 */
[----:B------:R-:W-:Y:S01]  /*1db0*/  HMMA.16816.F32 R68, R8, R38, R64 ;  /* 0x000000260844723c */ /* 0x000fe20000001840 */
[----:B------:R-:W3:Y:S04]  /*1dc0*/  LDSM.16.M88.4 R8, [R217+0x6000] ;  /* 0x00600000d908783b */ /* 0x000ee80000000200 */
[----:B------:R-:W-:Y:S03]  /*1dd0*/  LDSM.16.M88.4 R64, [R215+0x1800] ;  /* 0x00180000d740783b */ /* 0x000fe60000000200 */
[----:B------:R-:W-:Y:S08]  /*1de0*/  HMMA.16816.F32 R76, R24, R42, R44 ;  /* 0x0000002a184c723c */ /* 0x000ff0000000182c */
[----:B-1----:R-:W-:Y:S01]  /*1df0*/  HMMA.16816.F32 R44, R20, R52, R16 ;  /* 0x00000034142c723c */ /* 0x002fe20000001810 */
[----:B------:R-:W1:Y:S01]  /*1e00*/  LDSM.16.M88.4 R16, [R217+0x4000] ;  /* 0x00400000d910783b */ /* 0x000e620000000200 */
[----:B------:R-:W-:-:S06]  /*1e10*/  DEPBAR.LE SB0, 0x0 ;  /* 0x000080000000791a */ /* 0x000fcc0000000000 */
[C---:B------:R-:W-:Y:S08]  /*1e20*/  HMMA.16816.F32 R80, R24.reuse, R36, R80 ;  /* 0x000000241850723c */ /* 0x040ff00000001850 */
[----:B------:R-:W-:Y:S08]  /*1e30*/  HMMA.16816.F32 R48, R24, R38, R48 ;  /* 0x000000261830723c */ /* 0x000ff00000001830 */
[----:B--2---:R-:W-:Y:S08]  /*1e40*/  HMMA.16816.F32 R24, R12, R52, R72 ;  /* 0x000000340c18723c */ /* 0x004ff00000001848 */
[C---:B------:R-:W-:Y:S08]  /*1e50*/  HMMA.16816.F32 R40, R20.reuse, R54, R60 ;  /* 0x000000361428723c */ /* 0x040ff0000000183c */
[C---:B------:R-:W-:Y:S08]  /*1e60*/  HMMA.16816.F32 R36, R20.reuse, R32, R84 ;  /* 0x000000201424723c */ /* 0x040ff00000001854 */
[----:B------:R-:W-:Y:S08]  /*1e70*/  HMMA.16816.F32 R20, R20, R34, R68 ;  /* 0x000000221414723c */ /* 0x000ff00000001844 */
[C---:B------:R-:W-:Y:S08]  /*1e80*/  HMMA.16816.F32 R52, R12.reuse, R54, R76 ;  /* 0x000000360c34723c */ /* 0x040ff0000000184c */
[C---:B------:R-:W-:Y:S08]  /*1e90*/  HMMA.16816.F32 R60, R12.reuse, R32, R80 ;  /* 0x000000200c3c723c */ /* 0x040ff00000001850 */
[----:B------:R-:W-:Y:S08]  /*1ea0*/  HMMA.16816.F32 R48, R12, R34, R48 ;  /* 0x000000220c30723c */ /* 0x000ff00000001830 */
[-C--:B---3--:R-:W-:Y:S08]  /*1eb0*/  HMMA.16816.F32 R44, R8, R28.reuse, R44 ;  /* 0x0000001c082c723c */ /* 0x088ff0000000182c */
[----:B-1----:R-:W-:Y:S08]  /*1ec0*/  HMMA.16816.F32 R12, R16, R28, R24 ;  /* 0x0000001c100c723c */ /* 0x002ff00000001818 */
[C---:B------:R-:W-:Y:S08]  /*1ed0*/  HMMA.16816.F32 R40, R8.reuse, R30, R40 ;  /* 0x0000001e0828723c */ /* 0x040ff00000001828 */
[----:B------:R-:W-:Y:S01]  /*1ee0*/  HMMA.16816.F32 R36, R8, R64, R36 ;  /* 0x000000400824723c */ /* 0x000fe20000001824 */
[----:B------:R-:W-:-:S07]  /*1ef0*/  FSEL R24, R47, -INF , !P0 ;  /* 0xff8000002f187808 */ /* 0x000fce0004000000 */
[----:B------:R-:W-:Y:S01]  /*1f00*/  HMMA.16816.F32 R32, R8, R66, R20 ;  /* 0x000000420820723c */ /* 0x000fe20000001814 */
[----:B------:R-:W-:-:S06]  /*1f10*/  FSEL R47, R13, -INF , !P0 ;  /* 0xff8000000d2f7808 */ /* 0x000fcc0004000000 */
        /* <DEDUP_REMOVED lines=12> */
[----:B------:R-:W-:Y:S02]  /*1fe0*/  ISETP.GE.AND P0, PT, R56, 0x21, PT ;  /* 0x000000213800780c */ /* 0x000fe40003f06270 */
[----:B------:R-:W-:Y:S02]  /*1ff0*/  FSEL R62, R14, -INF , !P1 ;  /* 0xff8000000e3e7808 */ /* 0x000fe40004800000 */
[----:B------:R-:W-:Y:S01]  /*2000*/  ISETP.GE.AND P1, PT, R2, R56, PT ;  /* 0x000000380200720c */ /* 0x000fe20003f26270 */
[----:B------:R-:W-:Y:S01]  /*2010*/  IMAD.IADD R2, R57, 0x1, R58 ;  /* 0x0000000139027824 */ /* 0x000fe200078e023a */
        /* <DEDUP_REMOVED lines=19> */
[----:B------:R-:W-:Y:S01]  /*2150*/  FSEL R133, R17, -INF , !P1 ;  /* 0xff80000011857808 */ /* 0x000fe20004800000 */
[----:B------:R-:W-:Y:S06]  /*2160*/  BAR.SYNC.DEFER_BLOCKING 0x0 ;  /* 0x0000000000007b1d */ /* 0x000fec0000010000 */
[----:B------:R-:W-:Y:S05]  /*2170*/  @!P0 BRA `(.L_x_843) ;  /* 0x0000012000008947 */ /* 0x000fea0003800000 */
[----:B------:R-:W-:-:S04]  /*2180*/  LEA.HI.SX32 R8, R224, 0xfffffffe, 0x1b ;  /* 0xfffffffee0087811 */ /* 0x000fc800078fdaff */
[----:B------:R-:W-:Y:S01]  /*2190*/  SHF.R.S32.HI R5, RZ, 0x1f, R8 ;  /* 0x0000001fff057819 */ /* 0x000fe20000011408 */
[----:B------:R-:W-:Y:S02]  /*21a0*/  IMAD R3, R92, R8, RZ ;  /* 0x000000085c037224 */ /* 0x000fe400078e02ff */
[----:B------:R-:W-:-:S04]  /*21b0*/  IMAD.WIDE.U32 R8, R8, R91, R248 ;  /* 0x0000005b08087225 */ /* 0x000fc800078e00f8 */
[----:B------:R-:W-:Y:S01]  /*21c0*/  IMAD R3, R5, R91, R3 ;  /* 0x0000005b05037224 */ /* 0x000fe200078e0203 */
[----:B------:R-:W-:-:S03]  /*21d0*/  LEA R6, P2, R8, c[0x0][0x168], 0x1 ;  /* 0x00005a0008067a11 */ /* 0x000fc600078408ff */
[----:B------:R-:W-:Y:S01]  /*21e0*/  IMAD.IADD R3, R9, 0x1, R3 ;  /* 0x0000000109037824 */ /* 0x000fe200078e0203 */
[----:B------:R-:W-:-:S04]  /*21f0*/  LEA R10, P1, R90, R6, 0x1 ;  /* 0x000000065a0a7211 */ /* 0x000fc800078208ff */
[----:B------:R-:W-:-:S04]  /*2200*/  LEA.HI.X R7, R8, c[0x0][0x16c], R3, 0x1, P2 ;  /* 0x00005b0008077a11 */ /* 0x000fc800010f0c03 */
[----:B------:R-:W-:Y:S01]  /*2210*/  LEA.HI.X R11, R90, R7, R88, 0x1, P1 ;  /* 0x000000075a0b7211 */ /* 0x000fe200008f0c58 */
[----:B------:R-:W-:Y:S01]  /*2220*/  @!PT LDS RZ, [RZ] ;  /* 0x00000000fffff984 */ /* 0x000fe20000000800 */
[----:B------:R-:W-:Y:S01]  /*2230*/  @!PT LDS RZ, [RZ] ;  /* 0x00000000fffff984 */ /* 0x000fe20000000800 */
[----:B------:R-:W-:Y:S01]  /*2240*/  @!PT LDS RZ, [RZ] ;  /* 0x00000000fffff984 */ /* 0x000fe20000000800 */
[----:B------:R1:W-:Y:S04]  /*2250*/  LDGSTS.E.BYPASS.LTC128B.128 [R223+0x8000], [R6.64] ;  /* 0x0800000006df7fae */ /* 0x0003e8000b901d46 */
[----:B------:R1:W-:Y:S04]  /*2260*/  LDGSTS.E.BYPASS.LTC128B.128 [R223+0x9000], [R6.64+0x80] ;  /* 0x0900008006df7fae */ /* 0x0003e8000b901d46 */
[----:B------:R1:W-:Y:S04]  /*2270*/  LDGSTS.E.BYPASS.LTC128B.128 [R223+0x8800], [R10.64] ;  /* 0x088000000adf7fae */ /* 0x0003e8000b901d46 */
[----:B------:R1:W-:Y:S04]  /*2280*/  LDGSTS.E.BYPASS.LTC128B.128 [R223+0x9800], [R10.64+0x80] ;  /* 0x098000800adf7fae */ /* 0x0003e8000b901d46 */
[----:B------:R-:W0:Y:S02]  /*2290*/  LDGDEPBAR ;  /* 0x00000000000079af */ /* 0x000e240000000000 */
.L_x_843:
        /* <DEDUP_REMOVED lines=14> */
[----:B------:R-:W-:Y:S01]  /*2380*/  SHF.L.U32 R209, R2, 0x1, RZ ;  /* 0x0000000102d17819 */ /* 0x000fe200000006ff */
[----:B-1----:R-:W1:Y:S03]  /*2390*/  SHFL.BFLY PT, R6, R3, 0x2, 0x1f ;  /* 0x0c401f0003067f89 */ /* 0x002e6600000e0000 */
[-C--:B------:R-:W-:Y:S01]  /*23a0*/  LEA R211, R4, R209.reuse, 0x1 ;  /* 0x000000d104d37211 */ /* 0x080fe200078e08ff */
[----:B------:R-:W-:Y:S01]  /*23b0*/  LDSM.16.MT88.4 R36, [R209+0xa000] ;  /* 0x00a00000d124783b */ /* 0x000fe20000004200 */
[C---:B------:R-:W-:Y:S02]  /*23c0*/  LEA R214, R0.reuse, R209, 0x1 ;  /* 0x000000d100d67211 */ /* 0x040fe400078e08ff */
[----:B------:R-:W-:Y:S01]  /*23d0*/  LEA R213, R0, R211, 0x1 ;  /* 0x000000d300d57211 */ /* 0x000fe200078e08ff */
[----:B------:R-:W-:Y:S04]  /*23e0*/  LDSM.16.MT88.4 R32, [R211+0xa000] ;  /* 0x00a00000d320783b */ /* 0x000fe80000004200 */
[----:B------:R-:W-:Y:S04]  /*23f0*/  LDSM.16.MT88.4 R16, [R214+0xa000] ;  /* 0x00a00000d610783b */ /* 0x000fe80000004200 */
[----:B------:R-:W-:Y:S04]  /*2400*/  LDSM.16.MT88.4 R48, [R213+0xa000] ;  /* 0x00a00000d530783b */ /* 0x000fe80000004200 */
[----:B------:R-:W-:Y:S01]  /*2410*/  LDSM.16.MT88.4 R52, [R209+0xb000] ;  /* 0x00b00000d134783b */ /* 0x000fe20000004200 */
[----:B-1----:R-:W-:-:S03]  /*2420*/  FMNMX.FTZ R3, R6, R3, !PT ;  /* 0x0000000306037209 */ /* 0x002fc60007810000 */
[----:B------:R-:W-:Y:S04]  /*2430*/  LDSM.16.MT88.4 R64, [R214+0xb000] ;  /* 0x00b00000d640783b */ /* 0x000fe80000004200 */
[----:B------:R-:W1:Y:S04]  /*2440*/  SHFL.BFLY PT, R6, R5, 0x2, 0x1f ;  /* 0x0c401f0005067f89 */ /* 0x000e6800000e0000 */
[----:B------:R-:W2:Y:S04]  /*2450*/  SHFL.BFLY PT, R134, R3, 0x1, 0x1f ;  /* 0x0c201f0003867f89 */ /* 0x000ea800000e0000 */
[----:B------:R-:W-:Y:S04]  /*2460*/  LDSM.16.MT88.4 R68, [R213+0xb000] ;  /* 0x00b00000d544783b */ /* 0x000fe80000004200 */
[----:B------:R-:W-:Y:S04]  /*2470*/  LDSM.16.MT88.4 R96, [R209+0xb800] ;  /* 0x00b80000d160783b */ /* 0x000fe80000004200 */
[----:B------:R-:W-:Y:S04]  /*2480*/  LDSM.16.MT88.4 R108, [R211+0xb800] ;  /* 0x00b80000d36c783b */ /* 0x000fe80000004200 */
[----:B------:R-:W-:Y:S01]  /*2490*/  LDSM.16.MT88.4 R152, [R209+0xa800] ;  /* 0x00a80000d198783b */ /* 0x000fe20000004200 */
[----:B-1----:R-:W-:-:S03]  /*24a0*/  FMNMX.FTZ R5, R6, R5, !PT ;  /* 0x0000000506057209 */ /* 0x002fc60007810000 */
[----:B------:R-:W-:Y:S01]  /*24b0*/  LDSM.16.MT88.4 R80, [R213+0xa800] ;  /* 0x00a80000d550783b */ /* 0x000fe20000004200 */
[----:B--2---:R-:W-:-:S03]  /*24c0*/  FMNMX.FTZ R134, R3, R134, !PT ;  /* 0x0000008603867209 */ /* 0x004fc60007810000 */
[----:B------:R-:W1:Y:S01]  /*24d0*/  SHFL.BFLY PT, R6, R5, 0x1, 0x1f ;  /* 0x0c201f0005067f89 */ /* 0x000e6200000e0000 */
[C---:B------:R-:W-:Y:S01]  /*24e0*/  FSETP.NEU.FTZ.AND P1, PT, R134.reuse, -INF , PT ;  /* 0xff8000008600780b */ /* 0x040fe20003f3d000 */
[----:B------:R-:W-:Y:S02]  /*24f0*/  FMUL.FTZ R8, R134, c[0x0][0x23c] ;  /* 0x00008f0086087a20 */ /* 0x000fe40000410000 */
[----:B------:R-:W-:Y:S03]  /*2500*/  LDSM.16.MT88.4 R120, [R214+0xb800] ;  /* 0x00b80000d678783b */ /* 0x000fe60000004200 */
[----:B------:R-:W-:-:S05]  /*2510*/  FSEL R8, R8, RZ, P1 ;  /* 0x000000ff08087208 */ /* 0x000fca0000800000 */
[--C-:B------:R-:W-:Y:S02]  /*2520*/  FFMA.FTZ R3, R20, c[0x0][0x23c], -R8.reuse ;  /* 0x00008f0014037a23 */ /* 0x100fe40000010808 */
[--C-:B------:R-:W-:Y:S02]  /*2530*/  FFMA.FTZ R9, R22, c[0x0][0x23c], -R8.reuse ;  /* 0x00008f0016097a23 */ /* 0x100fe40000010808 */
[----:B------:R2:W-:Y:S01]  /*2540*/  MUFU.EX2 R235, R3 ;  /* 0x0000000300eb7308 */ /* 0x0005e20000000800 */
[----:B------:R-:W-:-:S07]  /*2550*/  FFMA.FTZ R10, R25, c[0x0][0x23c], -R8 ;  /* 0x00008f00190a7a23 */ /* 0x000fce0000010808 */
[----:B------:R-:W-:Y:S01]  /*2560*/  MUFU.EX2 R229, R9 ;  /* 0x0000000900e57308 */ /* 0x000fe20000000800 */
[----:B--2---:R-:W-:-:S07]  /*2570*/  FFMA.FTZ R3, R21, c[0x0][0x23c], -R8 ;  /* 0x00008f0015037a23 */ /* 0x004fce0000010808 */
[----:B------:R2:W3:Y:S08]  /*2580*/  MUFU.EX2 R231, R10 ;  /* 0x0000000a00e77308 */ /* 0x0004f00000000800 */
[----:B------:R1:W-:Y:S01]  /*2590*/  MUFU.EX2 R234, R3 ;  /* 0x0000000300ea7308 */ /* 0x0003e20000000800 */
[----:B--2---:R-:W-:Y:S01]  /*25a0*/  FFMA.FTZ R10, R26, c[0x0][0x23c], -R8 ;  /* 0x00008f001a0a7a23 */ /* 0x004fe20000010808 */
[----:B---3--:R-:W-:-:S06]  /*25b0*/  F2FP.PACK_AB R128, R231, R229 ;  /* 0x000000e5e780723e */ /* 0x008fcc00000000ff */
[----:B------:R2:W-:Y:S01]  /*25c0*/  MUFU.EX2 R230, R10 ;  /* 0x0000000a00e67308 */ /* 0x0005e20000000800 */
[----:B-1----:R-:W-:Y:S01]  /*25d0*/  FMNMX.FTZ R3, R5, R6, !PT ;  /* 0x0000000605037209 */ /* 0x002fe20007810000 */
[----:B------:R-:W-:-:S03]  /*25e0*/  FFMA.FTZ R5, R12, c[0x0][0x23c], -R8 ;  /* 0x00008f000c057a23 */ /* 0x000fc60000010808 */
[C---:B------:R-:W-:Y:S01]  /*25f0*/  FSETP.NEU.FTZ.AND P1, PT, R3.reuse, -INF , PT ;  /* 0xff8000000300780b */ /* 0x040fe20003f3d000 */
[----:B------:R-:W-:Y:S02]  /*2600*/  FMUL.FTZ R6, R3, c[0x0][0x23c] ;  /* 0x00008f0003067a20 */ /* 0x000fe40000410000 */
[----:B------:R1:W-:Y:S03]  /*2610*/  MUFU.EX2 R233, R5 ;  /* 0x0000000500e97308 */ /* 0x0003e60000000800 */
[----:B------:R-:W-:-:S05]  /*2620*/  FSEL R2, R6, RZ, P1 ;  /* 0x000000ff06027208 */ /* 0x000fca0000800000 */
[--C-:B------:R-:W-:Y:S02]  /*2630*/  FFMA.FTZ R0, R24, c[0x0][0x23c], -R2.reuse ;  /* 0x00008f0018007a23 */ /* 0x100fe40000010802 */
[--C-:B--2---:R-:W-:Y:S02]  /*2640*/  FFMA.FTZ R10, R28, c[0x0][0x23c], -R2.reuse ;  /* 0x00008f001c0a7a23 */ /* 0x104fe40000010802 */
[----:B------:R2:W-:Y:S01]  /*2650*/  MUFU.EX2 R226, R0 ;  /* 0x0000000000e27308 */ /* 0x0005e20000000800 */
[----:B------:R-:W-:Y:S02]  /*2660*/  FFMA.FTZ R4, R23, c[0x0][0x23c], -R2 ;  /* 0x00008f0017047a23 */ /* 0x000fe40000010802 */
[--C-:B-1----:R-:W-:Y:S01]  /*2670*/  FFMA.FTZ R5, R13, c[0x0][0x23c], -R8.reuse ;  /* 0x00008f000d057a23 */ /* 0x102fe20000010808 */
[----:B------:R-:W-:Y:S01]  /*2680*/  LDSM.16.MT88.4 R20, [R211+0xa800] ;  /* 0x00a80000d314783b */ /* 0x000fe20000004200 */
[----:B------:R-:W-:-:S03]  /*2690*/  FFMA.FTZ R8, R27, c[0x0][0x23c], -R8 ;  /* 0x00008f001b087a23 */ /* 0x000fc60000010808 */
[----:B------:R-:W-:Y:S01]  /*26a0*/  MUFU.EX2 R206, R10 ;  /* 0x0000000a00ce7308 */ /* 0x000fe20000000800 */
[----:B------:R-:W-:Y:S01]  /*26b0*/  LDSM.16.MT88.4 R24, [R214+0xa800] ;  /* 0x00a80000d618783b */ /* 0x000fe20000004200 */
[----:B--2---:R-:W-:-:S06]  /*26c0*/  FFMA.FTZ R0, R14, c[0x0][0x23c], -R2 ;  /* 0x00008f000e007a23 */ /* 0x004fcc0000010802 */
[----:B------:R-:W1:Y:S08]  /*26d0*/  MUFU.EX2 R243, R8 ;  /* 0x0000000800f37308 */ /* 0x000e700000000800 */
[----:B------:R2:W-:Y:S08]  /*26e0*/  MUFU.EX2 R227, R0 ;  /* 0x0000000000e37308 */ /* 0x0005f00000000800 */
[----:B------:R-:W3:Y:S01]  /*26f0*/  MUFU.EX2 R236, R5 ;  /* 0x0000000500ec7308 */ /* 0x000ee20000000800 */
[----:B-1----:R-:W-:Y:S01]  /*2700*/  F2FP.PACK_AB R130, R243, R230 ;  /* 0x000000e6f382723e */ /* 0x002fe200000000ff */
[----:B--2---:R-:W-:-:S06]  /*2710*/  FFMA.FTZ R0, R15, c[0x0][0x23c], -R2 ;  /* 0x00008f000f007a23 */ /* 0x004fcc0000010802 */
[----:B------:R1:W2:Y:S01]  /*2720*/  MUFU.EX2 R228, R4 ;  /* 0x0000000400e47308 */ /* 0x0002a20000000800 */
[----:B------:R-:W4:Y:S01]  /*2730*/  LDSM.16.MT88.4 R12, [R211+0xb000] ;  /* 0x00b00000d30c783b */ /* 0x000f220000004200 */
[----:B---3--:R-:W-:-:S06]  /*2740*/  F2FP.PACK_AB R6, R236, R233 ;  /* 0x000000e9ec06723e */ /* 0x008fcc00000000ff */
[----:B------:R3:W5:Y:S01]  /*2750*/  MUFU.EX2 R232, R0 ;  /* 0x0000000000e87308 */ /* 0x0007620000000800 */
[----:B-1----:R-:W-:Y:S02]  /*2760*/  F2FP.PACK_AB R4, R234, R235 ;  /* 0x000000ebea04723e */ /* 0x002fe400000000ff */
[----:B--2---:R-:W-:Y:S02]  /*2770*/  F2FP.PACK_AB R5, R226, R228 ;  /* 0x000000e4e205723e */ /* 0x004fe400000000ff */
[----:B---3--:R-:W-:Y:S02]  /*2780*/  FMNMX.FTZ R0, R45, R47, !PT ;  /* 0x0000002f2d007209 */ /* 0x008fe40007810000 */
[----:B-----5:R-:W-:Y:S02]  /*2790*/  F2FP.PACK_AB R7, R232, R227 ;  /* 0x000000e3e807723e */ /* 0x020fe400000000ff */
[----:B------:R-:W-:-:S04]  /*27a0*/  FMNMX.FTZ R0, R44, R0, !PT ;  /* 0x000000002c007209 */ /* 0x000fc80007810000 */
[----:B------:R-:W-:Y:S01]  /*27b0*/  FMNMX.FTZ R0, R46, R0, !PT ;  /* 0x000000002e007209 */ /* 0x000fe20007810000 */
[----:B------:R-:W-:Y:S03]  /*27c0*/  HMMA.16816.F32 R140, R4, R36, RZ ;  /* 0x00000024048c723c */ /* 0x000fe600000018ff */
[----:B------:R-:W-:-:S04]  /*27d0*/  FMNMX.FTZ R0, R137, R0, !PT ;  /* 0x0000000089007209 */ /* 0x000fc80007810000 */
[----:B------:R-:W-:Y:S01]  /*27e0*/  FMNMX.FTZ R0, R138, R0, !PT ;  /* 0x000000008a007209 */ /* 0x000fe20007810000 */
[----:B------:R-:W-:Y:S03]  /*27f0*/  HMMA.16816.F32 R40, R4, R32, RZ ;  /* 0x000000200428723c */ /* 0x000fe600000018ff */
[----:B------:R-:W-:-:S04]  /*2800*/  FMNMX.FTZ R0, R132, R0, !PT ;  /* 0x0000000084007209 */ /* 0x000fc80007810000 */
[----:B------:R-:W-:Y:S01]  /*2810*/  FMNMX.FTZ R9, R133, R0, !PT ;  /* 0x0000000085097209 */ /* 0x000fe20007810000 */
[----:B------:R-:W-:Y:S01]  /*2820*/  HMMA.16816.F32 R56, R4, R16, RZ ;  /* 0x000000100438723c */ /* 0x000fe200000018ff */
[----:B------:R-:W-:-:S03]  /*2830*/  FMNMX.FTZ R0, R62, R63, !PT ;  /* 0x0000003f3e007209 */ /* 0x000fc60007810000 */
[----:B------:R-:W1:Y:S01]  /*2840*/  SHFL.BFLY PT, R11, R9, 0x2, 0x1f ;  /* 0x0c401f00090b7f89 */ /* 0x000e6200000e0000 */
[----:B------:R-:W-:-:S03]  /*2850*/  FMNMX.FTZ R0, R60, R0, !PT ;  /* 0x000000003c007209 */ /* 0x000fc60007810000 */
[----:B------:R-:W-:Y:S01]  /*2860*/  HMMA.16816.F32 R72, R4, R48, RZ ;  /* 0x000000300448723c */ /* 0x000fe200000018ff */
[----:B------:R-:W-:-:S04]  /*2870*/  FMNMX.FTZ R0, R61, R0, !PT ;  /* 0x000000003d007209 */ /* 0x000fc80007810000 */
[----:B------:R-:W-:-:S03]  /*2880*/  FMNMX.FTZ R0, R160, R0, !PT ;  /* 0x00000000a0007209 */ /* 0x000fc60007810000 */
[----:B------:R-:W-:Y:S01]  /*2890*/  HMMA.16816.F32 R88, R4, R52, RZ ;  /* 0x000000340458723c */ /* 0x000fe200000018ff */
[----:B------:R-:W-:-:S04]  /*28a0*/  FMNMX.FTZ R0, R161, R0, !PT ;  /* 0x00000000a1007209 */ /* 0x000fc80007810000 */
[----:B------:R-:W-:-:S03]  /*28b0*/  FMNMX.FTZ R0, R139, R0, !PT ;  /* 0x000000008b007209 */ /* 0x000fc60007810000 */
[C---:B----4-:R-:W-:Y:S01]  /*28c0*/  HMMA.16816.F32 R100, R4.reuse, R12, RZ ;  /* 0x0000000c0464723c */ /* 0x050fe200000018ff */
[----:B------:R-:W-:Y:S02]  /*28d0*/  FMNMX.FTZ R0, R164, R0, !PT ;  /* 0x00000000a4007209 */ /* 0x000fe40007810000 */
[----:B-1----:R-:W-:Y:S01]  /*28e0*/  FMNMX.FTZ R8, R9, R11, !PT ;  /* 0x0000000b09087209 */ /* 0x002fe20007810000 */
[--C-:B------:R-:W-:Y:S02]  /*28f0*/  FFMA.FTZ R9, R30, c[0x0][0x23c], -R2.reuse ;  /* 0x00008f001e097a23 */ /* 0x100fe40000010802 */
[----:B------:R-:W1:Y:S02]  /*2900*/  SHFL.BFLY PT, R10, R0, 0x2, 0x1f ;  /* 0x0c401f00000a7f89 */ /* 0x000e6400000e0000 */
[C---:B------:R-:W-:Y:S01]  /*2910*/  HMMA.16816.F32 R112, R4.reuse, R64, RZ ;  /* 0x000000400470723c */ /* 0x040fe200000018ff */
[----:B------:R2:W3:Y:S01]  /*2920*/  MUFU.EX2 R207, R9 ;  /* 0x0000000900cf7308 */ /* 0x0004e20000000800 */
[----:B------:R-:W4:Y:S06]  /*2930*/  SHFL.BFLY PT, R11, R8, 0x1, 0x1f ;  /* 0x0c201f00080b7f89 */ /* 0x000f2c00000e0000 */
[C---:B------:R-:W-:Y:S08]  /*2940*/  HMMA.16816.F32 R124, R4.reuse, R68, RZ ;  /* 0x00000044047c723c */ /* 0x040ff000000018ff */
[----:B------:R-:W-:Y:S01]  /*2950*/  HMMA.16816.F32 R148, R4, R38, RZ ;  /* 0x000000260494723c */ /* 0x000fe200000018ff */
[--C-:B--2---:R-:W-:Y:S01]  /*2960*/  FFMA.FTZ R9, R31, c[0x0][0x23c], -R2.reuse ;  /* 0x00008f001f097a23 */ /* 0x104fe20000010802 */
[----:B---3--:R-:W-:Y:S01]  /*2970*/  F2FP.PACK_AB R129, R207, R206 ;  /* 0x000000cecf81723e */ /* 0x008fe200000000ff */
[----:B------:R-:W-:-:S02]  /*2980*/  FFMA.FTZ R2, R29, c[0x0][0x23c], -R2 ;  /* 0x00008f001d027a23 */ /* 0x000fc40000010802 */
[----:B------:R-:W-:Y:S01]  /*2990*/  LDSM.16.MT88.4 R28, [R213+0xb800] ;  /* 0x00b80000d51c783b */ /* 0x000fe20000004200 */
[----:B-1----:R-:W-:Y:S01]  /*29a0*/  FMNMX.FTZ R0, R10, R0, !PT ;  /* 0x000000000a007209 */ /* 0x002fe20007810000 */
[----:B------:R1:W-:Y:S01]  /*29b0*/  MUFU.EX2 R242, R2 ;  /* 0x0000000200f27308 */ /* 0x0003e20000000800 */
[C---:B------:R-:W-:Y:S01]  /*29c0*/  HMMA.16816.F32 R92, R4.reuse, R34, RZ ;  /* 0x00000022045c723c */ /* 0x040fe200000018ff */
[----:B----4-:R-:W-:Y:S02]  /*29d0*/  FMNMX.FTZ R136, R8, R11, !PT ;  /* 0x0000000b08887209 */ /* 0x010fe40007810000 */
[----:B------:R-:W2:Y:S02]  /*29e0*/  SHFL.BFLY PT, R8, R0, 0x1, 0x1f ;  /* 0x0c201f0000087f89 */ /* 0x000ea400000e0000 */
[C---:B------:R-:W-:Y:S02]  /*29f0*/  FSETP.NEU.FTZ.AND P1, PT, R136.reuse, -INF , PT ;  /* 0xff8000008800780b */ /* 0x040fe40003f3d000 */
[----:B------:R-:W3:Y:S01]  /*2a00*/  MUFU.EX2 R225, R9 ;  /* 0x0000000900e17308 */ /* 0x000ee20000000800 */
[----:B------:R-:W-:Y:S01]  /*2a10*/  HMMA.16816.F32 R84, R4, R18, RZ ;  /* 0x000000120454723c */ /* 0x000fe200000018ff */
[----:B-1----:R-:W-:-:S07]  /*2a20*/  FMUL.FTZ R2, R136, c[0x0][0x23c] ;  /* 0x00008f0088027a20 */ /* 0x002fce0000410000 */
[----:B------:R-:W-:Y:S01]  /*2a30*/  HMMA.16816.F32 R76, R4, R50, RZ ;  /* 0x00000032044c723c */ /* 0x000fe200000018ff */
[----:B------:R-:W-:Y:S02]  /*2a40*/  FSEL R2, R2, RZ, P1 ;  /* 0x000000ff02027208 */ /* 0x000fe40000800000 */
[----:B---3--:R-:W-:-:S05]  /*2a50*/  F2FP.PACK_AB R131, R242, R225 ;  /* 0x000000e1f283723e */ /* 0x008fca00000000ff */
[----:B------:R-:W-:Y:S01]  /*2a60*/  HMMA.16816.F32 R104, R4, R54, RZ ;  /* 0x000000360468723c */ /* 0x000fe200000018ff */
[----:B--2---:R-:W-:Y:S01]  /*2a70*/  FMNMX.FTZ R135, R0, R8, !PT ;  /* 0x0000000800877209 */ /* 0x004fe20007810000 */
[--C-:B------:R-:W-:Y:S02]  /*2a80*/  FFMA.FTZ R0, R47, c[0x0][0x23c], -R2.reuse ;  /* 0x00008f002f007a23 */ /* 0x100fe40000010802 */
[----:B------:R-:W-:-:S04]  /*2a90*/  FFMA.FTZ R8, R137, c[0x0][0x23c], -R2 ;  /* 0x00008f0089087a23 */ /* 0x000fc80000010802 */
[----:B------:R-:W-:Y:S01]  /*2aa0*/  HMMA.16816.F32 R116, R4, R14, RZ ;  /* 0x0000000e0474723c */ /* 0x000fe200000018ff */
[----:B------:R1:W-:Y:S01]  /*2ab0*/  MUFU.EX2 R202, R0 ;  /* 0x0000000000ca7308 */ /* 0x0003e20000000800 */
[----:B------:R-:W-:-:S06]  /*2ac0*/  FSETP.NEU.FTZ.AND P1, PT, R135, -INF , PT ;  /* 0xff8000008700780b */ /* 0x000fcc0003f3d000 */
[C---:B------:R-:W-:Y:S01]  /*2ad0*/  HMMA.16816.F32 R156, R4.reuse, R66, RZ ;  /* 0x00000042049c723c */ /* 0x040fe200000018ff */
[----:B------:R2:W-:Y:S07]  /*2ae0*/  MUFU.EX2 R197, R8 ;  /* 0x0000000800c57308 */ /* 0x0005ee0000000800 */
[----:B------:R-:W-:Y:S01]  /*2af0*/  HMMA.16816.F32 R144, R4, R70, RZ ;  /* 0x000000460490723c */ /* 0x000fe200000018ff */
[----:B-1----:R-:W-:-:S05]  /*2b00*/  FMUL.FTZ R0, R135, c[0x0][0x23c] ;  /* 0x00008f0087007a20 */ /* 0x002fca0000410000 */
[----:B------:R-:W-:Y:S01]  /*2b10*/  FSEL R0, R0, RZ, P1 ;  /* 0x000000ff00007208 */ /* 0x000fe20000800000 */
[--C-:B------:R-:W-:Y:S01]  /*2b20*/  FFMA.FTZ R4, R45, c[0x0][0x23c], -R2.reuse ;  /* 0x00008f002d047a23 */ /* 0x100fe20000010802 */
[C---:B------:R-:W-:Y:S01]  /*2b30*/  HMMA.16816.F32 R140, R128.reuse, R152, R140 ;  /* 0x00000098808c723c */ /* 0x040fe2000000188c */
[--C-:B--2---:R-:W-:Y:S02]  /*2b40*/  FFMA.FTZ R8, R138, c[0x0][0x23c], -R2.reuse ;  /* 0x00008f008a087a23 */ /* 0x104fe40000010802 */
[----:B------:R1:W-:Y:S05]  /*2b50*/  MUFU.EX2 R205, R4 ;  /* 0x0000000400cd7308 */ /* 0x0003ea0000000800 */
[C---:B------:R-:W-:Y:S03]  /*2b60*/  HMMA.16816.F32 R40, R128.reuse, R20, R40 ;  /* 0x000000148028723c */ /* 0x040fe60000001828 */
[----:B------:R2:W3:Y:S05]  /*2b70*/  MUFU.EX2 R196, R8 ;  /* 0x0000000800c47308 */ /* 0x0004ea0000000800 */
[----:B------:R-:W-:Y:S01]  /*2b80*/  HMMA.16816.F32 R56, R128, R24, R56 ;  /* 0x000000188038723c */ /* 0x000fe20000001838 */
[----:B-1----:R-:W-:-:S04]  /*2b90*/  FFMA.FTZ R4, R44, c[0x0][0x23c], -R2 ;  /* 0x00008f002c047a23 */ /* 0x002fc80000010802 */
[----:B------:R1:W-:Y:S03]  /*2ba0*/  MUFU.EX2 R203, R4 ;  /* 0x0000000400cb7308 */ /* 0x0003e60000000800 */
[----:B------:R-:W-:Y:S01]  /*2bb0*/  HMMA.16816.F32 R72, R128, R80, R72 ;  /* 0x000000508048723c */ /* 0x000fe20000001848 */
[----:B--2---:R-:W-:Y:S01]  /*2bc0*/  FFMA.FTZ R8, R132, c[0x0][0x23c], -R2 ;  /* 0x00008f0084087a23 */ /* 0x004fe20000010802 */
[----:B---3--:R-:W-:-:S03]  /*2bd0*/  F2FP.PACK_AB R168, R196, R197 ;  /* 0x000000c5c4a8723e */ /* 0x008fc600000000ff */
[----:B------:R-:W-:Y:S03]  /*2be0*/  MUFU.EX2 R138, R8 ;  /* 0x00000008008a7308 */ /* 0x000fe60000000800 */
[----:B------:R-:W-:Y:S01]  /*2bf0*/  HMMA.16816.F32 R88, R128, R96, R88 ;  /* 0x000000608058723c */ /* 0x000fe20000001858 */
[----:B-1----:R-:W-:-:S07]  /*2c00*/  FFMA.FTZ R4, R46, c[0x0][0x23c], -R2 ;  /* 0x00008f002e047a23 */ /* 0x002fce0000010802 */
[C---:B------:R-:W-:Y:S01]  /*2c10*/  HMMA.16816.F32 R100, R128.reuse, R108, R100 ;  /* 0x0000006c8064723c */ /* 0x040fe20000001864 */
[----:B------:R-:W-:Y:S01]  /*2c20*/  FFMA.FTZ R2, R133, c[0x0][0x23c], -R2 ;  /* 0x00008f0085027a23 */ /* 0x000fe20000010802 */
[----:B------:R1:W2:Y:S06]  /*2c30*/  MUFU.EX2 R204, R4 ;  /* 0x0000000400cc7308 */ /* 0x0002ac0000000800 */
[C---:B------:R-:W-:Y:S02]  /*2c40*/  HMMA.16816.F32 R44, R128.reuse, R22, R92 ;  /* 0x00000016802c723c */ /* 0x040fe4000000185c */
[----:B------:R3:W4:Y:S06]  /*2c50*/  MUFU.EX2 R245, R2 ;  /* 0x0000000200f57308 */ /* 0x00072c0000000800 */
[----:B------:R-:W-:Y:S01]  /*2c60*/  HMMA.16816.F32 R92, R128, R98, R104 ;  /* 0x00000062805c723c */ /* 0x000fe20000001868 */
[----:B-1----:R-:W-:Y:S01]  /*2c70*/  FFMA.FTZ R4, R62, c[0x0][0x23c], -R0 ;  /* 0x00008f003e047a23 */ /* 0x002fe20000010800 */
[----:B--2---:R-:W-:-:S03]  /*2c80*/  F2FP.PACK_AB R6, R204, R203 ;  /* 0x000000cbcc06723e */ /* 0x004fc600000000ff */
[----:B------:R1:W-:Y:S03]  /*2c90*/  MUFU.EX2 R201, R4 ;  /* 0x0000000400c97308 */ /* 0x0003e60000000800 */
[----:B------:R-:W-:Y:S01]  /*2ca0*/  HMMA.16816.F32 R104, R128, R110, R116 ;  /* 0x0000006e8068723c */ /* 0x000fe20000001874 */
[----:B---3--:R-:W-:Y:S01]  /*2cb0*/  FFMA.FTZ R2, R160, c[0x0][0x23c], -R0 ;  /* 0x00008f00a0027a23 */ /* 0x008fe20000010800 */
[----:B----4-:R-:W-:-:S03]  /*2cc0*/  F2FP.PACK_AB R170, R245, R138 ;  /* 0x0000008af5aa723e */ /* 0x010fc600000000ff */
[----:B------:R2:W-:Y:S03]  /*2cd0*/  MUFU.EX2 R137, R2 ;  /* 0x0000000200897308 */ /* 0x0005e60000000800 */
[----:B------:R-:W-:Y:S01]  /*2ce0*/  HMMA.16816.F32 R112, R128, R120, R112 ;  /* 0x000000788070723c */ /* 0x000fe20000001870 */
[----:B-1----:R-:W-:-:S07]  /*2cf0*/  FFMA.FTZ R4, R63, c[0x0][0x23c], -R0 ;  /* 0x00008f003f047a23 */ /* 0x002fce0000010800 */
[----:B------:R-:W-:Y:S01]  /*2d00*/  HMMA.16816.F32 R124, R128, R28, R124 ;  /* 0x0000001c807c723c */ /* 0x000fe2000000187c */
[----:B------:R1:W3:Y:S01]  /*2d10*/  MUFU.EX2 R200, R4 ;  /* 0x0000000400c87308 */ /* 0x0002e20000000800 */
[----:B--2---:R-:W-:-:S06]  /*2d20*/  FFMA.FTZ R2, R161, c[0x0][0x23c], -R0 ;  /* 0x00008f00a1027a23 */ /* 0x004fcc0000010800 */
[C---:B------:R-:W-:Y:S01]  /*2d30*/  HMMA.16816.F32 R148, R128.reuse, R154, R148 ;  /* 0x0000009a8094723c */ /* 0x040fe20000001894 */
[----:B------:R2:W4:Y:S07]  /*2d40*/  MUFU.EX2 R133, R2 ;  /* 0x0000000200857308 */ /* 0x00052e0000000800 */
[----:B------:R-:W-:Y:S01]  /*2d50*/  HMMA.16816.F32 R76, R128, R82, R76 ;  /* 0x00000052804c723c */ /* 0x000fe2000000184c */
[----:B-1----:R-:W-:Y:S01]  /*2d60*/  FFMA.FTZ R4, R60, c[0x0][0x23c], -R0 ;  /* 0x00008f003c047a23 */ /* 0x002fe20000010800 */
[----:B---3--:R-:W-:-:S03]  /*2d70*/  F2FP.PACK_AB R5, R200, R201 ;  /* 0x000000c9c805723e */ /* 0x008fc600000000ff */
[----:B------:R1:W3:Y:S03]  /*2d80*/  MUFU.EX2 R198, R4 ;  /* 0x0000000400c67308 */ /* 0x0002e60000000800 */
[----:B------:R-:W-:Y:S01]  /*2d90*/  HMMA.16816.F32 R116, R128, R122, R156 ;  /* 0x0000007a8074723c */ /* 0x000fe2000000189c */
[----:B--2---:R-:W-:Y:S01]  /*2da0*/  FFMA.FTZ R2, R139, c[0x0][0x23c], -R0 ;  /* 0x00008f008b027a23 */ /* 0x004fe20000010800 */
[----:B----4-:R-:W-:-:S03]  /*2db0*/  F2FP.PACK_AB R169, R133, R137 ;  /* 0x0000008985a9723e */ /* 0x010fc600000000ff */
[----:B------:R2:W-:Y:S01]  /*2dc0*/  MUFU.EX2 R132, R2 ;  /* 0x0000000200847308 */ /* 0x0005e20000000800 */
[--C-:B-1----:R-:W-:Y:S02]  /*2dd0*/  FFMA.FTZ R4, R61, c[0x0][0x23c], -R0.reuse ;  /* 0x00008f003d047a23 */ /* 0x102fe40000010800 */
[----:B------:R-:W-:Y:S01]  /*2de0*/  HMMA.16816.F32 R60, R128, R26, R84 ;  /* 0x0000001a803c723c */ /* 0x000fe20000001854 */
[----:B------:R-:W-:-:S04]  /*2df0*/  FFMA.FTZ R0, R164, c[0x0][0x23c], -R0 ;  /* 0x00008f00a4007a23 */ /* 0x000fc80000010800 */
[----:B------:R1:W4:Y:S01]  /*2e00*/  MUFU.EX2 R199, R4 ;  /* 0x0000000400c77308 */ /* 0x0003220000000800 */
[----:B--2---:R-:W-:Y:S02]  /*2e10*/  FADD.FTZ R2, R201, R200 ;  /* 0x000000c8c9027221 */ /* 0x004fe40000010000 */
[----:B------:R-:W-:Y:S05]  /*2e20*/  HMMA.16816.F32 R128, R128, R30, R144 ;  /* 0x0000001e8080723c */ /* 0x000fea0000001890 */
[----:B------:R2:W5:Y:S01]  /*2e30*/  MUFU.EX2 R244, R0 ;  /* 0x0000000000f47308 */ /* 0x0005620000000800 */
[----:B---3--:R-:W-:Y:S01]  /*2e40*/  FADD.FTZ R2, R198, R2 ;  /* 0x00000002c6027221 */ /* 0x008fe20000010000 */
[----:B-1----:R-:W-:-:S02]  /*2e50*/  F2FP.PACK_AB R4, R202, R205 ;  /* 0x000000cdca04723e */ /* 0x002fc400000000ff */
[----:B----4-:R-:W-:Y:S01]  /*2e60*/  F2FP.PACK_AB R7, R199, R198 ;  /* 0x000000c6c707723e */ /* 0x010fe200000000ff */
[----:B--2---:R-:W-:-:S06]  /*2e70*/  FADD.FTZ R0, R205, R202 ;  /* 0x000000cacd007221 */ /* 0x004fcc0000010000 */
[----:B------:R-:W-:Y:S01]  /*2e80*/  HMMA.16816.F32 R144, R4, R36, RZ ;  /* 0x000000240490723c */ /* 0x000fe200000018ff */
[----:B-----5:R-:W-:Y:S01]  /*2e90*/  F2FP.PACK_AB R171, R244, R132 ;  /* 0x00000084f4ab723e */ /* 0x020fe200000000ff */
[----:B------:R-:W-:-:S06]  /*2ea0*/  FADD.FTZ R0, R203, R0 ;  /* 0x00000000cb007221 */ /* 0x000fcc0000010000 */
        /* <DEDUP_REMOVED lines=26> */
[C---:B------:R-:W-:Y:S01]  /*3050*/  HMMA.16816.F32 R84, R168.reuse, R96, R84 ;  /* 0x00000060a854723c */ /* 0x040fe20000001854 */
        /* <DEDUP_REMOVED lines=14> */
[----:B------:R-:W-:Y:S01]  /*3140*/  HMMA.16816.F32 R36, R168, R20, R36 ;  /* 0x00000014a824723c */ /* 0x000fe20000001824 */
[----:B------:R-:W-:Y:S02]  /*3150*/  FADD.FTZ R244, R244, R4 ;  /* 0x00000004f4f47221 */ /* 0x000fe40000010000 */
[----:B------:R-:W-:Y:S02]  /*3160*/  FADD.FTZ R243, R243, R2 ;  /* 0x00000002f3f37221 */ /* 0x000fe40000010000 */
[----:B------:R-:W-:-:S03]  /*3170*/  FADD.FTZ R242, R242, R0 ;  /* 0x00000000f2f27221 */ /* 0x000fc60000010000 */
        /* <DEDUP_REMOVED lines=10> */
[----:B------:R-:W-:Y:S07]  /*3220*/  @!P0 BRA `(.L_x_844) ;  /* 0x000022c000008947 */ /* 0x000fee0003800000 */
[----:B------:R-:W-:Y:S01]  /*3230*/  ULDC.64 UR4, c[0x0][0x1a0] ;  /* 0x0000680000047ab9 */ /* 0x000fe20000000a00 */
[----:B------:R-:W-:Y:S01]  /*3240*/  LEA.HI.SX32 R224, R224, 0xfffffffe, 0x1b ;  /* 0xfffffffee0e07811 */ /* 0x000fe200078fdaff */
[----:B------:R-:W-:Y:S01]  /*3250*/  IMAD.MOV.U32 R137, RZ, RZ, R135 ;  /* 0x000000ffff897224 */ /* 0x000fe200078e0087 */
[----:B------:R-:W-:Y:S01]  /*3260*/  MOV R139, R3 ;  /* 0x00000003008b7202 */ /* 0x000fe20000000f00 */
[----:B------:R-:W-:Y:S01]  /*3270*/  IMAD.MOV.U32 R132, RZ, RZ, R136 ;  /* 0x000000ffff847224 */ /* 0x000fe200078e0088 */
[----:B------:R-:W-:Y:S01]  /*3280*/  MOV R138, R134 ;  /* 0x00000086008a7202 */ /* 0x000fe20000000f00 */
[----:B------:R-:W-:-:S02]  /*3290*/  USHF.L.U64.HI UR5, UR4, 0x5, UR5 ;  /* 0x0000000504057899 */ /* 0x000fc40008010205 */
[----:B------:R-:W-:Y:S01]  /*32a0*/  USHF.L.U32 UR4, UR4, 0x5, URZ ;  /* 0x0000000504047899 */ /* 0x000fe2000800063f */
[----:B------:R-:W-:Y:S07]  /*32b0*/  BRA `(.L_x_845) ;  /* 0x000001b000007947 */ /* 0x000fee0003800000 */
.L_x_847:
[----:B------:R-:W2:Y:S01]  /*32c0*/  LDL.64 R226, [R1] ;  /* 0x0000000001e27983 */ /* 0x000ea20000100a00 */
[----:B------:R-:W-:Y:S01]  /*32d0*/  IADD3 R0, R224, -0x1, RZ ;  /* 0xffffffffe0007810 */ /* 0x000fe20007ffe0ff */
[----:B------:R-:W-:Y:S02]  /*32e0*/  IMAD.MOV.U32 R225, RZ, RZ, c[0x0][0x198] ;  /* 0x00006600ffe17624 */ /* 0x000fe400078e00ff */
[----:B------:R-:W-:Y:S01]  /*32f0*/  IMAD.MOV.U32 R136, RZ, RZ, 0x5 ;  /* 0x00000005ff887424 */ /* 0x000fe200078e00ff */
[----:B------:R-:W-:Y:S01]  /*3300*/  SHF.R.S32.HI R2, RZ, 0x1f, R0 ;  /* 0x0000001fff027819 */ /* 0x000fe20000011400 */
[----:B------:R-:W-:Y:S01]  /*3310*/  IMAD.WIDE.U32 R134, R0, c[0x0][0x198], RZ ;  /* 0x0000660000867a25 */ /* 0x000fe200078e00ff */
[----:B------:R-:W-:Y:S03]  /*3320*/  SHF.L.U32 R225, R225, 0x5, RZ ;  /* 0x00000005e1e17819 */ /* 0x000fe600000006ff */
[----:B------:R-:W-:Y:S02]  /*3330*/  IMAD R2, R2, c[0x0][0x198], RZ ;  /* 0x0000660002027a24 */ /* 0x000fe400078e02ff */
[----:B------:R-:W-:Y:S02]  /*3340*/  IMAD.MOV.U32 R133, RZ, RZ, c[0x0][0x198] ;  /* 0x00006600ff857624 */ /* 0x000fe400078e00ff */
[----:B------:R-:W-:Y:S03]  /*3350*/  IMAD R2, R0, c[0x0][0x19c], R2 ;  /* 0x0000670000027a24 */ /* 0x000fe600078e0202 */
[----:B------:R-:W-:Y:S01]  /*3360*/  SHF.L.U64.HI R133, R133, R136, c[0x0][0x19c] ;  /* 0x0000670085857619 */ /* 0x000fe20000010288 */
[----:B------:R-:W-:Y:S01]  /*3370*/  IMAD.IADD R3, R135, 0x1, R2 ;  /* 0x0000000187037824 */ /* 0x000fe200078e0202 */
[----:B--2---:R-:W-:Y:S04]  /*3380*/  LEA R0, P1, R134, R226, 0x5 ;  /* 0x000000e286007211 */ /* 0x004fe800078228ff */
[----:B------:R-:W-:Y:S02]  /*3390*/  LEA R2, P2, R0, c[0x0][0x168], 0x1 ;  /* 0x00005a0000027a11 */ /* 0x000fe400078408ff */
[----:B------:R-:W-:Y:S02]  /*33a0*/  LEA.HI.X R3, R134, R249, R3, 0x5, P1 ;  /* 0x000000f986037211 */ /* 0x000fe400008f2c03 */
[----:B------:R-:W-:Y:S02]  /*33b0*/  IADD3 R134, P1, R225, R2, RZ ;  /* 0x00000002e1867210 */ /* 0x000fe40007f3e0ff */
[----:B------:R-:W-:Y:S04]  /*33c0*/  LEA.HI.X R3, R0, c[0x0][0x16c], R3, 0x1, P2 ;  /* 0x00005b0000037a11 */ /* 0x000fe800010f0c03 */
[----:B------:R-:W-:Y:S01]  /*33d0*/  IADD3.X R135, R133, R3, RZ, P1, !PT ;  /* 0x0000000385877210 */ /* 0x000fe20000ffe4ff */
[----:B------:R-:W-:Y:S01]  /*33e0*/  @!PT LDS RZ, [RZ] ;  /* 0x00000000fffff984 */ /* 0x000fe20000000800 */
[----:B------:R-:W-:Y:S01]  /*33f0*/  @!PT LDS RZ, [RZ] ;  /* 0x00000000fffff984 */ /* 0x000fe20000000800 */
[----:B------:R-:W-:Y:S01]  /*3400*/  @!PT LDS RZ, [RZ] ;  /* 0x00000000fffff984 */ /* 0x000fe20000000800 */
[----:B------:R1:W-:Y:S04]  /*3410*/  LDGSTS.E.BYPASS.LTC128B.128 [R223+0x8000], [R2.64] ;  /* 0x0800000002df7fae */ /* 0x0003e8000b901d46 */
[----:B------:R1:W-:Y:S04]  /*3420*/  LDGSTS.E.BYPASS.LTC128B.128 [R223+0x9000], [R2.64+0x80] ;  /* 0x0900008002df7fae */ /* 0x0003e8000b901d46 */
[----:B------:R1:W-:Y:S04]  /*3430*/  LDGSTS.E.BYPASS.LTC128B.128 [R223+0x8800], [R134.64] ;  /* 0x0880000086df7fae */ /* 0x0003e8000b901d46 */
[----:B------:R1:W-:Y:S04]  /*3440*/  LDGSTS.E.BYPASS.LTC128B.128 [R223+0x9800], [R134.64+0x80] ;  /* 0x0980008086df7fae */ /* 0x0003e8000b901d46 */
[----:B------:R-:W0:Y:S01]  /*3450*/  LDGDEPBAR ;  /* 0x00000000000079af */ /* 0x000e220000000000 */
[----:B------:R-:W-:-:S05]  /*3460*/  BRA `(.L_x_846) ;  /* 0x000007a000007947 */ /* 0x000fca0003800000 */
.L_x_845:
[----:B------:R-:W2:Y:S01]  /*3470*/  LDL R6, [R1+0x8] ;  /* 0x0000080001067983 */ /* 0x000ea20000100800 */
[----:B------:R-:W-:Y:S01]  /*3480*/  SHF.R.S32.HI R0, RZ, 0x1f, R224 ;  /* 0x0000001fff007819 */ /* 0x000fe200000114e0 */
[----:B------:R-:W-:Y:S04]  /*3490*/  DEPBAR.LE SB0, 0x0 ;  /* 0x000080000000791a */ /* 0x000fe80000000000 */
[----:B------:R-:W-:Y:S01]  /*34a0*/  BAR.SYNC.DEFER_BLOCKING 0x0 ;  /* 0x0000000000007b1d */ /* 0x000fe20000010000 */
[----:B------:R-:W-:Y:S02]  /*34b0*/  IMAD R0, R0, c[0x0][0x1a0], RZ ;  /* 0x0000680000007a24 */ /* 0x000fe400078e02ff */
[C---:B------:R-:W-:Y:S04]  /*34c0*/  IMAD.WIDE.U32 R4, R224.reuse, c[0x0][0x1a0], RZ ;  /* 0x00006800e0047a25 */ /* 0x040fe800078e00ff */
[----:B------:R-:W-:Y:S01]  /*34d0*/  IMAD R2, R224, c[0x0][0x1a4], R0 ;  /* 0x00006900e0027a24 */ /* 0x000fe200078e0200 */
[----:B------:R-:W-:Y:S03]  /*34e0*/  LEA R0, P0, R4, R250, 0x5 ;  /* 0x000000fa04007211 */ /* 0x000fe600078028ff */
[----:B------:R-:W-:Y:S01]  /*34f0*/  IMAD.IADD R5, R5, 0x1, R2 ;  /* 0x0000000105057824 */ /* 0x000fe200078e0202 */
[----:B------:R-:W-:Y:S04]  /*3500*/  LEA R2, P1, R0, c[0x0][0x170], 0x1 ;  /* 0x00005c0000027a11 */ /* 0x000fe800078208ff */
[----:B--2---:R-:W-:Y:S02]  /*3510*/  LEA.HI.X R5, R4, R6, R5, 0x5, P0 ;  /* 0x0000000604057211 */ /* 0x004fe400000f2c05 */
[----:B------:R-:W-:Y:S02]  /*3520*/  IADD3 R4, P0, R2, UR4, RZ ;  /* 0x0000000402047c10 */ /* 0x000fe4000ff1e0ff */
[----:B------:R-:W-:Y:S04]  /*3530*/  LEA.HI.X R3, R0, c[0x0][0x174], R5, 0x1, P1 ;  /* 0x00005d0000037a11 */ /* 0x000fe800008f0c05 */
[----:B------:R-:W-:Y:S01]  /*3540*/  IADD3.X R5, R3, UR5, RZ, P0, !PT ;  /* 0x0000000503057c10 */ /* 0x000fe200087fe4ff */
[----:B------:R-:W-:Y:S01]  /*3550*/  @!PT LDS RZ, [RZ] ;  /* 0x00000000fffff984 */ /* 0x000fe20000000800 */
[----:B------:R-:W-:Y:S01]  /*3560*/  @!PT LDS RZ, [RZ] ;  /* 0x00000000fffff984 */ /* 0x000fe20000000800 */
[----:B------:R-:W-:Y:S01]  /*3570*/  @!PT LDS RZ, [RZ] ;  /* 0x00000000fffff984 */ /* 0x000fe20000000800 */
[----:B------:R1:W-:Y:S01]  /*3580*/  LDGSTS.E.BYPASS.LTC128B.128 [R223+0xa000], [R2.64] ;  /* 0x0a00000002df7fae */ /* 0x0003e2000b901d46 */
[----:B------:R-:W-:Y:S04]  /*3590*/  ISETP.GT.AND P0, PT, R224, RZ, PT ;  /* 0x000000ffe000720c */ /* 0x000fe80003f04270 */
[----:B------:R1:W-:Y:S05]  /*35a0*/  LDGSTS.E.BYPASS.LTC128B.128 [R223+0xb000], [R2.64+0x80] ;  /* 0x0b00008002df7fae */ /* 0x0003ea000b901d46 */
[----:B------:R2:W-:Y:S05]  /*35b0*/  LDGSTS.E.BYPASS.LTC128B.128 [R223+0xa800], [R4.64] ;  /* 0x0a80000004df7fae */ /* 0x0005ea000b901d46 */
[----:B------:R2:W-:Y:S05]  /*35c0*/  LDGSTS.E.BYPASS.LTC128B.128 [R223+0xb800], [R4.64+0x80] ;  /* 0x0b80008004df7fae */ /* 0x0005ea000b901d46 */
[----:B------:R-:W-:Y:S05]  /*35d0*/  LDSM.16.M88.4 R32, [R210] ;  /* 0x00000000d220783b */ /* 0x000fea0000000200 */
[----:B------:R-:W2:Y:S05]  /*35e0*/  LDSM.16.M88.4 R16, [R208+0x8000] ;  /* 0x00800000d010783b */ /* 0x000eaa0000000200 */
[----:B------:R-:W3:Y:S05]  /*35f0*/  LDSM.16.M88.4 R28, [R210+0x2000] ;  /* 0x00200000d21c783b */ /* 0x000eea0000000200 */
[----:B------:R-:W4:Y:S05]  /*3600*/  LDSM.16.M88.4 R172, [R208+0x8800] ;  /* 0x00880000d0ac783b */ /* 0x000f2a0000000200 */
[----:B------:R-:W0:Y:S05]  /*3610*/  LDGDEPBAR ;  /* 0x00000000000079af */ /* 0x000e2a0000000000 */
[----:B------:R-:W-:Y:S05]  /*3620*/  LDSM.16.M88.4 R176, [R212] ;  /* 0x00000000d4b0783b */ /* 0x000fea0000000200 */
[----:B------:R-:W5:Y:S05]  /*3630*/  LDSM.16.M88.4 R180, [R219] ;  /* 0x00000000dbb4783b */ /* 0x000f6a0000000200 */
[----:B------:R-:W1:Y:S05]  /*3640*/  LDSM.16.M88.4 R184, [R212+0x2000] ;  /* 0x00200000d4b8783b */ /* 0x000e6a0000000200 */
[----:B------:R-:W1:Y:S01]  /*3650*/  LDSM.16.M88.4 R188, [R222] ;  /* 0x00000000debc783b */ /* 0x000e620000000200 */
[-C--:B--2---:R-:W-:Y:S04]  /*3660*/  HMMA.16816.F32 R4, R32, R16.reuse, RZ ;  /* 0x000000102004723c */ /* 0x084fe800000018ff */
[----:B------:R-:W-:Y:S05]  /*3670*/  LDSM.16.M88.4 R192, [R218] ;  /* 0x00000000dac0783b */ /* 0x000fea0000000200 */
[----:B------:R-:W2:Y:S01]  /*3680*/  LDSM.16.M88.4 R196, [R216+0x8000] ;  /* 0x00800000d8c4783b */ /* 0x000ea20000000200 */
[C---:B---3--:R-:W-:Y:S04]  /*3690*/  HMMA.16816.F32 R8, R28.reuse, R16, RZ ;  /* 0x000000101c08723c */ /* 0x048fe800000018ff */
[----:B------:R-:W3:Y:S04]  /*36a0*/  LDSM.16.M88.4 R200, [R218+0x2000] ;  /* 0x00200000dac8783b */ /* 0x000ee80000000200 */
[-C--:B------:R-:W-:Y:S01]  /*36b0*/  HMMA.16816.F32 R12, R28, R18.reuse, RZ ;  /* 0x000000121c0c723c */ /* 0x080fe200000018ff */
[----:B------:R-:W-:Y:S07]  /*36c0*/  LDSM.16.M88.4 R204, [R217+0x2000] ;  /* 0x00200000d9cc783b */ /* 0x000fee0000000200 */
[C---:B------:R-:W-:Y:S08]  /*36d0*/  HMMA.16816.F32 R16, R32.reuse, R18, RZ ;  /* 0x000000122010723c */ /* 0x040ff000000018ff */
[-C--:B----4-:R-:W-:Y:S08]  /*36e0*/  HMMA.16816.F32 R20, R32, R172.reuse, RZ ;  /* 0x000000ac2014723c */ /* 0x090ff000000018ff */
[C---:B------:R-:W-:Y:S08]  /*36f0*/  HMMA.16816.F32 R24, R28.reuse, R172, RZ ;  /* 0x000000ac1c18723c */ /* 0x040ff000000018ff */
[-C--:B------:R-:W-:Y:S08]  /*3700*/  HMMA.16816.F32 R28, R28, R174.reuse, RZ ;  /* 0x000000ae1c1c723c */ /* 0x080ff000000018ff */
[----:B------:R-:W-:Y:S01]  /*3710*/  HMMA.16816.F32 R32, R32, R174, RZ ;  /* 0x000000ae2020723c */ /* 0x000fe200000018ff */
[----:B------:R-:W4:Y:S07]  /*3720*/  LDSM.16.M88.4 R172, [R216+0x8800] ;  /* 0x00880000d8ac783b */ /* 0x000f2e0000000200 */
[-C--:B-----5:R-:W-:Y:S08]  /*3730*/  HMMA.16816.F32 R4, R176, R180.reuse, R4 ;  /* 0x000000b4b004723c */ /* 0x0a0ff00000001804 */
[C---:B-1----:R-:W-:Y:S08]  /*3740*/  HMMA.16816.F32 R8, R184.reuse, R180, R8 ;  /* 0x000000b4b808723c */ /* 0x042ff00000001808 */
[-C--:B------:R-:W-:Y:S08]  /*3750*/  HMMA.16816.F32 R12, R184, R182.reuse, R12 ;  /* 0x000000b6b80c723c */ /* 0x080ff0000000180c */
[C---:B------:R-:W-:Y:S01]  /*3760*/  HMMA.16816.F32 R16, R176.reuse, R182, R16 ;  /* 0x000000b6b010723c */ /* 0x040fe20000001810 */
[----:B------:R-:W-:Y:S07]  /*3770*/  LDSM.16.M88.4 R180, [R217] ;  /* 0x00000000d9b4783b */ /* 0x000fee0000000200 */
[-C--:B------:R-:W-:Y:S08]  /*3780*/  HMMA.16816.F32 R20, R176, R188.reuse, R20 ;  /* 0x000000bcb014723c */ /* 0x080ff00000001814 */
[C---:B------:R-:W-:Y:S08]  /*3790*/  HMMA.16816.F32 R24, R184.reuse, R188, R24 ;  /* 0x000000bcb818723c */ /* 0x040ff00000001818 */
[-C--:B------:R-:W-:Y:S01]  /*37a0*/  HMMA.16816.F32 R28, R184, R190.reuse, R28 ;  /* 0x000000beb81c723c */ /* 0x080fe2000000181c */
[----:B------:R-:W1:Y:S07]  /*37b0*/  LDSM.16.M88.4 R184, [R215] ;  /* 0x00000000d7b8783b */ /* 0x000e6e0000000200 */
[----:B------:R-:W-:Y:S01]  /*37c0*/  HMMA.16816.F32 R32, R176, R190, R32 ;  /* 0x000000beb020723c */ /* 0x000fe20000001820 */
[----:B------:R-:W5:Y:S05]  /*37d0*/  LDSM.16.M88.4 R176, [R215+0x800] ;  /* 0x00080000d7b0783b */ /* 0x000f6a0000000200 */
[----:B------:R-:W-:Y:S02]  /*37e0*/  LDSM.16.M88.4 R188, [R210+0x4000] ;  /* 0x00400000d2bc783b */ /* 0x000fe40000000200 */
[-C--:B--2---:R-:W-:Y:S08]  /*37f0*/  HMMA.16816.F32 R4, R192, R196.reuse, R4 ;  /* 0x000000c4c004723c */ /* 0x084ff00000001804 */
[C---:B---3--:R-:W-:Y:S08]  /*3800*/  HMMA.16816.F32 R8, R200.reuse, R196, R8 ;  /* 0x000000c4c808723c */ /* 0x048ff00000001808 */
[-C--:B------:R-:W-:Y:S08]  /*3810*/  HMMA.16816.F32 R12, R200, R198.reuse, R12 ;  /* 0x000000c6c80c723c */ /* 0x080ff0000000180c */
[C---:B------:R-:W-:Y:S01]  /*3820*/  HMMA.16816.F32 R16, R192.reuse, R198, R16 ;  /* 0x000000c6c010723c */ /* 0x040fe20000001810 */
[----:B------:R-:W2:Y:S07]  /*3830*/  LDSM.16.M88.4 R196, [R208+0x9000] ;  /* 0x00900000d0c4783b */ /* 0x000eae0000000200 */
[-C--:B----4-:R-:W-:Y:S08]  /*3840*/  HMMA.16816.F32 R20, R192, R172.reuse, R20 ;  /* 0x000000acc014723c */ /* 0x090ff00000001814 */
[C---:B------:R-:W-:Y:S08]  /*3850*/  HMMA.16816.F32 R24, R200.reuse, R172, R24 ;  /* 0x000000acc818723c */ /* 0x040ff00000001818 */
[-C--:B------:R-:W-:Y:S01]  /*3860*/  HMMA.16816.F32 R28, R200, R174.reuse, R28 ;  /* 0x000000aec81c723c */ /* 0x080fe2000000181c */
[----:B------:R-:W3:Y:S07]  /*3870*/  LDSM.16.M88.4 R200, [R210+0x6000] ;  /* 0x00600000d2c8783b */ /* 0x000eee0000000200 */
[----:B------:R-:W-:Y:S01]  /*3880*/  HMMA.16816.F32 R32, R192, R174, R32 ;  /* 0x000000aec020723c */ /* 0x000fe20000001820 */
[----:B------:R-:W4:Y:S05]  /*3890*/  LDSM.16.M88.4 R172, [R208+0x9800] ;  /* 0x00980000d0ac783b */ /* 0x000f2a0000000200 */
[----:B------:R-:W-:Y:S02]  /*38a0*/  LDSM.16.M88.4 R192, [R221] ;  /* 0x00000000ddc0783b */ /* 0x000fe40000000200 */
[-C--:B-1----:R-:W-:Y:S08]  /*38b0*/  HMMA.16816.F32 R4, R180, R184.reuse, R4 ;  /* 0x000000b8b404723c */ /* 0x082ff00000001804 */
[C---:B------:R-:W-:Y:S08]  /*38c0*/  HMMA.16816.F32 R8, R204.reuse, R184, R8 ;  /* 0x000000b8cc08723c */ /* 0x040ff00000001808 */
[-C--:B------:R-:W-:Y:S08]  /*38d0*/  HMMA.16816.F32 R12, R204, R186.reuse, R12 ;  /* 0x000000bacc0c723c */ /* 0x080ff0000000180c */
[C---:B------:R-:W-:Y:S01]  /*38e0*/  HMMA.16816.F32 R16, R180.reuse, R186, R16 ;  /* 0x000000bab410723c */ /* 0x040fe20000001810 */
[----:B------:R-:W1:Y:S07]  /*38f0*/  LDSM.16.M88.4 R184, [R212+0x4000] ;  /* 0x00400000d4b8783b */ /* 0x000e6e0000000200 */
[-C--:B-----5:R-:W-:Y:S08]  /*3900*/  HMMA.16816.F32 R20, R180, R176.reuse, R20 ;  /* 0x000000b0b414723c */ /* 0x0a0ff00000001814 */
[C---:B------:R-:W-:Y:S08]  /*3910*/  HMMA.16816.F32 R24, R204.reuse, R176, R24 ;  /* 0x000000b0cc18723c */ /* 0x040ff00000001818 */
[-C--:B------:R-:W-:Y:S01]  /*3920*/  HMMA.16816.F32 R28, R204, R178.reuse, R28 ;  /* 0x000000b2cc1c723c */ /* 0x080fe2000000181c */
[----:B------:R-:W5:Y:S07]  /*3930*/  LDSM.16.M88.4 R204, [R212+0x6000] ;  /* 0x00600000d4cc783b */ /* 0x000f6e0000000200 */
[----:B------:R-:W-:Y:S01]  /*3940*/  HMMA.16816.F32 R32, R180, R178, R32 ;  /* 0x000000b2b420723c */ /* 0x000fe20000001820 */
[----:B------:R-:W1:Y:S05]  /*3950*/  LDSM.16.M88.4 R176, [R220] ;  /* 0x00000000dcb0783b */ /* 0x000e6a0000000200 */
        /* <DEDUP_REMOVED lines=12> */
[----:B------:R-:W-:Y:S02]  /*3a20*/  LDSM.16.M88.4 R188, [R217+0x4000] ;  /* 0x00400000d9bc783b */ /* 0x000fe40000000200 */
[-C--:B-1----:R-:W-:Y:S08]  /*3a30*/  HMMA.16816.F32 R4, R184, R192.reuse, R4 ;  /* 0x000000c0b804723c */ /* 0x082ff00000001804 */
[C---:B-----5:R-:W-:Y:S08]  /*3a40*/  HMMA.16816.F32 R8, R204.reuse, R192, R8 ;  /* 0x000000c0cc08723c */ /* 0x060ff00000001808 */
[-C--:B------:R-:W-:Y:S08]  /*3a50*/  HMMA.16816.F32 R12, R204, R194.reuse, R12 ;  /* 0x000000c2cc0c723c */ /* 0x080ff0000000180c */
[C---:B------:R-:W-:Y:S01]  /*3a60*/  HMMA.16816.F32 R16, R184.reuse, R194, R16 ;  /* 0x000000c2b810723c */ /* 0x040fe20000001810 */
[----:B------:R-:W1:Y:S07]  /*3a70*/  LDSM.16.M88.4 R192, [R215+0x1000] ;  /* 0x00100000d7c0783b */ /* 0x000e6e0000000200 */
[-C--:B------:R-:W-:Y:S08]  /*3a80*/  HMMA.16816.F32 R20, R184, R176.reuse, R20 ;  /* 0x000000b0b814723c */ /* 0x080ff00000001814 */
[C---:B------:R-:W-:Y:S08]  /*3a90*/  HMMA.16816.F32 R24, R204.reuse, R176, R24 ;  /* 0x000000b0cc18723c */ /* 0x040ff00000001818 */
[-C--:B------:R-:W-:Y:S01]  /*3aa0*/  HMMA.16816.F32 R28, R204, R178.reuse, R28 ;  /* 0x000000b2cc1c723c */ /* 0x080fe2000000181c */
[----:B------:R-:W5:Y:S07]  /*3ab0*/  LDSM.16.M88.4 R204, [R217+0x6000] ;  /* 0x00600000d9cc783b */ /* 0x000f6e0000000200 */
[----:B------:R-:W-:Y:S01]  /*3ac0*/  HMMA.16816.F32 R32, R184, R178, R32 ;  /* 0x000000b2b820723c */ /* 0x000fe20000001820 */
[----:B------:R-:W1:Y:S01]  /*3ad0*/  LDSM.16.M88.4 R176, [R215+0x1800] ;  /* 0x00180000d7b0783b */ /* 0x000e620000000200 */
[----:B------:R-:W-:Y:S04]  /*3ae0*/  DEPBAR.LE SB0, 0x0 ;  /* 0x000080000000791a */ /* 0x000fe80000000000 */
[----:B------:R-:W-:Y:S02]  /*3af0*/  BAR.SYNC.DEFER_BLOCKING 0x0 ;  /* 0x0000000000007b1d */ /* 0x000fe40000010000 */
[-C--:B--2---:R-:W-:Y:S08]  /*3b00*/  HMMA.16816.F32 R4, R180, R196.reuse, R4 ;  /* 0x000000c4b404723c */ /* 0x084ff00000001804 */
[C---:B---3--:R-:W-:Y:S08]  /*3b10*/  HMMA.16816.F32 R8, R200.reuse, R196, R8 ;  /* 0x000000c4c808723c */ /* 0x048ff00000001808 */
[-C--:B------:R-:W-:Y:S08]  /*3b20*/  HMMA.16816.F32 R12, R200, R198.reuse, R12 ;  /* 0x000000c6c80c723c */ /* 0x080ff0000000180c */
[C---:B------:R-:W-:Y:S08]  /*3b30*/  HMMA.16816.F32 R16, R180.reuse, R198, R16 ;  /* 0x000000c6b410723c */ /* 0x040ff00000001810 */
[-C--:B----4-:R-:W-:Y:S08]  /*3b40*/  HMMA.16816.F32 R20, R180, R172.reuse, R20 ;  /* 0x000000acb414723c */ /* 0x090ff00000001814 */
[C---:B------:R-:W-:Y:S08]  /*3b50*/  HMMA.16816.F32 R24, R200.reuse, R172, R24 ;  /* 0x000000acc818723c */ /* 0x040ff00000001818 */
[-C--:B------:R-:W-:Y:S08]  /*3b60*/  HMMA.16816.F32 R28, R200, R174.reuse, R28 ;  /* 0x000000aec81c723c */ /* 0x080ff0000000181c */
[----:B------:R-:W-:Y:S08]  /*3b70*/  HMMA.16816.F32 R32, R180, R174, R32 ;  /* 0x000000aeb420723c */ /* 0x000ff00000001820 */
[-C--:B-1----:R-:W-:Y:S08]  /*3b80*/  HMMA.16816.F32 R4, R188, R192.reuse, R4 ;  /* 0x000000c0bc04723c */ /* 0x082ff00000001804 */
[C---:B-----5:R-:W-:Y:S08]  /*3b90*/  HMMA.16816.F32 R8, R204.reuse, R192, R8 ;  /* 0x000000c0cc08723c */ /* 0x060ff00000001808 */
[-C--:B------:R-:W-:Y:S08]  /*3ba0*/  HMMA.16816.F32 R12, R204, R194.reuse, R12 ;  /* 0x000000c2cc0c723c */ /* 0x080ff0000000180c */
[C---:B------:R-:W-:Y:S08]  /*3bb0*/  HMMA.16816.F32 R16, R188.reuse, R194, R16 ;  /* 0x000000c2bc10723c */ /* 0x040ff00000001810 */
[-C--:B------:R-:W-:Y:S08]  /*3bc0*/  HMMA.16816.F32 R20, R188, R176.reuse, R20 ;  /* 0x000000b0bc14723c */ /* 0x080ff00000001814 */
[C---:B------:R-:W-:Y:S08]  /*3bd0*/  HMMA.16816.F32 R24, R204.reuse, R176, R24 ;  /* 0x000000b0cc18723c */ /* 0x040ff00000001818 */
[-C--:B------:R-:W-:Y:S08]  /*3be0*/  HMMA.16816.F32 R28, R204, R178.reuse, R28 ;  /* 0x000000b2cc1c723c */ /* 0x080ff0000000181c */
[----:B------:R-:W-:Y:S01]  /*3bf0*/  HMMA.16816.F32 R32, R188, R178, R32 ;  /* 0x000000b2bc20723c */ /* 0x000fe20000001820 */
[----:B------:R-:W-:-:S07]  /*3c00*/  @P0 BRA `(.L_x_847) ;  /* 0xfffff6b000000947 */ /* 0x000fce000383ffff */
.L_x_846:
[----:B------:R-:W-:Y:S01]  /*3c10*/  FMNMX.FTZ R0, R4, R132, !PT ;  /* 0x0000008404007209 */ /* 0x000fe20007810000 */
[----:B------:R-:W-:Y:S01]  /*3c20*/  LDSM.16.MT88.4 R176, [R211+0xa000] ;  /* 0x00a00000d3b0783b */ /* 0x000fe20000004200 */
[----:B------:R-:W-:Y:S02]  /*3c30*/  IADD3 R224, R224, -0x1, RZ ;  /* 0xffffffffe0e07810 */ /* 0x000fe40007ffe0ff */
[----:B-1----:R-:W-:Y:S02]  /*3c40*/  FMNMX.FTZ R2, R5, R0, !PT ;  /* 0x0000000005027209 */ /* 0x002fe40007810000 */
[----:B------:R-:W-:Y:S02]  /*3c50*/  FMNMX.FTZ R0, R6, R137, !PT ;  /* 0x0000008906007209 */ /* 0x000fe40007810000 */
[----:B------:R-:W-:Y:S01]  /*3c60*/  FMNMX.FTZ R3, R16, R2, !PT ;  /* 0x0000000210037209 */ /* 0x000fe20007810000 */
[----:B------:R-:W-:Y:S01]  /*3c70*/  LDSM.16.MT88.4 R184, [R211+0xb800] ;  /* 0x00b80000d3b8783b */ /* 0x000fe20000004200 */
[----:B------:R-:W-:Y:S02]  /*3c80*/  FMNMX.FTZ R2, R7, R0, !PT ;  /* 0x0000000007027209 */ /* 0x000fe40007810000 */
[----:B------:R-:W-:Y:S02]  /*3c90*/  FMNMX.FTZ R133, R17, R3, !PT ;  /* 0x0000000311857209 */ /* 0x000fe40007810000 */
        /* <DEDUP_REMOVED lines=12> */
[----:B------:R-:W-:Y:S01]  /*3d60*/  SHFL.BFLY PT, R172, R136, 0x2, 0x1f ;  /* 0x0c401f0088ac7f89 */ /* 0x000fe200000e0000 */
        /* <DEDUP_REMOVED lines=14> */
[----:B------:R-:W-:Y:S01]  /*3e50*/  SHFL.BFLY PT, R135, R3, 0x2, 0x1f ;  /* 0x0c401f0003877f89 */ /* 0x000fe200000e0000 */
[----:B------:R-:W-:Y:S04]  /*3e60*/  FMNMX.FTZ R133, R28, R2, !PT ;  /* 0x000000021c857209 */ /* 0x000fe80007810000 */
[----:B------:R-:W-:Y:S03]  /*3e70*/  FMNMX.FTZ R133, R29, R133, !PT ;  /* 0x000000851d857209 */ /* 0x000fe60007810000 */
[----:B------:R-:W-:Y:S08]  /*3e80*/  SHFL.BFLY PT, R2, R0, 0x2, 0x1f ;  /* 0x0c401f0000027f89 */ /* 0x000ff000000e0000 */
[----:B------:R-:W1:Y:S02]  /*3e90*/  SHFL.BFLY PT, R134, R133, 0x2, 0x1f ;  /* 0x0c401f0085867f89 */ /* 0x000e6400000e0000 */
[----:B-1----:R-:W-:Y:S02]  /*3ea0*/  FMNMX.FTZ R134, R133, R134, !PT ;  /* 0x0000008685867209 */ /* 0x002fe40007810000 */
[----:B------:R-:W-:Y:S02]  /*3eb0*/  FMNMX.FTZ R136, R136, R172, !PT ;  /* 0x000000ac88887209 */ /* 0x000fe40007810000 */
[----:B------:R-:W-:Y:S02]  /*3ec0*/  FMNMX.FTZ R135, R3, R135, !PT ;  /* 0x0000008703877209 */ /* 0x000fe40007810000 */
[----:B------:R-:W1:Y:S01]  /*3ed0*/  SHFL.BFLY PT, R174, R134, 0x1, 0x1f ;  /* 0x0c201f0086ae7f89 */ /* 0x000e6200000e0000 */
[----:B------:R-:W-:Y:S07]  /*3ee0*/  FMNMX.FTZ R2, R0, R2, !PT ;  /* 0x0000000200027209 */ /* 0x000fee0007810000 */
[----:B------:R-:W2:Y:S08]  /*3ef0*/  SHFL.BFLY PT, R172, R136, 0x1, 0x1f ;  /* 0x0c201f0088ac7f89 */ /* 0x000eb000000e0000 */
[----:B------:R-:W3:Y:S08]  /*3f00*/  SHFL.BFLY PT, R173, R135, 0x1, 0x1f ;  /* 0x0c201f0087ad7f89 */ /* 0x000ef000000e0000 */
[----:B------:R-:W4:Y:S01]  /*3f10*/  SHFL.BFLY PT, R3, R2, 0x1, 0x1f ;  /* 0x0c201f0002037f89 */ /* 0x000f2200000e0000 */
[----:B-1----:R-:W-:Y:S02]  /*3f20*/  FMNMX.FTZ R134, R134, R174, !PT ;  /* 0x000000ae86867209 */ /* 0x002fe40007810000 */
[----:B--2---:R-:W-:Y:S04]  /*3f30*/  FMNMX.FTZ R136, R136, R172, !PT ;  /* 0x000000ac88887209 */ /* 0x004fe80007810000 */
[C---:B------:R-:W-:Y:S01]  /*3f40*/  FSETP.NEU.FTZ.AND P1, PT, R136.reuse, -INF , PT ;  /* 0xff8000008800780b */ /* 0x040fe20003f3d000 */
[----:B------:R-:W-:Y:S01]  /*3f50*/  FADD.FTZ R0, -R136, R132 ;  /* 0x0000008488007221 */ /* 0x000fe20000010100 */
[----:B---3--:R-:W-:Y:S03]  /*3f60*/  FMNMX.FTZ R135, R135, R173, !PT ;  /* 0x000000ad87877209 */ /* 0x008fe60007810000 */
[----:B------:R-:W-:Y:S01]  /*3f70*/  FMUL.FTZ R0, R0, c[0x0][0x23c] ;  /* 0x00008f0000007a20 */ /* 0x000fe20000410000 */
[----:B------:R-:W1:Y:S03]  /*3f80*/  LDSM.16.MT88.4 R172, [R209+0xa000] ;  /* 0x00a00000d1ac783b */ /* 0x000e660000004200 */
[----:B------:R2:W3:Y:S01]  /*3f90*/  MUFU.EX2 R133, R0 ;  /* 0x0000000000857308 */ /* 0x0004e20000000800 */
[----:B----4-:R-:W-:Y:S05]  /*3fa0*/  FMNMX.FTZ R3, R2, R3, !PT ;  /* 0x0000000302037209 */ /* 0x010fea0007810000 */
[----:B------:R-:W-:Y:S02]  /*3fb0*/  FMUL.FTZ R180, R3, c[0x0][0x23c] ;  /* 0x00008f0003b47a20 */ /* 0x000fe40000410000 */
[----:B--2---:R-:W-:Y:S02]  /*3fc0*/  FADD.FTZ R0, -R135, R137 ;  /* 0x0000008987007221 */ /* 0x004fe40000010100 */
[----:B------:R-:W-:Y:S02]  /*3fd0*/  FMUL.FTZ R137, R136, c[0x0][0x23c] ;  /* 0x00008f0088897a20 */ /* 0x000fe40000410000 */
[----:B------:R-:W-:Y:S02]  /*3fe0*/  FMUL.FTZ R0, R0, c[0x0][0x23c] ;  /* 0x00008f0000007a20 */ /* 0x000fe40000410000 */
[----:B---3--:R-:W-:Y:S01]  /*3ff0*/  FMUL.FTZ R36, R133, R36 ;  /* 0x0000002485247220 */ /* 0x008fe20000410000 */
[----:B------:R-:W-:Y:S01]  /*4000*/  FSEL R137, R137, RZ, P1 ;  /* 0x000000ff89897208 */ /* 0x000fe20000800000 */
[----:B------:R2:W3:Y:S01]  /*4010*/  MUFU.EX2 R132, R0 ;  /* 0x0000000000847308 */ /* 0x0004e20000000800 */
        /* <DEDUP_REMOVED lines=27> */
[C---:B----4-:R-:W-:Y:S02]  /*41d0*/  FMUL.FTZ R16, R133.reuse, R152 ;  /* 0x0000009885107220 */ /* 0x050fe40000410000 */
[----:B-----5:R-:W-:Y:S02]  /*41e0*/  FMUL.FTZ R17, R133, R153 ;  /* 0x0000009985117220 */ /* 0x020fe40000410000 */
        /* <DEDUP_REMOVED lines=8> */
[C---:B---3--:R-:W-:Y:S01]  /*4270*/  FMUL.FTZ R40, R2.reuse, R40 ;  /* 0x0000002802287220 */ /* 0x048fe20000410000 */
[----:B------:R-:W-:Y:S01]  /*4280*/  FSEL R139, R139, RZ, P1 ;  /* 0x000000ff8b8b7208 */ /* 0x000fe20000800000 */
[----:B------:R2:W-:Y:S01]  /*4290*/  MUFU.EX2 R239, R4 ;  /* 0x0000000400ef7308 */ /* 0x0005e20000000800 */
[----:B------:R-:W-:Y:S01]  /*42a0*/  FSETP.NEU.FTZ.AND P1, PT, R3, -INF , PT ;  /* 0xff8000000300780b */ /* 0x000fe20003f3d000 */
[----:B------:R-:W-:Y:S02]  /*42b0*/  FMUL.FTZ R41, R2, R41 ;  /* 0x0000002902297220 */ /* 0x000fe40000410000 */
[--C-:B------:R-:W-:Y:S01]  /*42c0*/  FFMA.FTZ R12, R12, c[0x0][0x23c], -R139.reuse ;  /* 0x00008f000c0c7a23 */ /* 0x100fe2000001088b */
[----:B------:R-:W-:Y:S01]  /*42d0*/  FSEL R180, R180, RZ, P1 ;  /* 0x000000ffb4b47208 */ /* 0x000fe20000800000 */
[--C-:B------:R-:W-:Y:S02]  /*42e0*/  FFMA.FTZ R13, R13, c[0x0][0x23c], -R139.reuse ;  /* 0x00008f000d0d7a23 */ /* 0x100fe4000001088b */
[--C-:B------:R-:W-:Y:S02]  /*42f0*/  FFMA.FTZ R8, R8, c[0x0][0x23c], -R139.reuse ;  /* 0x00008f0008087a23 */ /* 0x100fe4000001088b */
[----:B------:R-:W3:Y:S01]  /*4300*/  MUFU.EX2 R241, R5 ;  /* 0x0000000500f17308 */ /* 0x000ee20000000800 */
[--C-:B------:R-:W-:Y:S02]  /*4310*/  FFMA.FTZ R10, R10, c[0x0][0x23c], -R180.reuse ;  /* 0x00008f000a0a7a23 */ /* 0x100fe400000108b4 */
[--C-:B------:R-:W-:Y:S02]  /*4320*/  FFMA.FTZ R11, R11, c[0x0][0x23c], -R180.reuse ;  /* 0x00008f000b0b7a23 */ /* 0x100fe400000108b4 */
[--C-:B------:R-:W-:Y:S02]  /*4330*/  FFMA.FTZ R14, R14, c[0x0][0x23c], -R180.reuse ;  /* 0x00008f000e0e7a23 */ /* 0x100fe400000108b4 */
[----:B------:R-:W-:Y:S02]  /*4340*/  FFMA.FTZ R15, R15, c[0x0][0x23c], -R180 ;  /* 0x00008f000f0f7a23 */ /* 0x000fe400000108b4 */
[----:B------:R-:W-:Y:S01]  /*4350*/  FFMA.FTZ R9, R9, c[0x0][0x23c], -R139 ;  /* 0x00008f0009097a23 */ /* 0x000fe2000001088b */
[----:B------:R5:W-:Y:S01]  /*4360*/  MUFU.EX2 R235, R6 ;  /* 0x0000000600eb7308 */ /* 0x000be20000000800 */
[C---:B-1----:R-:W-:Y:S02]  /*4370*/  FMUL.FTZ R18, R132.reuse, R154 ;  /* 0x0000009a84127220 */ /* 0x042fe40000410000 */
[----:B----4-:R-:W-:Y:S02]  /*4380*/  FMUL.FTZ R19, R132, R155 ;  /* 0x0000009b84137220 */ /* 0x010fe40000410000 */
[----:B--2---:R-:W-:Y:S01]  /*4390*/  FMUL.FTZ R4, R133, R144 ;  /* 0x0000009085047220 */ /* 0x004fe20000410000 */
[----:B------:R-:W-:Y:S01]  /*43a0*/  LDSM.16.MT88.4 R152, [R213+0xa000] ;  /* 0x00a00000d598783b */ /* 0x000fe20000004200 */
[C---:B------:R-:W-:Y:S02]  /*43b0*/  FMUL.FTZ R44, R2.reuse, R44 ;  /* 0x0000002c022c7220 */ /* 0x040fe40000410000 */
[C---:B------:R-:W-:Y:S01]  /*43c0*/  FMUL.FTZ R45, R2.reuse, R45 ;  /* 0x0000002d022d7220 */ /* 0x040fe20000410000 */
[----:B------:R-:W1:Y:S01]  /*43d0*/  MUFU.EX2 R237, R7 ;  /* 0x0000000700ed7308 */ /* 0x000e620000000800 */
[C---:B------:R-:W-:Y:S02]  /*43e0*/  FMUL.FTZ R56, R2.reuse, R56 ;  /* 0x0000003802387220 */ /* 0x040fe40000410000 */
[C---:B------:R-:W-:Y:S01]  /*43f0*/  FMUL.FTZ R57, R2.reuse, R57 ;  /* 0x0000003902397220 */ /* 0x040fe20000410000 */
[----:B---3--:R-:W-:Y:S01]  /*4400*/  F2FP.PACK_AB R144, R241, R239 ;  /* 0x000000eff190723e */ /* 0x008fe200000000ff */
[C---:B------:R-:W-:Y:S02]  /*4410*/  FMUL.FTZ R5, R133.reuse, R145 ;  /* 0x0000009185057220 */ /* 0x040fe40000410000 */
[C---:B------:R-:W-:Y:S02]  /*4420*/  FMUL.FTZ R60, R2.reuse, R60 ;  /* 0x0000003c023c7220 */ /* 0x040fe40000410000 */
[----:B------:R-:W-:Y:S01]  /*4430*/  FMUL.FTZ R61, R2, R61 ;  /* 0x0000003d023d7220 */ /* 0x000fe20000410000 */
[----:B------:R-:W2:Y:S01]  /*4440*/  MUFU.EX2 R0, R0 ;  /* 0x0000000000007308 */ /* 0x000ea20000000800 */
[C---:B------:R-:W-:Y:S02]  /*4450*/  FMUL.FTZ R66, R132.reuse, R66 ;  /* 0x0000004284427220 */ /* 0x040fe40000410000 */
[C---:B------:R-:W-:Y:S02]  /*4460*/  FMUL.FTZ R67, R132.reuse, R67 ;  /* 0x0000004384437220 */ /* 0x040fe40000410000 */
[----:B-----5:R-:W-:Y:S01]  /*4470*/  FMUL.FTZ R6, R132, R146 ;  /* 0x0000009284067220 */ /* 0x020fe20000410000 */
[----:B------:R-:W-:Y:S01]  /*4480*/  F2FP.PACK_AB R146, R240, R238 ;  /* 0x000000eef092723e */ /* 0x000fe200000000ff */
[C---:B------:R-:W-:Y:S02]  /*4490*/  FMUL.FTZ R68, R133.reuse, R68 ;  /* 0x0000004485447220 */ /* 0x040fe40000410000 */
[----:B------:R-:W-:Y:S01]  /*44a0*/  FMUL.FTZ R69, R133, R69 ;  /* 0x0000004585457220 */ /* 0x000fe20000410000 */
[----:B------:R3:W-:Y:S01]  /*44b0*/  MUFU.EX2 R230, R12 ;  /* 0x0000000c00e67308 */ /* 0x0007e20000000800 */
[C---:B------:R-:W-:Y:S02]  /*44c0*/  FMUL.FTZ R70, R132.reuse, R70 ;  /* 0x0000004684467220 */ /* 0x040fe40000410000 */
[C---:B------:R-:W-:Y:S01]  /*44d0*/  FMUL.FTZ R71, R132.reuse, R71 ;  /* 0x0000004784477220 */ /* 0x040fe20000410000 */
[----:B-1----:R-:W-:Y:S01]  /*44e0*/  F2FP.PACK_AB R145, R237, R235 ;  /* 0x000000ebed91723e */ /* 0x002fe200000000ff */
[----:B------:R-:W-:Y:S01]  /*44f0*/  FMUL.FTZ R7, R132, R147 ;  /* 0x0000009384077220 */ /* 0x000fe20000410000 */
[----:B------:R-:W-:Y:S01]  /*4500*/  F2FP.PACK_AB R147, R236, R234 ;  /* 0x000000eaec93723e */ /* 0x000fe200000000ff */
[C---:B------:R-:W-:Y:S02]  /*4510*/  FMUL.FTZ R72, R2.reuse, R72 ;  /* 0x0000004802487220 */ /* 0x040fe40000410000 */
[C---:B------:R-:W-:Y:S01]  /*4520*/  FMUL.FTZ R73, R2.reuse, R73 ;  /* 0x0000004902497220 */ /* 0x040fe20000410000 */
[----:B------:R1:W-:Y:S01]  /*4530*/  MUFU.EX2 R232, R13 ;  /* 0x0000000d00e87308 */ /* 0x0003e20000000800 */
[----:B------:R-:W-:Y:S02]  /*4540*/  FMUL.FTZ R76, R2, R76 ;  /* 0x0000004c024c7220 */ /* 0x000fe40000410000 */
[-C--:B------:R-:W-:Y:S05]  /*4550*/  HMMA.16816.F32 R4, R144, R172.reuse, R4 ;  /* 0x000000ac9004723c */ /* 0x080fea0000001804 */
[C---:B--2---:R-:W-:Y:S02]  /*4560*/  FMUL.FTZ R42, R0.reuse, R42 ;  /* 0x0000002a002a7220 */ /* 0x044fe40000410000 */
[----:B------:R2:W-:Y:S01]  /*4570*/  MUFU.EX2 R226, R14 ;  /* 0x0000000e00e27308 */ /* 0x0005e20000000800 */
[----:B------:R-:W-:Y:S04]  /*4580*/  FMUL.FTZ R43, R0, R43 ;  /* 0x0000002b002b7220 */ /* 0x000fe80000410000 */
[----:B---3--:R-:W-:Y:S02]  /*4590*/  FMUL.FTZ R12, R2, R148 ;  /* 0x00000094020c7220 */ /* 0x008fe40000410000 */
[C---:B------:R-:W-:Y:S02]  /*45a0*/  FMUL.FTZ R46, R0.reuse, R46 ;  /* 0x0000002e002e7220 */ /* 0x040fe40000410000 */
[C---:B------:R-:W-:Y:S01]  /*45b0*/  FMUL.FTZ R47, R0.reuse, R47 ;  /* 0x0000002f002f7220 */ /* 0x040fe20000410000 */
[----:B------:R3:W-:Y:S01]  /*45c0*/  MUFU.EX2 R228, R15 ;  /* 0x0000000f00e47308 */ /* 0x0007e20000000800 */
[C---:B------:R-:W-:Y:S02]  /*45d0*/  FMUL.FTZ R58, R0.reuse, R58 ;  /* 0x0000003a003a7220 */ /* 0x040fe40000410000 */
[----:B------:R-:W-:Y:S02]  /*45e0*/  FMUL.FTZ R59, R0, R59 ;  /* 0x0000003b003b7220 */ /* 0x000fe40000410000 */
[----:B-1----:R-:W-:Y:S02]  /*45f0*/  FMUL.FTZ R13, R2, R149 ;  /* 0x00000095020d7220 */ /* 0x002fe40000410000 */
[C---:B------:R-:W-:Y:S02]  /*4600*/  FMUL.FTZ R62, R0.reuse, R62 ;  /* 0x0000003e003e7220 */ /* 0x040fe40000410000 */
[C---:B------:R-:W-:Y:S01]  /*4610*/  FMUL.FTZ R63, R0.reuse, R63 ;  /* 0x0000003f003f7220 */ /* 0x040fe20000410000 */
[----:B------:R1:W-:Y:S01]  /*4620*/  MUFU.EX2 R231, R8 ;  /* 0x0000000800e77308 */ /* 0x0003e20000000800 */
[C---:B------:R-:W-:Y:S02]  /*4630*/  FMUL.FTZ R74, R0.reuse, R74 ;  /* 0x0000004a004a7220 */ /* 0x040fe40000410000 */
[C---:B------:R-:W-:Y:S02]  /*4640*/  FMUL.FTZ R75, R0.reuse, R75 ;  /* 0x0000004b004b7220 */ /* 0x040fe40000410000 */
[----:B--2---:R-:W-:Y:S02]  /*4650*/  FMUL.FTZ R14, R0, R150 ;  /* 0x00000096000e7220 */ /* 0x004fe40000410000 */
[----:B------:R-:W-:Y:S02]  /*4660*/  FMUL.FTZ R77, R2, R77 ;  /* 0x0000004d024d7220 */ /* 0x000fe40000410000 */
[C---:B------:R-:W-:Y:S01]  /*4670*/  FMUL.FTZ R78, R0.reuse, R78 ;  /* 0x0000004e004e7220 */ /* 0x040fe20000410000 */
[----:B------:R-:W2:Y:S01]  /*4680*/  MUFU.EX2 R233, R9 ;  /* 0x0000000900e97308 */ /* 0x000ea20000000800 */
[C---:B------:R-:W-:Y:S02]  /*4690*/  FMUL.FTZ R79, R0.reuse, R79 ;  /* 0x0000004f004f7220 */ /* 0x040fe40000410000 */
[C---:B------:R-:W-:Y:S02]  /*46a0*/  FMUL.FTZ R80, R133.reuse, R80 ;  /* 0x0000005085507220 */ /* 0x040fe40000410000 */
[----:B---3--:R-:W-:Y:S02]  /*46b0*/  FMUL.FTZ R15, R0, R151 ;  /* 0x00000097000f7220 */ /* 0x008fe40000410000 */
[----:B------:R-:W3:Y:S01]  /*46c0*/  LDSM.16.MT88.4 R148, [R214+0xa000] ;  /* 0x00a00000d694783b */ /* 0x000ee20000004200 */
[C---:B------:R-:W-:Y:S02]  /*46d0*/  FMUL.FTZ R81, R133.reuse, R81 ;  /* 0x0000005185517220 */ /* 0x040fe40000410000 */
[----:B------:R4:W-:Y:S01]  /*46e0*/  MUFU.EX2 R227, R10 ;  /* 0x0000000a00e37308 */ /* 0x0009e20000000800 */
[C---:B------:R-:W-:Y:S02]  /*46f0*/  FMUL.FTZ R82, R132.reuse, R82 ;  /* 0x0000005284527220 */ /* 0x040fe40000410000 */
[----:B------:R-:W-:Y:S02]  /*4700*/  FMUL.FTZ R83, R132, R83 ;  /* 0x0000005384537220 */ /* 0x000fe40000410000 */
[----:B-1----:R-:W-:Y:S02]  /*4710*/  FMUL.FTZ R8, R2, R140 ;  /* 0x0000008c02087220 */ /* 0x002fe40000410000 */
[C---:B------:R-:W-:Y:S02]  /*4720*/  FMUL.FTZ R84, R133.reuse, R84 ;  /* 0x0000005485547220 */ /* 0x040fe40000410000 */
[----:B------:R-:W-:Y:S01]  /*4730*/  FMUL.FTZ R85, R133, R85 ;  /* 0x0000005585557220 */ /* 0x000fe20000410000 */
[----:B------:R-:W1:Y:S01]  /*4740*/  MUFU.EX2 R229, R11 ;  /* 0x0000000b00e57308 */ /* 0x000e620000000800 */
[C---:B------:R-:W-:Y:S02]  /*4750*/  FMUL.FTZ R86, R132.reuse, R86 ;  /* 0x0000005684567220 */ /* 0x040fe40000410000 */
[----:B------:R-:W-:Y:S01]  /*4760*/  FMUL.FTZ R87, R132, R87 ;  /* 0x0000005784577220 */ /* 0x000fe20000410000 */
[----:B--2---:R-:W-:Y:S01]  /*4770*/  F2FP.PACK_AB R140, R233, R231 ;  /* 0x000000e7e98c723e */ /* 0x004fe200000000ff */
[----:B------:R-:W-:Y:S02]  /*4780*/  FMUL.FTZ R9, R2, R141 ;  /* 0x0000008d02097220 */ /* 0x000fe40000410000 */
[--C-:B------:R-:W-:Y:S02]  /*4790*/  FFMA.FTZ R20, R20, c[0x0][0x23c], -R137.reuse ;  /* 0x00008f0014147a23 */ /* 0x100fe40000010889 */
[--C-:B------:R-:W-:Y:S02]  /*47a0*/  FFMA.FTZ R21, R21, c[0x0][0x23c], -R137.reuse ;  /* 0x00008f0015157a23 */ /* 0x100fe40000010889 */
[--C-:B------:R-:W-:Y:S01]  /*47b0*/  FFMA.FTZ R22, R22, c[0x0][0x23c], -R138.reuse ;  /* 0x00008f0016167a23 */ /* 0x100fe2000001088a */
[----:B------:R2:W-:Y:S01]  /*47c0*/  MUFU.EX2 R225, R20 ;  /* 0x0000001400e17308 */ /* 0x0005e20000000800 */
[--C-:B------:R-:W-:Y:S02]  /*47d0*/  FFMA.FTZ R23, R23, c[0x0][0x23c], -R138.reuse ;  /* 0x00008f0017177a23 */ /* 0x100fe4000001088a */
[----:B----4-:R-:W-:Y:S01]  /*47e0*/  FMUL.FTZ R10, R0, R142 ;  /* 0x0000008e000a7220 */ /* 0x010fe20000410000 */
[----:B------:R-:W-:Y:S01]  /*47f0*/  F2FP.PACK_AB R142, R232, R230 ;  /* 0x000000e6e88e723e */ /* 0x000fe200000000ff */
[C---:B------:R-:W-:Y:S02]  /*4800*/  FMUL.FTZ R88, R2.reuse, R88 ;  /* 0x0000005802587220 */ /* 0x040fe40000410000 */
[----:B------:R-:W-:Y:S02]  /*4810*/  FMUL.FTZ R89, R2, R89 ;  /* 0x0000005902597220 */ /* 0x000fe40000410000 */
[C---:B------:R-:W-:Y:S01]  /*4820*/  FMUL.FTZ R90, R0.reuse, R90 ;  /* 0x0000005a005a7220 */ /* 0x040fe20000410000 */
[----:B------:R4:W-:Y:S01]  /*4830*/  MUFU.EX2 R207, R21 ;  /* 0x0000001500cf7308 */ /* 0x0009e20000000800 */
[C---:B------:R-:W-:Y:S01]  /*4840*/  FMUL.FTZ R91, R0.reuse, R91 ;  /* 0x0000005b005b7220 */ /* 0x040fe20000410000 */
[----:B-1----:R-:W-:Y:S01]  /*4850*/  F2FP.PACK_AB R141, R229, R227 ;  /* 0x000000e3e58d723e */ /* 0x002fe200000000ff */
[----:B------:R-:W-:Y:S01]  /*4860*/  FMUL.FTZ R11, R0, R143 ;  /* 0x0000008f000b7220 */ /* 0x000fe20000410000 */
[----:B------:R-:W-:Y:S01]  /*4870*/  F2FP.PACK_AB R143, R228, R226 ;  /* 0x000000e2e48f723e */ /* 0x000fe200000000ff */
[C---:B------:R-:W-:Y:S02]  /*4880*/  FMUL.FTZ R92, R2.reuse, R92 ;  /* 0x0000005c025c7220 */ /* 0x040fe40000410000 */
[----:B------:R-:W-:Y:S02]  /*4890*/  FMUL.FTZ R93, R2, R93 ;  /* 0x0000005d025d7220 */ /* 0x000fe40000410000 */
[C---:B------:R-:W-:Y:S01]  /*48a0*/  FMUL.FTZ R94, R0.reuse, R94 ;  /* 0x0000005e005e7220 */ /* 0x040fe20000410000 */
[----:B------:R1:W-:Y:S01]  /*48b0*/  MUFU.EX2 R206, R22 ;  /* 0x0000001600ce7308 */ /* 0x0003e20000000800 */
[C---:B------:R-:W-:Y:S04]  /*48c0*/  HMMA.16816.F32 R8, R140.reuse, R172, R8 ;  /* 0x000000ac8c08723c */ /* 0x040fe80000001808 */
[C---:B--2---:R-:W-:Y:S02]  /*48d0*/  FMUL.FTZ R20, R133.reuse, R156 ;  /* 0x0000009c85147220 */ /* 0x044fe40000410000 */
[----:B------:R-:W-:Y:S02]  /*48e0*/  FMUL.FTZ R95, R0, R95 ;  /* 0x0000005f005f7220 */ /* 0x000fe40000410000 */
[-C--:B------:R-:W-:Y:S01]  /*48f0*/  HMMA.16816.F32 R12, R140, R174.reuse, R12 ;  /* 0x000000ae8c0c723c */ /* 0x080fe2000000180c */
[----:B------:R2:W-:Y:S03]  /*4900*/  MUFU.EX2 R205, R23 ;  /* 0x0000001700cd7308 */ /* 0x0005e60000000800 */
[C---:B------:R-:W-:Y:S02]  /*4910*/  FMUL.FTZ R96, R133.reuse, R96 ;  /* 0x0000006085607220 */ /* 0x040fe40000410000 */
[C---:B----4-:R-:W-:Y:S02]  /*4920*/  FMUL.FTZ R21, R133.reuse, R157 ;  /* 0x0000009d85157220 */ /* 0x050fe40000410000 */
[C---:B------:R-:W-:Y:S04]  /*4930*/  HMMA.16816.F32 R16, R144.reuse, R174, R16 ;  /* 0x000000ae9010723c */ /* 0x040fe80000001810 */
[C---:B------:R-:W-:Y:S02]  /*4940*/  FMUL.FTZ R97, R133.reuse, R97 ;  /* 0x0000006185617220 */ /* 0x040fe40000410000 */
[C---:B------:R-:W-:Y:S02]  /*4950*/  FMUL.FTZ R98, R132.reuse, R98 ;  /* 0x0000006284627220 */ /* 0x040fe40000410000 */
[-C--:B------:R-:W-:Y:S04]  /*4960*/  HMMA.16816.F32 R36, R144, R176.reuse, R36 ;  /* 0x000000b09024723c */ /* 0x080fe80000001824 */
[C---:B-1----:R-:W-:Y:S02]  /*4970*/  FMUL.FTZ R22, R132.reuse, R158 ;  /* 0x0000009e84167220 */ /* 0x042fe40000410000 */
[C---:B------:R-:W-:Y:S02]  /*4980*/  FMUL.FTZ R99, R132.reuse, R99 ;  /* 0x0000006384637220 */ /* 0x040fe40000410000 */
[C---:B------:R-:W-:Y:S04]  /*4990*/  HMMA.16816.F32 R40, R140.reuse, R176, R40 ;  /* 0x000000b08c28723c */ /* 0x040fe80000001828 */
[----:B--2---:R-:W-:Y:S02]  /*49a0*/  FMUL.FTZ R23, R132, R159 ;  /* 0x0000009f84177220 */ /* 0x004fe40000410000 */
[----:B------:R-:W-:Y:S01]  /*49b0*/  LDSM.16.MT88.4 R156, [R209+0xa800] ;  /* 0x00a80000d19c783b */ /* 0x000fe20000004200 */
[--C-:B------:R-:W-:Y:S01]  /*49c0*/  FFMA.FTZ R32, R32, c[0x0][0x23c], -R137.reuse ;  /* 0x00008f0020207a23 */ /* 0x100fe20000010889 */
[-C--:B------:R-:W-:Y:S03]  /*49d0*/  HMMA.16816.F32 R44, R140, R178.reuse, R44 ;  /* 0x000000b28c2c723c */ /* 0x080fe6000000182c */
[----:B------:R1:W-:Y:S01]  /*49e0*/  MUFU.EX2 R204, R32 ;  /* 0x0000002000cc7308 */ /* 0x0003e20000000800 */
[--C-:B------:R-:W-:Y:S02]  /*49f0*/  FFMA.FTZ R34, R34, c[0x0][0x23c], -R138.reuse ;  /* 0x00008f0022227a23 */ /* 0x100fe4000001088a */
[C---:B------:R-:W-:Y:S02]  /*4a00*/  FMUL.FTZ R100, R2.reuse, R100 ;  /* 0x0000006402647220 */ /* 0x040fe40000410000 */
[C---:B------:R-:W-:Y:S01]  /*4a10*/  HMMA.16816.F32 R48, R144.reuse, R178, R48 ;  /* 0x000000b29030723c */ /* 0x040fe20000001830 */
[----:B------:R-:W-:Y:S03]  /*4a20*/  LDSM.16.MT88.4 R176, [R213+0xa800] ;  /* 0x00a80000d5b0783b */ /* 0x000fe60000004200 */
[----:B------:R-:W-:Y:S01]  /*4a30*/  FMUL.FTZ R101, R2, R101 ;  /* 0x0000006502657220 */ /* 0x000fe20000410000 */
[----:B------:R2:W-:Y:S01]  /*4a40*/  MUFU.EX2 R202, R34 ;  /* 0x0000002200ca7308 */ /* 0x0005e20000000800 */
[C---:B------:R-:W-:Y:S02]  /*4a50*/  FMUL.FTZ R102, R0.reuse, R102 ;  /* 0x0000006600667220 */ /* 0x040fe40000410000 */
[-C--:B---3--:R-:W-:Y:S04]  /*4a60*/  HMMA.16816.F32 R52, R144, R148.reuse, R52 ;  /* 0x000000949034723c */ /* 0x088fe80000001834 */
[----:B------:R-:W-:Y:S02]  /*4a70*/  FMUL.FTZ R103, R0, R103 ;  /* 0x0000006700677220 */ /* 0x000fe40000410000 */
[C---:B------:R-:W-:Y:S02]  /*4a80*/  FMUL.FTZ R104, R2.reuse, R104 ;  /* 0x0000006802687220 */ /* 0x040fe40000410000 */
[C---:B------:R-:W-:Y:S04]  /*4a90*/  HMMA.16816.F32 R56, R140.reuse, R148, R56 ;  /* 0x000000948c38723c */ /* 0x040fe80000001838 */
[C---:B-1----:R-:W-:Y:S02]  /*4aa0*/  FMUL.FTZ R32, R133.reuse, R160 ;  /* 0x000000a085207220 */ /* 0x042fe40000410000 */
[----:B------:R-:W-:Y:S02]  /*4ab0*/  FMUL.FTZ R105, R2, R105 ;  /* 0x0000006902697220 */ /* 0x000fe40000410000 */
[-C--:B------:R-:W-:Y:S04]  /*4ac0*/  HMMA.16816.F32 R60, R140, R150.reuse, R60 ;  /* 0x000000968c3c723c */ /* 0x080fe8000000183c */
[----:B------:R-:W-:Y:S02]  /*4ad0*/  FMUL.FTZ R106, R0, R106 ;  /* 0x0000006a006a7220 */ /* 0x000fe40000410000 */
[----:B--2---:R-:W-:Y:S02]  /*4ae0*/  FMUL.FTZ R34, R132, R162 ;  /* 0x000000a284227220 */ /* 0x004fe40000410000 */
[C---:B------:R-:W-:Y:S01]  /*4af0*/  HMMA.16816.F32 R64, R144.reuse, R150, R64 ;  /* 0x000000969040723c */ /* 0x040fe20000001840 */
[----:B------:R-:W1:Y:S03]  /*4b00*/  LDSM.16.MT88.4 R148, [R209+0xb000] ;  /* 0x00b00000d194783b */ /* 0x000e660000004200 */
[----:B------:R-:W-:Y:S02]  /*4b10*/  FMUL.FTZ R107, R0, R107 ;  /* 0x0000006b006b7220 */ /* 0x000fe40000410000 */
[C---:B------:R-:W-:Y:S02]  /*4b20*/  FMUL.FTZ R108, R133.reuse, R108 ;  /* 0x0000006c856c7220 */ /* 0x040fe40000410000 */
[-C--:B------:R-:W-:Y:S04]  /*4b30*/  HMMA.16816.F32 R68, R144, R152.reuse, R68 ;  /* 0x000000989044723c */ /* 0x080fe80000001844 */
[----:B------:R-:W-:Y:S02]  /*4b40*/  FMUL.FTZ R109, R133, R109 ;  /* 0x0000006d856d7220 */ /* 0x000fe40000410000 */
[C---:B------:R-:W-:Y:S02]  /*4b50*/  FMUL.FTZ R110, R132.reuse, R110 ;  /* 0x0000006e846e7220 */ /* 0x040fe40000410000 */
[C---:B------:R-:W-:Y:S04]  /*4b60*/  HMMA.16816.F32 R72, R140.reuse, R152, R72 ;  /* 0x000000988c48723c */ /* 0x040fe80000001848 */
[C---:B------:R-:W-:Y:S02]  /*4b70*/  FMUL.FTZ R111, R132.reuse, R111 ;  /* 0x0000006f846f7220 */ /* 0x040fe40000410000 */
[----:B------:R-:W-:Y:S02]  /*4b80*/  FFMA.FTZ R137, R33, c[0x0][0x23c], -R137 ;  /* 0x00008f0021897a23 */ /* 0x000fe40000010889 */
[-C--:B------:R-:W-:Y:S02]  /*4b90*/  HMMA.16816.F32 R76, R140, R154.reuse, R76 ;  /* 0x0000009a8c4c723c */ /* 0x080fe4000000184c */
[----:B------:R-:W-:Y:S02]  /*4ba0*/  MUFU.EX2 R203, R137 ;  /* 0x0000008900cb7308 */ /* 0x000fe40000000800 */
[----:B------:R-:W-:Y:S02]  /*4bb0*/  FMUL.FTZ R33, R133, R161 ;  /* 0x000000a185217220 */ /* 0x000fe40000410000 */
[----:B------:R-:W-:Y:S02]  /*4bc0*/  FFMA.FTZ R138, R35, c[0x0][0x23c], -R138 ;  /* 0x00008f00238a7a23 */ /* 0x000fe4000001088a */
[C---:B------:R-:W-:Y:S01]  /*4bd0*/  HMMA.16816.F32 R80, R144.reuse, R154, R80 ;  /* 0x0000009a9050723c */ /* 0x040fe20000001850 */
[----:B------:R-:W2:Y:S03]  /*4be0*/  LDSM.16.MT88.4 R152, [R211+0xb000] ;  /* 0x00b00000d398783b */ /* 0x000ea60000004200 */
[----:B------:R-:W-:Y:S01]  /*4bf0*/  FMUL.FTZ R35, R132, R163 ;  /* 0x000000a384237220 */ /* 0x000fe20000410000 */
[----:B------:R-:W-:Y:S01]  /*4c00*/  MUFU.EX2 R201, R138 ;  /* 0x0000008a00c97308 */ /* 0x000fe20000000800 */
[--C-:B------:R-:W-:Y:S02]  /*4c10*/  FFMA.FTZ R24, R24, c[0x0][0x23c], -R139.reuse ;  /* 0x00008f0018187a23 */ /* 0x100fe4000001088b */
[--C-:B------:R-:W-:Y:S01]  /*4c20*/  FFMA.FTZ R25, R25, c[0x0][0x23c], -R139.reuse ;  /* 0x00008f0019197a23 */ /* 0x100fe2000001088b */
[-C--:B-1----:R-:W-:Y:S01]  /*4c30*/  HMMA.16816.F32 R84, R144, R148.reuse, R84 ;  /* 0x000000949054723c */ /* 0x082fe20000001854 */
[----:B------:R-:W-:Y:S02]  /*4c40*/  LDSM.16.MT88.4 R160, [R211+0xa800] ;  /* 0x00a80000d3a0783b */ /* 0x000fe40000004200 */
[--C-:B------:R-:W-:Y:S02]  /*4c50*/  FFMA.FTZ R26, R26, c[0x0][0x23c], -R180.reuse ;  /* 0x00008f001a1a7a23 */ /* 0x100fe400000108b4 */
[--C-:B------:R-:W-:Y:S01]  /*4c60*/  FFMA.FTZ R27, R27, c[0x0][0x23c], -R180.reuse ;  /* 0x00008f001b1b7a23 */ /* 0x100fe200000108b4 */
[----:B------:R1:W-:Y:S01]  /*4c70*/  MUFU.EX2 R200, R24 ;  /* 0x0000001800c87308 */ /* 0x0003e20000000800 */
[--C-:B------:R-:W-:Y:S01]  /*4c80*/  FFMA.FTZ R30, R30, c[0x0][0x23c], -R180.reuse ;  /* 0x00008f001e1e7a23 */ /* 0x100fe200000108b4 */
[C---:B------:R-:W-:Y:S04]  /*4c90*/  HMMA.16816.F32 R88, R140.reuse, R148, R88 ;  /* 0x000000948c58723c */ /* 0x040fe80000001858 */
[----:B------:R-:W-:Y:S02]  /*4ca0*/  FFMA.FTZ R180, R31, c[0x0][0x23c], -R180 ;  /* 0x00008f001fb47a23 */ /* 0x000fe400000108b4 */
[C---:B------:R-:W-:Y:S02]  /*4cb0*/  FMUL.FTZ R112, R2.reuse, R112 ;  /* 0x0000007002707220 */ /* 0x040fe40000410000 */
[-C--:B------:R-:W-:Y:S01]  /*4cc0*/  HMMA.16816.F32 R92, R140, R150.reuse, R92 ;  /* 0x000000968c5c723c */ /* 0x080fe2000000185c */
[----:B------:R3:W-:Y:S03]  /*4cd0*/  MUFU.EX2 R137, R180 ;  /* 0x000000b400897308 */ /* 0x0007e60000000800 */
[----:B------:R-:W-:Y:S02]  /*4ce0*/  FMUL.FTZ R113, R2, R113 ;  /* 0x0000007102717220 */ /* 0x000fe40000410000 */
[C---:B------:R-:W-:Y:S02]  /*4cf0*/  FMUL.FTZ R114, R0.reuse, R114 ;  /* 0x0000007200727220 */ /* 0x040fe40000410000 */
[C---:B------:R-:W-:Y:S01]  /*4d00*/  HMMA.16816.F32 R96, R144.reuse, R150, R96 ;  /* 0x000000969060723c */ /* 0x040fe20000001860 */
[----:B------:R-:W4:Y:S02]  /*4d10*/  LDSM.16.MT88.4 R148, [R214+0xb000] ;  /* 0x00b00000d694783b */ /* 0x000f240000004200 */
[----:B------:R5:W5:Y:S01]  /*4d20*/  MUFU.EX2 R199, R25 ;  /* 0x0000001900c77308 */ /* 0x000b620000000800 */
[----:B------:R-:W-:Y:S02]  /*4d30*/  FMUL.FTZ R115, R0, R115 ;  /* 0x0000007300737220 */ /* 0x000fe40000410000 */
[C---:B-1----:R-:W-:Y:S02]  /*4d40*/  FMUL.FTZ R24, R133.reuse, R164 ;  /* 0x000000a485187220 */ /* 0x042fe40000410000 */
[-C--:B--2---:R-:W-:Y:S04]  /*4d50*/  HMMA.16816.F32 R20, R144, R152.reuse, R20 ;  /* 0x000000989014723c */ /* 0x084fe80000001814 */
[C---:B------:R-:W-:Y:S01]  /*4d60*/  FMUL.FTZ R116, R2.reuse, R116 ;  /* 0x0000007402747220 */ /* 0x040fe20000410000 */
[----:B------:R1:W-:Y:S01]  /*4d70*/  MUFU.EX2 R198, R26 ;  /* 0x0000001a00c67308 */ /* 0x0003e20000000800 */
[----:B------:R-:W-:Y:S02]  /*4d80*/  FMUL.FTZ R117, R2, R117 ;  /* 0x0000007502757220 */ /* 0x000fe40000410000 */
[C---:B------:R-:W-:Y:S01]  /*4d90*/  HMMA.16816.F32 R100, R140.reuse, R152, R100 ;  /* 0x000000988c64723c */ /* 0x040fe20000001864 */
[----:B---3--:R-:W-:Y:S03]  /*4da0*/  LDSM.16.MT88.4 R180, [R209+0xb800] ;  /* 0x00b80000d1b4783b */ /* 0x008fe60000004200 */
[C---:B------:R-:W-:Y:S02]  /*4db0*/  FMUL.FTZ R118, R0.reuse, R118 ;  /* 0x0000007600767220 */ /* 0x040fe40000410000 */
[----:B------:R-:W-:Y:S01]  /*4dc0*/  FMUL.FTZ R119, R0, R119 ;  /* 0x0000007700777220 */ /* 0x000fe20000410000 */
[----:B------:R-:W2:Y:S01]  /*4dd0*/  MUFU.EX2 R197, R27 ;  /* 0x0000001b00c57308 */ /* 0x000ea20000000800 */
[-C--:B------:R-:W-:Y:S04]  /*4de0*/  HMMA.16816.F32 R104, R140, R154.reuse, R104 ;  /* 0x0000009a8c68723c */ /* 0x080fe80000001868 */
[----:B-----5:R-:W-:Y:S01]  /*4df0*/  FMUL.FTZ R25, R133, R165 ;  /* 0x000000a585197220 */ /* 0x020fe20000410000 */
[----:B------:R-:W-:Y:S01]  /*4e00*/  F2FP.PACK_AB R172, R199, R200 ;  /* 0x000000c8c7ac723e */ /* 0x000fe200000000ff */
[C---:B------:R-:W-:Y:S02]  /*4e10*/  FMUL.FTZ R120, R133.reuse, R120 ;  /* 0x0000007885787220 */ /* 0x040fe40000410000 */
[C---:B------:R-:W-:Y:S01]  /*4e20*/  HMMA.16816.F32 R108, R144.reuse, R154, R108 ;  /* 0x0000009a906c723c */ /* 0x040fe2000000186c */
[----:B------:R-:W3:Y:S01]  /*4e30*/  LDSM.16.MT88.4 R152, [R213+0xb000] ;  /* 0x00b00000d598783b */ /* 0x000ee20000004200 */
[----:B------:R-:W5:Y:S02]  /*4e40*/  MUFU.EX2 R138, R30 ;  /* 0x0000001e008a7308 */ /* 0x000f640000000800 */
[----:B------:R-:W-:Y:S02]  /*4e50*/  FMUL.FTZ R121, R133, R121 ;  /* 0x0000007985797220 */ /* 0x000fe40000410000 */
[C---:B-1----:R-:W-:Y:S02]  /*4e60*/  FMUL.FTZ R26, R132.reuse, R166 ;  /* 0x000000a6841a7220 */ /* 0x042fe40000410000 */
[C---:B------:R-:W-:Y:S01]  /*4e70*/  FMUL.FTZ R122, R132.reuse, R122 ;  /* 0x0000007a847a7220 */ /* 0x040fe20000410000 */
[-C--:B----4-:R-:W-:Y:S03]  /*4e80*/  HMMA.16816.F32 R32, R144, R148.reuse, R32 ;  /* 0x000000949020723c */ /* 0x090fe60000001820 */
[----:B------:R-:W-:Y:S02]  /*4e90*/  FMUL.FTZ R123, R132, R123 ;  /* 0x0000007b847b7220 */ /* 0x000fe40000410000 */
[--C-:B------:R-:W-:Y:S01]  /*4ea0*/  FFMA.FTZ R28, R28, c[0x0][0x23c], -R139.reuse ;  /* 0x00008f001c1c7a23 */ /* 0x100fe2000001088b */
[----:B--2---:R-:W-:Y:S01]  /*4eb0*/  F2FP.PACK_AB R173, R197, R198 ;  /* 0x000000c6c5ad723e */ /* 0x004fe200000000ff */
[----:B------:R-:W-:Y:S01]  /*4ec0*/  FMUL.FTZ R27, R132, R167 ;  /* 0x000000a7841b7220 */ /* 0x000fe20000410000 */
[C---:B------:R-:W-:Y:S01]  /*4ed0*/  HMMA.16816.F32 R112, R140.reuse, R148, R112 ;  /* 0x000000948c70723c */ /* 0x040fe20000001870 */
[----:B------:R-:W1:Y:S01]  /*4ee0*/  LDSM.16.MT88.4 R164, [R214+0xa800] ;  /* 0x00a80000d6a4783b */ /* 0x000e620000004200 */
[----:B------:R2:W-:Y:S02]  /*4ef0*/  MUFU.EX2 R196, R28 ;  /* 0x0000001c00c47308 */ /* 0x0005e40000000800 */
[C---:B------:R-:W-:Y:S02]  /*4f00*/  FMUL.FTZ R124, R2.reuse, R124 ;  /* 0x0000007c027c7220 */ /* 0x040fe40000410000 */
[----:B------:R-:W-:Y:S02]  /*4f10*/  FMUL.FTZ R125, R2, R125 ;  /* 0x0000007d027d7220 */ /* 0x000fe40000410000 */
[-C--:B------:R-:W-:Y:S04]  /*4f20*/  HMMA.16816.F32 R116, R140, R150.reuse, R116 ;  /* 0x000000968c74723c */ /* 0x080fe80000001874 */
[C---:B------:R-:W-:Y:S01]  /*4f30*/  FMUL.FTZ R126, R0.reuse, R126 ;  /* 0x0000007e007e7220 */ /* 0x040fe20000410000 */
[----:B-----5:R-:W-:Y:S01]  /*4f40*/  F2FP.PACK_AB R175, R137, R138 ;  /* 0x0000008a89af723e */ /* 0x020fe200000000ff */
[----:B------:R-:W-:Y:S02]  /*4f50*/  FMUL.FTZ R127, R0, R127 ;  /* 0x0000007f007f7220 */ /* 0x000fe40000410000 */
[C---:B------:R-:W-:Y:S04]  /*4f60*/  HMMA.16816.F32 R120, R144.reuse, R150, R120 ;  /* 0x000000969078723c */ /* 0x040fe80000001878 */
[----:B------:R-:W-:Y:S02]  /*4f70*/  FFMA.FTZ R139, R29, c[0x0][0x23c], -R139 ;  /* 0x00008f001d8b7a23 */ /* 0x000fe4000001088b */
[C---:B------:R-:W-:Y:S02]  /*4f80*/  FMUL.FTZ R128, R2.reuse, R128 ;  /* 0x0000008002807220 */ /* 0x040fe40000410000 */
[-C--:B---3--:R-:W-:Y:S02]  /*4f90*/  HMMA.16816.F32 R24, R144, R152.reuse, R24 ;  /* 0x000000989018723c */ /* 0x088fe40000001818 */
[----:B------:R-:W3:Y:S02]  /*4fa0*/  MUFU.EX2 R139, R139 ;  /* 0x0000008b008b7308 */ /* 0x000ee40000000800 */
[----:B------:R-:W-:Y:S02]  /*4fb0*/  FMUL.FTZ R129, R2, R129 ;  /* 0x0000008102817220 */ /* 0x000fe40000410000 */
[C---:B------:R-:W-:Y:S02]  /*4fc0*/  FMUL.FTZ R130, R0.reuse, R130 ;  /* 0x0000008200827220 */ /* 0x040fe40000410000 */
[C---:B------:R-:W-:Y:S04]  /*4fd0*/  HMMA.16816.F32 R124, R140.reuse, R152, R124 ;  /* 0x000000988c7c723c */ /* 0x040fe8000000187c */
[----:B------:R-:W-:Y:S02]  /*4fe0*/  FMUL.FTZ R131, R0, R131 ;  /* 0x0000008300837220 */ /* 0x000fe40000410000 */
[----:B--2---:R-:W-:Y:S01]  /*4ff0*/  FMUL.FTZ R28, R133, R168 ;  /* 0x000000a8851c7220 */ /* 0x004fe20000410000 */
[----:B------:R-:W-:Y:S01]  /*5000*/  F2FP.PACK_AB R168, R207, R225 ;  /* 0x000000e1cfa8723e */ /* 0x000fe200000000ff */
[----:B------:R-:W-:Y:S01]  /*5010*/  FMUL.FTZ R29, R133, R169 ;  /* 0x000000a9851d7220 */ /* 0x000fe20000410000 */
[----:B------:R-:W-:Y:S02]  /*5020*/  F2FP.PACK_AB R169, R205, R206 ;  /* 0x000000cecda9723e */ /* 0x000fe400000000ff */
[-C--:B------:R-:W-:Y:S03]  /*5030*/  HMMA.16816.F32 R128, R140, R154.reuse, R128 ;  /* 0x0000009a8c80723c */ /* 0x080fe60000001880 */
[C---:B------:R-:W-:Y:S01]  /*5040*/  FMUL.FTZ R30, R132.reuse, R170 ;  /* 0x000000aa841e7220 */ /* 0x040fe20000410000 */
[----:B------:R-:W-:Y:S01]  /*5050*/  F2FP.PACK_AB R170, R203, R204 ;  /* 0x000000cccbaa723e */ /* 0x000fe200000000ff */
[C---:B------:R-:W-:Y:S01]  /*5060*/  FMUL.FTZ R31, R132.reuse, R171 ;  /* 0x000000ab841f7220 */ /* 0x040fe20000410000 */
[----:B------:R-:W-:Y:S01]  /*5070*/  F2FP.PACK_AB R171, R201, R202 ;  /* 0x000000cac9ab723e */ /* 0x000fe200000000ff */
[----:B------:R-:W-:Y:S01]  /*5080*/  FFMA.FTZ R133, R133, R245, R239 ;  /* 0x000000f585857223 */ /* 0x000fe200000100ef */
[----:B---3--:R-:W-:Y:S01]  /*5090*/  F2FP.PACK_AB R174, R139, R196 ;  /* 0x000000c48bae723e */ /* 0x008fe200000000ff */
[----:B------:R-:W-:Y:S03]  /*50a0*/  FFMA.FTZ R132, R132, R244, R235 ;  /* 0x000000f484847223 */ /* 0x000fe600000100eb */
[----:B------:R-:W-:Y:S04]  /*50b0*/  HMMA.16816.F32 R28, R144, R154, R28 ;  /* 0x0000009a901c723c */ /* 0x000fe8000000181c */
[----:B------:R-:W-:Y:S02]  /*50c0*/  FFMA.FTZ R2, R2, R243, R231 ;  /* 0x000000f302027223 */ /* 0x000fe400000100e7 */
[----:B------:R-:W-:Y:S02]  /*50d0*/  FFMA.FTZ R0, R0, R242, R227 ;  /* 0x000000f200007223 */ /* 0x000fe400000100e3 */
[-C--:B------:R-:W-:Y:S05]  /*50e0*/  HMMA.16816.F32 R144, R168, R156.reuse, R4 ;  /* 0x0000009ca890723c */ /* 0x080fea0000001804 */
[----:B------:R-:W-:Y:S02]  /*50f0*/  FADD.FTZ R133, R241, R133 ;  /* 0x00000085f1857221 */ /* 0x000fe40000010000 */
[----:B------:R-:W-:Y:S01]  /*5100*/  FADD.FTZ R4, R237, R132 ;  /* 0x00000084ed047221 */ /* 0x000fe20000010000 */
[C---:B------:R-:W-:Y:S04]  /*5110*/  HMMA.16816.F32 R140, R172.reuse, R156, R8 ;  /* 0x0000009cac8c723c */ /* 0x040fe80000001808 */
[----:B------:R-:W-:Y:S01]  /*5120*/  FADD.FTZ R6, R233, R2 ;  /* 0x00000002e9067221 */ /* 0x000fe20000010000 */
[----:B------:R-:W-:Y:S01]  /*5130*/  MOV R132, R136 ;  /* 0x0000008800847202 */ /* 0x000fe20000000f00 */
        /* <DEDUP_REMOVED lines=36> */
[----:B------:R-:W-:Y:S01]  /*5380*/  FADD.FTZ R243, R139, R2 ;  /* 0x000000028bf37221 */ /* 0x000fe20000010000 */
[----:B------:R-:W-:Y:S01]  /*5390*/  MOV R139, R3 ;  /* 0x00000003008b7202 */ /* 0x000fe20000000f00 */
[----:B------:R-:W-:Y:S01]  /*53a0*/  FADD.FTZ R242, R137, R0 ;  /* 0x0000000089f27221 */ /* 0x000fe20000010000 */
[----:B------:R-:W-:Y:S01]  /*53b0*/  MOV R137, R135 ;  /* 0x0000008700897202 */ /* 0x000fe20000000f00 */
        /* <DEDUP_REMOVED lines=17> */
[----:B------:R-:W-:Y:S01]  /*54d0*/  HMMA.16816.F32 R168, R168, R194, R28 ;  /* 0x000000c2a8a8723c */ /* 0x000fe2000000181c */
[----:B------:R-:W-:-:S07]  /*54e0*/  @P0 BRA `(.L_x_845) ;  /* 0xffffdf8000000947 */ /* 0x000fce000383ffff */
.L_x_844:
[----:B------:R-:W2:Y:S01]  /*54f0*/  LDL.LU R174, [R1+0xc] ;  /* 0x00000c0001ae7983 */ /* 0x000ea20000300800 */
[----:B------:R-:W-:Y:S03]  /*5500*/  BSSY B0, `(.L_x_848) ;  /* 0x00001b5000007945 */ /* 0x000fe60003800000 */
[----:B------:R-:W1:Y:S04]  /*5510*/  SHFL.BFLY PT, R0, R245, 0x2, 0x1f ;  /* 0x0c401f00f5007f89 */ /* 0x000e6800000e0000 */
[----:B------:R-:W3:Y:S04]  /*5520*/  SHFL.BFLY PT, R2, R244, 0x2, 0x1f ;  /* 0x0c401f00f4027f89 */ /* 0x000ee800000e0000 */
[----:B------:R-:W4:Y:S04]  /*5530*/  SHFL.BFLY PT, R4, R243, 0x2, 0x1f ;  /* 0x0c401f00f3047f89 */ /* 0x000f2800000e0000 */
[----:B------:R-:W5:Y:S04]  /*5540*/  S2R R173, SR_CTAID.Y ;  /* 0x0000000000ad7919 */ /* 0x000f680000002600 */
[----:B------:R-:W5:Y:S01]  /*5550*/  S2R R172, SR_TID.X ;  /* 0x0000000000ac7919 */ /* 0x000f620000002100 */
[----:B-1----:R-:W-:-:S03]  /*5560*/  FADD.FTZ R245, R0, R245 ;  /* 0x000000f500f57221 */ /* 0x002fc60000010000 */
[----:B------:R-:W1:Y:S01]  /*5570*/  SHFL.BFLY PT, R0, R242, 0x2, 0x1f ;  /* 0x0c401f00f2007f89 */ /* 0x000e6200000e0000 */
[----:B---3--:R-:W-:-:S03]  /*5580*/  FADD.FTZ R244, R2, R244 ;  /* 0x000000f402f47221 */ /* 0x008fc60000010000 */
[----:B------:R-:W3:Y:S01]  /*5590*/  SHFL.BFLY PT, R5, R245, 0x1, 0x1f ;  /* 0x0c201f00f5057f89 */ /* 0x000ee200000e0000 */
[----:B----4-:R-:W-:-:S03]  /*55a0*/  FADD.FTZ R243, R4, R243 ;  /* 0x000000f304f37221 */ /* 0x010fc60000010000 */
[----:B------:R-:W4:Y:S04]  /*55b0*/  SHFL.BFLY PT, R7, R244, 0x1, 0x1f ;  /* 0x0c201f00f4077f89 */ /* 0x000f2800000e0000 */
[----:B------:R-:W4:Y:S01]  /*55c0*/  SHFL.BFLY PT, R2, R243, 0x1, 0x1f ;  /* 0x0c201f00f3027f89 */ /* 0x000f2200000e0000 */
[----:B-----5:R-:W-:Y:S01]  /*55d0*/  SHF.R.S32.HI R138, RZ, 0x1f, R172 ;  /* 0x0000001fff8a7819 */ /* 0x020fe200000114ac */
[----:B-1----:R-:W-:Y:S01]  /*55e0*/  FADD.FTZ R242, R0, R242 ;  /* 0x000000f200f27221 */ /* 0x002fe20000010000 */
[----:B------:R-:W-:Y:S01]  /*55f0*/  MOV R0, 0x3f800000 ;  /* 0x3f80000000007802 */ /* 0x000fe20000000f00 */
[----:B---3--:R-:W-:-:S03]  /*5600*/  FADD.FTZ R245, R245, R5 ;  /* 0x00000005f5f57221 */ /* 0x008fc60000010000 */
[----:B------:R-:W1:Y:S01]  /*5610*/  SHFL.BFLY PT, R6, R242, 0x1, 0x1f ;  /* 0x0c201f00f2067f89 */ /* 0x000e6200000e0000 */
[----:B----4-:R-:W-:Y:S01]  /*5620*/  FADD.FTZ R244, R244, R7 ;  /* 0x00000007f4f47221 */ /* 0x010fe20000010000 */
[----:B------:R-:W-:Y:S01]  /*5630*/  FSETP.NE.FTZ.AND P6, PT, R245, RZ, PT ;  /* 0x000000fff500720b */ /* 0x000fe20003fd5000 */
[----:B------:R-:W-:-:S03]  /*5640*/  FADD.FTZ R243, R243, R2 ;  /* 0x00000002f3f37221 */ /* 0x000fc60000010000 */
[----:B------:R-:W-:Y:S02]  /*5650*/  FSETP.NE.FTZ.AND P5, PT, R244, RZ, PT ;  /* 0x000000fff400720b */ /* 0x000fe40003fb5000 */
[----:B------:R-:W-:-:S07]  /*5660*/  FSETP.NE.FTZ.AND P4, PT, R243, RZ, PT ;  /* 0x000000fff300720b */ /* 0x000fce0003f95000 */
[----:B------:R-:W3:Y:S01]  /*5670*/  @P6 MUFU.RCP R0, R245 ;  /* 0x000000f500006308 */ /* 0x000ee20000001000 */
[----:B-1----:R-:W-:-:S05]  /*5680*/  FADD.FTZ R242, R242, R6 ;  /* 0x00000006f2f27221 */ /* 0x002fca0000010000 */
[----:B------:R-:W-:Y:S01]  /*5690*/  FSETP.NE.FTZ.AND P3, PT, R242, RZ, PT ;  /* 0x000000fff200720b */ /* 0x000fe20003f75000 */
[C---:B---3--:R-:W-:Y:S02]  /*56a0*/  FMUL.FTZ R144, R0.reuse, R144 ;  /* 0x0000009000907220 */ /* 0x048fe40000410000 */
[C---:B------:R-:W-:Y:S02]  /*56b0*/  FMUL.FTZ R152, R0.reuse, R152 ;  /* 0x0000009800987220 */ /* 0x040fe40000410000 */
[C---:B------:R-:W-:Y:S02]  /*56c0*/  FMUL.FTZ R153, R0.reuse, R153 ;  /* 0x0000009900997220 */ /* 0x040fe40000410000 */
[C---:B------:R-:W-:Y:S02]  /*56d0*/  FMUL.FTZ R16, R0.reuse, R36 ;  /* 0x0000002400107220 */ /* 0x040fe40000410000 */
[C---:B------:R-:W-:Y:S02]  /*56e0*/  FMUL.FTZ R13, R0.reuse, R37 ;  /* 0x00000025000d7220 */ /* 0x040fe40000410000 */
        /* <DEDUP_REMOVED lines=10> */
[C---:B------:R-:W-:Y:S02]  /*5790*/  FMUL.FTZ R132, R0.reuse, R69 ;  /* 0x0000004500847220 */ /* 0x040fe40000410000 */
[C---:B------:R-:W-:Y:S02]  /*57a0*/  FMUL.FTZ R80, R0.reuse, R80 ;  /* 0x0000005000507220 */ /* 0x040fe40000410000 */
[C---:B------:R-:W-:Y:S02]  /*57b0*/  FMUL.FTZ R81, R0.reuse, R81 ;  /* 0x0000005100517220 */ /* 0x040fe40000410000 */
[C---:B------:R-:W-:Y:S02]  /*57c0*/  FMUL.FTZ R84, R0.reuse, R84 ;  /* 0x0000005400547220 */ /* 0x040fe40000410000 */
[C---:B------:R-:W-:Y:S02]  /*57d0*/  FMUL.FTZ R85, R0.reuse, R85 ;  /* 0x0000005500557220 */ /* 0x040fe40000410000 */
        /* <DEDUP_REMOVED lines=16> */
[----:B--2---:R-:W-:-:S13]  /*58e0*/  ISETP.NE.AND P0, PT, R174, -0x1, PT ;  /* 0xffffffffae00780c */ /* 0x004fda0003f05270 */
[----:B------:R-:W-:Y:S01]  /*58f0*/  @P0 IMAD.WIDE.U32 R4, R174, c[0x0][0x1e8], RZ ;  /* 0x00007a00ae040a25 */ /* 0x000fe200078e00ff */
[----:B------:R-:W-:-:S03]  /*5900*/  @!P0 SHF.R.S32.HI R7, RZ, 0x1f, R173 ;  /* 0x0000001fff078819 */ /* 0x000fc600000114ad */
[----:B------:R-:W-:Y:S01]  /*5910*/  @!P0 IMAD.WIDE.U32 R8, R173, c[0x0][0x1e0], RZ ;  /* 0x00007800ad088a25 */ /* 0x000fe200078e00ff */
[----:B------:R-:W-:-:S03]  /*5920*/  @P0 MOV R137, R4 ;  /* 0x0000000400890202 */ /* 0x000fc60000000f00 */
[----:B------:R-:W-:Y:S01]  /*5930*/  @!P0 IMAD R4, R7, c[0x0][0x1e0], RZ ;  /* 0x0000780007048a24 */ /* 0x000fe200078e02ff */
[----:B------:R-:W-:Y:S01]  /*5940*/  @!P0 MOV R137, R8 ;  /* 0x0000000800898202 */ /* 0x000fe20000000f00 */
[----:B------:R-:W-:Y:S01]  /*5950*/  @P0 IMAD R139, R174, c[0x0][0x1ec], R5 ;  /* 0x00007b00ae8b0a24 */ /* 0x000fe200078e0205 */
[----:B------:R-:W-:Y:S01]  /*5960*/  LEA.HI R5, R138, R172, RZ, 0x2 ;  /* 0x000000ac8a057211 */ /* 0x000fe200078f10ff */
[----:B------:R-:W-:Y:S01]  /*5970*/  @!P0 IMAD R2, R173, c[0x0][0x1e4], R4 ;  /* 0x00007900ad028a24 */ /* 0x000fe200078e0204 */
[----:B------:R-:W-:Y:S01]  /*5980*/  MOV R4, 0x3f800000 ;  /* 0x3f80000000047802 */ /* 0x000fe20000000f00 */
[----:B------:R-:W-:Y:S01]  /*5990*/  FMUL.FTZ R7, R0, R145 ;  /* 0x0000009100077220 */ /* 0x000fe20000410000 */
[----:B------:R-:W-:Y:S02]  /*59a0*/  MOV R0, 0x3f800000 ;  /* 0x3f80000000007802 */ /* 0x000fe40000000f00 */
[----:B------:R-:W-:Y:S02]  /*59b0*/  @!P0 IADD3 R139, R9, R2, RZ ;  /* 0x00000002098b8210 */ /* 0x000fe40007ffe0ff */
[----:B------:R-:W-:Y:S01]  /*59c0*/  MOV R2, 0x3f800000 ;  /* 0x3f80000000027802 */ /* 0x000fe20000000f00 */
[----:B------:R-:W1:Y:S01]  /*59d0*/  @P5 MUFU.RCP R4, R244 ;  /* 0x000000f400045308 */ /* 0x000e620000001000 */
[----:B------:R-:W-:-:S02]  /*59e0*/  LOP3.LUT R6, R5, 0x3ffffffc, RZ, 0xc0, !PT ;  /* 0x3ffffffc05067812 */ /* 0x000fc400078ec0ff */
[-C--:B------:R-:W-:Y:S02]  /*59f0*/  LEA.HI R138, R138, R172.reuse, RZ, 0x5 ;  /* 0x000000ac8a8a7211 */ /* 0x080fe400078f28ff */
[----:B------:R-:W-:Y:S02]  /*5a00*/  IADD3 R172, -R6, R172, RZ ;  /* 0x000000ac06ac7210 */ /* 0x000fe40007ffe1ff */
[----:B------:R-:W-:Y:S01]  /*5a10*/  SHF.R.S32.HI R34, RZ, 0x5, R138 ;  /* 0x00000005ff227819 */ /* 0x000fe2000001148a */
[----:B------:R-:W2:Y:S01]  /*5a20*/  @P4 MUFU.RCP R2, R243 ;  /* 0x000000f300024308 */ /* 0x000ea20000001000 */
[----:B------:R-:W-:Y:S01]  /*5a30*/  F2FP.PACK_AB R7, R7, R144 ;  /* 0x000000900707723e */ /* 0x000fe200000000ff */
[----:B-1----:R-:W-:-:S06]  /*5a40*/  FMUL.FTZ R27, R4, R66 ;  /* 0x00000042041b7220 */ /* 0x002fcc0000410000 */
[----:B------:R-:W1:Y:S01]  /*5a50*/  @P3 MUFU.RCP R0, R242 ;  /* 0x000000f200003308 */ /* 0x000e620000001000 */
[C---:B------:R-:W-:Y:S02]  /*5a60*/  FMUL.FTZ R146, R4.reuse, R146 ;  /* 0x0000009204927220 */ /* 0x040fe40000410000 */
[C---:B------:R-:W-:Y:S02]  /*5a70*/  FMUL.FTZ R6, R4.reuse, R147 ;  /* 0x0000009304067220 */ /* 0x040fe40000410000 */
[----:B------:R-:W-:Y:S02]  /*5a80*/  FMUL.FTZ R154, R4, R154 ;  /* 0x0000009a049a7220 */ /* 0x000fe40000410000 */
[----:B--2---:R-:W-:Y:S01]  /*5a90*/  FMUL.FTZ R17, R2, R41 ;  /* 0x0000002902117220 */ /* 0x004fe20000410000 */
[----:B------:R-:W-:Y:S01]  /*5aa0*/  F2FP.PACK_AB R6, R6, R146 ;  /* 0x000000920606723e */ /* 0x000fe200000000ff */
[C---:B------:R-:W-:Y:S02]  /*5ab0*/  FMUL.FTZ R25, R2.reuse, R45 ;  /* 0x0000002d02197220 */ /* 0x040fe40000410000 */
[----:B------:R-:W-:-:S02]  /*5ac0*/  FMUL.FTZ R21, R2, R57 ;  /* 0x0000003902157220 */ /* 0x000fc40000410000 */
[C---:B------:R-:W-:Y:S02]  /*5ad0*/  FMUL.FTZ R8, R4.reuse, R155 ;  /* 0x0000009b04087220 */ /* 0x040fe40000410000 */
[C---:B------:R-:W-:Y:S02]  /*5ae0*/  FMUL.FTZ R38, R4.reuse, R38 ;  /* 0x0000002604267220 */ /* 0x040fe40000410000 */
[----:B------:R-:W-:Y:S01]  /*5af0*/  FMUL.FTZ R12, R4, R39 ;  /* 0x00000027040c7220 */ /* 0x000fe20000410000 */
[----:B------:R-:W-:Y:S01]  /*5b00*/  F2FP.PACK_AB R8, R8, R154 ;  /* 0x0000009a0808723e */ /* 0x000fe200000000ff */
[C---:B------:R-:W-:Y:S01]  /*5b10*/  FMUL.FTZ R50, R4.reuse, R50 ;  /* 0x0000003204327220 */ /* 0x040fe20000410000 */
        /* <DEDUP_REMOVED lines=10> */
[C---:B------:R-:W-:Y:S02]  /*5bc0*/  FMUL.FTZ R82, R4.reuse, R82 ;  /* 0x0000005204527220 */ /* 0x040fe40000410000 */
[C---:B------:R-:W-:Y:S01]  /*5bd0*/  FMUL.FTZ R83, R4.reuse, R83 ;  /* 0x0000005304537220 */ /* 0x040fe20000410000 */
        /* <DEDUP_REMOVED lines=17> */
[C---:B------:R-:W-:Y:S02]  /*5cf0*/  FMUL.FTZ R167, R4.reuse, R167 ;  /* 0x000000a704a77220 */ /* 0x040fe40000410000 */
[C---:B------:R-:W-:Y:S02]  /*5d00*/  FMUL.FTZ R170, R4.reuse, R170 ;  /* 0x000000aa04aa7220 */ /* 0x040fe40000410000 */
[----:B------:R-:W-:Y:S01]  /*5d10*/  FMUL.FTZ R171, R4, R171 ;  /* 0x000000ab04ab7220 */ /* 0x000fe20000410000 */
[----:B------:R-:W-:Y:S01]  /*5d20*/  SHF.R.S32.HI R4, RZ, 0x1f, R5 ;  /* 0x0000001fff047819 */ /* 0x000fe20000011405 */
        /* <DEDUP_REMOVED lines=64> */
[----:B------:R-:W-:Y:S01]  /*6130*/  FMUL.FTZ R18, R0, R42 ;  /* 0x0000002a00127220 */ /* 0x000fe20000410000 */
[----:B------:R-:W-:Y:S01]  /*6140*/  LEA R2, R34, R172, 0x9 ;  /* 0x000000ac22027211 */ /* 0x000fe200078e48ff */
[----:B------:R-:W-:Y:S01]  /*6150*/  FMUL.FTZ R47, R0, R47 ;  /* 0x0000002f002f7220 */ /* 0x000fe20000410000 */
[----:B------:R-:W-:Y:S01]  /*6160*/  LOP3.LUT R61, R4, 0x1, RZ, 0xc0, !PT ;  /* 0x00000001043d7812 */ /* 0x000fe200078ec0ff */
[C---:B------:R-:W-:Y:S01]  /*6170*/  FMUL.FTZ R24, R0.reuse, R46 ;  /* 0x0000002e00187220 */ /* 0x040fe20000410000 */
[----:B------:R-:W-:Y:S01]  /*6180*/  F2FP.PACK_AB R14, R151, R14 ;  /* 0x0000000e970e723e */ /* 0x000fe200000000ff */
[C---:B------:R-:W-:Y:S01]  /*6190*/  FMUL.FTZ R59, R0.reuse, R59 ;  /* 0x0000003b003b7220 */ /* 0x040fe20000410000 */
        /* <DEDUP_REMOVED lines=61> */
[----:B------:R5:W-:Y:S01]  /*6570*/  STS [R2+0x2000], R11 ;  /* 0x0020000b02007388 */ /* 0x000be20000000800 */
[----:B-1----:R-:W-:-:S03]  /*6580*/  MOV R6, 0x40 ;  /* 0x0000004000067802 */ /* 0x002fc60000000f00 */
[----:B------:R1:W-:Y:S01]  /*6590*/  STS [R2+0x2400], R14 ;  /* 0x0024000e02007388 */ /* 0x0003e20000000800 */
[----:B------:R-:W-:Y:S02]  /*65a0*/  SEL R6, R6, 0xffffffc0, !P2 ;  /* 0xffffffc006067807 */ /* 0x000fe40005000000 */
[----:B--2---:R-:W-:Y:S02]  /*65b0*/  IADD3 R5, R0, R4, RZ ;  /* 0x0000000400057210 */ /* 0x004fe40007ffe0ff */
[----:B------:R-:W-:Y:S02]  /*65c0*/  IADD3 R4, R4, R2, RZ ;  /* 0x0000000204047210 */ /* 0x000fe40007ffe0ff */
[-C--:B---3--:R-:W-:Y:S01]  /*65d0*/  IADD3 R8, R0, R6.reuse, RZ ;  /* 0x0000000600087210 */ /* 0x088fe20007ffe0ff */
[----:B------:R2:W-:Y:S01]  /*65e0*/  STS [R5], R13 ;  /* 0x0000000d05007388 */ /* 0x0005e20000000800 */
[----:B------:R-:W-:Y:S01]  /*65f0*/  IADD3 R7, R5, R6, RZ ;  /* 0x0000000605077210 */ /* 0x000fe20007ffe0ff */
[----:B----4-:R-:W3:Y:S02]  /*6600*/  LDC.U8 R10, c[0x0][0x329] ;  /* 0x0000ca40ff0a7b82 */ /* 0x010ee40000000000 */
[----:B------:R4:W-:Y:S01]  /*6610*/  STS [R5+0x400], R12 ;  /* 0x0004000c05007388 */ /* 0x0009e20000000800 */
[----:B-----5:R-:W-:-:S03]  /*6620*/  IADD3 R9, R6, R2, RZ ;  /* 0x0000000206097210 */ /* 0x020fc60007ffe0ff */
[----:B------:R5:W-:Y:S01]  /*6630*/  STS [R4], R16 ;  /* 0x0000001004007388 */ /* 0x000be20000000800 */
[----:B------:R-:W-:Y:S01]  /*6640*/  IADD3 R6, R4, R6, RZ ;  /* 0x0000000604067210 */ /* 0x000fe20007ffe0ff */
[----:B------:R-:W5:Y:S02]  /*6650*/  LDC.U8 R11, c[0x0][0x328] ;  /* 0x0000ca00ff0b7b82 */ /* 0x000f640000000000 */
[----:B------:R-:W-:Y:S01]  /*6660*/  STS [R4+0x400], R15 ;  /* 0x0004000f04007388 */ /* 0x000fe20000000800 */
[----:B-1----:R-:W-:-:S03]  /*6670*/  MOV R14, 0x7f800000 ;  /* 0x7f800000000e7802 */ /* 0x002fc60000000f00 */
[----:B------:R1:W-:Y:S04]  /*6680*/  STS [R5+0x2000], R17 ;  /* 0x0020001105007388 */ /* 0x0003e80000000800 */
[----:B------:R-:W-:Y:S04]  /*6690*/  STS [R5+0x2400], R18 ;  /* 0x0024001205007388 */ /* 0x000fe80000000800 */
[----:B------:R-:W-:Y:S01]  /*66a0*/  STS [R4+0x2000], R25 ;  /* 0x0020001904007388 */ /* 0x000fe20000000800 */
[----:B--2---:R-:W-:Y:S01]  /*66b0*/  @P5 MUFU.LG2 R13, R244 ;  /* 0x000000f4000d5308 */ /* 0x004fe20000000c00 */
[----:B---3--:R-:W-:-:S02]  /*66c0*/  ISETP.NE.AND P1, PT, R10, RZ, PT ;  /* 0x000000ff0a00720c */ /* 0x008fc40003f25270 */
[----:B------:R-:W-:Y:S04]  /*66d0*/  STS [R4+0x2400], R24 ;  /* 0x0024001804007388 */ /* 0x000fe80000000800 */
[----:B------:R-:W-:Y:S01]  /*66e0*/  STS [R8], R23 ;  /* 0x0000001708007388 */ /* 0x000fe20000000800 */
[----:B----4-:R-:W-:Y:S01]  /*66f0*/  @P4 MUFU.LG2 R12, R243 ;  /* 0x000000f3000c4308 */ /* 0x010fe20000000c00 */
[----:B-----5:R-:W-:Y:S02]  /*6700*/  MOV R16, 0x7f800000 ;  /* 0x7f80000000107802 */ /* 0x020fe40000000f00 */
[----:B------:R-:W-:Y:S01]  /*6710*/  STS [R8+0x400], R22 ;  /* 0x0004001608007388 */ /* 0x000fe20000000800 */
[----:B------:R-:W-:-:S03]  /*6720*/  ISETP.NE.AND P2, PT, R11, RZ, PT ;  /* 0x000000ff0b00720c */ /* 0x000fc60003f45270 */
[----:B------:R-:W-:Y:S01]  /*6730*/  STS [R9], R20 ;  /* 0x0000001409007388 */ /* 0x000fe20000000800 */
[----:B-1----:R-:W-:-:S03]  /*6740*/  MOV R17, 0x7f800000 ;  /* 0x7f80000000117802 */ /* 0x002fc60000000f00 */
        /* <DEDUP_REMOVED lines=24> */
[----:B------:R-:W-:Y:S01]  /*68d0*/  STS [R4+0x4400], R33 ;  /* 0x0044002104007388 */ /* 0x000fe20000000800 */
[----:B-1----:R-:W-:-:S03]  /*68e0*/  @P1 MOV R0, c[0x0][0x210] ;  /* 0x0000840000001a02 */ /* 0x002fc60000000f00 */
        /* <DEDUP_REMOVED lines=10> */
[----:B-1----:R-:W-:-:S03]  /*6990*/  CS2R R4, SRZ ;  /* 0x0000000000047805 */ /* 0x002fc6000001ff00 */
[----:B------:R-:W-:Y:S04]  /*69a0*/  STS [R9+0x6000], R58 ;  /* 0x0060003a09007388 */ /* 0x000fe80000000800 */
[----:B------:R1:W-:Y:S04]  /*69b0*/  STS [R9+0x6400], R62 ;  /* 0x0064003e09007388 */ /* 0x0003e80000000800 */
[----:B------:R-:W-:Y:S04]  /*69c0*/  STS [R7+0x4000], R61 ;  /* 0x0040003d07007388 */ /* 0x000fe80000000800 */
[----:B------:R-:W-:Y:S04]  /*69d0*/  STS [R7+0x4400], R67 ;  /* 0x0044004307007388 */ /* 0x000fe80000000800 */
[----:B------:R-:W-:Y:S04]  /*69e0*/  STS [R6+0x4000], R64 ;  /* 0x0040004006007388 */ /* 0x000fe80000000800 */
[----:B------:R-:W-:Y:S01]  /*69f0*/  STS [R6+0x4400], R63 ;  /* 0x0044003f06007388 */ /* 0x000fe20000000800 */
[----:B--2---:R-:W-:Y:S01]  /*6a00*/  @P1 IMAD R8, R0, c[0x0][0x214], RZ ;  /* 0x0000850000081a24 */ /* 0x004fe200078e02ff */
[----:B------:R-:W-:-:S02]  /*6a10*/  @!P1 MOV R0, c[0x0][0x214] ;  /* 0x0000850000009a02 */ /* 0x000fc40000000f00 */
[----:B------:R-:W-:Y:S02]  /*6a20*/  STS [R7+0x6000], R66 ;  /* 0x0060004207007388 */ /* 0x000fe40000000800 */
[----:B------:R-:W-:Y:S02]  /*6a30*/  @!P1 SEL R8, R0, c[0x0][0x234], !P2 ;  /* 0x00008d0000089a07 */ /* 0x000fe40005000000 */
[----:B------:R2:W-:Y:S01]  /*6a40*/  STS [R7+0x6400], R65 ;  /* 0x0064004107007388 */ /* 0x0005e20000000800 */
[----:B-1----:R-:W2:Y:S01]  /*6a50*/  @P6 MUFU.LG2 R9, R245 ;  /* 0x000000f500096308 */ /* 0x002ea20000000c00 */
[----:B------:R-:W-:Y:S02]  /*6a60*/  ISETP.NE.OR P2, PT, R10, RZ, !P2 ;  /* 0x000000ff0a00720c */ /* 0x000fe40005745670 */
[----:B------:R-:W-:Y:S01]  /*6a70*/  STS [R6+0x6000], R69 ;  /* 0x0060004506007388 */ /* 0x000fe20000000800 */
[----:B------:R-:W-:Y:S01]  /*6a80*/  @P1 MOV R0, 0x1 ;  /* 0x0000000100001802 */ /* 0x000fe20000000f00 */
[----:B------:R-:W-:-:S02]  /*6a90*/  @!P1 IMAD R0, R8, c[0x0][0x1c0], RZ ;  /* 0x0000700008009a24 */ /* 0x000fc400078e02ff */
[----:B------:R1:W-:Y:S01]  /*6aa0*/  STS [R6+0x6400], R68 ;  /* 0x0064004406007388 */ /* 0x0003e20000000800 */
[----:B------:R-:W3:Y:S01]  /*6ab0*/  @P3 MUFU.LG2 R10, R242 ;  /* 0x000000f2000a3308 */ /* 0x000ee20000000c00 */
[C---:B------:R-:W-:Y:S02]  /*6ac0*/  IMAD R0, R173.reuse, R0, RZ ;  /* 0x00000000ad007224 */ /* 0x040fe400078e02ff */
[----:B------:R-:W-:Y:S03]  /*6ad0*/  BAR.SYNC.DEFER_BLOCKING 0x0 ;  /* 0x0000000000007b1d */ /* 0x000fe60000010000 */
[----:B------:R-:W-:-:S03]  /*6ae0*/  @!P2 IMAD R2, R173, c[0x0][0x214], RZ ;  /* 0x00008500ad02aa24 */ /* 0x000fc600078e02ff */
[----:B------:R-:W4:Y:S02]  /*6af0*/  S2R R18, SR_TID.X ;  /* 0x0000000000127919 */ /* 0x000f240000002100 */
[----:B------:R-:W-:Y:S02]  /*6b00*/  @!P2 SEL R2, R2, R174, !P0 ;  /* 0x000000ae0202a207 */ /* 0x000fe40004000000 */
[----:B------:R-:W5:Y:S02]  /*6b10*/  S2R R15, SR_CTAID.X ;  /* 0x00000000000f7919 */ /* 0x000f640000002500 */
[----:B------:R-:W-:Y:S01]  /*6b20*/  @!P2 SHF.R.S32.HI R5, RZ, 0x1f, R2 ;  /* 0x0000001fff05a819 */ /* 0x000fe20000011402 */
[----:B--2---:R-:W-:Y:S01]  /*6b30*/  @P6 FMUL.FTZ R7, R9, 0.69314718246459960938 ;  /* 0x3f31721809076820 */ /* 0x004fe20000410000 */
[----:B------:R-:W2:Y:S01]  /*6b40*/  S2R R32, SR_CTAID.Z ;  /* 0x0000000000207919 */ /* 0x000ea20000002700 */
[----:B------:R-:W-:Y:S02]  /*6b50*/  SEL R9, R0, RZ, P2 ;  /* 0x000000ff00097207 */ /* 0x000fe40001000000 */
[----:B------:R-:W-:Y:S01]  /*6b60*/  @!P2 MOV R4, R2 ;  /* 0x000000020004a202 */ /* 0x000fe20000000f00 */
[----:B------:R-:W-:Y:S01]  /*6b70*/  @P6 FFMA.FTZ R17, R136, c[0x0][0x238], R7 ;  /* 0x00008e0088116a23 */ /* 0x000fe20000010007 */
[----:B-1----:R-:W-:-:S02]  /*6b80*/  @P1 MOV R6, c[0x0][0x210] ;  /* 0x0000840000061a02 */ /* 0x002fc40000000f00 */
[----:B------:R-:W-:Y:S01]  /*6b90*/  @!P1 MOV R6, 0x1 ;  /* 0x0000000100069802 */ /* 0x000fe20000000f00 */
[----:B------:R1:W1:Y:S04]  /*6ba0*/  LDS.128 R24, [R223] ;  /* 0x00000000df187984 */ /* 0x0002680000000c00 */
[----:B------:R1:W1:Y:S01]  /*6bb0*/  LDS.128 R36, [R223+0x800] ;  /* 0x00080000df247984 */ /* 0x0002620000000c00 */
[----:B----4-:R-:W-:-:S03]  /*6bc0*/  SHF.R.S32.HI R19, RZ, 0x1f, R18 ;  /* 0x0000001fff137819 */ /* 0x010fc60000011412 */
[----:B------:R4:W1:Y:S01]  /*6bd0*/  LDS.128 R44, [R223+0x1000] ;  /* 0x00100000df2c7984 */ /* 0x0008620000000c00 */
[----:B------:R-:W-:Y:S01]  /*6be0*/  LEA.HI R11, R19, R18, RZ, 0x5 ;  /* 0x00000012130b7211 */ /* 0x000fe200078f28ff */
[----:B-----5:R-:W-:Y:S02]  /*6bf0*/  IMAD R7, R15, R6, RZ ;  /* 0x000000060f077224 */ /* 0x020fe400078e02ff */
[----:B------:R4:W1:Y:S01]  /*6c00*/  LDS.128 R52, [R223+0x1800] ;  /* 0x00180000df347984 */ /* 0x0008620000000c00 */
[----:B------:R-:W-:Y:S01]  /*6c10*/  MOV R15, 0x7f800000 ;  /* 0x7f800000000f7802 */ /* 0x000fe20000000f00 */
[----:B--2---:R-:W-:Y:S01]  /*6c20*/  IMAD R2, R32, R8, R9 ;  /* 0x0000000820027224 */ /* 0x004fe200078e0209 */
[----:B------:R-:W-:Y:S01]  /*6c30*/  LOP3.LUT R0, R11, 0xffffffe0, RZ, 0xc0, !PT ;  /* 0xffffffe00b007812 */ /* 0x000fe200078ec0ff */
[----:B------:R4:W2:Y:S01]  /*6c40*/  LDS.128 R60, [R223+0x2000] ;  /* 0x00200000df3c7984 */ /* 0x0008a20000000c00 */
[----:B------:R-:W-:Y:S01]  /*6c50*/  SHF.L.U32 R11, R7, 0x7, RZ ;  /* 0x00000007070b7819 */ /* 0x000fe200000006ff */
[----:B---3--:R-:W-:Y:S01]  /*6c60*/  @P3 FMUL.FTZ R7, R10, 0.69314718246459960938 ;  /* 0x3f3172180a073820 */ /* 0x008fe20000410000 */
[----:B------:R-:W-:Y:S01]  /*6c70*/  IADD3 R0, -R0, R18, RZ ;  /* 0x0000001200007210 */ /* 0x000fe20007ffe1ff */
[----:B------:R4:W3:Y:S01]  /*6c80*/  LDS.128 R68, [R223+0x2800] ;  /* 0x00280000df447984 */ /* 0x0008e20000000c00 */
[--C-:B------:R-:W-:Y:S01]  /*6c90*/  IADD3 R10, P1, P0, R11, R4, R2.reuse ;  /* 0x000000040b0a7210 */ /* 0x100fe2000783e002 */
[----:B------:R-:W-:Y:S01]  /*6ca0*/  @P5 FMUL.FTZ R9, R13, 0.69314718246459960938 ;  /* 0x3f3172180d095820 */ /* 0x000fe20000410000 */
[----:B------:R-:W-:Y:S01]  /*6cb0*/  LOP3.LUT P2, RZ, R0, 0x3, RZ, 0xc0, !PT ;  /* 0x0000000300ff7812 */ /* 0x000fe2000784c0ff */
[----:B------:R4:W1:Y:S01]  /*6cc0*/  LDS.128 R76, [R223+0x3000] ;  /* 0x00300000df4c7984 */ /* 0x0008620000000c00 */
[----:B------:R-:W-:Y:S01]  /*6cd0*/  @P4 FMUL.FTZ R8, R12, 0.69314718246459960938 ;  /* 0x3f3172180c084820 */ /* 0x000fe20000410000 */
[----:B------:R-:W-:Y:S01]  /*6ce0*/  SHF.R.S32.HI R4, RZ, 0x1f, R11 ;  /* 0x0000001fff047819 */ /* 0x000fe2000001140b */
[----:B------:R-:W-:Y:S01]  /*6cf0*/  @P5 FFMA.FTZ R16, R135, c[0x0][0x238], R9 ;  /* 0x00008e0087105a23 */ /* 0x000fe20000010009 */
[----:B------:R4:W1:Y:S01]  /*6d00*/  LDS.128 R84, [R223+0x3800] ;  /* 0x00380000df547984 */ /* 0x0008620000000c00 */
[----:B------:R-:W-:Y:S01]  /*6d10*/  SHF.R.S32.HI R2, RZ, 0x1f, R2 ;  /* 0x0000001fff027819 */ /* 0x000fe20000011402 */
[----:B------:R-:W-:-:S02]  /*6d20*/  @P4 FFMA.FTZ R14, R134, c[0x0][0x238], R8 ;  /* 0x00008e00860e4a23 */ /* 0x000fc40000010008 */
[----:B------:R4:W1:Y:S01]  /*6d30*/  LDS.128 R20, [R223+0x4000] ;  /* 0x00400000df147984 */ /* 0x0008620000000c00 */
[----:B------:R-:W-:Y:S01]  /*6d40*/  @P3 FFMA.FTZ R15, R3, c[0x0][0x238], R7 ;  /* 0x00008e00030f3a23 */ /* 0x000fe20000010007 */
[----:B------:R-:W-:Y:S02]  /*6d50*/  IADD3.X R11, R4, R5, R2, P1, P0 ;  /* 0x00000005040b7210 */ /* 0x000fe40000fe0402 */
        /* <DEDUP_REMOVED lines=8> */
[----:B--23--:R-:W-:Y:S02]  /*6de0*/  SHF.R.S32.HI R2, RZ, 0x1f, R34 ;  /* 0x0000001fff027819 */ /* 0x00cfe40000011422 */
[----:B------:R-:W-:-:S02]  /*6df0*/  SHF.R.S32.HI R3, RZ, 0x1f, R0 ;  /* 0x0000001fff037819 */ /* 0x000fc40000011400 */
[----:B------:R-:W-:Y:S02]  /*6e00*/  LEA.HI R2, R2, R34, RZ, 0x2 ;  /* 0x0000002202027211 */ /* 0x000fe400078f10ff */
        /* <DEDUP_REMOVED lines=36> */
.L_x_849:
[----:B--23--:R-:W-:Y:S05]  /*7050*/  BSYNC B0 ;  /* 0x0000000000007941 */ /* 0x00cfea0003800000 */
.L_x_848:
[----:B------:R-:W2:Y:S01]  /*7060*/  LDL.LU.64 R8, [R1+0x10] ;  /* 0x0000100001087983 */ /* 0x000ea20000300a00 */
[----:B------:R-:W-:Y:S01]  /*7070*/  LEA.HI R0, R19, R18, RZ, 0x3 ;  /* 0x0000001213007211 */ /* 0x000fe200078f18ff */
[----:B------:R-:W-:Y:S01]  /*7080*/  BSSY B0, `(.L_x_850) ;  /* 0x0000014000007945 */ /* 0x000fe20003800000 */
[----:B------:R-:W-:-:S02]  /*7090*/  SHF.R.S32.HI R4, RZ, 0x1f, R32 ;  /* 0x0000001fff047819 */ /* 0x000fc40000011420 */
[----:B------:R-:W-:-:S03]  /*70a0*/  SHF.R.S32.HI R10, RZ, 0x3, R0 ;  /* 0x00000003ff0a7819 */ /* 0x000fc60000011400 */
[----:B------:R-:W-:-:S04]  /*70b0*/  IMAD R0, R4, c[0x0][0x1f0], RZ ;  /* 0x00007c0004007a24 */ /* 0x000fc800078e02ff */
[----:B------:R-:W-:Y:S01]  /*70c0*/  IMAD R0, R32, c[0x0][0x1f4], R0 ;  /* 0x00007d0020007a24 */ /* 0x000fe200078e0200 */
[----:B--2---:R-:W-:-:S05]  /*70d0*/  IADD3 R2, P0, R8, R137, RZ ;  /* 0x0000008908027210 */ /* 0x004fca0007f1e0ff */
[----:B------:R-:W-:Y:S01]  /*70e0*/  IMAD.X R3, R9, 0x1, R139, P0 ;  /* 0x0000000109037824 */ /* 0x000fe200000e068b */
[----:B------:R-:W-:-:S03]  /*70f0*/  ISETP.GE.AND P0, PT, R10, R252, PT ;  /* 0x000000fc0a00720c */ /* 0x000fc60003f06270 */
[----:B------:R-:W-:-:S04]  /*7100*/  IMAD.WIDE.U32 R8, R32, c[0x0][0x1f0], R2 ;  /* 0x00007c0020087a25 */ /* 0x000fc800078e0002 */
[----:B------:R-:W-:-:S06]  /*7110*/  IMAD.IADD R7, R9, 0x1, R0 ;  /* 0x0000000109077824 */ /* 0x000fcc00078e0200 */
[----:B------:R-:W-:Y:S05]  /*7120*/  @P0 BRA `(.L_x_851) ;  /* 0x0000009000000947 */ /* 0x000fea0003800000 */
[----:B------:R-:W-:Y:S01]  /*7130*/  MOV R6, R8 ;  /* 0x0000000800067202 */ /* 0x000fe20000000f00 */
[----:B------:R-:W-:-:S04]  /*7140*/  IMAD R0, R247, c[0x0][0x1e8], RZ ;  /* 0x00007a00f7007a24 */ /* 0x000fc800078e02ff */
[----:B------:R-:W-:-:S04]  /*7150*/  IMAD.WIDE.U32 R2, R246, c[0x0][0x1e8], R6 ;  /* 0x00007a00f6027a25 */ /* 0x000fc800078e0006 */
[----:B------:R-:W-:Y:S01]  /*7160*/  IMAD R0, R246, c[0x0][0x1ec], R0 ;  /* 0x00007b00f6007a24 */ /* 0x000fe200078e0200 */
[----:B------:R-:W-:-:S04]  /*7170*/  LEA R4, P0, R2, c[0x0][0x1d0], 0x1 ;  /* 0x0000740002047a11 */ /* 0x000fc800078008ff */
[----:B------:R-:W-:-:S04]  /*7180*/  IADD3 R0, R3, R0, RZ ;  /* 0x0000000003007210 */ /* 0x000fc80007ffe0ff */
[----:B------:R-:W-:-:S05]  /*7190*/  LEA.HI.X R5, R2, c[0x0][0x1d4], R0, 0x1, P0 ;  /* 0x0000750002057a11 */ /* 0x000fca00000f0c00 */
[----:B-1----:R1:W-:Y:S04]  /*71a0*/  STG.E.128 [R4.64], R24 ;  /* 0x0000001804007986 */ /* 0x0023e8000c101d06 */
[----:B------:R1:W-:Y:S02]  /*71b0*/  STG.E.128 [R4.64+0x80], R20 ;  /* 0x0000801404007986 */ /* 0x0003e4000c101d06 */
.L_x_851:
[----:B------:R-:W-:Y:S05]  /*71c0*/  BSYNC B0 ;  /* 0x0000000000007941 */ /* 0x000fea0003800000 */
.L_x_850:
[----:B------:R-:W-:Y:S01]  /*71d0*/  IADD3 R0, R10, 0x10, RZ ;  /* 0x000000100a007810 */ /* 0x000fe20007ffe0ff */
[----:B------:R-:W-:Y:S03]  /*71e0*/  BSSY B0, `(.L_x_852) ;  /* 0x000000f000007945 */ /* 0x000fe60003800000 */
[----:B------:R-:W-:-:S13]  /*71f0*/  ISETP.GE.AND P0, PT, R0, R252, PT ;  /* 0x000000fc0000720c */ /* 0x000fda0003f06270 */
[----:B------:R-:W-:Y:S05]  /*7200*/  @P0 BRA `(.L_x_853) ;  /* 0x000000c000000947 */ /* 0x000fea0003800000 */
[----:B-1----:R-:W-:Y:S01]  /*7210*/  IADD3 R4, P0, R246, 0x10, RZ ;  /* 0x00000010f6047810 */ /* 0x002fe20007f1e0ff */
        /* <DEDUP_REMOVED lines=11> */
.L_x_853:
[----:B------:R-:W-:Y:S05]  /*72d0*/  BSYNC B0 ;  /* 0x0000000000007941 */ /* 0x000fea0003800000 */
.L_x_852:
[----:B------:R-:W2:Y:S01]  /*72e0*/  LDL.LU R0, [R1+0x20] ;  /* 0x0000200001007983 */ /* 0x000ea20000300800 */
[----:B------:R-:W-:Y:S01]  /*72f0*/  BSSY B0, `(.L_x_854) ;  /* 0x000000f000007945 */ /* 0x000fe20003800000 */
[----:B--2---:R-:W-:-:S13]  /*7300*/  ISETP.GE.AND P0, PT, R0, R252, PT ;  /* 0x000000fc0000720c */ /* 0x004fda0003f06270 */
        /* <DEDUP_REMOVED lines=13> */
.L_x_855:
[----:B------:R-:W-:Y:S05]  /*73e0*/  BSYNC B0 ;  /* 0x0000000000007941 */ /* 0x000fea0003800000 */
.L_x_854:
        /* <DEDUP_REMOVED lines=16> */
.L_x_857:
[----:B------:R-:W-:Y:S05]  /*74f0*/  BSYNC B0 ;  /* 0x0000000000007941 */ /* 0x000fea0003800000 */
.L_x_856:
        /* <DEDUP_REMOVED lines=16> */
.L_x_859:
[----:B------:R-:W-:Y:S05]  /*7600*/  BSYNC B0 ;  /* 0x0000000000007941 */ /* 0x000fea0003800000 */
.L_x_858:
        /* <DEDUP_REMOVED lines=16> */
.L_x_861:
[----:B------:R-:W-:Y:S05]  /*7710*/  BSYNC B0 ;  /* 0x0000000000007941 */ /* 0x000fea0003800000 */
.L_x_860:
        /* <DEDUP_REMOVED lines=16> */
.L_x_863:
[----:B------:R-:W-:Y:S05]  /*7820*/  BSYNC B0 ;  /* 0x0000000000007941 */ /* 0x000fea0003800000 */
.L_x_862:
[----:B------:R-:W2:Y:S02]  /*7830*/  LDL.LU R0, [R1+0x28] ;  /* 0x0000280001007983 */ /* 0x000ea40000300800 */
[----:B--2---:R-:W-:-:S13]  /*7840*/  ISETP.GE.AND P0, PT, R0, R252, PT ;  /* 0x000000fc0000720c */ /* 0x004fda0003f06270 */
[----:B------:R-:W-:Y:S05]  /*7850*/  @P0 EXIT ;  /* 0x000000000000094d */ /* 0x000fea0003800000 */
        /* <DEDUP_REMOVED lines=13> */
.L_x_840:
[----:B------:R-:W2:Y:S01]  /*7930*/  LDL.LU R17, [R1+0xc] ;  /* 0x00000c0001117983 */ /* 0x000ea20000300800 */
[----:B-1----:R-:W1:Y:S01]  /*7940*/  LDC.U8 R4, c[0x0][0x329] ;  /* 0x0000ca40ff047b82 */ /* 0x002e620000000000 */
[----:B------:R-:W-:Y:S01]  /*7950*/  SHF.R.S32.HI R10, RZ, 0x1f, R89 ;  /* 0x0000001fff0a7819 */ /* 0x000fe20000011459 */
[----:B------:R-:W-:Y:S01]  /*7960*/  IMAD.IADD R14, R14, 0x1, -R252 ;  /* 0x000000010e0e7824 */ /* 0x000fe200078e0afc */
[----:B------:R-:W-:Y:S02]  /*7970*/  BSSY B0, `(.L_x_864) ;  /* 0x000003d000007945 */ /* 0x000fe40003800000 */
[----:B------:R-:W-:-:S03]  /*7980*/  LEA.HI R10, R10, R89, RZ, 0x3 ;  /* 0x000000590a0a7211 */ /* 0x000fc600078f18ff */
[----:B------:R-:W3:Y:S01]  /*7990*/  LDC.U8 R0, c[0x0][0x328] ;  /* 0x0000ca00ff007b82 */ /* 0x000ee20000000000 */
[----:B-1----:R-:W-:Y:S02]  /*79a0*/  ISETP.NE.AND P1, PT, R4, RZ, PT ;  /* 0x000000ff0400720c */ /* 0x002fe40003f25270 */
[----:B---3--:R-:W-:-:S04]  /*79b0*/  ISETP.NE.AND P3, PT, R0, RZ, PT ;  /* 0x000000ff0000720c */ /* 0x008fc80003f65270 */
[----:B------:R-:W-:-:S07]  /*79c0*/  ISETP.NE.OR P2, PT, R4, RZ, !P3 ;  /* 0x000000ff0400720c */ /* 0x000fce0005f45670 */
[----:B------:R-:W-:Y:S01]  /*79d0*/  @P1 IMAD.MOV.U32 R7, RZ, RZ, c[0x0][0x210] ;  /* 0x00008400ff071624 */ /* 0x000fe200078e00ff */
[----:B------:R-:W-:Y:S01]  /*79e0*/  LOP3.LUT R4, R10, 0x1ffffff8, RZ, 0xc0, !PT ;  /* 0x1ffffff80a047812 */ /* 0x000fe200078ec0ff */
[----:B------:R-:W-:Y:S01]  /*79f0*/  @!P1 IMAD.MOV.U32 R6, RZ, RZ, c[0x0][0x214] ;  /* 0x00008500ff069624 */ /* 0x000fe200078e00ff */
[----:B------:R-:W-:Y:S01]  /*7a00*/  SHF.R.S32.HI R10, RZ, 0x3, R10 ;  /* 0x00000003ff0a7819 */ /* 0x000fe2000001140a */
[----:B------:R-:W-:Y:S02]  /*7a10*/  @P1 IMAD R7, R7, c[0x0][0x214], RZ ;  /* 0x0000850007071a24 */ /* 0x000fe400078e02ff */
[----:B------:R-:W-:Y:S01]  /*7a20*/  @P1 IMAD.MOV.U32 R15, RZ, RZ, c[0x0][0x210] ;  /* 0x00008400ff0f1624 */ /* 0x000fe200078e00ff */
[----:B------:R-:W-:Y:S02]  /*7a30*/  @!P1 SEL R7, R6, c[0x0][0x234], !P3 ;  /* 0x00008d0006079a07 */ /* 0x000fe40005800000 */
[----:B------:R-:W-:-:S05]  /*7a40*/  @!P1 MOV R15, 0x1 ;  /* 0x00000001000f9802 */ /* 0x000fca0000000f00 */
[----:B------:R-:W-:Y:S01]  /*7a50*/  IMAD R6, R252, R15, RZ ;  /* 0x0000000ffc067224 */ /* 0x000fe200078e02ff */
[C---:B--2---:R-:W-:Y:S02]  /*7a60*/  ISETP.NE.AND P4, PT, R17.reuse, -0x1, PT ;  /* 0xffffffff1100780c */ /* 0x044fe40003f85270 */
[----:B------:R-:W-:-:S11]  /*7a70*/  ISETP.NE.OR P0, PT, R17, -0x1, P2 ;  /* 0xffffffff1100780c */ /* 0x000fd60001705670 */
[----:B------:R-:W-:Y:S01]  /*7a80*/  @P4 IMAD.WIDE.U32 R2, R17, c[0x0][0x1e8], RZ ;  /* 0x00007a0011024a25 */ /* 0x000fe200078e00ff */
[----:B------:R-:W-:-:S03]  /*7a90*/  @!P4 SHF.R.S32.HI R0, RZ, 0x1f, R11 ;  /* 0x0000001fff00c819 */ /* 0x000fc6000001140b */
[----:B------:R-:W-:Y:S02]  /*7aa0*/  @P4 IMAD R5, R17, c[0x0][0x1ec], R3 ;  /* 0x00007b0011054a24 */ /* 0x000fe400078e0203 */
[----:B------:R-:W-:Y:S02]  /*7ab0*/  @!P4 IMAD R3, R0, c[0x0][0x1e0], RZ ;  /* 0x000078000003ca24 */ /* 0x000fe400078e02ff */
[----:B------:R-:W-:-:S04]  /*7ac0*/  @!P4 IMAD.WIDE.U32 R8, R11, c[0x0][0x1e0], RZ ;  /* 0x000078000b08ca25 */ /* 0x000fc800078e00ff */
[----:B------:R-:W-:Y:S01]  /*7ad0*/  IMAD.IADD R0, R89, 0x1, -R4 ;  /* 0x0000000159007824 */ /* 0x000fe200078e0a04 */
[----:B------:R-:W-:Y:S01]  /*7ae0*/  @!P4 MOV R2, R8 ;  /* 0x000000080002c202 */ /* 0x000fe20000000f00 */
[----:B------:R-:W-:Y:S01]  /*7af0*/  @!P4 IMAD R4, R11, c[0x0][0x1e4], R3 ;  /* 0x000079000b04ca24 */ /* 0x000fe200078e0203 */
[----:B------:R-:W-:Y:S01]  /*7b00*/  SHF.R.S32.HI R8, RZ, 0x1f, R16 ;  /* 0x0000001fff087819 */ /* 0x000fe20000011410 */
[----:B------:R-:W-:Y:S02]  /*7b10*/  IMAD.SHL.U32 R0, R0, 0x8, RZ ;  /* 0x0000000800007824 */ /* 0x000fe400078e00ff */
[----:B------:R-:W-:Y:S01]  /*7b20*/  @P1 IMAD.MOV.U32 R3, RZ, RZ, 0x1 ;  /* 0x00000001ff031424 */ /* 0x000fe200078e00ff */
[----:B------:R-:W-:Y:S01]  /*7b30*/  @!P4 IADD3 R5, R9, R4, RZ ;  /* 0x000000040905c210 */ /* 0x000fe20007ffe0ff */
[----:B------:R-:W-:Y:S01]  /*7b40*/  @!P1 IMAD R3, R7, c[0x0][0x1c0], RZ ;  /* 0x0000700007039a24 */ /* 0x000fe200078e02ff */
[----:B------:R-:W-:Y:S01]  /*7b50*/  IADD3 R4, P3, R0, R2, RZ ;  /* 0x0000000200047210 */ /* 0x000fe20007f7e0ff */
[----:B------:R-:W-:-:S02]  /*7b60*/  @!P0 IMAD R17, R11, c[0x0][0x214], RZ ;  /* 0x000085000b118a24 */ /* 0x000fc400078e02ff */
[----:B------:R-:W-:Y:S01]  /*7b70*/  IMAD R8, R8, c[0x0][0x1f0], RZ ;  /* 0x00007c0008087a24 */ /* 0x000fe200078e02ff */
[----:B------:R-:W-:Y:S01]  /*7b80*/  LEA.HI.X.SX32 R5, R0, R5, 0x1, P3 ;  /* 0x0000000500057211 */ /* 0x000fe200018f0eff */
[----:B------:R-:W-:Y:S01]  /*7b90*/  IMAD R0, R11, R3, RZ ;  /* 0x000000030b007224 */ /* 0x000fe200078e02ff */
[----:B------:R1:W-:Y:S01]  /*7ba0*/  @!P0 STL [R1+0xc], R17 ;  /* 0x00000c1101008387 */ /* 0x0003e20000100800 */
[----:B------:R-:W-:Y:S01]  /*7bb0*/  CS2R R2, SRZ ;  /* 0x0000000000027805 */ /* 0x000fe2000001ff00 */
[----:B------:R-:W-:Y:S01]  /*7bc0*/  IMAD R8, R16, c[0x0][0x1f4], R8 ;  /* 0x00007d0010087a24 */ /* 0x000fe200078e0208 */
[--C-:B------:R-:W-:Y:S01]  /*7bd0*/  @!P2 SHF.R.S32.HI R3, RZ, 0x1f, R17.reuse ;  /* 0x0000001fff03a819 */ /* 0x100fe20000011411 */
[----:B------:R-:W-:Y:S01]  /*7be0*/  @!P2 IMAD.MOV.U32 R2, RZ, RZ, R17 ;  /* 0x000000ffff02a224 */ /* 0x000fe200078e0011 */
[----:B------:R-:W-:Y:S01]  /*7bf0*/  SEL R0, R0, RZ, P2 ;  /* 0x000000ff00007207 */ /* 0x000fe20001000000 */
[----:B------:R-:W-:Y:S01]  /*7c00*/  IMAD.WIDE.U32 R12, R16, c[0x0][0x1f0], R4 ;  /* 0x00007c00100c7a25 */ /* 0x000fe200078e0004 */
[----:B------:R-:W-:-:S02]  /*7c10*/  ISETP.GE.AND P2, PT, R10, R14, PT ;  /* 0x0000000e0a00720c */ /* 0x000fc40003f46270 */
[----:B------:R-:W-:Y:S01]  /*7c20*/  SHF.R.S32.HI R11, RZ, 0x1f, R10 ;  /* 0x0000001fff0b7819 */ /* 0x000fe2000001140a */
[----:B------:R-:W-:Y:S01]  /*7c30*/  IMAD R0, R16, R7, R0 ;  /* 0x0000000710007224 */ /* 0x000fe200078e0200 */
[----:B------:R-:W-:Y:S02]  /*7c40*/  SHF.R.S32.HI R4, RZ, 0x1f, R6 ;  /* 0x0000001fff047819 */ /* 0x000fe40000011406 */
[----:B------:R-:W-:Y:S02]  /*7c50*/  IADD3 R9, R8, R13, RZ ;  /* 0x0000000d08097210 */ /* 0x000fe40007ffe0ff */
[----:B------:R-:W-:Y:S01]  /*7c60*/  IADD3 R18, P1, P0, R6, R2, R0 ;  /* 0x0000000206127210 */ /* 0x000fe2000783e000 */
[----:B------:R-:W-:Y:S01]  /*7c70*/  IMAD.WIDE R6, R246, 0x80, R10 ;  /* 0x00000080f6067825 */ /* 0x000fe200078e020a */
[----:B------:R-:W-:-:S04]  /*7c80*/  SHF.R.S32.HI R0, RZ, 0x1f, R0 ;  /* 0x0000001fff007819 */ /* 0x000fc80000011400 */
[----:B-1----:R-:W-:Y:S01]  /*7c90*/  IADD3.X R17, R4, R3, R0, P1, P0 ;  /* 0x0000000304117210 */ /* 0x002fe20000fe0400 */
        /* <DEDUP_REMOVED lines=10> */
.L_x_865:
[----:B------:R-:W-:Y:S05]  /*7d40*/  BSYNC B0 ;  /* 0x0000000000007941 */ /* 0x000fea0003800000 */
.L_x_864:
[----:B------:R-:W-:Y:S01]  /*7d50*/  IADD3 R24, R10, 0x10, RZ ;  /* 0x000000100a187810 */ /* 0x000fe20007ffe0ff */
[----:B------:R-:W-:Y:S03]  /*7d60*/  BSSY B0, `(.L_x_866) ;  /* 0x000000f000007945 */ /* 0x000fe60003800000 */
[----:B------:R-:W-:-:S13]  /*7d70*/  ISETP.GE.AND P0, PT, R24, R14, PT ;  /* 0x0000000e1800720c */ /* 0x000fda0003f06270 */
        /* <DEDUP_REMOVED lines=13> */
.L_x_867:
[----:B------:R-:W-:Y:S05]  /*7e50*/  BSYNC B0 ;  /* 0x0000000000007941 */ /* 0x000fea0003800000 */
.L_x_866:
        /* <DEDUP_REMOVED lines=16> */
.L_x_869:
[----:B------:R-:W-:Y:S05]  /*7f60*/  BSYNC B0 ;  /* 0x0000000000007941 */ /* 0x000fea0003800000 */
.L_x_868:
        /* <DEDUP_REMOVED lines=16> */
.L_x_871:
[----:B------:R-:W-:Y:S05]  /*8070*/  BSYNC B0 ;  /* 0x0000000000007941 */ /* 0x000fea0003800000 */
.L_x_870:
        /* <DEDUP_REMOVED lines=16> */
.L_x_873:
[----:B------:R-:W-:Y:S05]  /*8180*/  BSYNC B0 ;  /* 0x0000000000007941 */ /* 0x000fea0003800000 */
.L_x_872:
        /* <DEDUP_REMOVED lines=16> */
.L_x_875:
[----:B------:R-:W-:Y:S05]  /*8290*/  BSYNC B0 ;  /* 0x0000000000007941 */ /* 0x000fea0003800000 */
.L_x_874:
        /* <DEDUP_REMOVED lines=16> */
.L_x_877:
[----:B------:R-:W-:Y:S05]  /*83a0*/  BSYNC B0 ;  /* 0x0000000000007941 */ /* 0x000fea0003800000 */
.L_x_876:
[----:B------:R-:W-:Y:S01]  /*83b0*/  IADD3 R19, R10, 0x70, RZ ;  /* 0x000000700a137810 */ /* 0x000fe20007ffe0ff */
[----:B------:R-:W-:Y:S03]  /*83c0*/  BSSY B0, `(.L_x_878) ;  /* 0x000000f000007945 */ /* 0x000fe60003800000 */
[----:B------:R-:W-:-:S13]  /*83d0*/  ISETP.GE.AND P0, PT, R19, R14, PT ;  /* 0x0000000e1300720c */ /* 0x000fda0003f06270 */
        /* <DEDUP_REMOVED lines=13> */
.L_x_879:
[----:B------:R-:W-:Y:S05]  /*84b0*/  BSYNC B0 ;  /* 0x0000000000007941 */ /* 0x000fea0003800000 */
.L_x_878:
[----:B------:R-:W-:-:S04]  /*84c0*/  LOP3.LUT P6, RZ, R89, 0x7, RZ, 0xc0, !PT ;  /* 0x0000000759ff7812 */ /* 0x000fc800078cc0ff */
[-C--:B------:R-:W-:Y:S02]  /*84d0*/  ISETP.GE.OR P2, PT, R10, R14.reuse, P6 ;  /* 0x0000000e0a00720c */ /* 0x080fe40003746670 */
[-C--:B------:R-:W-:Y:S02]  /*84e0*/  ISETP.GE.OR P1, PT, R24, R14.reuse, P6 ;  /* 0x0000000e1800720c */ /* 0x080fe40003726670 */
[-C--:B------:R-:W-:Y:S02]  /*84f0*/  ISETP.GE.OR P5, PT, R23, R14.reuse, P6 ;  /* 0x0000000e1700720c */ /* 0x080fe400037a6670 */
[-C--:B------:R-:W-:Y:S02]  /*8500*/  ISETP.GE.OR P4, PT, R22, R14.reuse, P6 ;  /* 0x0000000e1600720c */ /* 0x080fe40003786670 */
[----:B------:R-:W-:-:S05]  /*8510*/  ISETP.GE.OR P3, PT, R21, R14, P6 ;  /* 0x0000000e1500720c */ /* 0x000fca0003766670 */
[-C--:B------:R-:W-:Y:S02]  /*8520*/  @!P2 IMAD R0, R10, R15.reuse, RZ ;  /* 0x0000000f0a00a224 */ /* 0x080fe400078e02ff */
[----:B-1----:R-:W-:Y:S02]  /*8530*/  @!P2 IMAD.MOV.U32 R5, RZ, RZ, 0x7f800000 ;  /* 0x7f800000ff05a424 */ /* 0x002fe400078e00ff */
[----:B------:R-:W-:Y:S01]  /*8540*/  @!P5 IMAD R6, R23, R15, RZ ;  /* 0x0000000f1706d224 */ /* 0x000fe200078e02ff */
[----:B------:R-:W-:Y:S01]  /*8550*/  @!P2 IADD3 R3, P0, R0, R18, RZ ;  /* 0x000000120003a210 */ /* 0x000fe20007f1e0ff */
[----:B------:R-:W-:-:S03]  /*8560*/  @!P5 IMAD.MOV.U32 R12, RZ, RZ, 0x7f800000 ;  /* 0x7f800000ff0cd424 */ /* 0x000fc600078e00ff */
[----:B------:R-:W-:Y:S01]  /*8570*/  @!P2 LEA.HI.X.SX32 R4, R0, R17, 0x1, P0 ;  /* 0x000000110004a211 */ /* 0x000fe200000f0eff */
[----:B------:R-:W-:Y:S01]  /*8580*/  @!P1 IMAD R0, R24, R15, RZ ;  /* 0x0000000f18009224 */ /* 0x000fe200078e02ff */
[----:B------:R-:W-:-:S04]  /*8590*/  @!P2 LEA R2, P0, R3, c[0x0][0x200], 0x2 ;  /* 0x000080000302aa11 */ /* 0x000fc800078010ff */
[----:B------:R-:W-:Y:S02]  /*85a0*/  @!P2 LEA.HI.X R3, R3, c[0x0][0x204], R4, 0x2, P0 ;  /* 0x000081000303aa11 */ /* 0x000fe400000f1404 */
[----:B------:R-:W-:-:S03]  /*85b0*/  @!P1 IADD3 R4, P0, R0, R18, RZ ;  /* 0x0000001200049210 */ /* 0x000fc60007f1e0ff */
[----:B------:R1:W-:Y:S02]  /*85c0*/  @!P2 STG.E [R2.64], R5 ;  /* 0x000000050200a986 */ /* 0x0003e4000c101906 */
[----:B-1----:R-:W-:Y:S01]  /*85d0*/  @!P1 LEA.HI.X.SX32 R3, R0, R17, 0x1, P0 ;  /* 0x0000001100039211 */ /* 0x002fe200000f0eff */
[----:B------:R-:W-:Y:S01]  /*85e0*/  @!P4 IMAD R5, R22, R15, RZ ;  /* 0x0000000f1605c224 */ /* 0x000fe200078e02ff */
[----:B------:R-:W-:Y:S02]  /*85f0*/  @!P1 LEA R2, P2, R4, c[0x0][0x200], 0x2 ;  /* 0x0000800004029a11 */ /* 0x000fe400078410ff */
[----:B------:R-:W-:Y:S02]  /*8600*/  @!P5 IADD3 R0, P0, R6, R18, RZ ;  /* 0x000000120600d210 */ /* 0x000fe40007f1e0ff */
[----:B------:R-:W-:Y:S02]  /*8610*/  @!P1 LEA.HI.X R3, R4, c[0x0][0x204], R3, 0x2, P2 ;  /* 0x0000810004039a11 */ /* 0x000fe400010f1403 */
[----:B------:R-:W-:-:S02]  /*8620*/  @!P5 LEA.HI.X.SX32 R6, R6, R17, 0x1, P0 ;  /* 0x000000110606d211 */ /* 0x000fc400000f0eff */
[C---:B------:R-:W-:Y:S02]  /*8630*/  @!P5 LEA R10, P2, R0.reuse, c[0x0][0x200], 0x2 ;  /* 0x00008000000ada11 */ /* 0x040fe400078410ff */
[C---:B------:R-:W-:Y:S02]  /*8640*/  @!P4 IADD3 R4, P0, R5.reuse, R18, RZ ;  /* 0x000000120504c210 */ /* 0x040fe40007f1e0ff */
[----:B------:R-:W-:Y:S01]  /*8650*/  @!P5 LEA.HI.X R11, R0, c[0x0][0x204], R6, 0x2, P2 ;  /* 0x00008100000bda11 */ /* 0x000fe200010f1406 */
[----:B------:R-:W-:Y:S01]  /*8660*/  @!P1 IMAD.MOV.U32 R6, RZ, RZ, 0x7f800000 ;  /* 0x7f800000ff069424 */ /* 0x000fe200078e00ff */
[-C--:B------:R-:W-:Y:S02]  /*8670*/  ISETP.GE.OR P2, PT, R20, R14.reuse, P6 ;  /* 0x0000000e1400720c */ /* 0x080fe40003746670 */
[----:B------:R-:W-:Y:S01]  /*8680*/  @!P4 LEA.HI.X.SX32 R0, R5, R17, 0x1, P0 ;  /* 0x000000110500c211 */ /* 0x000fe200000f0eff */
[----:B------:R-:W-:Y:S01]  /*8690*/  @!P3 IMAD R5, R21, R15, RZ ;  /* 0x0000000f1505b224 */ /* 0x000fe200078e02ff */
[----:B------:R-:W-:Y:S01]  /*86a0*/  @!P4 LEA R8, P0, R4, c[0x0][0x200], 0x2 ;  /* 0x000080000408ca11 */ /* 0x000fe200078010ff */
[----:B------:R1:W-:Y:S01]  /*86b0*/  @!P1 STG.E [R2.64], R6 ;  /* 0x0000000602009986 */ /* 0x0003e2000c101906 */
[----:B------:R-:W-:-:S02]  /*86c0*/  ISETP.GE.OR P1, PT, R16, R14, P6 ;  /* 0x0000000e1000720c */ /* 0x000fc40003726670 */
[----:B------:R-:W-:Y:S01]  /*86d0*/  @!P4 LEA.HI.X R9, R4, c[0x0][0x204], R0, 0x2, P0 ;  /* 0x000081000409ca11 */ /* 0x000fe200000f1400 */
[----:B------:R2:W-:Y:S01]  /*86e0*/  @!P5 STG.E [R10.64], R12 ;  /* 0x0000000c0a00d986 */ /* 0x0005e2000c101906 */
[----:B------:R-:W-:Y:S02]  /*86f0*/  @!P3 IADD3 R0, P0, R5, R18, RZ ;  /* 0x000000120500b210 */ /* 0x000fe40007f1e0ff */
[----:B------:R-:W-:Y:S02]  /*8700*/  ISETP.GE.OR P6, PT, R19, R14, P6 ;  /* 0x0000000e1300720c */ /* 0x000fe400037c6670 */
[----:B-1----:R-:W-:Y:S01]  /*8710*/  @!P3 LEA.HI.X.SX32 R3, R5, R17, 0x1, P0 ;  /* 0x000000110503b211 */ /* 0x002fe200000f0eff */
[----:B------:R-:W-:Y:S01]  /*8720*/  @!P2 IMAD R2, R20, R15, RZ ;  /* 0x0000000f1402a224 */ /* 0x000fe200078e02ff */
[----:B------:R-:W-:Y:S01]  /*8730*/  @!P3 LEA R6, P0, R0, c[0x0][0x200], 0x2 ;  /* 0x000080000006ba11 */ /* 0x000fe200078010ff */
[----:B--2---:R-:W-:-:S03]  /*8740*/  @!P3 IMAD.MOV.U32 R10, RZ, RZ, 0x7f800000 ;  /* 0x7f800000ff0ab424 */ /* 0x004fc600078e00ff */
[----:B------:R-:W-:Y:S01]  /*8750*/  @!P3 LEA.HI.X R7, R0, c[0x0][0x204], R3, 0x2, P0 ;  /* 0x000081000007ba11 */ /* 0x000fe200000f1403 */
[----:B------:R-:W-:Y:S01]  /*8760*/  @!P1 IMAD R3, R16, R15, RZ ;  /* 0x0000000f10039224 */ /* 0x000fe200078e02ff */
[----:B------:R-:W-:-:S04]  /*8770*/  @!P2 IADD3 R0, P0, R2, R18, RZ ;  /* 0x000000120200a210 */ /* 0x000fc80007f1e0ff */
[----:B------:R-:W-:Y:S02]  /*8780*/  @!P2 LEA.HI.X.SX32 R2, R2, R17, 0x1, P0 ;  /* 0x000000110202a211 */ /* 0x000fe400000f0eff */
[----:B------:R-:W-:-:S04]  /*8790*/  @!P2 LEA R4, P0, R0, c[0x0][0x200], 0x2 ;  /* 0x000080000004aa11 */ /* 0x000fc800078010ff */
[----:B------:R-:W-:Y:S02]  /*87a0*/  @!P2 LEA.HI.X R5, R0, c[0x0][0x204], R2, 0x2, P0 ;  /* 0x000081000005aa11 */ /* 0x000fe400000f1402 */
[----:B------:R-:W-:-:S04]  /*87b0*/  @!P1 IADD3 R0, P0, R3, R18, RZ ;  /* 0x0000001203009210 */ /* 0x000fc80007f1e0ff */
[----:B------:R-:W-:Y:S02]  /*87c0*/  @!P1 LEA.HI.X.SX32 R3, R3, R17, 0x1, P0 ;  /* 0x0000001103039211 */ /* 0x000fe400000f0eff */
        /* <DEDUP_REMOVED lines=10> */
[----:B--2---:R-:W-:-:S05]  /*8870*/  IMAD R0, R19, R15, RZ ;  /* 0x0000000f13007224 */ /* 0x004fca00078e02ff */
[----:B------:R-:W-:-:S04]  /*8880*/  IADD3 R3, P0, R0, R18, RZ ;  /* 0x0000001200037210 */ /* 0x000fc80007f1e0ff */
[----:B------:R-:W-:Y:S02]  /*8890*/  LEA.HI.X.SX32 R0, R0, R17, 0x1, P0 ;  /* 0x0000001100007211 */ /* 0x000fe400000f0eff */
[----:B------:R-:W-:-:S04]  /*88a0*/  LEA R2, P0, R3, c[0x0][0x200], 0x2 ;  /* 0x0000800003027a11 */ /* 0x000fc800078010ff */
[----:B------:R-:W-:Y:S01]  /*88b0*/  LEA.HI.X R3, R3, c[0x0][0x204], R0, 0x2, P0 ;  /* 0x0000810003037a11 */ /* 0x000fe200000f1400 */
[----:B------:R-:W-:-:S05]  /*88c0*/  IMAD.MOV.U32 R0, RZ, RZ, 0x7f800000 ;  /* 0x7f800000ff007424 */ /* 0x000fca00078e00ff */
[----:B------:R-:W-:Y:S01]  /*88d0*/  STG.E [R2.64], R0 ;  /* 0x0000000002007986 */ /* 0x000fe2000c101906 */
[----:B------:R-:W-:Y:S05]  /*88e0*/  EXIT ;  /* 0x000000000000794d */ /* 0x000fea0003800000 */
.L_x_880:
        /* <DEDUP_REMOVED lines=9> */
.L_x_2386:


//--------------------- .text._ZN5flash16flash_fwd_kernelI23Flash_fwd_kernel_traitsILi128ELi128ELi32ELi4ELb0ELb0EN7cutlass6half_tE19Flash_kernel_traitsILi128ELi128ELi32ELi4ES3_EELb0ELb0ELb0ELb0ELb1ELb1ELb0ELb0EEEvNS_16Flash_fwd_paramsE --------------------------
	.section	.text._ZN5flash16flash_fwd_kernelI23Flash_fwd_kernel_traitsILi128ELi128ELi32ELi4ELb0ELb0EN7cutlass6half_tE19Flash_kernel_traitsILi128ELi128ELi32ELi4ES3_EELb0ELb0ELb0ELb0ELb1ELb1ELb0ELb0EEEvNS_16Flash_fwd_paramsE,"ax",@progbits
	.sectioninfo	@"SHI_REGISTERS=255"
	.align	128
        .global         _ZN5flash16flash_fwd_kernelI23Flash_fwd_kernel_traitsILi128ELi128ELi32ELi4ELb0ELb0EN7cutlass6half_tE19Flash_kernel_traitsILi128ELi128ELi32ELi4ES3_EELb0ELb0ELb0ELb0ELb1ELb1ELb0ELb0EEEvNS_16Flash_fwd_paramsE
        .type           _ZN5flash16flash_fwd_kernelI23Flash_fwd_kernel_traitsILi128ELi128ELi32ELi4ELb0ELb0EN7cutlass6half_tE19Flash_kernel_traitsILi128ELi128ELi32ELi4ES3_EELb0ELb0ELb0ELb0ELb1ELb1ELb0ELb0EEEvNS_16Flash_fwd_paramsE,@function
        .size           _ZN5flash16flash_fwd_kernelI23Flash_fwd_kernel_traitsILi128ELi128ELi32ELi4ELb0ELb0EN7cutlass6half_tE19Flash_kernel_traitsILi128ELi128ELi32ELi4ES3_EELb0ELb0ELb0ELb0ELb1ELb1ELb0ELb0EEEvNS_16Flash_fwd_paramsE,(.L_x_2387 - _ZN5flash16flash_fwd_kernelI23Flash_fwd_kernel_traitsILi128ELi128ELi32ELi4ELb0ELb0EN7cutlass6half_tE19Flash_kernel_traitsILi128ELi128ELi32ELi4ES3_EELb0ELb0ELb0ELb0ELb1ELb1ELb0ELb0EEEvNS_16Flash_fwd_paramsE)
        .other          _ZN5flash16flash_fwd_kernelI23Flash_fwd_kernel_traitsILi128ELi128ELi32ELi4ELb0ELb0EN7cutlass6half_tE19Flash_kernel_traitsILi128ELi128ELi32ELi4ES3_EELb0ELb0ELb0ELb0ELb1ELb1ELb0ELb0EEEvNS_16Flash_fwd_paramsE,@"STO_CUDA_ENTRY STV_DEFAULT"
_ZN5flash16flash_fwd_kernelI23Flash_fwd_kernel_traitsILi128ELi128ELi32ELi4ELb0ELb0EN7cutlass6half_tE19Flash_kernel_traitsILi128ELi128ELi32ELi4ES3_EELb0ELb0ELb0ELb0ELb1ELb1ELb0ELb0EEEvNS_16Flash_fwd_paramsE:
.text._ZN5flash16flash_fwd_kernelI23Flash_fwd_kernel_traitsILi128ELi128ELi32ELi4ELb0ELb0EN7cutlass6half_tE19Flash_kernel_traitsILi128ELi128ELi32ELi4ES3_EELb0ELb0ELb0ELb0ELb1ELb1ELb0ELb0EEEvNS_16Flash_fwd_paramsE:
        /* <DEDUP_REMOVED lines=26> */
[----:B------:R-:W-:Y:S01]  /*01a0*/  IADD3 R3, R84, 0x1f, RZ ;  /* 0x0000001f54037810 */ /* 0x000fe20007ffe0ff */
[----:B------:R-:W-:Y:S01]  /*01b0*/  IMAD.MOV.U32 R89, RZ, RZ, c[0x0][0x198] ;  /* 0x00006600ff597624 */ /* 0x000fe200078e00ff */
[----:B------:R-:W-:Y:S01]  /*01c0*/  SHF.R.S32.HI R24, RZ, 0x1f, R25 ;  /* 0x0000001fff187819 */ /* 0x000fe20000011419 */
[----:B------:R-:W-:Y:S01]  /*01d0*/  IMAD.MOV.U32 R23, RZ, RZ, R0 ;  /* 0x000000ffff177224 */ /* 0x000fe200078e0000 */
[----:B------:R-:W2:Y:S01]  /*01e0*/  S2R R20, SR_CTAID.Z ;  /* 0x0000000000147919 */ /* 0x000ea20000002700 */
[----:B------:R-:W-:Y:S01]  /*01f0*/  SHF.R.S32.HI R4, RZ, 0x1f, R3 ;  /* 0x0000001fff047819 */ /* 0x000fe20000011403 */
[----:B------:R-:W-:Y:S01]  /*0200*/  IMAD.SHL.U32 R90, R89, 0x20, RZ ;  /* 0x00000020595a7824 */ /* 0x000fe200078e00ff */
[----:B------:R-:W3:Y:S02]  /*0210*/  I2F.RP R0, R23 ;  /* 0x0000001700007306 */ /* 0x000ee40000209400 */
[----:B------:R-:W-:-:S06]  /*0220*/  LEA.HI R224, R4, R3, RZ, 0x5 ;  /* 0x0000000304e07211 */ /* 0x000fcc00078f28ff */
[----:B---3--:R-:W3:Y:S01]  /*0230*/  MUFU.RCP R0, R0 ;  /* 0x0000000000007308 */ /* 0x008ee20000001000 */
[----:B-1----:R-:W-:Y:S02]  /*0240*/  SHF.R.S32.HI R21, RZ, 0x1f, R88 ;  /* 0x0000001fff157819 */ /* 0x002fe40000011458 */
[----:B--2---:R-:W-:Y:S02]  /*0250*/  LOP3.LUT R2, R20, c[0x0][0x1c8], RZ, 0x3c, !PT ;  /* 0x0000720014027a12 */ /* 0x004fe400078e3cff */
[CC--:B------:R-:W-:Y:S02]  /*0260*/  LEA.HI R12, R21.reuse, R88.reuse, RZ, 0x3 ;  /* 0x00000058150c7211 */ /* 0x0c0fe400078f18ff */
[----:B------:R-:W-:Y:S02]  /*0270*/  ISETP.GE.AND P0, PT, R2, RZ, PT ;  /* 0x000000ff0200720c */ /* 0x000fe40003f06270 */
[----:B------:R-:W-:Y:S02]  /*0280*/  LOP3.LUT R4, R12, 0xfffffff8, RZ, 0xc0, !PT ;  /* 0xfffffff80c047812 */ /* 0x000fe400078ec0ff */
[----:B------:R-:W-:-:S02]  /*0290*/  LEA.HI R11, R21, R88, RZ, 0x4 ;  /* 0x00000058150b7211 */ /* 0x000fc400078f20ff */
[----:B------:R-:W-:Y:S01]  /*02a0*/  SHF.R.S32.HI R2, RZ, 0x3, R12 ;  /* 0x00000003ff027819 */ /* 0x000fe2000001140c */
[----:B------:R-:W-:Y:S01]  /*02b0*/  IMAD.IADD R36, R88, 0x1, -R4 ;  /* 0x0000000158247824 */ /* 0x000fe200078e0a04 */
[----:B---3--:R-:W-:Y:S02]  /*02c0*/  IADD3 R0, R0, 0xffffffe, RZ ;  /* 0x0ffffffe00007810 */ /* 0x008fe40007ffe0ff */
[----:B------:R-:W-:Y:S01]  /*02d0*/  SHF.R.S32.HI R9, RZ, 0x4, R11 ;  /* 0x00000004ff097819 */ /* 0x000fe2000001140b */
[----:B------:R-:W-:Y:S01]  /*02e0*/  IMAD.SHL.U32 R4, R2, 0x40, RZ ;  /* 0x0000004002047824 */ /* 0x000fe200078e00ff */
[----:B------:R1:W2:Y:S01]  /*02f0*/  F2I.FTZ.U32.TRUNC.NTZ R5, R0 ;  /* 0x0000000000057305 */ /* 0x0002a2000021f000 */
[--C-:B------:R-:W-:Y:S02]  /*0300*/  SHF.R.S32.HI R3, RZ, 0x1f, R2.reuse ;  /* 0x0000001fff037819 */ /* 0x100fe40000011402 */
[----:B------:R-:W-:Y:S02]  /*0310*/  LEA.HI R7, R11, R9, RZ, 0x1 ;  /* 0x000000090b077211 */ /* 0x000fe400078f08ff */
[----:B------:R-:W-:Y:S01]  /*0320*/  LEA.HI R10, R21, R88, RZ, 0x6 ;  /* 0x00000058150a7211 */ /* 0x000fe200078f30ff */
[----:B------:R-:W-:Y:S01]  /*0330*/  IMAD.WIDE R16, R16, 0x80, R2 ;  /* 0x0000008010107825 */ /* 0x000fe200078e0202 */
[----:B------:R-:W-:-:S02]  /*0340*/  IABS R22, R20 ;  /* 0x0000001400167213 */ /* 0x000fc40000000000 */
[----:B------:R-:W-:Y:S02]  /*0350*/  SHF.R.S32.HI R13, RZ, 0x1f, R20 ;  /* 0x0000001fff0d7819 */ /* 0x000fe40000011414 */
[----:B------:R-:W-:-:S03]  /*0360*/  LEA.HI R87, R21, R88, RZ, 0x5 ;  /* 0x0000005815577211 */ /* 0x000fc600078f28ff */
[----:B------:R-:W-:Y:S01]  /*0370*/  IMAD R13, R13, c[0x0][0x1a8], RZ ;  /* 0x00006a000d0d7a24 */ /* 0x000fe200078e02ff */
[----:B-1----:R-:W-:Y:S01]  /*0380*/  IADD3 R0, P1, R2, R6, RZ ;  /* 0x0000000602007210 */ /* 0x002fe20007f3e0ff */
[----:B------:R-:W-:Y:S02]  /*0390*/  IMAD.SHL.U32 R2, R36, 0x8, RZ ;  /* 0x0000000824027824 */ /* 0x000fe400078e00ff */
[----:B------:R-:W-:Y:S01]  /*03a0*/  IMAD R13, R20, c[0x0][0x1ac], R13 ;  /* 0x00006b00140d7a24 */ /* 0x000fe200078e020d */
[----:B------:R-:W-:Y:S01]  /*03b0*/  LEA.HI.X.SX32 R8, R6, R3, 0x1, P1 ;  /* 0x0000000306087211 */ /* 0x000fe200008f0eff */
[----:B--2---:R-:W-:Y:S01]  /*03c0*/  IMAD.MOV R3, RZ, RZ, -R5 ;  /* 0x000000ffff037224 */ /* 0x004fe200078e0a05 */
[----:B------:R-:W-:Y:S02]  /*03d0*/  LOP3.LUT R6, R4, 0x1c0, RZ, 0xc0, !PT ;  /* 0x000001c004067812 */ /* 0x000fe400078ec0ff */
[----:B------:R-:W-:Y:S02]  /*03e0*/  LOP3.LUT R4, R7, 0xfffffffe, RZ, 0xc0, !PT ;  /* 0xfffffffe07047812 */ /* 0x000fe400078ec0ff */
[----:B------:R-:W-:-:S02]  /*03f0*/  SHF.R.U32.HI R7, RZ, 0x3, R6 ;  /* 0x00000003ff077819 */ /* 0x000fc40000011606 */
[----:B------:R-:W-:Y:S01]  /*0400*/  LOP3.LUT R6, R6, 0x38, R2, 0xf8, !PT ;  /* 0x0000003806067812 */ /* 0x000fe200078ef802 */
[----:B------:R-:W-:Y:S01]  /*0410*/  IMAD.IADD R19, R9, 0x1, -R4 ;  /* 0x0000000109137824 */ /* 0x000fe200078e0a04 */
[----:B------:R-:W-:Y:S01]  /*0420*/  SHF.L.U32 R4, R10, 0x3, RZ ;  /* 0x000000030a047819 */ /* 0x000fe200000006ff */
[----:B------:R-:W-:Y:S01]  /*0430*/  IMAD.MOV.U32 R9, RZ, RZ, R3 ;  /* 0x000000ffff097224 */ /* 0x000fe200078e0003 */
[----:B------:R-:W-:Y:S02]  /*0440*/  LOP3.LUT R6, R6, R7, RZ, 0x3c, !PT ;  /* 0x0000000706067212 */ /* 0x000fe400078e3cff */
[----:B------:R-:W-:Y:S01]  /*0450*/  LOP3.LUT R3, R11, 0xfffffff0, RZ, 0xc0, !PT ;  /* 0xfffffff00b037812 */ /* 0x000fe200078ec0ff */
[----:B------:R-:W-:Y:S01]  /*0460*/  IMAD R7, R9, R23, RZ ;  /* 0x0000001709077224 */ /* 0x000fe200078e02ff */
[----:B------:R-:W-:Y:S01]  /*0470*/  LOP3.LUT R223, R6, 0x7ffffe00, R4, 0xf8, !PT ;  /* 0x7ffffe0006df7812 */ /* 0x000fe200078ef804 */
[----:B------:R-:W-:Y:S02]  /*0480*/  IMAD.MOV.U32 R4, RZ, RZ, RZ ;  /* 0x000000ffff047224 */ /* 0x000fe400078e00ff */
[----:B------:R-:W-:Y:S01]  /*0490*/  IMAD.IADD R6, R88, 0x1, -R3 ;  /* 0x0000000158067824 */ /* 0x000fe200078e0a03 */
[----:B------:R-:W-:Y:S01]  /*04a0*/  SHF.R.S32.HI R3, RZ, 0x1f, R2 ;  /* 0x0000001fff037819 */ /* 0x000fe20000011402 */
[----:B------:R-:W-:Y:S01]  /*04b0*/  IMAD.HI.U32 R10, R5, R7, R4 ;  /* 0x00000007050a7227 */ /* 0x000fe200078e0004 */
[----:B------:R-:W-:-:S02]  /*04c0*/  SHF.L.U32 R223, R223, 0x1, RZ ;  /* 0x00000001dfdf7819 */ /* 0x000fc400000006ff */
[----:B------:R-:W-:Y:S01]  /*04d0*/  SHF.R.S32.HI R9, RZ, 0x1f, R6 ;  /* 0x0000001fff097819 */ /* 0x000fe20000011406 */
[C---:B------:R-:W-:Y:S02]  /*04e0*/  IMAD R5, R8.reuse, c[0x0][0x198], RZ ;  /* 0x0000660008057a24 */ /* 0x040fe400078e02ff */
[----:B------:R-:W-:Y:S01]  /*04f0*/  IMAD R4, R8, c[0x0][0x1a0], RZ ;  /* 0x0000680008047a24 */ /* 0x000fe200078e02ff */
[----:B------:R-:W-:Y:S01]  /*0500*/  LEA.HI R18, R9, R6, RZ, 0x3 ;  /* 0x0000000609127211 */ /* 0x000fe200078f18ff */
[C---:B------:R-:W-:Y:S02]  /*0510*/  IMAD R14, R0.reuse, c[0x0][0x19c], R5 ;  /* 0x00006700000e7a24 */ /* 0x040fe400078e0205 */
[C---:B------:R-:W-:Y:S02]  /*0520*/  IMAD R15, R0.reuse, c[0x0][0x1a4], R4 ;  /* 0x00006900000f7a24 */ /* 0x040fe400078e0204 */
[----:B------:R-:W-:-:S04]  /*0530*/  IMAD.WIDE.U32 R4, R0, c[0x0][0x198], R2 ;  /* 0x0000660000047a25 */ /* 0x000fc800078e0002 */
[----:B------:R-:W-:Y:S01]  /*0540*/  IMAD.WIDE.U32 R8, R0, c[0x0][0x1a0], R2 ;  /* 0x0000680000087a25 */ /* 0x000fe200078e0002 */
[----:B------:R-:W-:-:S03]  /*0550*/  LOP3.LUT R0, R18, 0xfffffff8, RZ, 0xc0, !PT ;  /* 0xfffffff812007812 */ /* 0x000fc600078ec0ff */
[----:B------:R-:W-:Y:S02]  /*0560*/  IMAD.SHL.U32 R11, R36, 0x40, RZ ;  /* 0x00000040240b7824 */ /* 0x000fe400078e00ff */
[----:B------:R-:W-:Y:S02]  /*0570*/  IMAD.IADD R37, R6, 0x1, -R0 ;  /* 0x0000000106257824 */ /* 0x000fe400078e0a00 */
[----:B------:R-:W-:Y:S01]  /*0580*/  IMAD.HI.U32 R10, R10, R22, RZ ;  /* 0x000000160a0a7227 */ /* 0x000fe200078e00ff */
[----:B------:R-:W-:-:S03]  /*0590*/  LOP3.LUT R0, R11, 0x1c0, RZ, 0xc0, !PT ;  /* 0x000001c00b007812 */ /* 0x000fc600078ec0ff */
[----:B------:R-:W-:Y:S01]  /*05a0*/  IMAD R7, R24, c[0x0][0x178], RZ ;  /* 0x00005e0018077a24 */ /* 0x000fe200078e02ff */
[----:B------:R-:W-:Y:S01]  /*05b0*/  LOP3.LUT R12, R0, 0x8, R12, 0xf8, !PT ;  /* 0x00000008000c7812 */ /* 0x000fe200078ef80c */
[----:B------:R-:W-:Y:S01]  /*05c0*/  IMAD.WIDE.U32 R2, R25, c[0x0][0x178], R2 ;  /* 0x00005e0019027a25 */ /* 0x000fe200078e0002 */
[----:B------:R-:W-:-:S03]  /*05d0*/  SHF.R.U32.HI R11, RZ, 0x3, R0 ;  /* 0x00000003ff0b7819 */ /* 0x000fc60000011600 */
[----:B------:R-:W-:Y:S02]  /*05e0*/  IMAD.MOV R0, RZ, RZ, -R10 ;  /* 0x000000ffff007224 */ /* 0x000fe400078e0a0a */
[----:B------:R-:W-:Y:S02]  /*05f0*/  IMAD R7, R25, c[0x0][0x17c], R7 ;  /* 0x00005f0019077a24 */ /* 0x000fe400078e0207 */
[----:B------:R-:W-:Y:S02]  /*0600*/  IMAD R0, R23, R0, R22 ;  /* 0x0000000017007224 */ /* 0x000fe400078e0216 */
[----:B------:R-:W-:Y:S02]  /*0610*/  IMAD.IADD R3, R3, 0x1, R7 ;  /* 0x0000000103037824 */ /* 0x000fe400078e0207 */
[----:B------:R-:W-:Y:S01]  /*0620*/  IMAD.IADD R5, R5, 0x1, R14 ;  /* 0x0000000105057824 */ /* 0x000fe200078e020e */
[----:B------:R-:W-:Y:S01]  /*0630*/  ISETP.GT.U32.AND P1, PT, R23, R0, PT ;  /* 0x000000001700720c */ /* 0x000fe20003f24070 */
[----:B------:R-:W-:Y:S01]  /*0640*/  IMAD.WIDE.U32 R6, R20, c[0x0][0x1a8], R2 ;  /* 0x00006a0014067a25 */ /* 0x000fe200078e0002 */
[----:B------:R-:W-:-:S02]  /*0650*/  IADD3 R3, R9, R15, RZ ;  /* 0x0000000f09037210 */ /* 0x000fc40007ffe0ff */
[----:B------:R-:W-:Y:S01]  /*0660*/  LOP3.LUT R20, R12, R11, RZ, 0x3c, !PT ;  /* 0x0000000b0c147212 */ /* 0x000fe200078e3cff */
[----:B------:R-:W-:Y:S01]  /*0670*/  IMAD.MOV.U32 R2, RZ, RZ, R8 ;  /* 0x000000ffff027224 */ /* 0x000fe200078e0008 */
[----:B------:R-:W-:Y:S01]  /*0680*/  LEA.HI.SX32 R14, R224, 0xffffffff, 0x1b ;  /* 0xffffffffe00e7811 */ /* 0x000fe200078fdaff */
[----:B------:R-:W-:Y:S02]  /*0690*/  IMAD.IADD R7, R7, 0x1, R13 ;  /* 0x0000000107077824 */ /* 0x000fe400078e020d */
[----:B------:R-:W-:Y:S02]  /*06a0*/  IMAD R8, R17, c[0x0][0x190], RZ ;  /* 0x0000640011087a24 */ /* 0x000fe400078e02ff */
[----:B------:R-:W-:Y:S02]  /*06b0*/  IMAD.WIDE.U32 R6, R16, c[0x0][0x190], R6 ;  /* 0x0000640010067a25 */ /* 0x000fe400078e0006 */
[----:B------:R-:W-:Y:S02]  /*06c0*/  @!P1 IADD3 R10, R10, 0x1, RZ ;  /* 0x000000010a0a9810 */ /* 0x000fe40007ffe0ff */
[----:B------:R-:W-:-:S02]  /*06d0*/  @!P1 IMAD.IADD R0, R0, 0x1, -R23 ;  /* 0x0000000100009824 */ /* 0x000fc400078e0a17 */
[----:B------:R-:W-:Y:S02]  /*06e0*/  IMAD R11, R16, c[0x0][0x194], R8 ;  /* 0x00006500100b7a24 */ /* 0x000fe400078e0208 */
[----:B------:R-:W-:Y:S01]  /*06f0*/  IMAD.WIDE.U32 R8, R25, c[0x0][0x180], R4 ;  /* 0x0000600019087a25 */ /* 0x000fe200078e0004 */
[----:B------:R-:W-:-:S03]  /*0700*/  ISETP.GE.U32.AND P3, PT, R0, R23, PT ;  /* 0x000000170000720c */ /* 0x000fc60003f66070 */
[----:B------:R-:W-:Y:S01]  /*0710*/  IMAD.WIDE.U32 R4, R25, c[0x0][0x188], R2 ;  /* 0x0000620019047a25 */ /* 0x000fe200078e0002 */
[----:B------:R-:W-:-:S03]  /*0720*/  LEA R2, P2, R6, c[0x0][0x160], 0x1 ;  /* 0x0000580006027a11 */ /* 0x000fc600078408ff */
[----:B------:R-:W-:Y:S02]  /*0730*/  IMAD.IADD R11, R7, 0x1, R11 ;  /* 0x00000001070b7824 */ /* 0x000fe400078e020b */
[----:B------:R-:W-:Y:S02]  /*0740*/  IMAD.MOV.U32 R17, RZ, RZ, 0x5 ;  /* 0x00000005ff117424 */ /* 0x000fe400078e00ff */
[----:B------:R-:W-:Y:S01]  /*0750*/  IMAD R12, R24, c[0x0][0x188], RZ ;  /* 0x00006200180c7a24 */ /* 0x000fe200078e02ff */
[----:B------:R-:W-:Y:S01]  /*0760*/  LEA.HI.X R3, R6, c[0x0][0x164], R11, 0x1, P2 ;  /* 0x0000590006037a11 */ /* 0x000fe200010f0c0b */
[----:B------:R-:W-:Y:S01]  /*0770*/  IMAD.MOV.U32 R16, RZ, RZ, c[0x0][0x190] ;  /* 0x00006400ff107624 */ /* 0x000fe200078e00ff */
[----:B------:R-:W-:Y:S01]  /*0780*/  ISETP.NE.AND P2, PT, RZ, c[0x0][0x1c8], PT ;  /* 0x00007200ff007a0c */ /* 0x000fe20003f45270 */
[----:B------:R-:W-:Y:S01]  /*0790*/  IMAD R12, R25, c[0x0][0x18c], R12 ;  /* 0x00006300190c7a24 */ /* 0x000fe200078e020c */
[----:B------:R-:W-:Y:S01]  /*07a0*/  @P3 IADD3 R10, R10, 0x1, RZ ;  /* 0x000000010a0a3810 */ /* 0x000fe20007ffe0ff */
[C---:B------:R-:W-:Y:S01]  /*07b0*/  IMAD.SHL.U32 R22, R16.reuse, 0x20, RZ ;  /* 0x0000002010167824 */ /* 0x040fe200078e00ff */
[-C--:B------:R-:W-:Y:S01]  /*07c0*/  SHF.L.U64.HI R91, R89, R17.reuse, c[0x0][0x19c] ;  /* 0x00006700595b7619 */ /* 0x080fe20000010211 */
[----:B------:R-:W-:Y:S01]  /*07d0*/  IMAD.MOV.U32 R6, RZ, RZ, R4 ;  /* 0x000000ffff067224 */ /* 0x000fe200078e0004 */
[----:B------:R1:W-:Y:S01]  /*07e0*/  LDGSTS.E.BYPASS.LTC128B.128 [R223], [R2.64] ;  /* 0x0000000002df7fae */ /* 0x0003e2000b901d48 */
[----:B------:R-:W-:Y:S01]  /*07f0*/  IMAD.MOV.U32 R0, RZ, RZ, R10 ;  /* 0x000000ffff007224 */ /* 0x000fe200078e000a */
[----:B------:R-:W-:Y:S01]  /*0800*/  SHF.R.S32.HI R4, RZ, 0x1f, R14 ;  /* 0x0000001fff047819 */ /* 0x000fe2000001140e */
[----:B------:R-:W-:Y:S01]  /*0810*/  IMAD.IADD R7, R5, 0x1, R12 ;  /* 0x0000000105077824 */ /* 0x000fe200078e020c */
[----:B------:R1:W-:Y:S01]  /*0820*/  LDGSTS.E.BYPASS.LTC128B.128 [R223+0x4000], [R2.64+0x80] ;  /* 0x0400008002df7fae */ /* 0x0003e2000b901d48 */
[----:B------:R-:W-:Y:S01]  /*0830*/  IMAD R5, R91, R14, RZ ;  /* 0x0000000e5b057224 */ /* 0x000fe200078e02ff */
[----:B------:R-:W-:Y:S01]  /*0840*/  SHF.L.U64.HI R16, R16, R17, c[0x0][0x194] ;  /* 0x0000650010107619 */ /* 0x000fe20000010211 */
[----:B------:R-:W-:Y:S01]  /*0850*/  @!P0 IMAD.MOV R0, RZ, RZ, -R0 ;  /* 0x000000ffff008224 */ /* 0x000fe200078e0a00 */
[----:B------:R-:W-:Y:S01]  /*0860*/  @!P2 LOP3.LUT R0, RZ, c[0x0][0x1c8], RZ, 0x33, !PT ;  /* 0x00007200ff00aa12 */ /* 0x000fe200078e33ff */
[----:B------:R-:W-:-:S02]  /*0870*/  IMAD R13, R24, c[0x0][0x180], RZ ;  /* 0x00006000180d7a24 */ /* 0x000fc400078e02ff */
[C---:B------:R-:W-:Y:S01]  /*0880*/  IMAD R15, R4.reuse, R90, R5 ;  /* 0x0000005a040f7224 */ /* 0x040fe200078e0205 */
[----:B------:R-:W-:Y:S01]  /*0890*/  SHF.R.S32.HI R10, RZ, 0x1f, R0 ;  /* 0x0000001fff0a7819 */ /* 0x000fe20000011400 */
[----:B------:R-:W-:Y:S02]  /*08a0*/  IMAD R5, R4, c[0x0][0x1a0], RZ ;  /* 0x0000680004057a24 */ /* 0x000fe400078e02ff */
[----:B------:R-:W-:Y:S02]  /*08b0*/  IMAD R13, R25, c[0x0][0x184], R13 ;  /* 0x00006100190d7a24 */ /* 0x000fe400078e020d */
[----:B------:R-:W-:Y:S02]  /*08c0*/  IMAD R11, R14, c[0x0][0x1a4], R5 ;  /* 0x000069000e0b7a24 */ /* 0x000fe400078e0205 */
[----:B------:R-:W-:Y:S02]  /*08d0*/  IMAD.IADD R9, R9, 0x1, R13 ;  /* 0x0000000109097824 */ /* 0x000fe400078e020d */
[----:B------:R-:W-:-:S04]  /*08e0*/  IMAD.WIDE.U32 R248, R0, c[0x0][0x1b8], R6 ;  /* 0x00006e0000f87a25 */ /* 0x000fc800078e0006 */
[----:B------:R-:W-:-:S04]  /*08f0*/  IMAD.WIDE.U32 R250, R0, c[0x0][0x1b0], R8 ;  /* 0x00006c0000fa7a25 */ /* 0x000fc800078e0008 */
[----:B------:R-:W-:Y:S01]  /*0900*/  IMAD.WIDE.U32 R12, R14, c[0x0][0x1a0], RZ ;  /* 0x000068000e0c7a25 */ /* 0x000fe200078e00ff */
[----:B-1----:R-:W-:-:S03]  /*0910*/  IADD3 R2, P1, R22, R2, RZ ;  /* 0x0000000216027210 */ /* 0x002fc60007f3e0ff */
[----:B------:R-:W-:Y:S01]  /*0920*/  IMAD.IADD R6, R13, 0x1, R11 ;  /* 0x000000010d067824 */ /* 0x000fe200078e020b */
[----:B------:R-:W-:Y:S01]  /*0930*/  IADD3.X R3, R16, R3, RZ, P1, !PT ;  /* 0x0000000310037210 */ /* 0x000fe20000ffe4ff */
[----:B------:R-:W-:Y:S01]  /*0940*/  IMAD.MOV.U32 R246, RZ, RZ, R250 ;  /* 0x000000fffff67224 */ /* 0x000fe200078e00fa */
[----:B------:R-:W-:-:S03]  /*0950*/  IADD3 R4, P0, R2, R22, RZ ;  /* 0x0000001602047210 */ /* 0x000fc60007f1e0ff */
[----:B------:R1:W-:Y:S02]  /*0960*/  LDGSTS.E.BYPASS.LTC128B.128 [R223+0x800], [R2.64] ;  /* 0x0080000002df7fae */ /* 0x0003e4000b901d48 */
[----:B------:R-:W-:Y:S02]  /*0970*/  IMAD.X R5, R3, 0x1, R16, P0 ;  /* 0x0000000103057824 */ /* 0x000fe400000e0610 */
[----:B------:R1:W-:Y:S04]  /*0980*/  LDGSTS.E.BYPASS.LTC128B.128 [R223+0x4800], [R2.64+0x80] ;  /* 0x0480008002df7fae */ /* 0x0003e8000b901d48 */
[----:B------:R2:W-:Y:S04]  /*0990*/  LDGSTS.E.BYPASS.LTC128B.128 [R223+0x1000], [R4.64] ;  /* 0x0100000004df7fae */ /* 0x0005e8000b901d48 */
[----:B------:R2:W-:Y:S01]  /*09a0*/  LDGSTS.E.BYPASS.LTC128B.128 [R223+0x5000], [R4.64+0x80] ;  /* 0x0500008004df7fae */ /* 0x0005e2000b901d48 */
[----:B-1----:R-:W-:Y:S01]  /*09b0*/  IMAD R3, R10, c[0x0][0x1b0], RZ ;  /* 0x00006c000a037a24 */ /* 0x002fe200078e02ff */
[----:B------:R-:W-:Y:S01]  /*09c0*/  IADD3 R2, P0, R4, R22, RZ ;  /* 0x0000001604027210 */ /* 0x000fe20007f1e0ff */
[----:B------:R-:W-:-:S02]  /*09d0*/  IMAD R10, R10, c[0x0][0x1b8], RZ ;  /* 0x00006e000a0a7a24 */ /* 0x000fc400078e02ff */
[----:B------:R-:W-:Y:S01]  /*09e0*/  IMAD R7, R0, c[0x0][0x1b4], R3 ;  /* 0x00006d0000077a24 */ /* 0x000fe200078e0203 */
[----:B------:R-:W-:Y:S01]  /*09f0*/  IADD3 R8, P1, R2, R22, RZ ;  /* 0x0000001602087210 */ /* 0x000fe20007f3e0ff */
[----:B------:R-:W-:Y:S02]  /*0a00*/  IMAD R0, R0, c[0x0][0x1bc], R10 ;  /* 0x00006f0000007a24 */ /* 0x000fe400078e020a */
[----:B------:R-:W-:Y:S01]  /*0a10*/  IMAD.X R3, R5, 0x1, R16, P0 ;  /* 0x0000000105037824 */ /* 0x000fe200000e0610 */
[C---:B------:R-:W-:Y:S01]  /*0a20*/  LEA R13, P0, R12.reuse, R248, 0x5 ;  /* 0x000000f80c0d7211 */ /* 0x040fe200078028ff */
[----:B------:R-:W-:Y:S01]  /*0a30*/  IMAD.IADD R252, R249, 0x1, R0 ;  /* 0x00000001f9fc7824 */ /* 0x000fe200078e0200 */
[----:B------:R-:W-:Y:S01]  /*0a40*/  IADD3 R247, R251, R7, RZ ;  /* 0x00000007fbf77210 */ /* 0x000fe20007ffe0ff */
[----:B------:R-:W-:Y:S01]  /*0a50*/  IMAD.X R9, R3, 0x1, R16, P1 ;  /* 0x0000000103097824 */ /* 0x000fe200008e0610 */
[----:B------:R1:W-:Y:S02]  /*0a60*/  LDGSTS.E.BYPASS.LTC128B.128 [R223+0x1800], [R2.64] ;  /* 0x0180000002df7fae */ /* 0x0003e4000b901d48 */
[----:B------:R-:W-:Y:S01]  /*0a70*/  LEA.HI.X R12, R12, R252, R6, 0x5, P0 ;  /* 0x000000fc0c0c7211 */ /* 0x000fe200000f2c06 */
[----:B------:R-:W-:Y:S01]  /*0a80*/  IMAD.WIDE.U32 R10, R14, R90, R246 ;  /* 0x0000005a0e0a7225 */ /* 0x000fe200078e00f6 */
[-C--:B------:R-:W-:Y:S01]  /*0a90*/  IADD3 R6, P0, R8, R22.reuse, RZ ;  /* 0x0000001608067210 */ /* 0x080fe20007f1e0ff */
[----:B------:R1:W-:Y:S02]  /*0aa0*/  LDGSTS.E.BYPASS.LTC128B.128 [R223+0x5800], [R2.64+0x80] ;  /* 0x0580008002df7fae */ /* 0x0003e4000b901d48 */
[----:B------:R-:W-:Y:S01]  /*0ab0*/  IMAD.IADD R0, R11, 0x1, R15 ;  /* 0x000000010b007824 */ /* 0x000fe200078e020f */
[----:B--2---:R-:W-:Y:S01]  /*0ac0*/  IADD3 R4, P1, R6, R22, RZ ;  /* 0x0000001606047210 */ /* 0x004fe20007f3e0ff */
[--C-:B------:R-:W-:Y:S01]  /*0ad0*/  IMAD.X R7, R9, 0x1, R16.reuse, P0 ;  /* 0x0000000109077824 */ /* 0x100fe200000e0610 */
[----:B------:R2:W-:Y:S03]  /*0ae0*/  LDGSTS.E.BYPASS.LTC128B.128 [R223+0x2000], [R8.64] ;  /* 0x0200000008df7fae */ /* 0x0005e6000b901d48 */
[----:B------:R-:W-:Y:S01]  /*0af0*/  IMAD.X R5, R7, 0x1, R16, P1 ;  /* 0x0000000107057824 */ /* 0x000fe200008e0610 */
[----:B------:R2:W-:Y:S01]  /*0b00*/  LDGSTS.E.BYPASS.LTC128B.128 [R223+0x6000], [R8.64+0x80] ;  /* 0x0600008008df7fae */ /* 0x0005e2000b901d48 */
[----:B------:R-:W-:-:S03]  /*0b10*/  LOP3.LUT P1, RZ, R37, 0x2, RZ, 0xc0, !PT ;  /* 0x0000000225ff7812 */ /* 0x000fc6000782c0ff */
[----:B------:R3:W-:Y:S04]  /*0b20*/  LDGSTS.E.BYPASS.LTC128B.128 [R223+0x2800], [R6.64] ;  /* 0x0280000006df7fae */ /* 0x0007e8000b901d48 */
[----:B------:R3:W-:Y:S04]  /*0b30*/  LDGSTS.E.BYPASS.LTC128B.128 [R223+0x6800], [R6.64+0x80] ;  /* 0x0680008006df7fae */ /* 0x0007e8000b901d48 */
[----:B------:R4:W-:Y:S04]  /*0b40*/  LDGSTS.E.BYPASS.LTC128B.128 [R223+0x3000], [R4.64] ;  /* 0x0300000004df7fae */ /* 0x0009e8000b901d48 */
[----:B------:R4:W-:Y:S01]  /*0b50*/  LDGSTS.E.BYPASS.LTC128B.128 [R223+0x7000], [R4.64+0x80] ;  /* 0x0700008004df7fae */ /* 0x0009e2000b901d48 */
[----:B-1----:R-:W-:-:S04]  /*0b60*/  LEA R2, P0, R10, c[0x0][0x168], 0x1 ;  /* 0x00005a000a027a11 */ /* 0x002fc800078008ff */
[----:B------:R-:W-:Y:S01]  /*0b70*/  LEA.HI.X R3, R10, c[0x0][0x16c], R0, 0x1, P0 ;  /* 0x00005b000a037a11 */ /* 0x000fe200000f0c00 */
[----:B------:R-:W-:Y:S01]  /*0b80*/  IMAD.SHL.U32 R0, R37, 0x40, RZ ;  /* 0x0000004025007824 */ /* 0x000fe200078e00ff */
[----:B--2---:R-:W-:-:S04]  /*0b90*/  IADD3 R8, P0, R4, R22, RZ ;  /* 0x0000001604087210 */ /* 0x004fc80007f1e0ff */
[----:B------:R-:W-:Y:S01]  /*0ba0*/  LOP3.LUT R0, R0, 0x1c0, RZ, 0xc0, !PT ;  /* 0x000001c000007812 */ /* 0x000fe200078ec0ff */
[----:B------:R-:W-:Y:S02]  /*0bb0*/  IMAD.X R9, R5, 0x1, R16, P0 ;  /* 0x0000000105097824 */ /* 0x000fe400000e0610 */
[----:B---3--:R-:W-:Y:S01]  /*0bc0*/  IMAD.MOV.U32 R7, RZ, RZ, c[0x0][0x1a0] ;  /* 0x00006800ff077624 */ /* 0x008fe200078e00ff */
[----:B------:R-:W-:Y:S02]  /*0bd0*/  SHF.R.S32.HI R6, RZ, 0x5, R87 ;  /* 0x00000005ff067819 */ /* 0x000fe40000011457 */
[----:B------:R1:W-:Y:S01]  /*0be0*/  LDGSTS.E.BYPASS.LTC128B.128 [R223+0x3800], [R8.64] ;  /* 0x0380000008df7fae */ /* 0x0003e2000b901d48 */
[C---:B------:R-:W-:Y:S01]  /*0bf0*/  IMAD.SHL.U32 R27, R7.reuse, 0x20, RZ ;  /* 0x00000020071b7824 */ /* 0x040fe200078e00ff */
[----:B------:R-:W-:Y:S02]  /*0c00*/  SHF.L.U64.HI R26, R7, R17, c[0x0][0x1a4] ;  /* 0x00006900071a7619 */ /* 0x000fe40000010211 */
[----:B------:R1:W-:Y:S01]  /*0c10*/  LDGSTS.E.BYPASS.LTC128B.128 [R223+0x7800], [R8.64+0x80] ;  /* 0x0780008008df7fae */ /* 0x0003e2000b901d48 */
[----:B----4-:R-:W-:-:S03]  /*0c20*/  IADD3 R4, P0, R2, R90, RZ ;  /* 0x0000005a02047210 */ /* 0x010fc60007f1e0ff */
[----:B------:R2:W-:Y:S01]  /*0c30*/  LDGSTS.E.BYPASS.LTC128B.128 [R223+0x8000], [R2.64] ;  /* 0x0800000002df7fae */ /* 0x0005e2000b901d48 */
[----:B------:R-:W-:-:S03]  /*0c40*/  IADD3.X R5, R3, R91, RZ, P0, !PT ;  /* 0x0000005b03057210 */ /* 0x000fc600007fe4ff */
[----:B------:R2:W-:Y:S04]  /*0c50*/  LDGSTS.E.BYPASS.LTC128B.128 [R223+0x9000], [R2.64+0x80] ;  /* 0x0900008002df7fae */ /* 0x0005e8000b901d48 */
[----:B------:R3:W-:Y:S04]  /*0c60*/  LDGSTS.E.BYPASS.LTC128B.128 [R223+0x8800], [R4.64] ;  /* 0x0880000004df7fae */ /* 0x0007e8000b901d48 */
[----:B------:R3:W-:Y:S04]  /*0c70*/  LDGSTS.E.BYPASS.LTC128B.128 [R223+0x9800], [R4.64+0x80] ;  /* 0x0980008004df7fae */ /* 0x0007e8000b901d48 */
[----:B------:R-:W0:Y:S01]  /*0c80*/  LDGDEPBAR ;  /* 0x00000000000079af */ /* 0x000e220000000000 */
[----:B--2---:R-:W-:-:S02]  /*0c90*/  IMAD.SHL.U32 R2, R19, 0x8, RZ ;  /* 0x0000000813027824 */ /* 0x004fc400078e00ff */
[----:B------:R-:W-:-:S03]  /*0ca0*/  IMAD.SHL.U32 R3, R18, 0x40, RZ ;  /* 0x0000004012037824 */ /* 0x000fc600078e00ff */
[----:B------:R-:W-:Y:S02]  /*0cb0*/  LOP3.LUT R2, R0, 0x8, R2, 0xf8, !PT ;  /* 0x0000000800027812 */ /* 0x000fe400078ef802 */
[----:B------:R-:W-:Y:S01]  /*0cc0*/  SHF.R.U32.HI R0, RZ, 0x3, R0 ;  /* 0x00000003ff007819 */ /* 0x000fe20000011600 */
[----:B------:R-:W-:-:S04]  /*0cd0*/  DEPBAR.LE SB0, 0x0 ;  /* 0x000080000000791a */ /* 0x000fc80000000000 */
[----:B------:R-:W-:Y:S01]  /*0ce0*/  LOP3.LUT R86, R3, 0xfffffe00, RZ, 0xc0, !PT ;  /* 0xfffffe0003567812 */ /* 0x000fe200078ec0ff */
[----:B------:R-:W-:Y:S01]  /*0cf0*/  BAR.SYNC.DEFER_BLOCKING 0x0 ;  /* 0x0000000000007b1d */ /* 0x000fe20000010000 */
[C---:B---3--:R-:W-:Y:S02]  /*0d00*/  LEA R4, P0, R13.reuse, c[0x0][0x170], 0x1 ;  /* 0x00005c000d047a11 */ /* 0x048fe400078008ff */
[----:B------:R-:W-:Y:S01]  /*0d10*/  LOP3.LUT R85, R2, R0, RZ, 0x3c, !PT ;  /* 0x0000000002557212 */ /* 0x000fe200078e3cff */
[----:B------:R-:W-:Y:S01]  /*0d20*/  IMAD R2, R6, 0x400, R86 ;  /* 0x0000040006027824 */ /* 0x000fe200078e0256 */
[----:B------:R-:W-:Y:S02]  /*0d30*/  LEA.HI.X R5, R13, c[0x0][0x174], R12, 0x1, P0 ;  /* 0x00005d000d057a11 */ /* 0x000fe400000f0c0c */
[----:B------:R-:W-:Y:S01]  /*0d40*/  IADD3 R6, P0, R27, R4, RZ ;  /* 0x000000041b067210 */ /* 0x000fe20007f1e0ff */
[----:B------:R-:W-:Y:S01]  /*0d50*/  IMAD.IADD R2, R2, 0x1, R85 ;  /* 0x0000000102027824 */ /* 0x000fe200078e0255 */
[----:B------:R-:W-:-:S03]  /*0d60*/  LEA R0, R19, R20, 0x9 ;  /* 0x0000001413007211 */ /* 0x000fc600078e48ff */
[----:B------:R-:W-:Y:S01]  /*0d70*/  IMAD.X R7, R26, 0x1, R5, P0 ;  /* 0x000000011a077824 */ /* 0x000fe200000e0605 */
[----:B------:R-:W-:Y:S01]  /*0d80*/  LOP3.LUT P0, RZ, R36, 0x2, RZ, 0xc0, !PT ;  /* 0x0000000224ff7812 */ /* 0x000fe2000780c0ff */
[----:B------:R-:W-:Y:S01]  /*0d90*/  IMAD.SHL.U32 R209, R2, 0x2, RZ ;  /* 0x0000000202d17824 */ /* 0x000fe200078e00ff */
[C---:B------:R-:W-:Y:S01]  /*0da0*/  LEA R218, R0.reuse, 0x8000, 0x1 ;  /* 0x0000800000da7811 */ /* 0x040fe200078e08ff */
[----:B------:R-:W-:Y:S01]  /*0db0*/  IMAD.SHL.U32 R3, R0, 0x2, RZ ;  /* 0x0000000200037824 */ /* 0x000fe200078e00ff */
[----:B------:R-:W-:Y:S02]  /*0dc0*/  MOV R2, 0x40 ;  /* 0x0000004000027802 */ /* 0x000fe40000000f00 */
[C---:B------:R-:W-:Y:S01]  /*0dd0*/  IADD3 R219, R218.reuse, 0x20, RZ ;  /* 0x00000020dadb7810 */ /* 0x040fe20007ffe0ff */
[----:B------:R-:W-:Y:S01]  /*0de0*/  @!PT LDS RZ, [RZ] ;  /* 0x00000000fffff984 */ /* 0x000fe20000000800 */
[----:B------:R-:W-:Y:S01]  /*0df0*/  @!PT LDS RZ, [RZ] ;  /* 0x00000000fffff984 */ /* 0x000fe20000000800 */
[----:B------:R-:W-:Y:S01]  /*0e00*/  @!PT LDS RZ, [RZ] ;  /* 0x00000000fffff984 */ /* 0x000fe20000000800 */
[----:B------:R2:W-:Y:S06]  /*0e10*/  LDGSTS.E.BYPASS.LTC128B.128 [R223+0xa000], [R4.64] ;  /* 0x0a00000004df7fae */ /* 0x0005ec000b901d48 */
[----:B------:R-:W-:Y:S01]  /*0e20*/  @P0 IADD3 R219, R218, -0x20, RZ ;  /* 0xffffffe0dadb0810 */ /* 0x000fe20007ffe0ff */
[----:B------:R2:W-:Y:S01]  /*0e30*/  LDGSTS.E.BYPASS.LTC128B.128 [R223+0xb000], [R4.64+0x80] ;  /* 0x0b00008004df7fae */ /* 0x0005e2000b901d48 */
[----:B------:R-:W-:-:S02]  /*0e40*/  LOP3.LUT P0, RZ, R36, 0x4, RZ, 0xc0, !PT ;  /* 0x0000000424ff7812 */ /* 0x000fc4000780c0ff */
[C---:B------:R-:W-:Y:S01]  /*0e50*/  IADD3 R222, R219.reuse, 0x800, RZ ;  /* 0x00000800dbde7810 */ /* 0x040fe20007ffe0ff */
[----:B------:R3:W-:Y:S01]  /*0e60*/  LDGSTS.E.BYPASS.LTC128B.128 [R223+0xa800], [R6.64] ;  /* 0x0a80000006df7fae */ /* 0x0007e2000b901d48 */
[C---:B------:R-:W-:Y:S02]  /*0e70*/  IADD3 R221, R219.reuse, 0x1000, RZ ;  /* 0x00001000dbdd7810 */ /* 0x040fe40007ffe0ff */
[----:B------:R-:W-:Y:S01]  /*0e80*/  IADD3 R220, R219, 0x1800, RZ ;  /* 0x00001800dbdc7810 */ /* 0x000fe20007ffe0ff */
[----:B------:R3:W-:Y:S04]  /*0e90*/  LDGSTS.E.BYPASS.LTC128B.128 [R223+0xb800], [R6.64+0x80] ;  /* 0x0b80008006df7fae */ /* 0x0007e8000b901d48 */
[----:B------:R-:W-:Y:S04]  /*0ea0*/  LDSM.16.M88.4 R12, [R209] ;  /* 0x00000000d10c783b */ /* 0x000fe80000000200 */
[----:B------:R-:W4:Y:S04]  /*0eb0*/  LDSM.16.M88.4 R16, [R3+0x8000] ;  /* 0x008000000310783b */ /* 0x000f280000000200 */
[----:B-1----:R-:W1:Y:S04]  /*0ec0*/  LDSM.16.M88.4 R8, [R209+0x2000] ;  /* 0x00200000d108783b */ /* 0x002e680000000200 */
[----:B------:R-:W5:Y:S01]  /*0ed0*/  LDSM.16.M88.4 R24, [R3+0x8800] ;  /* 0x008800000318783b */ /* 0x000f620000000200 */
[----:B--2---:R-:W-:-:S03]  /*0ee0*/  IMAD.MOV.U32 R4, RZ, RZ, 0x20 ;  /* 0x00000020ff047424 */ /* 0x004fc600078e00ff */
[----:B------:R-:W-:Y:S02]  /*0ef0*/  LDSM.16.M88.4 R28, [R219] ;  /* 0x00000000db1c783b */ /* 0x000fe40000000200 */
[----:B------:R-:W-:Y:S02]  /*0f00*/  SEL R4, R4, 0xffffffe0, !P1 ;  /* 0xffffffe004047807 */ /* 0x000fe40004800000 */
[----:B------:R-:W-:Y:S01]  /*0f10*/  LDSM.16.M88.4 R32, [R219+0x800] ;  /* 0x00080000db20783b */ /* 0x000fe20000000200 */
[----:B------:R-:W-:Y:S02]  /*0f20*/  LOP3.LUT P1, RZ, R37, 0x4, RZ, 0xc0, !PT ;  /* 0x0000000425ff7812 */ /* 0x000fe4000782c0ff */
[----:B------:R-:W-:Y:S02]  /*0f30*/  IMAD.IADD R211, R209, 0x1, R4 ;  /* 0x00000001d1d37824 */ /* 0x000fe400078e0204 */
[C---:B------:R-:W-:Y:S01]  /*0f40*/  SEL R0, R2.reuse, 0xffffffc0, !P1 ;  /* 0xffffffc002007807 */ /* 0x040fe20004800000 */
[----:B------:R-:W0:Y:S01]  /*0f50*/  LDGDEPBAR ;  /* 0x00000000000079af */ /* 0x000e220000000000 */
[----:B------:R-:W-:-:S02]  /*0f60*/  SEL R2, R2, 0xffffffc0, !P0 ;  /* 0xffffffc002027807 */ /* 0x000fc40004000000 */
[----:B------:R-:W-:Y:S01]  /*0f70*/  ISETP.GE.AND P0, PT, R84, 0x21, PT ;  /* 0x000000215400780c */ /* 0x000fe20003f06270 */
[----:B------:R-:W-:Y:S01]  /*0f80*/  LDSM.16.M88.4 R20, [R211] ;  /* 0x00000000d314783b */ /* 0x000fe20000000200 */
[----:B------:R-:W-:Y:S02]  /*0f90*/  IMAD.IADD R217, R209, 0x1, R0 ;  /* 0x00000001d1d97824 */ /* 0x000fe400078e0200 */
[----:B------:R-:W-:Y:S02]  /*0fa0*/  IMAD.IADD R216, R218, 0x1, R2 ;  /* 0x00000001dad87824 */ /* 0x000fe400078e0202 */
[----:B------:R-:W-:Y:S02]  /*0fb0*/  IMAD.IADD R215, R211, 0x1, R0 ;  /* 0x00000001d3d77824 */ /* 0x000fe400078e0200 */
[----:B------:R-:W-:Y:S01]  /*0fc0*/  IMAD.IADD R214, R2, 0x1, R219 ;  /* 0x0000000102d67824 */ /* 0x000fe200078e02db */
[----:B------:R-:W-:Y:S01]  /*0fd0*/  LDSM.16.M88.4 R40, [R216] ;  /* 0x00000000d828783b */ /* 0x000fe20000000200 */
[----:B------:R-:W-:-:S03]  /*0fe0*/  LOP3.LUT R2, R87, 0xffffffe0, RZ, 0xc0, !PT ;  /* 0xffffffe057027812 */ /* 0x000fc600078ec0ff */
[----:B------:R-:W-:Y:S01]  /*0ff0*/  LDSM.16.M88.4 R36, [R216+0x800] ;  /* 0x00080000d824783b */ /* 0x000fe20000000200 */
[-C--:B----4-:R-:W-:Y:S08]  /*1000*/  HMMA.16816.F32 R64, R12, R16.reuse, RZ ;  /* 0x000000100c40723c */ /* 0x090ff000000018ff */
[C---:B-1----:R-:W-:Y:S08]  /*1010*/  HMMA.16816.F32 R60, R8.reuse, R16, RZ ;  /* 0x00000010083c723c */ /* 0x042ff000000018ff */
[-C--:B------:R-:W-:Y:S08]  /*1020*/  HMMA.16816.F32 R56, R8, R18.reuse, RZ ;  /* 0x000000120838723c */ /* 0x080ff000000018ff */
[----:B------:R-:W-:Y:S01]  /*1030*/  HMMA.16816.F32 R68, R12, R18, RZ ;  /* 0x000000120c44723c */ /* 0x000fe200000018ff */
[----:B------:R-:W1:Y:S07]  /*1040*/  LDSM.16.M88.4 R16, [R211+0x2000] ;  /* 0x00200000d310783b */ /* 0x000e6e0000000200 */
[C---:B-----5:R-:W-:Y:S08]  /*1050*/  HMMA.16816.F32 R52, R8.reuse, R24, RZ ;  /* 0x000000180834723c */ /* 0x060ff000000018ff */
[----:B------:R-:W-:Y:S01]  /*1060*/  HMMA.16816.F32 R48, R8, R26, RZ ;  /* 0x0000001a0830723c */ /* 0x000fe200000018ff */
[----:B------:R-:W2:Y:S07]  /*1070*/  LDSM.16.M88.4 R8, [R217+0x2000] ;  /* 0x00200000d908783b */ /* 0x000eae0000000200 */
[C---:B------:R-:W-:Y:S08]  /*1080*/  HMMA.16816.F32 R44, R12.reuse, R24, RZ ;  /* 0x000000180c2c723c */ /* 0x040ff000000018ff */
[----:B------:R-:W-:Y:S01]  /*1090*/  HMMA.16816.F32 R24, R12, R26, RZ ;  /* 0x0000001a0c18723c */ /* 0x000fe200000018ff */
[----:B------:R-:W4:Y:S07]  /*10a0*/  LDSM.16.M88.4 R12, [R217] ;  /* 0x00000000d90c783b */ /* 0x000f2e0000000200 */
[C---:B-1----:R-:W-:Y:S08]  /*10b0*/  HMMA.16816.F32 R76, R16.reuse, R28, R60 ;  /* 0x0000001c104c723c */ /* 0x042ff0000000183c */
[C---:B------:R-:W-:Y:S08]  /*10c0*/  HMMA.16816.F32 R60, R16.reuse, R30, R56 ;  /* 0x0000001e103c723c */ /* 0x040ff00000001838 */
[C---:B------:R-:W-:Y:S08]  /*10d0*/  HMMA.16816.F32 R72, R16.reuse, R32, R52 ;  /* 0x000000201048723c */ /* 0x040ff00000001834 */
[----:B------:R-:W-:Y:S01]  /*10e0*/  HMMA.16816.F32 R56, R16, R34, R48 ;  /* 0x000000221038723c */ /* 0x000fe20000001830 */
[----:B------:R-:W-:Y:S07]  /*10f0*/  LDSM.16.M88.4 R16, [R215+0x2000] ;  /* 0x00200000d710783b */ /* 0x000fee0000000200 */
[C---:B------:R-:W-:Y:S08]  /*1100*/  HMMA.16816.F32 R52, R20.reuse, R28, R64 ;  /* 0x0000001c1434723c */ /* 0x040ff00000001840 */
[C---:B------:R-:W-:Y:S08]  /*1110*/  HMMA.16816.F32 R48, R20.reuse, R32, R44 ;  /* 0x000000201430723c */ /* 0x040ff0000000182c */
[C---:B------:R-:W-:Y:S01]  /*1120*/  HMMA.16816.F32 R44, R20.reuse, R30, R68 ;  /* 0x0000001e142c723c */ /* 0x040fe20000001844 */
[----:B------:R-:W1:Y:S07]  /*1130*/  LDSM.16.M88.4 R28, [R214] ;  /* 0x00000000d61c783b */ /* 0x000e6e0000000200 */
[----:B------:R-:W-:Y:S01]  /*1140*/  HMMA.16816.F32 R32, R20, R34, R24 ;  /* 0x000000221420723c */ /* 0x000fe20000001818 */
[----:B------:R-:W5:Y:S04]  /*1150*/  LDSM.16.M88.4 R24, [R214+0x800] ;  /* 0x00080000d618783b */ /* 0x000f680000000200 */
[----:B------:R-:W1:Y:S03]  /*1160*/  LDSM.16.M88.4 R20, [R215] ;  /* 0x00000000d714783b */ /* 0x000e660000000200 */
[C---:B--2---:R-:W-:Y:S08]  /*1170*/  HMMA.16816.F32 R64, R8.reuse, R42, R60 ;  /* 0x0000002a0840723c */ /* 0x044ff0000000183c */
[C---:B------:R-:W-:Y:S08]  /*1180*/  HMMA.16816.F32 R68, R8.reuse, R40, R76 ;  /* 0x000000280844723c */ /* 0x040ff0000000184c */
[C---:B------:R-:W-:Y:S08]  /*1190*/  HMMA.16816.F32 R60, R8.reuse, R38, R56 ;  /* 0x00000026083c723c */ /* 0x040ff00000001838 */
[----:B------:R-:W-:Y:S01]  /*11a0*/  HMMA.16816.F32 R72, R8, R36, R72 ;  /* 0x000000240848723c */ /* 0x000fe20000001848 */
[----:B------:R-:W-:Y:S07]  /*11b0*/  LDSM.16.M88.4 R8, [R209+0x6000] ;  /* 0x00600000d108783b */ /* 0x000fee0000000200 */
[C---:B----4-:R-:W-:Y:S08]  /*11c0*/  HMMA.16816.F32 R56, R12.reuse, R40, R52 ;  /* 0x000000280c38723c */ /* 0x050ff00000001834 */
[C---:B------:R-:W-:Y:S01]  /*11d0*/  HMMA.16816.F32 R52, R12.reuse, R42, R44 ;  /* 0x0000002a0c34723c */ /* 0x040fe2000000182c */
[----:B------:R-:W2:Y:S04]  /*11e0*/  LDSM.16.M88.4 R44, [R3+0x9000] ;  /* 0x00900000032c783b */ /* 0x000ea80000000200 */
[----:B------:R4:W2:Y:S03]  /*11f0*/  LDSM.16.M88.4 R40, [R3+0x9800] ;  /* 0x009800000328783b */ /* 0x0008a60000000200 */
[C---:B------:R-:W-:Y:S08]  /*1200*/  HMMA.16816.F32 R48, R12.reuse, R36, R48 ;  /* 0x000000240c30723c */ /* 0x040ff00000001830 */
[----:B------:R-:W-:Y:S01]  /*1210*/  HMMA.16816.F32 R36, R12, R38, R32 ;  /* 0x000000260c24723c */ /* 0x000fe20000001820 */
[----:B------:R-:W2:Y:S04]  /*1220*/  LDSM.16.M88.4 R12, [R209+0x4000] ;  /* 0x00400000d10c783b */ /* 0x000ea80000000200 */
[----:B------:R-:W-:Y:S03]  /*1230*/  LDSM.16.M88.4 R32, [R219+0x1800] ;  /* 0x00180000db20783b */ /* 0x000fe60000000200 */
[----:B-1----:R-:W-:Y:S01]  /*1240*/  HMMA.16816.F32 R68, R16, R28, R68 ;  /* 0x0000001c1044723c */ /* 0x002fe20000001844 */
[----:B----4-:R-:W-:Y:S01]  /*1250*/  IMAD.IADD R3, R88, 0x1, -R2 ;  /* 0x0000000158037824 */ /* 0x010fe200078e0a02 */
[----:B------:R-:W-:-:S06]  /*1260*/  LOP3.LUT R2, R85, R86, RZ, 0xfc, !PT ;  /* 0x0000005655027212 */ /* 0x000fcc00078efcff */
[C---:B------:R-:W-:Y:S01]  /*1270*/  HMMA.16816.F32 R64, R16.reuse, R30, R64 ;  /* 0x0000001e1040723c */ /* 0x040fe20000001840 */
[----:B------:R-:W-:Y:S07]  /*1280*/  STL [R1], R3 ;  /* 0x0000000301007387 */ /* 0x000fee0000100800 */
[C---:B-----5:R-:W-:Y:S08]  /*1290*/  HMMA.16816.F32 R80, R16.reuse, R24, R72 ;  /* 0x000000181050723c */ /* 0x060ff00000001848 */
[----:B------:R-:W-:Y:S08]  /*12a0*/  HMMA.16816.F32 R60, R16, R26, R60 ;  /* 0x0000001a103c723c */ /* 0x000ff0000000183c */
[C---:B------:R-:W-:Y:S08]  /*12b0*/  HMMA.16816.F32 R56, R20.reuse, R28, R56 ;  /* 0x0000001c1438723c */ /* 0x040ff00000001838 */
[C---:B------:R-:W-:Y:S01]  /*12c0*/  HMMA.16816.F32 R52, R20.reuse, R30, R52 ;  /* 0x0000001e1434723c */ /* 0x040fe20000001834 */
[----:B------:R-:W-:Y:S07]  /*12d0*/  LDSM.16.M88.4 R28, [R211+0x4000] ;  /* 0x00400000d31c783b */ /* 0x000fee0000000200 */
[C---:B------:R-:W-:Y:S08]  /*12e0*/  HMMA.16816.F32 R16, R20.reuse, R24, R48 ;  /* 0x000000181410723c */ /* 0x040ff00000001830 */
[----:B------:R-:W-:Y:S01]  /*12f0*/  HMMA.16816.F32 R20, R20, R26, R36 ;  /* 0x0000001a1414723c */ /* 0x000fe20000001824 */
[----:B------:R-:W-:Y:S04]  /*1300*/  LDSM.16.M88.4 R24, [R211+0x6000] ;  /* 0x00600000d318783b */ /* 0x000fe80000000200 */
[----:B------:R-:W1:Y:S03]  /*1310*/  LDSM.16.M88.4 R36, [R219+0x1000] ;  /* 0x00100000db24783b */ /* 0x000e660000000200 */
[C---:B--2---:R-:W-:Y:S08]  /*1320*/  HMMA.16816.F32 R68, R8.reuse, R44, R68 ;  /* 0x0000002c0844723c */ /* 0x044ff00000001844 */
[C---:B------:R-:W-:Y:S08]  /*1330*/  HMMA.16816.F32 R64, R8.reuse, R46, R64 ;  /* 0x0000002e0840723c */ /* 0x040ff00000001840 */
[C---:B------:R-:W-:Y:S08]  /*1340*/  HMMA.16816.F32 R80, R8.reuse, R40, R80 ;  /* 0x000000280850723c */ /* 0x040ff00000001850 */
[----:B------:R-:W-:Y:S08]  /*1350*/  HMMA.16816.F32 R60, R8, R42, R60 ;  /* 0x0000002a083c723c */ /* 0x000ff0000000183c */
[C---:B------:R-:W-:Y:S08]  /*1360*/  HMMA.16816.F32 R56, R12.reuse, R44, R56 ;  /* 0x0000002c0c38723c */ /* 0x040ff00000001838 */
[C---:B------:R-:W-:Y:S01]  /*1370*/  HMMA.16816.F32 R48, R12.reuse, R46, R52 ;  /* 0x0000002e0c30723c */ /* 0x040fe20000001834 */
[----:B------:R-:W-:Y:S07]  /*1380*/  LDSM.16.M88.4 R44, [R216+0x1000] ;  /* 0x00100000d82c783b */ /* 0x000fee0000000200 */
[C---:B------:R-:W-:Y:S01]  /*1390*/  HMMA.16816.F32 R8, R12.reuse, R40, R16 ;  /* 0x000000280c08723c */ /* 0x040fe20000001810 */
[----:B------:R-:W2:Y:S07]  /*13a0*/  LDSM.16.M88.4 R16, [R217+0x6000] ;  /* 0x00600000d910783b */ /* 0x000eae0000000200 */
[----:B------:R-:W-:Y:S01]  /*13b0*/  HMMA.16816.F32 R12, R12, R42, R20 ;  /* 0x0000002a0c0c723c */ /* 0x000fe20000001814 */
[----:B------:R-:W4:Y:S04]  /*13c0*/  LDSM.16.M88.4 R40, [R216+0x1800] ;  /* 0x00180000d828783b */ /* 0x000f280000000200 */
[----:B------:R-:W5:Y:S03]  /*13d0*/  LDSM.16.M88.4 R20, [R217+0x4000] ;  /* 0x00400000d914783b */ /* 0x000f660000000200 */
        /* <DEDUP_REMOVED lines=8> */
[----:B------:R-:W-:Y:S07]  /*1460*/  LDSM.16.M88.4 R8, [R215+0x6000] ;  /* 0x00600000d708783b */ /* 0x000fee0000000200 */
[----:B------:R-:W-:Y:S01]  /*1470*/  HMMA.16816.F32 R48, R28, R34, R12 ;  /* 0x000000221c30723c */ /* 0x000fe2000000180c */
[----:B------:R-:W1:Y:S04]  /*1480*/  LDSM.16.M88.4 R28, [R214+0x1000] ;  /* 0x00100000d61c783b */ /* 0x000e680000000200 */
[----:B------:R-:W1:Y:S01]  /*1490*/  LDSM.16.M88.4 R12, [R215+0x4000] ;  /* 0x00400000d70c783b */ /* 0x000e620000000200 */
[----:B------:R-:W-:-:S04]  /*14a0*/  DEPBAR.LE SB0, 0x0 ;  /* 0x000080000000791a */ /* 0x000fc80000000000 */
[C---:B--2---:R-:W-:Y:S08]  /*14b0*/  HMMA.16816.F32 R60, R16.reuse, R46, R72 ;  /* 0x0000002e103c723c */ /* 0x044ff00000001848 */
[C---:B------:R-:W-:Y:S08]  /*14c0*/  HMMA.16816.F32 R52, R16.reuse, R44, R52 ;  /* 0x0000002c1034723c */ /* 0x040ff00000001834 */
[C---:B----4-:R-:W-:Y:S08]  /*14d0*/  HMMA.16816.F32 R72, R16.reuse, R40, R80 ;  /* 0x000000281048723c */ /* 0x050ff00000001850 */
[----:B------:R-:W-:Y:S08]  /*14e0*/  HMMA.16816.F32 R36, R16, R42, R76 ;  /* 0x0000002a1024723c */ /* 0x000ff0000000184c */
[C---:B-----5:R-:W-:Y:S08]  /*14f0*/  HMMA.16816.F32 R32, R20.reuse, R44, R68 ;  /* 0x0000002c1420723c */ /* 0x060ff00000001844 */
[C---:B------:R-:W-:Y:S08]  /*1500*/  HMMA.16816.F32 R44, R20.reuse, R46, R64 ;  /* 0x0000002e142c723c */ /* 0x040ff00000001840 */
[C---:B------:R-:W-:Y:S08]  /*1510*/  HMMA.16816.F32 R16, R20.reuse, R40, R56 ;  /* 0x000000281410723c */ /* 0x040ff00000001838 */
[----:B------:R-:W-:Y:S08]  /*1520*/  HMMA.16816.F32 R20, R20, R42, R48 ;  /* 0x0000002a1414723c */ /* 0x000ff00000001830 */
[C---:B-1----:R-:W-:Y:S08]  /*1530*/  HMMA.16816.F32 R40, R8.reuse, R28, R52 ;  /* 0x0000001c0828723c */ /* 0x042ff00000001834 */
[C---:B------:R-:W-:Y:S08]  /*1540*/  HMMA.16816.F32 R48, R8.reuse, R30, R60 ;  /* 0x0000001e0830723c */ /* 0x040ff0000000183c */
[C---:B------:R-:W-:Y:S08]  /*1550*/  HMMA.16816.F32 R72, R8.reuse, R24, R72 ;  /* 0x000000180848723c */ /* 0x040ff00000001848 */
[----:B------:R-:W-:Y:S08]  /*1560*/  HMMA.16816.F32 R60, R8, R26, R36 ;  /* 0x0000001a083c723c */ /* 0x000ff00000001824 */
[C---:B------:R-:W-:Y:S08]  /*1570*/  HMMA.16816.F32 R52, R12.reuse, R28, R32 ;  /* 0x0000001c0c34723c */ /* 0x040ff00000001820 */
[C---:B------:R-:W-:Y:S08]  /*1580*/  HMMA.16816.F32 R56, R12.reuse, R30, R44 ;  /* 0x0000001e0c38723c */ /* 0x040ff0000000182c */
[C---:B------:R-:W-:Y:S08]  /*1590*/  HMMA.16816.F32 R104, R12.reuse, R24, R16 ;  /* 0x000000180c68723c */ /* 0x040ff00000001810 */
[----:B------:R-:W-:Y:S01]  /*15a0*/  HMMA.16816.F32 R92, R12, R26, R20 ;  /* 0x0000001a0c5c723c */ /* 0x000fe20000001814 */
[----:B------:R-:W-:Y:S06]  /*15b0*/  BAR.SYNC.DEFER_BLOCKING 0x0 ;  /* 0x0000000000007b1d */ /* 0x000fec0000010000 */
[----:B------:R-:W-:Y:S05]  /*15c0*/  @!P0 BRA `(.L_x_881) ;  /* 0x0000015000008947 */ /* 0x000fea0003800000 */
[----:B---3--:R-:W-:Y:S01]  /*15d0*/  LEA.HI.SX32 R3, R224, 0xfffffffe, 0x1b ;  /* 0xfffffffee0037811 */ /* 0x008fe200078fdaff */
[----:B------:R-:W-:-:S03]  /*15e0*/  IMAD.SHL.U32 R11, R89, 0x10, RZ ;  /* 0x00000010590b7824 */ /* 0x000fc600078e00ff */
[----:B------:R-:W-:Y:S01]  /*15f0*/  SHF.R.S32.HI R6, RZ, 0x1f, R3 ;  /* 0x0000001fff067819 */ /* 0x000fe20000011403 */
[----:B------:R-:W-:Y:S02]  /*1600*/  IMAD R5, R91, R3, RZ ;  /* 0x000000035b057224 */ /* 0x000fe400078e02ff */
[----:B------:R-:W-:-:S04]  /*1610*/  IMAD.WIDE.U32 R8, R3, R90, R246 ;  /* 0x0000005a03087225 */ /* 0x000fc800078e00f6 */
[----:B------:R-:W-:Y:S01]  /*1620*/  IMAD R3, R6, R90, R5 ;  /* 0x0000005a06037224 */ /* 0x000fe200078e0205 */
[C---:B------:R-:W-:Y:S01]  /*1630*/  LEA R6, P2, R8.reuse, c[0x0][0x168], 0x1 ;  /* 0x00005a0008067a11 */ /* 0x040fe200078408ff */
[----:B------:R-:W-:Y:S02]  /*1640*/  IMAD.MOV.U32 R5, RZ, RZ, 0x4 ;  /* 0x00000004ff057424 */ /* 0x000fe400078e00ff */
[----:B------:R-:W-:Y:S01]  /*1650*/  IMAD.IADD R3, R9, 0x1, R3 ;  /* 0x0000000109037824 */ /* 0x000fe200078e0203 */
[----:B------:R-:W-:Y:S02]  /*1660*/  LEA R10, P1, R11, R6, 0x1 ;  /* 0x000000060b0a7211 */ /* 0x000fe400078208ff */
[----:B------:R-:W-:Y:S02]  /*1670*/  SHF.L.U64.HI R5, R89, R5, c[0x0][0x19c] ;  /* 0x0000670059057619 */ /* 0x000fe40000010205 */
        /* <DEDUP_REMOVED lines=10> */
.L_x_881:
[----:B---3--:R-:W-:Y:S02]  /*1720*/  FMNMX.FTZ R3, R40, R41, !PT ;  /* 0x0000002928037209 */ /* 0x008fe40007810000 */
        /* <DEDUP_REMOVED lines=13> */
[----:B------:R-:W-:Y:S01]  /*1800*/  FMNMX.FTZ R8, R52, R53, !PT ;  /* 0x0000003534087209 */ /* 0x000fe20007810000 */
[----:B-1----:R-:W1:Y:S01]  /*1810*/  SHFL.BFLY PT, R6, R3, 0x2, 0x1f ;  /* 0x0c401f0003067f89 */ /* 0x002e6200000e0000 */
[----:B------:R-:W-:-:S04]  /*1820*/  SHF.L.U32 R208, R2, 0x1, RZ ;  /* 0x0000000102d07819 */ /* 0x000fc800000006ff */
[----:B------:R-:W-:Y:S01]  /*1830*/  IADD3 R210, R4, R208, RZ ;  /* 0x000000d004d27210 */ /* 0x000fe20007ffe0ff */
[C---:B------:R-:W-:Y:S01]  /*1840*/  IMAD.IADD R213, R0.reuse, 0x1, R208 ;  /* 0x0000000100d57824 */ /* 0x040fe200078e02d0 */
[----:B------:R-:W-:Y:S02]  /*1850*/  LDSM.16.MT88.4 R36, [R208+0xa000] ;  /* 0x00a00000d024783b */ /* 0x000fe40000004200 */
[----:B------:R-:W-:Y:S02]  /*1860*/  IADD3 R212, R0, R210, RZ ;  /* 0x000000d200d47210 */ /* 0x000fe40007ffe0ff */
[----:B------:R-:W-:Y:S04]  /*1870*/  LDSM.16.MT88.4 R28, [R210+0xa000] ;  /* 0x00a00000d21c783b */ /* 0x000fe80000004200 */
[----:B------:R-:W-:Y:S04]  /*1880*/  LDSM.16.MT88.4 R24, [R213+0xa000] ;  /* 0x00a00000d518783b */ /* 0x000fe80000004200 */
[----:B------:R-:W-:Y:S04]  /*1890*/  LDSM.16.MT88.4 R20, [R212+0xa000] ;  /* 0x00a00000d414783b */ /* 0x000fe80000004200 */
[----:B------:R-:W-:Y:S01]  /*18a0*/  LDSM.16.MT88.4 R16, [R208+0xb000] ;  /* 0x00b00000d010783b */ /* 0x000fe20000004200 */
[----:B-1----:R-:W-:-:S03]  /*18b0*/  FMNMX.FTZ R3, R6, R3, !PT ;  /* 0x0000000306037209 */ /* 0x002fc60007810000 */
        /* <DEDUP_REMOVED lines=8> */
[----:B------:R-:W-:Y:S02]  /*1940*/  FMNMX.FTZ R6, R56, R8, !PT ;  /* 0x0000000838067209 */ /* 0x000fe40007810000 */
[----:B--2---:R-:W-:Y:S01]  /*1950*/  FMNMX.FTZ R134, R3, R7, !PT ;  /* 0x0000000703867209 */ /* 0x004fe20007810000 */
[----:B------:R-:W1:Y:S01]  /*1960*/  SHFL.BFLY PT, R9, R5, 0x1, 0x1f ;  /* 0x0c201f0005097f89 */ /* 0x000e6200000e0000 */
[----:B------:R-:W-:Y:S02]  /*1970*/  FMNMX.FTZ R6, R57, R6, !PT ;  /* 0x0000000639067209 */ /* 0x000fe40007810000 */
[C---:B------:R-:W-:Y:S01]  /*1980*/  FSETP.NEU.FTZ.AND P1, PT, R134.reuse, -INF , PT ;  /* 0xff8000008600780b */ /* 0x040fe20003f3d000 */
[----:B------:R-:W-:Y:S01]  /*1990*/  FMUL.FTZ R3, R134, c[0x0][0x23c] ;  /* 0x00008f0086037a20 */ /* 0x000fe20000410000 */
[----:B------:R-:W-:Y:S01]  /*19a0*/  FMNMX.FTZ R6, R104, R6, !PT ;  /* 0x0000000668067209 */ /* 0x000fe20007810000 */
[----:B------:R-:W-:Y:S03]  /*19b0*/  LDSM.16.MT88.4 R80, [R212+0xa800] ;  /* 0x00a80000d450783b */ /* 0x000fe60000004200 */
[----:B------:R-:W-:Y:S01]  /*19c0*/  FSEL R13, R3, RZ, P1 ;  /* 0x000000ff030d7208 */ /* 0x000fe20000800000 */
[----:B------:R-:W-:Y:S01]  /*19d0*/  LDSM.16.MT88.4 R96, [R208+0xb800] ;  /* 0x00b80000d060783b */ /* 0x000fe20000004200 */
[----:B------:R-:W-:-:S03]  /*19e0*/  FMNMX.FTZ R6, R105, R6, !PT ;  /* 0x0000000669067209 */ /* 0x000fc60007810000 */
[--C-:B------:R-:W-:Y:S01]  /*19f0*/  FFMA.FTZ R3, R40, c[0x0][0x23c], -R13.reuse ;  /* 0x00008f0028037a23 */ /* 0x100fe2000001080d */
[----:B------:R-:W-:Y:S01]  /*1a00*/  FMNMX.FTZ R6, R92, R6, !PT ;  /* 0x000000065c067209 */ /* 0x000fe20007810000 */
[----:B------:R-:W-:Y:S01]  /*1a10*/  FFMA.FTZ R8, R41, c[0x0][0x23c], -R13 ;  /* 0x00008f0029087a23 */ /* 0x000fe2000001080d */
[----:B------:R-:W-:Y:S01]  /*1a20*/  LDSM.16.MT88.4 R152, [R208+0xa800] ;  /* 0x00a80000d098783b */ /* 0x000fe20000004200 */
[----:B------:R2:W-:Y:S01]  /*1a30*/  MUFU.EX2 R11, R3 ;  /* 0x00000003000b7308 */ /* 0x0005e20000000800 */
[----:B------:R-:W-:-:S07]  /*1a40*/  FMNMX.FTZ R6, R93, R6, !PT ;  /* 0x000000065d067209 */ /* 0x000fce0007810000 */
[----:B------:R3:W-:Y:S01]  /*1a50*/  MUFU.EX2 R132, R8 ;  /* 0x0000000800847308 */ /* 0x0007e20000000800 */
[----:B--2---:R-:W-:-:S04]  /*1a60*/  FMNMX.FTZ R3, R54, R55, !PT ;  /* 0x0000003736037209 */ /* 0x004fc80007810000 */
[----:B------:R-:W-:Y:S02]  /*1a70*/  FMNMX.FTZ R7, R58, R3, !PT ;  /* 0x000000033a077209 */ /* 0x000fe40007810000 */
[----:B-1----:R-:W-:Y:S02]  /*1a80*/  FMNMX.FTZ R3, R5, R9, !PT ;  /* 0x0000000905037209 */ /* 0x002fe40007810000 */
[----:B------:R-:W-:Y:S01]  /*1a90*/  FMNMX.FTZ R5, R59, R7, !PT ;  /* 0x000000073b057209 */ /* 0x000fe20007810000 */
[----:B------:R-:W1:Y:S01]  /*1aa0*/  SHFL.BFLY PT, R9, R6, 0x2, 0x1f ;  /* 0x0c401f0006097f89 */ /* 0x000e6200000e0000 */
[--C-:B---3--:R-:W-:Y:S01]  /*1ab0*/  FFMA.FTZ R8, R49, c[0x0][0x23c], -R13.reuse ;  /* 0x00008f0031087a23 */ /* 0x108fe2000001080d */
[----:B------:R-:W-:Y:S01]  /*1ac0*/  FSETP.NEU.FTZ.AND P1, PT, R3, -INF , PT ;  /* 0xff8000000300780b */ /* 0x000fe20003f3d000 */
[----:B------:R-:W-:Y:S01]  /*1ad0*/  FFMA.FTZ R7, R48, c[0x0][0x23c], -R13 ;  /* 0x00008f0030077a23 */ /* 0x000fe2000001080d */
[----:B------:R-:W-:Y:S01]  /*1ae0*/  FMNMX.FTZ R5, R106, R5, !PT ;  /* 0x000000056a057209 */ /* 0x000fe20007810000 */
[----:B------:R2:W-:Y:S03]  /*1af0*/  MUFU.EX2 R137, R8 ;  /* 0x0000000800897308 */ /* 0x0005e60000000800 */
[----:B------:R-:W-:-:S04]  /*1b00*/  FMNMX.FTZ R5, R107, R5, !PT ;  /* 0x000000056b057209 */ /* 0x000fc80007810000 */
[----:B------:R-:W-:Y:S01]  /*1b10*/  FMNMX.FTZ R5, R94, R5, !PT ;  /* 0x000000055e057209 */ /* 0x000fe20007810000 */
[----:B------:R3:W4:Y:S03]  /*1b20*/  MUFU.EX2 R15, R7 ;  /* 0x00000007000f7308 */ /* 0x0007260000000800 */
[----:B------:R-:W-:-:S05]  /*1b30*/  FMNMX.FTZ R5, R95, R5, !PT ;  /* 0x000000055f057209 */ /* 0x000fca0007810000 */
[----:B--2---:R-:W2:Y:S01]  /*1b40*/  SHFL.BFLY PT, R8, R5, 0x2, 0x1f ;  /* 0x0c401f0005087f89 */ /* 0x004ea200000e0000 */
[----:B-1----:R-:W-:-:S05]  /*1b50*/  FMNMX.FTZ R2, R6, R9, !PT ;  /* 0x0000000906027209 */ /* 0x002fca0007810000 */
[----:B------:R-:W1:Y:S01]  /*1b60*/  SHFL.BFLY PT, R6, R2, 0x1, 0x1f ;  /* 0x0c201f0002067f89 */ /* 0x000e6200000e0000 */
[----:B---3--:R-:W-:-:S05]  /*1b70*/  FMUL.FTZ R7, R3, c[0x0][0x23c] ;  /* 0x00008f0003077a20 */ /* 0x008fca0000410000 */
[----:B------:R-:W-:-:S05]  /*1b80*/  FSEL R12, R7, RZ, P1 ;  /* 0x000000ff070c7208 */ /* 0x000fca0000800000 */
[--C-:B------:R-:W-:Y:S02]  /*1b90*/  FFMA.FTZ R7, R42, c[0x0][0x23c], -R12.reuse ;  /* 0x00008f002a077a23 */ /* 0x100fe4000001080c */
[--C-:B------:R-:W-:Y:S02]  /*1ba0*/  FFMA.FTZ R0, R51, c[0x0][0x23c], -R12.reuse ;  /* 0x00008f0033007a23 */ /* 0x100fe4000001080c */
[----:B------:R3:W-:Y:S01]  /*1bb0*/  MUFU.EX2 R14, R7 ;  /* 0x00000007000e7308 */ /* 0x0007e20000000800 */
[----:B--2---:R-:W-:Y:S01]  /*1bc0*/  FMNMX.FTZ R8, R8, R5, !PT ;  /* 0x0000000508087209 */ /* 0x004fe20007810000 */
[----:B------:R-:W-:Y:S02]  /*1bd0*/  FFMA.FTZ R4, R50, c[0x0][0x23c], -R12 ;  /* 0x00008f0032047a23 */ /* 0x000fe4000001080c */
[----:B------:R-:W-:Y:S04]  /*1be0*/  LDSM.16.MT88.4 R48, [R210+0xa800] ;  /* 0x00a80000d230783b */ /* 0x000fe80000004200 */
[----:B------:R-:W2:Y:S01]  /*1bf0*/  SHFL.BFLY PT, R9, R8, 0x1, 0x1f ;  /* 0x0c201f0008097f89 */ /* 0x000ea200000e0000 */
[----:B-1----:R-:W-:Y:S01]  /*1c00*/  FMNMX.FTZ R136, R2, R6, !PT ;  /* 0x0000000602887209 */ /* 0x002fe20007810000 */
[----:B------:R1:W-:Y:S01]  /*1c10*/  MUFU.EX2 R133, R0 ;  /* 0x0000000000857308 */ /* 0x0003e20000000800 */
[----:B----4-:R-:W-:-:S02]  /*1c20*/  F2FP.PACK_AB R6, R137, R15 ;  /* 0x0000000f8906723e */ /* 0x010fc400000000ff */
[C---:B------:R-:W-:Y:S01]  /*1c30*/  FSETP.NEU.FTZ.AND P1, PT, R136.reuse, -INF , PT ;  /* 0xff8000008800780b */ /* 0x040fe20003f3d000 */
[----:B---3--:R-:W-:Y:S02]  /*1c40*/  FFMA.FTZ R7, R43, c[0x0][0x23c], -R12 ;  /* 0x00008f002b077a23 */ /* 0x008fe4000001080c */
[----:B------:R-:W3:Y:S02]  /*1c50*/  LDSM.16.MT88.4 R40, [R213+0xb000] ;  /* 0x00b00000d528783b */ /* 0x000ee40000004200 */
[----:B------:R4:W-:Y:S01]  /*1c60*/  MUFU.EX2 R241, R4 ;  /* 0x0000000400f17308 */ /* 0x0009e20000000800 */
[----:B-1----:R-:W-:-:S07]  /*1c70*/  FMUL.FTZ R0, R136, c[0x0][0x23c] ;  /* 0x00008f0088007a20 */ /* 0x002fce0000410000 */
[----:B------:R-:W1:Y:S01]  /*1c80*/  MUFU.EX2 R240, R7 ;  /* 0x0000000700f07308 */ /* 0x000e620000000800 */
[----:B------:R-:W-:Y:S02]  /*1c90*/  FSEL R0, R0, RZ, P1 ;  /* 0x000000ff00007208 */ /* 0x000fe40000800000 */
[----:B--2---:R-:W-:Y:S02]  /*1ca0*/  FMNMX.FTZ R135, R8, R9, !PT ;  /* 0x0000000908877209 */ /* 0x004fe40007810000 */
[----:B----4-:R-:W-:Y:S01]  /*1cb0*/  F2FP.PACK_AB R4, R132, R11 ;  /* 0x0000000b8404723e */ /* 0x010fe200000000ff */
[--C-:B------:R-:W-:Y:S01]  /*1cc0*/  FFMA.FTZ R2, R52, c[0x0][0x23c], -R0.reuse ;  /* 0x00008f0034027a23 */ /* 0x100fe20000010800 */
[----:B------:R-:W-:Y:S01]  /*1cd0*/  FSETP.NEU.FTZ.AND P1, PT, R135, -INF , PT ;  /* 0xff8000008700780b */ /* 0x000fe20003f3d000 */
[----:B------:R-:W-:Y:S02]  /*1ce0*/  FFMA.FTZ R8, R56, c[0x0][0x23c], -R0 ;  /* 0x00008f0038087a23 */ /* 0x000fe40000010800 */
[----:B------:R2:W-:Y:S01]  /*1cf0*/  MUFU.EX2 R237, R2 ;  /* 0x0000000200ed7308 */ /* 0x0005e20000000800 */
[----:B-1----:R-:W-:-:S02]  /*1d00*/  F2FP.PACK_AB R5, R240, R14 ;  /* 0x0000000ef005723e */ /* 0x002fc400000000ff */
[----:B------:R-:W-:-:S05]  /*1d10*/  F2FP.PACK_AB R7, R133, R241 ;  /* 0x000000f18507723e */ /* 0x000fca00000000ff */
[----:B------:R1:W-:Y:S02]  /*1d20*/  MUFU.EX2 R238, R8 ;  /* 0x0000000800ee7308 */ /* 0x0003e40000000800 */
[----:B------:R-:W-:Y:S01]  /*1d30*/  HMMA.16816.F32 R140, R4, R36, RZ ;  /* 0x00000024048c723c */ /* 0x000fe200000018ff */
[----:B--2---:R-:W-:-:S05]  /*1d40*/  FFMA.FTZ R2, R53, c[0x0][0x23c], -R0 ;  /* 0x00008f0035027a23 */ /* 0x004fca0000010800 */
[----:B------:R2:W-:Y:S02]  /*1d50*/  MUFU.EX2 R235, R2 ;  /* 0x0000000200eb7308 */ /* 0x0005e40000000800 */
[----:B------:R-:W-:Y:S01]  /*1d60*/  HMMA.16816.F32 R68, R4, R28, RZ ;  /* 0x0000001c0444723c */ /* 0x000fe200000018ff */
[----:B-1----:R-:W-:-:S05]  /*1d70*/  FFMA.FTZ R8, R57, c[0x0][0x23c], -R0 ;  /* 0x00008f0039087a23 */ /* 0x002fca0000010800 */
[----:B------:R-:W1:Y:S02]  /*1d80*/  MUFU.EX2 R239, R8 ;  /* 0x0000000800ef7308 */ /* 0x000e640000000800 */
[----:B------:R-:W-:Y:S01]  /*1d90*/  HMMA.16816.F32 R76, R4, R24, RZ ;  /* 0x00000018044c723c */ /* 0x000fe200000018ff */
[----:B--2---:R-:W-:-:S07]  /*1da0*/  FMUL.FTZ R2, R135, c[0x0][0x23c] ;  /* 0x00008f0087027a20 */ /* 0x004fce0000410000 */
[----:B------:R-:W-:Y:S01]  /*1db0*/  HMMA.16816.F32 R84, R4, R20, RZ ;  /* 0x000000140454723c */ /* 0x000fe200000018ff */
[----:B------:R-:W-:Y:S02]  /*1dc0*/  FSEL R2, R2, RZ, P1 ;  /* 0x000000ff02027208 */ /* 0x000fe40000800000 */
[----:B-1----:R-:W-:-:S05]  /*1dd0*/  F2FP.PACK_AB R10, R239, R238 ;  /* 0x000000eeef0a723e */ /* 0x002fca00000000ff */
[----:B------:R-:W-:Y:S01]  /*1de0*/  HMMA.16816.F32 R88, R4, R16, RZ ;  /* 0x000000100458723c */ /* 0x000fe200000018ff */
[----:B------:R-:W-:-:S04]  /*1df0*/  FFMA.FTZ R8, R54, c[0x0][0x23c], -R2 ;  /* 0x00008f0036087a23 */ /* 0x000fc80000010802 */
[----:B------:R1:W-:Y:S03]  /*1e00*/  MUFU.EX2 R234, R8 ;  /* 0x0000000800ea7308 */ /* 0x0003e60000000800 */
[C---:B------:R-:W-:Y:S08]  /*1e10*/  HMMA.16816.F32 R100, R4.reuse, R32, RZ ;  /* 0x000000200464723c */ /* 0x040ff000000018ff */
[----:B---3--:R-:W-:Y:S01]  /*1e20*/  HMMA.16816.F32 R112, R4, R40, RZ ;  /* 0x000000280470723c */ /* 0x008fe200000018ff */
        /* <DEDUP_REMOVED lines=15> */
[----:B-1----:R-:W-:-:S07]  /*1f20*/  F2FP.PACK_AB R8, R235, R237 ;  /* 0x000000edeb08723e */ /* 0x002fce00000000ff */
[----:B------:R-:W-:Y:S07]  /*1f30*/  HMMA.16816.F32 R172, R4, R46, RZ ;  /* 0x0000002e04ac723c */ /* 0x000fee00000018ff */
[----:B------:R-:W-:Y:S01]  /*1f40*/  FFMA.FTZ R4, R72, c[0x0][0x23c], -R13 ;  /* 0x00008f0048047a23 */ /* 0x000fe2000001080d */
[----:B------:R-:W-:Y:S01]  /*1f50*/  MOV R7, R14 ;  /* 0x0000000e00077202 */ /* 0x000fe20000000f00 */
[----:B------:R-:W-:Y:S01]  /*1f60*/  IMAD.MOV.U32 R6, RZ, RZ, R11 ;  /* 0x000000ffff067224 */ /* 0x000fe200078e000b */
[----:B--2---:R-:W-:Y:S01]  /*1f70*/  F2FP.PACK_AB R11, R236, R233 ;  /* 0x000000e9ec0b723e */ /* 0x004fe200000000ff */
[----:B------:R1:W-:Y:S01]  /*1f80*/  MUFU.EX2 R231, R4 ;  /* 0x0000000400e77308 */ /* 0x0003e20000000800 */
[----:B------:R-:W-:-:S02]  /*1f90*/  IMAD.MOV.U32 R5, RZ, RZ, R15 ;  /* 0x000000ffff057224 */ /* 0x000fc400078e000f */
[----:B------:R-:W-:-:S03]  /*1fa0*/  FADD.FTZ R7, R7, R240 ;  /* 0x000000f007077221 */ /* 0x000fc60000010000 */
[----:B------:R-:W-:Y:S01]  /*1fb0*/  HMMA.16816.F32 R180, R8, R36, RZ ;  /* 0x0000002408b4723c */ /* 0x000fe200000018ff */
[----:B------:R-:W-:-:S07]  /*1fc0*/  FADD.FTZ R7, R241, R7 ;  /* 0x00000007f1077221 */ /* 0x000fce0000010000 */
        /* <DEDUP_REMOVED lines=28> */
[----:B------:R1:W-:Y:S02]  /*2190*/  MUFU.EX2 R226, R4 ;  /* 0x0000000400e27308 */ /* 0x0003e40000000800 */
[----:B-1----:R-:W-:-:S05]  /*21a0*/  FFMA.FTZ R4, R63, c[0x0][0x23c], -R12 ;  /* 0x00008f003f047a23 */ /* 0x002fca000001080c */
[----:B------:R-:W-:Y:S01]  /*21b0*/  HMMA.16816.F32 R12, R8, R42, RZ ;  /* 0x0000002a080c723c */ /* 0x000fe200000018ff */
[----:B------:R-:W1:Y:S01]  /*21c0*/  LDSM.16.MT88.4 R8, [R212+0xb800] ;  /* 0x00b80000d408783b */ /* 0x000e620000004200 */
[----:B------:R2:W3:Y:S02]  /*21d0*/  MUFU.EX2 R242, R4 ;  /* 0x0000000400f27308 */ /* 0x0004e40000000800 */
[----:B--2---:R-:W-:Y:S01]  /*21e0*/  FFMA.FTZ R4, R104, c[0x0][0x23c], -R0 ;  /* 0x00008f0068047a23 */ /* 0x004fe20000010800 */
[----:B---3--:R-:W-:-:S05]  /*21f0*/  F2FP.PACK_AB R131, R242, R226 ;  /* 0x000000e2f283723e */ /* 0x008fca00000000ff */
[----:B------:R2:W-:Y:S02]  /*2200*/  MUFU.EX2 R225, R4 ;  /* 0x0000000400e17308 */ /* 0x0005e40000000800 */
[C---:B------:R-:W-:Y:S07]  /*2210*/  HMMA.16816.F32 R40, R128.reuse, R48, R68 ;  /* 0x000000308028723c */ /* 0x040fee0000001844 */
[----:B------:R-:W-:Y:S01]  /*2220*/  MOV R71, R137 ;  /* 0x0000008900477202 */ /* 0x000fe20000000f00 */
[----:B------:R-:W-:Y:S01]  /*2230*/  HMMA.16816.F32 R60, R128, R66, R116 ;  /* 0x00000042803c723c */ /* 0x000fe20000001874 */
[----:B------:R-:W-:Y:S01]  /*2240*/  MOV R70, R133 ;  /* 0x0000008500467202 */ /* 0x000fe20000000f00 */
[----:B--2---:R-:W-:-:S04]  /*2250*/  FFMA.FTZ R4, R105, c[0x0][0x23c], -R0 ;  /* 0x00008f0069047a23 */ /* 0x004fc80000010800 */
[----:B------:R2:W3:Y:S02]  /*2260*/  MUFU.EX2 R139, R4 ;  /* 0x00000004008b7308 */ /* 0x0004e40000000800 */
[C---:B------:R-:W-:Y:S07]  /*2270*/  HMMA.16816.F32 R116, R128.reuse, R122, R176 ;  /* 0x0000007a8074723c */ /* 0x040fee00000018b0 */
[----:B------:R-:W-:Y:S01]  /*2280*/  MOV R179, R70 ;  /* 0x0000004600b37202 */ /* 0x000fe20000000f00 */
[----:B------:R-:W-:Y:S01]  /*2290*/  HMMA.16816.F32 R56, R128, R64, R76 ;  /* 0x000000408038723c */ /* 0x000fe2000000184c */
[----:B------:R-:W-:Y:S01]  /*22a0*/  MOV R178, R71 ;  /* 0x0000004700b27202 */ /* 0x000fe20000000f00 */
[----:B--2---:R-:W-:-:S06]  /*22b0*/  FFMA.FTZ R4, R92, c[0x0][0x23c], -R0 ;  /* 0x00008f005c047a23 */ /* 0x004fcc0000010800 */
[C---:B------:R-:W-:Y:S01]  /*22c0*/  HMMA.16816.F32 R72, R128.reuse, R80, R84 ;  /* 0x000000508048723c */ /* 0x040fe20000001854 */
[----:B------:R-:W-:Y:S01]  /*22d0*/  FFMA.FTZ R0, R93, c[0x0][0x23c], -R0 ;  /* 0x00008f005d007a23 */ /* 0x000fe20000010800 */
[----:B------:R2:W-:Y:S06]  /*22e0*/  MUFU.EX2 R138, R4 ;  /* 0x00000004008a7308 */ /* 0x0005ec0000000800 */
[C---:B------:R-:W-:Y:S02]  /*22f0*/  HMMA.16816.F32 R44, R128.reuse, R50, R52 ;  /* 0x00000032802c723c */ /* 0x040fe40000001834 */
[----:B------:R4:W5:Y:S06]  /*2300*/  MUFU.EX2 R245, R0 ;  /* 0x0000000000f57308 */ /* 0x00096c0000000800 */
[----:B------:R-:W-:Y:S01]  /*2310*/  HMMA.16816.F32 R76, R128, R82, R144 ;  /* 0x00000052804c723c */ /* 0x000fe20000001890 */
[----:B--2---:R-:W-:-:S04]  /*2320*/  IMAD.MOV.U32 R4, RZ, RZ, R132 ;  /* 0x000000ffff047224 */ /* 0x004fc800078e0084 */
[----:B------:R-:W-:-:S03]  /*2330*/  FADD.FTZ R6, R6, R4 ;  /* 0x0000000406067221 */ /* 0x000fc60000010000 */
[C---:B------:R-:W-:Y:S01]  /*2340*/  HMMA.16816.F32 R140, R128.reuse, R152, R140 ;  /* 0x00000098808c723c */ /* 0x040fe2000000188c */
[----:B----4-:R-:W-:Y:S02]  /*2350*/  FFMA.FTZ R0, R106, c[0x0][0x23c], -R2 ;  /* 0x00008f006a007a23 */ /* 0x010fe40000010802 */
[----:B------:R-:W-:Y:S02]  /*2360*/  FADD.FTZ R6, R5, R6 ;  /* 0x0000000605067221 */ /* 0x000fe40000010000 */
[----:B------:R2:W-:Y:S03]  /*2370*/  MUFU.EX2 R137, R0 ;  /* 0x0000000000897308 */ /* 0x0005e60000000800 */
[C---:B------:R-:W-:Y:S08]  /*2380*/  HMMA.16816.F32 R88, R128.reuse, R96, R88 ;  /* 0x000000608058723c */ /* 0x040ff00000001858 */
[----:B------:R-:W-:Y:S01]  /*2390*/  HMMA.16816.F32 R100, R128, R108, R100 ;  /* 0x0000006c8064723c */ /* 0x000fe20000001864 */
[----:B--2---:R-:W-:-:S07]  /*23a0*/  FFMA.FTZ R0, R107, c[0x0][0x23c], -R2 ;  /* 0x00008f006b007a23 */ /* 0x004fce0000010802 */
[C---:B------:R-:W-:Y:S01]  /*23b0*/  HMMA.16816.F32 R112, R128.reuse, R120, R112 ;  /* 0x000000788070723c */ /* 0x040fe20000001870 */
[----:B------:R2:W4:Y:S07]  /*23c0*/  MUFU.EX2 R133, R0 ;  /* 0x0000000000857308 */ /* 0x00052e0000000800 */
[C---:B------:R-:W-:Y:S07]  /*23d0*/  HMMA.16816.F32 R104, R128.reuse, R110, R168 ;  /* 0x0000006e8068723c */ /* 0x040fee00000018a8 */
[----:B---3--:R-:W-:Y:S01]  /*23e0*/  F2FP.PACK_AB R168, R139, R225 ;  /* 0x000000e18ba8723e */ /* 0x008fe200000000ff */
[----:B------:R-:W-:Y:S01]  /*23f0*/  HMMA.16816.F32 R148, R128, R154, R148 ;  /* 0x0000009a8094723c */ /* 0x000fe20000001894 */
[----:B-----5:R-:W-:Y:S01]  /*2400*/  F2FP.PACK_AB R170, R245, R138 ;  /* 0x0000008af5aa723e */ /* 0x020fe200000000ff */
[--C-:B--2---:R-:W-:Y:S01]  /*2410*/  FFMA.FTZ R0, R94, c[0x0][0x23c], -R2.reuse ;  /* 0x00008f005e007a23 */ /* 0x104fe20000010802 */
[----:B----4-:R-:W-:Y:S01]  /*2420*/  F2FP.PACK_AB R169, R133, R137 ;  /* 0x0000008985a9723e */ /* 0x010fe200000000ff */
[----:B------:R-:W-:-:S02]  /*2430*/  FFMA.FTZ R2, R95, c[0x0][0x23c], -R2 ;  /* 0x00008f005f027a23 */ /* 0x000fc40000010802 */
[----:B------:R2:W-:Y:S02]  /*2440*/  MUFU.EX2 R132, R0 ;  /* 0x0000000000847308 */ /* 0x0005e40000000800 */
[C---:B------:R-:W-:Y:S06]  /*2450*/  HMMA.16816.F32 R92, R128.reuse, R98, R156 ;  /* 0x00000062805c723c */ /* 0x040fec000000189c */
[----:B------:R3:W4:Y:S02]  /*2460*/  MUFU.EX2 R244, R2 ;  /* 0x0000000200f47308 */ /* 0x0007240000000800 */
[----:B-1----:R-:W-:Y:S01]  /*2470*/  HMMA.16816.F32 R124, R128, R8, R124 ;  /* 0x00000008807c723c */ /* 0x002fe2000000187c */
[----:B--2---:R-:W-:-:S07]  /*2480*/  FADD.FTZ R0, R237, R235 ;  /* 0x000000ebed007221 */ /* 0x004fce0000010000 */
[----:B------:R-:W-:Y:S01]  /*2490*/  HMMA.16816.F32 R128, R128, R10, R172 ;  /* 0x0000000a8080723c */ /* 0x000fe200000018ac */
[----:B------:R-:W-:Y:S02]  /*24a0*/  FADD.FTZ R0, R238, R0 ;  /* 0x00000000ee007221 */ /* 0x000fe40000010000 */
[----:B---3--:R-:W-:Y:S01]  /*24b0*/  FADD.FTZ R2, R234, R232 ;  /* 0x000000e8ea027221 */ /* 0x008fe20000010000 */
[----:B----4-:R-:W-:Y:S01]  /*24c0*/  F2FP.PACK_AB R171, R244, R132 ;  /* 0x00000084f4ab723e */ /* 0x010fe200000000ff */
        /* <DEDUP_REMOVED lines=25> */
[----:B------:R-:W-:-:S07]  /*2660*/  FADD.FTZ R242, R242, R0 ;  /* 0x00000000f2f27221 */ /* 0x000fce0000010000 */
        /* <DEDUP_REMOVED lines=11> */
[----:B------:R-:W-:Y:S01]  /*2720*/  @!UPT UIADD3 URZ, URZ, URZ, URZ ;  /* 0x0000003f3f3ff290 */ /* 0x000fe2000fffe03f */
[----:B------:R-:W-:Y:S11]  /*2730*/  @!P0 BRA `(.L_x_882) ;  /* 0x000022c000008947 */ /* 0x000ff60003800000 */
[----:B------:R-:W-:Y:S01]  /*2740*/  LEA.HI.SX32 R224, R224, 0xfffffffe, 0x1b ;  /* 0xfffffffee0e07811 */ /* 0x000fe200078fdaff */
[----:B------:R-:W-:Y:S01]  /*2750*/  IMAD.MOV.U32 R137, RZ, RZ, R135 ;  /* 0x000000ffff897224 */ /* 0x000fe200078e0087 */
[----:B------:R-:W-:Y:S01]  /*2760*/  MOV R139, R3 ;  /* 0x00000003008b7202 */ /* 0x000fe20000000f00 */
[----:B------:R-:W-:Y:S01]  /*2770*/  IMAD.MOV.U32 R132, RZ, RZ, R136 ;  /* 0x000000ffff847224 */ /* 0x000fe200078e0088 */
[----:B------:R-:W-:Y:S01]  /*2780*/  MOV R138, R134 ;  /* 0x00000086008a7202 */ /* 0x000fe20000000f00 */
[----:B------:R-:W-:Y:S06]  /*2790*/  BRA `(.L_x_883) ;  /* 0x000001a000007947 */ /* 0x000fec0003800000 */
.L_x_885:
        /* <DEDUP_REMOVED lines=8> */
[----:B------:R-:W-:Y:S01]  /*2820*/  IMAD R2, R0, c[0x0][0x19c], R2 ;  /* 0x0000670000027a24 */ /* 0x000fe200078e0202 */
[----:B------:R-:W-:Y:S02]  /*2830*/  LEA R0, P1, R134, R250, 0x5 ;  /* 0x000000fa86007211 */ /* 0x000fe400078228ff */
[----:B------:R-:W-:Y:S01]  /*2840*/  SHF.L.U64.HI R133, R133, R136, c[0x0][0x19c] ;  /* 0x0000670085857619 */ /* 0x000fe20000010288 */
[----:B------:R-:W-:Y:S01]  /*2850*/  IMAD.IADD R3, R135, 0x1, R2 ;  /* 0x0000000187037824 */ /* 0x000fe200078e0202 */
[----:B------:R-:W-:Y:S04]  /*2860*/  LEA R2, P2, R0, c[0x0][0x168], 0x1 ;  /* 0x00005a0000027a11 */ /* 0x000fe800078408ff */
        /* <DEDUP_REMOVED lines=13> */
.L_x_883:
[----:B------:R-:W-:Y:S01]  /*2940*/  SHF.R.S32.HI R0, RZ, 0x1f, R224 ;  /* 0x0000001fff007819 */ /* 0x000fe200000114e0 */
[----:B------:R-:W-:Y:S04]  /*2950*/  DEPBAR.LE SB0, 0x0 ;  /* 0x000080000000791a */ /* 0x000fe80000000000 */
[----:B------:R-:W-:Y:S01]  /*2960*/  BAR.SYNC.DEFER_BLOCKING 0x0 ;  /* 0x0000000000007b1d */ /* 0x000fe20000010000 */
[----:B------:R-:W-:Y:S02]  /*2970*/  IMAD R0, R0, c[0x0][0x1a0], RZ ;  /* 0x0000680000007a24 */ /* 0x000fe400078e02ff */
[C---:B------:R-:W-:Y:S04]  /*2980*/  IMAD.WIDE.U32 R4, R224.reuse, c[0x0][0x1a0], RZ ;  /* 0x00006800e0047a25 */ /* 0x040fe800078e00ff */
[----:B------:R-:W-:Y:S01]  /*2990*/  IMAD R2, R224, c[0x0][0x1a4], R0 ;  /* 0x00006900e0027a24 */ /* 0x000fe200078e0200 */
[----:B------:R-:W-:Y:S01]  /*29a0*/  LEA R0, P0, R4, R248, 0x5 ;  /* 0x000000f804007211 */ /* 0x000fe200078028ff */
[----:B------:R-:W-:Y:S02]  /*29b0*/  IMAD.MOV.U32 R8, RZ, RZ, c[0x0][0x1a0] ;  /* 0x00006800ff087624 */ /* 0x000fe400078e00ff */
[----:B------:R-:W-:Y:S01]  /*29c0*/  IMAD.IADD R5, R5, 0x1, R2 ;  /* 0x0000000105057824 */ /* 0x000fe200078e0202 */
[----:B------:R-:W-:Y:S01]  /*29d0*/  LEA R2, P1, R0, c[0x0][0x170], 0x1 ;  /* 0x00005c0000027a11 */ /* 0x000fe200078208ff */
[----:B------:R-:W-:Y:S01]  /*29e0*/  IMAD.MOV.U32 R7, RZ, RZ, 0x5 ;  /* 0x00000005ff077424 */ /* 0x000fe200078e00ff */
[----:B------:R-:W-:Y:S01]  /*29f0*/  SHF.L.U32 R8, R8, 0x5, RZ ;  /* 0x0000000508087819 */ /* 0x000fe200000006ff */
[----:B------:R-:W-:Y:S01]  /*2a00*/  IMAD.MOV.U32 R6, RZ, RZ, c[0x0][0x1a0] ;  /* 0x00006800ff067624 */ /* 0x000fe200078e00ff */
[----:B------:R-:W-:Y:S02]  /*2a10*/  LEA.HI.X R5, R4, R252, R5, 0x5, P0 ;  /* 0x000000fc04057211 */ /* 0x000fe400000f2c05 */
[----:B------:R-:W-:Y:S02]  /*2a20*/  IADD3 R4, P0, R2, R8, RZ ;  /* 0x0000000802047210 */ /* 0x000fe40007f1e0ff */
[----:B------:R-:W-:Y:S02]  /*2a30*/  LEA.HI.X R3, R0, c[0x0][0x174], R5, 0x1, P1 ;  /* 0x00005d0000037a11 */ /* 0x000fe400008f0c05 */
[----:B------:R-:W-:Y:S03]  /*2a40*/  SHF.L.U64.HI R6, R6, R7, c[0x0][0x1a4] ;  /* 0x0000690006067619 */ /* 0x000fe60000010207 */
[----:B------:R-:W-:Y:S01]  /*2a50*/  @!PT LDS RZ, [RZ] ;  /* 0x00000000fffff984 */ /* 0x000fe20000000800 */
[----:B------:R-:W-:Y:S01]  /*2a60*/  @!PT LDS RZ, [RZ] ;  /* 0x00000000fffff984 */ /* 0x000fe20000000800 */
[----:B------:R-:W-:Y:S01]  /*2a70*/  @!PT LDS RZ, [RZ] ;  /* 0x00000000fffff984 */ /* 0x000fe20000000800 */
[----:B------:R1:W-:Y:S01]  /*2a80*/  LDGSTS.E.BYPASS.LTC128B.128 [R223+0xa000], [R2.64] ;  /* 0x0a00000002df7fae */ /* 0x0003e2000b901d48 */
[----:B------:R-:W-:Y:S02]  /*2a90*/  IADD3.X R5, R3, R6, RZ, P0, !PT ;  /* 0x0000000603057210 */ /* 0x000fe400007fe4ff */
[----:B------:R-:W-:Y:S03]  /*2aa0*/  ISETP.GT.AND P0, PT, R224, RZ, PT ;  /* 0x000000ffe000720c */ /* 0x000fe60003f04270 */
[----:B------:R1:W-:Y:S06]  /*2ab0*/  LDGSTS.E.BYPASS.LTC128B.128 [R223+0xb000], [R2.64+0x80] ;  /* 0x0b00008002df7fae */ /* 0x0003ec000b901d48 */
[----:B------:R2:W-:Y:S06]  /*2ac0*/  LDGSTS.E.BYPASS.LTC128B.128 [R223+0xa800], [R4.64] ;  /* 0x0a80000004df7fae */ /* 0x0005ec000b901d48 */
[----:B------:R2:W-:Y:S06]  /*2ad0*/  LDGSTS.E.BYPASS.LTC128B.128 [R223+0xb800], [R4.64+0x80] ;  /* 0x0b80008004df7fae */ /* 0x0005ec000b901d48 */
[----:B------:R-:W-:Y:S06]  /*2ae0*/  LDSM.16.M88.4 R32, [R209] ;  /* 0x00000000d120783b */ /* 0x000fec0000000200 */
[----:B------:R-:W2:Y:S06]  /*2af0*/  LDSM.16.M88.4 R16, [R218] ;  /* 0x00000000da10783b */ /* 0x000eac0000000200 */
[----:B------:R-:W3:Y:S06]  /*2b00*/  LDSM.16.M88.4 R28, [R209+0x2000] ;  /* 0x00200000d11c783b */ /* 0x000eec0000000200 */
[----:B------:R-:W4:Y:S06]  /*2b10*/  LDSM.16.M88.4 R172, [R218+0x800] ;  /* 0x00080000daac783b */ /* 0x000f2c0000000200 */
[----:B------:R-:W0:Y:S06]  /*2b20*/  LDGDEPBAR ;  /* 0x00000000000079af */ /* 0x000e2c0000000000 */
[----:B------:R-:W-:Y:S06]  /*2b30*/  LDSM.16.M88.4 R176, [R211] ;  /* 0x00000000d3b0783b */ /* 0x000fec0000000200 */
[----:B------:R-:W5:Y:S06]  /*2b40*/  LDSM.16.M88.4 R180, [R219] ;  /* 0x00000000dbb4783b */ /* 0x000f6c0000000200 */
[----:B------:R-:W1:Y:S01]  /*2b50*/  LDSM.16.M88.4 R184, [R211+0x2000] ;  /* 0x00200000d3b8783b */ /* 0x000e620000000200 */
[-C--:B--2---:R-:W-:Y:S05]  /*2b60*/  HMMA.16816.F32 R4, R32, R16.reuse, RZ ;  /* 0x000000102004723c */ /* 0x084fea00000018ff */
[----:B------:R-:W2:Y:S03]  /*2b70*/  LDSM.16.M88.4 R188, [R222] ;  /* 0x00000000debc783b */ /* 0x000ea60000000200 */
[C---:B---3--:R-:W-:Y:S03]  /*2b80*/  HMMA.16816.F32 R8, R28.reuse, R16, RZ ;  /* 0x000000101c08723c */ /* 0x048fe600000018ff */
[----:B------:R-:W-:Y:S06]  /*2b90*/  LDSM.16.M88.4 R192, [R217] ;  /* 0x00000000d9c0783b */ /* 0x000fec0000000200 */
[----:B------:R-:W3:Y:S01]  /*2ba0*/  LDSM.16.M88.4 R196, [R216] ;  /* 0x00000000d8c4783b */ /* 0x000ee20000000200 */
[-C--:B------:R-:W-:Y:S05]  /*2bb0*/  HMMA.16816.F32 R12, R28, R18.reuse, RZ ;  /* 0x000000121c0c723c */ /* 0x080fea00000018ff */
[----:B------:R-:W1:Y:S03]  /*2bc0*/  LDSM.16.M88.4 R200, [R217+0x2000] ;  /* 0x00200000d9c8783b */ /* 0x000e660000000200 */
[C---:B------:R-:W-:Y:S03]  /*2bd0*/  HMMA.16816.F32 R16, R32.reuse, R18, RZ ;  /* 0x000000122010723c */ /* 0x040fe600000018ff */
[----:B------:R-:W-:Y:S05]  /*2be0*/  LDSM.16.M88.4 R204, [R215+0x2000] ;  /* 0x00200000d7cc783b */ /* 0x000fea0000000200 */
        /* <DEDUP_REMOVED lines=16> */
[----:B------:R-:W-:Y:S01]  /*2cf0*/  LDSM.16.M88.4 R188, [R209+0x4000] ;  /* 0x00400000d1bc783b */ /* 0x000fe20000000200 */
[-C--:B---3--:R-:W-:Y:S08]  /*2d00*/  HMMA.16816.F32 R4, R192, R196.reuse, R4 ;  /* 0x000000c4c004723c */ /* 0x088ff00000001804 */
[C---:B------:R-:W-:Y:S08]  /*2d10*/  HMMA.16816.F32 R8, R200.reuse, R196, R8 ;  /* 0x000000c4c808723c */ /* 0x040ff00000001808 */
[-C--:B------:R-:W-:Y:S08]  /*2d20*/  HMMA.16816.F32 R12, R200, R198.reuse, R12 ;  /* 0x000000c6c80c723c */ /* 0x080ff0000000180c */
[C---:B------:R-:W-:Y:S01]  /*2d30*/  HMMA.16816.F32 R16, R192.reuse, R198, R16 ;  /* 0x000000c6c010723c */ /* 0x040fe20000001810 */
[----:B------:R-:W3:Y:S07]  /*2d40*/  LDSM.16.M88.4 R196, [R218+0x1000] ;  /* 0x00100000dac4783b */ /* 0x000eee0000000200 */
[-C--:B----4-:R-:W-:Y:S08]  /*2d50*/  HMMA.16816.F32 R20, R192, R172.reuse, R20 ;  /* 0x000000acc014723c */ /* 0x090ff00000001814 */
[C---:B------:R-:W-:Y:S08]  /*2d60*/  HMMA.16816.F32 R24, R200.reuse, R172, R24 ;  /* 0x000000acc818723c */ /* 0x040ff00000001818 */
[-C--:B------:R-:W-:Y:S01]  /*2d70*/  HMMA.16816.F32 R28, R200, R174.reuse, R28 ;  /* 0x000000aec81c723c */ /* 0x080fe2000000181c */
[----:B------:R-:W4:Y:S07]  /*2d80*/  LDSM.16.M88.4 R200, [R209+0x6000] ;  /* 0x00600000d1c8783b */ /* 0x000f2e0000000200 */
[----:B------:R-:W-:Y:S01]  /*2d90*/  HMMA.16816.F32 R32, R192, R174, R32 ;  /* 0x000000aec020723c */ /* 0x000fe20000001820 */
[----:B------:R-:W5:Y:S06]  /*2da0*/  LDSM.16.M88.4 R172, [R218+0x1800] ;  /* 0x00180000daac783b */ /* 0x000f6c0000000200 */
[----:B------:R-:W-:Y:S01]  /*2db0*/  LDSM.16.M88.4 R192, [R221] ;  /* 0x00000000ddc0783b */ /* 0x000fe20000000200 */
[-C--:B-1----:R-:W-:Y:S08]  /*2dc0*/  HMMA.16816.F32 R4, R180, R184.reuse, R4 ;  /* 0x000000b8b404723c */ /* 0x082ff00000001804 */
[C---:B------:R-:W-:Y:S08]  /*2dd0*/  HMMA.16816.F32 R8, R204.reuse, R184, R8 ;  /* 0x000000b8cc08723c */ /* 0x040ff00000001808 */
[-C--:B------:R-:W-:Y:S08]  /*2de0*/  HMMA.16816.F32 R12, R204, R186.reuse, R12 ;  /* 0x000000bacc0c723c */ /* 0x080ff0000000180c */
[C---:B------:R-:W-:Y:S01]  /*2df0*/  HMMA.16816.F32 R16, R180.reuse, R186, R16 ;  /* 0x000000bab410723c */ /* 0x040fe20000001810 */
[----:B------:R-:W1:Y:S07]  /*2e00*/  LDSM.16.M88.4 R184, [R211+0x4000] ;  /* 0x00400000d3b8783b */ /* 0x000e6e0000000200 */
[-C--:B--2---:R-:W-:Y:S08]  /*2e10*/  HMMA.16816.F32 R20, R180, R176.reuse, R20 ;  /* 0x000000b0b414723c */ /* 0x084ff00000001814 */
[C---:B------:R-:W-:Y:S08]  /*2e20*/  HMMA.16816.F32 R24, R204.reuse, R176, R24 ;  /* 0x000000b0cc18723c */ /* 0x040ff00000001818 */
[-C--:B------:R-:W-:Y:S01]  /*2e30*/  HMMA.16816.F32 R28, R204, R178.reuse, R28 ;  /* 0x000000b2cc1c723c */ /* 0x080fe2000000181c */
[----:B------:R-:W2:Y:S07]  /*2e40*/  LDSM.16.M88.4 R204, [R211+0x6000] ;  /* 0x00600000d3cc783b */ /* 0x000eae0000000200 */
[----:B------:R-:W-:Y:S01]  /*2e50*/  HMMA.16816.F32 R32, R180, R178, R32 ;  /* 0x000000b2b420723c */ /* 0x000fe20000001820 */
[----:B------:R-:W1:Y:S06]  /*2e60*/  LDSM.16.M88.4 R176, [R220] ;  /* 0x00000000dcb0783b */ /* 0x000e6c0000000200 */
[----:B------:R-:W-:Y:S01]  /*2e70*/  LDSM.16.M88.4 R180, [R217+0x4000] ;  /* 0x00400000d9b4783b */ /* 0x000fe20000000200 */
[-C--:B---3--:R-:W-:Y:S08]  /*2e80*/  HMMA.16816.F32 R4, R188, R196.reuse, R4 ;  /* 0x000000c4bc04723c */ /* 0x088ff00000001804 */
[C---:B----4-:R-:W-:Y:S08]  /*2e90*/  HMMA.16816.F32 R8, R200.reuse, R196, R8 ;  /* 0x000000c4c808723c */ /* 0x050ff00000001808 */
[-C--:B------:R-:W-:Y:S08]  /*2ea0*/  HMMA.16816.F32 R12, R200, R198.reuse, R12 ;  /* 0x000000c6c80c723c */ /* 0x080ff0000000180c */
[C---:B------:R-:W-:Y:S01]  /*2eb0*/  HMMA.16816.F32 R16, R188.reuse, R198, R16 ;  /* 0x000000c6bc10723c */ /* 0x040fe20000001810 */
[----:B------:R-:W3:Y:S07]  /*2ec0*/  LDSM.16.M88.4 R196, [R216+0x1000] ;  /* 0x00100000d8c4783b */ /* 0x000eee0000000200 */
[-C--:B-----5:R-:W-:Y:S08]  /*2ed0*/  HMMA.16816.F32 R20, R188, R172.reuse, R20 ;  /* 0x000000acbc14723c */ /* 0x0a0ff00000001814 */
[C---:B------:R-:W-:Y:S08]  /*2ee0*/  HMMA.16816.F32 R24, R200.reuse, R172, R24 ;  /* 0x000000acc818723c */ /* 0x040ff00000001818 */
[-C--:B------:R-:W-:Y:S01]  /*2ef0*/  HMMA.16816.F32 R28, R200, R174.reuse, R28 ;  /* 0x000000aec81c723c */ /* 0x080fe2000000181c */
[----:B------:R-:W4:Y:S07]  /*2f00*/  LDSM.16.M88.4 R200, [R217+0x6000] ;  /* 0x00600000d9c8783b */ /* 0x000f2e0000000200 */
[----:B------:R-:W-:Y:S01]  /*2f10*/  HMMA.16816.F32 R32, R188, R174, R32 ;  /* 0x000000aebc20723c */ /* 0x000fe20000001820 */
[----:B------:R-:W5:Y:S06]  /*2f20*/  LDSM.16.M88.4 R172, [R216+0x1800] ;  /* 0x00180000d8ac783b */ /* 0x000f6c0000000200 */
[----:B------:R-:W-:Y:S01]  /*2f30*/  LDSM.16.M88.4 R188, [R215+0x4000] ;  /* 0x00400000d7bc783b */ /* 0x000fe20000000200 */
[-C--:B-1----:R-:W-:Y:S08]  /*2f40*/  HMMA.16816.F32 R4, R184, R192.reuse, R4 ;  /* 0x000000c0b804723c */ /* 0x082ff00000001804 */
[C---:B--2---:R-:W-:Y:S08]  /*2f50*/  HMMA.16816.F32 R8, R204.reuse, R192, R8 ;  /* 0x000000c0cc08723c */ /* 0x044ff00000001808 */
[-C--:B------:R-:W-:Y:S08]  /*2f60*/  HMMA.16816.F32 R12, R204, R194.reuse, R12 ;  /* 0x000000c2cc0c723c */ /* 0x080ff0000000180c */
[C---:B------:R-:W-:Y:S01]  /*2f70*/  HMMA.16816.F32 R16, R184.reuse, R194, R16 ;  /* 0x000000c2b810723c */ /* 0x040fe20000001810 */
[----:B------:R-:W1:Y:S07]  /*2f80*/  LDSM.16.M88.4 R192, [R214+0x1000] ;  /* 0x00100000d6c0783b */ /* 0x000e6e0000000200 */
[-C--:B------:R-:W-:Y:S08]  /*2f90*/  HMMA.16816.F32 R20, R184, R176.reuse, R20 ;  /* 0x000000b0b814723c */ /* 0x080ff00000001814 */
[C---:B------:R-:W-:Y:S08]  /*2fa0*/  HMMA.16816.F32 R24, R204.reuse, R176, R24 ;  /* 0x000000b0cc18723c */ /* 0x040ff00000001818 */
[-C--:B------:R-:W-:Y:S01]  /*2fb0*/  HMMA.16816.F32 R28, R204, R178.reuse, R28 ;  /* 0x000000b2cc1c723c */ /* 0x080fe2000000181c */
[----:B------:R-:W2:Y:S07]  /*2fc0*/  LDSM.16.M88.4 R204, [R215+0x6000] ;  /* 0x00600000d7cc783b */ /* 0x000eae0000000200 */
[----:B------:R-:W-:Y:S01]  /*2fd0*/  HMMA.16816.F32 R32, R184, R178, R32 ;  /* 0x000000b2b820723c */ /* 0x000fe20000001820 */
[----:B------:R-:W1:Y:S01]  /*2fe0*/  LDSM.16.M88.4 R176, [R214+0x1800] ;  /* 0x00180000d6b0783b */ /* 0x000e620000000200 */
[----:B------:R-:W-:Y:S05]  /*2ff0*/  DEPBAR.LE SB0, 0x0 ;  /* 0x000080000000791a */ /* 0x000fea0000000000 */
[----:B------:R-:W-:Y:S01]  /*3000*/  BAR.SYNC.DEFER_BLOCKING 0x0 ;  /* 0x0000000000007b1d */ /* 0x000fe20000010000 */
[-C--:B---3--:R-:W-:Y:S08]  /*3010*/  HMMA.16816.F32 R4, R180, R196.reuse, R4 ;  /* 0x000000c4b404723c */ /* 0x088ff00000001804 */
[C---:B----4-:R-:W-:Y:S08]  /*3020*/  HMMA.16816.F32 R8, R200.reuse, R196, R8 ;  /* 0x000000c4c808723c */ /* 0x050ff00000001808 */
[-C--:B------:R-:W-:Y:S08]  /*3030*/  HMMA.16816.F32 R12, R200, R198.reuse, R12 ;  /* 0x000000c6c80c723c */ /* 0x080ff0000000180c */
[C---:B------:R-:W-:Y:S08]  /*3040*/  HMMA.16816.F32 R16, R180.reuse, R198, R16 ;  /* 0x000000c6b410723c */ /* 0x040ff00000001810 */
[-C--:B-----5:R-:W-:Y:S08]  /*3050*/  HMMA.16816.F32 R20, R180, R172.reuse, R20 ;  /* 0x000000acb414723c */ /* 0x0a0ff00000001814 */
[C---:B------:R-:W-:Y:S08]  /*3060*/  HMMA.16816.F32 R24, R200.reuse, R172, R24 ;  /* 0x000000acc818723c */ /* 0x040ff00000001818 */
[-C--:B------:R-:W-:Y:S08]  /*3070*/  HMMA.16816.F32 R28, R200, R174.reuse, R28 ;  /* 0x000000aec81c723c */ /* 0x080ff0000000181c */
[----:B------:R-:W-:Y:S08]  /*3080*/  HMMA.16816.F32 R32, R180, R174, R32 ;  /* 0x000000aeb420723c */ /* 0x000ff00000001820 */
[-C--:B-1----:R-:W-:Y:S08]  /*3090*/  HMMA.16816.F32 R4, R188, R192.reuse, R4 ;  /* 0x000000c0bc04723c */ /* 0x082ff00000001804 */
[C---:B--2---:R-:W-:Y:S08]  /*30a0*/  HMMA.16816.F32 R8, R204.reuse, R192, R8 ;  /* 0x000000c0cc08723c */ /* 0x044ff00000001808 */
[-C--:B------:R-:W-:Y:S08]  /*30b0*/  HMMA.16816.F32 R12, R204, R194.reuse, R12 ;  /* 0x000000c2cc0c723c */ /* 0x080ff0000000180c */
[C---:B------:R-:W-:Y:S08]  /*30c0*/  HMMA.16816.F32 R16, R188.reuse, R194, R16 ;  /* 0x000000c2bc10723c */ /* 0x040ff00000001810 */
[-C--:B------:R-:W-:Y:S08]  /*30d0*/  HMMA.16816.F32 R20, R188, R176.reuse, R20 ;  /* 0x000000b0bc14723c */ /* 0x080ff00000001814 */
[C---:B------:R-:W-:Y:S08]  /*30e0*/  HMMA.16816.F32 R24, R204.reuse, R176, R24 ;  /* 0x000000b0cc18723c */ /* 0x040ff00000001818 */
[-C--:B------:R-:W-:Y:S08]  /*30f0*/  HMMA.16816.F32 R28, R204, R178.reuse, R28 ;  /* 0x000000b2cc1c723c */ /* 0x080ff0000000181c */
[----:B------:R-:W-:Y:S01]  /*3100*/  HMMA.16816.F32 R32, R188, R178, R32 ;  /* 0x000000b2bc20723c */ /* 0x000fe20000001820 */
[----:B------:R-:W-:-:S07]  /*3110*/  @P0 BRA `(.L_x_885) ;  /* 0xfffff68000000947 */ /* 0x000fce000383ffff */
.L_x_884:
        /* <DEDUP_REMOVED lines=398> */
.L_x_882:
[----:B------:R-:W2:Y:S01]  /*4a00*/  LDL R174, [R1] ;  /* 0x0000000001ae7983 */ /* 0x000ea20000100800 */
[----:B------:R-:W-:Y:S01]  /*4a10*/  ULDC.U8 UR4, c[0x0][0x329] ;  /* 0x0000ca4000047ab9 */ /* 0x000fe20000000000 */
[----:B------:R-:W-:Y:S01]  /*4a20*/  BSSY B0, `(.L_x_886) ;  /* 0x00001a6000007945 */ /* 0x000fe20003800000 */
[----:B------:R-:W-:Y:S01]  /*4a30*/  ULDC.U8 UR5, c[0x0][0x328] ;  /* 0x0000ca0000057ab9 */ /* 0x000fe20000000000 */
[----:B------:R-:W1:Y:S01]  /*4a40*/  SHFL.BFLY PT, R0, R245, 0x2, 0x1f ;  /* 0x0c401f00f5007f89 */ /* 0x000e6200000e0000 */
[----:B------:R-:W-:-:S02]  /*4a50*/  ISETP.NE.AND P0, PT, RZ, UR4, PT ;  /* 0x00000004ff007c0c */ /* 0x000fc4000bf05270 */
[----:B------:R-:W-:Y:S01]  /*4a60*/  ISETP.NE.AND P3, PT, RZ, UR5, PT ;  /* 0x00000005ff007c0c */ /* 0x000fe2000bf65270 */
[----:B------:R-:W3:Y:S04]  /*4a70*/  SHFL.BFLY PT, R5, R243, 0x2, 0x1f ;  /* 0x0c401f00f3057f89 */ /* 0x000ee800000e0000 */
[----:B------:R-:W4:Y:S04]  /*4a80*/  SHFL.BFLY PT, R2, R244, 0x2, 0x1f ;  /* 0x0c401f00f4027f89 */ /* 0x000f2800000e0000 */
[----:B------:R-:W5:Y:S02]  /*4a90*/  SHFL.BFLY PT, R4, R242, 0x2, 0x1f ;  /* 0x0c401f00f2047f89 */ /* 0x000f6400000e0000 */
[----:B------:R-:W-:-:S02]  /*4aa0*/  @P0 MOV R132, c[0x0][0x210] ;  /* 0x0000840000840a02 */ /* 0x000fc40000000f00 */
[----:B------:R-:W5:Y:S03]  /*4ab0*/  S2R R172, SR_TID.X ;  /* 0x0000000000ac7919 */ /* 0x000f660000002100 */
[----:B------:R-:W-:Y:S02]  /*4ac0*/  @P0 IMAD R132, R132, c[0x0][0x214], RZ ;  /* 0x0000850084840a24 */ /* 0x000fe400078e02ff */
[----:B-1----:R-:W-:Y:S02]  /*4ad0*/  FADD.FTZ R245, R0, R245 ;  /* 0x000000f500f57221 */ /* 0x002fe40000010000 */
[----:B---3--:R-:W-:-:S03]  /*4ae0*/  FADD.FTZ R243, R5, R243 ;  /* 0x000000f305f37221 */ /* 0x008fc60000010000 */
[----:B------:R-:W1:Y:S01]  /*4af0*/  SHFL.BFLY PT, R0, R245, 0x1, 0x1f ;  /* 0x0c201f00f5007f89 */ /* 0x000e6200000e0000 */
[----:B----4-:R-:W-:-:S03]  /*4b00*/  FADD.FTZ R244, R2, R244 ;  /* 0x000000f402f47221 */ /* 0x010fc60000010000 */
[----:B------:R-:W3:Y:S01]  /*4b10*/  SHFL.BFLY PT, R2, R243, 0x1, 0x1f ;  /* 0x0c201f00f3027f89 */ /* 0x000ee200000e0000 */
[----:B-----5:R-:W-:Y:S01]  /*4b20*/  FADD.FTZ R242, R4, R242 ;  /* 0x000000f204f27221 */ /* 0x020fe20000010000 */
[----:B------:R-:W-:Y:S02]  /*4b30*/  MOV R4, 0x3f800000 ;  /* 0x3f80000000047802 */ /* 0x000fe40000000f00 */
[----:B------:R-:W4:Y:S01]  /*4b40*/  SHFL.BFLY PT, R6, R244, 0x1, 0x1f ;  /* 0x0c201f00f4067f89 */ /* 0x000f2200000e0000 */
[----:B------:R-:W-:-:S03]  /*4b50*/  SHF.R.S32.HI R173, RZ, 0x1f, R172 ;  /* 0x0000001fffad7819 */ /* 0x000fc600000114ac */
[----:B------:R-:W5:Y:S01]  /*4b60*/  SHFL.BFLY PT, R5, R242, 0x1, 0x1f ;  /* 0x0c201f00f2057f89 */ /* 0x000f6200000e0000 */
[----:B------:R-:W-:-:S04]  /*4b70*/  LEA.HI R18, R173, R172, RZ, 0x2 ;  /* 0x000000acad127211 */ /* 0x000fc800078f10ff */
[----:B------:R-:W-:Y:S01]  /*4b80*/  SHF.R.S32.HI R8, RZ, 0x2, R18 ;  /* 0x00000002ff087819 */ /* 0x000fe20000011412 */
[----:B-1----:R-:W-:Y:S01]  /*4b90*/  FADD.FTZ R245, R245, R0 ;  /* 0x00000000f5f57221 */ /* 0x002fe20000010000 */
[----:B------:R-:W-:-:S04]  /*4ba0*/  MOV R0, 0x3f800000 ;  /* 0x3f80000000007802 */ /* 0x000fc80000000f00 */
[----:B------:R-:W-:Y:S01]  /*4bb0*/  FSETP.NE.FTZ.AND P6, PT, R245, RZ, PT ;  /* 0x000000fff500720b */ /* 0x000fe20003fd5000 */
[----:B---3--:R-:W-:Y:S01]  /*4bc0*/  FADD.FTZ R243, R243, R2 ;  /* 0x00000002f3f37221 */ /* 0x008fe20000010000 */
[----:B------:R-:W-:Y:S02]  /*4bd0*/  SHF.R.S32.HI R2, RZ, 0x1f, R18 ;  /* 0x0000001fff027819 */ /* 0x000fe40000011412 */
[----:B------:R-:W-:Y:S01]  /*4be0*/  LOP3.LUT R18, R18, 0x3ffffffc, RZ, 0xc0, !PT ;  /* 0x3ffffffc12127812 */ /* 0x000fe200078ec0ff */
[----:B----4-:R-:W-:Y:S01]  /*4bf0*/  FADD.FTZ R244, R244, R6 ;  /* 0x00000006f4f47221 */ /* 0x010fe20000010000 */
[----:B------:R-:W-:Y:S01]  /*4c00*/  LEA.HI R2, R2, R8, RZ, 0x3 ;  /* 0x0000000802027211 */ /* 0x000fe200078f18ff */
[----:B-----5:R-:W-:Y:S01]  /*4c10*/  FADD.FTZ R242, R242, R5 ;  /* 0x00000005f2f27221 */ /* 0x020fe20000010000 */
[----:B------:R-:W-:Y:S02]  /*4c20*/  IADD3 R18, -R18, R172, RZ ;  /* 0x000000ac12127210 */ /* 0x000fe40007ffe1ff */
[----:B------:R-:W-:-:S03]  /*4c30*/  LOP3.LUT R2, R2, 0xfffffff8, RZ, 0xc0, !PT ;  /* 0xfffffff802027812 */ /* 0x000fc600078ec0ff */
[----:B------:R-:W1:Y:S01]  /*4c40*/  @P6 MUFU.RCP R0, R245 ;  /* 0x000000f500006308 */ /* 0x000e620000001000 */
[----:B------:R-:W-:Y:S02]  /*4c50*/  FSETP.NE.FTZ.AND P5, PT, R244, RZ, PT ;  /* 0x000000fff400720b */ /* 0x000fe40003fb5000 */
[----:B------:R-:W-:Y:S02]  /*4c60*/  FSETP.NE.FTZ.AND P4, PT, R243, RZ, PT ;  /* 0x000000fff300720b */ /* 0x000fe40003f95000 */
[----:B------:R-:W-:-:S04]  /*4c70*/  @!P0 MOV R6, c[0x0][0x214] ;  /* 0x0000850000068a02 */ /* 0x000fc80000000f00 */
[----:B------:R-:W-:-:S05]  /*4c80*/  @!P0 SEL R132, R6, c[0x0][0x234], !P3 ;  /* 0x00008d0006848a07 */ /* 0x000fca0005800000 */
[----:B------:R-:W3:Y:S01]  /*4c90*/  @P5 MUFU.RCP R4, R244 ;  /* 0x000000f400045308 */ /* 0x000ee20000001000 */
[C---:B-1----:R-:W-:Y:S02]  /*4ca0*/  FMUL.FTZ R7, R0.reuse, R145 ;  /* 0x0000009100077220 */ /* 0x042fe40000410000 */
[C---:B------:R-:W-:Y:S02]  /*4cb0*/  FMUL.FTZ R144, R0.reuse, R144 ;  /* 0x0000009000907220 */ /* 0x040fe40000410000 */
[C---:B------:R-:W-:Y:S02]  /*4cc0*/  FMUL.FTZ R152, R0.reuse, R152 ;  /* 0x0000009800987220 */ /* 0x040fe40000410000 */
[C---:B------:R-:W-:Y:S01]  /*4cd0*/  FMUL.FTZ R153, R0.reuse, R153 ;  /* 0x0000009900997220 */ /* 0x040fe20000410000 */
[----:B------:R-:W-:Y:S01]  /*4ce0*/  F2FP.PACK_AB R7, R7, R144 ;  /* 0x000000900707723e */ /* 0x000fe200000000ff */
[C---:B------:R-:W-:Y:S02]  /*4cf0*/  FMUL.FTZ R13, R0.reuse, R36 ;  /* 0x00000024000d7220 */ /* 0x040fe40000410000 */
        /* <DEDUP_REMOVED lines=11> */
[----:B------:R-:W-:Y:S01]  /*4db0*/  MOV R68, 0x20 ;  /* 0x0000002000447802 */ /* 0x000fe20000000f00 */
[----:B------:R-:W-:-:S02]  /*4dc0*/  FMUL.FTZ R69, R0, R69 ;  /* 0x0000004500457220 */ /* 0x000fc40000410000 */
[C---:B------:R-:W-:Y:S02]  /*4dd0*/  FMUL.FTZ R80, R0.reuse, R80 ;  /* 0x0000005000507220 */ /* 0x040fe40000410000 */
[C---:B------:R-:W-:Y:S02]  /*4de0*/  FMUL.FTZ R81, R0.reuse, R81 ;  /* 0x0000005100517220 */ /* 0x040fe40000410000 */
[C---:B------:R-:W-:Y:S01]  /*4df0*/  FMUL.FTZ R145, R0.reuse, R84 ;  /* 0x0000005400917220 */ /* 0x040fe20000410000 */
[----:B------:R-:W-:Y:S01]  /*4e00*/  LEA.HI R84, R173, R172, RZ, 0x5 ;  /* 0x000000acad547211 */ /* 0x000fe200078f28ff */
[C---:B------:R-:W-:Y:S02]  /*4e10*/  FMUL.FTZ R85, R0.reuse, R85 ;  /* 0x0000005500557220 */ /* 0x040fe40000410000 */
[C---:B------:R-:W-:Y:S01]  /*4e20*/  FMUL.FTZ R96, R0.reuse, R96 ;  /* 0x0000006000607220 */ /* 0x040fe20000410000 */
[----:B------:R-:W-:Y:S01]  /*4e30*/  SHF.R.S32.HI R84, RZ, 0x5, R84 ;  /* 0x00000005ff547819 */ /* 0x000fe20000011454 */
[----:B------:R-:W-:-:S02]  /*4e40*/  FMUL.FTZ R97, R0, R97 ;  /* 0x0000006100617220 */ /* 0x000fc40000410000 */
[----:B------:R-:W-:Y:S01]  /*4e50*/  FMUL.FTZ R156, R0, R156 ;  /* 0x0000009c009c7220 */ /* 0x000fe20000410000 */
[----:B------:R-:W-:Y:S01]  /*4e60*/  LEA R18, R84, R18, 0x9 ;  /* 0x0000001254127211 */ /* 0x000fe200078e48ff */
        /* <DEDUP_REMOVED lines=8> */
[C---:B------:R-:W-:Y:S01]  /*4ef0*/  FMUL.FTZ R165, R0.reuse, R165 ;  /* 0x000000a500a57220 */ /* 0x040fe20000410000 */
[----:B------:R-:W-:Y:S01]  /*4f00*/  F2FP.PACK_AB R35, R121, R120 ;  /* 0x000000787923723e */ /* 0x000fe200000000ff */
[C---:B------:R-:W-:Y:S02]  /*4f10*/  FMUL.FTZ R168, R0.reuse, R168 ;  /* 0x000000a800a87220 */ /* 0x040fe40000410000 */
[----:B------:R-:W-:Y:S01]  /*4f20*/  FMUL.FTZ R169, R0, R169 ;  /* 0x000000a900a97220 */ /* 0x000fe20000410000 */
[----:B------:R-:W-:Y:S01]  /*4f30*/  IADD3 R0, R8, -R2, RZ ;  /* 0x8000000208007210 */ /* 0x000fe20007ffe0ff */
[C---:B---3--:R-:W-:Y:S01]  /*4f40*/  FMUL.FTZ R146, R4.reuse, R146 ;  /* 0x0000009204927220 */ /* 0x048fe20000410000 */
        /* <DEDUP_REMOVED lines=36> */
[C---:B------:R-:W-:Y:S01]  /*5190*/  FMUL.FTZ R87, R4.reuse, R87 ;  /* 0x0000005704577220 */ /* 0x040fe20000410000 */
[----:B------:R-:W-:Y:S01]  /*51a0*/  F2FP.PACK_AB R21, R21, R54 ;  /* 0x000000361515723e */ /* 0x000fe200000000ff */
[----:B------:R-:W-:Y:S01]  /*51b0*/  FMUL.FTZ R98, R4, R98 ;  /* 0x0000006204627220 */ /* 0x000fe20000410000 */
[----:B------:R-:W-:Y:S01]  /*51c0*/  F2FP.PACK_AB R55, R85, R145 ;  /* 0x000000915537723e */ /* 0x000fe200000000ff */
[C---:B-1----:R-:W-:Y:S01]  /*51d0*/  FMUL.FTZ R140, R2.reuse, R140 ;  /* 0x0000008c028c7220 */ /* 0x042fe20000410000 */
[----:B------:R-:W-:Y:S01]  /*51e0*/  F2FP.PACK_AB R54, R87, R86 ;  /* 0x000000565736723e */ /* 0x000fe200000000ff */
[----:B------:R-:W-:Y:S01]  /*51f0*/  FMUL.FTZ R5, R2, R141 ;  /* 0x0000008d02057220 */ /* 0x000fe20000410000 */
[----:B------:R-:W-:Y:S01]  /*5200*/  F2FP.PACK_AB R39, R161, R160 ;  /* 0x000000a0a127723e */ /* 0x000fe200000000ff */
[C---:B------:R-:W-:Y:S01]  /*5210*/  FMUL.FTZ R99, R4.reuse, R99 ;  /* 0x0000006304637220 */ /* 0x040fe20000410000 */
[----:B------:R-:W-:Y:S01]  /*5220*/  ISETP.NE.OR P3, PT, RZ, UR4, !P3 ;  /* 0x00000004ff007c0c */ /* 0x000fe2000df65670 */
[----:B------:R-:W1:Y:S01]  /*5230*/  @P1 MUFU.RCP R0, R242 ;  /* 0x000000f200001308 */ /* 0x000e620000001000 */
[C---:B------:R-:W-:Y:S01]  /*5240*/  FMUL.FTZ R158, R4.reuse, R158 ;  /* 0x0000009e049e7220 */ /* 0x040fe20000410000 */
[----:B------:R-:W-:Y:S01]  /*5250*/  F2FP.PACK_AB R5, R5, R140 ;  /* 0x0000008c0505723e */ /* 0x000fe200000000ff */
[----:B------:R-:W-:-:S02]  /*5260*/  FMUL.FTZ R159, R4, R159 ;  /* 0x0000009f049f7220 */ /* 0x000fc40000410000 */
[C---:B------:R-:W-:Y:S02]  /*5270*/  FMUL.FTZ R110, R4.reuse, R110 ;  /* 0x0000006e046e7220 */ /* 0x040fe40000410000 */
[C---:B------:R-:W-:Y:S02]  /*5280*/  FMUL.FTZ R111, R4.reuse, R111 ;  /* 0x0000006f046f7220 */ /* 0x040fe40000410000 */
[----:B------:R-:W-:Y:S01]  /*5290*/  FMUL.FTZ R162, R4, R162 ;  /* 0x000000a204a27220 */ /* 0x000fe20000410000 */
[----:B---3--:R-:W-:Y:S01]  /*52a0*/  IADD3 R7, R68, R20, RZ ;  /* 0x0000001444077210 */ /* 0x008fe20007ffe0ff */
[C---:B------:R-:W-:Y:S02]  /*52b0*/  FMUL.FTZ R163, R4.reuse, R163 ;  /* 0x000000a304a37220 */ /* 0x040fe40000410000 */
[C---:B------:R-:W-:Y:S02]  /*52c0*/  FMUL.FTZ R122, R4.reuse, R122 ;  /* 0x0000007a047a7220 */ /* 0x040fe40000410000 */
[C---:B------:R-:W-:Y:S01]  /*52d0*/  FMUL.FTZ R34, R4.reuse, R123 ;  /* 0x0000007b04227220 */ /* 0x040fe20000410000 */
[----:B------:R-:W-:Y:S01]  /*52e0*/  F2FP.PACK_AB R38, R163, R162 ;  /* 0x000000a2a326723e */ /* 0x000fe200000000ff */
[----:B------:R-:W-:-:S02]  /*52f0*/  FMUL.FTZ R166, R4, R166 ;  /* 0x000000a604a67220 */ /* 0x000fc40000410000 */
[----:B------:R-:W-:Y:S01]  /*5300*/  FMUL.FTZ R167, R4, R167 ;  /* 0x000000a704a77220 */ /* 0x000fe20000410000 */
[----:B------:R-:W-:Y:S01]  /*5310*/  F2FP.PACK_AB R34, R34, R122 ;  /* 0x0000007a2222723e */ /* 0x000fe200000000ff */
[C---:B------:R-:W-:Y:S02]  /*5320*/  FMUL.FTZ R170, R4.reuse, R170 ;  /* 0x000000aa04aa7220 */ /* 0x040fe40000410000 */
[----:B------:R-:W-:Y:S02]  /*5330*/  FMUL.FTZ R171, R4, R171 ;  /* 0x000000ab04ab7220 */ /* 0x000fe40000410000 */
[C---:B------:R-:W-:Y:S02]  /*5340*/  FMUL.FTZ R12, R2.reuse, R40 ;  /* 0x00000028020c7220 */ /* 0x040fe40000410000 */
[C---:B------:R-:W-:Y:S02]  /*5350*/  FMUL.FTZ R14, R2.reuse, R41 ;  /* 0x00000029020e7220 */ /* 0x040fe40000410000 */
[----:B------:R-:W-:-:S02]  /*5360*/  FMUL.FTZ R16, R2, R44 ;  /* 0x0000002c02107220 */ /* 0x000fc40000410000 */
[----:B------:R-:W-:Y:S01]  /*5370*/  FMUL.FTZ R24, R2, R45 ;  /* 0x0000002d02187220 */ /* 0x000fe20000410000 */
        /* <DEDUP_REMOVED lines=111> */
[----:B------:R5:W-:Y:S04]  /*5a70*/  STS [R20+0x2000], R8 ;  /* 0x0020000814007388 */ /* 0x000be80000000800 */
[----:B------:R-:W-:Y:S01]  /*5a80*/  STS [R20+0x2400], R11 ;  /* 0x0024000b14007388 */ /* 0x000fe20000000800 */
[----:B-1----:R-:W-:-:S02]  /*5a90*/  IADD3 R0, R18, R68, RZ ;  /* 0x0000004412007210 */ /* 0x002fc40007ffe0ff */
[----:B---3--:R-:W-:-:S03]  /*5aa0*/  MOV R5, 0x40 ;  /* 0x0000004000057802 */ /* 0x008fc60000000f00 */
[----:B------:R-:W-:Y:S01]  /*5ab0*/  STS [R0], R10 ;  /* 0x0000000a00007388 */ /* 0x000fe20000000800 */
[----:B------:R-:W-:-:S03]  /*5ac0*/  SEL R5, R5, 0xffffffc0, !P2 ;  /* 0xffffffc005057807 */ /* 0x000fc60005000000 */
[----:B------:R1:W-:Y:S01]  /*5ad0*/  STS [R0+0x400], R9 ;  /* 0x0004000900007388 */ /* 0x0003e20000000800 */
[----:B----4-:R-:W-:-:S03]  /*5ae0*/  IADD3 R4, R18, R5, RZ ;  /* 0x0000000512047210 */ /* 0x010fc60007ffe0ff */
[----:B------:R3:W-:Y:S01]  /*5af0*/  STS [R7], R13 ;  /* 0x0000000d07007388 */ /* 0x0007e20000000800 */
[----:B------:R-:W-:Y:S01]  /*5b00*/  IADD3 R6, R5, R20, RZ ;  /* 0x0000001405067210 */ /* 0x000fe20007ffe0ff */
[----:B-----5:R-:W4:Y:S01]  /*5b10*/  @P4 MUFU.LG2 R8, R243 ;  /* 0x000000f300084308 */ /* 0x020f220000000c00 */
[-C--:B------:R-:W-:Y:S01]  /*5b20*/  IADD3 R2, R0, R5.reuse, RZ ;  /* 0x0000000500027210 */ /* 0x080fe20007ffe0ff */
[----:B------:R-:W-:Y:S01]  /*5b30*/  STS [R7+0x400], R12 ;  /* 0x0004000c07007388 */ /* 0x000fe20000000800 */
[----:B------:R-:W-:-:S03]  /*5b40*/  IADD3 R5, R7, R5, RZ ;  /* 0x0000000507057210 */ /* 0x000fc60007ffe0ff */
[----:B------:R5:W-:Y:S04]  /*5b50*/  STS [R0+0x2000], R14 ;  /* 0x0020000e00007388 */ /* 0x000be80000000800 */
[----:B------:R2:W-:Y:S04]  /*5b60*/  STS [R0+0x2400], R15 ;  /* 0x0024000f00007388 */ /* 0x0005e80000000800 */
[----:B------:R-:W-:Y:S01]  /*5b70*/  STS [R7+0x2000], R24 ;  /* 0x0020001807007388 */ /* 0x000fe20000000800 */
[----:B----4-:R-:W-:-:S03]  /*5b80*/  @P4 FMUL.FTZ R8, R8, 0.69314718246459960938 ;  /* 0x3f31721808084820 */ /* 0x010fc60000410000 */
[----:B------:R-:W-:Y:S01]  /*5b90*/  STS [R7+0x2400], R23 ;  /* 0x0024001707007388 */ /* 0x000fe20000000800 */
[----:B-1----:R-:W1:Y:S03]  /*5ba0*/  @P5 MUFU.LG2 R9, R244 ;  /* 0x000000f400095308 */ /* 0x002e660000000c00 */
[----:B------:R-:W-:Y:S01]  /*5bb0*/  STS [R4], R22 ;  /* 0x0000001604007388 */ /* 0x000fe20000000800 */
[----:B---3--:R-:W-:Y:S01]  /*5bc0*/  MOV R13, 0x7f800000 ;  /* 0x7f800000000d7802 */ /* 0x008fe20000000f00 */
[----:B------:R-:W-:Y:S02]  /*5bd0*/  @P4 FFMA.FTZ R13, R134, c[0x0][0x238], R8 ;  /* 0x00008e00860d4a23 */ /* 0x000fe40000010008 */
[----:B------:R-:W-:Y:S04]  /*5be0*/  STS [R4+0x400], R21 ;  /* 0x0004001504007388 */ /* 0x000fe80000000800 */
[----:B------:R-:W-:Y:S01]  /*5bf0*/  STS [R6], R17 ;  /* 0x0000001106007388 */ /* 0x000fe20000000800 */
[----:B-----5:R-:W-:-:S03]  /*5c00*/  MOV R14, 0x7f800000 ;  /* 0x7f800000000e7802 */ /* 0x020fc60000000f00 */
[----:B------:R3:W-:Y:S01]  /*5c10*/  STS [R6+0x400], R16 ;  /* 0x0004001006007388 */ /* 0x0007e20000000800 */
[----:B-1----:R-:W-:Y:S01]  /*5c20*/  @P5 FMUL.FTZ R9, R9, 0.69314718246459960938 ;  /* 0x3f31721809095820 */ /* 0x002fe20000410000 */
[----:B--2---:R-:W-:Y:S02]  /*5c30*/  MOV R15, 0x7f800000 ;  /* 0x7f800000000f7802 */ /* 0x004fe40000000f00 */
[----:B------:R-:W-:Y:S01]  /*5c40*/  STS [R4+0x2000], R19 ;  /* 0x0020001304007388 */ /* 0x000fe20000000800 */
[----:B------:R-:W-:-:S03]  /*5c50*/  @P5 FFMA.FTZ R15, R135, c[0x0][0x238], R9 ;  /* 0x00008e00870f5a23 */ /* 0x000fc60000010009 */
[----:B------:R-:W-:Y:S04]  /*5c60*/  STS [R4+0x2400], R25 ;  /* 0x0024001904007388 */ /* 0x000fe80000000800 */
[----:B------:R-:W-:Y:S04]  /*5c70*/  STS [R6+0x2000], R65 ;  /* 0x0020004106007388 */ /* 0x000fe80000000800 */
        /* <DEDUP_REMOVED lines=34> */
[----:B--2---:R-:W1:Y:S03]  /*5ea0*/  @P1 MUFU.LG2 R7, R242 ;  /* 0x000000f200071308 */ /* 0x004e660000000c00 */
[----:B------:R-:W-:Y:S04]  /*5eb0*/  STS [R6+0x6000], R33 ;  /* 0x0060002106007388 */ /* 0x000fe80000000800 */
[----:B------:R2:W-:Y:S04]  /*5ec0*/  STS [R6+0x6400], R32 ;  /* 0x0064002006007388 */ /* 0x0005e80000000800 */
[----:B------:R-:W-:Y:S04]  /*5ed0*/  STS [R2+0x4000], R31 ;  /* 0x0040001f02007388 */ /* 0x000fe80000000800 */
[----:B------:R-:W-:Y:S01]  /*5ee0*/  STS [R2+0x4400], R30 ;  /* 0x0044001e02007388 */ /* 0x000fe20000000800 */
[----:B-1----:R-:W-:-:S03]  /*5ef0*/  @P1 FMUL.FTZ R7, R7, 0.69314718246459960938 ;  /* 0x3f31721807071820 */ /* 0x002fc60000410000 */
[----:B------:R-:W-:Y:S01]  /*5f00*/  STS [R5+0x4000], R27 ;  /* 0x0040001b05007388 */ /* 0x000fe20000000800 */
[----:B------:R-:W-:-:S03]  /*5f10*/  @P1 FFMA.FTZ R14, R3, c[0x0][0x238], R7 ;  /* 0x00008e00030e1a23 */ /* 0x000fc60000010007 */
[----:B------:R-:W-:Y:S04]  /*5f20*/  STS [R5+0x4400], R26 ;  /* 0x0044001a05007388 */ /* 0x000fe80000000800 */
[----:B------:R-:W-:Y:S04]  /*5f30*/  STS [R2+0x6000], R29 ;  /* 0x0060001d02007388 */ /* 0x000fe80000000800 */
[----:B------:R1:W-:Y:S01]  /*5f40*/  STS [R2+0x6400], R28 ;  /* 0x0064001c02007388 */ /* 0x0003e20000000800 */
[----:B--2---:R-:W-:Y:S02]  /*5f50*/  @P0 MOV R6, c[0x0][0x210] ;  /* 0x0000840000060a02 */ /* 0x004fe40000000f00 */
[----:B------:R-:W-:Y:S01]  /*5f60*/  @!P0 MOV R6, 0x1 ;  /* 0x0000000100068802 */ /* 0x000fe20000000f00 */
[----:B------:R-:W-:Y:S04]  /*5f70*/  STS [R5+0x6000], R67 ;  /* 0x0060004305007388 */ /* 0x000fe80000000800 */
[----:B------:R2:W-:Y:S04]  /*5f80*/  STS [R5+0x6400], R66 ;  /* 0x0064004205007388 */ /* 0x0005e80000000800 */
[----:B------:R-:W-:Y:S06]  /*5f90*/  BAR.SYNC.DEFER_BLOCKING 0x0 ;  /* 0x0000000000007b1d */ /* 0x000fec0000010000 */
[----:B------:R-:W3:Y:S04]  /*5fa0*/  S2R R18, SR_CTAID.Y ;  /* 0x0000000000127919 */ /* 0x000ee80000002600 */
[----:B------:R-:W4:Y:S01]  /*5fb0*/  S2R R19, SR_CTAID.Z ;  /* 0x0000000000137919 */ /* 0x000f220000002700 */
[----:B-1----:R-:W1:Y:S03]  /*5fc0*/  @P6 MUFU.LG2 R2, R245 ;  /* 0x000000f500026308 */ /* 0x002e660000000c00 */
[----:B------:R-:W5:Y:S01]  /*5fd0*/  S2R R17, SR_CTAID.X ;  /* 0x0000000000117919 */ /* 0x000f620000002500 */
[----:B--2---:R-:W-:-:S03]  /*5fe0*/  CS2R R4, SRZ ;  /* 0x0000000000047805 */ /* 0x004fc6000001ff00 */
[----:B------:R2:W2:Y:S04]  /*5ff0*/  LDS.128 R20, [R223] ;  /* 0x00000000df147984 */ /* 0x0004a80000000c00 */
[----:B------:R2:W2:Y:S01]  /*6000*/  LDS.128 R28, [R223+0x800] ;  /* 0x00080000df1c7984 */ /* 0x0004a20000000c00 */
[----:B-1----:R-:W-:Y:S02]  /*6010*/  @P6 FMUL.FTZ R2, R2, 0.69314718246459960938 ;  /* 0x3f31721802026820 */ /* 0x002fe40000410000 */
[C---:B---3--:R-:W-:Y:S01]  /*6020*/  IMAD R0, R18.reuse, R0, RZ ;  /* 0x0000000012007224 */ /* 0x048fe200078e02ff */
[----:B------:R1:W3:Y:S01]  /*6030*/  LDS.128 R36, [R223+0x1000] ;  /* 0x00100000df247984 */ /* 0x0002e20000000c00 */
[----:B------:R-:W-:Y:S02]  /*6040*/  @!P3 IMAD R10, R18, c[0x0][0x214], RZ ;  /* 0x00008500120aba24 */ /* 0x000fe400078e02ff */
[----:B------:R-:W-:Y:S01]  /*6050*/  @P6 FFMA.FTZ R16, R136, c[0x0][0x238], R2 ;  /* 0x00008e0088106a23 */ /* 0x000fe20000010002 */
[----:B------:R1:W1:Y:S01]  /*6060*/  LDS.128 R44, [R223+0x1800] ;  /* 0x00180000df2c7984 */ /* 0x0002620000000c00 */
[----:B------:R-:W-:-:S02]  /*6070*/  SEL R0, R0, RZ, P3 ;  /* 0x000000ff00007207 */ /* 0x000fc40001800000 */
[----:B------:R-:W-:Y:S01]  /*6080*/  @!P3 SHF.R.S32.HI R5, RZ, 0x1f, R10 ;  /* 0x0000001fff05b819 */ /* 0x000fe2000001140a */
[----:B------:R1:W1:Y:S01]  /*6090*/  LDS.128 R56, [R223+0x2000] ;  /* 0x00200000df387984 */ /* 0x0002620000000c00 */
[----:B------:R-:W-:Y:S01]  /*60a0*/  @!P3 MOV R4, R10 ;  /* 0x0000000a0004b202 */ /* 0x000fe20000000f00 */
[----:B----4-:R-:W-:Y:S01]  /*60b0*/  IMAD R2, R19, R132, R0 ;  /* 0x0000008413027224 */ /* 0x010fe200078e0200 */
[----:B------:R-:W-:Y:S01]  /*60c0*/  LOP3.LUT P3, RZ, R174, 0x3, RZ, 0xc0, !PT ;  /* 0x00000003aeff7812 */ /* 0x000fe2000786c0ff */
[----:B------:R4:W1:Y:S01]  /*60d0*/  LDS.128 R80, [R223+0x2800] ;  /* 0x00280000df507984 */ /* 0x0008620000000c00 */
[----:B-----5:R-:W-:-:S03]  /*60e0*/  IMAD R0, R17, R6, RZ ;  /* 0x0000000611007224 */ /* 0x020fc600078e02ff */
[----:B------:R4:W1:Y:S02]  /*60f0*/  LDS.128 R76, [R223+0x3000] ;  /* 0x00300000df4c7984 */ /* 0x0008640000000c00 */
[----:B------:R-:W-:Y:S02]  /*6100*/  SHF.L.U32 R0, R0, 0x7, RZ ;  /* 0x0000000700007819 */ /* 0x000fe400000006ff */
[----:B------:R4:W1:Y:S02]  /*6110*/  LDS.128 R72, [R223+0x3800] ;  /* 0x00380000df487984 */ /* 0x0008640000000c00 */
[----:B------:R-:W-:Y:S02]  /*6120*/  IADD3 R10, P2, P0, R0, R4, R2 ;  /* 0x00000004000a7210 */ /* 0x000fe4000785e002 */
[----:B------:R4:W1:Y:S01]  /*6130*/  LDS.128 R24, [R223+0x4000] ;  /* 0x00400000df187984 */ /* 0x0008620000000c00 */
[----:B------:R-:W-:Y:S02]  /*6140*/  SHF.R.S32.HI R0, RZ, 0x1f, R0 ;  /* 0x0000001fff007819 */ /* 0x000fe40000011400 */
        /* <DEDUP_REMOVED lines=10> */
[----:B--23--:R-:W-:Y:S01]  /*61f0*/  SHF.R.S32.HI R2, RZ, 0x1f, R84 ;  /* 0x0000001fff027819 */ /* 0x00cfe20000011454 */
        /* <DEDUP_REMOVED lines=40> */
.L_x_887:
[----:B--23--:R-:W-:Y:S05]  /*6480*/  BSYNC B0 ;  /* 0x0000000000007941 */ /* 0x00cfea0003800000 */
.L_x_886:
        /* <DEDUP_REMOVED lines=59> */
.L_x_888:
        /* <DEDUP_REMOVED lines=12> */
.L_x_2387:


//--------------------- .text._ZN5flash16flash_fwd_kernelI23Flash_fwd_kernel_traitsILi128ELi128ELi32ELi4ELb0ELb0EN7cutlass6half_tE19Flash_kernel_traitsILi128ELi128ELi32ELi4ES3_EELb0ELb0ELb0ELb0ELb0ELb0ELb0ELb0EEEvNS_16Flash_fwd_paramsE --------------------------
	.section	.text._ZN5flash16flash_fwd_kernelI23Flash_fwd_kernel_traitsILi128ELi128ELi32ELi4ELb0ELb0EN7cutlass6half_tE19Flash_kernel_traitsILi128ELi128ELi32ELi4ES3_EELb0ELb0ELb0ELb0ELb0ELb0ELb0ELb0EEEvNS_16Flash_fwd_paramsE,"ax",@progbits
	.sectioninfo	@"SHI_REGISTERS=255"
	.align	128
        .global         _ZN5flash16flash_fwd_kernelI23Flash_fwd_kernel_traitsILi128ELi128ELi32ELi4ELb0ELb0EN7cutlass6half_tE19Flash_kernel_traitsILi128ELi128ELi32ELi4ES3_EELb0ELb0ELb0ELb0ELb0ELb0ELb0ELb0EEEvNS_16Flash_fwd_paramsE
        .type           _ZN5flash16flash_fwd_kernelI23Flash_fwd_kernel_traitsILi128ELi128ELi32ELi4ELb0ELb0EN7cutlass6half_tE19Flash_kernel_traitsILi128ELi128ELi32ELi4ES3_EELb0ELb0ELb0ELb0ELb0ELb0ELb0ELb0EEEvNS_16Flash_fwd_paramsE,@function
        .size           _ZN5flash16flash_fwd_kernelI23Flash_fwd_kernel_traitsILi128ELi128ELi32ELi4ELb0ELb0EN7cutlass6half_tE19Flash_kernel_traitsILi128ELi128ELi32ELi4ES3_EELb0ELb0ELb0ELb0ELb0ELb0ELb0ELb0EEEvNS_16Flash_fwd_paramsE,(.L_x_2388 - _ZN5flash16flash_fwd_kernelI23Flash_fwd_kernel_traitsILi128ELi128ELi32ELi4ELb0ELb0EN7cutlass6half_tE19Flash_kernel_traitsILi128ELi128ELi32ELi4ES3_EELb0ELb0ELb0ELb0ELb0ELb0ELb0ELb0EEEvNS_16Flash_fwd_paramsE)
        .other          _ZN5flash16flash_fwd_kernelI23Flash_fwd_kernel_traitsILi128ELi128ELi32ELi4ELb0ELb0EN7cutlass6half_tE19Flash_kernel_traitsILi128ELi128ELi32ELi4ES3_EELb0ELb0ELb0ELb0ELb0ELb0ELb0ELb0EEEvNS_16Flash_fwd_paramsE,@"STO_CUDA_ENTRY STV_DEFAULT"
_ZN5flash16flash_fwd_kernelI23Flash_fwd_kernel_traitsILi128ELi128ELi32ELi4ELb0ELb0EN7cutlass6half_tE19Flash_kernel_traitsILi128ELi128ELi32ELi4ES3_EELb0ELb0ELb0ELb0ELb0ELb0ELb0ELb0EEEvNS_16Flash_fwd_paramsE:
.text._ZN5flash16flash_fwd_kernelI23Flash_fwd_kernel_traitsILi128ELi128ELi32ELi4ELb0ELb0EN7cutlass6half_tE19Flash_kernel_traitsILi128ELi128ELi32ELi4ES3_EELb0ELb0ELb0ELb0ELb0ELb0ELb0ELb0EEEvNS_16Flash_fwd_paramsE:
[----:B------:R-:W-:Y:S02]  /*0000*/  MOV R1, c[0x0][0x28] ;  /* 0x00000a0000017a02 */ /* 0x000fe40000000f00 */
[----:B------:R-:W1:Y:S01]  /*0010*/  LDC.U8 R0, c[0x0][0x312] ;  /* 0x0000c480ff007b82 */ /* 0x000e620000000000 */
[----:B------:R-:W2:Y:S01]  /*0020*/  S2R R17, SR_CTAID.Y ;  /* 0x0000000000117919 */ /* 0x000ea20000002600 */
[----:B------:R-:W-:Y:S01]  /*0030*/  ISETP.NE.U32.AND P2, PT, RZ, c[0x0][0x240], PT ;  /* 0x00009000ff007a0c */ /* 0x000fe20003f45070 */
[----:B------:R-:W-:Y:S01]  /*0040*/  IMAD.MOV.U32 R24, RZ, RZ, 0x4 ;  /* 0x00000004ff187424 */ /* 0x000fe200078e00ff */
[----:B------:R-:W-:Y:S01]  /*0050*/  ISETP.EQ.U32.AND P1, PT, RZ, c[0x0][0x248], PT ;  /* 0x00009200ff007a0c */ /* 0x000fe20003f22070 */
[----:B------:R-:W-:Y:S01]  /*0060*/  IMAD.MOV.U32 R251, RZ, RZ, -0x1 ;  /* 0xfffffffffffb7424 */ /* 0x000fe200078e00ff */
[----:B------:R-:W-:Y:S01]  /*0070*/  ISETP.NE.AND.EX P2, PT, RZ, c[0x0][0x244], PT, P2 ;  /* 0x00009100ff007a0c */ /* 0x000fe20003f45320 */
[----:B------:R-:W-:Y:S01]  /*0080*/  ULDC.64 UR4, c[0x0][0x118] ;  /* 0x0000460000047ab9 */ /* 0x000fe20000000a00 */
[----:B------:R-:W-:Y:S01]  /*0090*/  IMAD.MOV.U32 R8, RZ, RZ, -0x1 ;  /* 0xffffffffff087424 */ /* 0x000fe200078e00ff */
[----:B------:R-:W-:Y:S02]  /*00a0*/  ISETP.NE.U32.AND P0, PT, RZ, c[0x0][0x250], PT ;  /* 0x00009400ff007a0c */ /* 0x000fe40003f05070 */
[----:B------:R-:W-:-:S02]  /*00b0*/  IADD3 R1, R1, -0x18, RZ ;  /* 0xffffffe801017810 */ /* 0x000fc40007ffe0ff */
[----:B------:R-:W-:Y:S02]  /*00c0*/  ISETP.NE.AND.EX P0, PT, RZ, c[0x0][0x254], PT, P0 ;  /* 0x00009500ff007a0c */ /* 0x000fe40003f05300 */
[----:B-1----:R-:W-:Y:S01]  /*00d0*/  ISETP.NE.AND P3, PT, R0, RZ, PT ;  /* 0x000000ff0000720c */ /* 0x002fe20003f65270 */
[----:B--2---:R-:W-:-:S03]  /*00e0*/  IMAD.WIDE R2, R17, R24, c[0x0][0x240] ;  /* 0x0000900011027625 */ /* 0x004fc600078e0218 */
[----:B------:R-:W-:Y:S01]  /*00f0*/  ISETP.EQ.OR.EX P1, PT, RZ, c[0x0][0x24c], !P3, P1 ;  /* 0x00009300ff007a0c */ /* 0x000fe20005f22710 */
[----:B------:R-:W-:Y:S01]  /*0100*/  IMAD.WIDE R4, R17, R24, c[0x0][0x248] ;  /* 0x0000920011047625 */ /* 0x000fe200078e0218 */
[----:B------:R1:W2:Y:S04]  /*0110*/  @P2 LDG.E R251, [R2.64] ;  /* 0x0000000402fb2981 */ /* 0x0002a8000c1e1900 */
[----:B------:R1:W2:Y:S01]  /*0120*/  @P2 LDG.E R0, [R2.64+0x4] ;  /* 0x0000040402002981 */ /* 0x0002a2000c1e1900 */
[----:B------:R-:W-:-:S06]  /*0130*/  IMAD.MOV.U32 R6, RZ, RZ, RZ ;  /* 0x000000ffff067224 */ /* 0x000fcc00078e00ff */
[----:B------:R3:W5:Y:S04]  /*0140*/  @!P1 LDG.E R8, [R4.64] ;  /* 0x0000000404089981 */ /* 0x000768000c1e1900 */
[----:B------:R-:W4:Y:S04]  /*0150*/  S2R R240, SR_CTAID.X ;  /* 0x0000000000f07919 */ /* 0x000f280000002500 */
[----:B------:R-:W2:Y:S01]  /*0160*/  S2R R25, SR_CTAID.Z ;  /* 0x0000000000197919 */ /* 0x000ea20000002700 */
[----:B-1----:R-:W-:-:S05]  /*0170*/  @P0 IMAD.WIDE R2, R17, R24, c[0x0][0x250] ;  /* 0x0000940011020625 */ /* 0x002fca00078e0218 */
[----:B------:R3:W5:Y:S01]  /*0180*/  @P0 LDG.E R6, [R2.64] ;  /* 0x0000000402060981 */ /* 0x000762000c1e1900 */
[----:B------:R-:W-:-:S04]  /*0190*/  ISETP.NE.U32.AND P0, PT, RZ, c[0x0][0x248], PT ;  /* 0x00009200ff007a0c */ /* 0x000fc80003f05070 */
[----:B------:R-:W-:Y:S01]  /*01a0*/  ISETP.NE.AND.EX P0, PT, RZ, c[0x0][0x24c], PT, P0 ;  /* 0x00009300ff007a0c */ /* 0x000fe20003f05300 */
[----:B--2---:R-:W-:Y:S02]  /*01b0*/  @P2 IMAD.IADD R14, R0, 0x1, -R251 ;  /* 0x00000001000e2824 */ /* 0x004fe400078e0afb */
[----:B------:R-:W-:-:S10]  /*01c0*/  @!P2 IMAD.MOV.U32 R14, RZ, RZ, c[0x0][0x214] ;  /* 0x00008500ff0ea624 */ /* 0x000fd400078e00ff */
[----:B------:R-:W-:Y:S05]  /*01d0*/  @!P0 BRA `(.L_x_889) ;  /* 0x0000004000008947 */ /* 0x000fea0003800000 */
[----:B---34-:R-:W2:Y:S02]  /*01e0*/  @P3 LDG.E R0, [R4.64+0x4] ;  /* 0x0000040404003981 */ /* 0x018ea4000c1e1900 */
[----:B--2--5:R-:W-:-:S06]  /*01f0*/  @P3 IADD3 R0, R0, -R8, RZ ;  /* 0x8000000800003210 */ /* 0x024fcc0007ffe0ff */
[----:B------:R1:W5:Y:S01]  /*0200*/  @!P3 LDG.E R0, [R4.64] ;  /* 0x000000040400b981 */ /* 0x000362000c1e1900 */
[----:B------:R-:W-:Y:S05]  /*0210*/  BRA `(.L_x_890) ;  /* 0x0000001000007947 */ /* 0x000fea0003800000 */
.L_x_889:
[----:B---34-:R-:W-:Y:S02]  /*0220*/  MOV R0, c[0x0][0x218] ;  /* 0x0000860000007a02 */ /* 0x018fe40000000f00 */
.L_x_890:
[----:B------:R-:W-:-:S04]  /*0230*/  ISETP.NE.U32.AND P2, PT, RZ, c[0x0][0x258], PT ;  /* 0x00009600ff007a0c */ /* 0x000fc80003f45070 */
[----:B------:R-:W-:-:S13]  /*0240*/  ISETP.NE.AND.EX P2, PT, RZ, c[0x0][0x25c], PT, P2 ;  /* 0x00009700ff007a0c */ /* 0x000fda0003f45320 */
[----:B------:R-:W-:-:S06]  /*0250*/  @P2 IMAD.WIDE R2, R17, R24, c[0x0][0x258] ;  /* 0x0000960011022625 */ /* 0x000fcc00078e0218 */
        /* <DEDUP_REMOVED lines=9> */
[----:B------:R-:W2:Y:S01]  /*02f0*/  S2R R89, SR_TID.X ;  /* 0x0000000000597919 */ /* 0x000ea20000002100 */
        /* <DEDUP_REMOVED lines=10> */
[----:B------:R-:W-:Y:S01]  /*03a0*/  @!P1 IMAD R7, R4, c[0x0][0x178], RZ ;  /* 0x00005e0004079a24 */ /* 0x000fe200078e02ff */
[----:B------:R-:W-:Y:S01]  /*03b0*/  @P1 MOV R11, R2 ;  /* 0x00000002000b1202 */ /* 0x000fe20000000f00 */
[----:B------:R-:W-:Y:S02]  /*03c0*/  @P1 IMAD R13, R251, c[0x0][0x194], R3 ;  /* 0x00006500fb0d1a24 */ /* 0x000fe400078e0203 */
        /* <DEDUP_REMOVED lines=19> */
.L_x_892:
        /* <DEDUP_REMOVED lines=42> */
.L_x_893:
[----:B--2---:R-:W-:Y:S01]  /*07a0*/  SHF.R.S32.HI R21, RZ, 0x1f, R89 ;  /* 0x0000001fff157819 */ /* 0x004fe20000011459 */
[----:B------:R-:W-:Y:S01]  /*07b0*/  IMAD R17, R7, c[0x0][0x1a8], RZ ;  /* 0x00006a0007117a24 */ /* 0x000fe200078e02ff */
[----:B------:R-:W-:Y:S01]  /*07c0*/  BSSY B0, `(.L_x_894) ;  /* 0x0000052000007945 */ /* 0x000fe20003800000 */
[----:B------:R-:W-:Y:S01]  /*07d0*/  IMAD.IADD R250, R14, 0x1, -R250 ;  /* 0x000000010efa7824 */ /* 0x000fe200078e0afa */
[-C--:B------:R-:W-:Y:S01]  /*07e0*/  LEA.HI R2, R21, R89.reuse, RZ, 0x3 ;  /* 0x0000005915027211 */ /* 0x080fe200078f18ff */
[----:B------:R-:W-:Y:S01]  /*07f0*/  IMAD R17, R25, c[0x0][0x1ac], R17 ;  /* 0x00006b0019117a24 */ /* 0x000fe200078e0211 */
[----:B------:R-:W-:Y:S02]  /*0800*/  LEA.HI R23, R21, R89, RZ, 0x4 ;  /* 0x0000005915177211 */ /* 0x000fe400078f20ff */
[----:B------:R-:W-:-:S02]  /*0810*/  SHF.R.S32.HI R8, RZ, 0x3, R2 ;  /* 0x00000003ff087819 */ /* 0x000fc40000011402 */
[----:B------:R-:W-:Y:S02]  /*0820*/  LOP3.LUT R2, R2, 0xfffffff8, RZ, 0xc0, !PT ;  /* 0xfffffff802027812 */ /* 0x000fe400078ec0ff */
        /* <DEDUP_REMOVED lines=9> */
[----:B------:R-:W-:Y:S01]  /*08c0*/  SHF.R.S32.HI R4, RZ, 0x1f, R0 ;  /* 0x0000001fff047819 */ /* 0x000fe20000011400 */
[----:B------:R-:W-:Y:S01]  /*08d0*/  IMAD.WIDE R240, R240, 0x80, R8 ;  /* 0x00000080f0f07825 */ /* 0x000fe200078e0208 */
[----:B------:R-:W-:-:S02]  /*08e0*/  LOP3.LUT R3, R2, 0x38, R238, 0xf8, !PT ;  /* 0x0000003802037812 */ /* 0x000fc400078ef8ee */
[----:B------:R-:W-:Y:S01]  /*08f0*/  SHF.R.U32.HI R2, RZ, 0x3, R2 ;  /* 0x00000003ff027819 */ /* 0x000fe20000011602 */
[----:B------:R-:W-:Y:S01]  /*0900*/  IMAD R14, R8, c[0x0][0x1a4], R14 ;  /* 0x00006900080e7a24 */ /* 0x000fe200078e020e */
[----:B------:R-:W-:Y:S01]  /*0910*/  LEA.HI R22, R4, R0, RZ, 0x3 ;  /* 0x0000000004167211 */ /* 0x000fe200078f18ff */
[----:B------:R-:W-:Y:S01]  /*0920*/  IMAD.SHL.U32 R4, R5, 0x8, RZ ;  /* 0x0000000805047824 */ /* 0x000fe200078e00ff */
[----:B------:R-:W-:Y:S02]  /*0930*/  LOP3.LUT R3, R3, R2, RZ, 0x3c, !PT ;  /* 0x0000000203037212 */ /* 0x000fe400078e3cff */
[----:B------:R-:W-:Y:S02]  /*0940*/  LOP3.LUT R2, R22, 0xfffffff8, RZ, 0xc0, !PT ;  /* 0xfffffff816027812 */ /* 0x000fe400078ec0ff */
[----:B------:R-:W-:Y:S02]  /*0950*/  SHF.R.S32.HI R239, RZ, 0x1f, R238 ;  /* 0x0000001fffef7819 */ /* 0x000fe400000114ee */
[----:B------:R-:W-:Y:S01]  /*0960*/  LOP3.LUT R223, R3, 0xfffffe00, R4, 0xf8, !PT ;  /* 0xfffffe0003df7812 */ /* 0x000fe200078ef804 */
[----:B------:R-:W-:Y:S01]  /*0970*/  IMAD.IADD R20, R0, 0x1, -R2 ;  /* 0x0000000100147824 */ /* 0x000fe200078e0a02 */
[----:B------:R-:W-:Y:S01]  /*0980*/  IADD3 R2, P0, R238, R11, RZ ;  /* 0x0000000bee027210 */ /* 0x000fe20007f1e0ff */
[----:B------:R-:W-:Y:S01]  /*0990*/  IMAD.WIDE.U32 R6, R8, c[0x0][0x198], R238 ;  /* 0x0000660008067a25 */ /* 0x000fe200078e00ee */
[----:B------:R-:W-:-:S02]  /*09a0*/  SHF.R.S32.HI R11, RZ, 0x1f, R10 ;  /* 0x0000001fff0b7819 */ /* 0x000fc4000001140a */
[----:B------:R-:W-:Y:S01]  /*09b0*/  IADD3 R244, R238, 0x40, RZ ;  /* 0x00000040eef47810 */ /* 0x000fe20007ffe0ff */
[----:B------:R-:W-:Y:S01]  /*09c0*/  IMAD R0, R9, c[0x0][0x198], RZ ;  /* 0x0000660009007a24 */ /* 0x000fe200078e02ff */
[----:B------:R-:W-:Y:S01]  /*09d0*/  IADD3 R6, P1, R12, R6, RZ ;  /* 0x000000060c067210 */ /* 0x000fe20007f3e0ff */
[----:B------:R-:W-:Y:S02]  /*09e0*/  IMAD.X R3, R239, 0x1, R13, P0 ;  /* 0x00000001ef037824 */ /* 0x000fe400000e060d */
[----:B------:R-:W-:-:S04]  /*09f0*/  IMAD.WIDE.U32 R4, R8, c[0x0][0x1a0], R238 ;  /* 0x0000680008047a25 */ /* 0x000fc800078e00ee */
[----:B------:R-:W-:Y:S02]  /*0a00*/  IMAD R0, R8, c[0x0][0x19c], R0 ;  /* 0x0000670008007a24 */ /* 0x000fe400078e0200 */
[----:B------:R-:W-:Y:S01]  /*0a10*/  IMAD.WIDE.U32 R12, R25, c[0x0][0x1a8], R2 ;  /* 0x00006a00190c7a25 */ /* 0x000fe200078e0002 */
[----:B------:R-:W-:Y:S02]  /*0a20*/  IADD3 R2, P0, R15, R4, RZ ;  /* 0x000000040f027210 */ /* 0x000fe40007f1e0ff */
[----:B------:R-:W-:Y:S01]  /*0a30*/  IADD3.X R7, R18, R7, R0, P1, !PT ;  /* 0x0000000712077210 */ /* 0x000fe20000ffe400 */
[C---:B------:R-:W-:Y:S01]  /*0a40*/  IMAD R0, R11.reuse, c[0x0][0x1b8], RZ ;  /* 0x00006e000b007a24 */ /* 0x040fe200078e02ff */
[----:B------:R-:W-:Y:S01]  /*0a50*/  IADD3.X R3, R16, R5, R14, P0, !PT ;  /* 0x0000000510037210 */ /* 0x000fe200007fe40e */
[----:B------:R-:W-:Y:S01]  /*0a60*/  IMAD R4, R11, c[0x0][0x1b0], RZ ;  /* 0x00006c000b047a24 */ /* 0x000fe200078e02ff */
[----:B------:R-:W-:Y:S01]  /*0a70*/  R2P PR, R20, 0x6 ;  /* 0x0000000614007804 */ /* 0x000fe20000000000 */
[----:B------:R-:W-:Y:S01]  /*0a80*/  IMAD R5, R10, c[0x0][0x1bc], R0 ;  /* 0x00006f000a057a24 */ /* 0x000fe200078e0200 */
[----:B------:R-:W-:Y:S01]  /*0a90*/  ISETP.GE.AND P0, PT, R8, R250, PT ;  /* 0x000000fa0800720c */ /* 0x000fe20003f06270 */
[----:B------:R-:W-:Y:S01]  /*0aa0*/  IMAD.MOV.U32 R0, RZ, RZ, 0x20 ;  /* 0x00000020ff007424 */ /* 0x000fe200078e00ff */
[----:B------:R-:W-:Y:S01]  /*0ab0*/  LEA.HI R11, R21, R89, RZ, 0x5 ;  /* 0x00000059150b7211 */ /* 0x000fe200078f28ff */
[----:B------:R-:W-:-:S02]  /*0ac0*/  IMAD.MOV.U32 R16, RZ, RZ, 0x10 ;  /* 0x00000010ff107424 */ /* 0x000fc400078e00ff */
[C---:B------:R-:W-:Y:S01]  /*0ad0*/  IMAD R14, R10.reuse, c[0x0][0x1b4], R4 ;  /* 0x00006d000a0e7a24 */ /* 0x040fe200078e0204 */
[----:B------:R-:W-:Y:S01]  /*0ae0*/  SHF.R.S32.HI R58, RZ, 0x5, R11 ;  /* 0x00000005ff3a7819 */ /* 0x000fe2000001140b */
[----:B------:R-:W-:Y:S01]  /*0af0*/  IMAD.WIDE.U32 R248, R10, c[0x0][0x1b0], R6 ;  /* 0x00006c000af87a25 */ /* 0x000fe200078e0006 */
[----:B------:R-:W-:Y:S02]  /*0b00*/  SEL R0, R0, 0xffffffe0, !P2 ;  /* 0xffffffe000007807 */ /* 0x000fe40005000000 */
[----:B------:R-:W-:Y:S01]  /*0b10*/  SEL R4, R16, 0xfffffff0, !P1 ;  /* 0xfffffff010047807 */ /* 0x000fe20004800000 */
[----:B------:R-:W-:-:S04]  /*0b20*/  IMAD.WIDE.U32 R246, R10, c[0x0][0x1b8], R2 ;  /* 0x00006e000af67a25 */ /* 0x000fc800078e0002 */
[----:B------:R-:W-:Y:S02]  /*0b30*/  IMAD.SHL.U32 R223, R223, 0x2, RZ ;  /* 0x00000002dfdf7824 */ /* 0x000fe400078e00ff */
[----:B------:R-:W-:Y:S02]  /*0b40*/  IMAD.IADD R11, R13, 0x1, R17 ;  /* 0x000000010d0b7824 */ /* 0x000fe400078e0211 */
[----:B------:R-:W-:Y:S02]  /*0b50*/  IMAD.IADD R243, R249, 0x1, R14 ;  /* 0x00000001f9f37824 */ /* 0x000fe400078e020e */
[----:B------:R-:W-:Y:S01]  /*0b60*/  IMAD.IADD R245, R247, 0x1, R5 ;  /* 0x00000001f7f57824 */ /* 0x000fe200078e0205 */
[----:B------:R-:W-:Y:S05]  /*0b70*/  @P0 BRA `(.L_x_895) ;  /* 0x0000016000000947 */ /* 0x000fea0003800000 */
[----:B------:R-:W-:Y:S01]  /*0b80*/  ISETP.GE.AND P2, PT, R238, c[0x0][0x220], PT ;  /* 0x00008800ee007a0c */ /* 0x000fe20003f46270 */
[----:B------:R-:W-:Y:S01]  /*0b90*/  IMAD R2, R241, c[0x0][0x190], RZ ;  /* 0x00006400f1027a24 */ /* 0x000fe200078e02ff */
[----:B------:R-:W-:Y:S01]  /*0ba0*/  ISETP.GE.AND P1, PT, R244, c[0x0][0x220], PT ;  /* 0x00008800f4007a0c */ /* 0x000fe20003f26270 */
[----:B------:R-:W-:-:S02]  /*0bb0*/  IMAD.MOV.U32 R10, RZ, RZ, R12 ;  /* 0x000000ffff0a7224 */ /* 0x000fc400078e000c */
        /* <DEDUP_REMOVED lines=18> */
.L_x_895:
[----:B------:R-:W-:Y:S05]  /*0ce0*/  BSYNC B0 ;  /* 0x0000000000007941 */ /* 0x000fea0003800000 */
.L_x_894:
[----:B------:R-:W-:Y:S01]  /*0cf0*/  IADD3 R14, R8, 0x10, RZ ;  /* 0x00000010080e7810 */ /* 0x000fe20007ffe0ff */
[----:B------:R-:W-:Y:S03]  /*0d00*/  BSSY B0, `(.L_x_896) ;  /* 0x000001c000007945 */ /* 0x000fe60003800000 */
[----:B------:R-:W-:-:S13]  /*0d10*/  ISETP.GE.AND P0, PT, R14, R250, PT ;  /* 0x000000fa0e00720c */ /* 0x000fda0003f06270 */
[----:B------:R-:W-:Y:S05]  /*0d20*/  @P0 BRA `(.L_x_897) ;  /* 0x0000019000000947 */ /* 0x000fea0003800000 */
[----:B------:R-:W-:Y:S02]  /*0d30*/  IADD3 R5, P0, R240, 0x10, RZ ;  /* 0x00000010f0057810 */ /* 0x000fe40007f1e0ff */
[----:B------:R-:W-:Y:S02]  /*0d40*/  ISETP.GE.AND P1, PT, R238, c[0x0][0x220], PT ;  /* 0x00008800ee007a0c */ /* 0x000fe40003f26270 */
[----:B-1----:R-:W-:Y:S01]  /*0d50*/  MOV R3, R11 ;  /* 0x0000000b00037202 */ /* 0x002fe20000000f00 */
        /* <DEDUP_REMOVED lines=22> */
.L_x_897:
[----:B------:R-:W-:Y:S05]  /*0ec0*/  BSYNC B0 ;  /* 0x0000000000007941 */ /* 0x000fea0003800000 */
.L_x_896:
[----:B-1----:R-:W-:Y:S01]  /*0ed0*/  IADD3 R2, R8, 0x20, RZ ;  /* 0x0000002008027810 */ /* 0x002fe20007ffe0ff */
[----:B------:R-:W-:Y:S03]  /*0ee0*/  BSSY B0, `(.L_x_898) ;  /* 0x000001c000007945 */ /* 0x000fe60003800000 */
[----:B------:R-:W-:-:S13]  /*0ef0*/  ISETP.GE.AND P0, PT, R2, R250, PT ;  /* 0x000000fa0200720c */ /* 0x000fda0003f06270 */
        /* <DEDUP_REMOVED lines=26> */
.L_x_899:
[----:B------:R-:W-:Y:S05]  /*10a0*/  BSYNC B0 ;  /* 0x0000000000007941 */ /* 0x000fea0003800000 */
.L_x_898:
[----:B------:R-:W-:Y:S01]  /*10b0*/  IADD3 R2, R8, 0x30, RZ ;  /* 0x0000003008027810 */ /* 0x000fe20007ffe0ff */
        /* <DEDUP_REMOVED lines=8> */
[----:B-1----:R-:W-:Y:S02]  /*1140*/  IMAD R6, R2, c[0x0][0x190], RZ ;  /* 0x0000640002067a24 */ /* 0x002fe400078e02ff */
        /* <DEDUP_REMOVED lines=19> */
.L_x_901:
[----:B------:R-:W-:Y:S05]  /*1280*/  BSYNC B0 ;  /* 0x0000000000007941 */ /* 0x000fea0003800000 */
.L_x_900:
[----:B------:R-:W-:Y:S01]  /*1290*/  IADD3 R2, R8, 0x40, RZ ;  /* 0x0000004008027810 */ /* 0x000fe20007ffe0ff */
[----:B------:R-:W-:Y:S03]  /*12a0*/  BSSY B0, `(.L_x_902) ;  /* 0x000001d000007945 */ /* 0x000fe60003800000 */
[----:B------:R-:W-:Y:S01]  /*12b0*/  ISETP.GE.AND P0, PT, R2, R250, PT ;  /* 0x000000fa0200720c */ /* 0x000fe20003f06270 */
[----:B------:R2:W-:-:S12]  /*12c0*/  STL [R1+0xc], R2 ;  /* 0x00000c0201007387 */ /* 0x0005d80000100800 */
[----:B------:R-:W-:Y:S05]  /*12d0*/  @P0 BRA `(.L_x_903) ;  /* 0x0000019000000947 */ /* 0x000fea0003800000 */
[----:B------:R-:W-:Y:S02]  /*12e0*/  IADD3 R5, P0, R240, 0x40, RZ ;  /* 0x00000040f0057810 */ /* 0x000fe40007f1e0ff */
[----:B------:R-:W-:Y:S02]  /*12f0*/  ISETP.GE.AND P1, PT, R238, c[0x0][0x220], PT ;  /* 0x00008800ee007a0c */ /* 0x000fe40003f26270 */
[----:B------:R-:W-:Y:S01]  /*1300*/  MOV R3, R11 ;  /* 0x0000000b00037202 */ /* 0x000fe20000000f00 */
[----:B--2---:R-:W-:Y:S01]  /*1310*/  IMAD.X R2, RZ, RZ, R241, P0 ;  /* 0x000000ffff027224 */ /* 0x004fe200000e06f1 */
        /* <DEDUP_REMOVED lines=21> */
.L_x_903:
[----:B------:R-:W-:Y:S05]  /*1470*/  BSYNC B0 ;  /* 0x0000000000007941 */ /* 0x000fea0003800000 */
.L_x_902:
[----:B--2---:R-:W-:Y:S01]  /*1480*/  IADD3 R2, R8, 0x50, RZ ;  /* 0x0000005008027810 */ /* 0x004fe20007ffe0ff */
        /* <DEDUP_REMOVED lines=29> */
.L_x_905:
[----:B------:R-:W-:Y:S05]  /*1660*/  BSYNC B0 ;  /* 0x0000000000007941 */ /* 0x000fea0003800000 */
.L_x_904:
        /* <DEDUP_REMOVED lines=30> */
.L_x_907:
[----:B------:R-:W-:Y:S05]  /*1850*/  BSYNC B0 ;  /* 0x0000000000007941 */ /* 0x000fea0003800000 */
.L_x_906:
[----:B--2---:R-:W-:Y:S01]  /*1860*/  IADD3 R2, R8, 0x70, RZ ;  /* 0x0000007008027810 */ /* 0x004fe20007ffe0ff */
[----:B------:R-:W-:Y:S01]  /*1870*/  IMAD.MOV.U32 R15, RZ, RZ, c[0x0][0x198] ;  /* 0x00006600ff0f7624 */ /* 0x000fe200078e00ff */
[----:B------:R-:W-:Y:S01]  /*1880*/  BSSY B0, `(.L_x_908) ;  /* 0x0000020000007945 */ /* 0x000fe20003800000 */
[----:B------:R-:W-:Y:S01]  /*1890*/  IMAD.MOV.U32 R90, RZ, RZ, 0x5 ;  /* 0x00000005ff5a7424 */ /* 0x000fe200078e00ff */
[----:B------:R-:W-:Y:S01]  /*18a0*/  ISETP.GE.AND P0, PT, R2, R250, PT ;  /* 0x000000fa0200720c */ /* 0x000fe20003f06270 */
[----:B------:R2:W-:Y:S01]  /*18b0*/  STL [R1], R2 ;  /* 0x0000000201007387 */ /* 0x0005e20000100800 */
[C---:B------:R-:W-:Y:S02]  /*18c0*/  IMAD.SHL.U32 R91, R15.reuse, 0x20, RZ ;  /* 0x000000200f5b7824 */ /* 0x040fe400078e00ff */
[----:B------:R-:W-:-:S09]  /*18d0*/  SHF.L.U64.HI R90, R15, R90, c[0x0][0x19c] ;  /* 0x000067000f5a7619 */ /* 0x000fd2000001025a */
[----:B------:R-:W-:Y:S05]  /*18e0*/  @P0 BRA `(.L_x_909) ;  /* 0x0000019000000947 */ /* 0x000fea0003800000 */
[----:B------:R-:W-:Y:S02]  /*18f0*/  IADD3 R5, P0, R240, 0x70, RZ ;  /* 0x00000070f0057810 */ /* 0x000fe40007f1e0ff */
[----:B------:R-:W-:Y:S02]  /*1900*/  ISETP.GE.AND P1, PT, R238, c[0x0][0x220], PT ;  /* 0x00008800ee007a0c */ /* 0x000fe40003f26270 */
[----:B------:R-:W-:Y:S01]  /*1910*/  MOV R3, R11 ;  /* 0x0000000b00037202 */ /* 0x000fe20000000f00 */
[----:B--2---:R-:W-:Y:S01]  /*1920*/  IMAD.X R2, RZ, RZ, R241, P0 ;  /* 0x000000ffff027224 */ /* 0x004fe200000e06f1 */
[----:B------:R-:W-:-:S03]  /*1930*/  ISETP.GE.AND P0, PT, R244, c[0x0][0x220], PT ;  /* 0x00008800f4007a0c */ /* 0x000fc60003f06270 */
        /* <DEDUP_REMOVED lines=20> */
.L_x_909:
[----:B------:R-:W-:Y:S05]  /*1a80*/  BSYNC B0 ;  /* 0x0000000000007941 */ /* 0x000fea0003800000 */
.L_x_908:
[----:B------:R-:W-:Y:S01]  /*1a90*/  LEA.HI.SX32 R56, R224, 0xffffffff, 0x1b ;  /* 0xffffffffe0387811 */ /* 0x000fe200078fdaff */
[----:B------:R-:W-:Y:S01]  /*1aa0*/  BSSY B0, `(.L_x_910) ;  /* 0x000001b000007945 */ /* 0x000fe20003800000 */
[----:B------:R-:W-:Y:S02]  /*1ab0*/  MOV R242, R248 ;  /* 0x000000f800f27202 */ /* 0x000fe40000000f00 */
[----:B------:R-:W-:Y:S01]  /*1ac0*/  SHF.R.S32.HI R12, RZ, 0x1f, R56 ;  /* 0x0000001fff0c7819 */ /* 0x000fe20000011438 */
[----:B------:R-:W-:Y:S02]  /*1ad0*/  IMAD R11, R56, -0x20, R57 ;  /* 0xffffffe0380b7824 */ /* 0x000fe400078e0239 */
[----:B------:R-:W-:Y:S02]  /*1ae0*/  IMAD R10, R90, R56, RZ ;  /* 0x000000385a0a7224 */ /* 0x000fe400078e02ff */
[----:B-12---:R-:W-:Y:S01]  /*1af0*/  IMAD.WIDE.U32 R2, R56, R91, R242 ;  /* 0x0000005b38027225 */ /* 0x006fe200078e00f2 */
[----:B------:R-:W-:-:S03]  /*1b00*/  ISETP.GE.AND P0, PT, R8, R11, PT ;  /* 0x0000000b0800720c */ /* 0x000fc60003f06270 */
[----:B------:R-:W-:-:S05]  /*1b10*/  IMAD R10, R12, R91, R10 ;  /* 0x0000005b0c0a7224 */ /* 0x000fca00078e020a */
[----:B------:R-:W-:-:S05]  /*1b20*/  IADD3 R10, R3, R10, RZ ;  /* 0x0000000a030a7210 */ /* 0x000fca0007ffe0ff */
        /* <DEDUP_REMOVED lines=18> */
.L_x_911:
[----:B------:R-:W-:Y:S05]  /*1c50*/  BSYNC B0 ;  /* 0x0000000000007941 */ /* 0x000fea0003800000 */
.L_x_910:
[----:B------:R-:W-:Y:S01]  /*1c60*/  ISETP.GE.AND P0, PT, R14, R11, PT ;  /* 0x0000000b0e00720c */ /* 0x000fe20003f06270 */
[----:B------:R-:W-:Y:S01]  /*1c70*/  BSSY B0, `(.L_x_912) ;  /* 0x0000017000007945 */ /* 0x000fe20003800000 */
[C---:B------:R-:W-:Y:S01]  /*1c80*/  SHF.L.U64.HI R92, R15.reuse, R24, c[0x0][0x19c] ;  /* 0x000067000f5c7619 */ /* 0x040fe20000010218 */
[----:B------:R-:W-:-:S10]  /*1c90*/  IMAD.SHL.U32 R93, R15, 0x10, RZ ;  /* 0x000000100f5d7824 */ /* 0x000fd400078e00ff */
[----:B------:R-:W-:Y:S05]  /*1ca0*/  @P0 BRA `(.L_x_913) ;  /* 0x0000013000000947 */ /* 0x000fea0003800000 */
[----:B------:R-:W-:Y:S02]  /*1cb0*/  ISETP.GE.AND P1, PT, R238, c[0x0][0x220], PT ;  /* 0x00008800ee007a0c */ /* 0x000fe40003f26270 */
[----:B------:R-:W-:Y:S02]  /*1cc0*/  IADD3 R5, P2, R93, R2, RZ ;  /* 0x000000025d057210 */ /* 0x000fe40007f5e0ff */
[----:B------:R-:W-:-:S03]  /*1cd0*/  ISETP.GE.AND P0, PT, R244, c[0x0][0x220], PT ;  /* 0x00008800f4007a0c */ /* 0x000fc60003f06270 */
[----:B------:R-:W-:-:S06]  /*1ce0*/  IMAD.X R10, R92, 0x1, R10, P2 ;  /* 0x000000015c0a7824 */ /* 0x000fcc00010e060a */
        /* <DEDUP_REMOVED lines=15> */
.L_x_913:
[----:B------:R-:W-:Y:S05]  /*1de0*/  BSYNC B0 ;  /* 0x0000000000007941 */ /* 0x000fea0003800000 */
.L_x_912:
[----:B------:R-:W0:Y:S01]  /*1df0*/  LDGDEPBAR ;  /* 0x00000000000079af */ /* 0x000e220000000000 */
[----:B------:R-:W-:Y:S01]  /*1e00*/  ISETP.GE.AND P1, PT, R8, R11, PT ;  /* 0x0000000b0800720c */ /* 0x000fe20003f26270 */
[----:B--2---:R-:W-:Y:S01]  /*1e10*/  IMAD R2, R12, c[0x0][0x1a0], RZ ;  /* 0x000068000c027a24 */ /* 0x004fe200078e02ff */
[----:B------:R-:W-:Y:S01]  /*1e20*/  BSSY B0, `(.L_x_914) ;  /* 0x000001c000007945 */ /* 0x000fe20003800000 */
[----:B-1----:R-:W-:-:S04]  /*1e30*/  IMAD.WIDE.U32 R6, R56, c[0x0][0x1a0], RZ ;  /* 0x0000680038067a25 */ /* 0x002fc800078e00ff */
[----:B------:R-:W-:Y:S01]  /*1e40*/  IMAD R3, R56, c[0x0][0x1a4], R2 ;  /* 0x0000690038037a24 */ /* 0x000fe200078e0202 */
[----:B------:R-:W-:-:S04]  /*1e50*/  LEA R2, P0, R6, R246, 0x5 ;  /* 0x000000f606027211 */ /* 0x000fc800078028ff */
[----:B------:R-:W-:-:S04]  /*1e60*/  IADD3 R3, R7, R3, RZ ;  /* 0x0000000307037210 */ /* 0x000fc80007ffe0ff */
[----:B------:R-:W-:Y:S01]  /*1e70*/  LEA.HI.X R3, R6, R245, R3, 0x5, P0 ;  /* 0x000000f506037211 */ /* 0x000fe200000f2c03 */
[----:B------:R-:W-:-:S04]  /*1e80*/  DEPBAR.LE SB0, 0x0 ;  /* 0x000080000000791a */ /* 0x000fc80000000000 */
[----:B------:R-:W-:Y:S06]  /*1e90*/  BAR.SYNC.DEFER_BLOCKING 0x0 ;  /* 0x0000000000007b1d */ /* 0x000fec0000010000 */
        /* <DEDUP_REMOVED lines=20> */
.L_x_915:
[----:B------:R-:W-:Y:S05]  /*1fe0*/  BSYNC B0 ;  /* 0x0000000000007941 */ /* 0x000fea0003800000 */
.L_x_914:
[----:B------:R-:W-:Y:S01]  /*1ff0*/  ISETP.GE.AND P0, PT, R14, R11, PT ;  /* 0x0000000b0e00720c */ /* 0x000fe20003f06270 */
        /* <DEDUP_REMOVED lines=25> */
.L_x_917:
[----:B------:R-:W-:Y:S05]  /*2190*/  BSYNC B0 ;  /* 0x0000000000007941 */ /* 0x000fea0003800000 */
.L_x_916:
[----:B--2---:R-:W-:Y:S01]  /*21a0*/  SHF.R.S32.HI R7, RZ, 0x4, R23 ;  /* 0x00000004ff077819 */ /* 0x004fe20000011417 */
[C---:B------:R-:W-:Y:S01]  /*21b0*/  IMAD.SHL.U32 R6, R19.reuse, 0x40, RZ ;  /* 0x0000004013067824 */ /* 0x040fe200078e00ff */
[----:B------:R-:W-:Y:S01]  /*21c0*/  R2P PR, R19, 0x6 ;  /* 0x0000000613007804 */ /* 0x000fe20000000000 */
[----:B------:R-:W-:Y:S01]  /*21d0*/  IMAD.SHL.U32 R3, R20, 0x40, RZ ;  /* 0x0000004014037824 */ /* 0x000fe200078e00ff */
[----:B------:R-:W-:Y:S01]  /*21e0*/  LEA.HI R2, R23, R7, RZ, 0x1 ;  /* 0x0000000717027211 */ /* 0x000fe200078f08ff */
[----:B------:R-:W-:Y:S01]  /*21f0*/  IMAD.SHL.U32 R5, R8, 0x8, RZ ;  /* 0x0000000808057824 */ /* 0x000fe200078e00ff */
[----:B------:R-:W0:Y:S01]  /*2200*/  LDGDEPBAR ;  /* 0x00000000000079af */ /* 0x000e220000000000 */
[----:B------:R-:W-:Y:S01]  /*2210*/  IMAD.SHL.U32 R9, R22, 0x40, RZ ;  /* 0x0000004016097824 */ /* 0x000fe200078e00ff */
[----:B------:R-:W-:Y:S02]  /*2220*/  LOP3.LUT R2, R2, 0xfffffffe, RZ, 0xc0, !PT ;  /* 0xfffffffe02027812 */ /* 0x000fe400078ec0ff */
        /* <DEDUP_REMOVED lines=16> */
[----:B------:R-:W-:Y:S02]  /*2330*/  SHF.R.S32.HI R3, RZ, 0x1f, R58 ;  /* 0x0000001fff037819 */ /* 0x000fe4000001143a */
[----:B------:R-:W-:Y:S01]  /*2340*/  LDSM.16.M88.4 R20, [R208+0x8000] ;  /* 0x00800000d014783b */ /* 0x000fe20000000200 */
[----:B------:R-:W-:Y:S01]  /*2350*/  IADD3 R2, R208, 0x8000, RZ ;  /* 0x00008000d0027810 */ /* 0x000fe20007ffe0ff */
[--C-:B------:R-:W-:Y:S01]  /*2360*/  IMAD R212, R4, 0x2, R210.reuse ;  /* 0x0000000204d47824 */ /* 0x100fe200078e02d2 */
[----:B------:R-:W-:Y:S01]  /*2370*/  IADD3 R219, R208, 0x8020, RZ ;  /* 0x00008020d0db7810 */ /* 0x000fe20007ffe0ff */
[----:B------:R-:W2:Y:S01]  /*2380*/  LDSM.16.M88.4 R8, [R210+0x2000] ;  /* 0x00200000d208783b */ /* 0x000ea20000000200 */
[----:B------:R-:W-:Y:S01]  /*2390*/  @P1 IADD3 R219, R2, -0x20, RZ ;  /* 0xffffffe002db1810 */ /* 0x000fe20007ffe0ff */
[----:B------:R-:W-:Y:S01]  /*23a0*/  IMAD.MOV.U32 R2, RZ, RZ, 0x40 ;  /* 0x00000040ff027424 */ /* 0x000fe200078e00ff */
[----:B------:R-:W-:Y:S01]  /*23b0*/  LEA.HI R3, R3, R58, RZ, 0x2 ;  /* 0x0000003a03037211 */ /* 0x000fe200078f10ff */
[----:B------:R-:W4:Y:S01]  /*23c0*/  LDSM.16.M88.4 R28, [R208+0x8800] ;  /* 0x00880000d01c783b */ /* 0x000f220000000200 */
[C---:B------:R-:W-:Y:S01]  /*23d0*/  IMAD R218, R0.reuse, 0x2, R210 ;  /* 0x0000000200da7824 */ /* 0x040fe200078e02d2 */
[----:B------:R-:W-:Y:S01]  /*23e0*/  IADD3 R222, R219, 0x800, RZ ;  /* 0x00000800dbde7810 */ /* 0x000fe20007ffe0ff */
[----:B------:R-:W-:Y:S01]  /*23f0*/  IMAD R216, R0, 0x2, R212 ;  /* 0x0000000200d87824 */ /* 0x000fe200078e02d4 */
[----:B------:R-:W5:Y:S01]  /*2400*/  LDSM.16.M88.4 R12, [R210] ;  /* 0x00000000d20c783b */ /* 0x000f620000000200 */
[----:B------:R-:W-:-:S02]  /*2410*/  SEL R2, R2, 0xffffffc0, !P2 ;  /* 0xffffffc002027807 */ /* 0x000fc40005000000 */
[----:B------:R-:W-:Y:S01]  /*2420*/  LOP3.LUT R3, R3, 0xfffffffc, RZ, 0xc0, !PT ;  /* 0xfffffffc03037812 */ /* 0x000fe200078ec0ff */
[----:B------:R-:W-:Y:S01]  /*2430*/  LDSM.16.M88.4 R32, [R219] ;  /* 0x00000000db20783b */ /* 0x000fe20000000200 */
[C---:B------:R-:W-:Y:S01]  /*2440*/  IADD3 R221, R219.reuse, 0x1000, RZ ;  /* 0x00001000dbdd7810 */ /* 0x040fe20007ffe0ff */
[----:B------:R-:W-:Y:S01]  /*2450*/  IMAD.IADD R217, R208, 0x1, R2 ;  /* 0x00000001d0d97824 */ /* 0x000fe200078e0202 */
[----:B------:R-:W-:Y:S01]  /*2460*/  IADD3 R220, R219, 0x1800, RZ ;  /* 0x00001800dbdc7810 */ /* 0x000fe20007ffe0ff */
[----:B------:R-:W1:Y:S01]  /*2470*/  LDSM.16.M88.4 R16, [R212+0x2000] ;  /* 0x00200000d410783b */ /* 0x000e620000000200 */
[----:B------:R-:W-:Y:S02]  /*2480*/  IMAD.IADD R215, R2, 0x1, R219 ;  /* 0x0000000102d77824 */ /* 0x000fe400078e02db */
[----:B------:R-:W-:Y:S01]  /*2490*/  IMAD.SHL.U32 R2, R89, 0x2, RZ ;  /* 0x0000000259027824 */ /* 0x000fe200078e00ff */
[----:B------:R-:W3:Y:S01]  /*24a0*/  LDSM.16.M88.4 R44, [R219+0x800] ;  /* 0x00080000db2c783b */ /* 0x000ee20000000200 */
[----:B------:R-:W-:-:S03]  /*24b0*/  IMAD.IADD R3, R58, 0x1, -R3 ;  /* 0x000000013a037824 */ /* 0x000fc600078e0a03 */
[----:B------:R-:W1:Y:S01]  /*24c0*/  LDSM.16.M88.4 R24, [R212] ;  /* 0x00000000d418783b */ /* 0x000e620000000200 */
[----:B------:R-:W-:-:S03]  /*24d0*/  LOP3.LUT R2, R2, 0x6, RZ, 0xc0, !PT ;  /* 0x0000000602027812 */ /* 0x000fc600078ec0ff */
[----:B------:R5:W-:Y:S02]  /*24e0*/  STL [R1+0x10], R3 ;  /* 0x0000100301007387 */ /* 0x000be40000100800 */
[----:B------:R-:W-:-:S05]  /*24f0*/  IMAD R2, R56, 0x20, R2 ;  /* 0x0000002038027824 */ /* 0x000fca00078e0202 */
[C---:B------:R-:W-:Y:S02]  /*2500*/  IADD3 R6, R2.reuse, 0x1, RZ ;  /* 0x0000000102067810 */ /* 0x040fe40007ffe0ff */
[-C--:B------:R-:W-:Y:S02]  /*2510*/  ISETP.GE.AND P3, PT, R2, R57.reuse, PT ;  /* 0x000000390200720c */ /* 0x080fe40003f66270 */
[-C--:B------:R-:W-:Y:S01]  /*2520*/  ISETP.GE.AND P0, PT, R6, R57.reuse, PT ;  /* 0x000000390600720c */ /* 0x080fe20003f06270 */
[----:B--2---:R-:W-:Y:S01]  /*2530*/  HMMA.16816.F32 R36, R8, R20, RZ ;  /* 0x000000140824723c */ /* 0x004fe200000018ff */
[C---:B------:R-:W-:Y:S02]  /*2540*/  IADD3 R5, R2.reuse, 0x8, RZ ;  /* 0x0000000802057810 */ /* 0x040fe40007ffe0ff */
[----:B------:R-:W-:Y:S02]  /*2550*/  IADD3 R6, R2, 0x10, RZ ;  /* 0x0000001002067810 */ /* 0x000fe40007ffe0ff */
[----:B------:R-:W-:-:S02]  /*2560*/  ISETP.GE.AND P6, PT, R5, R57, PT ;  /* 0x000000390500720c */ /* 0x000fc40003fc6270 */
[----:B------:R-:W-:Y:S01]  /*2570*/  IADD3 R5, R2, 0x11, RZ ;  /* 0x0000001102057810 */ /* 0x000fe20007ffe0ff */
[----:B----4-:R-:W-:Y:S01]  /*2580*/  HMMA.16816.F32 R40, R8, R28, RZ ;  /* 0x0000001c0828723c */ /* 0x010fe200000018ff */
[-C--:B------:R-:W-:Y:S02]  /*2590*/  ISETP.GE.AND P4, PT, R6, R57.reuse, PT ;  /* 0x000000390600720c */ /* 0x080fe40003f86270 */
[----:B------:R-:W-:Y:S02]  /*25a0*/  ISETP.GE.AND P2, PT, R5, R57, PT ;  /* 0x000000390500720c */ /* 0x000fe40003f46270 */
[----:B-----5:R-:W-:-:S03]  /*25b0*/  IADD3 R3, R2, 0x9, RZ ;  /* 0x0000000902037810 */ /* 0x020fc60007ffe0ff */
[----:B------:R-:W-:Y:S01]  /*25c0*/  HMMA.16816.F32 R64, R12, R20, RZ ;  /* 0x000000140c40723c */ /* 0x000fe200000018ff */
[-C--:B------:R-:W-:Y:S02]  /*25d0*/  ISETP.GE.AND P5, PT, R3, R57.reuse, PT ;  /* 0x000000390300720c */ /* 0x080fe40003fa6270 */
[C---:B------:R-:W-:Y:S02]  /*25e0*/  IADD3 R3, R2.reuse, 0x18, RZ ;  /* 0x0000001802037810 */ /* 0x040fe40007ffe0ff */
[----:B------:R-:W-:Y:S02]  /*25f0*/  IADD3 R2, R2, 0x19, RZ ;  /* 0x0000001902027810 */ /* 0x000fe40007ffe0ff */
[----:B------:R-:W-:Y:S01]  /*2600*/  ISETP.GE.AND P1, PT, R3, R57, PT ;  /* 0x000000390300720c */ /* 0x000fe20003f26270 */
[-C--:B------:R-:W-:Y:S08]  /*2610*/  HMMA.16816.F32 R48, R8, R22.reuse, RZ ;  /* 0x000000160830723c */ /* 0x080ff000000018ff */
[----:B------:R-:W-:Y:S08]  /*2620*/  HMMA.16816.F32 R72, R12, R22, RZ ;  /* 0x000000160c48723c */ /* 0x000ff000000018ff */
[----:B------:R-:W-:Y:S01]  /*2630*/  HMMA.16816.F32 R20, R8, R30, RZ ;  /* 0x0000001e0814723c */ /* 0x000fe200000018ff */
[----:B------:R-:W-:Y:S07]  /*2640*/  LDSM.16.M88.4 R8, [R218+0x2000] ;  /* 0x00200000da08783b */ /* 0x000fee0000000200 */
[----:B------:R-:W-:Y:S08]  /*2650*/  HMMA.16816.F32 R60, R12, R28, RZ ;  /* 0x0000001c0c3c723c */ /* 0x000ff000000018ff */
[C---:B-1----:R-:W-:Y:S01]  /*2660*/  HMMA.16816.F32 R84, R16.reuse, R32, R36 ;  /* 0x000000201054723c */ /* 0x042fe20000001824 */
[----:B------:R-:W1:Y:S07]  /*2670*/  LDSM.16.M88.4 R36, [R217+0x8000] ;  /* 0x00800000d924783b */ /* 0x000e6e0000000200 */
        /* <DEDUP_REMOVED lines=25> */
[----:B------:R-:W2:Y:S07]  /*2810*/  LDSM.16.M88.4 R12, [R210+0x4000] ;  /* 0x00400000d20c783b */ /* 0x000eae0000000200 */
[C---:B----4-:R-:W-:Y:S08]  /*2820*/  HMMA.16816.F32 R72, R20.reuse, R32, R72 ;  /* 0x000000201448723c */ /* 0x050ff00000001848 */
[C---:B------:R-:W-:Y:S08]  /*2830*/  HMMA.16816.F32 R76, R20.reuse, R34, R76 ;  /* 0x00000022144c723c */ /* 0x040ff0000000184c */
[C---:B------:R-:W-:Y:S08]  /*2840*/  HMMA.16816.F32 R80, R20.reuse, R28, R84 ;  /* 0x0000001c1450723c */ /* 0x040ff00000001854 */
[----:B------:R-:W-:Y:S08]  /*2850*/  HMMA.16816.F32 R64, R20, R30, R64 ;  /* 0x0000001e1440723c */ /* 0x000ff00000001840 */
[C---:B-----5:R-:W-:Y:S08]  /*2860*/  HMMA.16816.F32 R52, R24.reuse, R32, R52 ;  /* 0x000000201834723c */ /* 0x060ff00000001834 */
[C---:B------:R-:W-:Y:S01]  /*2870*/  HMMA.16816.F32 R32, R24.reuse, R34, R36 ;  /* 0x000000221820723c */ /* 0x040fe20000001824 */
[----:B------:R-:W-:Y:S07]  /*2880*/  LDSM.16.M88.4 R36, [R219+0x1000] ;  /* 0x00100000db24783b */ /* 0x000fee0000000200 */
[C---:B------:R-:W-:Y:S01]  /*2890*/  HMMA.16816.F32 R20, R24.reuse, R28, R8 ;  /* 0x0000001c1814723c */ /* 0x040fe20000001808 */
[----:B------:R-:W3:Y:S07]  /*28a0*/  LDSM.16.M88.4 R8, [R212+0x6000] ;  /* 0x00600000d408783b */ /* 0x000eee0000000200 */
[----:B------:R-:W-:Y:S01]  /*28b0*/  HMMA.16816.F32 R28, R24, R30, R40 ;  /* 0x0000001e181c723c */ /* 0x000fe20000001828 */
[----:B------:R-:W4:Y:S04]  /*28c0*/  LDSM.16.M88.4 R24, [R212+0x4000] ;  /* 0x00400000d418783b */ /* 0x000f280000000200 */
[----:B------:R-:W5:Y:S03]  /*28d0*/  LDSM.16.M88.4 R40, [R219+0x1800] ;  /* 0x00180000db28783b */ /* 0x000f660000000200 */
[C---:B-1----:R-:W-:Y:S08]  /*28e0*/  HMMA.16816.F32 R72, R16.reuse, R44, R72 ;  /* 0x0000002c1048723c */ /* 0x042ff00000001848 */
[----:B------:R-:W-:Y:S08]  /*28f0*/  HMMA.16816.F32 R68, R16, R50, R64 ;  /* 0x000000321044723c */ /* 0x000ff00000001840 */
[C---:B--2---:R-:W-:Y:S01]  /*2900*/  HMMA.16816.F32 R64, R12.reuse, R44, R52 ;  /* 0x0000002c0c40723c */ /* 0x044fe20000001834 */
[----:B------:R-:W-:Y:S07]  /*2910*/  LDSM.16.M88.4 R52, [R217+0x9000] ;  /* 0x00900000d934783b */ /* 0x000fee0000000200 */
[----:B------:R-:W-:Y:S01]  /*2920*/  HMMA.16816.F32 R60, R12, R48, R20 ;  /* 0x000000300c3c723c */ /* 0x000fe20000001814 */
[----:B------:R-:W1:Y:S07]  /*2930*/  LDSM.16.M88.4 R20, [R218+0x6000] ;  /* 0x00600000da14783b */ /* 0x000e6e0000000200 */
[C---:B------:R-:W-:Y:S08]  /*2940*/  HMMA.16816.F32 R76, R16.reuse, R46, R76 ;  /* 0x0000002e104c723c */ /* 0x040ff0000000184c */
[----:B------:R-:W-:Y:S08]  /*2950*/  HMMA.16816.F32 R80, R16, R48, R80 ;  /* 0x000000301050723c */ /* 0x000ff00000001850 */
[C---:B------:R-:W-:Y:S01]  /*2960*/  HMMA.16816.F32 R44, R12.reuse, R46, R32 ;  /* 0x0000002e0c2c723c */ /* 0x040fe20000001820 */
[----:B------:R-:W-:Y:S07]  /*2970*/  LDSM.16.M88.4 R32, [R217+0x9800] ;  /* 0x00980000d920783b */ /* 0x000fee0000000200 */
[----:B------:R-:W-:Y:S01]  /*2980*/  HMMA.16816.F32 R48, R12, R50, R28 ;  /* 0x000000320c30723c */ /* 0x000fe2000000181c */
[----:B------:R-:W2:Y:S04]  /*2990*/  LDSM.16.M88.4 R12, [R218+0x4000] ;  /* 0x00400000da0c783b */ /* 0x000ea80000000200 */
[----:B------:R-:W-:Y:S03]  /*29a0*/  LDSM.16.M88.4 R28, [R215+0x1000] ;  /* 0x00100000d71c783b */ /* 0x000fe60000000200 */
[C---:B---3--:R-:W-:Y:S08]  /*29b0*/  HMMA.16816.F32 R16, R8.reuse, R36, R72 ;  /* 0x000000240810723c */ /* 0x048ff00000001848 */
[----:B------:R-:W-:Y:S08]  /*29c0*/  HMMA.16816.F32 R72, R8, R38, R76 ;  /* 0x000000260848723c */ /* 0x000ff0000000184c */
[----:B----4-:R-:W-:Y:S08]  /*29d0*/  HMMA.16816.F32 R76, R24, R36, R64 ;  /* 0x00000024184c723c */ /* 0x010ff00000001840 */
[C---:B-----5:R-:W-:Y:S08]  /*29e0*/  HMMA.16816.F32 R84, R8.reuse, R40, R80 ;  /* 0x000000280854723c */ /* 0x060ff00000001850 */
[----:B------:R-:W-:Y:S01]  /*29f0*/  HMMA.16816.F32 R80, R8, R42, R68 ;  /* 0x0000002a0850723c */ /* 0x000fe20000001844 */
[----:B------:R-:W3:Y:S07]  /*2a00*/  LDSM.16.M88.4 R8, [R216+0x6000] ;  /* 0x00600000d808783b */ /* 0x000eee0000000200 */
[----:B------:R-:W-:Y:S08]  /*2a10*/  HMMA.16816.F32 R68, R24, R38, R44 ;  /* 0x000000261844723c */ /* 0x000ff0000000182c */
[----:B-1----:R-:W-:Y:S01]  /*2a20*/  HMMA.16816.F32 R44, R20, R52, R16 ;  /* 0x00000034142c723c */ /* 0x002fe20000001810 */
[----:B------:R-:W1:Y:S07]  /*2a30*/  LDSM.16.M88.4 R16, [R216+0x4000] ;  /* 0x00400000d810783b */ /* 0x000e6e0000000200 */
[----:B------:R-:W-:Y:S01]  /*2a40*/  HMMA.16816.F32 R64, R24, R40, R60 ;  /* 0x000000281840723c */ /* 0x000fe2000000183c */
[----:B------:R-:W4:Y:S01]  /*2a50*/  LDSM.16.M88.4 R60, [R215+0x1800] ;  /* 0x00180000d73c783b */ /* 0x000f220000000200 */
[----:B------:R-:W-:-:S06]  /*2a60*/  DEPBAR.LE SB0, 0x0 ;  /* 0x000080000000791a */ /* 0x000fcc0000000000 */
        /* <DEDUP_REMOVED lines=11> */
[----:B----4-:R-:W-:Y:S01]  /*2b20*/  HMMA.16816.F32 R36, R8, R60, R36 ;  /* 0x0000003c0824723c */ /* 0x010fe20000001824 */
[----:B------:R-:W-:-:S02]  /*2b30*/  FSEL R24, R46, -INF , !P3 ;  /* 0xff8000002e187808 */ /* 0x000fc40005800000 */
[----:B------:R-:W-:-:S05]  /*2b40*/  FSEL R25, R47, -INF , !P0 ;  /* 0xff8000002f197808 */ /* 0x000fca0004000000 */
[----:B------:R-:W-:Y:S01]  /*2b50*/  HMMA.16816.F32 R32, R8, R62, R20 ;  /* 0x0000003e0820723c */ /* 0x000fe20000001814 */
[----:B------:R-:W-:Y:S02]  /*2b60*/  FSEL R76, R14, -INF , !P3 ;  /* 0xff8000000e4c7808 */ /* 0x000fe40005800000 */
[----:B------:R-:W-:Y:S02]  /*2b70*/  FSEL R77, R15, -INF , !P0 ;  /* 0xff8000000f4d7808 */ /* 0x000fe40004000000 */
[----:B------:R-:W-:Y:S02]  /*2b80*/  FSEL R47, R13, -INF , !P0 ;  /* 0xff8000000d2f7808 */ /* 0x000fe40004000000 */
[----:B------:R-:W-:Y:S01]  /*2b90*/  FSEL R21, R45, -INF , !P0 ;  /* 0xff8000002d157808 */ /* 0x000fe20004000000 */
[----:B------:R-:W-:Y:S01]  /*2ba0*/  HMMA.16816.F32 R28, R16, R30, R52 ;  /* 0x0000001e101c723c */ /* 0x000fe20000001834 */
[----:B------:R-:W-:Y:S02]  /*2bb0*/  FSEL R20, R44, -INF , !P3 ;  /* 0xff8000002c147808 */ /* 0x000fe40005800000 */
[----:B------:R-:W-:-:S02]  /*2bc0*/  FSEL R45, R12, -INF , !P3 ;  /* 0xff8000000c2d7808 */ /* 0x000fc40005800000 */
[----:B------:R-:W-:Y:S02]  /*2bd0*/  ISETP.GE.AND P3, PT, R57, 0x21, PT ;  /* 0x000000213900780c */ /* 0x000fe40003f66270 */
[----:B------:R-:W-:Y:S01]  /*2be0*/  ISETP.GE.AND P0, PT, R2, R57, PT ;  /* 0x000000390200720c */ /* 0x000fe20003f06270 */
[C---:B------:R-:W-:Y:S01]  /*2bf0*/  HMMA.16816.F32 R8, R16.reuse, R60, R64 ;  /* 0x0000003c1008723c */ /* 0x040fe20000001840 */
[----:B------:R-:W-:Y:S02]  /*2c00*/  LOP3.LUT R2, R59, R88, RZ, 0xfc, !PT ;  /* 0x000000583b027212 */ /* 0x000fe400078efcff */
[----:B------:R-:W-:Y:S02]  /*2c10*/  FSEL R22, R42, -INF , !P6 ;  /* 0xff8000002a167808 */ /* 0x000fe40007000000 */
[----:B------:R-:W-:Y:S02]  /*2c20*/  FSEL R14, R40, -INF , !P6 ;  /* 0xff800000280e7808 */ /* 0x000fe40007000000 */
[----:B------:R-:W-:Y:S01]  /*2c30*/  FSEL R23, R43, -INF , !P5 ;  /* 0xff8000002b177808 */ /* 0x000fe20006800000 */
[----:B------:R-:W-:Y:S01]  /*2c40*/  HMMA.16816.F32 R16, R16, R62, R48 ;  /* 0x0000003e1010723c */ /* 0x000fe20000001830 */
        /* <DEDUP_REMOVED lines=23> */
[----:B------:R-:W-:Y:S01]  /*2dc0*/  LEA.HI.SX32 R6, R224, 0xfffffffe, 0x1b ;  /* 0xfffffffee0067811 */ /* 0x000fe200078fdaff */
[----:B------:R-:W-:Y:S01]  /*2dd0*/  BSSY B0, `(.L_x_919) ;  /* 0x0000027000007945 */ /* 0x000fe20003800000 */
[----:B------:R-:W-:-:S02]  /*2de0*/  ISETP.GE.AND P2, PT, R238, c[0x0][0x220], PT ;  /* 0x00008800ee007a0c */ /* 0x000fc40003f46270 */
[----:B------:R-:W-:Y:S01]  /*2df0*/  ISETP.GE.AND P1, PT, R244, c[0x0][0x220], PT ;  /* 0x00008800f4007a0c */ /* 0x000fe20003f26270 */
[----:B------:R-:W-:Y:S01]  /*2e00*/  IMAD R5, R90, R6, RZ ;  /* 0x000000065a057224 */ /* 0x000fe200078e02ff */
[----:B------:R-:W-:Y:S01]  /*2e10*/  SHF.R.S32.HI R3, RZ, 0x1f, R6 ;  /* 0x0000001fff037819 */ /* 0x000fe20000011406 */
[----:B------:R-:W-:-:S04]  /*2e20*/  IMAD.WIDE.U32 R6, R6, R91, R242 ;  /* 0x0000005b06067225 */ /* 0x000fc800078e00f2 */
[----:B------:R-:W-:Y:S01]  /*2e30*/  IMAD R5, R3, R91, R5 ;  /* 0x0000005b03057224 */ /* 0x000fe200078e0205 */
[----:B------:R-:W-:-:S03]  /*2e40*/  IADD3 R3, P5, R93, R6, RZ ;  /* 0x000000065d037210 */ /* 0x000fc60007fbe0ff */
[----:B------:R-:W-:Y:S01]  /*2e50*/  IMAD.IADD R5, R7, 0x1, R5 ;  /* 0x0000000107057824 */ /* 0x000fe200078e0205 */
[C---:B------:R-:W-:Y:S01]  /*2e60*/  @!P2 LEA R12, P6, R6.reuse, c[0x0][0x168], 0x1 ;  /* 0x00005a00060caa11 */ /* 0x040fe200078c08ff */
[----:B------:R1:W-:Y:S01]  /*2e70*/  @P2 STS.128 [R223+0x8000], RZ ;  /* 0x008000ffdf002388 */ /* 0x0003e20000000c00 */
[----:B------:R-:W-:Y:S01]  /*2e80*/  @!P1 LEA R8, P0, R6, c[0x0][0x168], 0x1 ;  /* 0x00005a0006089a11 */ /* 0x000fe200078008ff */
[--C-:B------:R-:W-:Y:S01]  /*2e90*/  IMAD.X R7, R92, 0x1, R5.reuse, P5 ;  /* 0x000000015c077824 */ /* 0x100fe200028e0605 */
[C---:B------:R-:W-:Y:S02]  /*2ea0*/  @!P2 LEA R10, P4, R3.reuse, c[0x0][0x168], 0x1 ;  /* 0x00005a00030aaa11 */ /* 0x040fe400078808ff */
[C-C-:B------:R-:W-:Y:S02]  /*2eb0*/  @!P2 LEA.HI.X R13, R6.reuse, c[0x0][0x16c], R5.reuse, 0x1, P6 ;  /* 0x00005b00060daa11 */ /* 0x140fe400030f0c05 */
[----:B------:R-:W-:Y:S02]  /*2ec0*/  @!P1 LEA.HI.X R9, R6, c[0x0][0x16c], R5, 0x1, P0 ;  /* 0x00005b0006099a11 */ /* 0x000fe400000f0c05 */
[----:B------:R-:W-:Y:S01]  /*2ed0*/  @!P2 LEA.HI.X R11, R3, c[0x0][0x16c], R7, 0x1, P4 ;  /* 0x00005b00030baa11 */ /* 0x000fe200020f0c07 */
        /* <DEDUP_REMOVED lines=16> */
[----:B------:R-:W-:-:S04]  /*2fe0*/  LEA R6, P0, R3, c[0x0][0x168], 0x1 ;  /* 0x00005a0003067a11 */ /* 0x000fc800078008ff */
[----:B------:R-:W-:-:S05]  /*2ff0*/  LEA.HI.X R7, R3, c[0x0][0x16c], R7, 0x1, P0 ;  /* 0x00005b0003077a11 */ /* 0x000fca00000f0c07 */
[----:B------:R-:W-:Y:S01]  /*3000*/  @!PT LDS RZ, [RZ] ;  /* 0x00000000fffff984 */ /* 0x000fe20000000800 */
[----:B------:R-:W-:Y:S01]  /*3010*/  @!PT LDS RZ, [RZ] ;  /* 0x00000000fffff984 */ /* 0x000fe20000000800 */
[----:B------:R-:W-:Y:S01]  /*3020*/  @!PT LDS RZ, [RZ] ;  /* 0x00000000fffff984 */ /* 0x000fe20000000800 */
[----:B------:R2:W-:Y:S04]  /*3030*/  LDGSTS.E.BYPASS.LTC128B.128 [R223+0x9800], [R6.64+0x80] ;  /* 0x0980008006df7fae */ /* 0x0005e8000b901d44 */
.L_x_920:
[----:B------:R-:W-:Y:S05]  /*3040*/  BSYNC B0 ;  /* 0x0000000000007941 */ /* 0x000fea0003800000 */
.L_x_919:
[----:B------:R-:W0:Y:S02]  /*3050*/  LDGDEPBAR ;  /* 0x00000000000079af */ /* 0x000e240000000000 */
.L_x_918:
        /* <DEDUP_REMOVED lines=14> */
[----:B------:R-:W-:Y:S01]  /*3140*/  SHF.L.U32 R209, R2, 0x1, RZ ;  /* 0x0000000102d17819 */ /* 0x000fe200000006ff */
[----:B--2---:R-:W2:Y:S03]  /*3150*/  SHFL.BFLY PT, R6, R3, 0x2, 0x1f ;  /* 0x0c401f0003067f89 */ /* 0x004ea600000e0000 */
[-C--:B------:R-:W-:Y:S01]  /*3160*/  LEA R211, R4, R209.reuse, 0x1 ;  /* 0x000000d104d37211 */ /* 0x080fe200078e08ff */
[----:B------:R-:W-:Y:S01]  /*3170*/  LDSM.16.MT88.4 R48, [R209+0xa000] ;  /* 0x00a00000d130783b */ /* 0x000fe20000004200 */
[----:B------:R-:W-:-:S02]  /*3180*/  LEA R214, R0, R209, 0x1 ;  /* 0x000000d100d67211 */ /* 0x000fc400078e08ff */
[----:B------:R-:W-:Y:S01]  /*3190*/  LEA R213, R0, R211, 0x1 ;  /* 0x000000d300d57211 */ /* 0x000fe200078e08ff */
[----:B------:R-:W-:Y:S04]  /*31a0*/  LDSM.16.MT88.4 R16, [R211+0xa000] ;  /* 0x00a00000d310783b */ /* 0x000fe80000004200 */
[----:B------:R-:W-:Y:S04]  /*31b0*/  LDSM.16.MT88.4 R52, [R213+0xa000] ;  /* 0x00a00000d534783b */ /* 0x000fe80000004200 */
[----:B------:R-:W-:Y:S04]  /*31c0*/  LDSM.16.MT88.4 R64, [R209+0xb000] ;  /* 0x00b00000d140783b */ /* 0x000fe80000004200 */
        /* <DEDUP_REMOVED lines=14> */
[----:B-1----:R-:W-:-:S05]  /*32b0*/  FMUL.FTZ R8, R134, c[0x0][0x23c] ;  /* 0x00008f0086087a20 */ /* 0x002fca0000410000 */
[----:B------:R-:W-:-:S05]  /*32c0*/  FSEL R8, R8, RZ, P0 ;  /* 0x000000ff08087208 */ /* 0x000fca0000000000 */
[--C-:B------:R-:W-:Y:S02]  /*32d0*/  FFMA.FTZ R3, R20, c[0x0][0x23c], -R8.reuse ;  /* 0x00008f0014037a23 */ /* 0x100fe40000010808 */
[--C-:B------:R-:W-:Y:S02]  /*32e0*/  FFMA.FTZ R9, R26, c[0x0][0x23c], -R8.reuse ;  /* 0x00008f001a097a23 */ /* 0x100fe40000010808 */
[----:B------:R1:W-:Y:S01]  /*32f0*/  MUFU.EX2 R168, R3 ;  /* 0x0000000300a87308 */ /* 0x0003e20000000800 */
[----:B------:R-:W-:-:S07]  /*3300*/  FFMA.FTZ R10, R27, c[0x0][0x23c], -R8 ;  /* 0x00008f001b0a7a23 */ /* 0x000fce0000010808 */
[----:B------:R-:W-:Y:S01]  /*3310*/  MUFU.EX2 R229, R9 ;  /* 0x0000000900e57308 */ /* 0x000fe20000000800 */
[----:B-1----:R-:W-:-:S07]  /*3320*/  FFMA.FTZ R3, R21, c[0x0][0x23c], -R8 ;  /* 0x00008f0015037a23 */ /* 0x002fce0000010808 */
[----:B------:R1:W3:Y:S08]  /*3330*/  MUFU.EX2 R231, R10 ;  /* 0x0000000a00e77308 */ /* 0x0002f00000000800 */
[----:B------:R2:W-:Y:S01]  /*3340*/  MUFU.EX2 R252, R3 ;  /* 0x0000000300fc7308 */ /* 0x0005e20000000800 */
[----:B-1----:R-:W-:Y:S01]  /*3350*/  FFMA.FTZ R10, R28, c[0x0][0x23c], -R8 ;  /* 0x00008f001c0a7a23 */ /* 0x002fe20000010808 */
[----:B---3--:R-:W-:-:S06]  /*3360*/  F2FP.PACK_AB R128, R231, R229 ;  /* 0x000000e5e780723e */ /* 0x008fcc00000000ff */
[----:B------:R1:W-:Y:S01]  /*3370*/  MUFU.EX2 R230, R10 ;  /* 0x0000000a00e67308 */ /* 0x0003e20000000800 */
[----:B--2---:R-:W-:Y:S01]  /*3380*/  FMNMX.FTZ R3, R5, R6, !PT ;  /* 0x0000000605037209 */ /* 0x004fe20007810000 */
[----:B------:R-:W-:-:S03]  /*3390*/  FFMA.FTZ R5, R14, c[0x0][0x23c], -R8 ;  /* 0x00008f000e057a23 */ /* 0x000fc60000010808 */
[C---:B------:R-:W-:Y:S01]  /*33a0*/  FSETP.NEU.FTZ.AND P0, PT, R3.reuse, -INF , PT ;  /* 0xff8000000300780b */ /* 0x040fe20003f1d000 */
[----:B------:R-:W-:Y:S02]  /*33b0*/  FMUL.FTZ R6, R3, c[0x0][0x23c] ;  /* 0x00008f0003067a20 */ /* 0x000fe40000410000 */
[----:B------:R2:W-:Y:S03]  /*33c0*/  MUFU.EX2 R233, R5 ;  /* 0x0000000500e97308 */ /* 0x0005e60000000800 */
[----:B------:R-:W-:-:S05]  /*33d0*/  FSEL R2, R6, RZ, P0 ;  /* 0x000000ff06027208 */ /* 0x000fca0000000000 */
[--C-:B------:R-:W-:Y:S02]  /*33e0*/  FFMA.FTZ R0, R25, c[0x0][0x23c], -R2.reuse ;  /* 0x00008f0019007a23 */ /* 0x100fe40000010802 */
[--C-:B-1----:R-:W-:Y:S02]  /*33f0*/  FFMA.FTZ R10, R30, c[0x0][0x23c], -R2.reuse ;  /* 0x00008f001e0a7a23 */ /* 0x102fe40000010802 */
[----:B------:R1:W-:Y:S01]  /*3400*/  MUFU.EX2 R226, R0 ;  /* 0x0000000000e27308 */ /* 0x0003e20000000800 */
[----:B------:R-:W-:Y:S02]  /*3410*/  FFMA.FTZ R4, R24, c[0x0][0x23c], -R2 ;  /* 0x00008f0018047a23 */ /* 0x000fe40000010802 */
[--C-:B--2---:R-:W-:Y:S01]  /*3420*/  FFMA.FTZ R5, R15, c[0x0][0x23c], -R8.reuse ;  /* 0x00008f000f057a23 */ /* 0x104fe20000010808 */
[----:B------:R-:W-:Y:S01]  /*3430*/  LDSM.16.MT88.4 R24, [R211+0xa800] ;  /* 0x00a80000d318783b */ /* 0x000fe20000004200 */
[----:B------:R-:W-:-:S03]  /*3440*/  FFMA.FTZ R8, R29, c[0x0][0x23c], -R8 ;  /* 0x00008f001d087a23 */ /* 0x000fc60000010808 */
[----:B------:R-:W-:Y:S01]  /*3450*/  MUFU.EX2 R206, R10 ;  /* 0x0000000a00ce7308 */ /* 0x000fe20000000800 */
[----:B------:R-:W2:Y:S01]  /*3460*/  LDSM.16.MT88.4 R12, [R214+0xa000] ;  /* 0x00a00000d60c783b */ /* 0x000ea20000004200 */
[----:B-1----:R-:W-:-:S06]  /*3470*/  FFMA.FTZ R0, R22, c[0x0][0x23c], -R2 ;  /* 0x00008f0016007a23 */ /* 0x002fcc0000010802 */
[----:B------:R-:W1:Y:S08]  /*3480*/  MUFU.EX2 R235, R8 ;  /* 0x0000000800eb7308 */ /* 0x000e700000000800 */
[----:B------:R3:W-:Y:S08]  /*3490*/  MUFU.EX2 R227, R0 ;  /* 0x0000000000e37308 */ /* 0x0007f00000000800 */
[----:B------:R-:W4:Y:S01]  /*34a0*/  MUFU.EX2 R162, R5 ;  /* 0x0000000500a27308 */ /* 0x000f220000000800 */
[----:B-1----:R-:W-:Y:S01]  /*34b0*/  F2FP.PACK_AB R130, R235, R230 ;  /* 0x000000e6eb82723e */ /* 0x002fe200000000ff */
[----:B---3--:R-:W-:-:S06]  /*34c0*/  FFMA.FTZ R0, R23, c[0x0][0x23c], -R2 ;  /* 0x00008f0017007a23 */ /* 0x008fcc0000010802 */
[----:B------:R1:W3:Y:S01]  /*34d0*/  MUFU.EX2 R228, R4 ;  /* 0x0000000400e47308 */ /* 0x0002e20000000800 */
[----:B------:R-:W5:Y:S01]  /*34e0*/  LDSM.16.MT88.4 R20, [R211+0xb000] ;  /* 0x00b00000d314783b */ /* 0x000f620000004200 */
[----:B----4-:R-:W-:-:S06]  /*34f0*/  F2FP.PACK_AB R6, R162, R233 ;  /* 0x000000e9a206723e */ /* 0x010fcc00000000ff */
[----:B------:R4:W2:Y:S01]  /*3500*/  MUFU.EX2 R232, R0 ;  /* 0x0000000000e87308 */ /* 0x0008a20000000800 */
[----:B-1----:R-:W-:Y:S02]  /*3510*/  F2FP.PACK_AB R4, R252, R168 ;  /* 0x000000a8fc04723e */ /* 0x002fe400000000ff */
[----:B---3--:R-:W-:Y:S02]  /*3520*/  F2FP.PACK_AB R5, R226, R228 ;  /* 0x000000e4e205723e */ /* 0x008fe400000000ff */
[----:B----4-:R-:W-:Y:S02]  /*3530*/  FMNMX.FTZ R0, R45, R47, !PT ;  /* 0x0000002f2d007209 */ /* 0x010fe40007810000 */
[----:B--2---:R-:W-:Y:S02]  /*3540*/  F2FP.PACK_AB R7, R232, R227 ;  /* 0x000000e3e807723e */ /* 0x004fe400000000ff */
        /* <DEDUP_REMOVED lines=18> */
[C---:B-----5:R-:W-:Y:S01]  /*3670*/  HMMA.16816.F32 R100, R4.reuse, R20, RZ ;  /* 0x000000140464723c */ /* 0x060fe200000018ff */
        /* <DEDUP_REMOVED lines=11> */
[----:B------:R-:W-:Y:S01]  /*3730*/  FFMA.FTZ R2, R31, c[0x0][0x23c], -R2 ;  /* 0x00008f001f027a23 */ /* 0x000fe20000010802 */
[----:B------:R-:W-:Y:S01]  /*3740*/  LDSM.16.MT88.4 R32, [R214+0xa800] ;  /* 0x00a80000d620783b */ /* 0x000fe20000004200 */
[----:B------:R-:W-:Y:S01]  /*3750*/  MUFU.EX2 R225, R9 ;  /* 0x0000000900e17308 */ /* 0x000fe20000000800 */
[----:B-1----:R-:W-:-:S02]  /*3760*/  FMNMX.FTZ R0, R10, R0, !PT ;  /* 0x000000000a007209 */ /* 0x002fc40007810000 */
[----:B------:R-:W-:Y:S01]  /*3770*/  HMMA.16816.F32 R92, R4, R18, RZ ;  /* 0x00000012045c723c */ /* 0x000fe200000018ff */
[----:B------:R-:W-:Y:S01]  /*3780*/  LDSM.16.MT88.4 R28, [R213+0xa800] ;  /* 0x00a80000d51c783b */ /* 0x000fe20000004200 */
[----:B----4-:R-:W-:-:S03]  /*3790*/  FMNMX.FTZ R136, R8, R11, !PT ;  /* 0x0000000b08887209 */ /* 0x010fc60007810000 */
[----:B------:R-:W1:Y:S01]  /*37a0*/  SHFL.BFLY PT, R8, R0, 0x1, 0x1f ;  /* 0x0c201f0000087f89 */ /* 0x000e6200000e0000 */
[----:B------:R2:W3:Y:S01]  /*37b0*/  MUFU.EX2 R234, R2 ;  /* 0x0000000200ea7308 */ /* 0x0004e20000000800 */
[C---:B------:R-:W-:Y:S01]  /*37c0*/  FSETP.NEU.FTZ.AND P0, PT, R136.reuse, -INF , PT ;  /* 0xff8000008800780b */ /* 0x040fe20003f1d000 */
[C---:B------:R-:W-:Y:S08]  /*37d0*/  HMMA.16816.F32 R84, R4.reuse, R14, RZ ;  /* 0x0000000e0454723c */ /* 0x040ff000000018ff */
[----:B------:R-:W-:Y:S01]  /*37e0*/  HMMA.16816.F32 R36, R4, R54, RZ ;  /* 0x000000360424723c */ /* 0x000fe200000018ff */
[----:B--2---:R-:W-:Y:S01]  /*37f0*/  FMUL.FTZ R2, R136, c[0x0][0x23c] ;  /* 0x00008f0088027a20 */ /* 0x004fe20000410000 */
[----:B---3--:R-:W-:-:S06]  /*3800*/  F2FP.PACK_AB R131, R234, R225 ;  /* 0x000000e1ea83723e */ /* 0x008fcc00000000ff */
[----:B------:R-:W-:Y:S01]  /*3810*/  HMMA.16816.F32 R104, R4, R66, RZ ;  /* 0x000000420468723c */ /* 0x000fe200000018ff */
[----:B------:R-:W-:Y:S02]  /*3820*/  FSEL R2, R2, RZ, P0 ;  /* 0x000000ff02027208 */ /* 0x000fe40000000000 */
[----:B-1----:R-:W-:-:S05]  /*3830*/  FMNMX.FTZ R135, R0, R8, !PT ;  /* 0x0000000800877209 */ /* 0x002fca0007810000 */
[C---:B------:R-:W-:Y:S01]  /*3840*/  HMMA.16816.F32 R116, R4.reuse, R22, RZ ;  /* 0x000000160474723c */ /* 0x040fe200000018ff */
[--C-:B------:R-:W-:Y:S01]  /*3850*/  FFMA.FTZ R0, R47, c[0x0][0x23c], -R2.reuse ;  /* 0x00008f002f007a23 */ /* 0x100fe20000010802 */
[----:B------:R-:W-:Y:S01]  /*3860*/  FSETP.NEU.FTZ.AND P0, PT, R135, -INF , PT ;  /* 0xff8000008700780b */ /* 0x000fe20003f1d000 */
[----:B------:R-:W-:Y:S02]  /*3870*/  FFMA.FTZ R8, R137, c[0x0][0x23c], -R2 ;  /* 0x00008f0089087a23 */ /* 0x000fe40000010802 */
[----:B------:R1:W-:Y:S03]  /*3880*/  MUFU.EX2 R202, R0 ;  /* 0x0000000000ca7308 */ /* 0x0003e60000000800 */
[C---:B------:R-:W-:Y:S05]  /*3890*/  HMMA.16816.F32 R156, R4.reuse, R70, RZ ;  /* 0x00000046049c723c */ /* 0x040fea00000018ff */
[----:B------:R2:W-:Y:S03]  /*38a0*/  MUFU.EX2 R197, R8 ;  /* 0x0000000800c57308 */ /* 0x0005e60000000800 */
[----:B------:R-:W-:Y:S01]  /*38b0*/  HMMA.16816.F32 R144, R4, R82, RZ ;  /* 0x000000520490723c */ /* 0x000fe200000018ff */
[----:B-1----:R-:W-:-:S06]  /*38c0*/  FMUL.FTZ R0, R135, c[0x0][0x23c] ;  /* 0x00008f0087007a20 */ /* 0x002fcc0000410000 */
[--C-:B------:R-:W-:Y:S01]  /*38d0*/  FFMA.FTZ R4, R45, c[0x0][0x23c], -R2.reuse ;  /* 0x00008f002d047a23 */ /* 0x100fe20000010802 */
[----:B------:R-:W-:Y:S01]  /*38e0*/  HMMA.16816.F32 R140, R128, R152, R140 ;  /* 0x00000098808c723c */ /* 0x000fe2000000188c */
[----:B------:R-:W-:Y:S02]  /*38f0*/  FSEL R0, R0, RZ, P0 ;  /* 0x000000ff00007208 */ /* 0x000fe40000000000 */
[----:B------:R1:W-:Y:S01]  /*3900*/  MUFU.EX2 R205, R4 ;  /* 0x0000000400cd7308 */ /* 0x0003e20000000800 */
[----:B--2---:R-:W-:-:S04]  /*3910*/  FFMA.FTZ R8, R138, c[0x0][0x23c], -R2 ;  /* 0x00008f008a087a23 */ /* 0x004fc80000010802 */
[C---:B------:R-:W-:Y:S03]  /*3920*/  HMMA.16816.F32 R40, R128.reuse, R24, R40 ;  /* 0x000000188028723c */ /* 0x040fe60000001828 */
[----:B------:R2:W-:Y:S05]  /*3930*/  MUFU.EX2 R196, R8 ;  /* 0x0000000800c47308 */ /* 0x0005ea0000000800 */
[----:B------:R-:W-:Y:S01]  /*3940*/  HMMA.16816.F32 R56, R128, R32, R56 ;  /* 0x000000208038723c */ /* 0x000fe20000001838 */
[----:B-1----:R-:W-:-:S04]  /*3950*/  FFMA.FTZ R4, R44, c[0x0][0x23c], -R2 ;  /* 0x00008f002c047a23 */ /* 0x002fc80000010802 */
[----:B------:R1:W-:Y:S03]  /*3960*/  MUFU.EX2 R203, R4 ;  /* 0x0000000400cb7308 */ /* 0x0003e60000000800 */
[----:B------:R-:W-:Y:S01]  /*3970*/  HMMA.16816.F32 R72, R128, R28, R72 ;  /* 0x0000001c8048723c */ /* 0x000fe20000001848 */
[----:B--2---:R-:W-:-:S04]  /*3980*/  FFMA.FTZ R8, R132, c[0x0][0x23c], -R2 ;  /* 0x00008f0084087a23 */ /* 0x004fc80000010802 */
        /* <DEDUP_REMOVED lines=27> */
[C---:B------:R-:W-:Y:S01]  /*3b40*/  HMMA.16816.F32 R116, R128.reuse, R122, R156 ;  /* 0x0000007a8074723c */ /* 0x040fe2000000189c */
[--C-:B--2---:R-:W-:Y:S01]  /*3b50*/  FFMA.FTZ R2, R139, c[0x0][0x23c], -R0.reuse ;  /* 0x00008f008b027a23 */ /* 0x104fe20000010800 */
[----:B------:R-:W-:Y:S02]  /*3b60*/  MOV R139, R162 ;  /* 0x000000a2008b7202 */ /* 0x000fe40000000f00 */
[----:B----4-:R-:W-:Y:S01]  /*3b70*/  F2FP.PACK_AB R169, R133, R137 ;  /* 0x0000008985a9723e */ /* 0x010fe200000000ff */
        /* <DEDUP_REMOVED lines=31> */
[----:B------:R-:W-:Y:S01]  /*3d70*/  FADD.FTZ R5, R204, R0 ;  /* 0x00000000cc057221 */ /* 0x000fe20000010000 */
[----:B------:R-:W-:Y:S01]  /*3d80*/  F2FP.PACK_AB R168, R196, R197 ;  /* 0x000000c5c4a8723e */ /* 0x000fe200000000ff */
        /* <DEDUP_REMOVED lines=40> */
[----:B------:R-:W-:Y:S01]  /*4010*/  LEA.HI.SX32 R224, R224, 0xfffffffe, 0x1b ;  /* 0xfffffffee0e07811 */ /* 0x000fe200078fdaff */
[----:B------:R-:W-:Y:S01]  /*4020*/  IMAD.MOV.U32 R137, RZ, RZ, R135 ;  /* 0x000000ffff897224 */ /* 0x000fe200078e0087 */
[----:B------:R-:W-:Y:S01]  /*4030*/  MOV R139, R3 ;  /* 0x00000003008b7202 */ /* 0x000fe20000000f00 */
[----:B------:R-:W-:Y:S01]  /*4040*/  IMAD.MOV.U32 R132, RZ, RZ, R136 ;  /* 0x000000ffff847224 */ /* 0x000fe200078e0088 */
[----:B------:R-:W-:Y:S01]  /*4050*/  ISETP.GE.AND P3, PT, R238, c[0x0][0x220], PT ;  /* 0x00008800ee007a0c */ /* 0x000fe20003f66270 */
[----:B------:R-:W-:Y:S01]  /*4060*/  IMAD.MOV.U32 R138, RZ, RZ, R134 ;  /* 0x000000ffff8a7224 */ /* 0x000fe200078e0086 */
[----:B------:R-:W-:-:S02]  /*4070*/  ISETP.GE.AND P2, PT, R244, c[0x0][0x220], PT ;  /* 0x00008800f4007a0c */ /* 0x000fc40003f46270 */
[----:B------:R-:W-:Y:S01]  /*4080*/  MOV R252, c[0x0][0x1a0] ;  /* 0x0000680000fc7a02 */ /* 0x000fe20000000f00 */
[----:B------:R-:W-:Y:S07]  /*4090*/  BRA `(.L_x_922) ;  /* 0x000002d000007947 */ /* 0x000fee0003800000 */
.L_x_924:
[----:B------:R1:W-:Y:S01]  /*40a0*/  @P3 STS.128 [R223+0x8000], RZ ;  /* 0x008000ffdf003388 */ /* 0x0003e20000000c00 */
[----:B------:R-:W-:Y:S01]  /*40b0*/  IADD3 R0, R224, -0x1, RZ ;  /* 0xffffffffe0007810 */ /* 0x000fe20007ffe0ff */
[----:B------:R-:W-:Y:S02]  /*40c0*/  IMAD.MOV.U32 R133, RZ, RZ, c[0x0][0x198] ;  /* 0x00006600ff857624 */ /* 0x000fe400078e00ff */
[----:B------:R-:W-:Y:S01]  /*40d0*/  IMAD.MOV.U32 R136, RZ, RZ, 0x4 ;  /* 0x00000004ff887424 */ /* 0x000fe200078e00ff */
[----:B------:R-:W-:Y:S01]  /*40e0*/  SHF.R.S32.HI R2, RZ, 0x1f, R0 ;  /* 0x0000001fff027819 */ /* 0x000fe20000011400 */
[----:B------:R-:W-:Y:S04]  /*40f0*/  IMAD.WIDE.U32 R134, R0, c[0x0][0x198], RZ ;  /* 0x0000660000867a25 */ /* 0x000fe800078e00ff */
[----:B------:R-:W-:Y:S02]  /*4100*/  IMAD R2, R2, c[0x0][0x198], RZ ;  /* 0x0000660002027a24 */ /* 0x000fe400078e02ff */
[----:B------:R-:W-:Y:S02]  /*4110*/  IMAD.SHL.U32 R133, R133, 0x10, RZ ;  /* 0x0000001085857824 */ /* 0x000fe400078e00ff */
[----:B------:R-:W-:Y:S01]  /*4120*/  IMAD R2, R0, c[0x0][0x19c], R2 ;  /* 0x0000670000027a24 */ /* 0x000fe200078e0202 */
[----:B------:R-:W-:Y:S03]  /*4130*/  LEA R0, P1, R134, R248, 0x5 ;  /* 0x000000f886007211 */ /* 0x000fe600078228ff */
[----:B------:R-:W-:Y:S01]  /*4140*/  IMAD.IADD R3, R135, 0x1, R2 ;  /* 0x0000000187037824 */ /* 0x000fe200078e0202 */
[----:B------:R-:W-:Y:S02]  /*4150*/  @!P3 LEA R176, P6, R0, c[0x0][0x168], 0x1 ;  /* 0x00005a0000b0ba11 */ /* 0x000fe400078c08ff */
[----:B------:R-:W-:Y:S01]  /*4160*/  IADD3 R2, P0, R133, R0, RZ ;  /* 0x0000000085027210 */ /* 0x000fe20007f1e0ff */
[----:B------:R-:W-:Y:S01]  /*4170*/  IMAD.MOV.U32 R133, RZ, RZ, c[0x0][0x198] ;  /* 0x00006600ff857624 */ /* 0x000fe200078e00ff */
[----:B------:R-:W-:Y:S02]  /*4180*/  LEA.HI.X R3, R134, R243, R3, 0x5, P1 ;  /* 0x000000f386037211 */ /* 0x000fe400008f2c03 */
[C---:B------:R-:W-:Y:S02]  /*4190*/  @!P2 LEA R172, P1, R0.reuse, c[0x0][0x168], 0x1 ;  /* 0x00005a0000acaa11 */ /* 0x040fe400078208ff */
[C-C-:B------:R-:W-:Y:S02]  /*41a0*/  @!P3 LEA.HI.X R177, R0.reuse, c[0x0][0x16c], R3.reuse, 0x1, P6 ;  /* 0x00005b0000b1ba11 */ /* 0x140fe400030f0c03 */
[--C-:B------:R-:W-:Y:S02]  /*41b0*/  @!P2 LEA.HI.X R173, R0, c[0x0][0x16c], R3.reuse, 0x1, P1 ;  /* 0x00005b0000adaa11 */ /* 0x100fe400008f0c03 */
[C---:B------:R-:W-:Y:S01]  /*41c0*/  @!P3 LEA R174, P5, R2.reuse, c[0x0][0x168], 0x1 ;  /* 0x00005a0002aeba11 */ /* 0x040fe200078a08ff */
[----:B------:R-:W-:Y:S01]  /*41d0*/  @!PT LDS RZ, [RZ] ;  /* 0x00000000fffff984 */ /* 0x000fe20000000800 */
[----:B------:R-:W-:Y:S01]  /*41e0*/  @!PT LDS RZ, [RZ] ;  /* 0x00000000fffff984 */ /* 0x000fe20000000800 */
[----:B------:R-:W-:Y:S01]  /*41f0*/  @!PT LDS RZ, [RZ] ;  /* 0x00000000fffff984 */ /* 0x000fe20000000800 */
[----:B------:R1:W-:Y:S01]  /*4200*/  @!P3 LDGSTS.E.BYPASS.LTC128B.128 [R223+0x8000], [R176.64] ;  /* 0x08000000b0dfbfae */ /* 0x0003e2000b901d44 */
[----:B------:R-:W-:Y:S03]  /*4210*/  SHF.L.U64.HI R133, R133, R136, c[0x0][0x19c] ;  /* 0x0000670085857619 */ /* 0x000fe60000010288 */
[----:B------:R1:W-:Y:S02]  /*4220*/  @P2 STS.128 [R223+0x9000], RZ ;  /* 0x009000ffdf002388 */ /* 0x0003e40000000c00 */
[----:B------:R-:W-:Y:S01]  /*4230*/  IMAD.X R133, R133, 0x1, R3, P0 ;  /* 0x0000000185857824 */ /* 0x000fe200000e0603 */
[C---:B------:R-:W-:Y:S01]  /*4240*/  @!P2 LEA R134, P0, R2.reuse, c[0x0][0x168], 0x1 ;  /* 0x00005a000286aa11 */ /* 0x040fe200078008ff */
[----:B------:R-:W-:Y:S01]  /*4250*/  @!PT LDS RZ, [RZ] ;  /* 0x00000000fffff984 */ /* 0x000fe20000000800 */
[----:B------:R-:W-:Y:S01]  /*4260*/  @!PT LDS RZ, [RZ] ;  /* 0x00000000fffff984 */ /* 0x000fe20000000800 */
[----:B------:R-:W-:Y:S01]  /*4270*/  @!PT LDS RZ, [RZ] ;  /* 0x00000000fffff984 */ /* 0x000fe20000000800 */
[----:B------:R1:W-:Y:S03]  /*4280*/  @!P2 LDGSTS.E.BYPASS.LTC128B.128 [R223+0x9000], [R172.64+0x80] ;  /* 0x09000080acdfafae */ /* 0x0003e6000b901d44 */
[C-C-:B------:R-:W-:Y:S01]  /*4290*/  @!P3 LEA.HI.X R175, R2.reuse, c[0x0][0x16c], R133.reuse, 0x1, P5 ;  /* 0x00005b0002afba11 */ /* 0x140fe200028f0c85 */
[----:B------:R1:W-:Y:S01]  /*42a0*/  @P3 STS.128 [R223+0x8800], RZ ;  /* 0x008800ffdf003388 */ /* 0x0003e20000000c00 */
[----:B------:R-:W-:Y:S03]  /*42b0*/  @!P2 LEA.HI.X R135, R2, c[0x0][0x16c], R133, 0x1, P0 ;  /* 0x00005b000287aa11 */ /* 0x000fe600000f0c85 */
        /* <DEDUP_REMOVED lines=11> */
.L_x_922:
[----:B------:R-:W-:Y:S04]  /*4370*/  DEPBAR.LE SB0, 0x0 ;  /* 0x000080000000791a */ /* 0x000fe80000000000 */
[----:B------:R-:W-:Y:S01]  /*4380*/  BAR.SYNC.DEFER_BLOCKING 0x0 ;  /* 0x0000000000007b1d */ /* 0x000fe20000010000 */
[----:B------:R-:W-:Y:S01]  /*4390*/  SHF.R.S32.HI R0, RZ, 0x1f, R224 ;  /* 0x0000001fff007819 */ /* 0x000fe200000114e0 */
[----:B------:R-:W-:Y:S04]  /*43a0*/  IMAD.WIDE.U32 R4, R224, c[0x0][0x1a0], RZ ;  /* 0x00006800e0047a25 */ /* 0x000fe800078e00ff */
[----:B------:R-:W-:Y:S02]  /*43b0*/  IMAD R0, R0, c[0x0][0x1a0], RZ ;  /* 0x0000680000007a24 */ /* 0x000fe400078e02ff */
[----:B------:R-:W-:Y:S02]  /*43c0*/  IMAD.MOV.U32 R12, RZ, RZ, c[0x0][0x1a4] ;  /* 0x00006900ff0c7624 */ /* 0x000fe400078e00ff */
[----:B------:R-:W-:Y:S01]  /*43d0*/  IMAD R2, R224, c[0x0][0x1a4], R0 ;  /* 0x00006900e0027a24 */ /* 0x000fe200078e0200 */
[----:B------:R-:W-:Y:S03]  /*43e0*/  LEA R0, P1, R4, R246, 0x5 ;  /* 0x000000f604007211 */ /* 0x000fe600078228ff */
[----:B------:R-:W-:Y:S01]  /*43f0*/  IMAD.IADD R3, R5, 0x1, R2 ;  /* 0x0000000105037824 */ /* 0x000fe200078e0202 */
[----:B------:R-:W-:Y:S02]  /*4400*/  @!P3 LEA R10, P5, R0, c[0x0][0x170], 0x1 ;  /* 0x00005c00000aba11 */ /* 0x000fe400078a08ff */
[----:B------:R-:W-:Y:S02]  /*4410*/  LEA R2, P0, R252, R0, 0x4 ;  /* 0x00000000fc027211 */ /* 0x000fe400078020ff */
[----:B------:R-:W-:Y:S02]  /*4420*/  LEA.HI.X R3, R4, R245, R3, 0x5, P1 ;  /* 0x000000f504037211 */ /* 0x000fe400008f2c03 */
[C---:B------:R-:W-:Y:S02]  /*4430*/  @!P2 LEA R6, P1, R0.reuse, c[0x0][0x170], 0x1 ;  /* 0x00005c000006aa11 */ /* 0x040fe400078208ff */
[C-C-:B------:R-:W-:Y:S01]  /*4440*/  @!P3 LEA.HI.X R11, R0.reuse, c[0x0][0x174], R3.reuse, 0x1, P5 ;  /* 0x00005d00000bba11 */ /* 0x140fe200028f0c03 */
[----:B------:R-:W-:Y:S01]  /*4450*/  @P3 STS.128 [R223+0xa000], RZ ;  /* 0x00a000ffdf003388 */ /* 0x000fe20000000c00 */
[----:B------:R-:W-:Y:S02]  /*4460*/  @!P2 LEA.HI.X R7, R0, c[0x0][0x174], R3, 0x1, P1 ;  /* 0x00005d000007aa11 */ /* 0x000fe400008f0c03 */
[----:B------:R-:W-:Y:S02]  /*4470*/  @!P3 LEA R8, P4, R2, c[0x0][0x170], 0x1 ;  /* 0x00005c000208ba11 */ /* 0x000fe400078808ff */
[----:B------:R-:W-:Y:S01]  /*4480*/  @!PT LDS RZ, [RZ] ;  /* 0x00000000fffff984 */ /* 0x000fe20000000800 */
[----:B------:R-:W-:Y:S01]  /*4490*/  @!PT LDS RZ, [RZ] ;  /* 0x00000000fffff984 */ /* 0x000fe20000000800 */
[----:B------:R-:W-:Y:S01]  /*44a0*/  @!PT LDS RZ, [RZ] ;  /* 0x00000000fffff984 */ /* 0x000fe20000000800 */
[----:B------:R1:W-:Y:S01]  /*44b0*/  @!P3 LDGSTS.E.BYPASS.LTC128B.128 [R223+0xa000], [R10.64] ;  /* 0x0a0000000adfbfae */ /* 0x0003e2000b901d44 */
[----:B------:R-:W-:Y:S02]  /*44c0*/  LEA.HI.X R5, R252, R3, R12, 0x4, P0 ;  /* 0x00000003fc057211 */ /* 0x000fe400000f240c */
[C---:B------:R-:W-:Y:S02]  /*44d0*/  @!P2 LEA R4, P0, R2.reuse, c[0x0][0x170], 0x1 ;  /* 0x00005c000204aa11 */ /* 0x040fe400078008ff */
[----:B------:R-:W-:Y:S01]  /*44e0*/  @P2 STS.128 [R223+0xb000], RZ ;  /* 0x00b000ffdf002388 */ /* 0x000fe20000000c00 */
[C-C-:B------:R-:W-:Y:S02]  /*44f0*/  @!P3 LEA.HI.X R9, R2.reuse, c[0x0][0x174], R5.reuse, 0x1, P4 ;  /* 0x00005d000209ba11 */ /* 0x140fe400020f0c05 */
[----:B------:R-:W-:Y:S02]  /*4500*/  @!P2 LEA.HI.X R5, R2, c[0x0][0x174], R5, 0x1, P0 ;  /* 0x00005d000205aa11 */ /* 0x000fe400000f0c05 */
[----:B------:R-:W-:Y:S01]  /*4510*/  @!PT LDS RZ, [RZ] ;  /* 0x00000000fffff984 */ /* 0x000fe20000000800 */
[----:B------:R-:W-:Y:S01]  /*4520*/  @!PT LDS RZ, [RZ] ;  /* 0x00000000fffff984 */ /* 0x000fe20000000800 */
[----:B------:R-:W-:Y:S01]  /*4530*/  @!PT LDS RZ, [RZ] ;  /* 0x00000000fffff984 */ /* 0x000fe20000000800 */
[----:B------:R2:W-:Y:S01]  /*4540*/  @!P2 LDGSTS.E.BYPASS.LTC128B.128 [R223+0xb000], [R6.64+0x80] ;  /* 0x0b00008006dfafae */ /* 0x0005e2000b901d44 */
[----:B------:R-:W-:Y:S04]  /*4550*/  ISETP.GT.AND P4, PT, R224, RZ, PT ;  /* 0x000000ffe000720c */ /* 0x000fe80003f84270 */
[----:B------:R-:W-:Y:S05]  /*4560*/  @P3 STS.128 [R223+0xa800], RZ ;  /* 0x00a800ffdf003388 */ /* 0x000fea0000000c00 */
[----:B------:R-:W-:Y:S01]  /*4570*/  @!PT LDS RZ, [RZ] ;  /* 0x00000000fffff984 */ /* 0x000fe20000000800 */
[----:B------:R-:W-:Y:S01]  /*4580*/  @!PT LDS RZ, [RZ] ;  /* 0x00000000fffff984 */ /* 0x000fe20000000800 */
[----:B------:R-:W-:Y:S01]  /*4590*/  @!PT LDS RZ, [RZ] ;  /* 0x00000000fffff984 */ /* 0x000fe20000000800 */
[----:B------:R1:W-:Y:S05]  /*45a0*/  @!P3 LDGSTS.E.BYPASS.LTC128B.128 [R223+0xa800], [R8.64] ;  /* 0x0a80000008dfbfae */ /* 0x0003ea000b901d44 */
[----:B------:R-:W-:Y:S05]  /*45b0*/  @P2 STS.128 [R223+0xb800], RZ ;  /* 0x00b800ffdf002388 */ /* 0x000fea0000000c00 */
[----:B------:R-:W-:Y:S01]  /*45c0*/  @!PT LDS RZ, [RZ] ;  /* 0x00000000fffff984 */ /* 0x000fe20000000800 */
[----:B------:R-:W-:Y:S01]  /*45d0*/  @!PT LDS RZ, [RZ] ;  /* 0x00000000fffff984 */ /* 0x000fe20000000800 */
[----:B------:R-:W-:Y:S01]  /*45e0*/  @!PT LDS RZ, [RZ] ;  /* 0x00000000fffff984 */ /* 0x000fe20000000800 */
[----:B------:R2:W-:Y:S05]  /*45f0*/  @!P2 LDGSTS.E.BYPASS.LTC128B.128 [R223+0xb800], [R4.64+0x80] ;  /* 0x0b80008004dfafae */ /* 0x0005ea000b901d44 */
[----:B------:R-:W-:Y:S05]  /*4600*/  LDSM.16.M88.4 R32, [R210] ;  /* 0x00000000d220783b */ /* 0x000fea0000000200 */
[----:B------:R-:W2:Y:S05]  /*4610*/  LDSM.16.M88.4 R16, [R208+0x8000] ;  /* 0x00800000d010783b */ /* 0x000eaa0000000200 */
[----:B------:R-:W1:Y:S05]  /*4620*/  LDSM.16.M88.4 R28, [R210+0x2000] ;  /* 0x00200000d21c783b */ /* 0x000e6a0000000200 */
[----:B------:R-:W3:Y:S05]  /*4630*/  LDSM.16.M88.4 R172, [R208+0x8800] ;  /* 0x00880000d0ac783b */ /* 0x000eea0000000200 */
[----:B------:R-:W0:Y:S05]  /*4640*/  LDGDEPBAR ;  /* 0x00000000000079af */ /* 0x000e2a0000000000 */
[----:B------:R-:W-:Y:S05]  /*4650*/  LDSM.16.M88.4 R176, [R212] ;  /* 0x00000000d4b0783b */ /* 0x000fea0000000200 */
[----:B------:R-:W4:Y:S05]  /*4660*/  LDSM.16.M88.4 R180, [R219] ;  /* 0x00000000dbb4783b */ /* 0x000f2a0000000200 */
[----:B------:R-:W5:Y:S05]  /*4670*/  LDSM.16.M88.4 R184, [R212+0x2000] ;  /* 0x00200000d4b8783b */ /* 0x000f6a0000000200 */
[----:B------:R-:W4:Y:S01]  /*4680*/  LDSM.16.M88.4 R188, [R222] ;  /* 0x00000000debc783b */ /* 0x000f220000000200 */
[-C--:B--2---:R-:W-:Y:S04]  /*4690*/  HMMA.16816.F32 R4, R32, R16.reuse, RZ ;  /* 0x000000102004723c */ /* 0x084fe800000018ff */
[----:B------:R-:W-:Y:S05]  /*46a0*/  LDSM.16.M88.4 R192, [R218] ;  /* 0x00000000dac0783b */ /* 0x000fea0000000200 */
[----:B------:R-:W2:Y:S01]  /*46b0*/  LDSM.16.M88.4 R196, [R217+0x8000] ;  /* 0x00800000d9c4783b */ /* 0x000ea20000000200 */
[C---:B-1----:R-:W-:Y:S04]  /*46c0*/  HMMA.16816.F32 R8, R28.reuse, R16, RZ ;  /* 0x000000101c08723c */ /* 0x042fe800000018ff */
[----:B------:R-:W1:Y:S04]  /*46d0*/  LDSM.16.M88.4 R200, [R218+0x2000] ;  /* 0x00200000dac8783b */ /* 0x000e680000000200 */
[-C--:B------:R-:W-:Y:S01]  /*46e0*/  HMMA.16816.F32 R12, R28, R18.reuse, RZ ;  /* 0x000000121c0c723c */ /* 0x080fe200000018ff */
[----:B------:R-:W-:Y:S07]  /*46f0*/  LDSM.16.M88.4 R204, [R216+0x2000] ;  /* 0x00200000d8cc783b */ /* 0x000fee0000000200 */
[C---:B------:R-:W-:Y:S08]  /*4700*/  HMMA.16816.F32 R16, R32.reuse, R18, RZ ;  /* 0x000000122010723c */ /* 0x040ff000000018ff */
[-C--:B---3--:R-:W-:Y:S08]  /*4710*/  HMMA.16816.F32 R20, R32, R172.reuse, RZ ;  /* 0x000000ac2014723c */ /* 0x088ff000000018ff */
[C---:B------:R-:W-:Y:S08]  /*4720*/  HMMA.16816.F32 R24, R28.reuse, R172, RZ ;  /* 0x000000ac1c18723c */ /* 0x040ff000000018ff */
[-C--:B------:R-:W-:Y:S08]  /*4730*/  HMMA.16816.F32 R28, R28, R174.reuse, RZ ;  /* 0x000000ae1c1c723c */ /* 0x080ff000000018ff */
[----:B------:R-:W-:Y:S01]  /*4740*/  HMMA.16816.F32 R32, R32, R174, RZ ;  /* 0x000000ae2020723c */ /* 0x000fe200000018ff */
[----:B------:R-:W3:Y:S07]  /*4750*/  LDSM.16.M88.4 R172, [R217+0x8800] ;  /* 0x00880000d9ac783b */ /* 0x000eee0000000200 */
[-C--:B----4-:R-:W-:Y:S08]  /*4760*/  HMMA.16816.F32 R4, R176, R180.reuse, R4 ;  /* 0x000000b4b004723c */ /* 0x090ff00000001804 */
[C---:B-----5:R-:W-:Y:S08]  /*4770*/  HMMA.16816.F32 R8, R184.reuse, R180, R8 ;  /* 0x000000b4b808723c */ /* 0x060ff00000001808 */
[-C--:B------:R-:W-:Y:S08]  /*4780*/  HMMA.16816.F32 R12, R184, R182.reuse, R12 ;  /* 0x000000b6b80c723c */ /* 0x080ff0000000180c */
[C---:B------:R-:W-:Y:S01]  /*4790*/  HMMA.16816.F32 R16, R176.reuse, R182, R16 ;  /* 0x000000b6b010723c */ /* 0x040fe20000001810 */
[----:B------:R-:W-:Y:S07]  /*47a0*/  LDSM.16.M88.4 R180, [R216] ;  /* 0x00000000d8b4783b */ /* 0x000fee0000000200 */
[-C--:B------:R-:W-:Y:S08]  /*47b0*/  HMMA.16816.F32 R20, R176, R188.reuse, R20 ;  /* 0x000000bcb014723c */ /* 0x080ff00000001814 */
[C---:B------:R-:W-:Y:S08]  /*47c0*/  HMMA.16816.F32 R24, R184.reuse, R188, R24 ;  /* 0x000000bcb818723c */ /* 0x040ff00000001818 */
[-C--:B------:R-:W-:Y:S01]  /*47d0*/  HMMA.16816.F32 R28, R184, R190.reuse, R28 ;  /* 0x000000beb81c723c */ /* 0x080fe2000000181c */
[----:B------:R-:W4:Y:S07]  /*47e0*/  LDSM.16.M88.4 R184, [R215] ;  /* 0x00000000d7b8783b */ /* 0x000f2e0000000200 */
[----:B------:R-:W-:Y:S01]  /*47f0*/  HMMA.16816.F32 R32, R176, R190, R32 ;  /* 0x000000beb020723c */ /* 0x000fe20000001820 */
[----:B------:R-:W5:Y:S05]  /*4800*/  LDSM.16.M88.4 R176, [R215+0x800] ;  /* 0x00080000d7b0783b */ /* 0x000f6a0000000200 */
[----:B------:R-:W-:Y:S02]  /*4810*/  LDSM.16.M88.4 R188, [R210+0x4000] ;  /* 0x00400000d2bc783b */ /* 0x000fe40000000200 */
[-C--:B--2---:R-:W-:Y:S08]  /*4820*/  HMMA.16816.F32 R4, R192, R196.reuse, R4 ;  /* 0x000000c4c004723c */ /* 0x084ff00000001804 */
[C---:B-1----:R-:W-:Y:S08]  /*4830*/  HMMA.16816.F32 R8, R200.reuse, R196, R8 ;  /* 0x000000c4c808723c */ /* 0x042ff00000001808 */
[-C--:B------:R-:W-:Y:S08]  /*4840*/  HMMA.16816.F32 R12, R200, R198.reuse, R12 ;  /* 0x000000c6c80c723c */ /* 0x080ff0000000180c */
[C---:B------:R-:W-:Y:S01]  /*4850*/  HMMA.16816.F32 R16, R192.reuse, R198, R16 ;  /* 0x000000c6c010723c */ /* 0x040fe20000001810 */
[----:B------:R-:W1:Y:S07]  /*4860*/  LDSM.16.M88.4 R196, [R208+0x9000] ;  /* 0x00900000d0c4783b */ /* 0x000e6e0000000200 */
[-C--:B---3--:R-:W-:Y:S08]  /*4870*/  HMMA.16816.F32 R20, R192, R172.reuse, R20 ;  /* 0x000000acc014723c */ /* 0x088ff00000001814 */
[C---:B------:R-:W-:Y:S08]  /*4880*/  HMMA.16816.F32 R24, R200.reuse, R172, R24 ;  /* 0x000000acc818723c */ /* 0x040ff00000001818 */
[-C--:B------:R-:W-:Y:S01]  /*4890*/  HMMA.16816.F32 R28, R200, R174.reuse, R28 ;  /* 0x000000aec81c723c */ /* 0x080fe2000000181c */
[----:B------:R-:W2:Y:S07]  /*48a0*/  LDSM.16.M88.4 R200, [R210+0x6000] ;  /* 0x00600000d2c8783b */ /* 0x000eae0000000200 */
[----:B------:R-:W-:Y:S01]  /*48b0*/  HMMA.16816.F32 R32, R192, R174, R32 ;  /* 0x000000aec020723c */ /* 0x000fe20000001820 */
[----:B------:R-:W3:Y:S05]  /*48c0*/  LDSM.16.M88.4 R172, [R208+0x9800] ;  /* 0x00980000d0ac783b */ /* 0x000eea0000000200 */
[----:B------:R-:W-:Y:S02]  /*48d0*/  LDSM.16.M88.4 R192, [R221] ;  /* 0x00000000ddc0783b */ /* 0x000fe40000000200 */
[-C--:B----4-:R-:W-:Y:S08]  /*48e0*/  HMMA.16816.F32 R4, R180, R184.reuse, R4 ;  /* 0x000000b8b404723c */ /* 0x090ff00000001804 */
[C---:B------:R-:W-:Y:S08]  /*48f0*/  HMMA.16816.F32 R8, R204.reuse, R184, R8 ;  /* 0x000000b8cc08723c */ /* 0x040ff00000001808 */
[-C--:B------:R-:W-:Y:S08]  /*4900*/  HMMA.16816.F32 R12, R204, R186.reuse, R12 ;  /* 0x000000bacc0c723c */ /* 0x080ff0000000180c */
[C---:B------:R-:W-:Y:S01]  /*4910*/  HMMA.16816.F32 R16, R180.reuse, R186, R16 ;  /* 0x000000bab410723c */ /* 0x040fe20000001810 */
[----:B------:R-:W4:Y:S07]  /*4920*/  LDSM.16.M88.4 R184, [R212+0x4000] ;  /* 0x00400000d4b8783b */ /* 0x000f2e0000000200 */
[-C--:B-----5:R-:W-:Y:S08]  /*4930*/  HMMA.16816.F32 R20, R180, R176.reuse, R20 ;  /* 0x000000b0b414723c */ /* 0x0a0ff00000001814 */
[C---:B------:R-:W-:Y:S08]  /*4940*/  HMMA.16816.F32 R24, R204.reuse, R176, R24 ;  /* 0x000000b0cc18723c */ /* 0x040ff00000001818 */
[-C--:B------:R-:W-:Y:S01]  /*4950*/  HMMA.16816.F32 R28, R204, R178.reuse, R28 ;  /* 0x000000b2cc1c723c */ /* 0x080fe2000000181c */
[----:B------:R-:W5:Y:S07]  /*4960*/  LDSM.16.M88.4 R204, [R212+0x6000] ;  /* 0x00600000d4cc783b */ /* 0x000f6e0000000200 */
[----:B------:R-:W-:Y:S01]  /*4970*/  HMMA.16816.F32 R32, R180, R178, R32 ;  /* 0x000000b2b420723c */ /* 0x000fe20000001820 */
[----:B------:R-:W4:Y:S05]  /*4980*/  LDSM.16.M88.4 R176, [R220] ;  /* 0x00000000dcb0783b */ /* 0x000f2a0000000200 */
[----:B------:R-:W-:Y:S02]  /*4990*/  LDSM.16.M88.4 R180, [R218+0x4000] ;  /* 0x00400000dab4783b */ /* 0x000fe40000000200 */
[-C--:B-1----:R-:W-:Y:S08]  /*49a0*/  HMMA.16816.F32 R4, R188, R196.reuse, R4 ;  /* 0x000000c4bc04723c */ /* 0x082ff00000001804 */
[C---:B--2---:R-:W-:Y:S08]  /*49b0*/  HMMA.16816.F32 R8, R200.reuse, R196, R8 ;  /* 0x000000c4c808723c */ /* 0x044ff00000001808 */
        /* <DEDUP_REMOVED lines=9> */
[----:B------:R-:W-:Y:S02]  /*4a50*/  LDSM.16.M88.4 R188, [R216+0x4000] ;  /* 0x00400000d8bc783b */ /* 0x000fe40000000200 */
[-C--:B----4-:R-:W-:Y:S08]  /*4a60*/  HMMA.16816.F32 R4, R184, R192.reuse, R4 ;  /* 0x000000c0b804723c */ /* 0x090ff00000001804 */
[C---:B-----5:R-:W-:Y:S08]  /*4a70*/  HMMA.16816.F32 R8, R204.reuse, R192, R8 ;  /* 0x000000c0cc08723c */ /* 0x060ff00000001808 */
[-C--:B------:R-:W-:Y:S08]  /*4a80*/  HMMA.16816.F32 R12, R204, R194.reuse, R12 ;  /* 0x000000c2cc0c723c */ /* 0x080ff0000000180c */
[C---:B------:R-:W-:Y:S01]  /*4a90*/  HMMA.16816.F32 R16, R184.reuse, R194, R16 ;  /* 0x000000c2b810723c */ /* 0x040fe20000001810 */
[----:B------:R-:W4:Y:S07]  /*4aa0*/  LDSM.16.M88.4 R192, [R215+0x1000] ;  /* 0x00100000d7c0783b */ /* 0x000f2e0000000200 */
[-C--:B------:R-:W-:Y:S08]  /*4ab0*/  HMMA.16816.F32 R20, R184, R176.reuse, R20 ;  /* 0x000000b0b814723c */ /* 0x080ff00000001814 */
[C---:B------:R-:W-:Y:S08]  /*4ac0*/  HMMA.16816.F32 R24, R204.reuse, R176, R24 ;  /* 0x000000b0cc18723c */ /* 0x040ff00000001818 */
[-C--:B------:R-:W-:Y:S01]  /*4ad0*/  HMMA.16816.F32 R28, R204, R178.reuse, R28 ;  /* 0x000000b2cc1c723c */ /* 0x080fe2000000181c */
[----:B------:R-:W5:Y:S07]  /*4ae0*/  LDSM.16.M88.4 R204, [R216+0x6000] ;  /* 0x00600000d8cc783b */ /* 0x000f6e0000000200 */
[----:B------:R-:W-:Y:S01]  /*4af0*/  HMMA.16816.F32 R32, R184, R178, R32 ;  /* 0x000000b2b820723c */ /* 0x000fe20000001820 */
[----:B------:R-:W4:Y:S01]  /*4b00*/  LDSM.16.M88.4 R176, [R215+0x1800] ;  /* 0x00180000d7b0783b */ /* 0x000f220000000200 */
[----:B------:R-:W-:Y:S04]  /*4b10*/  DEPBAR.LE SB0, 0x0 ;  /* 0x000080000000791a */ /* 0x000fe80000000000 */
[----:B------:R-:W-:Y:S02]  /*4b20*/  BAR.SYNC.DEFER_BLOCKING 0x0 ;  /* 0x0000000000007b1d */ /* 0x000fe40000010000 */
[-C--:B-1----:R-:W-:Y:S08]  /*4b30*/  HMMA.16816.F32 R4, R180, R196.reuse, R4 ;  /* 0x000000c4b404723c */ /* 0x082ff00000001804 */
[C---:B--2---:R-:W-:Y:S08]  /*4b40*/  HMMA.16816.F32 R8, R200.reuse, R196, R8 ;  /* 0x000000c4c808723c */ /* 0x044ff00000001808 */
[-C--:B------:R-:W-:Y:S08]  /*4b50*/  HMMA.16816.F32 R12, R200, R198.reuse, R12 ;  /* 0x000000c6c80c723c */ /* 0x080ff0000000180c */
[C---:B------:R-:W-:Y:S08]  /*4b60*/  HMMA.16816.F32 R16, R180.reuse, R198, R16 ;  /* 0x000000c6b410723c */ /* 0x040ff00000001810 */
[-C--:B---3--:R-:W-:Y:S08]  /*4b70*/  HMMA.16816.F32 R20, R180, R172.reuse, R20 ;  /* 0x000000acb414723c */ /* 0x088ff00000001814 */
[C---:B------:R-:W-:Y:S08]  /*4b80*/  HMMA.16816.F32 R24, R200.reuse, R172, R24 ;  /* 0x000000acc818723c */ /* 0x040ff00000001818 */
[-C--:B------:R-:W-:Y:S08]  /*4b90*/  HMMA.16816.F32 R28, R200, R174.reuse, R28 ;  /* 0x000000aec81c723c */ /* 0x080ff0000000181c */
[----:B------:R-:W-:Y:S08]  /*4ba0*/  HMMA.16816.F32 R32, R180, R174, R32 ;  /* 0x000000aeb420723c */ /* 0x000ff00000001820 */
[-C--:B----4-:R-:W-:Y:S08]  /*4bb0*/  HMMA.16816.F32 R4, R188, R192.reuse, R4 ;  /* 0x000000c0bc04723c */ /* 0x090ff00000001804 */
        /* <DEDUP_REMOVED lines=8> */
.L_x_923:
[----:B------:R-:W-:Y:S01]  /*4c40*/  FMNMX.FTZ R0, R4, R132, !PT ;  /* 0x0000008404007209 */ /* 0x000fe20007810000 */
[----:B-1----:R-:W-:Y:S01]  /*4c50*/  LDSM.16.MT88.4 R176, [R211+0xa000] ;  /* 0x00a00000d3b0783b */ /* 0x002fe20000004200 */
[----:B------:R-:W-:Y:S02]  /*4c60*/  IADD3 R224, R224, -0x1, RZ ;  /* 0xffffffffe0e07810 */ /* 0x000fe40007ffe0ff */
[----:B------:R-:W-:Y:S02]  /*4c70*/  FMNMX.FTZ R2, R5, R0, !PT ;  /* 0x0000000005027209 */ /* 0x000fe40007810000 */
[----:B------:R-:W-:Y:S02]  /*4c80*/  FMNMX.FTZ R0, R6, R137, !PT ;  /* 0x0000008906007209 */ /* 0x000fe40007810000 */
[----:B------:R-:W-:Y:S01]  /*4c90*/  FMNMX.FTZ R3, R16, R2, !PT ;  /* 0x0000000210037209 */ /* 0x000fe20007810000 */
[----:B------:R-:W-:Y:S01]  /*4ca0*/  LDSM.16.MT88.4 R184, [R211+0xb800] ;  /* 0x00b80000d3b8783b */ /* 0x000fe20000004200 */
        /* <DEDUP_REMOVED lines=26> */
[----:B------:R-:W-:Y:S01]  /*4e50*/  FMNMX.FTZ R2, R25, R2, !PT ;  /* 0x0000000219027209 */ /* 0x000fe20007810000 */
[----:B------:R-:W1:Y:S01]  /*4e60*/  SHFL.BFLY PT, R135, R3, 0x2, 0x1f ;  /* 0x0c401f0003877f89 */ /* 0x000e6200000e0000 */
[----:B------:R-:W-:Y:S02]  /*4e70*/  FMNMX.FTZ R0, R31, R0, !PT ;  /* 0x000000001f007209 */ /* 0x000fe40007810000 */
[----:B------:R-:W-:Y:S04]  /*4e80*/  FMNMX.FTZ R133, R28, R2, !PT ;  /* 0x000000021c857209 */ /* 0x000fe80007810000 */
[----:B------:R-:W-:Y:S01]  /*4e90*/  FMNMX.FTZ R133, R29, R133, !PT ;  /* 0x000000851d857209 */ /* 0x000fe20007810000 */
[----:B------:R-:W2:Y:S08]  /*4ea0*/  SHFL.BFLY PT, R172, R136, 0x1, 0x1f ;  /* 0x0c201f0088ac7f89 */ /* 0x000eb000000e0000 */
[----:B------:R-:W3:Y:S08]  /*4eb0*/  SHFL.BFLY PT, R2, R0, 0x2, 0x1f ;  /* 0x0c401f0000027f89 */ /* 0x000ef000000e0000 */
[----:B------:R-:W4:Y:S01]  /*4ec0*/  SHFL.BFLY PT, R134, R133, 0x2, 0x1f ;  /* 0x0c401f0085867f89 */ /* 0x000f2200000e0000 */
[----:B-1----:R-:W-:Y:S02]  /*4ed0*/  FMNMX.FTZ R135, R3, R135, !PT ;  /* 0x0000008703877209 */ /* 0x002fe40007810000 */
[----:B--2---:R-:W-:Y:S05]  /*4ee0*/  FMNMX.FTZ R136, R136, R172, !PT ;  /* 0x000000ac88887209 */ /* 0x004fea0007810000 */
[----:B------:R-:W1:Y:S01]  /*4ef0*/  SHFL.BFLY PT, R173, R135, 0x1, 0x1f ;  /* 0x0c201f0087ad7f89 */ /* 0x000e6200000e0000 */
[----:B------:R-:W-:Y:S02]  /*4f00*/  FSETP.NEU.FTZ.AND P0, PT, R136, -INF , PT ;  /* 0xff8000008800780b */ /* 0x000fe40003f1d000 */
[----:B---3--:R-:W-:Y:S01]  /*4f10*/  FMNMX.FTZ R2, R0, R2, !PT ;  /* 0x0000000200027209 */ /* 0x008fe20007810000 */
[----:B------:R-:W-:Y:S04]  /*4f20*/  FADD.FTZ R0, -R136, R132 ;  /* 0x0000008488007221 */ /* 0x000fe80000010100 */
[----:B------:R-:W-:Y:S01]  /*4f30*/  FMUL.FTZ R0, R0, c[0x0][0x23c] ;  /* 0x00008f0000007a20 */ /* 0x000fe20000410000 */
        /* <DEDUP_REMOVED lines=20> */
[----:B------:R-:W-:Y:S02]  /*5080*/  FFMA.FTZ R5, R5, c[0x0][0x23c], -R137 ;  /* 0x00008f0005057a23 */ /* 0x000fe40000010889 */
[C---:B------:R-:W-:Y:S02]  /*5090*/  FMUL.FTZ R37, R133.reuse, R37 ;  /* 0x0000002585257220 */ /* 0x040fe40000410000 */
[C---:B------:R-:W-:Y:S02]  /*50a0*/  FMUL.FTZ R48, R133.reuse, R48 ;  /* 0x0000003085307220 */ /* 0x040fe40000410000 */
[C---:B------:R-:W-:Y:S02]  /*50b0*/  FMUL.FTZ R49, R133.reuse, R49 ;  /* 0x0000003185317220 */ /* 0x040fe40000410000 */
[C---:B------:R-:W-:Y:S01]  /*50c0*/  FMUL.FTZ R52, R133.reuse, R52 ;  /* 0x0000003485347220 */ /* 0x040fe20000410000 */
[----:B------:R5:W-:Y:S01]  /*50d0*/  MUFU.EX2 R232, R17 ;  /* 0x0000001100e87308 */ /* 0x000be20000000800 */
[C---:B------:R-:W-:Y:S02]  /*50e0*/  FMUL.FTZ R53, R133.reuse, R53 ;  /* 0x0000003585357220 */ /* 0x040fe40000410000 */
[----:B------:R-:W-:Y:S02]  /*50f0*/  FMUL.FTZ R64, R133, R64 ;  /* 0x0000004085407220 */ /* 0x000fe40000410000 */
[----:B-1----:R-:W-:Y:S02]  /*5100*/  FADD.FTZ R0, -R134, R138 ;  /* 0x0000008a86007221 */ /* 0x002fe40000010100 */
[----:B------:R-:W-:Y:S02]  /*5110*/  FMUL.FTZ R138, R135, c[0x0][0x23c] ;  /* 0x00008f00878a7a20 */ /* 0x000fe40000410000 */
[----:B------:R-:W-:Y:S01]  /*5120*/  FMUL.FTZ R0, R0, c[0x0][0x23c] ;  /* 0x00008f0000007a20 */ /* 0x000fe20000410000 */
[----:B------:R1:W-:Y:S01]  /*5130*/  MUFU.EX2 R231, R4 ;  /* 0x0000000400e77308 */ /* 0x0003e20000000800 */
[----:B--2---:R-:W-:Y:S01]  /*5140*/  FMUL.FTZ R38, R132, R38 ;  /* 0x0000002684267220 */ /* 0x004fe20000410000 */
[----:B------:R-:W-:Y:S01]  /*5150*/  FSEL R138, R138, RZ, P0 ;  /* 0x000000ff8a8a7208 */ /* 0x000fe20000000000 */
[----:B------:R-:W-:Y:S01]  /*5160*/  FMUL.FTZ R39, R132, R39 ;  /* 0x0000002784277220 */ /* 0x000fe20000410000 */
[----:B------:R-:W-:Y:S01]  /*5170*/  FSETP.NEU.FTZ.AND P0, PT, R134, -INF , PT ;  /* 0xff8000008600780b */ /* 0x000fe20003f1d000 */
[----:B----4-:R-:W-:Y:S02]  /*5180*/  FMUL.FTZ R16, R133, R152 ;  /* 0x0000009885107220 */ /* 0x010fe40000410000 */
[--C-:B------:R-:W-:Y:S02]  /*5190*/  FFMA.FTZ R18, R18, c[0x0][0x23c], -R138.reuse ;  /* 0x00008f0012127a23 */ /* 0x100fe4000001088a */
[--C-:B------:R-:W-:Y:S01]  /*51a0*/  FFMA.FTZ R19, R19, c[0x0][0x23c], -R138.reuse ;  /* 0x00008f0013137a23 */ /* 0x100fe2000001088a */
[----:B------:R2:W4:Y:S01]  /*51b0*/  MUFU.EX2 R2, R0 ;  /* 0x0000000000027308 */ /* 0x0005220000000800 */
[--C-:B------:R-:W-:Y:S02]  /*51c0*/  FFMA.FTZ R6, R6, c[0x0][0x23c], -R138.reuse ;  /* 0x00008f0006067a23 */ /* 0x100fe4000001088a */
[----:B------:R-:W-:Y:S02]  /*51d0*/  FFMA.FTZ R7, R7, c[0x0][0x23c], -R138 ;  /* 0x00008f0007077a23 */ /* 0x000fe4000001088a */
[C---:B-----5:R-:W-:Y:S02]  /*51e0*/  FMUL.FTZ R17, R133.reuse, R153 ;  /* 0x0000009985117220 */ /* 0x060fe40000410000 */
[C---:B------:R-:W-:Y:S02]  /*51f0*/  FMUL.FTZ R50, R132.reuse, R50 ;  /* 0x0000003284327220 */ /* 0x040fe40000410000 */
[C---:B------:R-:W-:Y:S01]  /*5200*/  FMUL.FTZ R51, R132.reuse, R51 ;  /* 0x0000003384337220 */ /* 0x040fe20000410000 */
[----:B------:R5:W-:Y:S01]  /*5210*/  MUFU.EX2 R226, R18 ;  /* 0x0000001200e27308 */ /* 0x000be20000000800 */
[C---:B------:R-:W-:Y:S02]  /*5220*/  FMUL.FTZ R54, R132.reuse, R54 ;  /* 0x0000003684367220 */ /* 0x040fe40000410000 */
[C---:B------:R-:W-:Y:S02]  /*5230*/  FMUL.FTZ R55, R132.reuse, R55 ;  /* 0x0000003784377220 */ /* 0x040fe40000410000 */
[C---:B-1----:R-:W-:Y:S02]  /*5240*/  FMUL.FTZ R4, R133.reuse, R144 ;  /* 0x0000009085047220 */ /* 0x042fe40000410000 */
[C---:B------:R-:W-:Y:S02]  /*5250*/  FMUL.FTZ R65, R133.reuse, R65 ;  /* 0x0000004185417220 */ /* 0x040fe40000410000 */
[C---:B------:R-:W-:Y:S01]  /*5260*/  FMUL.FTZ R66, R132.reuse, R66 ;  /* 0x0000004284427220 */ /* 0x040fe20000410000 */
[----:B------:R1:W-:Y:S01]  /*5270*/  MUFU.EX2 R228, R19 ;  /* 0x0000001300e47308 */ /* 0x0003e20000000800 */
[----:B------:R-:W-:Y:S02]  /*5280*/  FMUL.FTZ R67, R132, R67 ;  /* 0x0000004384437220 */ /* 0x000fe40000410000 */
[----:B------:R-:W-:Y:S02]  /*5290*/  FMUL.FTZ R68, R133, R68 ;  /* 0x0000004485447220 */ /* 0x000fe40000410000 */
[----:B--2---:R-:W-:Y:S02]  /*52a0*/  FADD.FTZ R0, -R3, R139 ;  /* 0x0000008b03007221 */ /* 0x004fe40000010100 */
[----:B------:R-:W-:Y:S02]  /*52b0*/  FMUL.FTZ R139, R134, c[0x0][0x23c] ;  /* 0x00008f00868b7a20 */ /* 0x000fe40000410000 */
[----:B------:R-:W-:Y:S01]  /*52c0*/  FMUL.FTZ R0, R0, c[0x0][0x23c] ;  /* 0x00008f0000007a20 */ /* 0x000fe20000410000 */
[----:B------:R-:W2:Y:S01]  /*52d0*/  MUFU.EX2 R233, R5 ;  /* 0x0000000500e97308 */ /* 0x000ea20000000800 */
[C---:B----4-:R-:W-:Y:S01]  /*52e0*/  FMUL.FTZ R40, R2.reuse, R40 ;  /* 0x0000002802287220 */ /* 0x050fe20000410000 */
[----:B------:R-:W-:Y:S01]  /*52f0*/  FSEL R139, R139, RZ, P0 ;  /* 0x000000ff8b8b7208 */ /* 0x000fe20000000000 */
[----:B------:R-:W-:Y:S01]  /*5300*/  FMUL.FTZ R41, R2, R41 ;  /* 0x0000002902297220 */ /* 0x000fe20000410000 */
[----:B------:R-:W-:Y:S01]  /*5310*/  FSETP.NEU.FTZ.AND P0, PT, R3, -INF , PT ;  /* 0xff8000000300780b */ /* 0x000fe20003f1d000 */
[----:B-----5:R-:W-:Y:S02]  /*5320*/  FMUL.FTZ R18, R132, R154 ;  /* 0x0000009a84127220 */ /* 0x020fe40000410000 */
[--C-:B------:R-:W-:Y:S01]  /*5330*/  FFMA.FTZ R12, R12, c[0x0][0x23c], -R139.reuse ;  /* 0x00008f000c0c7a23 */ /* 0x100fe2000001088b */
[----:B------:R-:W-:Y:S01]  /*5340*/  FSEL R180, R180, RZ, P0 ;  /* 0x000000ffb4b47208 */ /* 0x000fe20000000000 */
[--C-:B------:R-:W-:Y:S01]  /*5350*/  FFMA.FTZ R13, R13, c[0x0][0x23c], -R139.reuse ;  /* 0x00008f000d0d7a23 */ /* 0x100fe2000001088b */
[----:B------:R4:W-:Y:S01]  /*5360*/  MUFU.EX2 R227, R6 ;  /* 0x0000000600e37308 */ /* 0x0009e20000000800 */
[--C-:B------:R-:W-:Y:S02]  /*5370*/  FFMA.FTZ R8, R8, c[0x0][0x23c], -R139.reuse ;  /* 0x00008f0008087a23 */ /* 0x100fe4000001088b */
[--C-:B------:R-:W-:Y:S02]  /*5380*/  FFMA.FTZ R10, R10, c[0x0][0x23c], -R180.reuse ;  /* 0x00008f000a0a7a23 */ /* 0x100fe400000108b4 */
[--C-:B------:R-:W-:Y:S02]  /*5390*/  FFMA.FTZ R11, R11, c[0x0][0x23c], -R180.reuse ;  /* 0x00008f000b0b7a23 */ /* 0x100fe400000108b4 */
[--C-:B------:R-:W-:Y:S02]  /*53a0*/  FFMA.FTZ R14, R14, c[0x0][0x23c], -R180.reuse ;  /* 0x00008f000e0e7a23 */ /* 0x100fe400000108b4 */
[----:B------:R-:W-:Y:S01]  /*53b0*/  FFMA.FTZ R15, R15, c[0x0][0x23c], -R180 ;  /* 0x00008f000f0f7a23 */ /* 0x000fe200000108b4 */
[----:B------:R-:W5:Y:S01]  /*53c0*/  MUFU.EX2 R229, R7 ;  /* 0x0000000700e57308 */ /* 0x000f620000000800 */
[----:B------:R-:W-:Y:S02]  /*53d0*/  FFMA.FTZ R9, R9, c[0x0][0x23c], -R139 ;  /* 0x00008f0009097a23 */ /* 0x000fe4000001088b */
[----:B-1----:R-:W-:Y:S01]  /*53e0*/  FMUL.FTZ R19, R132, R155 ;  /* 0x0000009b84137220 */ /* 0x002fe20000410000 */
[----:B--2---:R-:W-:Y:S01]  /*53f0*/  F2FP.PACK_AB R144, R233, R231 ;  /* 0x000000e7e990723e */ /* 0x004fe200000000ff */
[C---:B------:R-:W-:Y:S01]  /*5400*/  FMUL.FTZ R5, R133.reuse, R145 ;  /* 0x0000009185057220 */ /* 0x040fe20000410000 */
[----:B------:R-:W-:Y:S01]  /*5410*/  LDSM.16.MT88.4 R152, [R213+0xa000] ;  /* 0x00a00000d598783b */ /* 0x000fe20000004200 */
[C---:B------:R-:W-:Y:S02]  /*5420*/  FMUL.FTZ R44, R2.reuse, R44 ;  /* 0x0000002c022c7220 */ /* 0x040fe40000410000 */
[C---:B------:R-:W-:Y:S01]  /*5430*/  FMUL.FTZ R45, R2.reuse, R45 ;  /* 0x0000002d022d7220 */ /* 0x040fe20000410000 */
[----:B------:R-:W1:Y:S01]  /*5440*/  MUFU.EX2 R0, R0 ;  /* 0x0000000000007308 */ /* 0x000e620000000800 */
[C---:B------:R-:W-:Y:S02]  /*5450*/  FMUL.FTZ R56, R2.reuse, R56 ;  /* 0x0000003802387220 */ /* 0x040fe40000410000 */
[----:B------:R-:W-:Y:S02]  /*5460*/  FMUL.FTZ R57, R2, R57 ;  /* 0x0000003902397220 */ /* 0x000fe40000410000 */
[----:B----4-:R-:W-:Y:S01]  /*5470*/  FMUL.FTZ R6, R132, R146 ;  /* 0x0000009284067220 */ /* 0x010fe20000410000 */
[----:B------:R-:W-:Y:S01]  /*5480*/  F2FP.PACK_AB R146, R232, R230 ;  /* 0x000000e6e892723e */ /* 0x000fe200000000ff */
[C---:B------:R-:W-:Y:S02]  /*5490*/  FMUL.FTZ R60, R2.reuse, R60 ;  /* 0x0000003c023c7220 */ /* 0x040fe40000410000 */
[----:B------:R-:W-:Y:S01]  /*54a0*/  FMUL.FTZ R61, R2, R61 ;  /* 0x0000003d023d7220 */ /* 0x000fe20000410000 */
[----:B------:R2:W-:Y:S01]  /*54b0*/  MUFU.EX2 R205, R12 ;  /* 0x0000000c00cd7308 */ /* 0x0005e20000000800 */
[----:B------:R-:W-:Y:S02]  /*54c0*/  FMUL.FTZ R69, R133, R69 ;  /* 0x0000004585457220 */ /* 0x000fe40000410000 */
[C---:B------:R-:W-:Y:S01]  /*54d0*/  FMUL.FTZ R70, R132.reuse, R70 ;  /* 0x0000004684467220 */ /* 0x040fe20000410000 */
[----:B-----5:R-:W-:Y:S01]  /*54e0*/  F2FP.PACK_AB R145, R229, R227 ;  /* 0x000000e3e591723e */ /* 0x020fe200000000ff */
[----:B------:R-:W-:Y:S01]  /*54f0*/  FMUL.FTZ R7, R132, R147 ;  /* 0x0000009384077220 */ /* 0x000fe20000410000 */
[----:B------:R-:W-:Y:S01]  /*5500*/  F2FP.PACK_AB R147, R228, R226 ;  /* 0x000000e2e493723e */ /* 0x000fe200000000ff */
[----:B------:R-:W-:Y:S02]  /*5510*/  FMUL.FTZ R71, R132, R71 ;  /* 0x0000004784477220 */ /* 0x000fe40000410000 */
[C---:B------:R-:W-:Y:S01]  /*5520*/  FMUL.FTZ R72, R2.reuse, R72 ;  /* 0x0000004802487220 */ /* 0x040fe20000410000 */
[----:B------:R4:W-:Y:S01]  /*5530*/  MUFU.EX2 R207, R13 ;  /* 0x0000000d00cf7308 */ /* 0x0009e20000000800 */
[----:B------:R-:W-:Y:S02]  /*5540*/  FMUL.FTZ R73, R2, R73 ;  /* 0x0000004902497220 */ /* 0x000fe40000410000 */
[-C--:B---3--:R-:W-:Y:S05]  /*5550*/  HMMA.16816.F32 R4, R144, R172.reuse, R4 ;  /* 0x000000ac9004723c */ /* 0x088fea0000001804 */
[C---:B-1----:R-:W-:Y:S02]  /*5560*/  FMUL.FTZ R42, R0.reuse, R42 ;  /* 0x0000002a002a7220 */ /* 0x042fe40000410000 */
[----:B------:R1:W-:Y:S01]  /*5570*/  MUFU.EX2 R201, R14 ;  /* 0x0000000e00c97308 */ /* 0x0003e20000000800 */
[----:B------:R-:W-:Y:S04]  /*5580*/  FMUL.FTZ R43, R0, R43 ;  /* 0x0000002b002b7220 */ /* 0x000fe80000410000 */
[----:B--2---:R-:W-:Y:S02]  /*5590*/  FMUL.FTZ R12, R2, R148 ;  /* 0x00000094020c7220 */ /* 0x004fe40000410000 */
[C---:B------:R-:W-:Y:S02]  /*55a0*/  FMUL.FTZ R46, R0.reuse, R46 ;  /* 0x0000002e002e7220 */ /* 0x040fe40000410000 */
[C---:B------:R-:W-:Y:S01]  /*55b0*/  FMUL.FTZ R47, R0.reuse, R47 ;  /* 0x0000002f002f7220 */ /* 0x040fe20000410000 */
[----:B------:R2:W-:Y:S01]  /*55c0*/  MUFU.EX2 R203, R15 ;  /* 0x0000000f00cb7308 */ /* 0x0005e20000000800 */
[C---:B------:R-:W-:Y:S02]  /*55d0*/  FMUL.FTZ R58, R0.reuse, R58 ;  /* 0x0000003a003a7220 */ /* 0x040fe40000410000 */
[----:B------:R-:W-:Y:S02]  /*55e0*/  FMUL.FTZ R59, R0, R59 ;  /* 0x0000003b003b7220 */ /* 0x000fe40000410000 */
[----:B----4-:R-:W-:Y:S02]  /*55f0*/  FMUL.FTZ R13, R2, R149 ;  /* 0x00000095020d7220 */ /* 0x010fe40000410000 */
[C---:B------:R-:W-:Y:S02]  /*5600*/  FMUL.FTZ R62, R0.reuse, R62 ;  /* 0x0000003e003e7220 */ /* 0x040fe40000410000 */
[C---:B------:R-:W-:Y:S01]  /*5610*/  FMUL.FTZ R63, R0.reuse, R63 ;  /* 0x0000003f003f7220 */ /* 0x040fe20000410000 */
[----:B------:R3:W-:Y:S01]  /*5620*/  MUFU.EX2 R206, R8 ;  /* 0x0000000800ce7308 */ /* 0x0007e20000000800 */
[C---:B------:R-:W-:Y:S02]  /*5630*/  FMUL.FTZ R74, R0.reuse, R74 ;  /* 0x0000004a004a7220 */ /* 0x040fe40000410000 */
[C---:B------:R-:W-:Y:S02]  /*5640*/  FMUL.FTZ R75, R0.reuse, R75 ;  /* 0x0000004b004b7220 */ /* 0x040fe40000410000 */
[----:B-1----:R-:W-:Y:S02]  /*5650*/  FMUL.FTZ R14, R0, R150 ;  /* 0x00000096000e7220 */ /* 0x002fe40000410000 */
[C---:B------:R-:W-:Y:S02]  /*5660*/  FMUL.FTZ R76, R2.reuse, R76 ;  /* 0x0000004c024c7220 */ /* 0x040fe40000410000 */
[----:B------:R-:W-:Y:S01]  /*5670*/  FMUL.FTZ R77, R2, R77 ;  /* 0x0000004d024d7220 */ /* 0x000fe20000410000 */
[----:B------:R-:W1:Y:S01]  /*5680*/  MUFU.EX2 R225, R9 ;  /* 0x0000000900e17308 */ /* 0x000e620000000800 */
[C---:B------:R-:W-:Y:S02]  /*5690*/  FMUL.FTZ R78, R0.reuse, R78 ;  /* 0x0000004e004e7220 */ /* 0x040fe40000410000 */
[C---:B------:R-:W-:Y:S02]  /*56a0*/  FMUL.FTZ R79, R0.reuse, R79 ;  /* 0x0000004f004f7220 */ /* 0x040fe40000410000 */
[----:B--2---:R-:W-:Y:S02]  /*56b0*/  FMUL.FTZ R15, R0, R151 ;  /* 0x00000097000f7220 */ /* 0x004fe40000410000 */
[----:B------:R-:W2:Y:S01]  /*56c0*/  LDSM.16.MT88.4 R148, [R214+0xa000] ;  /* 0x00a00000d694783b */ /* 0x000ea20000004200 */
[C---:B------:R-:W-:Y:S02]  /*56d0*/  FMUL.FTZ R80, R133.reuse, R80 ;  /* 0x0000005085507220 */ /* 0x040fe40000410000 */
[----:B------:R4:W-:Y:S01]  /*56e0*/  MUFU.EX2 R202, R10 ;  /* 0x0000000a00ca7308 */ /* 0x0009e20000000800 */
[C---:B------:R-:W-:Y:S02]  /*56f0*/  FMUL.FTZ R81, R133.reuse, R81 ;  /* 0x0000005185517220 */ /* 0x040fe40000410000 */
[----:B------:R-:W-:Y:S02]  /*5700*/  FMUL.FTZ R82, R132, R82 ;  /* 0x0000005284527220 */ /* 0x000fe40000410000 */
[----:B---3--:R-:W-:Y:S02]  /*5710*/  FMUL.FTZ R8, R2, R140 ;  /* 0x0000008c02087220 */ /* 0x008fe40000410000 */
[C---:B------:R-:W-:Y:S02]  /*5720*/  FMUL.FTZ R83, R132.reuse, R83 ;  /* 0x0000005384537220 */ /* 0x040fe40000410000 */
[C---:B------:R-:W-:Y:S01]  /*5730*/  FMUL.FTZ R84, R133.reuse, R84 ;  /* 0x0000005485547220 */ /* 0x040fe20000410000 */
[----:B------:R-:W3:Y:S01]  /*5740*/  MUFU.EX2 R204, R11 ;  /* 0x0000000b00cc7308 */ /* 0x000ee20000000800 */
[----:B------:R-:W-:Y:S02]  /*5750*/  FMUL.FTZ R85, R133, R85 ;  /* 0x0000005585557220 */ /* 0x000fe40000410000 */
[----:B------:R-:W-:Y:S01]  /*5760*/  FMUL.FTZ R86, R132, R86 ;  /* 0x0000005684567220 */ /* 0x000fe20000410000 */
[----:B-1----:R-:W-:Y:S01]  /*5770*/  F2FP.PACK_AB R140, R225, R206 ;  /* 0x000000cee18c723e */ /* 0x002fe200000000ff */
[----:B------:R-:W-:Y:S02]  /*5780*/  FMUL.FTZ R9, R2, R141 ;  /* 0x0000008d02097220 */ /* 0x000fe40000410000 */
[----:B------:R-:W-:Y:S02]  /*5790*/  FMUL.FTZ R87, R132, R87 ;  /* 0x0000005784577220 */ /* 0x000fe40000410000 */
[--C-:B------:R-:W-:Y:S02]  /*57a0*/  FFMA.FTZ R20, R20, c[0x0][0x23c], -R137.reuse ;  /* 0x00008f0014147a23 */ /* 0x100fe40000010889 */
[--C-:B------:R-:W-:Y:S02]  /*57b0*/  FFMA.FTZ R21, R21, c[0x0][0x23c], -R137.reuse ;  /* 0x00008f0015157a23 */ /* 0x100fe40000010889 */
[--C-:B------:R-:W-:Y:S01]  /*57c0*/  FFMA.FTZ R22, R22, c[0x0][0x23c], -R138.reuse ;  /* 0x00008f0016167a23 */ /* 0x100fe2000001088a */
[----:B------:R1:W-:Y:S01]  /*57d0*/  MUFU.EX2 R200, R20 ;  /* 0x0000001400c87308 */ /* 0x0003e20000000800 */
[----:B----4-:R-:W-:Y:S01]  /*57e0*/  FMUL.FTZ R10, R0, R142 ;  /* 0x0000008e000a7220 */ /* 0x010fe20000410000 */
[----:B------:R-:W-:Y:S01]  /*57f0*/  F2FP.PACK_AB R142, R207, R205 ;  /* 0x000000cdcf8e723e */ /* 0x000fe200000000ff */
[--C-:B------:R-:W-:Y:S02]  /*5800*/  FFMA.FTZ R23, R23, c[0x0][0x23c], -R138.reuse ;  /* 0x00008f0017177a23 */ /* 0x100fe4000001088a */
[C---:B------:R-:W-:Y:S02]  /*5810*/  FMUL.FTZ R88, R2.reuse, R88 ;  /* 0x0000005802587220 */ /* 0x040fe40000410000 */
[----:B------:R-:W-:Y:S02]  /*5820*/  FMUL.FTZ R89, R2, R89 ;  /* 0x0000005902597220 */ /* 0x000fe40000410000 */
[----:B------:R-:W-:Y:S01]  /*5830*/  FMUL.FTZ R90, R0, R90 ;  /* 0x0000005a005a7220 */ /* 0x000fe20000410000 */
[----:B---3--:R-:W-:Y:S01]  /*5840*/  F2FP.PACK_AB R141, R204, R202 ;  /* 0x000000cacc8d723e */ /* 0x008fe200000000ff */
[C---:B------:R-:W-:Y:S01]  /*5850*/  FMUL.FTZ R11, R0.reuse, R143 ;  /* 0x0000008f000b7220 */ /* 0x040fe20000410000 */
[----:B------:R-:W-:Y:S01]  /*5860*/  F2FP.PACK_AB R143, R203, R201 ;  /* 0x000000c9cb8f723e */ /* 0x000fe200000000ff */
[----:B------:R-:W-:Y:S01]  /*5870*/  FMUL.FTZ R91, R0, R91 ;  /* 0x0000005b005b7220 */ /* 0x000fe20000410000 */
[----:B------:R3:W-:Y:S01]  /*5880*/  MUFU.EX2 R199, R21 ;  /* 0x0000001500c77308 */ /* 0x0007e20000000800 */
[C---:B------:R-:W-:Y:S02]  /*5890*/  FMUL.FTZ R92, R2.reuse, R92 ;  /* 0x0000005c025c7220 */ /* 0x040fe40000410000 */
[----:B------:R-:W-:Y:S02]  /*58a0*/  FMUL.FTZ R93, R2, R93 ;  /* 0x0000005d025d7220 */ /* 0x000fe40000410000 */
[C---:B------:R-:W-:Y:S04]  /*58b0*/  HMMA.16816.F32 R8, R140.reuse, R172, R8 ;  /* 0x000000ac8c08723c */ /* 0x040fe80000001808 */
[C---:B------:R-:W-:Y:S01]  /*58c0*/  FMUL.FTZ R94, R0.reuse, R94 ;  /* 0x0000005e005e7220 */ /* 0x040fe20000410000 */
[----:B------:R4:W-:Y:S01]  /*58d0*/  MUFU.EX2 R198, R22 ;  /* 0x0000001600c67308 */ /* 0x0009e20000000800 */
[C---:B-1----:R-:W-:Y:S02]  /*58e0*/  FMUL.FTZ R20, R133.reuse, R156 ;  /* 0x0000009c85147220 */ /* 0x042fe40000410000 */
[-C--:B------:R-:W-:Y:S04]  /*58f0*/  HMMA.16816.F32 R12, R140, R174.reuse, R12 ;  /* 0x000000ae8c0c723c */ /* 0x080fe8000000180c */
[----:B------:R-:W-:Y:S02]  /*5900*/  FMUL.FTZ R95, R0, R95 ;  /* 0x0000005f005f7220 */ /* 0x000fe40000410000 */
[C---:B------:R-:W-:Y:S01]  /*5910*/  FMUL.FTZ R96, R133.reuse, R96 ;  /* 0x0000006085607220 */ /* 0x040fe20000410000 */
[----:B------:R1:W-:Y:S01]  /*5920*/  MUFU.EX2 R197, R23 ;  /* 0x0000001700c57308 */ /* 0x0003e20000000800 */
[C---:B------:R-:W-:Y:S04]  /*5930*/  HMMA.16816.F32 R16, R144.reuse, R174, R16 ;  /* 0x000000ae9010723c */ /* 0x040fe80000001810 */
[C---:B---3--:R-:W-:Y:S02]  /*5940*/  FMUL.FTZ R21, R133.reuse, R157 ;  /* 0x0000009d85157220 */ /* 0x048fe40000410000 */
[C---:B------:R-:W-:Y:S02]  /*5950*/  FMUL.FTZ R97, R133.reuse, R97 ;  /* 0x0000006185617220 */ /* 0x040fe40000410000 */
[-C--:B------:R-:W-:Y:S04]  /*5960*/  HMMA.16816.F32 R36, R144, R176.reuse, R36 ;  /* 0x000000b09024723c */ /* 0x080fe80000001824 */
[C---:B------:R-:W-:Y:S02]  /*5970*/  FMUL.FTZ R98, R132.reuse, R98 ;  /* 0x0000006284627220 */ /* 0x040fe40000410000 */
[C---:B----4-:R-:W-:Y:S02]  /*5980*/  FMUL.FTZ R22, R132.reuse, R158 ;  /* 0x0000009e84167220 */ /* 0x050fe40000410000 */
[C---:B------:R-:W-:Y:S04]  /*5990*/  HMMA.16816.F32 R40, R140.reuse, R176, R40 ;  /* 0x000000b08c28723c */ /* 0x040fe80000001828 */
[----:B------:R-:W-:Y:S02]  /*59a0*/  FMUL.FTZ R99, R132, R99 ;  /* 0x0000006384637220 */ /* 0x000fe40000410000 */
[--C-:B------:R-:W-:Y:S02]  /*59b0*/  FFMA.FTZ R32, R32, c[0x0][0x23c], -R137.reuse ;  /* 0x00008f0020207a23 */ /* 0x100fe40000010889 */
[-C--:B------:R-:W-:Y:S02]  /*59c0*/  HMMA.16816.F32 R44, R140, R178.reuse, R44 ;  /* 0x000000b28c2c723c */ /* 0x080fe4000000182c */
[----:B------:R3:W-:Y:S02]  /*59d0*/  MUFU.EX2 R196, R32 ;  /* 0x0000002000c47308 */ /* 0x0007e40000000800 */
[----:B-1----:R-:W-:Y:S02]  /*59e0*/  FMUL.FTZ R23, R132, R159 ;  /* 0x0000009f84177220 */ /* 0x002fe40000410000 */
[----:B------:R-:W-:Y:S01]  /*59f0*/  LDSM.16.MT88.4 R156, [R209+0xa800] ;  /* 0x00a80000d19c783b */ /* 0x000fe20000004200 */
[--C-:B------:R-:W-:Y:S01]  /*5a00*/  FFMA.FTZ R34, R34, c[0x0][0x23c], -R138.reuse ;  /* 0x00008f0022227a23 */ /* 0x100fe2000001088a */
[C---:B------:R-:W-:Y:S04]  /*5a10*/  HMMA.16816.F32 R48, R144.reuse, R178, R48 ;  /* 0x000000b29030723c */ /* 0x040fe80000001830 */
[C---:B------:R-:W-:Y:S01]  /*5a20*/  FMUL.FTZ R100, R2.reuse, R100 ;  /* 0x0000006402647220 */ /* 0x040fe20000410000 */
[----:B------:R1:W-:Y:S01]  /*5a30*/  MUFU.EX2 R194, R34 ;  /* 0x0000002200c27308 */ /* 0x0003e20000000800 */
[----:B------:R-:W-:Y:S01]  /*5a40*/  LDSM.16.MT88.4 R176, [R213+0xa800] ;  /* 0x00a80000d5b0783b */ /* 0x000fe20000004200 */
[----:B------:R-:W-:Y:S01]  /*5a50*/  FMUL.FTZ R101, R2, R101 ;  /* 0x0000006502657220 */ /* 0x000fe20000410000 */
[-C--:B--2---:R-:W-:Y:S04]  /*5a60*/  HMMA.16816.F32 R52, R144, R148.reuse, R52 ;  /* 0x000000949034723c */ /* 0x084fe80000001834 */
[C---:B------:R-:W-:Y:S02]  /*5a70*/  FMUL.FTZ R102, R0.reuse, R102 ;  /* 0x0000006600667220 */ /* 0x040fe40000410000 */
[----:B------:R-:W-:Y:S02]  /*5a80*/  FMUL.FTZ R103, R0, R103 ;  /* 0x0000006700677220 */ /* 0x000fe40000410000 */
[C---:B------:R-:W-:Y:S04]  /*5a90*/  HMMA.16816.F32 R56, R140.reuse, R148, R56 ;  /* 0x000000948c38723c */ /* 0x040fe80000001838 */
[C---:B---3--:R-:W-:Y:S02]  /*5aa0*/  FMUL.FTZ R32, R133.reuse, R160 ;  /* 0x000000a085207220 */ /* 0x048fe40000410000 */
[C---:B------:R-:W-:Y:S02]  /*5ab0*/  FMUL.FTZ R104, R2.reuse, R104 ;  /* 0x0000006802687220 */ /* 0x040fe40000410000 */
[-C--:B------:R-:W-:Y:S04]  /*5ac0*/  HMMA.16816.F32 R60, R140, R150.reuse, R60 ;  /* 0x000000968c3c723c */ /* 0x080fe8000000183c */
[----:B------:R-:W-:Y:S02]  /*5ad0*/  FMUL.FTZ R105, R2, R105 ;  /* 0x0000006902697220 */ /* 0x000fe40000410000 */
[----:B-1----:R-:W-:Y:S02]  /*5ae0*/  FMUL.FTZ R34, R132, R162 ;  /* 0x000000a284227220 */ /* 0x002fe40000410000 */
[C---:B------:R-:W-:Y:S01]  /*5af0*/  HMMA.16816.F32 R64, R144.reuse, R150, R64 ;  /* 0x000000969040723c */ /* 0x040fe20000001840 */
[----:B------:R-:W1:Y:S03]  /*5b00*/  LDSM.16.MT88.4 R148, [R209+0xb000] ;  /* 0x00b00000d194783b */ /* 0x000e660000004200 */
[C---:B------:R-:W-:Y:S02]  /*5b10*/  FMUL.FTZ R106, R0.reuse, R106 ;  /* 0x0000006a006a7220 */ /* 0x040fe40000410000 */
[----:B------:R-:W-:Y:S02]  /*5b20*/  FMUL.FTZ R107, R0, R107 ;  /* 0x0000006b006b7220 */ /* 0x000fe40000410000 */
[-C--:B------:R-:W-:Y:S04]  /*5b30*/  HMMA.16816.F32 R68, R144, R152.reuse, R68 ;  /* 0x000000989044723c */ /* 0x080fe80000001844 */
[C---:B------:R-:W-:Y:S02]  /*5b40*/  FMUL.FTZ R108, R133.reuse, R108 ;  /* 0x0000006c856c7220 */ /* 0x040fe40000410000 */
[----:B------:R-:W-:Y:S02]  /*5b50*/  FMUL.FTZ R109, R133, R109 ;  /* 0x0000006d856d7220 */ /* 0x000fe40000410000 */
[C---:B------:R-:W-:Y:S04]  /*5b60*/  HMMA.16816.F32 R72, R140.reuse, R152, R72 ;  /* 0x000000988c48723c */ /* 0x040fe80000001848 */
[C---:B------:R-:W-:Y:S02]  /*5b70*/  FMUL.FTZ R110, R132.reuse, R110 ;  /* 0x0000006e846e7220 */ /* 0x040fe40000410000 */
[C---:B------:R-:W-:Y:S02]  /*5b80*/  FMUL.FTZ R111, R132.reuse, R111 ;  /* 0x0000006f846f7220 */ /* 0x040fe40000410000 */
[-C--:B------:R-:W-:Y:S04]  /*5b90*/  HMMA.16816.F32 R76, R140, R154.reuse, R76 ;  /* 0x0000009a8c4c723c */ /* 0x080fe8000000184c */
[----:B------:R-:W-:Y:S02]  /*5ba0*/  FFMA.FTZ R137, R33, c[0x0][0x23c], -R137 ;  /* 0x00008f0021897a23 */ /* 0x000fe40000010889 */
[----:B------:R-:W-:Y:S02]  /*5bb0*/  FMUL.FTZ R33, R133, R161 ;  /* 0x000000a185217220 */ /* 0x000fe40000410000 */
[C---:B------:R-:W-:Y:S01]  /*5bc0*/  HMMA.16816.F32 R80, R144.reuse, R154, R80 ;  /* 0x0000009a9050723c */ /* 0x040fe20000001850 */
[----:B------:R-:W2:Y:S01]  /*5bd0*/  LDSM.16.MT88.4 R152, [R211+0xb000] ;  /* 0x00b00000d398783b */ /* 0x000ea20000004200 */
[----:B------:R-:W-:Y:S02]  /*5be0*/  MUFU.EX2 R195, R137 ;  /* 0x0000008900c37308 */ /* 0x000fe40000000800 */
[----:B------:R-:W-:Y:S02]  /*5bf0*/  FFMA.FTZ R138, R35, c[0x0][0x23c], -R138 ;  /* 0x00008f00238a7a23 */ /* 0x000fe4000001088a */
[----:B------:R-:W-:Y:S02]  /*5c00*/  FMUL.FTZ R35, R132, R163 ;  /* 0x000000a384237220 */ /* 0x000fe40000410000 */
[--C-:B------:R-:W-:Y:S01]  /*5c10*/  FFMA.FTZ R24, R24, c[0x0][0x23c], -R139.reuse ;  /* 0x00008f0018187a23 */ /* 0x100fe2000001088b */
[-C--:B-1----:R-:W-:Y:S01]  /*5c20*/  HMMA.16816.F32 R84, R144, R148.reuse, R84 ;  /* 0x000000949054723c */ /* 0x082fe20000001854 */
[----:B------:R-:W-:Y:S02]  /*5c30*/  LDSM.16.MT88.4 R160, [R211+0xa800] ;  /* 0x00a80000d3a0783b */ /* 0x000fe40000004200 */
[--C-:B------:R-:W-:Y:S01]  /*5c40*/  FFMA.FTZ R25, R25, c[0x0][0x23c], -R139.reuse ;  /* 0x00008f0019197a23 */ /* 0x100fe2000001088b */
[----:B------:R1:W-:Y:S01]  /*5c50*/  MUFU.EX2 R192, R24 ;  /* 0x0000001800c07308 */ /* 0x0003e20000000800 */
[--C-:B------:R-:W-:Y:S02]  /*5c60*/  FFMA.FTZ R26, R26, c[0x0][0x23c], -R180.reuse ;  /* 0x00008f001a1a7a23 */ /* 0x100fe400000108b4 */
[--C-:B------:R-:W-:Y:S01]  /*5c70*/  FFMA.FTZ R27, R27, c[0x0][0x23c], -R180.reuse ;  /* 0x00008f001b1b7a23 */ /* 0x100fe200000108b4 */
[C---:B------:R-:W-:Y:S04]  /*5c80*/  HMMA.16816.F32 R88, R140.reuse, R148, R88 ;  /* 0x000000948c58723c */ /* 0x040fe80000001858 */
[--C-:B------:R-:W-:Y:S02]  /*5c90*/  FFMA.FTZ R30, R30, c[0x0][0x23c], -R180.reuse ;  /* 0x00008f001e1e7a23 */ /* 0x100fe400000108b4 */
[----:B------:R-:W-:Y:S01]  /*5ca0*/  FFMA.FTZ R180, R31, c[0x0][0x23c], -R180 ;  /* 0x00008f001fb47a23 */ /* 0x000fe200000108b4 */
[----:B------:R3:W4:Y:S01]  /*5cb0*/  MUFU.EX2 R191, R25 ;  /* 0x0000001900bf7308 */ /* 0x0007220000000800 */
[-C--:B------:R-:W-:Y:S04]  /*5cc0*/  HMMA.16816.F32 R92, R140, R150.reuse, R92 ;  /* 0x000000968c5c723c */ /* 0x080fe8000000185c */
[C---:B------:R-:W-:Y:S02]  /*5cd0*/  FMUL.FTZ R112, R2.reuse, R112 ;  /* 0x0000007002707220 */ /* 0x040fe40000410000 */
[----:B------:R-:W-:Y:S02]  /*5ce0*/  FMUL.FTZ R113, R2, R113 ;  /* 0x0000007102717220 */ /* 0x000fe40000410000 */
[C---:B------:R-:W-:Y:S01]  /*5cf0*/  HMMA.16816.F32 R96, R144.reuse, R150, R96 ;  /* 0x000000969060723c */ /* 0x040fe20000001860 */
[----:B------:R-:W5:Y:S01]  /*5d00*/  LDSM.16.MT88.4 R148, [R214+0xb000] ;  /* 0x00b00000d694783b */ /* 0x000f620000004200 */
[----:B------:R4:W-:Y:S02]  /*5d10*/  MUFU.EX2 R137, R180 ;  /* 0x000000b400897308 */ /* 0x0009e40000000800 */
[C---:B-1----:R-:W-:Y:S02]  /*5d20*/  FMUL.FTZ R24, R133.reuse, R164 ;  /* 0x000000a485187220 */ /* 0x042fe40000410000 */
[C---:B------:R-:W-:Y:S02]  /*5d30*/  FMUL.FTZ R114, R0.reuse, R114 ;  /* 0x0000007200727220 */ /* 0x040fe40000410000 */
[-C--:B--2---:R-:W-:Y:S04]  /*5d40*/  HMMA.16816.F32 R20, R144, R152.reuse, R20 ;  /* 0x000000989014723c */ /* 0x084fe80000001814 */
[----:B------:R1:W-:Y:S01]  /*5d50*/  MUFU.EX2 R190, R26 ;  /* 0x0000001a00be7308 */ /* 0x0003e20000000800 */
[----:B------:R-:W-:Y:S02]  /*5d60*/  FMUL.FTZ R115, R0, R115 ;  /* 0x0000007300737220 */ /* 0x000fe40000410000 */
[----:B---3--:R-:W-:Y:S01]  /*5d70*/  FMUL.FTZ R25, R133, R165 ;  /* 0x000000a585197220 */ /* 0x008fe20000410000 */
[C---:B------:R-:W-:Y:S04]  /*5d80*/  HMMA.16816.F32 R100, R140.reuse, R152, R100 ;  /* 0x000000988c64723c */ /* 0x040fe80000001864 */
[----:B----4-:R-:W-:Y:S01]  /*5d90*/  F2FP.PACK_AB R172, R191, R192 ;  /* 0x000000c0bfac723e */ /* 0x010fe200000000ff */
[C---:B------:R-:W-:Y:S01]  /*5da0*/  FMUL.FTZ R116, R2.reuse, R116 ;  /* 0x0000007402747220 */ /* 0x040fe20000410000 */
[----:B------:R2:W3:Y:S01]  /*5db0*/  MUFU.EX2 R189, R27 ;  /* 0x0000001b00bd7308 */ /* 0x0004e20000000800 */
[----:B------:R-:W-:Y:S01]  /*5dc0*/  FMUL.FTZ R117, R2, R117 ;  /* 0x0000007502757220 */ /* 0x000fe20000410000 */
[-C--:B------:R-:W-:Y:S01]  /*5dd0*/  HMMA.16816.F32 R104, R140, R154.reuse, R104 ;  /* 0x0000009a8c68723c */ /* 0x080fe20000001868 */
[----:B------:R-:W-:Y:S03]  /*5de0*/  LDSM.16.MT88.4 R180, [R209+0xb800] ;  /* 0x00b80000d1b4783b */ /* 0x000fe60000004200 */
[C---:B------:R-:W-:Y:S02]  /*5df0*/  FMUL.FTZ R118, R0.reuse, R118 ;  /* 0x0000007600767220 */ /* 0x040fe40000410000 */
[----:B------:R-:W-:Y:S02]  /*5e00*/  FMUL.FTZ R119, R0, R119 ;  /* 0x0000007700777220 */ /* 0x000fe40000410000 */
[C---:B------:R-:W-:Y:S01]  /*5e10*/  HMMA.16816.F32 R108, R144.reuse, R154, R108 ;  /* 0x0000009a906c723c */ /* 0x040fe2000000186c */
[----:B------:R-:W-:Y:S01]  /*5e20*/  MUFU.EX2 R193, R138 ;  /* 0x0000008a00c17308 */ /* 0x000fe20000000800 */
[----:B------:R-:W4:Y:S02]  /*5e30*/  LDSM.16.MT88.4 R152, [R213+0xb000] ;  /* 0x00b00000d598783b */ /* 0x000f240000004200 */
[C---:B-1----:R-:W-:Y:S02]  /*5e40*/  FMUL.FTZ R26, R132.reuse, R166 ;  /* 0x000000a6841a7220 */ /* 0x042fe40000410000 */
[C---:B------:R-:W-:Y:S02]  /*5e50*/  FMUL.FTZ R120, R133.reuse, R120 ;  /* 0x0000007885787220 */ /* 0x040fe40000410000 */
[----:B------:R-:W-:Y:S01]  /*5e60*/  FMUL.FTZ R121, R133, R121 ;  /* 0x0000007985797220 */ /* 0x000fe20000410000 */
[-C--:B-----5:R-:W-:Y:S02]  /*5e70*/  HMMA.16816.F32 R32, R144, R148.reuse, R32 ;  /* 0x000000949020723c */ /* 0x0a0fe40000001820 */
[----:B------:R-:W1:Y:S01]  /*5e80*/  MUFU.EX2 R138, R30 ;  /* 0x0000001e008a7308 */ /* 0x000e620000000800 */
[C---:B------:R-:W-:Y:S02]  /*5e90*/  FMUL.FTZ R122, R132.reuse, R122 ;  /* 0x0000007a847a7220 */ /* 0x040fe40000410000 */
[C---:B--2---:R-:W-:Y:S01]  /*5ea0*/  FMUL.FTZ R27, R132.reuse, R167 ;  /* 0x000000a7841b7220 */ /* 0x044fe20000410000 */
[----:B---3--:R-:W-:Y:S01]  /*5eb0*/  F2FP.PACK_AB R173, R189, R190 ;  /* 0x000000bebdad723e */ /* 0x008fe200000000ff */
[----:B------:R-:W2:Y:S01]  /*5ec0*/  LDSM.16.MT88.4 R164, [R214+0xa800] ;  /* 0x00a80000d6a4783b */ /* 0x000ea20000004200 */
[C---:B------:R-:W-:Y:S04]  /*5ed0*/  HMMA.16816.F32 R112, R140.reuse, R148, R112 ;  /* 0x000000948c70723c */ /* 0x040fe80000001870 */
[----:B------:R-:W-:Y:S02]  /*5ee0*/  FMUL.FTZ R123, R132, R123 ;  /* 0x0000007b847b7220 */ /* 0x000fe40000410000 */
[----:B------:R-:W-:Y:S02]  /*5ef0*/  FMUL.FTZ R124, R2, R124 ;  /* 0x0000007c027c7220 */ /* 0x000fe40000410000 */
[-C--:B------:R-:W-:Y:S04]  /*5f00*/  HMMA.16816.F32 R116, R140, R150.reuse, R116 ;  /* 0x000000968c74723c */ /* 0x080fe80000001874 */
[--C-:B------:R-:W-:Y:S02]  /*5f10*/  FFMA.FTZ R28, R28, c[0x0][0x23c], -R139.reuse ;  /* 0x00008f001c1c7a23 */ /* 0x100fe4000001088b */
[----:B------:R-:W-:Y:S02]  /*5f20*/  FMUL.FTZ R125, R2, R125 ;  /* 0x0000007d027d7220 */ /* 0x000fe40000410000 */
[C---:B------:R-:W-:Y:S01]  /*5f30*/  HMMA.16816.F32 R120, R144.reuse, R150, R120 ;  /* 0x000000969078723c */ /* 0x040fe20000001878 */
[----:B------:R3:W-:Y:S03]  /*5f40*/  MUFU.EX2 R188, R28 ;  /* 0x0000001c00bc7308 */ /* 0x0007e60000000800 */
[----:B-1----:R-:W-:Y:S01]  /*5f50*/  F2FP.PACK_AB R175, R137, R138 ;  /* 0x0000008a89af723e */ /* 0x002fe200000000ff */
[C---:B------:R-:W-:Y:S02]  /*5f60*/  FMUL.FTZ R126, R0.reuse, R126 ;  /* 0x0000007e007e7220 */ /* 0x040fe40000410000 */
[----:B------:R-:W-:Y:S01]  /*5f70*/  FMUL.FTZ R127, R0, R127 ;  /* 0x0000007f007f7220 */ /* 0x000fe20000410000 */
[-C--:B----4-:R-:W-:Y:S04]  /*5f80*/  HMMA.16816.F32 R24, R144, R152.reuse, R24 ;  /* 0x000000989018723c */ /* 0x090fe80000001818 */
[----:B------:R-:W-:Y:S02]  /*5f90*/  FFMA.FTZ R139, R29, c[0x0][0x23c], -R139 ;  /* 0x00008f001d8b7a23 */ /* 0x000fe4000001088b */
[C---:B------:R-:W-:Y:S02]  /*5fa0*/  FMUL.FTZ R128, R2.reuse, R128 ;  /* 0x0000008002807220 */ /* 0x040fe40000410000 */
[----:B------:R-:W-:Y:S01]  /*5fb0*/  FMUL.FTZ R129, R2, R129 ;  /* 0x0000008102817220 */ /* 0x000fe20000410000 */
[C---:B------:R-:W-:Y:S01]  /*5fc0*/  HMMA.16816.F32 R124, R140.reuse, R152, R124 ;  /* 0x000000988c7c723c */ /* 0x040fe2000000187c */
[----:B------:R-:W1:Y:S03]  /*5fd0*/  MUFU.EX2 R139, R139 ;  /* 0x0000008b008b7308 */ /* 0x000e660000000800 */
[C---:B------:R-:W-:Y:S02]  /*5fe0*/  FMUL.FTZ R130, R0.reuse, R130 ;  /* 0x0000008200827220 */ /* 0x040fe40000410000 */
[----:B------:R-:W-:Y:S02]  /*5ff0*/  FMUL.FTZ R131, R0, R131 ;  /* 0x0000008300837220 */ /* 0x000fe40000410000 */
[----:B---3--:R-:W-:Y:S01]  /*6000*/  FMUL.FTZ R28, R133, R168 ;  /* 0x000000a8851c7220 */ /* 0x008fe20000410000 */
[----:B------:R-:W-:Y:S03]  /*6010*/  F2FP.PACK_AB R168, R199, R200 ;  /* 0x000000c8c7a8723e */ /* 0x000fe600000000ff */
[----:B------:R-:W-:Y:S01]  /*6020*/  FMUL.FTZ R29, R133, R169 ;  /* 0x000000a9851d7220 */ /* 0x000fe20000410000 */
[-C--:B------:R-:W-:Y:S03]  /*6030*/  HMMA.16816.F32 R128, R140, R154.reuse, R128 ;  /* 0x0000009a8c80723c */ /* 0x080fe60000001880 */
[C---:B------:R-:W-:Y:S01]  /*6040*/  FMUL.FTZ R30, R132.reuse, R170 ;  /* 0x000000aa841e7220 */ /* 0x040fe20000410000 */
[----:B------:R-:W-:Y:S01]  /*6050*/  F2FP.PACK_AB R169, R197, R198 ;  /* 0x000000c6c5a9723e */ /* 0x000fe200000000ff */
[C---:B------:R-:W-:Y:S01]  /*6060*/  FMUL.FTZ R31, R132.reuse, R171 ;  /* 0x000000ab841f7220 */ /* 0x040fe20000410000 */
[----:B------:R-:W-:Y:S01]  /*6070*/  F2FP.PACK_AB R170, R195, R196 ;  /* 0x000000c4c3aa723e */ /* 0x000fe200000000ff */
[----:B------:R-:W-:Y:S01]  /*6080*/  FFMA.FTZ R133, R133, R237, R231 ;  /* 0x000000ed85857223 */ /* 0x000fe200000100e7 */
[----:B------:R-:W-:Y:S01]  /*6090*/  F2FP.PACK_AB R171, R193, R194 ;  /* 0x000000c2c1ab723e */ /* 0x000fe200000000ff */
[----:B------:R-:W-:Y:S03]  /*60a0*/  FFMA.FTZ R132, R132, R236, R227 ;  /* 0x000000ec84847223 */ /* 0x000fe600000100e3 */
[----:B------:R-:W-:Y:S04]  /*60b0*/  HMMA.16816.F32 R28, R144, R154, R28 ;  /* 0x0000009a901c723c */ /* 0x000fe8000000181c */
[----:B-1----:R-:W-:Y:S01]  /*60c0*/  F2FP.PACK_AB R174, R139, R188 ;  /* 0x000000bc8bae723e */ /* 0x002fe200000000ff */
[----:B------:R-:W-:Y:S02]  /*60d0*/  FFMA.FTZ R2, R2, R235, R206 ;  /* 0x000000eb02027223 */ /* 0x000fe400000100ce */
[----:B------:R-:W-:Y:S01]  /*60e0*/  FFMA.FTZ R0, R0, R234, R202 ;  /* 0x000000ea00007223 */ /* 0x000fe200000100ca */
[-C--:B------:R-:W-:Y:S01]  /*60f0*/  HMMA.16816.F32 R144, R168, R156.reuse, R4 ;  /* 0x0000009ca890723c */ /* 0x080fe20000001804 */
[----:B------:R-:W1:Y:S04]  /*6100*/  LDSM.16.MT88.4 R4, [R214+0xb800] ;  /* 0x00b80000d604783b */ /* 0x000e680000004200 */
[----:B------:R-:W-:Y:S02]  /*6110*/  FADD.FTZ R133, R233, R133 ;  /* 0x00000085e9857221 */ /* 0x000fe40000010000 */
[----:B------:R-:W-:Y:S01]  /*6120*/  FADD.FTZ R0, R204, R0 ;  /* 0x00000000cc007221 */ /* 0x000fe20000010000 */
[C---:B------:R-:W-:Y:S01]  /*6130*/  HMMA.16816.F32 R140, R172.reuse, R156, R8 ;  /* 0x0000009cac8c723c */ /* 0x040fe20000001808 */
[----:B------:R-:W3:Y:S03]  /*6140*/  LDSM.16.MT88.4 R8, [R213+0xb800] ;  /* 0x00b80000d508783b */ /* 0x000ee60000004200 */
        /* <DEDUP_REMOVED lines=27> */
[-C--:B------:R-:W-:Y:S04]  /*6300*/  HMMA.16816.F32 R116, R172, R6.reuse, R116 ;  /* 0x00000006ac74723c */ /* 0x080fe80000001874 */
[----:B------:R-:W-:Y:S01]  /*6310*/  FADD.FTZ R4, R226, R4 ;  /* 0x00000004e2047221 */ /* 0x000fe20000010000 */
[----:B------:R-:W-:Y:S01]  /*6320*/  MOV R132, R136 ;  /* 0x0000008800847202 */ /* 0x000fe20000000f00 */
[----:B------:R-:W-:Y:S02]  /*6330*/  FADD.FTZ R5, R190, R0 ;  /* 0x00000000be057221 */ /* 0x000fe40000010000 */
[----:B------:R-:W-:Y:S01]  /*6340*/  FADD.FTZ R4, R228, R4 ;  /* 0x00000004e4047221 */ /* 0x000fe20000010000 */
[C---:B------:R-:W-:Y:S04]  /*6350*/  HMMA.16816.F32 R120, R168.reuse, R6, R120 ;  /* 0x00000006a878723c */ /* 0x040fe80000001878 */
[----:B------:R-:W-:Y:S03]  /*6360*/  FADD.FTZ R4, R198, R4 ;  /* 0x00000004c6047221 */ /* 0x000fe60000010000 */
[----:B------:R-:W-:Y:S01]  /*6370*/  FADD.FTZ R6, R225, R2 ;  /* 0x00000002e1067221 */ /* 0x000fe20000010000 */
[-C--:B---3--:R-:W-:Y:S04]  /*6380*/  HMMA.16816.F32 R164, R168, R8.reuse, R24 ;  /* 0x00000008a8a4723c */ /* 0x088fe80000001818 */
[----:B------:R-:W-:Y:S02]  /*6390*/  FADD.FTZ R2, R230, R133 ;  /* 0x00000085e6027221 */ /* 0x000fe40000010000 */
[----:B------:R-:W-:Y:S02]  /*63a0*/  FADD.FTZ R6, R205, R6 ;  /* 0x00000006cd067221 */ /* 0x000fe40000010000 */
[----:B------:R-:W-:Y:S01]  /*63b0*/  FADD.FTZ R2, R232, R2 ;  /* 0x00000002e8027221 */ /* 0x000fe20000010000 */
[C---:B------:R-:W-:Y:S04]  /*63c0*/  HMMA.16816.F32 R124, R172.reuse, R8, R124 ;  /* 0x00000008ac7c723c */ /* 0x040fe8000000187c */
[----:B------:R-:W-:Y:S02]  /*63d0*/  FADD.FTZ R6, R207, R6 ;  /* 0x00000006cf067221 */ /* 0x000fe40000010000 */
[----:B------:R-:W-:Y:S02]  /*63e0*/  FADD.FTZ R2, R200, R2 ;  /* 0x00000002c8027221 */ /* 0x000fe40000010000 */
[----:B------:R-:W-:Y:S01]  /*63f0*/  FADD.FTZ R6, R192, R6 ;  /* 0x00000006c0067221 */ /* 0x000fe20000010000 */
[-C--:B------:R-:W-:Y:S03]  /*6400*/  HMMA.16816.F32 R128, R172, R10.reuse, R128 ;  /* 0x0000000aac80723c */ /* 0x080fe60000001880 */
        /* <DEDUP_REMOVED lines=8> */
[----:B------:R-:W-:Y:S01]  /*6490*/  FADD.FTZ R0, R138, R4 ;  /* 0x000000048a007221 */ /* 0x000fe20000010000 */
[----:B------:R-:W-:Y:S01]  /*64a0*/  MOV R138, R134 ;  /* 0x00000086008a7202 */ /* 0x000fe20000000f00 */
[----:B------:R-:W-:Y:S02]  /*64b0*/  FADD.FTZ R237, R195, R6 ;  /* 0x00000006c3ed7221 */ /* 0x000fe40000010000 */
[----:B------:R-:W-:Y:S02]  /*64c0*/  FADD.FTZ R236, R193, R5 ;  /* 0x00000005c1ec7221 */ /* 0x000fe40000010000 */
[----:B------:R-:W-:Y:S01]  /*64d0*/  FADD.FTZ R235, R139, R2 ;  /* 0x000000028beb7221 */ /* 0x000fe20000010000 */
[----:B------:R-:W-:Y:S01]  /*64e0*/  MOV R139, R3 ;  /* 0x00000003008b7202 */ /* 0x000fe20000000f00 */
[----:B------:R-:W-:Y:S01]  /*64f0*/  FADD.FTZ R234, R137, R0 ;  /* 0x0000000089ea7221 */ /* 0x000fe20000010000 */
[----:B------:R-:W-:Y:S01]  /*6500*/  MOV R137, R135 ;  /* 0x0000008700897202 */ /* 0x000fe20000000f00 */
[----:B------:R-:W-:-:S05]  /*6510*/  @P4 BRA `(.L_x_922) ;  /* 0xffffde5000004947 */ /* 0x000fca000383ffff */
.L_x_921:
[----:B------:R-:W1:Y:S01]  /*6520*/  SHFL.BFLY PT, R0, R237, 0x2, 0x1f ;  /* 0x0c401f00ed007f89 */ /* 0x000e6200000e0000 */
[----:B------:R-:W-:Y:S01]  /*6530*/  ISETP.NE.AND P0, PT, R251, -0x1, PT ;  /* 0xfffffffffb00780c */ /* 0x000fe20003f05270 */
[----:B------:R-:W-:Y:S02]  /*6540*/  BSSY B0, `(.L_x_925) ;  /* 0x00001b0000007945 */ /* 0x000fe40003800000 */
[----:B------:R-:W2:Y:S04]  /*6550*/  SHFL.BFLY PT, R4, R235, 0x2, 0x1f ;  /* 0x0c401f00eb047f89 */ /* 0x000ea800000e0000 */
[----:B------:R-:W3:Y:S04]  /*6560*/  SHFL.BFLY PT, R2, R236, 0x2, 0x1f ;  /* 0x0c401f00ec027f89 */ /* 0x000ee800000e0000 */
[----:B------:R-:W4:Y:S04]  /*6570*/  SHFL.BFLY PT, R5, R234, 0x2, 0x1f ;  /* 0x0c401f00ea057f89 */ /* 0x000f2800000e0000 */
[----:B------:R-:W5:Y:S04]  /*6580*/  S2R R10, SR_TID.X ;  /* 0x00000000000a7919 */ /* 0x000f680000002100 */
[----:B------:R-:W5:Y:S01]  /*6590*/  S2R R172, SR_CTAID.Y ;  /* 0x0000000000ac7919 */ /* 0x000f620000002600 */
[----:B-1----:R-:W-:-:S02]  /*65a0*/  FADD.FTZ R237, R0, R237 ;  /* 0x000000ed00ed7221 */ /* 0x002fc40000010000 */
[----:B--2---:R-:W-:-:S03]  /*65b0*/  FADD.FTZ R235, R4, R235 ;  /* 0x000000eb04eb7221 */ /* 0x004fc60000010000 */
[----:B------:R-:W1:Y:S01]  /*65c0*/  SHFL.BFLY PT, R6, R237, 0x1, 0x1f ;  /* 0x0c201f00ed067f89 */ /* 0x000e6200000e0000 */
[----:B---3--:R-:W-:-:S03]  /*65d0*/  FADD.FTZ R236, R2, R236 ;  /* 0x000000ec02ec7221 */ /* 0x008fc60000010000 */
[----:B------:R-:W2:Y:S01]  /*65e0*/  SHFL.BFLY PT, R2, R235, 0x1, 0x1f ;  /* 0x0c201f00eb027f89 */ /* 0x000ea200000e0000 */
[----:B----4-:R-:W-:-:S03]  /*65f0*/  FADD.FTZ R234, R5, R234 ;  /* 0x000000ea05ea7221 */ /* 0x010fc60000010000 */
[----:B------:R-:W3:Y:S01]  /*6600*/  SHFL.BFLY PT, R0, R236, 0x1, 0x1f ;  /* 0x0c201f00ec007f89 */ /* 0x000ee200000e0000 */
[----:B------:R-:W-:-:S03]  /*6610*/  @P0 IMAD.WIDE.U32 R4, R251, c[0x0][0x1e8], RZ ;  /* 0x00007a00fb040a25 */ /* 0x000fc600078e00ff */
[----:B------:R-:W4:Y:S01]  /*6620*/  SHFL.BFLY PT, R7, R234, 0x1, 0x1f ;  /* 0x0c201f00ea077f89 */ /* 0x000f2200000e0000 */
[----:B------:R-:W-:Y:S01]  /*6630*/  @P0 IMAD R138, R251, c[0x0][0x1ec], R5 ;  /* 0x00007b00fb8a0a24 */ /* 0x000fe200078e0205 */
[----:B------:R-:W-:Y:S01]  /*6640*/  @P0 MOV R137, R4 ;  /* 0x0000000400890202 */ /* 0x000fe20000000f00 */
[----:B-----5:R-:W-:Y:S01]  /*6650*/  @!P0 IMAD.WIDE.U32 R8, R172, c[0x0][0x1e0], RZ ;  /* 0x00007800ac088a25 */ /* 0x020fe200078e00ff */
[----:B------:R-:W-:-:S04]  /*6660*/  SHF.R.S32.HI R4, RZ, 0x1f, R10 ;  /* 0x0000001fff047819 */ /* 0x000fc8000001140a */
[----:B------:R-:W-:Y:S02]  /*6670*/  LEA.HI R5, R4, R10, RZ, 0x2 ;  /* 0x0000000a04057211 */ /* 0x000fe400078f10ff */
[----:B------:R-:W-:Y:S01]  /*6680*/  @!P0 MOV R137, R8 ;  /* 0x0000000800898202 */ /* 0x000fe20000000f00 */
[----:B-1----:R-:W-:Y:S01]  /*6690*/  FADD.FTZ R237, R237, R6 ;  /* 0x00000006eded7221 */ /* 0x002fe20000010000 */
[----:B------:R-:W-:Y:S01]  /*66a0*/  LOP3.LUT R6, R5, 0x3ffffffc, RZ, 0xc0, !PT ;  /* 0x3ffffffc05067812 */ /* 0x000fe200078ec0ff */
[----:B--2---:R-:W-:Y:S01]  /*66b0*/  FADD.FTZ R235, R235, R2 ;  /* 0x00000002ebeb7221 */ /* 0x004fe20000010000 */
[----:B------:R-:W-:Y:S02]  /*66c0*/  @!P0 SHF.R.S32.HI R2, RZ, 0x1f, R172 ;  /* 0x0000001fff028819 */ /* 0x000fe400000114ac */
[----:B------:R-:W-:Y:S01]  /*66d0*/  FSETP.NE.FTZ.AND P6, PT, R237, RZ, PT ;  /* 0x000000ffed00720b */ /* 0x000fe20003fd5000 */
[----:B---3--:R-:W-:Y:S01]  /*66e0*/  FADD.FTZ R236, R236, R0 ;  /* 0x00000000ecec7221 */ /* 0x008fe20000010000 */
[----:B------:R-:W-:-:S02]  /*66f0*/  MOV R0, 0x3f800000 ;  /* 0x3f80000000007802 */ /* 0x000fc40000000f00 */
[----:B------:R-:W-:Y:S01]  /*6700*/  FSETP.NE.FTZ.AND P4, PT, R235, RZ, PT ;  /* 0x000000ffeb00720b */ /* 0x000fe20003f95000 */
[----:B----4-:R-:W-:Y:S01]  /*6710*/  FADD.FTZ R234, R234, R7 ;  /* 0x00000007eaea7221 */ /* 0x010fe20000010000 */
[----:B------:R-:W-:Y:S01]  /*6720*/  FSETP.NE.FTZ.AND P5, PT, R236, RZ, PT ;  /* 0x000000ffec00720b */ /* 0x000fe20003fb5000 */
[----:B------:R-:W-:Y:S01]  /*6730*/  @!P0 IMAD R7, R2, c[0x0][0x1e0], RZ ;  /* 0x0000780002078a24 */ /* 0x000fe200078e02ff */
[-C--:B------:R-:W-:Y:S02]  /*6740*/  LEA.HI R2, R4, R10.reuse, RZ, 0x5 ;  /* 0x0000000a04027211 */ /* 0x080fe400078f28ff */
[----:B------:R-:W-:Y:S01]  /*6750*/  IADD3 R6, -R6, R10, RZ ;  /* 0x0000000a06067210 */ /* 0x000fe20007ffe1ff */
[----:B------:R-:W-:Y:S01]  /*6760*/  @!P0 IMAD R7, R172, c[0x0][0x1e4], R7 ;  /* 0x00007900ac078a24 */ /* 0x000fe200078e0207 */
[----:B------:R-:W-:Y:S01]  /*6770*/  SHF.R.S32.HI R2, RZ, 0x5, R2 ;  /* 0x00000005ff027819 */ /* 0x000fe20000011402 */
[----:B------:R-:W1:Y:S01]  /*6780*/  @P6 MUFU.RCP R0, R237 ;  /* 0x000000ed00006308 */ /* 0x000e620000001000 */
[----:B------:R-:W-:-:S02]  /*6790*/  MOV R4, 0x3f800000 ;  /* 0x3f80000000047802 */ /* 0x000fc40000000f00 */
[----:B------:R-:W-:Y:S02]  /*67a0*/  LEA R139, R2, R6, 0x9 ;  /* 0x00000006028b7211 */ /* 0x000fe400078e48ff */
[----:B------:R-:W-:Y:S02]  /*67b0*/  MOV R2, 0x3f800000 ;  /* 0x3f80000000027802 */ /* 0x000fe40000000f00 */
[----:B------:R-:W-:Y:S01]  /*67c0*/  FSETP.NE.FTZ.AND P3, PT, R234, RZ, PT ;  /* 0x000000ffea00720b */ /* 0x000fe20003f75000 */
[----:B------:R-:W-:Y:S01]  /*67d0*/  @P5 MUFU.RCP R4, R236 ;  /* 0x000000ec00045308 */ /* 0x000fe20000001000 */
[----:B------:R-:W-:-:S07]  /*67e0*/  @!P0 IADD3 R138, R9, R7, RZ ;  /* 0x00000007098a8210 */ /* 0x000fce0007ffe0ff */
[----:B------:R-:W2:Y:S01]  /*67f0*/  @P4 MUFU.RCP R2, R235 ;  /* 0x000000eb00024308 */ /* 0x000ea20000001000 */
        /* <DEDUP_REMOVED lines=40> */
[----:B------:R-:W-:Y:S01]  /*6a80*/  MOV R0, 0x3f800000 ;  /* 0x3f80000000007802 */ /* 0x000fe20000000f00 */
[----:B--2---:R-:W-:Y:S02]  /*6a90*/  FMUL.FTZ R21, R2, R57 ;  /* 0x0000003902157220 */ /* 0x004fe40000410000 */
[C---:B------:R-:W-:Y:S02]  /*6aa0*/  FMUL.FTZ R146, R4.reuse, R146 ;  /* 0x0000009204927220 */ /* 0x040fe40000410000 */
[C---:B------:R-:W-:Y:S01]  /*6ab0*/  FMUL.FTZ R6, R4.reuse, R147 ;  /* 0x0000009304067220 */ /* 0x040fe20000410000 */
[----:B------:R-:W1:Y:S01]  /*6ac0*/  @P3 MUFU.RCP R0, R234 ;  /* 0x000000ea00003308 */ /* 0x000e620000001000 */
        /* <DEDUP_REMOVED lines=41> */
[C---:B------:R-:W-:Y:S02]  /*6d60*/  FMUL.FTZ R167, R4.reuse, R167 ;  /* 0x000000a704a77220 */ /* 0x040fe40000410000 */
[C---:B------:R-:W-:Y:S02]  /*6d70*/  FMUL.FTZ R170, R4.reuse, R170 ;  /* 0x000000aa04aa7220 */ /* 0x040fe40000410000 */
[----:B------:R-:W-:Y:S01]  /*6d80*/  FMUL.FTZ R171, R4, R171 ;  /* 0x000000ab04ab7220 */ /* 0x000fe20000410000 */
[----:B------:R-:W-:Y:S01]  /*6d90*/  SHF.R.S32.HI R4, RZ, 0x1f, R5 ;  /* 0x0000001fff047819 */ /* 0x000fe20000011405 */
[C---:B------:R-:W-:Y:S01]  /*6da0*/  FMUL.FTZ R140, R2.reuse, R140 ;  /* 0x0000008c028c7220 */ /* 0x040fe20000410000 */
[----:B------:R-:W-:Y:S01]  /*6db0*/  F2FP.PACK_AB R66, R167, R166 ;  /* 0x000000a6a742723e */ /* 0x000fe200000000ff */
[----:B------:R-:W-:-:S02]  /*6dc0*/  FMUL.FTZ R10, R2, R141 ;  /* 0x0000008d020a7220 */ /* 0x000fc40000410000 */
[C---:B------:R-:W-:Y:S02]  /*6dd0*/  FMUL.FTZ R148, R2.reuse, R148 ;  /* 0x0000009402947220 */ /* 0x040fe40000410000 */
        /* <DEDUP_REMOVED lines=41> */
[C---:B------:R-:W-:Y:S01]  /*7070*/  FMUL.FTZ R65, R2.reuse, R125 ;  /* 0x0000007d02417220 */ /* 0x040fe20000410000 */
[----:B------:R-:W-:Y:S01]  /*7080*/  F2FP.PACK_AB R57, R57, R116 ;  /* 0x000000743939723e */ /* 0x000fe200000000ff */
[----:B------:R-:W-:-:S02]  /*7090*/  FMUL.FTZ R128, R2, R128 ;  /* 0x0000008002807220 */ /* 0x000fc40000410000 */
        /* <DEDUP_REMOVED lines=51> */
[----:B------:R-:W1:Y:S01]  /*73d0*/  S2R R84, SR_CTAID.Z ;  /* 0x0000000000547919 */ /* 0x000e620000002700 */
        /* <DEDUP_REMOVED lines=29> */
[----:B--2---:R-:W-:-:S03]  /*75b0*/  MOV R6, 0x40 ;  /* 0x0000004000067802 */ /* 0x004fc60000000f00 */
[----:B------:R2:W-:Y:S01]  /*75c0*/  STS [R2+0x2400], R14 ;  /* 0x0024000e02007388 */ /* 0x0005e20000000800 */
[----:B------:R-:W-:Y:S02]  /*75d0*/  SEL R6, R6, 0xffffffc0, !P2 ;  /* 0xffffffc006067807 */ /* 0x000fe40005000000 */
[----:B---3--:R-:W-:Y:S02]  /*75e0*/  IADD3 R5, R0, R4, RZ ;  /* 0x0000000400057210 */ /* 0x008fe40007ffe0ff */
[----:B------:R-:W-:Y:S02]  /*75f0*/  IADD3 R4, R4, R2, RZ ;  /* 0x0000000204047210 */ /* 0x000fe40007ffe0ff */
[-C--:B----4-:R-:W-:Y:S01]  /*7600*/  IADD3 R8, R0, R6.reuse, RZ ;  /* 0x0000000600087210 */ /* 0x090fe20007ffe0ff */
[----:B------:R3:W-:Y:S01]  /*7610*/  STS [R5], R13 ;  /* 0x0000000d05007388 */ /* 0x0007e20000000800 */
[----:B------:R-:W-:Y:S01]  /*7620*/  IADD3 R7, R5, R6, RZ ;  /* 0x0000000605077210 */ /* 0x000fe20007ffe0ff */
[----:B-----5:R-:W4:Y:S02]  /*7630*/  LDC.U8 R10, c[0x0][0x329] ;  /* 0x0000ca40ff0a7b82 */ /* 0x020f240000000000 */
[----:B------:R5:W-:Y:S01]  /*7640*/  STS [R5+0x400], R12 ;  /* 0x0004000c05007388 */ /* 0x000be20000000800 */
[----:B-1----:R-:W-:-:S03]  /*7650*/  IADD3 R9, R6, R2, RZ ;  /* 0x0000000206097210 */ /* 0x002fc60007ffe0ff */
[----:B------:R1:W-:Y:S01]  /*7660*/  STS [R4], R16 ;  /* 0x0000001004007388 */ /* 0x0003e20000000800 */
[----:B------:R-:W-:Y:S01]  /*7670*/  IADD3 R6, R4, R6, RZ ;  /* 0x0000000604067210 */ /* 0x000fe20007ffe0ff */
[----:B------:R-:W1:Y:S02]  /*7680*/  LDC.U8 R11, c[0x0][0x328] ;  /* 0x0000ca00ff0b7b82 */ /* 0x000e640000000000 */
[----:B------:R-:W-:Y:S01]  /*7690*/  STS [R4+0x400], R15 ;  /* 0x0004000f04007388 */ /* 0x000fe20000000800 */
[----:B--2---:R-:W-:-:S03]  /*76a0*/  MOV R14, 0x7f800000 ;  /* 0x7f800000000e7802 */ /* 0x004fc60000000f00 */
[----:B------:R2:W-:Y:S04]  /*76b0*/  STS [R5+0x2000], R17 ;  /* 0x0020001105007388 */ /* 0x0005e80000000800 */
[----:B------:R-:W-:Y:S04]  /*76c0*/  STS [R5+0x2400], R18 ;  /* 0x0024001205007388 */ /* 0x000fe80000000800 */
[----:B------:R-:W-:Y:S01]  /*76d0*/  STS [R4+0x2000], R25 ;  /* 0x0020001904007388 */ /* 0x000fe20000000800 */
[----:B---3--:R-:W-:Y:S01]  /*76e0*/  @P5 MUFU.LG2 R13, R236 ;  /* 0x000000ec000d5308 */ /* 0x008fe20000000c00 */
[----:B----4-:R-:W-:-:S02]  /*76f0*/  ISETP.NE.AND P1, PT, R10, RZ, PT ;  /* 0x000000ff0a00720c */ /* 0x010fc40003f25270 */
[----:B------:R-:W-:Y:S04]  /*7700*/  STS [R4+0x2400], R24 ;  /* 0x0024001804007388 */ /* 0x000fe80000000800 */
[----:B------:R-:W-:Y:S01]  /*7710*/  STS [R8], R23 ;  /* 0x0000001708007388 */ /* 0x000fe20000000800 */
[----:B-----5:R-:W-:Y:S01]  /*7720*/  @P4 MUFU.LG2 R12, R235 ;  /* 0x000000eb000c4308 */ /* 0x020fe20000000c00 */
[----:B-1----:R-:W-:Y:S02]  /*7730*/  MOV R16, 0x7f800000 ;  /* 0x7f80000000107802 */ /* 0x002fe40000000f00 */
[----:B------:R-:W-:Y:S01]  /*7740*/  STS [R8+0x400], R22 ;  /* 0x0004001608007388 */ /* 0x000fe20000000800 */
[----:B------:R-:W-:-:S03]  /*7750*/  ISETP.NE.AND P2, PT, R11, RZ, PT ;  /* 0x000000ff0b00720c */ /* 0x000fc60003f45270 */
[----:B------:R-:W-:Y:S01]  /*7760*/  STS [R9], R20 ;  /* 0x0000001409007388 */ /* 0x000fe20000000800 */
[----:B------:R-:W-:Y:S01]  /*7770*/  @P3 MUFU.LG2 R11, R234 ;  /* 0x000000ea000b3308 */ /* 0x000fe20000000c00 */
[----:B--2---:R-:W-:Y:S02]  /*7780*/  MOV R17, 0x7f800000 ;  /* 0x7f80000000117802 */ /* 0x004fe40000000f00 */
        /* <DEDUP_REMOVED lines=53> */
[----:B------:R1:W-:Y:S02]  /*7ae0*/  STS [R6+0x6400], R67 ;  /* 0x0064004306007388 */ /* 0x0003e40000000800 */
[C---:B------:R-:W-:Y:S02]  /*7af0*/  IMAD R0, R172.reuse, R0, RZ ;  /* 0x00000000ac007224 */ /* 0x040fe400078e02ff */
[----:B------:R-:W-:Y:S03]  /*7b00*/  BAR.SYNC.DEFER_BLOCKING 0x0 ;  /* 0x0000000000007b1d */ /* 0x000fe60000010000 */
[----:B------:R-:W-:-:S03]  /*7b10*/  @!P2 IMAD R2, R172, c[0x0][0x214], RZ ;  /* 0x00008500ac02aa24 */ /* 0x000fc600078e02ff */
[----:B------:R-:W3:Y:S02]  /*7b20*/  S2R R18, SR_TID.X ;  /* 0x0000000000127919 */ /* 0x000ee40000002100 */
[----:B------:R-:W-:Y:S02]  /*7b30*/  @!P2 SEL R2, R2, R251, !P0 ;  /* 0x000000fb0202a207 */ /* 0x000fe40004000000 */
[----:B------:R-:W4:Y:S02]  /*7b40*/  S2R R15, SR_CTAID.X ;  /* 0x00000000000f7919 */ /* 0x000f240000002500 */
[----:B------:R-:W-:Y:S01]  /*7b50*/  @!P2 SHF.R.S32.HI R5, RZ, 0x1f, R2 ;  /* 0x0000001fff05a819 */ /* 0x000fe20000011402 */
[----:B--2---:R-:W-:Y:S01]  /*7b60*/  @P6 FMUL.FTZ R7, R9, 0.69314718246459960938 ;  /* 0x3f31721809076820 */ /* 0x004fe20000410000 */
[----:B------:R-:W-:Y:S02]  /*7b70*/  SEL R9, R0, RZ, P2 ;  /* 0x000000ff00097207 */ /* 0x000fe40001000000 */
[----:B------:R-:W-:Y:S01]  /*7b80*/  @!P2 MOV R4, R2 ;  /* 0x000000020004a202 */ /* 0x000fe20000000f00 */
[----:B------:R-:W-:-:S02]  /*7b90*/  @P6 FFMA.FTZ R17, R136, c[0x0][0x238], R7 ;  /* 0x00008e0088116a23 */ /* 0x000fc40000010007 */
[----:B------:R-:W-:Y:S01]  /*7ba0*/  IMAD R2, R84, R8, R9 ;  /* 0x0000000854027224 */ /* 0x000fe200078e0209 */
[----:B-1----:R-:W-:Y:S01]  /*7bb0*/  @P1 MOV R6, c[0x0][0x210] ;  /* 0x0000840000061a02 */ /* 0x002fe20000000f00 */
[----:B------:R-:W-:Y:S01]  /*7bc0*/  @P5 FMUL.FTZ R9, R13, 0.69314718246459960938 ;  /* 0x3f3172180d095820 */ /* 0x000fe20000410000 */
[----:B------:R-:W-:Y:S01]  /*7bd0*/  @!P1 MOV R6, 0x1 ;  /* 0x0000000100069802 */ /* 0x000fe20000000f00 */
[----:B------:R1:W2:Y:S01]  /*7be0*/  LDS.128 R24, [R223] ;  /* 0x00000000df187984 */ /* 0x0002a20000000c00 */
[----:B------:R-:W-:Y:S02]  /*7bf0*/  @P4 FMUL.FTZ R8, R12, 0.69314718246459960938 ;  /* 0x3f3172180c084820 */ /* 0x000fe40000410000 */
[----:B------:R-:W-:Y:S01]  /*7c00*/  @P5 FFMA.FTZ R16, R135, c[0x0][0x238], R9 ;  /* 0x00008e0087105a23 */ /* 0x000fe20000010009 */
[----:B------:R1:W1:Y:S01]  /*7c10*/  LDS.128 R32, [R223+0x800] ;  /* 0x00080000df207984 */ /* 0x0002620000000c00 */
[----:B------:R-:W-:Y:S01]  /*7c20*/  @P4 FFMA.FTZ R14, R134, c[0x0][0x238], R8 ;  /* 0x00008e00860e4a23 */ /* 0x000fe20000010008 */
[----:B---3--:R-:W-:-:S02]  /*7c30*/  SHF.R.S32.HI R19, RZ, 0x1f, R18 ;  /* 0x0000001fff137819 */ /* 0x008fc40000011412 */
[----:B------:R3:W1:Y:S02]  /*7c40*/  LDS.128 R40, [R223+0x1000] ;  /* 0x00100000df287984 */ /* 0x0006640000000c00 */
[----:B------:R-:W-:Y:S01]  /*7c50*/  LEA.HI R10, R19, R18, RZ, 0x5 ;  /* 0x00000012130a7211 */ /* 0x000fe200078f28ff */
[----:B----4-:R-:W-:Y:S01]  /*7c60*/  IMAD R7, R15, R6, RZ ;  /* 0x000000060f077224 */ /* 0x010fe200078e02ff */
[----:B------:R3:W4:Y:S01]  /*7c70*/  LDS.128 R48, [R223+0x1800] ;  /* 0x00180000df307984 */ /* 0x0007220000000c00 */
[----:B------:R-:W-:Y:S02]  /*7c80*/  MOV R15, 0x7f800000 ;  /* 0x7f800000000f7802 */ /* 0x000fe40000000f00 */
[----:B------:R-:W-:Y:S01]  /*7c90*/  LOP3.LUT R0, R10, 0xffffffe0, RZ, 0xc0, !PT ;  /* 0xffffffe00a007812 */ /* 0x000fe200078ec0ff */
[----:B------:R3:W1:Y:S01]  /*7ca0*/  LDS.128 R56, [R223+0x2000] ;  /* 0x00200000df387984 */ /* 0x0006620000000c00 */
[----:B------:R-:W-:Y:S01]  /*7cb0*/  SHF.L.U32 R10, R7, 0x7, RZ ;  /* 0x00000007070a7819 */ /* 0x000fe200000006ff */
[----:B------:R-:W-:Y:S01]  /*7cc0*/  @P3 FMUL.FTZ R7, R11, 0.69314718246459960938 ;  /* 0x3f3172180b073820 */ /* 0x000fe20000410000 */
[----:B------:R-:W-:Y:S01]  /*7cd0*/  IADD3 R0, -R0, R18, RZ ;  /* 0x0000001200007210 */ /* 0x000fe20007ffe1ff */
[----:B------:R3:W1:Y:S01]  /*7ce0*/  LDS.128 R64, [R223+0x2800] ;  /* 0x00280000df407984 */ /* 0x0006620000000c00 */
[----:B------:R-:W-:Y:S01]  /*7cf0*/  IADD3 R11, P1, P0, R10, R4, R2 ;  /* 0x000000040a0b7210 */ /* 0x000fe2000783e002 */
[----:B------:R-:W-:Y:S01]  /*7d00*/  @P3 FFMA.FTZ R15, R3, c[0x0][0x238], R7 ;  /* 0x00008e00030f3a23 */ /* 0x000fe20000010007 */
[----:B------:R-:W-:Y:S01]  /*7d10*/  LOP3.LUT P2, RZ, R0, 0x3, RZ, 0xc0, !PT ;  /* 0x0000000300ff7812 */ /* 0x000fe2000784c0ff */
[----:B------:R3:W1:Y:S01]  /*7d20*/  LDS.128 R72, [R223+0x3000] ;  /* 0x00300000df487984 */ /* 0x0006620000000c00 */
[----:B------:R-:W-:-:S02]  /*7d30*/  SHF.R.S32.HI R4, RZ, 0x1f, R10 ;  /* 0x0000001fff047819 */ /* 0x000fc4000001140a */
        /* <DEDUP_REMOVED lines=12> */
[----:B--2-4-:R-:W2:Y:S01]  /*7e00*/  LDL.LU R173, [R1+0x10] ;  /* 0x0000100001ad7983 */ /* 0x014ea20000300800 */
[----:B------:R-:W-:-:S04]  /*7e10*/  SHF.R.S32.HI R2, RZ, 0x1f, R0 ;  /* 0x0000001fff027819 */ /* 0x000fc80000011400 */
[----:B------:R-:W-:-:S04]  /*7e20*/  LEA.HI R0, R2, R0, RZ, 0x2 ;  /* 0x0000000002007211 */ /* 0x000fc800078f10ff */
[----:B------:R-:W-:-:S05]  /*7e30*/  SHF.R.S32.HI R0, RZ, 0x2, R0 ;  /* 0x00000002ff007819 */ /* 0x000fca0000011400 */
[----:B--2---:R-:W-:-:S05]  /*7e40*/  IMAD R0, R173, 0x10, R0 ;  /* 0x00000010ad007824 */ /* 0x004fca00078e0200 */
        /* <DEDUP_REMOVED lines=10> */
[----:B------:R-:W-:Y:S01]  /*7ef0*/  @!P6 LEA.HI.X.SX32 R9, R0, R5, 0x1, P0 ;  /* 0x000000050009e211 */ /* 0x000fe200000f0eff */
        /* <DEDUP_REMOVED lines=20> */
.L_x_926:
[----:B--2-4-:R-:W-:Y:S05]  /*8040*/  BSYNC B0 ;  /* 0x0000000000007941 */ /* 0x014fea0003800000 */
.L_x_925:
[----:B------:R-:W-:Y:S01]  /*8050*/  LEA.HI R4, R19, R18, RZ, 0x3 ;  /* 0x0000001213047211 */ /* 0x000fe200078f18ff */
[----:B------:R-:W-:Y:S01]  /*8060*/  BSSY B0, `(.L_x_927) ;  /* 0x0000017000007945 */ /* 0x000fe20003800000 */
[----:B------:R-:W-:-:S02]  /*8070*/  IADD3 R2, P0, R238, R137, RZ ;  /* 0x00000089ee027210 */ /* 0x000fc40007f1e0ff */
[----:B------:R-:W-:Y:S02]  /*8080*/  SHF.R.S32.HI R0, RZ, 0x1f, R238 ;  /* 0x0000001fff007819 */ /* 0x000fe400000114ee */
[----:B------:R-:W-:Y:S02]  /*8090*/  SHF.R.S32.HI R7, RZ, 0x3, R4 ;  /* 0x00000003ff077819 */ /* 0x000fe40000011404 */
[----:B------:R-:W-:Y:S01]  /*80a0*/  SHF.R.S32.HI R5, RZ, 0x1f, R84 ;  /* 0x0000001fff057819 */ /* 0x000fe20000011454 */
[----:B------:R-:W-:Y:S01]  /*80b0*/  IMAD.X R3, R0, 0x1, R138, P0 ;  /* 0x0000000100037824 */ /* 0x000fe200000e068a */
[----:B------:R-:W-:-:S03]  /*80c0*/  ISETP.GE.AND P0, PT, R7, R250, PT ;  /* 0x000000fa0700720c */ /* 0x000fc60003f06270 */
[----:B------:R-:W-:Y:S02]  /*80d0*/  IMAD R0, R5, c[0x0][0x1f0], RZ ;  /* 0x00007c0005007a24 */ /* 0x000fe400078e02ff */
[----:B------:R-:W-:-:S04]  /*80e0*/  IMAD.WIDE.U32 R10, R84, c[0x0][0x1f0], R2 ;  /* 0x00007c00540a7a25 */ /* 0x000fc800078e0002 */
[----:B------:R-:W-:-:S04]  /*80f0*/  IMAD R0, R84, c[0x0][0x1f4], R0 ;  /* 0x00007d0054007a24 */ /* 0x000fc800078e0200 */
[----:B------:R-:W-:Y:S01]  /*8100*/  IMAD.IADD R9, R11, 0x1, R0 ;  /* 0x000000010b097824 */ /* 0x000fe200078e0200 */
[----:B------:R-:W-:Y:S05]  /*8110*/  @P0 BRA `(.L_x_928) ;  /* 0x000000b000000947 */ /* 0x000fea0003800000 */
        /* <DEDUP_REMOVED lines=11> */
.L_x_928:
[----:B------:R-:W-:Y:S05]  /*81d0*/  BSYNC B0 ;  /* 0x0000000000007941 */ /* 0x000fea0003800000 */
.L_x_927:
[----:B------:R-:W-:Y:S01]  /*81e0*/  IADD3 R0, R7, 0x10, RZ ;  /* 0x0000001007007810 */ /* 0x000fe20007ffe0ff */
[----:B------:R-:W-:Y:S03]  /*81f0*/  BSSY B0, `(.L_x_929) ;  /* 0x0000011000007945 */ /* 0x000fe60003800000 */
[----:B------:R-:W-:-:S13]  /*8200*/  ISETP.GE.AND P0, PT, R0, R250, PT ;  /* 0x000000fa0000720c */ /* 0x000fda0003f06270 */
[----:B------:R-:W-:Y:S05]  /*8210*/  @P0 BRA `(.L_x_930) ;  /* 0x000000e000000947 */ /* 0x000fea0003800000 */
[----:B------:R-:W-:Y:S01]  /*8220*/  IADD3 R6, P0, R240, 0x10, RZ ;  /* 0x00000010f0067810 */ /* 0x000fe20007f1e0ff */
        /* <DEDUP_REMOVED lines=13> */
.L_x_930:
[----:B------:R-:W-:Y:S05]  /*8300*/  BSYNC B0 ;  /* 0x0000000000007941 */ /* 0x000fea0003800000 */
.L_x_929:
[----:B------:R-:W-:Y:S01]  /*8310*/  IADD3 R0, R7, 0x20, RZ ;  /* 0x0000002007007810 */ /* 0x000fe20007ffe0ff */
[----:B------:R-:W-:Y:S03]  /*8320*/  BSSY B0, `(.L_x_931) ;  /* 0x0000011000007945 */ /* 0x000fe60003800000 */
[----:B------:R-:W-:-:S13]  /*8330*/  ISETP.GE.AND P0, PT, R0, R250, PT ;  /* 0x000000fa0000720c */ /* 0x000fda0003f06270 */
[----:B------:R-:W-:Y:S05]  /*8340*/  @P0 BRA `(.L_x_932) ;  /* 0x000000e000000947 */ /* 0x000fea0003800000 */
[----:B------:R-:W-:Y:S01]  /*8350*/  IADD3 R6, P0, R240, 0x20, RZ ;  /* 0x00000020f0067810 */ /* 0x000fe20007f1e0ff */
        /* <DEDUP_REMOVED lines=13> */
.L_x_932:
[----:B------:R-:W-:Y:S05]  /*8430*/  BSYNC B0 ;  /* 0x0000000000007941 */ /* 0x000fea0003800000 */
.L_x_931:
        /* <DEDUP_REMOVED lines=18> */
.L_x_934:
[----:B------:R-:W-:Y:S05]  /*8560*/  BSYNC B0 ;  /* 0x0000000000007941 */ /* 0x000fea0003800000 */
.L_x_933:
[----:B------:R-:W4:Y:S01]  /*8570*/  LDL.LU R0, [R1+0xc] ;  /* 0x00000c0001007983 */ /* 0x000f220000300800 */
[----:B------:R-:W-:Y:S01]  /*8580*/  BSSY B0, `(.L_x_935) ;  /* 0x0000011000007945 */ /* 0x000fe20003800000 */
[----:B----4-:R-:W-:-:S13]  /*8590*/  ISETP.GE.AND P0, PT, R0, R250, PT ;  /* 0x000000fa0000720c */ /* 0x010fda0003f06270 */
        /* <DEDUP_REMOVED lines=15> */
.L_x_936:
[----:B------:R-:W-:Y:S05]  /*8690*/  BSYNC B0 ;  /* 0x0000000000007941 */ /* 0x000fea0003800000 */
.L_x_935:
        /* <DEDUP_REMOVED lines=18> */
.L_x_938:
[----:B------:R-:W-:Y:S05]  /*87c0*/  BSYNC B0 ;  /* 0x0000000000007941 */ /* 0x000fea0003800000 */
.L_x_937:
        /* <DEDUP_REMOVED lines=18> */
.L_x_940:
[----:B------:R-:W-:Y:S05]  /*88f0*/  BSYNC B0 ;  /* 0x0000000000007941 */ /* 0x000fea0003800000 */
.L_x_939:
[----:B------:R-:W4:Y:S02]  /*8900*/  LDL.LU R0, [R1] ;  /* 0x0000000001007983 */ /* 0x000f240000300800 */
[----:B----4-:R-:W-:-:S13]  /*8910*/  ISETP.GE.AND P0, PT, R0, R250, PT ;  /* 0x000000fa0000720c */ /* 0x010fda0003f06270 */
[----:B------:R-:W-:Y:S05]  /*8920*/  @P0 EXIT ;  /* 0x000000000000094d */ /* 0x000fea0003800000 */
[----:B------:R-:W-:Y:S01]  /*8930*/  IADD3 R6, P0, R240, 0x70, RZ ;  /* 0x00000070f0067810 */ /* 0x000fe20007f1e0ff */
        /* <DEDUP_REMOVED lines=15> */
.L_x_891:
[----:B------:R-:W3:Y:S01]  /*8a30*/  LDC.U8 R2, c[0x0][0x329] ;  /* 0x0000ca40ff027b82 */ /* 0x000ee20000000000 */
[----:B------:R-:W-:Y:S01]  /*8a40*/  ISETP.NE.AND P4, PT, R251, -0x1, PT ;  /* 0xfffffffffb00780c */ /* 0x000fe20003f85270 */
[----:B------:R-:W-:Y:S01]  /*8a50*/  IMAD.IADD R14, R14, 0x1, -R250 ;  /* 0x000000010e0e7824 */ /* 0x000fe200078e0afa */
[----:B--2---:R-:W-:Y:S01]  /*8a60*/  SHF.R.S32.HI R11, RZ, 0x1f, R89 ;  /* 0x0000001fff0b7819 */ /* 0x004fe20000011459 */
[----:B------:R-:W-:Y:S03]  /*8a70*/  BSSY B0, `(.L_x_941) ;  /* 0x000003f000007945 */ /* 0x000fe60003800000 */
[----:B------:R-:W-:Y:S01]  /*8a80*/  LEA.HI R11, R11, R89, RZ, 0x3 ;  /* 0x000000590b0b7211 */ /* 0x000fe200078f18ff */
[----:B------:R-:W2:Y:S03]  /*8a90*/  LDC.U8 R0, c[0x0][0x328] ;  /* 0x0000ca00ff007b82 */ /* 0x000ea60000000000 */
[----:B------:R-:W-:-:S03]  /*8aa0*/  LOP3.LUT R10, R11, 0xfffffff8, RZ, 0xc0, !PT ;  /* 0xfffffff80b0a7812 */ /* 0x000fc600078ec0ff */
[----:B------:R-:W-:Y:S02]  /*8ab0*/  @!P4 SHF.R.S32.HI R6, RZ, 0x1f, R17 ;  /* 0x0000001fff06c819 */ /* 0x000fe40000011411 */
[----:B---3--:R-:W-:Y:S02]  /*8ac0*/  ISETP.NE.AND P1, PT, R2, RZ, PT ;  /* 0x000000ff0200720c */ /* 0x008fe40003f25270 */
[----:B--2---:R-:W-:-:S04]  /*8ad0*/  ISETP.NE.AND P3, PT, R0, RZ, PT ;  /* 0x000000ff0000720c */ /* 0x004fc80003f65270 */
[----:B------:R-:W-:-:S07]  /*8ae0*/  ISETP.NE.OR P2, PT, R2, RZ, !P3 ;  /* 0x000000ff0200720c */ /* 0x000fce0005f45670 */
[----:B------:R-:W-:Y:S02]  /*8af0*/  @P1 IMAD.MOV.U32 R0, RZ, RZ, c[0x0][0x210] ;  /* 0x00008400ff001624 */ /* 0x000fe400078e00ff */
[----:B-1----:R-:W-:Y:S01]  /*8b00*/  @!P1 IMAD.MOV.U32 R4, RZ, RZ, c[0x0][0x214] ;  /* 0x00008500ff049624 */ /* 0x002fe200078e00ff */
[C---:B------:R-:W-:Y:S01]  /*8b10*/  ISETP.NE.OR P0, PT, R251.reuse, -0x1, P2 ;  /* 0xfffffffffb00780c */ /* 0x040fe20001705670 */
[----:B------:R-:W-:Y:S02]  /*8b20*/  @P1 IMAD R0, R0, c[0x0][0x214], RZ ;  /* 0x0000850000001a24 */ /* 0x000fe400078e02ff */
[----:B------:R-:W-:Y:S01]  /*8b30*/  @P4 IMAD.WIDE.U32 R2, R251, c[0x0][0x1e8], RZ ;  /* 0x00007a00fb024a25 */ /* 0x000fe200078e00ff */
[----:B------:R-:W-:-:S03]  /*8b40*/  @!P1 SEL R0, R4, c[0x0][0x234], !P3 ;  /* 0x00008d0004009a07 */ /* 0x000fc60005800000 */
[----:B------:R-:W-:Y:S01]  /*8b50*/  @P4 IMAD R9, R251, c[0x0][0x1ec], R3 ;  /* 0x00007b00fb094a24 */ /* 0x000fe200078e0203 */
[----:B------:R-:W-:Y:S01]  /*8b60*/  @P4 MOV R7, R2 ;  /* 0x0000000200074202 */ /* 0x000fe20000000f00 */
[----:B------:R-:W-:Y:S02]  /*8b70*/  @P1 IMAD.MOV.U32 R3, RZ, RZ, 0x1 ;  /* 0x00000001ff031424 */ /* 0x000fe400078e00ff */
[----:B------:R-:W-:Y:S02]  /*8b80*/  @!P4 IMAD R2, R6, c[0x0][0x1e0], RZ ;  /* 0x000078000602ca24 */ /* 0x000fe400078e02ff */
[----:B------:R-:W-:Y:S02]  /*8b90*/  @!P1 IMAD R3, R0, c[0x0][0x1c0], RZ ;  /* 0x0000700000039a24 */ /* 0x000fe400078e02ff */
[----:B------:R-:W-:-:S04]  /*8ba0*/  @!P4 IMAD.WIDE.U32 R4, R17, c[0x0][0x1e0], RZ ;  /* 0x000078001104ca25 */ /* 0x000fc800078e00ff */
[C---:B------:R-:W-:Y:S02]  /*8bb0*/  @!P0 IMAD R251, R17.reuse, c[0x0][0x214], RZ ;  /* 0x0000850011fb8a24 */ /* 0x040fe400078e02ff */
[----:B------:R-:W-:Y:S02]  /*8bc0*/  @!P4 IMAD R8, R17, c[0x0][0x1e4], R2 ;  /* 0x000079001108ca24 */ /* 0x000fe400078e0202 */
[----:B------:R-:W-:Y:S02]  /*8bd0*/  IMAD R6, R17, R3, RZ ;  /* 0x0000000311067224 */ /* 0x000fe400078e02ff */
[----:B------:R-:W-:Y:S01]  /*8be0*/  IMAD.IADD R17, R89, 0x1, -R10 ;  /* 0x0000000159117824 */ /* 0x000fe200078e0a0a */
[----:B------:R-:W-:Y:S01]  /*8bf0*/  SHF.R.S32.HI R10, RZ, 0x3, R11 ;  /* 0x00000003ff0a7819 */ /* 0x000fe2000001140b */
[----:B------:R-:W-:Y:S01]  /*8c00*/  @!P4 IMAD.MOV.U32 R7, RZ, RZ, R4 ;  /* 0x000000ffff07c224 */ /* 0x000fe200078e0004 */
[----:B------:R-:W-:Y:S01]  /*8c10*/  CS2R R2, SRZ ;  /* 0x0000000000027805 */ /* 0x000fe2000001ff00 */
[----:B------:R-:W-:Y:S01]  /*8c20*/  SEL R6, R6, RZ, P2 ;  /* 0x000000ff06067207 */ /* 0x000fe20001000000 */
[--C-:B------:R-:W-:Y:S01]  /*8c30*/  @!P2 IMAD.MOV.U32 R2, RZ, RZ, R251.reuse ;  /* 0x000000ffff02a224 */ /* 0x100fe200078e00fb */
[----:B------:R-:W-:Y:S01]  /*8c40*/  SHF.L.U32 R15, R17, 0x3, RZ ;  /* 0x00000003110f7819 */ /* 0x000fe200000006ff */
[----:B------:R-:W-:Y:S01]  /*8c50*/  @P1 IMAD.MOV.U32 R16, RZ, RZ, c[0x0][0x210] ;  /* 0x00008400ff101624 */ /* 0x000fe200078e00ff */
[----:B------:R-:W-:Y:S01]  /*8c60*/  @!P2 SHF.R.S32.HI R3, RZ, 0x1f, R251 ;  /* 0x0000001fff03a819 */ /* 0x000fe200000114fb */
[----:B------:R-:W-:Y:S01]  /*8c70*/  @!P1 IMAD.MOV.U32 R16, RZ, RZ, 0x1 ;  /* 0x00000001ff109424 */ /* 0x000fe200078e00ff */
[----:B------:R-:W-:Y:S01]  /*8c80*/  @!P4 IADD3 R9, R5, R8, RZ ;  /* 0x000000080509c210 */ /* 0x000fe20007ffe0ff */
[----:B------:R-:W-:Y:S01]  /*8c90*/  IMAD R6, R25, R0, R6 ;  /* 0x0000000019067224 */ /* 0x000fe200078e0206 */
[----:B------:R-:W-:Y:S01]  /*8ca0*/  ISETP.GE.AND P2, PT, R10, R14, PT ;  /* 0x0000000e0a00720c */ /* 0x000fe20003f46270 */
[----:B------:R-:W-:Y:S01]  /*8cb0*/  IMAD R0, R250, R16, RZ ;  /* 0x00000010fa007224 */ /* 0x000fe200078e02ff */
[----:B------:R-:W-:-:S02]  /*8cc0*/  SHF.R.S32.HI R8, RZ, 0x1f, R25 ;  /* 0x0000001fff087819 */ /* 0x000fc40000011419 */
[C---:B------:R-:W-:Y:S02]  /*8cd0*/  IADD3 R4, P0, R15.reuse, R7, RZ ;  /* 0x000000070f047210 */ /* 0x040fe40007f1e0ff */
[----:B------:R-:W-:Y:S01]  /*8ce0*/  SHF.R.S32.HI R11, RZ, 0x1f, R10 ;  /* 0x0000001fff0b7819 */ /* 0x000fe2000001140a */
[----:B------:R-:W-:Y:S01]  /*8cf0*/  IMAD R8, R8, c[0x0][0x1f0], RZ ;  /* 0x00007c0008087a24 */ /* 0x000fe200078e02ff */
[----:B------:R-:W-:Y:S02]  /*8d00*/  LEA.HI.X.SX32 R5, R15, R9, 0x1, P0 ;  /* 0x000000090f057211 */ /* 0x000fe400000f0eff */
[----:B------:R-:W-:Y:S01]  /*8d10*/  SHF.R.S32.HI R9, RZ, 0x1f, R0 ;  /* 0x0000001fff097819 */ /* 0x000fe20000011400 */
[C---:B------:R-:W-:Y:S01]  /*8d20*/  IMAD R8, R25.reuse, c[0x0][0x1f4], R8 ;  /* 0x00007d0019087a24 */ /* 0x040fe200078e0208 */
[----:B------:R-:W-:Y:S01]  /*8d30*/  IADD3 R20, P1, P0, R0, R2, R6 ;  /* 0x0000000200147210 */ /* 0x000fe2000783e006 */
[----:B------:R-:W-:Y:S01]  /*8d40*/  IMAD.WIDE.U32 R12, R25, c[0x0][0x1f0], R4 ;  /* 0x00007c00190c7a25 */ /* 0x000fe200078e0004 */
[----:B------:R-:W-:-:S02]  /*8d50*/  SHF.R.S32.HI R0, RZ, 0x1f, R6 ;  /* 0x0000001fff007819 */ /* 0x000fc40000011406 */
[----:B------:R-:W-:Y:S01]  /*8d60*/  IADD3 R27, R15, 0x40, RZ ;  /* 0x000000400f1b7810 */ /* 0x000fe20007ffe0ff */
[----:B------:R-:W-:Y:S01]  /*8d70*/  IMAD.WIDE R6, R240, 0x80, R10 ;  /* 0x00000080f0067825 */ /* 0x000fe200078e020a */
[----:B------:R-:W-:Y:S02]  /*8d80*/  IADD3.X R18, R9, R3, R0, P1, P0 ;  /* 0x0000000309127210 */ /* 0x000fe40000fe0400 */
[----:B------:R-:W-:Y:S01]  /*8d90*/  IADD3 R9, R8, R13, RZ ;  /* 0x0000000d08097210 */ /* 0x000fe20007ffe0ff */
        /* <DEDUP_REMOVED lines=12> */
.L_x_942:
[----:B------:R-:W-:Y:S05]  /*8e60*/  BSYNC B0 ;  /* 0x0000000000007941 */ /* 0x000fea0003800000 */
.L_x_941:
[----:B------:R-:W-:Y:S01]  /*8e70*/  IADD3 R26, R10, 0x10, RZ ;  /* 0x000000100a1a7810 */ /* 0x000fe20007ffe0ff */
[----:B------:R-:W-:Y:S03]  /*8e80*/  BSSY B0, `(.L_x_943) ;  /* 0x0000011000007945 */ /* 0x000fe60003800000 */
[----:B------:R-:W-:-:S13]  /*8e90*/  ISETP.GE.AND P0, PT, R26, R14, PT ;  /* 0x0000000e1a00720c */ /* 0x000fda0003f06270 */
        /* <DEDUP_REMOVED lines=15> */
.L_x_944:
[----:B------:R-:W-:Y:S05]  /*8f90*/  BSYNC B0 ;  /* 0x0000000000007941 */ /* 0x000fea0003800000 */
.L_x_943:
        /* <DEDUP_REMOVED lines=18> */
.L_x_946:
[----:B------:R-:W-:Y:S05]  /*90c0*/  BSYNC B0 ;  /* 0x0000000000007941 */ /* 0x000fea0003800000 */
.L_x_945:
        /* <DEDUP_REMOVED lines=18> */
.L_x_948:
[----:B------:R-:W-:Y:S05]  /*91f0*/  BSYNC B0 ;  /* 0x0000000000007941 */ /* 0x000fea0003800000 */
.L_x_947:
        /* <DEDUP_REMOVED lines=18> */
.L_x_950:
[----:B------:R-:W-:Y:S05]  /*9320*/  BSYNC B0 ;  /* 0x0000000000007941 */ /* 0x000fea0003800000 */
.L_x_949:
        /* <DEDUP_REMOVED lines=18> */
.L_x_952:
[----:B------:R-:W-:Y:S05]  /*9450*/  BSYNC B0 ;  /* 0x0000000000007941 */ /* 0x000fea0003800000 */
.L_x_951:
        /* <DEDUP_REMOVED lines=18> */
.L_x_954:
[----:B------:R-:W-:Y:S05]  /*9580*/  BSYNC B0 ;  /* 0x0000000000007941 */ /* 0x000fea0003800000 */
.L_x_953:
[----:B------:R-:W-:Y:S01]  /*9590*/  IADD3 R21, R10, 0x70, RZ ;  /* 0x000000700a157810 */ /* 0x000fe20007ffe0ff */
[----:B------:R-:W-:Y:S03]  /*95a0*/  BSSY B0, `(.L_x_955) ;  /* 0x0000011000007945 */ /* 0x000fe60003800000 */
[----:B------:R-:W-:-:S13]  /*95b0*/  ISETP.GE.AND P0, PT, R21, R14, PT ;  /* 0x0000000e1500720c */ /* 0x000fda0003f06270 */
        /* <DEDUP_REMOVED lines=15> */
.L_x_956:
[----:B------:R-:W-:Y:S05]  /*96b0*/  BSYNC B0 ;  /* 0x0000000000007941 */ /* 0x000fea0003800000 */
.L_x_955:
[----:B------:R-:W-:-:S04]  /*96c0*/  ISETP.NE.AND P6, PT, R17, RZ, PT ;  /* 0x000000ff1100720c */ /* 0x000fc80003fc5270 */
[-C--:B------:R-:W-:Y:S02]  /*96d0*/  ISETP.GE.OR P2, PT, R10, R14.reuse, P6 ;  /* 0x0000000e0a00720c */ /* 0x080fe40003746670 */
[-C--:B------:R-:W-:Y:S02]  /*96e0*/  ISETP.GE.OR P1, PT, R26, R14.reuse, P6 ;  /* 0x0000000e1a00720c */ /* 0x080fe40003726670 */
[-C--:B------:R-:W-:Y:S02]  /*96f0*/  ISETP.GE.OR P5, PT, R25, R14.reuse, P6 ;  /* 0x0000000e1900720c */ /* 0x080fe400037a6670 */
[-C--:B------:R-:W-:Y:S02]  /*9700*/  ISETP.GE.OR P4, PT, R24, R14.reuse, P6 ;  /* 0x0000000e1800720c */ /* 0x080fe40003786670 */
[----:B------:R-:W-:-:S05]  /*9710*/  ISETP.GE.OR P3, PT, R23, R14, P6 ;  /* 0x0000000e1700720c */ /* 0x000fca0003766670 */
[----:B------:R-:W-:-:S04]  /*9720*/  @!P2 IMAD R0, R10, R16, RZ ;  /* 0x000000100a00a224 */ /* 0x000fc800078e02ff */
[----:B------:R-:W-:Y:S01]  /*9730*/  @!P5 IMAD R7, R25, R16, RZ ;  /* 0x000000101907d224 */ /* 0x000fe200078e02ff */
[----:B-1----:R-:W-:Y:S01]  /*9740*/  @!P2 IADD3 R3, P0, R0, R20, RZ ;  /* 0x000000140003a210 */ /* 0x002fe20007f1e0ff */
[----:B------:R-:W-:-:S03]  /*9750*/  @!P4 IMAD R5, R24, R16, RZ ;  /* 0x000000101805c224 */ /* 0x000fc600078e02ff */
[----:B------:R-:W-:Y:S01]  /*9760*/  @!P2 LEA.HI.X.SX32 R4, R0, R18, 0x1, P0 ;  /* 0x000000120004a211 */ /* 0x000fe200000f0eff */
[----:B------:R-:W-:Y:S01]  /*9770*/  @!P1 IMAD R0, R26, R16, RZ ;  /* 0x000000101a009224 */ /* 0x000fe200078e02ff */
[----:B------:R-:W-:-:S04]  /*9780*/  @!P2 LEA R2, P0, R3, c[0x0][0x200], 0x2 ;  /* 0x000080000302aa11 */ /* 0x000fc800078010ff */
[----:B------:R-:W-:Y:S01]  /*9790*/  @!P2 LEA.HI.X R3, R3, c[0x0][0x204], R4, 0x2, P0 ;  /* 0x000081000303aa11 */ /* 0x000fe200000f1404 */
[----:B------:R-:W-:Y:S01]  /*97a0*/  @!P2 IMAD.MOV.U32 R4, RZ, RZ, 0x7f800000 ;  /* 0x7f800000ff04a424 */ /* 0x000fe200078e00ff */
[----:B------:R-:W-:-:S04]  /*97b0*/  @!P1 IADD3 R6, P0, R0, R20, RZ ;  /* 0x0000001400069210 */ /* 0x000fc80007f1e0ff */
[----:B------:R1:W-:Y:S02]  /*97c0*/  @!P2 STG.E [R2.64], R4 ;  /* 0x000000040200a986 */ /* 0x0003e4000c101904 */
[----:B-1----:R-:W-:Y:S02]  /*97d0*/  @!P1 LEA.HI.X.SX32 R3, R0, R18, 0x1, P0 ;  /* 0x0000001200039211 */ /* 0x002fe400000f0eff */
[C---:B------:R-:W-:Y:S02]  /*97e0*/  @!P1 LEA R2, P2, R6.reuse, c[0x0][0x200], 0x2 ;  /* 0x0000800006029a11 */ /* 0x040fe400078410ff */
[C---:B------:R-:W-:Y:S02]  /*97f0*/  @!P5 IADD3 R0, P0, R7.reuse, R20, RZ ;  /* 0x000000140700d210 */ /* 0x040fe40007f1e0ff */
[----:B------:R-:W-:Y:S02]  /*9800*/  @!P1 LEA.HI.X R3, R6, c[0x0][0x204], R3, 0x2, P2 ;  /* 0x0000810006039a11 */ /* 0x000fe400010f1403 */
[----:B------:R-:W-:-:S02]  /*9810*/  @!P5 LEA.HI.X.SX32 R6, R7, R18, 0x1, P0 ;  /* 0x000000120706d211 */ /* 0x000fc400000f0eff */
[C---:B------:R-:W-:Y:S02]  /*9820*/  @!P5 LEA R12, P2, R0.reuse, c[0x0][0x200], 0x2 ;  /* 0x00008000000cda11 */ /* 0x040fe400078410ff */
[C---:B------:R-:W-:Y:S02]  /*9830*/  @!P4 IADD3 R4, P0, R5.reuse, R20, RZ ;  /* 0x000000140504c210 */ /* 0x040fe40007f1e0ff */
[----:B------:R-:W-:Y:S01]  /*9840*/  @!P5 LEA.HI.X R13, R0, c[0x0][0x204], R6, 0x2, P2 ;  /* 0x00008100000dda11 */ /* 0x000fe200010f1406 */
[----:B------:R-:W-:Y:S01]  /*9850*/  @!P1 IMAD.MOV.U32 R6, RZ, RZ, 0x7f800000 ;  /* 0x7f800000ff069424 */ /* 0x000fe200078e00ff */
[----:B------:R-:W-:Y:S02]  /*9860*/  ISETP.GE.OR P2, PT, R22, R14, P6 ;  /* 0x0000000e1600720c */ /* 0x000fe40003746670 */
[----:B------:R-:W-:Y:S01]  /*9870*/  @!P4 LEA.HI.X.SX32 R0, R5, R18, 0x1, P0 ;  /* 0x000000120500c211 */ /* 0x000fe200000f0eff */
[----:B------:R-:W-:Y:S01]  /*9880*/  @!P3 IMAD R5, R23, R16, RZ ;  /* 0x000000101705b224 */ /* 0x000fe200078e02ff */
[----:B------:R-:W-:Y:S01]  /*9890*/  @!P4 LEA R10, P0, R4, c[0x0][0x200], 0x2 ;  /* 0x00008000040aca11 */ /* 0x000fe200078010ff */
[----:B------:R1:W-:Y:S01]  /*98a0*/  @!P1 STG.E [R2.64], R6 ;  /* 0x0000000602009986 */ /* 0x0003e2000c101904 */
[----:B------:R-:W-:-:S02]  /*98b0*/  ISETP.GE.OR P1, PT, R19, R14, P6 ;  /* 0x0000000e1300720c */ /* 0x000fc40003726670 */
[----:B------:R-:W-:Y:S01]  /*98c0*/  @!P4 LEA.HI.X R11, R4, c[0x0][0x204], R0, 0x2, P0 ;  /* 0x00008100040bca11 */ /* 0x000fe200000f1400 */
[----:B------:R-:W-:Y:S01]  /*98d0*/  @!P5 IMAD.MOV.U32 R4, RZ, RZ, 0x7f800000 ;  /* 0x7f800000ff04d424 */ /* 0x000fe200078e00ff */
[----:B------:R-:W-:Y:S02]  /*98e0*/  @!P3 IADD3 R0, P0, R5, R20, RZ ;  /* 0x000000140500b210 */ /* 0x000fe40007f1e0ff */
[----:B------:R-:W-:Y:S02]  /*98f0*/  ISETP.GE.OR P6, PT, R21, R14, P6 ;  /* 0x0000000e1500720c */ /* 0x000fe400037c6670 */
[----:B------:R2:W-:Y:S01]  /*9900*/  @!P5 STG.E [R12.64], R4 ;  /* 0x000000040c00d986 */ /* 0x0005e2000c101904 */
[----:B-1----:R-:W-:Y:S01]  /*9910*/  @!P3 LEA.HI.X.SX32 R2, R5, R18, 0x1, P0 ;  /* 0x000000120502b211 */ /* 0x002fe200000f0eff */
[----:B------:R-:W-:Y:S01]  /*9920*/  @!P2 IMAD R3, R22, R16, RZ ;  /* 0x000000101603a224 */ /* 0x000fe200078e02ff */
[----:B------:R-:W-:Y:S01]  /*9930*/  @!P3 LEA R8, P0, R0, c[0x0][0x200], 0x2 ;  /* 0x000080000008ba11 */ /* 0x000fe200078010ff */
[----:B------:R-:W-:-:S03]  /*9940*/  @!P3 IMAD.MOV.U32 R5, RZ, RZ, 0x7f800000 ;  /* 0x7f800000ff05b424 */ /* 0x000fc600078e00ff */
[----:B------:R-:W-:Y:S01]  /*9950*/  @!P3 LEA.HI.X R9, R0, c[0x0][0x204], R2, 0x2, P0 ;  /* 0x000081000009ba11 */ /* 0x000fe200000f1402 */
[----:B------:R-:W-:Y:S01]  /*9960*/  @!P1 IMAD R2, R19, R16, RZ ;  /* 0x0000001013029224 */ /* 0x000fe200078e02ff */
[----:B------:R-:W-:Y:S01]  /*9970*/  @!P2 IADD3 R0, P0, R3, R20, RZ ;  /* 0x000000140300a210 */ /* 0x000fe20007f1e0ff */
[----:B--2---:R-:W-:-:S03]  /*9980*/  @!P2 IMAD.MOV.U32 R4, RZ, RZ, 0x7f800000 ;  /* 0x7f800000ff04a424 */ /* 0x004fc600078e00ff */
        /* <DEDUP_REMOVED lines=22> */
.L_x_957:
        /* <DEDUP_REMOVED lines=9> */
.L_x_2388:


//--------------------- .text._ZN5flash16flash_fwd_kernelI23Flash_fwd_kernel_traitsILi128ELi128ELi32ELi4ELb0ELb0EN7cutlass6half_tE19Flash_kernel_traitsILi128ELi128ELi32ELi4ES3_EELb0ELb0ELb0ELb1ELb0ELb0ELb0ELb0EEEvNS_16Flash_fwd_paramsE --------------------------
	.section	.text._ZN5flash16flash_fwd_kernelI23Flash_fwd_kernel_traitsILi128ELi128ELi32ELi4ELb0ELb0EN7cutlass6half_tE19Flash_kernel_traitsILi128ELi128ELi32ELi4ES3_EELb0ELb0ELb0ELb1ELb0ELb0ELb0ELb0EEEvNS_16Flash_fwd_paramsE,"ax",@progbits
	.sectioninfo	@"SHI_REGISTERS=255"
	.align	128
        .global         _ZN5flash16flash_fwd_kernelI23Flash_fwd_kernel_traitsILi128ELi128ELi32ELi4ELb0ELb0EN7cutlass6half_tE19Flash_kernel_traitsILi128ELi128ELi32ELi4ES3_EELb0ELb0ELb0ELb1ELb0ELb0ELb0ELb0EEEvNS_16Flash_fwd_paramsE
        .type           _ZN5flash16flash_fwd_kernelI23Flash_fwd_kernel_traitsILi128ELi128ELi32ELi4ELb0ELb0EN7cutlass6half_tE19Flash_kernel_traitsILi128ELi128ELi32ELi4ES3_EELb0ELb0ELb0ELb1ELb0ELb0ELb0ELb0EEEvNS_16Flash_fwd_paramsE,@function
        .size           _ZN5flash16flash_fwd_kernelI23Flash_fwd_kernel_traitsILi128ELi128ELi32ELi4ELb0ELb0EN7cutlass6half_tE19Flash_kernel_traitsILi128ELi128ELi32ELi4ES3_EELb0ELb0ELb0ELb1ELb0ELb0ELb0ELb0EEEvNS_16Flash_fwd_paramsE,(.L_x_2389 - _ZN5flash16flash_fwd_kernelI23Flash_fwd_kernel_traitsILi128ELi128ELi32ELi4ELb0ELb0EN7cutlass6half_tE19Flash_kernel_traitsILi128ELi128ELi32ELi4ES3_EELb0ELb0ELb0ELb1ELb0ELb0ELb0ELb0EEEvNS_16Flash_fwd_paramsE)
        .other          _ZN5flash16flash_fwd_kernelI23Flash_fwd_kernel_traitsILi128ELi128ELi32ELi4ELb0ELb0EN7cutlass6half_tE19Flash_kernel_traitsILi128ELi128ELi32ELi4ES3_EELb0ELb0ELb0ELb1ELb0ELb0ELb0ELb0EEEvNS_16Flash_fwd_paramsE,@"STO_CUDA_ENTRY STV_DEFAULT"
_ZN5flash16flash_fwd_kernelI23Flash_fwd_kernel_traitsILi128ELi128ELi32ELi4ELb0ELb0EN7cutlass6half_tE19Flash_kernel_traitsILi128ELi128ELi32ELi4ES3_EELb0ELb0ELb0ELb1ELb0ELb0ELb0ELb0EEEvNS_16Flash_fwd_paramsE:
.text._ZN5flash16flash_fwd_kernelI23Flash_fwd_kernel_traitsILi128ELi128ELi32ELi4ELb0ELb0EN7cutlass6half_tE19Flash_kernel_traitsILi128ELi128ELi32ELi4ES3_EELb0ELb0ELb0ELb1ELb0ELb0ELb0ELb0EEEvNS_16Flash_fwd_paramsE:
        /* <DEDUP_REMOVED lines=34> */
.L_x_958:
[----:B---34-:R-:W-:Y:S02]  /*0220*/  MOV R0, c[0x0][0x218] ;  /* 0x0000860000007a02 */ /* 0x018fe40000000f00 */
.L_x_959:
        /* <DEDUP_REMOVED lines=13> */
[----:B------:R-:W-:-:S13]  /*0300*/  ISETP.GE.AND P0, PT, R132, 0x1, PT ;  /* 0x000000018400780c */ /* 0x000fda0003f06270 */
[----:B------:R-:W-:Y:S05]  /*0310*/  @!P0 BRA `(.L_x_960) ;  /* 0x0000995000008947 */ /* 0x000fea0003800000 */
[----:B------:R-:W-:Y:S02]  /*0320*/  ISETP.NE.AND P1, PT, R249, -0x1, PT ;  /* 0xfffffffff900780c */ /* 0x000fe40003f25270 */
[----:B------:R-:W-:Y:S02]  /*0330*/  ISETP.NE.AND P0, PT, R7, -0x1, PT ;  /* 0xffffffff0700780c */ /* 0x000fe40003f05270 */
[----:B------:R-:W-:-:S09]  /*0340*/  SHF.R.S32.HI R19, RZ, 0x1f, R18 ;  /* 0x0000001fff137819 */ /* 0x000fd20000011412 */
        /* <DEDUP_REMOVED lines=25> */
.L_x_961:
[----:B------:R-:W-:Y:S02]  /*04e0*/  IABS R5, c[0x0][0x1c8] ;  /* 0x0000720000057a13 */ /* 0x000fe40000000000 */
[----:B------:R-:W-:Y:S02]  /*04f0*/  IABS R4, R18 ;  /* 0x0000001200047213 */ /* 0x000fe40000000000 */
[----:B------:R-:W1:Y:S08]  /*0500*/  I2F.RP R2, R5 ;  /* 0x0000000500027306 */ /* 0x000e700000209400 */
[----:B-1----:R-:W1:Y:S02]  /*0510*/  MUFU.RCP R2, R2 ;  /* 0x0000000200027308 */ /* 0x002e640000001000 */
[----:B-1----:R-:W-:-:S06]  /*0520*/  IADD3 R2, R2, 0xffffffe, RZ ;  /* 0x0ffffffe02027810 */ /* 0x002fcc0007ffe0ff */
[----:B------:R-:W1:Y:S02]  /*0530*/  F2I.FTZ.U32.TRUNC.NTZ R3, R2 ;  /* 0x0000000200037305 */ /* 0x000e64000021f000 */
[----:B-1----:R-:W-:Y:S02]  /*0540*/  IMAD.MOV R0, RZ, RZ, -R3 ;  /* 0x000000ffff007224 */ /* 0x002fe400078e0a03 */
[----:B------:R-:W-:Y:S02]  /*0550*/  IMAD.MOV.U32 R2, RZ, RZ, RZ ;  /* 0x000000ffff027224 */ /* 0x000fe400078e00ff */
[----:B------:R-:W-:-:S04]  /*0560*/  IMAD R0, R0, R5, RZ ;  /* 0x0000000500007224 */ /* 0x000fc800078e02ff */
[----:B------:R-:W-:-:S04]  /*0570*/  IMAD.HI.U32 R0, R3, R0, R2 ;  /* 0x0000000003007227 */ /* 0x000fc800078e0002 */
[----:B------:R-:W-:Y:S02]  /*0580*/  IMAD.MOV.U32 R2, RZ, RZ, R4 ;  /* 0x000000ffff027224 */ /* 0x000fe400078e0004 */
[----:B------:R-:W-:Y:S02]  /*0590*/  @P0 IMAD.IADD R4, R8, 0x1, R7 ;  /* 0x0000000108040824 */ /* 0x000fe400078e0207 */
[----:B------:R-:W-:-:S05]  /*05a0*/  IMAD.HI.U32 R0, R0, R2, RZ ;  /* 0x0000000200007227 */ /* 0x000fca00078e00ff */
[----:B------:R-:W-:-:S05]  /*05b0*/  IADD3 R3, -R0, RZ, RZ ;  /* 0x000000ff00037210 */ /* 0x000fca0007ffe1ff */
[----:B------:R-:W-:-:S05]  /*05c0*/  IMAD R2, R5, R3, R2 ;  /* 0x0000000305027224 */ /* 0x000fca00078e0202 */
[----:B------:R-:W-:-:S13]  /*05d0*/  ISETP.GT.U32.AND P2, PT, R5, R2, PT ;  /* 0x000000020500720c */ /* 0x000fda0003f44070 */
[----:B------:R-:W-:Y:S01]  /*05e0*/  @!P2 IMAD.IADD R2, R2, 0x1, -R5 ;  /* 0x000000010202a824 */ /* 0x000fe200078e0a05 */
[----:B------:R-:W-:Y:S02]  /*05f0*/  @!P2 IADD3 R0, R0, 0x1, RZ ;  /* 0x000000010000a810 */ /* 0x000fe40007ffe0ff */
[----:B------:R-:W-:Y:S02]  /*0600*/  ISETP.NE.AND P2, PT, RZ, c[0x0][0x1c8], PT ;  /* 0x00007200ff007a0c */ /* 0x000fe40003f45270 */
[----:B------:R-:W-:Y:S02]  /*0610*/  ISETP.GE.U32.AND P3, PT, R2, R5, PT ;  /* 0x000000050200720c */ /* 0x000fe40003f66070 */
        /* <DEDUP_REMOVED lines=21> */
.L_x_962:
[----:B--2---:R-:W-:Y:S01]  /*0770*/  SHF.R.S32.HI R22, RZ, 0x1f, R113 ;  /* 0x0000001fff167819 */ /* 0x004fe20000011471 */
[----:B------:R-:W-:Y:S01]  /*0780*/  IMAD.IADD R248, R200, 0x1, -R235 ;  /* 0x00000001c8f87824 */ /* 0x000fe200078e0aeb */
[----:B------:R-:W-:Y:S02]  /*0790*/  BSSY B0, `(.L_x_963) ;  /* 0x0000054000007945 */ /* 0x000fe40003800000 */
[CC--:B------:R-:W-:Y:S02]  /*07a0*/  LEA.HI R0, R22.reuse, R113.reuse, RZ, 0x3 ;  /* 0x0000007116007211 */ /* 0x0c0fe400078f18ff */
[----:B------:R-:W-:Y:S02]  /*07b0*/  LEA.HI R23, R22, R113, RZ, 0x4 ;  /* 0x0000007116177211 */ /* 0x000fe400078f20ff */
[----:B------:R-:W-:-:S02]  /*07c0*/  SHF.R.S32.HI R10, RZ, 0x3, R0 ;  /* 0x00000003ff0a7819 */ /* 0x000fc40000011400 */
[----:B------:R-:W-:Y:S02]  /*07d0*/  LOP3.LUT R2, R0, 0xfffffff8, RZ, 0xc0, !PT ;  /* 0xfffffff800027812 */ /* 0x000fe400078ec0ff */
[----:B------:R-:W-:Y:S01]  /*07e0*/  LEA.HI R3, R22, R113, RZ, 0x6 ;  /* 0x0000007116037211 */ /* 0x000fe200078f30ff */
[----:B------:R-:W-:Y:S01]  /*07f0*/  IMAD.SHL.U32 R0, R10, 0x40, RZ ;  /* 0x000000400a007824 */ /* 0x000fe200078e00ff */
[----:B------:R-:W-:Y:S01]  /*0800*/  SHF.R.S32.HI R11, RZ, 0x1f, R10 ;  /* 0x0000001fff0b7819 */ /* 0x000fe2000001140a */
[----:B------:R-:W-:Y:S02]  /*0810*/  IMAD.IADD R21, R113, 0x1, -R2 ;  /* 0x0000000171157824 */ /* 0x000fe400078e0a02 */
[----:B------:R-:W-:Y:S01]  /*0820*/  IMAD.SHL.U32 R3, R3, 0x8, RZ ;  /* 0x0000000803037824 */ /* 0x000fe200078e00ff */
[----:B------:R-:W-:Y:S01]  /*0830*/  LOP3.LUT R0, R0, 0x1c0, RZ, 0xc0, !PT ;  /* 0x000001c000007812 */ /* 0x000fe200078ec0ff */
[----:B------:R-:W-:Y:S02]  /*0840*/  IMAD.SHL.U32 R236, R21, 0x8, RZ ;  /* 0x0000000815ec7824 */ /* 0x000fe400078e00ff */
[----:B------:R-:W-:-:S02]  /*0850*/  IMAD R13, R11, c[0x0][0x1a0], RZ ;  /* 0x000068000b0d7a24 */ /* 0x000fc400078e02ff */
[----:B------:R-:W-:Y:S01]  /*0860*/  IMAD.WIDE R238, R238, 0x80, R10 ;  /* 0x00000080eeee7825 */ /* 0x000fe200078e020a */
[----:B------:R-:W-:Y:S02]  /*0870*/  LOP3.LUT R2, R0, 0x38, R236, 0xf8, !PT ;  /* 0x0000003800027812 */ /* 0x000fe400078ef8ec */
[----:B------:R-:W-:Y:S02]  /*0880*/  SHF.R.U32.HI R0, RZ, 0x3, R0 ;  /* 0x00000003ff007819 */ /* 0x000fe40000011600 */
[--C-:B------:R-:W-:Y:S02]  /*0890*/  SHF.R.S32.HI R237, RZ, 0x1f, R236.reuse ;  /* 0x0000001fffed7819 */ /* 0x100fe400000114ec */
[----:B------:R-:W-:Y:S02]  /*08a0*/  LOP3.LUT R2, R2, R0, RZ, 0x3c, !PT ;  /* 0x0000000002027212 */ /* 0x000fe400078e3cff */
[----:B------:R-:W-:Y:S01]  /*08b0*/  LOP3.LUT R0, R23, 0xfffffff0, RZ, 0xc0, !PT ;  /* 0xfffffff017007812 */ /* 0x000fe200078ec0ff */
[----:B------:R-:W-:Y:S01]  /*08c0*/  IMAD.WIDE.U32 R4, R10, c[0x0][0x198], R236 ;  /* 0x000066000a047a25 */ /* 0x000fe200078e00ec */
[----:B------:R-:W-:-:S02]  /*08d0*/  IADD3 R8, P0, R236, R9, RZ ;  /* 0x00000009ec087210 */ /* 0x000fc40007f1e0ff */
[----:B------:R-:W-:Y:S01]  /*08e0*/  LOP3.LUT R227, R2, 0xfffffe00, R3, 0xf8, !PT ;  /* 0xfffffe0002e37812 */ /* 0x000fe200078ef803 */
[----:B------:R-:W-:Y:S01]  /*08f0*/  IMAD.IADD R6, R113, 0x1, -R0 ;  /* 0x0000000171067824 */ /* 0x000fe200078e0a00 */
[----:B------:R-:W-:Y:S01]  /*0900*/  IADD3 R242, R236, 0x40, RZ ;  /* 0x00000040ecf27810 */ /* 0x000fe20007ffe0ff */
[----:B------:R-:W-:Y:S02]  /*0910*/  IMAD R0, R11, c[0x0][0x198], RZ ;  /* 0x000066000b007a24 */ /* 0x000fe400078e02ff */
[----:B------:R-:W-:Y:S01]  /*0920*/  IMAD.X R9, R237, 0x1, R12, P0 ;  /* 0x00000001ed097824 */ /* 0x000fe200000e060c */
[----:B------:R-:W-:Y:S01]  /*0930*/  SHF.R.S32.HI R17, RZ, 0x1f, R6 ;  /* 0x0000001fff117819 */ /* 0x000fe20000011406 */
[----:B------:R-:W-:Y:S01]  /*0940*/  IMAD R12, R10, c[0x0][0x19c], R0 ;  /* 0x000067000a0c7a24 */ /* 0x000fe200078e0200 */
[----:B------:R-:W-:Y:S01]  /*0950*/  IADD3 R4, P0, R16, R4, RZ ;  /* 0x0000000410047210 */ /* 0x000fe20007f1e0ff */
[----:B------:R-:W-:Y:S01]  /*0960*/  IMAD.WIDE.U32 R2, R10, c[0x0][0x1a0], R236 ;  /* 0x000068000a027a25 */ /* 0x000fe200078e00ec */
[----:B------:R-:W-:-:S02]  /*0970*/  LEA.HI R17, R17, R6, RZ, 0x3 ;  /* 0x0000000611117211 */ /* 0x000fc400078f18ff */
[----:B------:R-:W-:Y:S01]  /*0980*/  IADD3.X R5, R20, R5, R12, P0, !PT ;  /* 0x0000000514057210 */ /* 0x000fe200007fe40c */
[----:B------:R-:W-:Y:S01]  /*0990*/  IMAD R12, R10, c[0x0][0x1a4], R13 ;  /* 0x000069000a0c7a24 */ /* 0x000fe200078e020d */
[----:B------:R-:W-:Y:S01]  /*09a0*/  IADD3 R2, P0, R14, R2, RZ ;  /* 0x000000020e027210 */ /* 0x000fe20007f1e0ff */
[----:B------:R-:W-:Y:S01]  /*09b0*/  IMAD.MOV.U32 R20, RZ, RZ, 0x10 ;  /* 0x00000010ff147424 */ /* 0x000fe200078e00ff */
[----:B------:R-:W-:Y:S01]  /*09c0*/  LOP3.LUT R14, R17, 0xfffffff8, RZ, 0xc0, !PT ;  /* 0xfffffff8110e7812 */ /* 0x000fe200078ec0ff */
[----:B------:R-:W-:Y:S01]  /*09d0*/  IMAD.WIDE.U32 R246, R7, c[0x0][0x1b0], R4 ;  /* 0x00006c0007f67a25 */ /* 0x000fe200078e0004 */
[----:B------:R-:W-:Y:S02]  /*09e0*/  IADD3.X R3, R15, R3, R12, P0, !PT ;  /* 0x000000030f037210 */ /* 0x000fe400007fe40c */
[----:B------:R-:W-:Y:S01]  /*09f0*/  SHF.R.S32.HI R0, RZ, 0x1f, R7 ;  /* 0x0000001fff007819 */ /* 0x000fe20000011407 */
[----:B------:R-:W-:Y:S02]  /*0a00*/  IMAD.IADD R15, R6, 0x1, -R14 ;  /* 0x00000001060f7824 */ /* 0x000fe400078e0a0e */
[----:B------:R-:W-:Y:S01]  /*0a10*/  IMAD.WIDE.U32 R244, R7, c[0x0][0x1b8], R2 ;  /* 0x00006e0007f47a25 */ /* 0x000fe200078e0002 */
[----:B------:R-:W-:-:S02]  /*0a20*/  LEA.HI R3, R22, R113, RZ, 0x5 ;  /* 0x0000007116037211 */ /* 0x000fc400078f28ff */
[----:B------:R-:W-:Y:S01]  /*0a30*/  R2P PR, R15, 0x6 ;  /* 0x000000060f007804 */ /* 0x000fe20000000000 */
[----:B------:R-:W-:Y:S01]  /*0a40*/  IMAD R13, R0, c[0x0][0x1b0], RZ ;  /* 0x00006c00000d7a24 */ /* 0x000fe200078e02ff */
[----:B------:R-:W-:Y:S01]  /*0a50*/  ISETP.GE.AND P0, PT, R10, R248, PT ;  /* 0x000000f80a00720c */ /* 0x000fe20003f06270 */
[----:B------:R-:W-:Y:S01]  /*0a60*/  IMAD R0, R0, c[0x0][0x1b8], RZ ;  /* 0x00006e0000007a24 */ /* 0x000fe200078e02ff */
[----:B------:R-:W-:Y:S01]  /*0a70*/  LOP3.LUT R2, R3, 0xffffffe0, RZ, 0xc0, !PT ;  /* 0xffffffe003027812 */ /* 0x000fe200078ec0ff */
[C---:B------:R-:W-:Y:S01]  /*0a80*/  IMAD R14, R7.reuse, c[0x0][0x1b4], R13 ;  /* 0x00006d00070e7a24 */ /* 0x040fe200078e020d */
[----:B------:R-:W-:Y:S01]  /*0a90*/  SHF.R.S32.HI R46, RZ, 0x5, R3 ;  /* 0x00000005ff2e7819 */ /* 0x000fe20000011403 */
[----:B------:R-:W-:Y:S02]  /*0aa0*/  IMAD R6, R7, c[0x0][0x1bc], R0 ;  /* 0x00006f0007067a24 */ /* 0x000fe400078e0200 */
[----:B------:R-:W-:Y:S02]  /*0ab0*/  IMAD R0, R19, c[0x0][0x1a8], RZ ;  /* 0x00006a0013007a24 */ /* 0x000fe400078e02ff */
[----:B------:R-:W-:-:S02]  /*0ac0*/  IMAD.MOV.U32 R4, RZ, RZ, 0x20 ;  /* 0x00000020ff047424 */ /* 0x000fc400078e00ff */
[C---:B------:R-:W-:Y:S02]  /*0ad0*/  IMAD R0, R18.reuse, c[0x0][0x1ac], R0 ;  /* 0x00006b0012007a24 */ /* 0x040fe400078e0200 */
[----:B------:R-:W-:-:S04]  /*0ae0*/  IMAD.WIDE.U32 R12, R18, c[0x0][0x1a8], R8 ;  /* 0x00006a00120c7a25 */ /* 0x000fc800078e0008 */
[----:B------:R-:W-:Y:S01]  /*0af0*/  IMAD.IADD R9, R13, 0x1, R0 ;  /* 0x000000010d097824 */ /* 0x000fe200078e0200 */
[----:B------:R-:W-:Y:S01]  /*0b00*/  SEL R0, R4, 0xffffffe0, !P2 ;  /* 0xffffffe004007807 */ /* 0x000fe20005000000 */
[----:B------:R-:W-:Y:S01]  /*0b10*/  IMAD.IADD R45, R113, 0x1, -R2 ;  /* 0x00000001712d7824 */ /* 0x000fe200078e0a02 */
[----:B------:R-:W-:Y:S01]  /*0b20*/  SEL R4, R20, 0xfffffff0, !P1 ;  /* 0xfffffff014047807 */ /* 0x000fe20004800000 */
[----:B------:R-:W-:Y:S02]  /*0b30*/  IMAD.SHL.U32 R227, R227, 0x2, RZ ;  /* 0x00000002e3e37824 */ /* 0x000fe400078e00ff */
        /* <DEDUP_REMOVED lines=25> */
.L_x_964:
[----:B------:R-:W-:Y:S05]  /*0cd0*/  BSYNC B0 ;  /* 0x0000000000007941 */ /* 0x000fea0003800000 */
.L_x_963:
        /* <DEDUP_REMOVED lines=29> */
.L_x_966:
[----:B------:R-:W-:Y:S05]  /*0eb0*/  BSYNC B0 ;  /* 0x0000000000007941 */ /* 0x000fea0003800000 */
.L_x_965:
        /* <DEDUP_REMOVED lines=29> */
.L_x_968:
[----:B------:R-:W-:Y:S05]  /*1090*/  BSYNC B0 ;  /* 0x0000000000007941 */ /* 0x000fea0003800000 */
.L_x_967:
        /* <DEDUP_REMOVED lines=29> */
.L_x_970:
[----:B------:R-:W-:Y:S05]  /*1270*/  BSYNC B0 ;  /* 0x0000000000007941 */ /* 0x000fea0003800000 */
.L_x_969:
        /* <DEDUP_REMOVED lines=29> */
.L_x_972:
[----:B------:R-:W-:Y:S05]  /*1450*/  BSYNC B0 ;  /* 0x0000000000007941 */ /* 0x000fea0003800000 */
.L_x_971:
        /* <DEDUP_REMOVED lines=30> */
.L_x_974:
[----:B------:R-:W-:Y:S05]  /*1640*/  BSYNC B0 ;  /* 0x0000000000007941 */ /* 0x000fea0003800000 */
.L_x_973:
        /* <DEDUP_REMOVED lines=30> */
.L_x_976:
[----:B------:R-:W-:Y:S05]  /*1830*/  BSYNC B0 ;  /* 0x0000000000007941 */ /* 0x000fea0003800000 */
.L_x_975:
[----:B------:R-:W-:Y:S01]  /*1840*/  IADD3 R3, R10, 0x70, RZ ;  /* 0x000000700a037810 */ /* 0x000fe20007ffe0ff */
[----:B------:R-:W-:Y:S01]  /*1850*/  IMAD.MOV.U32 R16, RZ, RZ, c[0x0][0x198] ;  /* 0x00006600ff107624 */ /* 0x000fe200078e00ff */
[----:B--2---:R-:W-:Y:S01]  /*1860*/  IADD3 R2, R132, 0x1f, RZ ;  /* 0x0000001f84027810 */ /* 0x004fe20007ffe0ff */
[----:B------:R-:W-:Y:S01]  /*1870*/  IMAD.MOV.U32 R114, RZ, RZ, 0x5 ;  /* 0x00000005ff727424 */ /* 0x000fe200078e00ff */
[----:B------:R-:W-:Y:S01]  /*1880*/  ISETP.GE.AND P0, PT, R3, R248, PT ;  /* 0x000000f80300720c */ /* 0x000fe20003f06270 */
[----:B------:R2:W-:Y:S01]  /*1890*/  STL [R1+0x4], R3 ;  /* 0x0000040301007387 */ /* 0x0005e20000100800 */
[----:B------:R-:W-:Y:S01]  /*18a0*/  BSSY B0, `(.L_x_977) ;  /* 0x000001f000007945 */ /* 0x000fe20003800000 */
[C---:B------:R-:W-:Y:S01]  /*18b0*/  IMAD.SHL.U32 R115, R16.reuse, 0x20, RZ ;  /* 0x0000002010737824 */ /* 0x040fe200078e00ff */
[----:B------:R-:W-:Y:S02]  /*18c0*/  SHF.L.U64.HI R114, R16, R114, c[0x0][0x19c] ;  /* 0x0000670010727619 */ /* 0x000fe40000010272 */
[----:B--2---:R-:W-:-:S04]  /*18d0*/  SHF.R.S32.HI R3, RZ, 0x1f, R2 ;  /* 0x0000001fff037819 */ /* 0x004fc80000011402 */
[----:B------:R-:W-:-:S03]  /*18e0*/  LEA.HI R228, R3, R2, RZ, 0x5 ;  /* 0x0000000203e47211 */ /* 0x000fc600078f28ff */
        /* <DEDUP_REMOVED lines=26> */
.L_x_978:
[----:B------:R-:W-:Y:S05]  /*1a90*/  BSYNC B0 ;  /* 0x0000000000007941 */ /* 0x000fea0003800000 */
.L_x_977:
[----:B------:R-:W-:Y:S01]  /*1aa0*/  LEA.HI.SX32 R44, R228, 0xffffffff, 0x1b ;  /* 0xffffffffe42c7811 */ /* 0x000fe200078fdaff */
[----:B------:R-:W-:Y:S01]  /*1ab0*/  BSSY B0, `(.L_x_979) ;  /* 0x000001b000007945 */ /* 0x000fe20003800000 */
[----:B------:R-:W-:Y:S02]  /*1ac0*/  MOV R240, R246 ;  /* 0x000000f600f07202 */ /* 0x000fe40000000f00 */
[----:B------:R-:W-:Y:S01]  /*1ad0*/  SHF.R.S32.HI R12, RZ, 0x1f, R44 ;  /* 0x0000001fff0c7819 */ /* 0x000fe2000001142c */
[----:B------:R-:W-:Y:S02]  /*1ae0*/  IMAD R9, R44, -0x20, R132 ;  /* 0xffffffe02c097824 */ /* 0x000fe400078e0284 */
[----:B------:R-:W-:Y:S02]  /*1af0*/  IMAD R8, R114, R44, RZ ;  /* 0x0000002c72087224 */ /* 0x000fe400078e02ff */
[----:B-1----:R-:W-:Y:S01]  /*1b00*/  IMAD.WIDE.U32 R2, R44, R115, R240 ;  /* 0x000000732c027225 */ /* 0x002fe200078e00f0 */
        /* <DEDUP_REMOVED lines=21> */
.L_x_980:
[----:B------:R-:W-:Y:S05]  /*1c60*/  BSYNC B0 ;  /* 0x0000000000007941 */ /* 0x000fea0003800000 */
.L_x_979:
        /* <DEDUP_REMOVED lines=24> */
.L_x_982:
[----:B------:R-:W-:Y:S05]  /*1df0*/  BSYNC B0 ;  /* 0x0000000000007941 */ /* 0x000fea0003800000 */
.L_x_981:
[----:B------:R-:W-:Y:S01]  /*1e00*/  ISETP.NE.U32.AND P2, PT, RZ, c[0x0][0x318], PT ;  /* 0x0000c600ff007a0c */ /* 0x000fe20003f45070 */
[----:B------:R-:W0:Y:S03]  /*1e10*/  LDGDEPBAR ;  /* 0x00000000000079af */ /* 0x000e260000000000 */
[----:B------:R-:W-:-:S13]  /*1e20*/  ISETP.NE.AND.EX P2, PT, RZ, c[0x0][0x31c], PT, P2 ;  /* 0x0000c700ff007a0c */ /* 0x000fda0003f45320 */
[----:B------:R-:W-:Y:S01]  /*1e30*/  @P2 SHF.R.S32.HI R5, RZ, 0x1f, R24 ;  /* 0x0000001fff052819 */ /* 0x000fe20000011418 */
[----:B--2---:R-:W-:-:S04]  /*1e40*/  @P2 IMAD.WIDE.U32 R2, R24, c[0x0][0x320], R18 ;  /* 0x0000c80018022a25 */ /* 0x004fc800078e0012 */
[----:B------:R-:W-:Y:S01]  /*1e50*/  @P2 IMAD R5, R5, c[0x0][0x320], RZ ;  /* 0x0000c80005052a24 */ /* 0x000fe200078e02ff */
[----:B-1----:R-:W-:Y:S01]  /*1e60*/  @P2 LEA R6, P0, R2, c[0x0][0x318], 0x2 ;  /* 0x0000c60002062a11 */ /* 0x002fe200078010ff */
[----:B------:R-:W-:-:S04]  /*1e70*/  DEPBAR.LE SB0, 0x0 ;  /* 0x000080000000791a */ /* 0x000fc80000000000 */
[----:B------:R-:W-:-:S04]  /*1e80*/  @P2 IMAD R5, R24, c[0x0][0x324], R5 ;  /* 0x0000c90018052a24 */ /* 0x000fc800078e0205 */
[----:B------:R-:W-:-:S05]  /*1e90*/  @P2 IMAD.IADD R5, R3, 0x1, R5 ;  /* 0x0000000103052824 */ /* 0x000fca00078e0205 */
[----:B------:R-:W-:-:S05]  /*1ea0*/  @P2 LEA.HI.X R7, R2, c[0x0][0x31c], R5, 0x2, P0 ;  /* 0x0000c70002072a11 */ /* 0x000fca00000f1405 */
[----:B------:R1:W2:Y:S04]  /*1eb0*/  @P2 LDG.E R5, [R6.64] ;  /* 0x0000000406052981 */ /* 0x0002a8000c1e1900 */
[----:B------:R-:W-:Y:S01]  /*1ec0*/  BAR.SYNC.DEFER_BLOCKING 0x0 ;  /* 0x0000000000007b1d */ /* 0x000fe20000010000 */
[----:B------:R-:W-:Y:S01]  /*1ed0*/  ISETP.GE.AND P1, PT, R10, R9, PT ;  /* 0x000000090a00720c */ /* 0x000fe20003f26270 */
[----:B------:R-:W-:Y:S01]  /*1ee0*/  IMAD R2, R12, c[0x0][0x1a0], RZ ;  /* 0x000068000c027a24 */ /* 0x000fe200078e02ff */
[----:B------:R-:W-:-:S03]  /*1ef0*/  MOV R133, RZ ;  /* 0x000000ff00857202 */ /* 0x000fc60000000f00 */
[----:B------:R-:W2:Y:S01]  /*1f00*/  @P2 MUFU.RCP R8, c[0x0][0x238] ;  /* 0x00008e0000082b08 */ /* 0x000ea20000001000 */
[C---:B------:R-:W-:Y:S01]  /*1f10*/  IMAD R3, R44.reuse, c[0x0][0x1a4], R2 ;  /* 0x000069002c037a24 */ /* 0x040fe200078e0202 */
[----:B------:R-:W-:Y:S01]  /*1f20*/  BSSY B0, `(.L_x_983) ;  /* 0x000001a000007945 */ /* 0x000fe20003800000 */
[----:B-1----:R-:W-:-:S05]  /*1f30*/  IMAD.WIDE.U32 R6, R44, c[0x0][0x1a0], RZ ;  /* 0x000068002c067a25 */ /* 0x002fca00078e00ff */
[----:B------:R1:W-:Y:S01]  /*1f40*/  @P1 STS.128 [R227+0xa000], RZ ;  /* 0x00a000ffe3001388 */ /* 0x0003e20000000c00 */
[----:B------:R-:W-:Y:S01]  /*1f50*/  IMAD.IADD R3, R7, 0x1, R3 ;  /* 0x0000000107037824 */ /* 0x000fe200078e0203 */
[C---:B------:R-:W-:Y:S02]  /*1f60*/  LEA R2, P0, R6.reuse, R244, 0x5 ;  /* 0x000000f406027211 */ /* 0x040fe400078028ff */
[----:B------:R1:W-:Y:S02]  /*1f70*/  @P1 STS.128 [R227+0xb000], RZ ;  /* 0x00b000ffe3001388 */ /* 0x0003e40000000c00 */
[----:B------:R-:W-:Y:S01]  /*1f80*/  LEA.HI.X R3, R6, R243, R3, 0x5, P0 ;  /* 0x000000f306037211 */ /* 0x000fe200000f2c03 */
[----:B--2---:R-:W-:Y:S01]  /*1f90*/  @P2 FMUL.FTZ R133, R5, R8 ;  /* 0x0000000805852220 */ /* 0x004fe20000410000 */
[----:B------:R-:W-:Y:S05]  /*1fa0*/  @P1 BRA `(.L_x_984) ;  /* 0x0000011000001947 */ /* 0x000fea0003800000 */
[----:B-1----:R-:W-:Y:S02]  /*1fb0*/  ISETP.GE.AND P1, PT, R236, c[0x0][0x220], PT ;  /* 0x00008800ec007a0c */ /* 0x002fe40003f26270 */
        /* <DEDUP_REMOVED lines=16> */
.L_x_984:
[----:B-1----:R-:W-:Y:S05]  /*20c0*/  BSYNC B0 ;  /* 0x0000000000007941 */ /* 0x002fea0003800000 */
.L_x_983:
[----:B------:R-:W-:Y:S01]  /*20d0*/  ISETP.GE.AND P0, PT, R14, R9, PT ;  /* 0x000000090e00720c */ /* 0x000fe20003f06270 */
[----:B------:R-:W-:-:S12]  /*20e0*/  BSSY B0, `(.L_x_985) ;  /* 0x0000019000007945 */ /* 0x000fd80003800000 */
[----:B------:R1:W-:Y:S04]  /*20f0*/  @P0 STS.128 [R227+0xa800], RZ ;  /* 0x00a800ffe3000388 */ /* 0x0003e80000000c00 */
[----:B------:R1:W-:Y:S01]  /*2100*/  @P0 STS.128 [R227+0xb800], RZ ;  /* 0x00b800ffe3000388 */ /* 0x0003e20000000c00 */
[----:B------:R-:W-:Y:S05]  /*2110*/  @P0 BRA `(.L_x_986) ;  /* 0x0000015000000947 */ /* 0x000fea0003800000 */
[----:B------:R-:W-:Y:S01]  /*2120*/  ISETP.GE.AND P1, PT, R236, c[0x0][0x220], PT ;  /* 0x00008800ec007a0c */ /* 0x000fe20003f26270 */
[----:B------:R-:W-:Y:S01]  /*2130*/  IMAD.WIDE.U32 R6, R20, c[0x0][0x1a0], RZ ;  /* 0x0000680014067a25 */ /* 0x000fe200078e00ff */
        /* <DEDUP_REMOVED lines=19> */
.L_x_986:
[----:B------:R-:W-:Y:S05]  /*2270*/  BSYNC B0 ;  /* 0x0000000000007941 */ /* 0x000fea0003800000 */
.L_x_985:
        /* <DEDUP_REMOVED lines=25> */
[----:B------:R-:W-:Y:S01]  /*2410*/  IMAD.SHL.U32 R3, R113, 0x2, RZ ;  /* 0x0000000271037824 */ /* 0x000fe200078e00ff */
[----:B------:R-:W-:Y:S01]  /*2420*/  LDSM.16.M88.4 R28, [R212+0x8000] ;  /* 0x00800000d41c783b */ /* 0x000fe20000000200 */
[----:B------:R-:W-:Y:S01]  /*2430*/  IADD3 R2, R212, 0x8000, RZ ;  /* 0x00008000d4027810 */ /* 0x000fe20007ffe0ff */
[--C-:B------:R-:W-:Y:S01]  /*2440*/  IMAD R216, R4, 0x2, R214.reuse ;  /* 0x0000000204d87824 */ /* 0x100fe200078e02d6 */
[----:B------:R-:W-:Y:S01]  /*2450*/  IADD3 R223, R212, 0x8020, RZ ;  /* 0x00008020d4df7810 */ /* 0x000fe20007ffe0ff */
[----:B------:R-:W2:Y:S01]  /*2460*/  LDSM.16.M88.4 R8, [R214+0x2000] ;  /* 0x00200000d608783b */ /* 0x000ea20000000200 */
[----:B------:R-:W-:Y:S01]  /*2470*/  @P1 IADD3 R223, R2, -0x20, RZ ;  /* 0xffffffe002df1810 */ /* 0x000fe20007ffe0ff */
[----:B------:R-:W-:Y:S01]  /*2480*/  IMAD.MOV.U32 R2, RZ, RZ, 0x40 ;  /* 0x00000040ff027424 */ /* 0x000fe200078e00ff */
[----:B------:R-:W-:Y:S01]  /*2490*/  LOP3.LUT R3, R3, 0x6, RZ, 0xc0, !PT ;  /* 0x0000000603037812 */ /* 0x000fe200078ec0ff */
[----:B------:R-:W3:Y:S01]  /*24a0*/  LDSM.16.M88.4 R32, [R212+0x8800] ;  /* 0x00880000d420783b */ /* 0x000ee20000000200 */
[C---:B------:R-:W-:Y:S01]  /*24b0*/  IMAD R222, R0.reuse, 0x2, R214 ;  /* 0x0000000200de7824 */ /* 0x040fe200078e02d6 */
[C---:B------:R-:W-:Y:S01]  /*24c0*/  IADD3 R226, R223.reuse, 0x800, RZ ;  /* 0x00000800dfe27810 */ /* 0x040fe20007ffe0ff */
[----:B------:R-:W-:Y:S01]  /*24d0*/  IMAD R220, R0, 0x2, R216 ;  /* 0x0000000200dc7824 */ /* 0x000fe200078e02d8 */
[----:B------:R-:W4:Y:S01]  /*24e0*/  LDSM.16.M88.4 R16, [R214] ;  /* 0x00000000d610783b */ /* 0x000f220000000200 */
[----:B------:R-:W-:Y:S01]  /*24f0*/  SEL R2, R2, 0xffffffc0, !P2 ;  /* 0xffffffc002027807 */ /* 0x000fe20005000000 */
[----:B------:R-:W-:Y:S01]  /*2500*/  IMAD R44, R44, 0x20, R3 ;  /* 0x000000202c2c7824 */ /* 0x000fe200078e0203 */
[C---:B------:R-:W-:Y:S01]  /*2510*/  IADD3 R225, R223.reuse, 0x1000, RZ ;  /* 0x00001000dfe17810 */ /* 0x040fe20007ffe0ff */
[----:B------:R-:W-:Y:S01]  /*2520*/  LDSM.16.M88.4 R36, [R223] ;  /* 0x00000000df24783b */ /* 0x000fe20000000200 */
[----:B------:R-:W-:Y:S01]  /*2530*/  IADD3 R224, R223, 0x1800, RZ ;  /* 0x00001800dfe07810 */ /* 0x000fe20007ffe0ff */
[----:B------:R-:W-:Y:S01]  /*2540*/  IMAD.IADD R221, R212, 0x1, R2 ;  /* 0x00000001d4dd7824 */ /* 0x000fe200078e0202 */
[----:B------:R-:W-:Y:S01]  /*2550*/  ISETP.GE.AND P0, PT, R44, R132, PT ;  /* 0x000000842c00720c */ /* 0x000fe20003f06270 */
[----:B------:R-:W5:Y:S01]  /*2560*/  LDSM.16.M88.4 R12, [R216+0x2000] ;  /* 0x00200000d80c783b */ /* 0x000f620000000200 */
[----:B------:R-:W-:Y:S01]  /*2570*/  IMAD.IADD R219, R2, 0x1, R223 ;  /* 0x0000000102db7824 */ /* 0x000fe200078e02df */
[----:B------:R-:W-:-:S02]  /*2580*/  SHF.R.S32.HI R2, RZ, 0x1f, R45 ;  /* 0x0000001fff027819 */ /* 0x000fc4000001142d */
[----:B------:R-:W1:Y:S02]  /*2590*/  LDSM.16.M88.4 R40, [R223+0x800] ;  /* 0x00080000df28783b */ /* 0x000e640000000200 */
[----:B------:R-:W-:Y:S02]  /*25a0*/  LEA.HI R2, R2, R45, RZ, 0x2 ;  /* 0x0000002d02027211 */ /* 0x000fe400078f10ff */
[----:B------:R-:W1:Y:S01]  /*25b0*/  LDSM.16.M88.4 R24, [R216] ;  /* 0x00000000d818783b */ /* 0x000e620000000200 */
[----:B------:R-:W-:Y:S02]  /*25c0*/  IADD3 R45, R44, 0x9, RZ ;  /* 0x000000092c2d7810 */ /* 0x000fe40007ffe0ff */
[----:B------:R-:W-:Y:S01]  /*25d0*/  SHF.R.S32.HI R47, RZ, 0x2, R2 ;  /* 0x00000002ff2f7819 */ /* 0x000fe20000011402 */
[----:B------:R-:W-:Y:S01]  /*25e0*/  LDSM.16.M88.4 R48, [R221+0x8000] ;  /* 0x00800000dd30783b */ /* 0x000fe20000000200 */
[----:B------:R-:W-:-:S03]  /*25f0*/  ISETP.GE.AND P5, PT, R45, R132, PT ;  /* 0x000000842d00720c */ /* 0x000fc60003fa6270 */
[----:B------:R-:W1:Y:S01]  /*2600*/  LDSM.16.M88.4 R20, [R222+0x2000] ;  /* 0x00200000de14783b */ /* 0x000e620000000200 */
[----:B------:R-:W-:Y:S01]  /*2610*/  IMAD R2, R46, 0x10, R47 ;  /* 0x000000102e027824 */ /* 0x000fe200078e022f */
[----:B------:R-:W-:Y:S02]  /*2620*/  IADD3 R46, R44, 0x8, RZ ;  /* 0x000000082c2e7810 */ /* 0x000fe40007ffe0ff */
[----:B------:R-:W1:Y:S01]  /*2630*/  LDSM.16.M88.4 R64, [R221+0x8800] ;  /* 0x00880000dd40783b */ /* 0x000e620000000200 */
[----:B------:R-:W-:Y:S01]  /*2640*/  IMAD.IADD R235, R235, 0x1, R2 ;  /* 0x00000001ebeb7824 */ /* 0x000fe200078e0202 */
[----:B------:R-:W-:Y:S01]  /*2650*/  ISETP.GE.AND P6, PT, R46, R132, PT ;  /* 0x000000842e00720c */ /* 0x000fe20003fc6270 */
[----:B--2---:R-:W-:Y:S01]  /*2660*/  HMMA.16816.F32 R52, R8, R28, RZ ;  /* 0x0000001c0834723c */ /* 0x004fe200000018ff */
[----:B------:R2:W-:Y:S02]  /*2670*/  STL [R1], R47 ;  /* 0x0000002f01007387 */ /* 0x0005e40000100800 */
[----:B------:R-:W-:-:S05]  /*2680*/  IADD3 R2, R132, R235, -R200 ;  /* 0x000000eb84027210 */ /* 0x000fca0007ffe8c8 */
[----:B------:R-:W-:Y:S01]  /*2690*/  IMAD.IADD R3, R2, 0x1, -R44 ;  /* 0x0000000102037824 */ /* 0x000fe200078e0a2c */
[----:B---3--:R-:W-:Y:S04]  /*26a0*/  HMMA.16816.F32 R56, R8, R32, RZ ;  /* 0x000000200838723c */ /* 0x008fe800000018ff */
[----:B------:R-:W-:-:S04]  /*26b0*/  IABS R3, R3 ;  /* 0x0000000300037213 */ /* 0x000fc80000000000 */
[----:B------:R-:W-:Y:S01]  /*26c0*/  HMMA.16816.F32 R60, R8, R30, RZ ;  /* 0x0000001e083c723c */ /* 0x000fe200000018ff */
[----:B------:R-:W-:-:S04]  /*26d0*/  IMAD.MOV.U32 R5, RZ, RZ, R3 ;  /* 0x000000ffff057224 */ /* 0x000fc800078e0003 */
[----:B------:R3:W-:Y:S03]  /*26e0*/  I2F R108, R5 ;  /* 0x00000005006c7306 */ /* 0x0007e60000201400 */
[----:B------:R-:W-:Y:S01]  /*26f0*/  HMMA.16816.F32 R8, R8, R34, RZ ;  /* 0x000000220808723c */ /* 0x000fe200000018ff */
[----:B--2---:R-:W-:-:S04]  /*2700*/  IADD3 R47, R44, 0x1, RZ ;  /* 0x000000012c2f7810 */ /* 0x004fc80007ffe0ff */
[----:B------:R-:W-:Y:S01]  /*2710*/  ISETP.GE.AND P3, PT, R47, R132, PT ;  /* 0x000000842f00720c */ /* 0x000fe20003f66270 */
[C---:B------:R-:W-:Y:S02]  /*2720*/  IMAD.IADD R6, R2.reuse, 0x1, -R47 ;  /* 0x0000000102067824 */ /* 0x040fe400078e0a2f */
[----:B----4-:R-:W-:Y:S03]  /*2730*/  HMMA.16816.F32 R72, R16, R28, RZ ;  /* 0x0000001c1048723c */ /* 0x010fe600000018ff */
[----:B------:R-:W-:Y:S01]  /*2740*/  IABS R3, R6 ;  /* 0x0000000600037213 */ /* 0x000fe20000000000 */
[----:B------:R-:W-:-:S04]  /*2750*/  IMAD.IADD R6, R2, 0x1, -R46 ;  /* 0x0000000102067824 */ /* 0x000fc800078e0a2e */
[----:B------:R-:W-:Y:S01]  /*2760*/  HMMA.16816.F32 R68, R16, R32, RZ ;  /* 0x000000201044723c */ /* 0x000fe200000018ff */
[----:B---3--:R-:W-:Y:S01]  /*2770*/  IMAD.MOV.U32 R5, RZ, RZ, R3 ;  /* 0x000000ffff057224 */ /* 0x008fe200078e0003 */
[----:B------:R-:W-:-:S03]  /*2780*/  IABS R3, R6 ;  /* 0x0000000600037213 */ /* 0x000fc60000000000 */
[----:B------:R2:W-:Y:S03]  /*2790*/  I2F R110, R5 ;  /* 0x00000005006e7306 */ /* 0x0005e60000201400 */
[C---:B------:R-:W-:Y:S05]  /*27a0*/  HMMA.16816.F32 R28, R16.reuse, R30, RZ ;  /* 0x0000001e101c723c */ /* 0x040fea00000018ff */
[----:B------:R3:W-:Y:S03]  /*27b0*/  I2F R109, R3 ;  /* 0x00000003006d7306 */ /* 0x0007e60000201400 */
[----:B------:R-:W-:Y:S01]  /*27c0*/  HMMA.16816.F32 R80, R16, R34, RZ ;  /* 0x000000221050723c */ /* 0x000fe200000018ff */
[----:B------:R-:W4:Y:S01]  /*27d0*/  LDSM.16.M88.4 R16, [R222] ;  /* 0x00000000de10783b */ /* 0x000f220000000200 */
[----:B--2---:R-:W-:-:S06]  /*27e0*/  IMAD.IADD R5, R2, 0x1, -R45 ;  /* 0x0000000102057824 */ /* 0x004fcc00078e0a2d */
[----:B-----5:R-:W-:Y:S01]  /*27f0*/  HMMA.16816.F32 R76, R12, R36, R52 ;  /* 0x000000240c4c723c */ /* 0x020fe20000001834 */
[----:B------:R-:W-:-:S04]  /*2800*/  IABS R5, R5 ;  /* 0x0000000500057213 */ /* 0x000fc80000000000 */
[----:B------:R2:W-:Y:S03]  /*2810*/  I2F R107, R5 ;  /* 0x00000005006b7306 */ /* 0x0005e60000201400 */
[C---:B-1----:R-:W-:Y:S08]  /*2820*/  HMMA.16816.F32 R56, R12.reuse, R40, R56 ;  /* 0x000000280c38723c */ /* 0x042ff00000001838 */
[C---:B------:R-:W-:Y:S08]  /*2830*/  HMMA.16816.F32 R84, R12.reuse, R38, R60 ;  /* 0x000000260c54723c */ /* 0x040ff0000000183c */
[----:B------:R-:W-:Y:S01]  /*2840*/  HMMA.16816.F32 R52, R12, R42, R8 ;  /* 0x0000002a0c34723c */ /* 0x000fe20000001808 */
[----:B------:R-:W-:Y:S04]  /*2850*/  LDSM.16.M88.4 R8, [R220+0x2000] ;  /* 0x00200000dc08783b */ /* 0x000fe80000000200 */
[----:B------:R-:W-:Y:S03]  /*2860*/  LDSM.16.M88.4 R12, [R220] ;  /* 0x00000000dc0c783b */ /* 0x000fe60000000200 */
[C---:B------:R-:W-:Y:S08]  /*2870*/  HMMA.16816.F32 R32, R24.reuse, R36, R72 ;  /* 0x000000241820723c */ /* 0x040ff00000001848 */
[C---:B------:R-:W-:Y:S08]  /*2880*/  HMMA.16816.F32 R88, R24.reuse, R40, R68 ;  /* 0x000000281858723c */ /* 0x040ff00000001844 */
[C---:B------:R-:W-:Y:S01]  /*2890*/  HMMA.16816.F32 R36, R24.reuse, R38, R28 ;  /* 0x000000261824723c */ /* 0x040fe2000000181c */
[----:B------:R-:W1:Y:S07]  /*28a0*/  LDSM.16.M88.4 R28, [R219] ;  /* 0x00000000db1c783b */ /* 0x000e6e0000000200 */
[----:B------:R-:W-:Y:S01]  /*28b0*/  HMMA.16816.F32 R40, R24, R42, R80 ;  /* 0x0000002a1828723c */ /* 0x000fe20000001850 */
[----:B------:R-:W5:Y:S07]  /*28c0*/  LDSM.16.M88.4 R24, [R219+0x800] ;  /* 0x00080000db18783b */ /* 0x000f6e0000000200 */
[C---:B------:R-:W-:Y:S08]  /*28d0*/  HMMA.16816.F32 R60, R20.reuse, R48, R76 ;  /* 0x00000030143c723c */ /* 0x040ff0000000184c */
[C---:B------:R-:W-:Y:S08]  /*28e0*/  HMMA.16816.F32 R80, R20.reuse, R64, R56 ;  /* 0x000000401450723c */ /* 0x040ff00000001838 */
[C---:B------:R-:W-:Y:S07]  /*28f0*/  HMMA.16816.F32 R76, R20.reuse, R50, R84 ;  /* 0x00000032144c723c */ /* 0x040fee0000001854 */
[C---:B------:R-:W-:Y:S01]  /*2900*/  IADD3 R87, R44.reuse, 0x10, RZ ;  /* 0x000000102c577810 */ /* 0x040fe20007ffe0ff */
[----:B------:R-:W-:Y:S01]  /*2910*/  HMMA.16816.F32 R72, R20, R66, R52 ;  /* 0x000000421448723c */ /* 0x000fe20000001834 */
[----:B------:R-:W-:Y:S01]  /*2920*/  LDSM.16.M88.4 R20, [R214+0x6000] ;  /* 0x00600000d614783b */ /* 0x000fe20000000200 */
[----:B------:R-:W-:-:S02]  /*2930*/  IADD3 R84, R44, 0x11, RZ ;  /* 0x000000112c547810 */ /* 0x000fc40007ffe0ff */
[----:B---3--:R-:W-:Y:S01]  /*2940*/  IMAD.IADD R3, R2, 0x1, -R87 ;  /* 0x0000000102037824 */ /* 0x008fe200078e0a57 */
[----:B------:R-:W-:Y:S02]  /*2950*/  IADD3 R86, R44, 0x19, RZ ;  /* 0x000000192c567810 */ /* 0x000fe40007ffe0ff */
[C---:B------:R-:W-:Y:S01]  /*2960*/  IMAD.IADD R6, R2.reuse, 0x1, -R84 ;  /* 0x0000000102067824 */ /* 0x040fe200078e0a54 */
[C---:B----4-:R-:W-:Y:S01]  /*2970*/  HMMA.16816.F32 R68, R16.reuse, R48, R32 ;  /* 0x000000301044723c */ /* 0x050fe20000001820 */
[----:B------:R-:W3:Y:S01]  /*2980*/  LDSM.16.M88.4 R32, [R212+0x9000] ;  /* 0x00900000d420783b */ /* 0x000ee20000000200 */
[----:B------:R-:W-:Y:S01]  /*2990*/  IABS R3, R3 ;  /* 0x0000000300037213 */ /* 0x000fe20000000000 */
[----:B------:R-:W-:Y:S01]  /*29a0*/  IMAD.IADD R7, R2, 0x1, -R86 ;  /* 0x0000000102077824 */ /* 0x000fe200078e0a56 */
[-C--:B------:R-:W-:Y:S02]  /*29b0*/  ISETP.GE.AND P4, PT, R87, R132.reuse, PT ;  /* 0x000000845700720c */ /* 0x080fe40003f86270 */
[----:B------:R-:W-:Y:S01]  /*29c0*/  ISETP.GE.AND P2, PT, R84, R132, PT ;  /* 0x000000845400720c */ /* 0x000fe20003f46270 */
[----:B--2---:R-:W-:Y:S01]  /*29d0*/  IMAD.MOV.U32 R5, RZ, RZ, R3 ;  /* 0x000000ffff057224 */ /* 0x004fe200078e0003 */
[----:B------:R-:W-:Y:S01]  /*29e0*/  HMMA.16816.F32 R56, R16, R50, R36 ;  /* 0x000000321038723c */ /* 0x000fe20000001824 */
[----:B------:R-:W2:Y:S01]  /*29f0*/  LDSM.16.M88.4 R36, [R212+0x9800] ;  /* 0x00980000d424783b */ /* 0x000ea20000000200 */
[----:B------:R-:W-:Y:S01]  /*2a00*/  IABS R3, R6 ;  /* 0x0000000600037213 */ /* 0x000fe20000000000 */
[----:B------:R4:W-:Y:S01]  /*2a10*/  I2F R106, R5 ;  /* 0x00000005006a7306 */ /* 0x0009e20000201400 */
[----:B------:R-:W-:-:S04]  /*2a20*/  IABS R7, R7 ;  /* 0x0000000700077213 */ /* 0x000fc80000000000 */
[C---:B------:R-:W-:Y:S03]  /*2a30*/  HMMA.16816.F32 R52, R16.reuse, R64, R88 ;  /* 0x000000401034723c */ /* 0x040fe60000001858 */
[----:B------:R-:W-:Y:S04]  /*2a40*/  I2F R103, R7 ;  /* 0x0000000700677306 */ /* 0x000fe80000201400 */
[----:B------:R-:W-:Y:S01]  /*2a50*/  IADD3 R88, R44, 0x18, RZ ;  /* 0x000000182c587810 */ /* 0x000fe20007ffe0ff */
[----:B------:R-:W-:Y:S01]  /*2a60*/  HMMA.16816.F32 R48, R16, R66, R40 ;  /* 0x000000421030723c */ /* 0x000fe20000001828 */
[----:B------:R-:W2:Y:S01]  /*2a70*/  LDSM.16.M88.4 R16, [R214+0x4000] ;  /* 0x00400000d610783b */ /* 0x000ea20000000200 */
[----:B----4-:R-:W-:Y:S01]  /*2a80*/  IMAD.MOV.U32 R5, RZ, RZ, R3 ;  /* 0x000000ffff057224 */ /* 0x010fe200078e0003 */
[----:B------:R-:W-:Y:S01]  /*2a90*/  ISETP.GE.AND P1, PT, R88, R132, PT ;  /* 0x000000845800720c */ /* 0x000fe20003f26270 */
[----:B------:R-:W-:-:S02]  /*2aa0*/  IMAD.IADD R6, R2, 0x1, -R88 ;  /* 0x0000000102067824 */ /* 0x000fc400078e0a58 */
[----:B------:R4:W-:Y:S02]  /*2ab0*/  I2F R105, R5 ;  /* 0x0000000500697306 */ /* 0x0009e40000201400 */
[----:B-1----:R-:W-:Y:S01]  /*2ac0*/  HMMA.16816.F32 R40, R8, R28, R60 ;  /* 0x0000001c0828723c */ /* 0x002fe2000000183c */
[----:B------:R-:W-:Y:S02]  /*2ad0*/  IABS R3, R6 ;  /* 0x0000000600037213 */ /* 0x000fe40000000000 */
[----:B------:R-:W-:-:S03]  /*2ae0*/  IADD3 R6, R2, 0x8, RZ ;  /* 0x0000000802067810 */ /* 0x000fc60007ffe0ff */
[----:B------:R1:W-:Y:S02]  /*2af0*/  I2F R104, R3 ;  /* 0x0000000300687306 */ /* 0x0003e40000201400 */
[----:B------:R-:W-:Y:S01]  /*2b00*/  HMMA.16816.F32 R60, R8, R30, R76 ;  /* 0x0000001e083c723c */ /* 0x000fe2000000184c */
[----:B----4-:R-:W-:-:S07]  /*2b10*/  IADD3 R5, R2, 0x40, RZ ;  /* 0x0000004002057810 */ /* 0x010fce0007ffe0ff */
[----:B-----5:R-:W-:Y:S01]  /*2b20*/  HMMA.16816.F32 R64, R8, R24, R80 ;  /* 0x000000180840723c */ /* 0x020fe20000001850 */
[----:B-1----:R-:W-:-:S07]  /*2b30*/  IMAD.IADD R3, R6, 0x1, -R44 ;  /* 0x0000000106037824 */ /* 0x002fce00078e0a2c */
[----:B------:R-:W-:Y:S01]  /*2b40*/  HMMA.16816.F32 R72, R8, R26, R72 ;  /* 0x0000001a0848723c */ /* 0x000fe20000001848 */
[----:B------:R-:W-:Y:S01]  /*2b50*/  LDSM.16.M88.4 R8, [R216+0x6000] ;  /* 0x00600000d808783b */ /* 0x000fe20000000200 */
[----:B------:R-:W-:-:S06]  /*2b60*/  IABS R3, R3 ;  /* 0x0000000300037213 */ /* 0x000fcc0000000000 */
[----:B------:R-:W-:Y:S01]  /*2b70*/  HMMA.16816.F32 R68, R12, R28, R68 ;  /* 0x0000001c0c44723c */ /* 0x000fe20000001844 */
[----:B------:R-:W-:Y:S01]  /*2b80*/  IMAD.MOV.U32 R7, RZ, RZ, R3 ;  /* 0x000000ffff077224 */ /* 0x000fe200078e0003 */
[----:B------:R-:W-:-:S03]  /*2b90*/  IADD3 R3, R2, 0x48, RZ ;  /* 0x0000004802037810 */ /* 0x000fc60007ffe0ff */
[----:B------:R1:W4:Y:S03]  /*2ba0*/  I2F R101, R7 ;  /* 0x0000000700657306 */ /* 0x0003260000201400 */
[C---:B------:R-:W-:Y:S08]  /*2bb0*/  HMMA.16816.F32 R56, R12.reuse, R30, R56 ;  /* 0x0000001e0c38723c */ /* 0x040ff00000001838 */
[C---:B------:R-:W-:Y:S08]  /*2bc0*/  HMMA.16816.F32 R52, R12.reuse, R24, R52 ;  /* 0x000000180c34723c */ /* 0x040ff00000001834 */
[----:B------:R-:W-:Y:S01]  /*2bd0*/  HMMA.16816.F32 R48, R12, R26, R48 ;  /* 0x0000001a0c30723c */ /* 0x000fe20000001830 */
[----:B------:R-:W5:Y:S04]  /*2be0*/  LDSM.16.M88.4 R12, [R223+0x1000] ;  /* 0x00100000df0c783b */ /* 0x000f680000000200 */
[----:B------:R-:W1:Y:S03]  /*2bf0*/  LDSM.16.M88.4 R24, [R223+0x1800] ;  /* 0x00180000df18783b */ /* 0x000e660000000200 */
[C---:B---3--:R-:W-:Y:S08]  /*2c00*/  HMMA.16816.F32 R40, R20.reuse, R32, R40 ;  /* 0x000000201428723c */ /* 0x048ff00000001828 */
[C---:B------:R-:W-:Y:S08]  /*2c10*/  HMMA.16816.F32 R60, R20.reuse, R34, R60 ;  /* 0x00000022143c723c */ /* 0x040ff0000000183c */
[C---:B--2---:R-:W-:Y:S08]  /*2c20*/  HMMA.16816.F32 R64, R20.reuse, R36, R64 ;  /* 0x000000241440723c */ /* 0x044ff00000001840 */
[----:B------:R-:W-:Y:S01]  /*2c30*/  HMMA.16816.F32 R28, R20, R38, R72 ;  /* 0x00000026141c723c */ /* 0x000fe20000001848 */
[----:B------:R-:W2:Y:S07]  /*2c40*/  LDSM.16.M88.4 R20, [R216+0x4000] ;  /* 0x00400000d814783b */ /* 0x000eae0000000200 */
[C---:B------:R-:W-:Y:S08]  /*2c50*/  HMMA.16816.F32 R68, R16.reuse, R32, R68 ;  /* 0x000000201044723c */ /* 0x040ff00000001844 */
[----:B------:R-:W-:Y:S01]  /*2c60*/  HMMA.16816.F32 R76, R16, R34, R56 ;  /* 0x00000022104c723c */ /* 0x000fe20000001838 */
[----:B------:R-:W-:Y:S07]  /*2c70*/  LDSM.16.M88.4 R32, [R221+0x9000] ;  /* 0x00900000dd20783b */ /* 0x000fee0000000200 */
[C---:B-----5:R-:W-:Y:S08]  /*2c80*/  HMMA.16816.F32 R40, R8.reuse, R12, R40 ;  /* 0x0000000c0828723c */ /* 0x060ff00000001828 */
[C---:B------:R-:W-:Y:S08]  /*2c90*/  HMMA.16816.F32 R60, R8.reuse, R14, R60 ;  /* 0x0000000e083c723c */ /* 0x040ff0000000183c */
[C---:B-1----:R-:W-:Y:S08]  /*2ca0*/  HMMA.16816.F32 R64, R8.reuse, R24, R64 ;  /* 0x000000180840723c */ /* 0x042ff00000001840 */
[----:B------:R-:W-:Y:S07]  /*2cb0*/  HMMA.16816.F32 R28, R8, R26, R28 ;  /* 0x0000001a081c723c */ /* 0x000fee000000181c */
[--C-:B------:R-:W-:Y:S01]  /*2cc0*/  IMAD.IADD R8, R5, 0x1, -R44.reuse ;  /* 0x0000000105087824 */ /* 0x100fe200078e0a2c */
[----:B------:R-:W-:Y:S04]  /*2cd0*/  HMMA.16816.F32 R72, R16, R36, R52 ;  /* 0x000000241048723c */ /* 0x000fe80000001834 */
[----:B------:R-:W-:Y:S01]  /*2ce0*/  IABS R2, R8 ;  /* 0x0000000800027213 */ /* 0x000fe20000000000 */
[----:B------:R-:W-:-:S03]  /*2cf0*/  IMAD.IADD R8, R3, 0x1, -R44 ;  /* 0x0000000103087824 */ /* 0x000fc600078e0a2c */
[----:B------:R-:W-:Y:S01]  /*2d00*/  HMMA.16816.F32 R56, R16, R38, R48 ;  /* 0x000000261038723c */ /* 0x000fe20000001830 */
[----:B------:R-:W1:Y:S01]  /*2d10*/  LDSM.16.M88.4 R16, [R222+0x6000] ;  /* 0x00600000de10783b */ /* 0x000e620000000200 */
[----:B------:R-:W-:Y:S01]  /*2d20*/  IMAD.MOV.U32 R7, RZ, RZ, R2 ;  /* 0x000000ffff077224 */ /* 0x000fe200078e0002 */
[----:B------:R-:W-:Y:S01]  /*2d30*/  IABS R2, R8 ;  /* 0x0000000800027213 */ /* 0x000fe20000000000 */
[--C-:B------:R-:W-:Y:S01]  /*2d40*/  IMAD.IADD R8, R3, 0x1, -R47.reuse ;  /* 0x0000000103087824 */ /* 0x100fe200078e0a2f */
[----:B------:R-:W3:Y:S01]  /*2d50*/  LDSM.16.M88.4 R36, [R221+0x9800] ;  /* 0x00980000dd24783b */ /* 0x000ee20000000200 */
[----:B------:R5:W-:Y:S02]  /*2d60*/  I2F R99, R7 ;  /* 0x0000000700637306 */ /* 0x000be40000201400 */
[C---:B--2---:R-:W-:Y:S06]  /*2d70*/  HMMA.16816.F32 R48, R20.reuse, R12, R68 ;  /* 0x0000000c1430723c */ /* 0x044fec0000001844 */
[----:B------:R2:W-:Y:S02]  /*2d80*/  I2F R97, R2 ;  /* 0x0000000200617306 */ /* 0x0005e40000201400 */
[----:B------:R-:W-:Y:S01]  /*2d90*/  HMMA.16816.F32 R52, R20, R14, R76 ;  /* 0x0000000e1434723c */ /* 0x000fe2000000184c */
[----:B------:R-:W3:Y:S01]  /*2da0*/  LDSM.16.M88.4 R12, [R222+0x4000] ;  /* 0x00400000de0c783b */ /* 0x000ee20000000200 */
[----:B-----5:R-:W-:-:S06]  /*2db0*/  IMAD.IADD R7, R6, 0x1, -R47 ;  /* 0x0000000106077824 */ /* 0x020fcc00078e0a2f */
[----:B------:R-:W-:Y:S01]  /*2dc0*/  HMMA.16816.F32 R68, R20, R24, R72 ;  /* 0x000000181444723c */ /* 0x000fe20000001848 */
[----:B------:R-:W-:Y:S01]  /*2dd0*/  IABS R7, R7 ;  /* 0x0000000700077213 */ /* 0x000fe20000000000 */
[----:B--2---:R-:W-:-:S03]  /*2de0*/  IMAD.IADD R2, R5, 0x1, -R47 ;  /* 0x0000000105027824 */ /* 0x004fc600078e0a2f */
[----:B------:R2:W-:Y:S03]  /*2df0*/  I2F R102, R7 ;  /* 0x0000000700667306 */ /* 0x0005e60000201400 */
[----:B------:R-:W-:Y:S01]  /*2e00*/  HMMA.16816.F32 R20, R20, R26, R56 ;  /* 0x0000001a1414723c */ /* 0x000fe20000001838 */
[----:B------:R-:W-:Y:S01]  /*2e10*/  LDSM.16.M88.4 R24, [R219+0x1000] ;  /* 0x00100000db18783b */ /* 0x000fe20000000200 */
[----:B------:R-:W-:-:S06]  /*2e20*/  IABS R2, R2 ;  /* 0x0000000200027213 */ /* 0x000fcc0000000000 */
[----:B-1----:R-:W-:Y:S01]  /*2e30*/  HMMA.16816.F32 R72, R16, R32, R40 ;  /* 0x000000201048723c */ /* 0x002fe20000001828 */
[----:B------:R-:W-:Y:S01]  /*2e40*/  LDSM.16.M88.4 R40, [R219+0x1800] ;  /* 0x00180000db28783b */ /* 0x000fe20000000200 */
[----:B--2---:R-:W-:Y:S01]  /*2e50*/  IMAD.MOV.U32 R7, RZ, RZ, R2 ;  /* 0x000000ffff077224 */ /* 0x004fe200078e0002 */
[----:B------:R-:W-:Y:S01]  /*2e60*/  IABS R2, R8 ;  /* 0x0000000800027213 */ /* 0x000fe20000000000 */
[----:B------:R-:W-:-:S04]  /*2e70*/  IMAD.IADD R8, R6, 0x1, -R46 ;  /* 0x0000000106087824 */ /* 0x000fc800078e0a2e */
[C---:B------:R-:W-:Y:S01]  /*2e80*/  HMMA.16816.F32 R76, R16.reuse, R34, R60 ;  /* 0x00000022104c723c */ /* 0x040fe2000000183c */
[----:B------:R1:W-:Y:S07]  /*2e90*/  I2F R100, R7 ;  /* 0x0000000700647306 */ /* 0x0003ee0000201400 */
[C---:B---3--:R-:W-:Y:S08]  /*2ea0*/  HMMA.16816.F32 R80, R16.reuse, R36, R64 ;  /* 0x000000241050723c */ /* 0x048ff00000001840 */
[----:B------:R-:W-:Y:S01]  /*2eb0*/  HMMA.16816.F32 R92, R16, R38, R28 ;  /* 0x00000026105c723c */ /* 0x000fe2000000181c */
[----:B-1----:R-:W-:Y:S01]  /*2ec0*/  IMAD.MOV.U32 R7, RZ, RZ, R2 ;  /* 0x000000ffff077224 */ /* 0x002fe200078e0002 */
[----:B------:R-:W-:-:S02]  /*2ed0*/  IABS R2, R8 ;  /* 0x0000000800027213 */ /* 0x000fc40000000000 */
[----:B------:R-:W1:Y:S01]  /*2ee0*/  LDSM.16.M88.4 R8, [R220+0x4000] ;  /* 0x00400000dc08783b */ /* 0x000e620000000200 */
[----:B------:R2:W-:Y:S02]  /*2ef0*/  I2F R98, R7 ;  /* 0x0000000700627306 */ /* 0x0005e40000201400 */
[----:B------:R-:W-:Y:S01]  /*2f00*/  IMAD.IADD R16, R6, 0x1, -R45 ;  /* 0x0000000106107824 */ /* 0x000fe200078e0a2d */
[C---:B------:R-:W-:Y:S05]  /*2f10*/  HMMA.16816.F32 R48, R12.reuse, R32, R48 ;  /* 0x000000200c30723c */ /* 0x040fea0000001830 */
[----:B------:R3:W5:Y:S03]  /*2f20*/  I2F R96, R2 ;  /* 0x0000000200607306 */ /* 0x0007660000201400 */
[----:B------:R-:W-:Y:S01]  /*2f30*/  HMMA.16816.F32 R32, R12, R34, R52 ;  /* 0x000000220c20723c */ /* 0x000fe20000001834 */
[----:B--2---:R-:W-:-:S07]  /*2f40*/  IMAD.IADD R7, R5, 0x1, -R46 ;  /* 0x0000000105077824 */ /* 0x004fce00078e0a2e */
[----:B------:R-:W-:Y:S01]  /*2f50*/  HMMA.16816.F32 R28, R12, R36, R68 ;  /* 0x000000240c1c723c */ /* 0x000fe20000001844 */
[----:B------:R-:W-:Y:S01]  /*2f60*/  IABS R7, R7 ;  /* 0x0000000700077213 */ /* 0x000fe20000000000 */
[----:B---3--:R-:W-:-:S03]  /*2f70*/  IMAD.IADD R2, R3, 0x1, -R46 ;  /* 0x0000000103027824 */ /* 0x008fc600078e0a2e */
[----:B------:R2:W-:Y:S03]  /*2f80*/  I2F R91, R7 ;  /* 0x00000007005b7306 */ /* 0x0005e60000201400 */
[----:B------:R-:W-:Y:S01]  /*2f90*/  HMMA.16816.F32 R20, R12, R38, R20 ;  /* 0x000000260c14723c */ /* 0x000fe20000001814 */
[----:B------:R-:W-:-:S06]  /*2fa0*/  IABS R2, R2 ;  /* 0x0000000200027213 */ /* 0x000fcc0000000000 */
[C---:B------:R-:W-:Y:S01]  /*2fb0*/  IMAD.IADD R12, R5.reuse, 0x1, -R87 ;  /* 0x00000001050c7824 */ /* 0x040fe200078e0a57 */
[C---:B-1----:R-:W-:Y:S01]  /*2fc0*/  HMMA.16816.F32 R52, R8.reuse, R24, R48 ;  /* 0x000000180834723c */ /* 0x042fe20000001830 */
[----:B--2---:R-:W-:Y:S01]  /*2fd0*/  IMAD.MOV.U32 R7, RZ, RZ, R2 ;  /* 0x000000ffff077224 */ /* 0x004fe200078e0002 */
[----:B------:R-:W-:Y:S01]  /*2fe0*/  IABS R2, R16 ;  /* 0x0000001000027213 */ /* 0x000fe20000000000 */
[----:B------:R-:W-:Y:S02]  /*2ff0*/  IMAD.IADD R16, R5, 0x1, -R45 ;  /* 0x0000000105107824 */ /* 0x000fe400078e0a2d */
[----:B------:R1:W-:Y:S03]  /*3000*/  I2F R90, R7 ;  /* 0x00000007005a7306 */ /* 0x0003e60000201400 */
[C---:B------:R-:W-:Y:S08]  /*3010*/  HMMA.16816.F32 R68, R8.reuse, R26, R32 ;  /* 0x0000001a0844723c */ /* 0x040ff00000001820 */
[----:B------:R-:W-:Y:S01]  /*3020*/  HMMA.16816.F32 R56, R8, R42, R20 ;  /* 0x0000002a0838723c */ /* 0x000fe20000001814 */
[----:B-1----:R-:W-:Y:S01]  /*3030*/  IMAD.MOV.U32 R7, RZ, RZ, R2 ;  /* 0x000000ffff077224 */ /* 0x002fe200078e0002 */
[----:B------:R-:W-:-:S06]  /*3040*/  IABS R2, R16 ;  /* 0x0000001000027213 */ /* 0x000fcc0000000000 */
[----:B------:R-:W-:Y:S01]  /*3050*/  HMMA.16816.F32 R64, R8, R40, R28 ;  /* 0x000000280840723c */ /* 0x000fe2000000181c */
[----:B------:R-:W1:Y:S01]  /*3060*/  LDSM.16.M88.4 R16, [R220+0x6000] ;  /* 0x00600000dc10783b */ /* 0x000e620000000200 */
[----:B------:R2:W-:Y:S01]  /*3070*/  I2F R89, R7 ;  /* 0x0000000700597306 */ /* 0x0005e20000201400 */
[----:B------:R-:W-:-:S04]  /*3080*/  DEPBAR.LE SB0, 0x0 ;  /* 0x000080000000791a */ /* 0x000fc80000000000 */
[----:B------:R-:W-:Y:S02]  /*3090*/  IMAD.IADD R8, R3, 0x1, -R84 ;  /* 0x0000000103087824 */ /* 0x000fe400078e0a54 */
[-C--:B----4-:R-:W-:Y:S01]  /*30a0*/  FFMA.FTZ R11, R101, -R133.reuse, R54 ;  /* 0x80000085650b7223 */ /* 0x090fe20000010036 */
[----:B------:R3:W-:Y:S01]  /*30b0*/  I2F R85, R2 ;  /* 0x0000000200557306 */ /* 0x0007e20000201400 */
[----:B------:R-:W-:-:S03]  /*30c0*/  FFMA.FTZ R33, R109, -R133, R68 ;  /* 0x800000856d217223 */ /* 0x000fc60000010044 */
[----:B------:R-:W-:Y:S02]  /*30d0*/  FSEL R140, R11, -INF , !P0 ;  /* 0xff8000000b8c7808 */ /* 0x000fe40004000000 */
[----:B------:R-:W-:Y:S02]  /*30e0*/  FFMA.FTZ R32, R104, -R133, R56 ;  /* 0x8000008568207223 */ /* 0x000fe40000010038 */
[----:B--2---:R-:W-:-:S03]  /*30f0*/  IMAD.IADD R7, R3, 0x1, -R45 ;  /* 0x0000000103077824 */ /* 0x004fc600078e0a2d */
[----:B------:R-:W-:Y:S02]  /*3100*/  FSEL R164, R32, -INF , !P1 ;  /* 0xff80000020a47808 */ /* 0x000fe40004800000 */
[----:B------:R-:W-:Y:S01]  /*3110*/  IABS R7, R7 ;  /* 0x0000000700077213 */ /* 0x000fe20000000000 */
[-C--:B------:R-:W-:Y:S02]  /*3120*/  FFMA.FTZ R35, R106, -R133.reuse, R64 ;  /* 0x800000856a237223 */ /* 0x080fe40000010040 */
[----:B---3--:R-:W-:Y:S01]  /*3130*/  IMAD.IADD R2, R6, 0x1, -R87 ;  /* 0x0000000106027824 */ /* 0x008fe200078e0a57 */
[----:B------:R2:W3:Y:S01]  /*3140*/  I2F R63, R7 ;  /* 0x00000007003f7306 */ /* 0x0004e20000201400 */
[----:B------:R-:W-:Y:S01]  /*3150*/  FFMA.FTZ R34, R105, -R133, R65 ;  /* 0x8000008569227223 */ /* 0x000fe20000010041 */
[----:B------:R-:W-:Y:S02]  /*3160*/  FSEL R165, R35, -INF , !P4 ;  /* 0xff80000023a57808 */ /* 0x000fe40006000000 */
[----:B------:R-:W-:-:S02]  /*3170*/  IABS R2, R2 ;  /* 0x0000000200027213 */ /* 0x000fc40000000000 */
[----:B------:R-:W-:Y:S01]  /*3180*/  FSEL R139, R34, -INF , !P2 ;  /* 0xff800000228b7808 */ /* 0x000fe20005000000 */
[C---:B-1----:R-:W-:Y:S02]  /*3190*/  HMMA.16816.F32 R20, R16.reuse, R24, R72 ;  /* 0x000000181014723c */ /* 0x042fe40000001848 */
[----:B--2---:R-:W-:Y:S01]  /*31a0*/  IMAD.MOV.U32 R7, RZ, RZ, R2 ;  /* 0x000000ffff077224 */ /* 0x004fe200078e0002 */
[----:B------:R-:W-:Y:S01]  /*31b0*/  IABS R2, R12 ;  /* 0x0000000c00027213 */ /* 0x000fe20000000000 */
[----:B------:R-:W-:Y:S02]  /*31c0*/  IMAD.IADD R12, R3, 0x1, -R87 ;  /* 0x00000001030c7824 */ /* 0x000fe400078e0a57 */
[----:B------:R1:W2:Y:S01]  /*31d0*/  I2F R62, R7 ;  /* 0x00000007003e7306 */ /* 0x0002a20000201400 */
[-C--:B------:R-:W-:Y:S01]  /*31e0*/  FFMA.FTZ R25, R110, -R133.reuse, R53 ;  /* 0x800000856e197223 */ /* 0x080fe20000010035 */
[----:B------:R-:W-:Y:S01]  /*31f0*/  HMMA.16816.F32 R44, R16, R26, R76 ;  /* 0x0000001a102c723c */ /* 0x000fe2000000184c */
[----:B-----5:R-:W-:-:S06]  /*3200*/  FFMA.FTZ R24, R96, -R133, R70 ;  /* 0x8000008560187223 */ /* 0x020fcc0000010046 */
[-C--:B------:R-:W-:Y:S01]  /*3210*/  FFMA.FTZ R26, R107, -R133.reuse, R69 ;  /* 0x800000856b1a7223 */ /* 0x080fe20000010045 */
[----:B------:R-:W-:Y:S01]  /*3220*/  HMMA.16816.F32 R28, R16, R42, R92 ;  /* 0x0000002a101c723c */ /* 0x000fe2000000185c */
[----:B------:R-:W-:Y:S02]  /*3230*/  FFMA.FTZ R27, R103, -R133, R57 ;  /* 0x80000085671b7223 */ /* 0x000fe40000010039 */
[----:B-1----:R-:W-:Y:S01]  /*3240*/  IMAD.MOV.U32 R7, RZ, RZ, R2 ;  /* 0x000000ffff077224 */ /* 0x002fe200078e0002 */
[----:B------:R-:W-:-:S04]  /*3250*/  IABS R2, R12 ;  /* 0x0000000c00027213 */ /* 0x000fc80000000000 */
[----:B------:R-:W-:Y:S01]  /*3260*/  HMMA.16816.F32 R48, R16, R40, R80 ;  /* 0x000000281030723c */ /* 0x000fe20000001850 */
[-C--:B------:R-:W-:Y:S01]  /*3270*/  FFMA.FTZ R9, R97, -R133.reuse, R22 ;  /* 0x8000008561097223 */ /* 0x080fe20000010016 */
[----:B------:R1:W4:Y:S01]  /*3280*/  I2F R15, R7 ;  /* 0x00000007000f7306 */ /* 0x0003220000201400 */
[-C--:B------:R-:W-:Y:S02]  /*3290*/  FFMA.FTZ R12, R108, -R133.reuse, R52 ;  /* 0x800000856c0c7223 */ /* 0x080fe40000010034 */
[-C--:B------:R-:W-:Y:S02]  /*32a0*/  FFMA.FTZ R10, R99, -R133.reuse, R20 ;  /* 0x80000085630a7223 */ /* 0x080fe40000010014 */
[----:B------:R-:W-:Y:S01]  /*32b0*/  FSEL R40, R9, -INF , !P0 ;  /* 0xff80000009287808 */ /* 0x000fe20004000000 */
[-C--:B------:R-:W-:Y:S01]  /*32c0*/  FFMA.FTZ R9, R102, -R133.reuse, R55 ;  /* 0x8000008566097223 */ /* 0x080fe20000010037 */
[----:B------:R-:W-:Y:S01]  /*32d0*/  FSEL R134, R12, -INF , !P0 ;  /* 0xff8000000c867808 */ /* 0x000fe20004000000 */
[----:B------:R5:W5:Y:S01]  /*32e0*/  I2F R61, R2 ;  /* 0x00000002003d7306 */ /* 0x000b620000201400 */
[-C--:B---3--:R-:W-:Y:S01]  /*32f0*/  FFMA.FTZ R12, R63, -R133.reuse, R47 ;  /* 0x800000853f0c7223 */ /* 0x088fe2000001002f */
[----:B------:R-:W-:Y:S01]  /*3300*/  FSEL R38, R10, -INF , !P0 ;  /* 0xff8000000a267808 */ /* 0x000fe20004000000 */
[-C--:B--2---:R-:W-:Y:S01]  /*3310*/  FFMA.FTZ R20, R62, -R133.reuse, R66 ;  /* 0x800000853e147223 */ /* 0x084fe20000010042 */
[----:B------:R-:W-:Y:S01]  /*3320*/  FSEL R47, R9, -INF , !P3 ;  /* 0xff800000092f7808 */ /* 0x000fe20005800000 */
[-C--:B------:R-:W-:Y:S01]  /*3330*/  FFMA.FTZ R22, R90, -R133.reuse, R46 ;  /* 0x800000855a167223 */ /* 0x080fe2000001002e */
[----:B------:R-:W-:Y:S01]  /*3340*/  ISETP.GE.AND P0, PT, R86, R132, PT ;  /* 0x000000845600720c */ /* 0x000fe20003f06270 */
[----:B------:R-:W-:Y:S01]  /*3350*/  FFMA.FTZ R16, R85, -R133, R45 ;  /* 0x8000008555107223 */ /* 0x000fe2000001002d */
[----:B------:R-:W-:Y:S01]  /*3360*/  FSEL R166, R20, -INF , !P4 ;  /* 0xff80000014a67808 */ /* 0x000fe20006000000 */
[----:B-1----:R-:W-:Y:S01]  /*3370*/  IMAD.IADD R7, R6, 0x1, -R84 ;  /* 0x0000000106077824 */ /* 0x002fe200078e0a54 */
[----:B------:R-:W-:-:S02]  /*3380*/  FSEL R46, R26, -INF , !P5 ;  /* 0xff8000001a2e7808 */ /* 0x000fc40006800000 */
[----:B------:R-:W-:Y:S02]  /*3390*/  FSEL R45, R33, -INF , !P6 ;  /* 0xff800000212d7808 */ /* 0x000fe40007000000 */
[----:B------:R-:W-:Y:S01]  /*33a0*/  IABS R7, R7 ;  /* 0x0000000700077213 */ /* 0x000fe20000000000 */
[-C--:B----4-:R-:W-:Y:S01]  /*33b0*/  FFMA.FTZ R15, R15, -R133.reuse, R48 ;  /* 0x800000850f0f7223 */ /* 0x090fe20000010030 */
[----:B------:R-:W-:Y:S01]  /*33c0*/  FSEL R22, R22, -INF , !P6 ;  /* 0xff80000016167808 */ /* 0x000fe20007000000 */
[----:B-----5:R-:W-:Y:S01]  /*33d0*/  IMAD.IADD R2, R5, 0x1, -R84 ;  /* 0x0000000105027824 */ /* 0x020fe200078e0a54 */
[----:B------:R1:W2:Y:S01]  /*33e0*/  I2F R60, R7 ;  /* 0x00000007003c7306 */ /* 0x0002a20000201400 */
[----:B------:R-:W-:Y:S01]  /*33f0*/  FFMA.FTZ R11, R61, -R133, R50 ;  /* 0x800000853d0b7223 */ /* 0x000fe20000010032 */
[----:B------:R-:W-:Y:S02]  /*3400*/  FSEL R20, R15, -INF , !P4 ;  /* 0xff8000000f147808 */ /* 0x000fe40006000000 */
[----:B------:R-:W-:-:S02]  /*3410*/  IABS R2, R2 ;  /* 0x0000000200027213 */ /* 0x000fc40000000000 */
[----:B------:R-:W-:Y:S02]  /*3420*/  FSEL R16, R16, -INF , !P5 ;  /* 0xff80000010107808 */ /* 0x000fe40006800000 */
[----:B------:R-:W-:Y:S02]  /*3430*/  FSEL R26, R11, -INF , !P4 ;  /* 0xff8000000b1a7808 */ /* 0x000fe40006000000 */
[----:B------:R-:W-:Y:S01]  /*3440*/  FSEL R138, R27, -INF , !P0 ;  /* 0xff8000001b8a7808 */ /* 0x000fe20004000000 */
[----:B-1----:R-:W-:Y:S01]  /*3450*/  IMAD.MOV.U32 R7, RZ, RZ, R2 ;  /* 0x000000ffff077224 */ /* 0x002fe200078e0002 */
[----:B------:R-:W-:Y:S01]  /*3460*/  IABS R2, R8 ;  /* 0x0000000800027213 */ /* 0x000fe20000000000 */
[----:B--2---:R-:W-:Y:S01]  /*3470*/  FFMA.FTZ R19, R60, -R133, R67 ;  /* 0x800000853c137223 */ /* 0x004fe20000010043 */
[----:B------:R-:W-:Y:S01]  /*3480*/  FSEL R60, R24, -INF , !P6 ;  /* 0xff800000183c7808 */ /* 0x000fe20007000000 */
[----:B------:R1:W2:Y:S03]  /*3490*/  I2F R14, R7 ;  /* 0x00000007000e7306 */ /* 0x0002a60000201400 */
[----:B------:R-:W-:-:S05]  /*34a0*/  FSEL R167, R19, -INF , !P2 ;  /* 0xff80000013a77808 */ /* 0x000fca0005000000 */
[----:B------:R-:W3:Y:S01]  /*34b0*/  I2F R39, R2 ;  /* 0x0000000200277306 */ /* 0x000ee20000201400 */
[C---:B-1----:R-:W-:Y:S02]  /*34c0*/  IMAD.IADD R7, R6.reuse, 0x1, -R88 ;  /* 0x0000000106077824 */ /* 0x042fe400078e0a58 */
[----:B------:R-:W-:Y:S02]  /*34d0*/  IMAD.IADD R6, R6, 0x1, -R86 ;  /* 0x0000000106067824 */ /* 0x000fe400078e0a56 */
[----:B--2---:R-:W-:Y:S01]  /*34e0*/  FFMA.FTZ R14, R14, -R133, R49 ;  /* 0x800000850e0e7223 */ /* 0x004fe20000010031 */
[----:B------:R-:W-:Y:S02]  /*34f0*/  IABS R7, R7 ;  /* 0x0000000700077213 */ /* 0x000fe40000000000 */
[----:B------:R-:W-:Y:S01]  /*3500*/  IABS R6, R6 ;  /* 0x0000000600067213 */ /* 0x000fe20000000000 */
[----:B---3--:R-:W-:Y:S01]  /*3510*/  FFMA.FTZ R10, R39, -R133, R51 ;  /* 0x80000085270a7223 */ /* 0x008fe20000010033 */
[----:B------:R1:W2:Y:S01]  /*3520*/  I2F R37, R7 ;  /* 0x0000000700257306 */ /* 0x0002a20000201400 */
[----:B------:R-:W-:-:S02]  /*3530*/  FSEL R19, R14, -INF , !P2 ;  /* 0xff8000000e137808 */ /* 0x000fc40005000000 */
[----:B------:R-:W-:Y:S01]  /*3540*/  IMAD.MOV.U32 R8, RZ, RZ, R6 ;  /* 0x000000ffff087224 */ /* 0x000fe200078e0006 */
[----:B------:R-:W-:Y:S02]  /*3550*/  LOP3.LUT R2, R111, R112, RZ, 0xfc, !PT ;  /* 0x000000706f027212 */ /* 0x000fe400078efcff */
[----:B------:R-:W-:Y:S02]  /*3560*/  FSEL R24, R10, -INF , !P2 ;  /* 0xff8000000a187808 */ /* 0x000fe40005000000 */
[----:B------:R3:W4:Y:S01]  /*3570*/  I2F R36, R8 ;  /* 0x0000000800247306 */ /* 0x0007220000201400 */
[C---:B-1----:R-:W-:Y:S02]  /*3580*/  IMAD.IADD R7, R5.reuse, 0x1, -R88 ;  /* 0x0000000105077824 */ /* 0x042fe400078e0a58 */
[----:B------:R-:W-:Y:S02]  /*3590*/  IMAD.IADD R5, R5, 0x1, -R86 ;  /* 0x0000000105057824 */ /* 0x000fe400078e0a56 */
[----:B--2---:R-:W-:Y:S01]  /*35a0*/  FFMA.FTZ R18, R37, -R133, R58 ;  /* 0x8000008525127223 */ /* 0x004fe2000001003a */
[----:B------:R-:W-:-:S02]  /*35b0*/  IABS R6, R7 ;  /* 0x0000000700067213 */ /* 0x000fc40000000000 */
[----:B------:R-:W-:Y:S01]  /*35c0*/  IABS R5, R5 ;  /* 0x0000000500057213 */ /* 0x000fe20000000000 */
[----:B---3--:R-:W-:Y:S01]  /*35d0*/  IMAD.IADD R8, R3, 0x1, -R86 ;  /* 0x0000000103087824 */ /* 0x008fe200078e0a56 */
[----:B------:R1:W2:Y:S01]  /*35e0*/  I2F R13, R6 ;  /* 0x00000006000d7306 */ /* 0x0002a20000201400 */
[----:B----4-:R-:W-:Y:S01]  /*35f0*/  FFMA.FTZ R17, R36, -R133, R59 ;  /* 0x8000008524117223 */ /* 0x010fe2000001003b */
[----:B------:R-:W-:-:S04]  /*3600*/  FSEL R172, R18, -INF , !P1 ;  /* 0xff80000012ac7808 */ /* 0x000fc80004800000 */
[----:B------:R-:W-:Y:S02]  /*3610*/  FSEL R173, R17, -INF , !P0 ;  /* 0xff80000011ad7808 */ /* 0x000fe40004000000 */
[----:B------:R3:W4:Y:S01]  /*3620*/  I2F R7, R5 ;  /* 0x0000000500077306 */ /* 0x0007220000201400 */
[----:B-1----:R-:W-:Y:S02]  /*3630*/  IMAD.IADD R6, R3, 0x1, -R88 ;  /* 0x0000000103067824 */ /* 0x002fe400078e0a58 */
[----:B--2---:R-:W-:-:S03]  /*3640*/  FFMA.FTZ R13, R13, -R133, R28 ;  /* 0x800000850d0d7223 */ /* 0x004fc6000001001c */
[----:B------:R-:W-:Y:S01]  /*3650*/  IABS R3, R6 ;  /* 0x0000000600037213 */ /* 0x000fe20000000000 */
[-C--:B------:R-:W-:Y:S01]  /*3660*/  FFMA.FTZ R6, R98, -R133.reuse, R23 ;  /* 0x8000008562067223 */ /* 0x080fe20000010017 */
[----:B------:R-:W-:Y:S01]  /*3670*/  FSEL R14, R13, -INF , !P1 ;  /* 0xff8000000d0e7808 */ /* 0x000fe20004800000 */
[-C--:B------:R-:W-:Y:S01]  /*3680*/  FFMA.FTZ R23, R91, -R133.reuse, R44 ;  /* 0x800000855b177223 */ /* 0x080fe2000001002c */
[----:B------:R-:W-:Y:S01]  /*3690*/  FSEL R44, R25, -INF , !P3 ;  /* 0xff800000192c7808 */ /* 0x000fe20005800000 */
[----:B---3--:R-:W-:Y:S01]  /*36a0*/  IMAD.MOV.U32 R5, RZ, RZ, R3 ;  /* 0x000000ffff057224 */ /* 0x008fe200078e0003 */
[----:B------:R-:W-:Y:S01]  /*36b0*/  IABS R3, R8 ;  /* 0x0000000800037213 */ /* 0x000fe20000000000 */
[-C--:B------:R-:W-:Y:S01]  /*36c0*/  FFMA.FTZ R8, R100, -R133.reuse, R21 ;  /* 0x8000008564087223 */ /* 0x080fe20000010015 */
[----:B------:R-:W-:Y:S01]  /*36d0*/  FSEL R28, R6, -INF , !P3 ;  /* 0xff800000061c7808 */ /* 0x000fe20005800000 */
[-C--:B------:R-:W-:Y:S01]  /*36e0*/  FFMA.FTZ R21, R89, -R133.reuse, R71 ;  /* 0x8000008559157223 */ /* 0x080fe20000010047 */
[----:B------:R-:W-:Y:S01]  /*36f0*/  FSEL R23, R23, -INF , !P6 ;  /* 0xff80000017177808 */ /* 0x000fe20007000000 */
[----:B------:R-:W1:Y:S01]  /*3700*/  I2F R5, R5 ;  /* 0x0000000500057306 */ /* 0x000e620000201400 */
[----:B------:R-:W-:Y:S01]  /*3710*/  FSEL R25, R8, -INF , !P3 ;  /* 0xff80000008197808 */ /* 0x000fe20005800000 */
[----:B----4-:R-:W-:Y:S01]  /*3720*/  FFMA.FTZ R7, R7, -R133, R29 ;  /* 0x8000008507077223 */ /* 0x010fe2000001001d */
[----:B------:R-:W-:Y:S01]  /*3730*/  BAR.SYNC.DEFER_BLOCKING 0x0 ;  /* 0x0000000000007b1d */ /* 0x000fe20000010000 */
[----:B------:R-:W-:-:S02]  /*3740*/  ISETP.GE.AND P3, PT, R132, 0x21, PT ;  /* 0x000000218400780c */ /* 0x000fc40003f66270 */
[----:B------:R-:W-:Y:S02]  /*3750*/  FSEL R61, R21, -INF , !P5 ;  /* 0xff800000153d7808 */ /* 0x000fe40006800000 */
[----:B------:R-:W-:Y:S01]  /*3760*/  FSEL R21, R12, -INF , !P5 ;  /* 0xff8000000c157808 */ /* 0x000fe20006800000 */
[----:B------:R-:W2:Y:S01]  /*3770*/  I2F R3, R3 ;  /* 0x0000000300037306 */ /* 0x000ea20000201400 */
[----:B------:R-:W-:Y:S01]  /*3780*/  FSEL R15, R7, -INF , !P0 ;  /* 0xff800000070f7808 */ /* 0x000fe20004000000 */
[----:B-1----:R-:W-:-:S05]  /*3790*/  FFMA.FTZ R5, R5, -R133, R30 ;  /* 0x8000008505057223 */ /* 0x002fca000001001e */
[----:B------:R-:W-:Y:S01]  /*37a0*/  FSEL R18, R5, -INF , !P1 ;  /* 0xff80000005127808 */ /* 0x000fe20004800000 */
[----:B--2---:R-:W-:-:S05]  /*37b0*/  FFMA.FTZ R3, R3, -R133, R31 ;  /* 0x8000008503037223 */ /* 0x004fca000001001f */
[----:B------:R-:W-:Y:S01]  /*37c0*/  FSEL R17, R3, -INF , !P0 ;  /* 0xff80000003117808 */ /* 0x000fe20004000000 */
[----:B------:R-:W-:Y:S05]  /*37d0*/  @!P3 BRA `(.L_x_987) ;  /* 0x000002a00000b947 */ /* 0x000fea0003800000 */
[----:B------:R-:W-:Y:S01]  /*37e0*/  LEA.HI.SX32 R6, R228, 0xfffffffe, 0x1b ;  /* 0xfffffffee4067811 */ /* 0x000fe200078fdaff */
[----:B------:R-:W-:Y:S01]  /*37f0*/  BSSY B0, `(.L_x_988) ;  /* 0x0000027000007945 */ /* 0x000fe20003800000 */
[----:B------:R-:W-:Y:S02]  /*3800*/  ISETP.GE.AND P2, PT, R236, c[0x0][0x220], PT ;  /* 0x00008800ec007a0c */ /* 0x000fe40003f46270 */
        /* <DEDUP_REMOVED lines=37> */
.L_x_989:
[----:B------:R-:W-:Y:S05]  /*3a60*/  BSYNC B0 ;  /* 0x0000000000007941 */ /* 0x000fea0003800000 */
.L_x_988:
[----:B------:R-:W0:Y:S02]  /*3a70*/  LDGDEPBAR ;  /* 0x00000000000079af */ /* 0x000e240000000000 */
.L_x_987:
        /* <DEDUP_REMOVED lines=16> */
[----:B------:R-:W-:Y:S01]  /*3b80*/  LEA R218, R0, R213, 0x1 ;  /* 0x000000d500da7211 */ /* 0x000fe200078e08ff */
[----:B------:R-:W-:Y:S01]  /*3b90*/  IMAD R215, R4, 0x2, R213 ;  /* 0x0000000204d77824 */ /* 0x000fe200078e02d5 */
[----:B------:R-:W-:Y:S03]  /*3ba0*/  LDSM.16.MT88.4 R64, [R213+0xb000] ;  /* 0x00b00000d540783b */ /* 0x000fe60000004200 */
[----:B------:R-:W-:Y:S01]  /*3bb0*/  IMAD R217, R0, 0x2, R215 ;  /* 0x0000000200d97824 */ /* 0x000fe200078e02d7 */
        /* <DEDUP_REMOVED lines=12> */
[----:B--2---:R-:W-:-:S02]  /*3c80*/  FMNMX.FTZ R5, R6, R5, !PT ;  /* 0x0000000506057209 */ /* 0x004fc40007810000 */
[----:B---3--:R-:W-:-:S03]  /*3c90*/  FMNMX.FTZ R135, R3, R135, !PT ;  /* 0x0000008703877209 */ /* 0x008fc60007810000 */
[----:B------:R-:W2:Y:S01]  /*3ca0*/  SHFL.BFLY PT, R6, R5, 0x1, 0x1f ;  /* 0x0c201f0005067f89 */ /* 0x000ea200000e0000 */
[C---:B------:R-:W-:Y:S01]  /*3cb0*/  FSETP.NEU.FTZ.AND P0, PT, R135.reuse, -INF , PT ;  /* 0xff8000008700780b */ /* 0x040fe20003f1d000 */
[----:B-1----:R-:W-:-:S05]  /*3cc0*/  FMUL.FTZ R8, R135, c[0x0][0x23c] ;  /* 0x00008f0087087a20 */ /* 0x002fca0000410000 */
[----:B------:R-:W-:-:S05]  /*3cd0*/  FSEL R8, R8, RZ, P0 ;  /* 0x000000ff08087208 */ /* 0x000fca0000000000 */
[--C-:B------:R-:W-:Y:S02]  /*3ce0*/  FFMA.FTZ R3, R38, c[0x0][0x23c], -R8.reuse ;  /* 0x00008f0026037a23 */ /* 0x100fe40000010808 */
[--C-:B------:R-:W-:Y:S01]  /*3cf0*/  FFMA.FTZ R9, R20, c[0x0][0x23c], -R8.reuse ;  /* 0x00008f0014097a23 */ /* 0x100fe20000010808 */
[----:B------:R-:W1:Y:S01]  /*3d00*/  LDSM.16.MT88.4 R36, [R213+0xa000] ;  /* 0x00a00000d524783b */ /* 0x000e620000004200 */
[----:B------:R3:W-:Y:S01]  /*3d10*/  MUFU.EX2 R175, R3 ;  /* 0x0000000300af7308 */ /* 0x0007e20000000800 */
[----:B------:R-:W-:-:S07]  /*3d20*/  FFMA.FTZ R10, R19, c[0x0][0x23c], -R8 ;  /* 0x00008f00130a7a23 */ /* 0x000fce0000010808 */
[----:B------:R-:W-:Y:S01]  /*3d30*/  MUFU.EX2 R181, R9 ;  /* 0x0000000900b57308 */ /* 0x000fe20000000800 */
[----:B---3--:R-:W-:-:S07]  /*3d40*/  FFMA.FTZ R3, R25, c[0x0][0x23c], -R8 ;  /* 0x00008f0019037a23 */ /* 0x008fce0000010808 */
[----:B------:R3:W4:Y:S08]  /*3d50*/  MUFU.EX2 R182, R10 ;  /* 0x0000000a00b67308 */ /* 0x0007300000000800 */
[----:B------:R2:W-:Y:S01]  /*3d60*/  MUFU.EX2 R176, R3 ;  /* 0x0000000300b07308 */ /* 0x0005e20000000800 */
[----:B---3--:R-:W-:Y:S01]  /*3d70*/  FFMA.FTZ R10, R14, c[0x0][0x23c], -R8 ;  /* 0x00008f000e0a7a23 */ /* 0x008fe20000010808 */
[----:B----4-:R-:W-:-:S06]  /*3d80*/  F2FP.PACK_AB R128, R182, R181 ;  /* 0x000000b5b680723e */ /* 0x010fcc00000000ff */
        /* <DEDUP_REMOVED lines=8> */
[--C-:B---3--:R-:W-:Y:S01]  /*3e10*/  FFMA.FTZ R10, R26, c[0x0][0x23c], -R2.reuse ;  /* 0x00008f001a0a7a23 */ /* 0x108fe20000010802 */
[----:B------:R-:W3:Y:S01]  /*3e20*/  LDSM.16.MT88.4 R28, [R215+0xb000] ;  /* 0x00b00000d71c783b */ /* 0x000ee20000004200 */
[----:B------:R4:W-:Y:S01]  /*3e30*/  MUFU.EX2 R232, R0 ;  /* 0x0000000000e87308 */ /* 0x0009e20000000800 */
[----:B------:R-:W-:Y:S02]  /*3e40*/  FFMA.FTZ R4, R40, c[0x0][0x23c], -R2 ;  /* 0x00008f0028047a23 */ /* 0x000fe40000010802 */
[--C-:B--2---:R-:W-:Y:S02]  /*3e50*/  FFMA.FTZ R5, R16, c[0x0][0x23c], -R8.reuse ;  /* 0x00008f0010057a23 */ /* 0x104fe40000010808 */
[----:B------:R-:W-:Y:S02]  /*3e60*/  FFMA.FTZ R8, R15, c[0x0][0x23c], -R8 ;  /* 0x00008f000f087a23 */ /* 0x000fe40000010808 */
[----:B------:R-:W-:Y:S01]  /*3e70*/  LDSM.16.MT88.4 R12, [R215+0xa800] ;  /* 0x00a80000d70c783b */ /* 0x000fe20000004200 */
[----:B------:R-:W-:Y:S01]  /*3e80*/  MUFU.EX2 R229, R10 ;  /* 0x0000000a00e57308 */ /* 0x000fe20000000800 */
[----:B----4-:R-:W-:-:S07]  /*3e90*/  FFMA.FTZ R0, R22, c[0x0][0x23c], -R2 ;  /* 0x00008f0016007a23 */ /* 0x010fce0000010802 */
[----:B------:R-:W2:Y:S08]  /*3ea0*/  MUFU.EX2 R177, R8 ;  /* 0x0000000800b17308 */ /* 0x000eb00000000800 */
[----:B------:R4:W-:Y:S08]  /*3eb0*/  MUFU.EX2 R251, R0 ;  /* 0x0000000000fb7308 */ /* 0x0009f00000000800 */
[----:B------:R-:W5:Y:S01]  /*3ec0*/  MUFU.EX2 R179, R5 ;  /* 0x0000000500b37308 */ /* 0x000f620000000800 */
[----:B--2---:R-:W-:Y:S01]  /*3ed0*/  F2FP.PACK_AB R130, R177, R178 ;  /* 0x000000b2b182723e */ /* 0x004fe200000000ff */
[----:B----4-:R-:W-:-:S06]  /*3ee0*/  FFMA.FTZ R0, R21, c[0x0][0x23c], -R2 ;  /* 0x00008f0015007a23 */ /* 0x010fcc0000010802 */
[----:B------:R2:W4:Y:S01]  /*3ef0*/  MUFU.EX2 R252, R4 ;  /* 0x0000000400fc7308 */ /* 0x0005220000000800 */
[----:B------:R-:W-:Y:S01]  /*3f00*/  LDSM.16.MT88.4 R20, [R218+0xa800] ;  /* 0x00a80000da14783b */ /* 0x000fe20000004200 */
[----:B-----5:R-:W-:-:S06]  /*3f10*/  F2FP.PACK_AB R6, R179, R174 ;  /* 0x000000aeb306723e */ /* 0x020fcc00000000ff */
[----:B------:R5:W1:Y:S01]  /*3f20*/  MUFU.EX2 R180, R0 ;  /* 0x0000000000b47308 */ /* 0x000a620000000800 */
[----:B--2---:R-:W-:Y:S02]  /*3f30*/  F2FP.PACK_AB R4, R176, R175 ;  /* 0x000000afb004723e */ /* 0x004fe400000000ff */
[----:B----4-:R-:W-:Y:S02]  /*3f40*/  F2FP.PACK_AB R5, R232, R252 ;  /* 0x000000fce805723e */ /* 0x010fe400000000ff */
[----:B-----5:R-:W-:Y:S02]  /*3f50*/  FMNMX.FTZ R0, R134, R44, !PT ;  /* 0x0000002c86007209 */ /* 0x020fe40007810000 */
[----:B-1----:R-:W-:Y:S02]  /*3f60*/  F2FP.PACK_AB R7, R180, R251 ;  /* 0x000000fbb407723e */ /* 0x002fe400000000ff */
        /* <DEDUP_REMOVED lines=18> */
[C---:B---3--:R-:W-:Y:S01]  /*4090*/  HMMA.16816.F32 R104, R4.reuse, R28, RZ ;  /* 0x0000001c0468723c */ /* 0x048fe200000018ff */
[----:B------:R-:W-:Y:S02]  /*40a0*/  FMNMX.FTZ R0, R173, R0, !PT ;  /* 0x00000000ad007209 */ /* 0x000fe40007810000 */
[----:B-1----:R-:W-:Y:S01]  /*40b0*/  FMNMX.FTZ R8, R9, R11, !PT ;  /* 0x0000000b09087209 */ /* 0x002fe20007810000 */
[--C-:B------:R-:W-:Y:S02]  /*40c0*/  FFMA.FTZ R9, R24, c[0x0][0x23c], -R2.reuse ;  /* 0x00008f0018097a23 */ /* 0x100fe40000010802 */
[----:B------:R-:W1:Y:S02]  /*40d0*/  SHFL.BFLY PT, R10, R0, 0x2, 0x1f ;  /* 0x0c401f00000a7f89 */ /* 0x000e6400000e0000 */
[C---:B------:R-:W-:Y:S01]  /*40e0*/  HMMA.16816.F32 R112, R4.reuse, R68, RZ ;  /* 0x000000440470723c */ /* 0x040fe200000018ff */
[----:B------:R2:W3:Y:S01]  /*40f0*/  MUFU.EX2 R230, R9 ;  /* 0x0000000900e67308 */ /* 0x0004e20000000800 */
[----:B------:R-:W4:Y:S04]  /*4100*/  SHFL.BFLY PT, R11, R8, 0x1, 0x1f ;  /* 0x0c201f00080b7f89 */ /* 0x000f2800000e0000 */
[----:B------:R-:W-:Y:S02]  /*4110*/  LDSM.16.MT88.4 R24, [R217+0xb800] ;  /* 0x00b80000d918783b */ /* 0x000fe40000004200 */
        /* <DEDUP_REMOVED lines=48> */
[----:B------:R3:W-:Y:S06]  /*4420*/  MUFU.EX2 R234, R2 ;  /* 0x0000000200ea7308 */ /* 0x0007ec0000000800 */
[----:B------:R-:W-:Y:S01]  /*4430*/  HMMA.16816.F32 R168, R128, R24, R168 ;  /* 0x0000001880a8723c */ /* 0x000fe200000018a8 */
[----:B-1----:R-:W-:Y:S01]  /*4440*/  FFMA.FTZ R4, R140, c[0x0][0x23c], -R0 ;  /* 0x00008f008c047a23 */ /* 0x002fe20000010800 */
[----:B--2---:R-:W-:-:S03]  /*4450*/  F2FP.PACK_AB R6, R210, R209 ;  /* 0x000000d1d206723e */ /* 0x004fc600000000ff */
[----:B------:R1:W-:Y:S03]  /*4460*/  MUFU.EX2 R207, R4 ;  /* 0x0000000400cf7308 */ /* 0x0003e60000000800 */
[----:B------:R-:W-:Y:S01]  /*4470*/  HMMA.16816.F32 R152, R128, R158, R152 ;  /* 0x0000009e8098723c */ /* 0x000fe20000001898 */
[----:B---3--:R-:W-:-:S04]  /*4480*/  FFMA.FTZ R2, R166, c[0x0][0x23c], -R0 ;  /* 0x00008f00a6027a23 */ /* 0x008fc80000010800 */
        /* <DEDUP_REMOVED lines=14> */
[----:B------:R-:W-:-:S03]  /*4570*/  F2FP.PACK_AB R172, R202, R203 ;  /* 0x000000cbcaac723e */ /* 0x000fc600000000ff */
[----:B------:R2:W-:Y:S01]  /*4580*/  MUFU.EX2 R134, R2 ;  /* 0x0000000200867308 */ /* 0x0005e20000000800 */
[--C-:B-1----:R-:W-:Y:S02]  /*4590*/  FFMA.FTZ R4, R61, c[0x0][0x23c], -R0.reuse ;  /* 0x00008f003d047a23 */ /* 0x102fe40000010800 */
[----:B------:R-:W-:Y:S01]  /*45a0*/  FFMA.FTZ R0, R173, c[0x0][0x23c], -R0 ;  /* 0x00008f00ad007a23 */ /* 0x000fe20000010800 */
[----:B------:R-:W-:Y:S04]  /*45b0*/  HMMA.16816.F32 R60, R128, R22, R84 ;  /* 0x00000016803c723c */ /* 0x000fe80000001854 */
[----:B------:R1:W5:Y:S01]  /*45c0*/  MUFU.EX2 R205, R4 ;  /* 0x0000000400cd7308 */ /* 0x0003620000000800 */
[----:B----4-:R-:W-:Y:S01]  /*45d0*/  F2FP.PACK_AB R173, R138, R139 ;  /* 0x0000008b8aad723e */ /* 0x010fe200000000ff */
[----:B--2---:R-:W-:-:S02]  /*45e0*/  FADD.FTZ R2, R207, R206 ;  /* 0x000000cecf027221 */ /* 0x004fc40000010000 */
[----:B------:R-:W-:Y:S04]  /*45f0*/  HMMA.16816.F32 R128, R128, R26, R100 ;  /* 0x0000001a8080723c */ /* 0x000fe80000001864 */
[----:B------:R2:W4:Y:S01]  /*4600*/  MUFU.EX2 R233, R0 ;  /* 0x0000000000e97308 */ /* 0x0005220000000800 */
[----:B---3--:R-:W-:Y:S01]  /*4610*/  FADD.FTZ R2, R204, R2 ;  /* 0x00000002cc027221 */ /* 0x008fe20000010000 */
[----:B-1----:R-:W-:Y:S02]  /*4620*/  F2FP.PACK_AB R4, R208, R211 ;  /* 0x000000d3d004723e */ /* 0x002fe400000000ff */
[----:B-----5:R-:W-:Y:S01]  /*4630*/  F2FP.PACK_AB R7, R205, R204 ;  /* 0x000000cccd07723e */ /* 0x020fe200000000ff */
[----:B--2---:R-:W-:-:S06]  /*4640*/  FADD.FTZ R0, R211, R208 ;  /* 0x000000d0d3007221 */ /* 0x004fcc0000010000 */
[----:B------:R-:W-:Y:S01]  /*4650*/  HMMA.16816.F32 R148, R4, R36, RZ ;  /* 0x000000240494723c */ /* 0x000fe200000018ff */
[----:B------:R-:W-:-:S07]  /*4660*/  FADD.FTZ R0, R209, R0 ;  /* 0x00000000d1007221 */ /* 0x000fce0000010000 */
[C---:B------:R-:W-:Y:S08]  /*4670*/  HMMA.16816.F32 R196, R4.reuse, R38, RZ ;  /* 0x0000002604c4723c */ /* 0x040ff000000018ff */
[C---:B------:R-:W-:Y:S08]  /*4680*/  HMMA.16816.F32 R36, R4.reuse, R32, RZ ;  /* 0x000000200424723c */ /* 0x040ff000000018ff */
[C---:B------:R-:W-:Y:S07]  /*4690*/  HMMA.16816.F32 R140, R4.reuse, R48, RZ ;  /* 0x00000030048c723c */ /* 0x040fee00000018ff */
[----:B------:R-:W-:Y:S01]  /*46a0*/  MOV R49, R182 ;  /* 0x000000b600317202 */ /* 0x000fe20000000f00 */
[----:B------:R-:W-:Y:S01]  /*46b0*/  HMMA.16816.F32 R192, R4, R34, RZ ;  /* 0x0000002204c0723c */ /* 0x000fe200000018ff */
[----:B------:R-:W-:-:S07]  /*46c0*/  IMAD.MOV.U32 R48, RZ, RZ, R181 ;  /* 0x000000ffff307224 */ /* 0x000fce00078e00b5 */
[C---:B------:R-:W-:Y:S07]  /*46d0*/  HMMA.16816.F32 R188, R4.reuse, R50, RZ ;  /* 0x0000003204bc723c */ /* 0x040fee00000018ff */
[----:B------:R-:W-:Y:S01]  /*46e0*/  IMAD.MOV.U32 R50, RZ, RZ, R179 ;  /* 0x000000ffff327224 */ /* 0x000fe200078e00b3 */
[----:B------:R-:W-:Y:S01]  /*46f0*/  HMMA.16816.F32 R32, R4, R52, RZ ;  /* 0x000000340420723c */ /* 0x000fe200000018ff */
[----:B------:R-:W-:-:S06]  /*4700*/  MOV R51, R180 ;  /* 0x000000b400337202 */ /* 0x000fcc0000000f00 */
[----:B------:R-:W-:Y:S01]  /*4710*/  MOV R53, R178 ;  /* 0x000000b200357202 */ /* 0x000fe20000000f00 */
[----:B------:R-:W-:Y:S01]  /*4720*/  HMMA.16816.F32 R184, R4, R54, RZ ;  /* 0x0000003604b8723c */ /* 0x000fe200000018ff */
[----:B------:R-:W-:-:S06]  /*4730*/  IMAD.MOV.U32 R52, RZ, RZ, R177 ;  /* 0x000000ffff347224 */ /* 0x000fcc00078e00b1 */
[----:B------:R-:W-:Y:S01]  /*4740*/  MOV R55, R176 ;  /* 0x000000b000377202 */ /* 0x000fe20000000f00 */
        /* <DEDUP_REMOVED lines=9> */
[----:B------:R-:W-:Y:S01]  /*47e0*/  IMAD.MOV.U32 R6, RZ, RZ, R55 ;  /* 0x000000ffff067224 */ /* 0x000fe200078e0037 */
[----:B------:R-:W-:Y:S01]  /*47f0*/  MOV R5, R174 ;  /* 0x000000ae00057202 */ /* 0x000fe20000000f00 */
[----:B------:R-:W-:Y:S01]  /*4800*/  FADD.FTZ R4, R205, R2 ;  /* 0x00000002cd047221 */ /* 0x000fe20000010000 */
[----:B------:R-:W-:Y:S01]  /*4810*/  F2FP.PACK_AB R174, R234, R201 ;  /* 0x000000c9eaae723e */ /* 0x000fe200000000ff */
[----:B------:R-:W-:Y:S01]  /*4820*/  FADD.FTZ R6, R7, R6 ;  /* 0x0000000607067221 */ /* 0x000fe20000010000 */
[----:B----4-:R-:W-:Y:S01]  /*4830*/  F2FP.PACK_AB R175, R233, R134 ;  /* 0x00000086e9af723e */ /* 0x010fe200000000ff */
[----:B------:R-:W-:-:S02]  /*4840*/  FADD.FTZ R7, R252, R232 ;  /* 0x000000e8fc077221 */ /* 0x000fc40000010000 */
[----:B------:R-:W-:Y:S02]  /*4850*/  FADD.FTZ R6, R5, R6 ;  /* 0x0000000605067221 */ /* 0x000fe40000010000 */
[----:B------:R-:W-:Y:S02]  /*4860*/  FADD.FTZ R7, R251, R7 ;  /* 0x00000007fb077221 */ /* 0x000fe40000010000 */
[C---:B------:R-:W-:Y:S01]  /*4870*/  HMMA.16816.F32 R36, R172.reuse, R12, R36 ;  /* 0x0000000cac24723c */ /* 0x040fe20000001824 */
[----:B------:R-:W-:Y:S02]  /*4880*/  FADD.FTZ R5, R210, R0 ;  /* 0x00000000d2057221 */ /* 0x000fe40000010000 */
[----:B------:R-:W-:Y:S02]  /*4890*/  FADD.FTZ R4, R139, R4 ;  /* 0x000000048b047221 */ /* 0x000fe40000010000 */
[----:B------:R-:W-:Y:S02]  /*48a0*/  FADD.FTZ R5, R203, R5 ;  /* 0x00000005cb057221 */ /* 0x000fe40000010000 */
[----:B------:R-:W-:Y:S01]  /*48b0*/  IMAD.MOV.U32 R13, RZ, RZ, R52 ;  /* 0x000000ffff0d7224 */ /* 0x000fe200078e0034 */
[----:B------:R-:W-:Y:S01]  /*48c0*/  MOV R12, R53 ;  /* 0x00000035000c7202 */ /* 0x000fe20000000f00 */
[----:B------:R-:W-:Y:S01]  /*48d0*/  FADD.FTZ R5, R202, R5 ;  /* 0x00000005ca057221 */ /* 0x000fe20000010000 */
[----:B------:R-:W-:Y:S01]  /*48e0*/  HMMA.16816.F32 R52, R172, R20, R140 ;  /* 0x00000014ac34723c */ /* 0x000fe2000000188c */
[----:B------:R-:W-:-:S02]  /*48f0*/  FADD.FTZ R4, R138, R4 ;  /* 0x000000048a047221 */ /* 0x000fc40000010000 */
[----:B------:R-:W-:Y:S02]  /*4900*/  FADD.FTZ R5, R201, R5 ;  /* 0x00000005c9057221 */ /* 0x000fe40000010000 */
[----:B------:R-:W-:Y:S02]  /*4910*/  FADD.FTZ R4, R134, R4 ;  /* 0x0000000486047221 */ /* 0x000fe40000010000 */
[----:B------:R-:W-:Y:S01]  /*4920*/  MOV R140, R50 ;  /* 0x00000032008c7202 */ /* 0x000fe20000000f00 */
[----:B------:R-:W-:Y:S01]  /*4930*/  IMAD.MOV.U32 R141, RZ, RZ, R51 ;  /* 0x000000ffff8d7224 */ /* 0x000fe200078e0033 */
[----:B------:R-:W-:Y:S01]  /*4940*/  MOV R142, R48 ;  /* 0x00000030008e7202 */ /* 0x000fe20000000f00 */
[----:B------:R-:W-:Y:S01]  /*4950*/  HMMA.16816.F32 R148, R172, R156, R148 ;  /* 0x0000009cac94723c */ /* 0x000fe20000001894 */
[----:B------:R-:W-:Y:S01]  /*4960*/  MOV R143, R49 ;  /* 0x00000031008f7202 */ /* 0x000fe20000000f00 */
[----:B------:R-:W-:Y:S02]  /*4970*/  FADD.FTZ R2, R140, R6 ;  /* 0x000000068c027221 */ /* 0x000fe40000010000 */
[----:B------:R-:W-:-:S02]  /*4980*/  FADD.FTZ R0, R141, R7 ;  /* 0x000000078d007221 */ /* 0x000fc40000010000 */
[----:B------:R-:W-:Y:S02]  /*4990*/  FADD.FTZ R2, R142, R2 ;  /* 0x000000028e027221 */ /* 0x000fe40000010000 */
        /* <DEDUP_REMOVED lines=23> */
[----:B------:R-:W1:Y:S01]  /*4b10*/  S2R R13, SR_TID.X ;  /* 0x00000000000d7919 */ /* 0x000e620000002100 */
[----:B------:R-:W-:Y:S01]  /*4b20*/  LEA.HI.SX32 R228, R228, 0xfffffffe, 0x1b ;  /* 0xfffffffee4e47811 */ /* 0x000fe200078fdaff */
[----:B------:R-:W-:Y:S01]  /*4b30*/  IMAD.MOV.U32 R138, RZ, RZ, R136 ;  /* 0x000000ffff8a7224 */ /* 0x000fe200078e0088 */
[----:B------:R-:W-:Y:S01]  /*4b40*/  MOV R139, R135 ;  /* 0x00000087008b7202 */ /* 0x000fe20000000f00 */
[----:B------:R-:W-:Y:S01]  /*4b50*/  IMAD.MOV.U32 R140, RZ, RZ, R3 ;  /* 0x000000ffff8c7224 */ /* 0x000fe200078e0003 */
[----:B------:R-:W-:Y:S01]  /*4b60*/  ISETP.GE.AND P3, PT, R236, c[0x0][0x220], PT ;  /* 0x00008800ec007a0c */ /* 0x000fe20003f66270 */
[----:B------:R-:W-:Y:S01]  /*4b70*/  IMAD.MOV.U32 R250, RZ, RZ, c[0x0][0x1a0] ;  /* 0x00006800fffa7624 */ /* 0x000fe200078e00ff */
[----:B------:R-:W-:-:S02]  /*4b80*/  ISETP.GE.AND P2, PT, R242, c[0x0][0x220], PT ;  /* 0x00008800f2007a0c */ /* 0x000fc40003f46270 */
[----:B------:R-:W-:Y:S02]  /*4b90*/  MOV R251, c[0x0][0x1a4] ;  /* 0x0000690000fb7a02 */ /* 0x000fe40000000f00 */
[----:B-1----:R-:W-:-:S05]  /*4ba0*/  LOP3.LUT R13, R13, 0x3, RZ, 0xc0, !PT ;  /* 0x000000030d0d7812 */ /* 0x002fca00078ec0ff */
[----:B------:R-:W-:-:S05]  /*4bb0*/  IMAD R235, R13, -0x2, R235 ;  /* 0xfffffffe0deb7824 */ /* 0x000fca00078e02eb */
[----:B------:R-:W-:Y:S01]  /*4bc0*/  IADD3 R235, R132, R235, -R200 ;  /* 0x000000eb84eb7210 */ /* 0x000fe20007ffe8c8 */
[----:B------:R-:W-:Y:S01]  /*4bd0*/  IMAD.MOV.U32 R132, RZ, RZ, R137 ;  /* 0x000000ffff847224 */ /* 0x000fe200078e0089 */
[----:B------:R-:W-:Y:S05]  /*4be0*/  BRA `(.L_x_991) ;  /* 0x000002d000007947 */ /* 0x000fea0003800000 */
.L_x_993:
        /* <DEDUP_REMOVED lines=9> */
[----:B------:R-:W-:Y:S01]  /*4c80*/  LEA R0, P1, R134, R246, 0x5 ;  /* 0x000000f686007211 */ /* 0x000fe200078228ff */
[----:B------:R-:W-:Y:S02]  /*4c90*/  IMAD.MOV.U32 R141, RZ, RZ, c[0x0][0x198] ;  /* 0x00006600ff8d7624 */ /* 0x000fe400078e00ff */
[----:B------:R-:W-:Y:S01]  /*4ca0*/  IMAD.IADD R3, R135, 0x1, R2 ;  /* 0x0000000187037824 */ /* 0x000fe200078e0202 */
[----:B------:R-:W-:Y:S02]  /*4cb0*/  @!P3 LEA R176, P6, R0, c[0x0][0x168], 0x1 ;  /* 0x00005a0000b0ba11 */ /* 0x000fe400078c08ff */
[----:B------:R-:W-:Y:S02]  /*4cc0*/  IADD3 R2, P0, R136, R0, RZ ;  /* 0x0000000088027210 */ /* 0x000fe40007f1e0ff */
        /* <DEDUP_REMOVED lines=31> */
.L_x_991:
[----:B------:R-:W-:Y:S04]  /*4ec0*/  DEPBAR.LE SB0, 0x0 ;  /* 0x000080000000791a */ /* 0x000fe80000000000 */
[----:B------:R-:W-:Y:S01]  /*4ed0*/  BAR.SYNC.DEFER_BLOCKING 0x0 ;  /* 0x0000000000007b1d */ /* 0x000fe20000010000 */
[----:B------:R-:W-:Y:S01]  /*4ee0*/  SHF.R.S32.HI R0, RZ, 0x1f, R228 ;  /* 0x0000001fff007819 */ /* 0x000fe200000114e4 */
[----:B------:R-:W-:Y:S04]  /*4ef0*/  IMAD.WIDE.U32 R4, R228, c[0x0][0x1a0], RZ ;  /* 0x00006800e4047a25 */ /* 0x000fe800078e00ff */
[----:B------:R-:W-:Y:S04]  /*4f00*/  IMAD R0, R0, c[0x0][0x1a0], RZ ;  /* 0x0000680000007a24 */ /* 0x000fe800078e02ff */
        /* <DEDUP_REMOVED lines=135> */
.L_x_992:
[----:B------:R-:W-:Y:S05]  /*5780*/  IMAD R2, R228, -0x20, R235 ;  /* 0xffffffe0e4027824 */ /* 0x000fea00078e02eb */
[C---:B------:R-:W-:Y:S02]  /*5790*/  IADD3 R3, R2.reuse, 0x8, RZ ;  /* 0x0000000802037810 */ /* 0x040fe40007ffe0ff */
[----:B------:R-:W-:Y:S02]  /*57a0*/  IADD3 R0, R2, 0x7, RZ ;  /* 0x0000000702007810 */ /* 0x000fe40007ffe0ff */
[----:B------:R-:W-:Y:S02]  /*57b0*/  ISETP.GE.AND P0, PT, R3, RZ, PT ;  /* 0x000000ff0300720c */ /* 0x000fe40003f06270 */
[----:B------:R-:W-:Y:S02]  /*57c0*/  ISETP.GE.AND P1, PT, R0, RZ, PT ;  /* 0x000000ff0000720c */ /* 0x000fe40003f26270 */
[C---:B-1----:R-:W-:Y:S02]  /*57d0*/  IADD3 R134, R2.reuse, -0x1, RZ ;  /* 0xffffffff02867810 */ /* 0x042fe40007ffe0ff */
[C---:B------:R-:W-:Y:S02]  /*57e0*/  IADD3 R136, R2.reuse, -0x11, RZ ;  /* 0xffffffef02887810 */ /* 0x040fe40007ffe0ff */
[C---:B------:R-:W-:Y:S02]  /*57f0*/  IADD3 R135, R2.reuse, 0x40, RZ ;  /* 0x0000004002877810 */ /* 0x040fe40007ffe0ff */
[C---:B------:R-:W-:Y:S02]  /*5800*/  IADD3 R141, R2.reuse, 0x30, RZ ;  /* 0x00000030028d7810 */ /* 0x040fe40007ffe0ff */
[C---:B------:R-:W-:Y:S02]  /*5810*/  IADD3 R137, R2.reuse, 0x2f, RZ ;  /* 0x0000002f02897810 */ /* 0x040fe40007ffe0ff */
[C---:B------:R-:W-:Y:S02]  /*5820*/  @!P0 IADD3 R3, -R2.reuse, -0x8, RZ ;  /* 0xfffffff802038810 */ /* 0x040fe40007ffe1ff */
[----:B------:R-:W-:Y:S02]  /*5830*/  @!P1 IADD3 R0, -R2, -0x7, RZ ;  /* 0xfffffff902009810 */ /* 0x000fe40007ffe1ff */
[----:B------:R1:W-:Y:S01]  /*5840*/  I2F R184, R3 ;  /* 0x0000000300b87306 */ /* 0x0003e20000201400 */
[----:B------:R-:W-:Y:S02]  /*5850*/  ISETP.GE.AND P0, PT, R134, RZ, PT ;  /* 0x000000ff8600720c */ /* 0x000fe40003f06270 */
[----:B------:R-:W-:Y:S07]  /*5860*/  IABS R188, R2 ;  /* 0x0000000200bc7213 */ /* 0x000fee0000000000 */
[----:B------:R2:W-:Y:S04]  /*5870*/  I2F R183, R0 ;  /* 0x0000000000b77306 */ /* 0x0005e80000201400 */
[C---:B------:R-:W-:Y:S06]  /*5880*/  @!P0 IADD3 R134, -R2.reuse, 0x1, RZ ;  /* 0x0000000102868810 */ /* 0x040fec0007ffe1ff */
[----:B------:R3:W-:Y:S01]  /*5890*/  I2F R178, R134 ;  /* 0x0000008600b27306 */ /* 0x0007e20000201400 */
[C---:B-1----:R-:W-:Y:S04]  /*58a0*/  IADD3 R3, R2.reuse, -0x8, RZ ;  /* 0xfffffff802037810 */ /* 0x042fe80007ffe0ff */
[----:B------:R-:W-:Y:S05]  /*58b0*/  ISETP.GE.AND P1, PT, R3, RZ, PT ;  /* 0x000000ff0300720c */ /* 0x000fea0003f26270 */
[----:B------:R-:W-:Y:S01]  /*58c0*/  I2F R188, R188 ;  /* 0x000000bc00bc7306 */ /* 0x000fe20000201400 */
[----:B--2---:R-:W-:Y:S04]  /*58d0*/  IADD3 R0, R2, -0x18, RZ ;  /* 0xffffffe802007810 */ /* 0x004fe80007ffe0ff */
[----:B------:R-:W-:Y:S03]  /*58e0*/  ISETP.GE.AND P0, PT, R0, RZ, PT ;  /* 0x000000ff0000720c */ /* 0x000fe60003f06270 */
[C---:B------:R-:W-:Y:S02]  /*58f0*/  @!P1 IADD3 R3, -R2.reuse, 0x8, RZ ;  /* 0x0000000802039810 */ /* 0x040fe40007ffe1ff */
[----:B---3--:R-:W-:Y:S02]  /*5900*/  IADD3 R134, R2, -0x9, RZ ;  /* 0xfffffff702867810 */ /* 0x008fe40007ffe0ff */
[----:B------:R1:W-:Y:S02]  /*5910*/  I2F R177, R3 ;  /* 0x0000000300b17306 */ /* 0x0003e40000201400 */
[----:B------:R-:W-:Y:S04]  /*5920*/  ISETP.GE.AND P1, PT, R134, RZ, PT ;  /* 0x000000ff8600720c */ /* 0x000fe80003f26270 */
[C---:B------:R-:W-:Y:S04]  /*5930*/  @!P0 IADD3 R0, -R2.reuse, 0x18, RZ ;  /* 0x0000001802008810 */ /* 0x040fe80007ffe1ff */
[----:B------:R2:W-:Y:S05]  /*5940*/  I2F R186, R0 ;  /* 0x0000000000ba7306 */ /* 0x0005ea0000201400 */
[C---:B------:R-:W-:Y:S05]  /*5950*/  @!P1 IADD3 R134, -R2.reuse, 0x9, RZ ;  /* 0x0000000902869810 */ /* 0x040fea0007ffe1ff */
[----:B------:R-:W3:Y:S01]  /*5960*/  I2F R176, R134 ;  /* 0x0000008600b07306 */ /* 0x000ee20000201400 */
[C---:B-1----:R-:W-:Y:S04]  /*5970*/  IADD3 R3, R2.reuse, -0x19, RZ ;  /* 0xffffffe702037810 */ /* 0x042fe80007ffe0ff */
[----:B------:R-:W-:Y:S02]  /*5980*/  ISETP.GE.AND P0, PT, R3, RZ, PT ;  /* 0x000000ff0300720c */ /* 0x000fe40003f06270 */
[----:B--2---:R-:W-:Y:S04]  /*5990*/  IADD3 R0, R2, -0x10, RZ ;  /* 0xfffffff002007810 */ /* 0x004fe80007ffe0ff */
[----:B------:R-:W-:Y:S07]  /*59a0*/  ISETP.GE.AND P1, PT, R0, RZ, PT ;  /* 0x000000ff0000720c */ /* 0x000fee0003f26270 */
[----:B------:R-:W-:Y:S02]  /*59b0*/  @!P0 IADD3 R3, -R2, 0x19, RZ ;  /* 0x0000001902038810 */ /* 0x000fe40007ffe1ff */
[----:B------:R-:W-:Y:S01]  /*59c0*/  ISETP.GE.AND P0, PT, R136, RZ, PT ;  /* 0x000000ff8800720c */ /* 0x000fe20003f06270 */
[-C--:B---3--:R-:W-:Y:S01]  /*59d0*/  FFMA.FTZ R17, R176, -R133.reuse, R17 ;  /* 0x80000085b0117223 */ /* 0x088fe20000010011 */
[----:B------:R1:W2:Y:S01]  /*59e0*/  I2F R185, R3 ;  /* 0x0000000300b97306 */ /* 0x0002a20000201400 */
[----:B------:R-:W-:Y:S01]  /*59f0*/  IADD3 R134, R2, 0x3f, RZ ;  /* 0x0000003f02867810 */ /* 0x000fe20007ffe0ff */
[-C--:B------:R-:W-:Y:S02]  /*5a00*/  FFMA.FTZ R23, R176, -R133.reuse, R23 ;  /* 0x80000085b0177223 */ /* 0x080fe40000010017 */
[-C--:B------:R-:W-:Y:S01]  /*5a10*/  FFMA.FTZ R4, R188, -R133.reuse, R4 ;  /* 0x80000085bc047223 */ /* 0x080fe20000010004 */
[----:B------:R-:W-:Y:S01]  /*5a20*/  @!P1 IADD3 R0, -R2, 0x10, RZ ;  /* 0x0000001002009810 */ /* 0x000fe20007ffe1ff */
[-C--:B------:R-:W-:Y:S01]  /*5a30*/  FFMA.FTZ R5, R178, -R133.reuse, R5 ;  /* 0x80000085b2057223 */ /* 0x080fe20000010005 */
[----:B------:R-:W-:Y:S01]  /*5a40*/  ISETP.GE.AND P1, PT, R135, RZ, PT ;  /* 0x000000ff8700720c */ /* 0x000fe20003f26270 */
[-C--:B------:R-:W-:Y:S02]  /*5a50*/  FFMA.FTZ R16, R177, -R133.reuse, R16 ;  /* 0x80000085b1107223 */ /* 0x080fe40000010010 */
[----:B------:R3:W4:Y:S01]  /*5a60*/  I2F R143, R0 ;  /* 0x00000000008f7306 */ /* 0x0007220000201400 */
[----:B------:R-:W-:Y:S01]  /*5a70*/  @!P0 IADD3 R136, -R2, 0x11, RZ ;  /* 0x0000001102888810 */ /* 0x000fe20007ffe1ff */
[-C--:B------:R-:W-:Y:S01]  /*5a80*/  FFMA.FTZ R6, R184, -R133.reuse, R6 ;  /* 0x80000085b8067223 */ /* 0x080fe20000010006 */
[----:B------:R-:W-:Y:S01]  /*5a90*/  ISETP.GE.AND P0, PT, R134, RZ, PT ;  /* 0x000000ff8600720c */ /* 0x000fe20003f06270 */
[-C--:B------:R-:W-:Y:S02]  /*5aa0*/  FFMA.FTZ R7, R183, -R133.reuse, R7 ;  /* 0x80000085b7077223 */ /* 0x080fe40000010007 */
[-C--:B------:R-:W-:Y:S02]  /*5ab0*/  FFMA.FTZ R18, R188, -R133.reuse, R18 ;  /* 0x80000085bc127223 */ /* 0x080fe40000010012 */
[-C--:B------:R-:W-:Y:S02]  /*5ac0*/  FFMA.FTZ R19, R178, -R133.reuse, R19 ;  /* 0x80000085b2137223 */ /* 0x080fe40000010013 */
[----:B------:R-:W5:Y:S01]  /*5ad0*/  I2F R142, R136 ;  /* 0x00000088008e7306 */ /* 0x000f620000201400 */
[----:B------:R-:W-:Y:S01]  /*5ae0*/  @!P1 IADD3 R135, -R2, -0x40, RZ ;  /* 0xffffffc002879810 */ /* 0x000fe20007ffe1ff */
[-C--:B------:R-:W-:Y:S01]  /*5af0*/  FFMA.FTZ R32, R186, -R133.reuse, R32 ;  /* 0x80000085ba207223 */ /* 0x080fe20000010020 */
[C---:B-1----:R-:W-:Y:S01]  /*5b00*/  IADD3 R3, R2.reuse, 0x38, RZ ;  /* 0x0000003802037810 */ /* 0x042fe20007ffe0ff */
[-C--:B------:R-:W-:Y:S02]  /*5b10*/  FFMA.FTZ R22, R177, -R133.reuse, R22 ;  /* 0x80000085b1167223 */ /* 0x080fe40000010016 */
[C---:B------:R-:W-:Y:S01]  /*5b20*/  @!P0 IADD3 R134, -R2.reuse, -0x3f, RZ ;  /* 0xffffffc102868810 */ /* 0x040fe20007ffe1ff */
[-C--:B--2---:R-:W-:Y:S01]  /*5b30*/  FFMA.FTZ R33, R185, -R133.reuse, R33 ;  /* 0x80000085b9217223 */ /* 0x084fe20000010021 */
[----:B------:R-:W-:Y:S02]  /*5b40*/  ISETP.GE.AND P1, PT, R3, RZ, PT ;  /* 0x000000ff0300720c */ /* 0x000fe40003f26270 */
[----:B------:R-:W1:Y:S01]  /*5b50*/  I2F R180, R134 ;  /* 0x0000008600b47306 */ /* 0x000e620000201400 */
[----:B---3--:R-:W-:Y:S01]  /*5b60*/  IADD3 R0, R2, 0x37, RZ ;  /* 0x0000003702007810 */ /* 0x008fe20007ffe0ff */
[CC--:B----4-:R-:W-:Y:S02]  /*5b70*/  FFMA.FTZ R20, R143.reuse, -R133.reuse, R20 ;  /* 0x800000858f147223 */ /* 0x0d0fe40000010014 */
[-C--:B------:R-:W-:Y:S01]  /*5b80*/  FFMA.FTZ R34, R143, -R133.reuse, R34 ;  /* 0x800000858f227223 */ /* 0x080fe20000010022 */
[----:B------:R-:W-:Y:S05]  /*5b90*/  ISETP.GE.AND P0, PT, R0, RZ, PT ;  /* 0x000000ff0000720c */ /* 0x000fea0003f06270 */
[----:B------:R2:W3:Y:S01]  /*5ba0*/  I2F R181, R135 ;  /* 0x0000008700b57306 */ /* 0x0004e20000201400 */
[----:B------:R-:W-:Y:S02]  /*5bb0*/  @!P1 IADD3 R3, -R2, -0x38, RZ ;  /* 0xffffffc802039810 */ /* 0x000fe40007ffe1ff */
[----:B------:R-:W-:Y:S01]  /*5bc0*/  ISETP.GE.AND P1, PT, R141, RZ, PT ;  /* 0x000000ff8d00720c */ /* 0x000fe20003f26270 */
[-C--:B-----5:R-:W-:Y:S01]  /*5bd0*/  FFMA.FTZ R35, R142, -R133.reuse, R35 ;  /* 0x800000858e237223 */ /* 0x0a0fe20000010023 */
[----:B------:R-:W-:Y:S01]  /*5be0*/  IADD3 R136, R2, 0x28, RZ ;  /* 0x0000002802887810 */ /* 0x000fe20007ffe0ff */
[-C--:B------:R-:W-:Y:S03]  /*5bf0*/  FFMA.FTZ R21, R142, -R133.reuse, R21 ;  /* 0x800000858e157223 */ /* 0x080fe60000010015 */
[----:B------:R-:W-:Y:S01]  /*5c00*/  ISETP.GE.AND P6, PT, R136, RZ, PT ;  /* 0x000000ff8800720c */ /* 0x000fe20003fc6270 */
[----:B------:R4:W5:Y:S01]  /*5c10*/  I2F R182, R3 ;  /* 0x0000000300b67306 */ /* 0x0009620000201400 */
[----:B------:R-:W-:Y:S02]  /*5c20*/  @!P0 IADD3 R0, -R2, -0x37, RZ ;  /* 0xffffffc902008810 */ /* 0x000fe40007ffe1ff */
[----:B------:R-:W-:Y:S01]  /*5c30*/  ISETP.GE.AND P0, PT, R137, RZ, PT ;  /* 0x000000ff8900720c */ /* 0x000fe20003f06270 */
[-C--:B-1----:R-:W-:Y:S01]  /*5c40*/  FFMA.FTZ R9, R180, -R133.reuse, R9 ;  /* 0x80000085b4097223 */ /* 0x082fe20000010009 */
[----:B------:R-:W-:Y:S01]  /*5c50*/  IADD3 R134, R2, 0x48, RZ ;  /* 0x0000004802867810 */ /* 0x000fe20007ffe0ff */
[-C--:B------:R-:W-:Y:S01]  /*5c60*/  FFMA.FTZ R15, R180, -R133.reuse, R15 ;  /* 0x80000085b40f7223 */ /* 0x080fe2000001000f */
[----:B------:R-:W-:Y:S02]  /*5c70*/  @!P1 IADD3 R141, -R2, -0x30, RZ ;  /* 0xffffffd0028d9810 */ /* 0x000fe40007ffe1ff */
[----:B------:R-:W-:Y:S01]  /*5c80*/  ISETP.GE.AND P1, PT, R134, RZ, PT ;  /* 0x000000ff8600720c */ /* 0x000fe20003f26270 */
[----:B------:R-:W1:Y:S02]  /*5c90*/  I2F R179, R0 ;  /* 0x0000000000b37306 */ /* 0x000e640000201400 */
[C---:B------:R-:W-:Y:S02]  /*5ca0*/  @!P6 IADD3 R136, -R2.reuse, -0x28, RZ ;  /* 0xffffffd80288e810 */ /* 0x040fe40007ffe1ff */
[C---:B--2---:R-:W-:Y:S01]  /*5cb0*/  IADD3 R135, R2.reuse, 0x27, RZ ;  /* 0x0000002702877810 */ /* 0x044fe20007ffe0ff */
[CC--:B---3--:R-:W-:Y:S01]  /*5cc0*/  FFMA.FTZ R8, R181.reuse, -R133.reuse, R8 ;  /* 0x80000085b5087223 */ /* 0x0c8fe20000010008 */
[C---:B------:R-:W-:Y:S01]  /*5cd0*/  @!P0 IADD3 R137, -R2.reuse, -0x2f, RZ ;  /* 0xffffffd102898810 */ /* 0x040fe20007ffe1ff */
[-C--:B------:R-:W-:Y:S01]  /*5ce0*/  FFMA.FTZ R14, R181, -R133.reuse, R14 ;  /* 0x80000085b50e7223 */ /* 0x080fe2000001000e */
[----:B------:R-:W-:Y:S02]  /*5cf0*/  ISETP.GE.AND P5, PT, R135, RZ, PT ;  /* 0x000000ff8700720c */ /* 0x000fe40003fa6270 */
[----:B------:R-:W2:Y:S02]  /*5d00*/  I2F R0, R137 ;  /* 0x0000008900007306 */ /* 0x000ea40000201400 */
[C---:B------:R-:W-:Y:S02]  /*5d10*/  @!P1 IADD3 R134, -R2.reuse, -0x48, RZ ;  /* 0xffffffb802869810 */ /* 0x040fe40007ffe1ff */
[----:B----4-:R-:W-:Y:S01]  /*5d20*/  IADD3 R3, R2, 0x47, RZ ;  /* 0x0000004702037810 */ /* 0x010fe20007ffe0ff */
[CC--:B-----5:R-:W-:Y:S02]  /*5d30*/  FFMA.FTZ R12, R182.reuse, -R133.reuse, R12 ;  /* 0x80000085b60c7223 */ /* 0x0e0fe4000001000c */
[-C--:B------:R-:W-:Y:S01]  /*5d40*/  FFMA.FTZ R26, R182, -R133.reuse, R26 ;  /* 0x80000085b61a7223 */ /* 0x080fe2000001001a */
[----:B------:R-:W-:Y:S01]  /*5d50*/  ISETP.GE.AND P0, PT, R3, RZ, PT ;  /* 0x000000ff0300720c */ /* 0x000fe20003f06270 */
[----:B------:R-:W-:Y:S01]  /*5d60*/  LDSM.16.MT88.4 R180, [R215+0xa000] ;  /* 0x00a00000d7b4783b */ /* 0x000fe20000004200 */
[----:B------:R3:W4:Y:S01]  /*5d70*/  I2F R176, R134 ;  /* 0x0000008600b07306 */ /* 0x0007220000201400 */
[C---:B------:R-:W-:Y:S01]  /*5d80*/  @!P5 IADD3 R135, -R2.reuse, -0x27, RZ ;  /* 0xffffffd90287d810 */ /* 0x040fe20007ffe1ff */
[CC--:B-1----:R-:W-:Y:S02]  /*5d90*/  FFMA.FTZ R13, R179.reuse, -R133.reuse, R13 ;  /* 0x80000085b30d7223 */ /* 0x0c2fe4000001000d */
[-C--:B------:R-:W-:Y:S06]  /*5da0*/  FFMA.FTZ R27, R179, -R133.reuse, R27 ;  /* 0x80000085b31b7223 */ /* 0x080fec000001001b */
[----:B------:R-:W1:Y:S01]  /*5db0*/  I2F R187, R136 ;  /* 0x0000008800bb7306 */ /* 0x000e620000201400 */
[----:B------:R-:W-:Y:S02]  /*5dc0*/  @!P0 IADD3 R3, -R2, -0x47, RZ ;  /* 0xffffffb902038810 */ /* 0x000fe40007ffe1ff */
[----:B------:R-:W-:Y:S01]  /*5dd0*/  FMNMX.FTZ R2, R4, R132, !PT ;  /* 0x0000008404027209 */ /* 0x000fe20007810000 */
[CC--:B--2---:R-:W-:Y:S02]  /*5de0*/  FFMA.FTZ R25, R0.reuse, -R133.reuse, R25 ;  /* 0x8000008500197223 */ /* 0x0c4fe40000010019 */
[-C--:B------:R-:W-:Y:S04]  /*5df0*/  FFMA.FTZ R31, R0, -R133.reuse, R31 ;  /* 0x80000085001f7223 */ /* 0x080fe8000001001f */
[----:B------:R2:W5:Y:S01]  /*5e00*/  I2F R142, R3 ;  /* 0x00000003008e7306 */ /* 0x0005620000201400 */
[----:B---3--:R-:W-:Y:S01]  /*5e10*/  FMNMX.FTZ R134, R5, R2, !PT ;  /* 0x0000000205867209 */ /* 0x008fe20007810000 */
[-C--:B----4-:R-:W-:Y:S01]  /*5e20*/  FFMA.FTZ R10, R176, -R133.reuse, R10 ;  /* 0x80000085b00a7223 */ /* 0x090fe2000001000a */
[----:B------:R-:W-:Y:S01]  /*5e30*/  FMNMX.FTZ R2, R6, R138, !PT ;  /* 0x0000008a06027209 */ /* 0x000fe20007810000 */
[----:B------:R-:W-:Y:S01]  /*5e40*/  LDSM.16.MT88.4 R176, [R213+0xa000] ;  /* 0x00a00000d5b0783b */ /* 0x000fe20000004200 */
[----:B------:R-:W-:Y:S02]  /*5e50*/  FMNMX.FTZ R134, R16, R134, !PT ;  /* 0x0000008610867209 */ /* 0x000fe40007810000 */
[----:B------:R-:W-:Y:S03]  /*5e60*/  FMNMX.FTZ R2, R7, R2, !PT ;  /* 0x0000000207027209 */ /* 0x000fe60007810000 */
[----:B------:R-:W3:Y:S01]  /*5e70*/  I2F R136, R135 ;  /* 0x0000008700887306 */ /* 0x000ee20000201400 */
[----:B------:R-:W-:Y:S02]  /*5e80*/  FMNMX.FTZ R134, R17, R134, !PT ;  /* 0x0000008611867209 */ /* 0x000fe40007810000 */
[----:B------:R-:W-:Y:S01]  /*5e90*/  FMNMX.FTZ R2, R18, R2, !PT ;  /* 0x0000000212027209 */ /* 0x000fe20007810000 */
[-C--:B-1----:R-:W-:Y:S03]  /*5ea0*/  FFMA.FTZ R28, R187, -R133.reuse, R28 ;  /* 0x80000085bb1c7223 */ /* 0x082fe6000001001c */
[----:B------:R-:W-:Y:S03]  /*5eb0*/  FMNMX.FTZ R2, R19, R2, !PT ;  /* 0x0000000213027209 */ /* 0x000fe60007810000 */
[----:B------:R-:W1:Y:S01]  /*5ec0*/  I2F R141, R141 ;  /* 0x0000008d008d7306 */ /* 0x000e620000201400 */
[----:B------:R-:W-:Y:S02]  /*5ed0*/  FMNMX.FTZ R2, R22, R2, !PT ;  /* 0x0000000216027209 */ /* 0x000fe40007810000 */
[----:B--2---:R-:W-:Y:S01]  /*5ee0*/  FMNMX.FTZ R3, R20, R134, !PT ;  /* 0x0000008614037209 */ /* 0x004fe20007810000 */
[----:B-----5:R-:W-:Y:S01]  /*5ef0*/  FFMA.FTZ R11, R142, -R133, R11 ;  /* 0x800000858e0b7223 */ /* 0x020fe2000001000b */
[----:B------:R-:W-:Y:S02]  /*5f00*/  FMNMX.FTZ R2, R23, R2, !PT ;  /* 0x0000000217027209 */ /* 0x000fe40007810000 */
[----:B------:R-:W-:Y:S02]  /*5f10*/  FMNMX.FTZ R3, R21, R3, !PT ;  /* 0x0000000315037209 */ /* 0x000fe40007810000 */
[----:B------:R-:W-:Y:S02]  /*5f20*/  FMNMX.FTZ R2, R34, R2, !PT ;  /* 0x0000000222027209 */ /* 0x000fe40007810000 */
[----:B------:R-:W-:Y:S02]  /*5f30*/  FMNMX.FTZ R137, R32, R3, !PT ;  /* 0x0000000320897209 */ /* 0x000fe40007810000 */
[----:B------:R-:W-:Y:S01]  /*5f40*/  FMNMX.FTZ R2, R35, R2, !PT ;  /* 0x0000000223027209 */ /* 0x000fe20007810000 */
[----:B---3--:R-:W-:Y:S01]  /*5f50*/  FFMA.FTZ R29, R136, -R133, R29 ;  /* 0x80000085881d7223 */ /* 0x008fe2000001001d */
[----:B------:R-:W-:Y:S02]  /*5f60*/  FMNMX.FTZ R137, R33, R137, !PT ;  /* 0x0000008921897209 */ /* 0x000fe40007810000 */
[----:B------:R-:W-:Y:S01]  /*5f70*/  FMNMX.FTZ R135, R8, R139, !PT ;  /* 0x0000008b08877209 */ /* 0x000fe20007810000 */
[----:B------:R-:W2:Y:S01]  /*5f80*/  SHFL.BFLY PT, R136, R2, 0x2, 0x1f ;  /* 0x0c401f0002887f89 */ /* 0x000ea200000e0000 */
[----:B------:R-:W-:Y:S02]  /*5f90*/  FMNMX.FTZ R3, R10, R140, !PT ;  /* 0x0000008c0a037209 */ /* 0x000fe40007810000 */
[----:B------:R-:W-:Y:S02]  /*5fa0*/  FMNMX.FTZ R135, R9, R135, !PT ;  /* 0x0000008709877209 */ /* 0x000fe40007810000 */
[----:B------:R-:W-:Y:S01]  /*5fb0*/  FMNMX.FTZ R3, R11, R3, !PT ;  /* 0x000000030b037209 */ /* 0x000fe20007810000 */
[C---:B-1----:R-:W-:Y:S01]  /*5fc0*/  FFMA.FTZ R24, R141.reuse, -R133, R24 ;  /* 0x800000858d187223 */ /* 0x042fe20000010018 */
[----:B------:R-:W-:Y:S01]  /*5fd0*/  FMNMX.FTZ R135, R12, R135, !PT ;  /* 0x000000870c877209 */ /* 0x000fe20007810000 */
[----:B------:R-:W1:Y:S01]  /*5fe0*/  SHFL.BFLY PT, R134, R137, 0x2, 0x1f ;  /* 0x0c401f0089867f89 */ /* 0x000e6200000e0000 */
[----:B------:R-:W-:Y:S01]  /*5ff0*/  FMNMX.FTZ R3, R14, R3, !PT ;  /* 0x000000030e037209 */ /* 0x000fe20007810000 */
[----:B------:R-:W-:Y:S01]  /*6000*/  FFMA.FTZ R30, R141, -R133, R30 ;  /* 0x800000858d1e7223 */ /* 0x000fe2000001001e */
[----:B------:R-:W-:Y:S02]  /*6010*/  FMNMX.FTZ R135, R13, R135, !PT ;  /* 0x000000870d877209 */ /* 0x000fe40007810000 */
[----:B------:R-:W-:Y:S02]  /*6020*/  FMNMX.FTZ R3, R15, R3, !PT ;  /* 0x000000030f037209 */ /* 0x000fe40007810000 */
[----:B------:R-:W-:Y:S04]  /*6030*/  FMNMX.FTZ R135, R24, R135, !PT ;  /* 0x0000008718877209 */ /* 0x000fe80007810000 */
[----:B------:R-:W-:Y:S04]  /*6040*/  FMNMX.FTZ R135, R25, R135, !PT ;  /* 0x0000008719877209 */ /* 0x000fe80007810000 */
[----:B------:R-:W-:Y:S02]  /*6050*/  FMNMX.FTZ R135, R28, R135, !PT ;  /* 0x000000871c877209 */ /* 0x000fe40007810000 */
[----:B--2---:R-:W-:Y:S02]  /*6060*/  FMNMX.FTZ R136, R2, R136, !PT ;  /* 0x0000008802887209 */ /* 0x004fe40007810000 */
[----:B------:R-:W-:Y:S02]  /*6070*/  FMNMX.FTZ R2, R26, R3, !PT ;  /* 0x000000031a027209 */ /* 0x000fe40007810000 */
[----:B------:R-:W-:Y:S02]  /*6080*/  FMNMX.FTZ R135, R29, R135, !PT ;  /* 0x000000871d877209 */ /* 0x000fe40007810000 */
[----:B------:R-:W-:Y:S02]  /*6090*/  FMNMX.FTZ R2, R27, R2, !PT ;  /* 0x000000021b027209 */ /* 0x000fe40007810000 */
[----:B-1----:R-:W-:Y:S01]  /*60a0*/  FMNMX.FTZ R137, R137, R134, !PT ;  /* 0x0000008689897209 */ /* 0x002fe20007810000 */
[----:B------:R-:W1:Y:S01]  /*60b0*/  SHFL.BFLY PT, R143, R135, 0x2, 0x1f ;  /* 0x0c401f00878f7f89 */ /* 0x000e6200000e0000 */
[----:B------:R-:W-:Y:S04]  /*60c0*/  FMNMX.FTZ R0, R30, R2, !PT ;  /* 0x000000021e007209 */ /* 0x000fe80007810000 */
[----:B------:R-:W-:Y:S03]  /*60d0*/  FMNMX.FTZ R2, R31, R0, !PT ;  /* 0x000000001f027209 */ /* 0x000fe60007810000 */
[----:B------:R-:W2:Y:S08]  /*60e0*/  SHFL.BFLY PT, R142, R137, 0x1, 0x1f ;  /* 0x0c201f00898e7f89 */ /* 0x000eb000000e0000 */
[----:B------:R-:W3:Y:S08]  /*60f0*/  SHFL.BFLY PT, R134, R136, 0x1, 0x1f ;  /* 0x0c201f0088867f89 */ /* 0x000ef000000e0000 */
[----:B------:R-:W-:Y:S01]  /*6100*/  SHFL.BFLY PT, R3, R2, 0x2, 0x1f ;  /* 0x0c401f0002037f89 */ /* 0x000fe200000e0000 */
[----:B-1----:R-:W-:Y:S02]  /*6110*/  FMNMX.FTZ R135, R135, R143, !PT ;  /* 0x0000008f87877209 */ /* 0x002fe40007810000 */
[----:B--2---:R-:W-:Y:S05]  /*6120*/  FMNMX.FTZ R137, R137, R142, !PT ;  /* 0x0000008e89897209 */ /* 0x004fea0007810000 */
[----:B------:R-:W1:Y:S01]  /*6130*/  SHFL.BFLY PT, R141, R135, 0x1, 0x1f ;  /* 0x0c201f00878d7f89 */ /* 0x000e6200000e0000 */
[C---:B------:R-:W-:Y:S01]  /*6140*/  FSETP.NEU.FTZ.AND P0, PT, R137.reuse, -INF , PT ;  /* 0xff8000008900780b */ /* 0x040fe20003f1d000 */
[----:B------:R-:W-:Y:S01]  /*6150*/  FADD.FTZ R0, -R137, R132 ;  /* 0x0000008489007221 */ /* 0x000fe20000010100 */
[----:B---3--:R-:W-:Y:S03]  /*6160*/  FMNMX.FTZ R136, R136, R134, !PT ;  /* 0x0000008688887209 */ /* 0x008fe60007810000 */
[----:B------:R-:W-:Y:S04]  /*6170*/  FMUL.FTZ R0, R0, c[0x0][0x23c] ;  /* 0x00008f0000007a20 */ /* 0x000fe80000410000 */
[----:B------:R2:W3:Y:S01]  /*6180*/  MUFU.EX2 R134, R0 ;  /* 0x0000000000867308 */ /* 0x0004e20000000800 */
[----:B-1----:R-:W-:Y:S05]  /*6190*/  FMNMX.FTZ R135, R135, R141, !PT ;  /* 0x0000008d87877209 */ /* 0x002fea0007810000 */
[----:B------:R-:W-:Y:S02]  /*61a0*/  FMUL.FTZ R184, R135, c[0x0][0x23c] ;  /* 0x00008f0087b87a20 */ /* 0x000fe40000410000 */
[----:B--2---:R-:W-:Y:S02]  /*61b0*/  FADD.FTZ R0, -R136, R138 ;  /* 0x0000008a88007221 */ /* 0x004fe40000010100 */
[----:B------:R-:W-:Y:S02]  /*61c0*/  FMUL.FTZ R138, R137, c[0x0][0x23c] ;  /* 0x00008f00898a7a20 */ /* 0x000fe40000410000 */
[----:B------:R-:W-:Y:S01]  /*61d0*/  FMUL.FTZ R132, R0, c[0x0][0x23c] ;  /* 0x00008f0000847a20 */ /* 0x000fe20000410000 */
[----:B------:R-:W-:Y:S01]  /*61e0*/  FMNMX.FTZ R0, R2, R3, !PT ;  /* 0x0000000302007209 */ /* 0x000fe20007810000 */
[----:B------:R-:W-:Y:S01]  /*61f0*/  FADD.FTZ R2, -R135, R139 ;  /* 0x0000008b87027221 */ /* 0x000fe20000010100 */
[----:B------:R-:W-:Y:S01]  /*6200*/  FSEL R138, R138, RZ, P0 ;  /* 0x000000ff8a8a7208 */ /* 0x000fe20000000000 */
[C---:B------:R-:W-:Y:S01]  /*6210*/  FMUL.FTZ R139, R136.reuse, c[0x0][0x23c] ;  /* 0x00008f00888b7a20 */ /* 0x040fe20000410000 */
[----:B------:R-:W-:Y:S01]  /*6220*/  FSETP.NEU.FTZ.AND P0, PT, R136, -INF , PT ;  /* 0xff8000008800780b */ /* 0x000fe20003f1d000 */
[----:B------:R-:W1:Y:S01]  /*6230*/  SHFL.BFLY PT, R3, R0, 0x1, 0x1f ;  /* 0x0c201f0000037f89 */ /* 0x000e6200000e0000 */
[----:B------:R-:W-:Y:S01]  /*6240*/  MUFU.EX2 R132, R132 ;  /* 0x0000008400847308 */ /* 0x000fe20000000800 */
[--C-:B------:R-:W-:Y:S01]  /*6250*/  FFMA.FTZ R4, R4, c[0x0][0x23c], -R138.reuse ;  /* 0x00008f0004047a23 */ /* 0x100fe2000001088a */
[----:B------:R-:W-:Y:S01]  /*6260*/  FSEL R139, R139, RZ, P0 ;  /* 0x000000ff8b8b7208 */ /* 0x000fe20000000000 */
[--C-:B------:R-:W-:Y:S01]  /*6270*/  FFMA.FTZ R5, R5, c[0x0][0x23c], -R138.reuse ;  /* 0x00008f0005057a23 */ /* 0x100fe2000001088a */
[----:B------:R-:W-:Y:S01]  /*6280*/  FSETP.NEU.FTZ.AND P0, PT, R135, -INF , PT ;  /* 0xff8000008700780b */ /* 0x000fe20003f1d000 */
[--C-:B------:R-:W-:Y:S02]  /*6290*/  FFMA.FTZ R16, R16, c[0x0][0x23c], -R138.reuse ;  /* 0x00008f0010107a23 */ /* 0x100fe4000001088a */
[----:B------:R-:W-:Y:S01]  /*62a0*/  FFMA.FTZ R17, R17, c[0x0][0x23c], -R138 ;  /* 0x00008f0011117a23 */ /* 0x000fe2000001088a */
[----:B------:R-:W-:Y:S01]  /*62b0*/  FSEL R184, R184, RZ, P0 ;  /* 0x000000ffb8b87208 */ /* 0x000fe20000000000 */
[--C-:B------:R-:W-:Y:S01]  /*62c0*/  FFMA.FTZ R6, R6, c[0x0][0x23c], -R139.reuse ;  /* 0x00008f0006067a23 */ /* 0x100fe2000001088b */
[----:B------:R2:W-:Y:S01]  /*62d0*/  MUFU.EX2 R210, R4 ;  /* 0x0000000400d27308 */ /* 0x0005e20000000800 */
[--C-:B------:R-:W-:Y:S02]  /*62e0*/  FFMA.FTZ R7, R7, c[0x0][0x23c], -R139.reuse ;  /* 0x00008f0007077a23 */ /* 0x100fe4000001088b */
[--C-:B------:R-:W-:Y:S02]  /*62f0*/  FFMA.FTZ R18, R18, c[0x0][0x23c], -R139.reuse ;  /* 0x00008f0012127a23 */ /* 0x100fe4000001088b */
[----:B------:R-:W-:Y:S02]  /*6300*/  FFMA.FTZ R19, R19, c[0x0][0x23c], -R139 ;  /* 0x00008f0013137a23 */ /* 0x000fe4000001088b */
[----:B------:R-:W-:Y:S02]  /*6310*/  FMUL.FTZ R2, R2, c[0x0][0x23c] ;  /* 0x00008f0002027a20 */ /* 0x000fe40000410000 */
[--C-:B------:R-:W-:Y:S01]  /*6320*/  FFMA.FTZ R12, R12, c[0x0][0x23c], -R184.reuse ;  /* 0x00008f000c0c7a23 */ /* 0x100fe200000108b8 */
[----:B------:R-:W4:Y:S01]  /*6330*/  MUFU.EX2 R211, R5 ;  /* 0x0000000500d37308 */ /* 0x000f220000000800 */
[--C-:B------:R-:W-:Y:S01]  /*6340*/  FFMA.FTZ R13, R13, c[0x0][0x23c], -R184.reuse ;  /* 0x00008f000d0d7a23 */ /* 0x100fe200000108b8 */
[----:B-1----:R-:W-:Y:S01]  /*6350*/  FMNMX.FTZ R3, R0, R3, !PT ;  /* 0x0000000300037209 */ /* 0x002fe20007810000 */
[--C-:B------:R-:W-:Y:S02]  /*6360*/  FFMA.FTZ R8, R8, c[0x0][0x23c], -R184.reuse ;  /* 0x00008f0008087a23 */ /* 0x100fe400000108b8 */
[----:B------:R-:W-:Y:S01]  /*6370*/  FFMA.FTZ R9, R9, c[0x0][0x23c], -R184 ;  /* 0x00008f0009097a23 */ /* 0x000fe200000108b8 */
[C---:B------:R-:W-:Y:S01]  /*6380*/  FSETP.NEU.FTZ.AND P0, PT, R3.reuse, -INF , PT ;  /* 0xff8000000300780b */ /* 0x040fe20003f1d000 */
[C---:B------:R-:W-:Y:S02]  /*6390*/  FMUL.FTZ R185, R3.reuse, c[0x0][0x23c] ;  /* 0x00008f0003b97a20 */ /* 0x040fe40000410000 */
[----:B------:R-:W-:Y:S01]  /*63a0*/  FADD.FTZ R0, -R3, R140 ;  /* 0x0000008c03007221 */ /* 0x000fe20000010100 */
[----:B------:R1:W-:Y:S01]  /*63b0*/  MUFU.EX2 R230, R16 ;  /* 0x0000001000e67308 */ /* 0x0003e20000000800 */
[----:B---3--:R-:W-:Y:S01]  /*63c0*/  FMUL.FTZ R36, R134, R36 ;  /* 0x0000002486247220 */ /* 0x008fe20000410000 */
[----:B------:R-:W-:Y:S01]  /*63d0*/  FSEL R185, R185, RZ, P0 ;  /* 0x000000ffb9b97208 */ /* 0x000fe20000000000 */
[----:B------:R-:W-:Y:S02]  /*63e0*/  FMUL.FTZ R0, R0, c[0x0][0x23c] ;  /* 0x00008f0000007a20 */ /* 0x000fe40000410000 */
[----:B--2---:R-:W-:Y:S02]  /*63f0*/  FMUL.FTZ R4, R134, R148 ;  /* 0x0000009486047220 */ /* 0x004fe40000410000 */
[--C-:B------:R-:W-:Y:S02]  /*6400*/  FFMA.FTZ R14, R14, c[0x0][0x23c], -R185.reuse ;  /* 0x00008f000e0e7a23 */ /* 0x100fe400000108b9 */
[--C-:B------:R-:W-:Y:S01]  /*6410*/  FFMA.FTZ R15, R15, c[0x0][0x23c], -R185.reuse ;  /* 0x00008f000f0f7a23 */ /* 0x100fe200000108b9 */
[----:B------:R-:W2:Y:S01]  /*6420*/  MUFU.EX2 R229, R17 ;  /* 0x0000001100e57308 */ /* 0x000ea20000000800 */
[--C-:B------:R-:W-:Y:S02]  /*6430*/  FFMA.FTZ R10, R10, c[0x0][0x23c], -R185.reuse ;  /* 0x00008f000a0a7a23 */ /* 0x100fe400000108b9 */
[----:B------:R-:W-:Y:S01]  /*6440*/  FFMA.FTZ R11, R11, c[0x0][0x23c], -R185 ;  /* 0x00008f000b0b7a23 */ /* 0x000fe200000108b9 */
[----:B----4-:R-:W-:Y:S01]  /*6450*/  F2FP.PACK_AB R140, R211, R210 ;  /* 0x000000d2d38c723e */ /* 0x010fe200000000ff */
[C---:B------:R-:W-:Y:S02]  /*6460*/  FMUL.FTZ R5, R134.reuse, R149 ;  /* 0x0000009586057220 */ /* 0x040fe40000410000 */
[----:B------:R-:W-:Y:S02]  /*6470*/  FMUL.FTZ R37, R134, R37 ;  /* 0x0000002586257220 */ /* 0x000fe40000410000 */
[C---:B------:R-:W-:Y:S01]  /*6480*/  FMUL.FTZ R38, R132.reuse, R38 ;  /* 0x0000002684267220 */ /* 0x040fe20000410000 */
[----:B------:R3:W-:Y:S01]  /*6490*/  MUFU.EX2 R206, R6 ;  /* 0x0000000600ce7308 */ /* 0x0007e20000000800 */
[----:B------:R-:W-:Y:S02]  /*64a0*/  FMUL.FTZ R39, R132, R39 ;  /* 0x0000002784277220 */ /* 0x000fe40000410000 */
[C---:B------:R-:W-:Y:S02]  /*64b0*/  FMUL.FTZ R48, R134.reuse, R48 ;  /* 0x0000003086307220 */ /* 0x040fe40000410000 */
[C---:B-1----:R-:W-:Y:S02]  /*64c0*/  FMUL.FTZ R16, R134.reuse, R156 ;  /* 0x0000009c86107220 */ /* 0x042fe40000410000 */
[----:B------:R-:W-:Y:S02]  /*64d0*/  FMUL.FTZ R49, R134, R49 ;  /* 0x0000003186317220 */ /* 0x000fe40000410000 */
[C---:B------:R-:W-:Y:S01]  /*64e0*/  FMUL.FTZ R50, R132.reuse, R50 ;  /* 0x0000003284327220 */ /* 0x040fe20000410000 */
[----:B------:R-:W1:Y:S01]  /*64f0*/  MUFU.EX2 R207, R7 ;  /* 0x0000000700cf7308 */ /* 0x000e620000000800 */
[----:B------:R-:W-:Y:S02]  /*6500*/  FMUL.FTZ R51, R132, R51 ;  /* 0x0000003384337220 */ /* 0x000fe40000410000 */
[C---:B------:R-:W-:Y:S01]  /*6510*/  FMUL.FTZ R52, R134.reuse, R52 ;  /* 0x0000003486347220 */ /* 0x040fe20000410000 */
[----:B--2---:R-:W-:Y:S01]  /*6520*/  F2FP.PACK_AB R142, R229, R230 ;  /* 0x000000e6e58e723e */ /* 0x004fe200000000ff */
[C---:B------:R-:W-:Y:S02]  /*6530*/  FMUL.FTZ R17, R134.reuse, R157 ;  /* 0x0000009d86117220 */ /* 0x040fe40000410000 */
[----:B------:R-:W-:Y:S02]  /*6540*/  FMUL.FTZ R53, R134, R53 ;  /* 0x0000003586357220 */ /* 0x000fe40000410000 */
[C---:B------:R-:W-:Y:S01]  /*6550*/  FMUL.FTZ R54, R132.reuse, R54 ;  /* 0x0000003684367220 */ /* 0x040fe20000410000 */
[----:B------:R2:W-:Y:S01]  /*6560*/  MUFU.EX2 R208, R18 ;  /* 0x0000001200d07308 */ /* 0x0005e20000000800 */
[----:B------:R-:W-:Y:S02]  /*6570*/  FMUL.FTZ R55, R132, R55 ;  /* 0x0000003784377220 */ /* 0x000fe40000410000 */
[----:B------:R-:W-:Y:S02]  /*6580*/  FMUL.FTZ R64, R134, R64 ;  /* 0x0000004086407220 */ /* 0x000fe40000410000 */
[----:B---3--:R-:W-:Y:S02]  /*6590*/  FMUL.FTZ R6, R132, R150 ;  /* 0x0000009684067220 */ /* 0x008fe40000410000 */
[----:B------:R-:W-:Y:S02]  /*65a0*/  FMUL.FTZ R65, R134, R65 ;  /* 0x0000004186417220 */ /* 0x000fe40000410000 */
[C---:B------:R-:W-:Y:S01]  /*65b0*/  FMUL.FTZ R66, R132.reuse, R66 ;  /* 0x0000004284427220 */ /* 0x040fe20000410000 */
[----:B------:R-:W3:Y:S01]  /*65c0*/  MUFU.EX2 R209, R19 ;  /* 0x0000001300d17308 */ /* 0x000ee20000000800 */
[----:B------:R-:W-:Y:S02]  /*65d0*/  FMUL.FTZ R67, R132, R67 ;  /* 0x0000004384437220 */ /* 0x000fe40000410000 */
[----:B------:R-:W-:Y:S01]  /*65e0*/  FMUL.FTZ R68, R134, R68 ;  /* 0x0000004486447220 */ /* 0x000fe20000410000 */
[----:B-1----:R-:W-:Y:S01]  /*65f0*/  F2FP.PACK_AB R141, R207, R206 ;  /* 0x000000cecf8d723e */ /* 0x002fe200000000ff */
[----:B------:R-:W-:Y:S02]  /*6600*/  FMUL.FTZ R7, R132, R151 ;  /* 0x0000009784077220 */ /* 0x000fe40000410000 */
[----:B------:R-:W1:Y:S01]  /*6610*/  LDSM.16.MT88.4 R148, [R218+0xa000] ;  /* 0x00a00000da94783b */ /* 0x000e620000004200 */
[----:B------:R-:W-:Y:S02]  /*6620*/  FMUL.FTZ R69, R134, R69 ;  /* 0x0000004586457220 */ /* 0x000fe40000410000 */
[----:B------:R-:W4:Y:S01]  /*6630*/  MUFU.EX2 R2, R2 ;  /* 0x0000000200027308 */ /* 0x000f220000000800 */
[C---:B------:R-:W-:Y:S02]  /*6640*/  FMUL.FTZ R70, R132.reuse, R70 ;  /* 0x0000004684467220 */ /* 0x040fe40000410000 */
[C---:B------:R-:W-:Y:S02]  /*6650*/  FMUL.FTZ R71, R132.reuse, R71 ;  /* 0x0000004784477220 */ /* 0x040fe40000410000 */
[----:B--2---:R-:W-:Y:S02]  /*6660*/  FMUL.FTZ R18, R132, R158 ;  /* 0x0000009e84127220 */ /* 0x004fe40000410000 */
[C---:B------:R-:W-:Y:S02]  /*6670*/  FMUL.FTZ R80, R134.reuse, R80 ;  /* 0x0000005086507220 */ /* 0x040fe40000410000 */
[----:B------:R-:W-:Y:S01]  /*6680*/  FMUL.FTZ R81, R134, R81 ;  /* 0x0000005186517220 */ /* 0x000fe20000410000 */
[----:B------:R-:W2:Y:S01]  /*6690*/  MUFU.EX2 R0, R0 ;  /* 0x0000000000007308 */ /* 0x000ea20000000800 */
[C---:B------:R-:W-:Y:S02]  /*66a0*/  FMUL.FTZ R82, R132.reuse, R82 ;  /* 0x0000005284527220 */ /* 0x040fe40000410000 */
[C---:B------:R-:W-:Y:S01]  /*66b0*/  FMUL.FTZ R83, R132.reuse, R83 ;  /* 0x0000005384537220 */ /* 0x040fe20000410000 */
[----:B---3--:R-:W-:Y:S01]  /*66c0*/  F2FP.PACK_AB R143, R209, R208 ;  /* 0x000000d0d18f723e */ /* 0x008fe200000000ff */
[----:B------:R-:W-:Y:S02]  /*66d0*/  FMUL.FTZ R19, R132, R159 ;  /* 0x0000009f84137220 */ /* 0x000fe40000410000 */
[----:B------:R-:W-:Y:S01]  /*66e0*/  LDSM.16.MT88.4 R156, [R213+0xa800] ;  /* 0x00a80000d59c783b */ /* 0x000fe20000004200 */
[C---:B------:R-:W-:Y:S02]  /*66f0*/  FMUL.FTZ R84, R134.reuse, R84 ;  /* 0x0000005486547220 */ /* 0x040fe40000410000 */
[----:B------:R3:W-:Y:S01]  /*6700*/  MUFU.EX2 R204, R12 ;  /* 0x0000000c00cc7308 */ /* 0x0007e20000000800 */
[-C--:B------:R-:W-:Y:S01]  /*6710*/  HMMA.16816.F32 R4, R140, R176.reuse, R4 ;  /* 0x000000b08c04723c */ /* 0x080fe20000001804 */
[----:B------:R-:W-:Y:S02]  /*6720*/  FMUL.FTZ R85, R134, R85 ;  /* 0x0000005586557220 */ /* 0x000fe40000410000 */
[C---:B----4-:R-:W-:Y:S02]  /*6730*/  FMUL.FTZ R40, R2.reuse, R40 ;  /* 0x0000002802287220 */ /* 0x050fe40000410000 */
[C---:B------:R-:W-:Y:S02]  /*6740*/  FMUL.FTZ R41, R2.reuse, R41 ;  /* 0x0000002902297220 */ /* 0x040fe40000410000 */
[C---:B------:R-:W-:Y:S02]  /*6750*/  FMUL.FTZ R44, R2.reuse, R44 ;  /* 0x0000002c022c7220 */ /* 0x040fe40000410000 */
[----:B------:R4:W-:Y:S03]  /*6760*/  MUFU.EX2 R205, R13 ;  /* 0x0000000d00cd7308 */ /* 0x0009e60000000800 */
[----:B------:R-:W-:Y:S02]  /*6770*/  FMUL.FTZ R45, R2, R45 ;  /* 0x0000002d022d7220 */ /* 0x000fe40000410000 */
[C---:B--2---:R-:W-:Y:S02]  /*6780*/  FMUL.FTZ R42, R0.reuse, R42 ;  /* 0x0000002a002a7220 */ /* 0x044fe40000410000 */
[C---:B------:R-:W-:Y:S02]  /*6790*/  FMUL.FTZ R43, R0.reuse, R43 ;  /* 0x0000002b002b7220 */ /* 0x040fe40000410000 */
[C---:B------:R-:W-:Y:S01]  /*67a0*/  FMUL.FTZ R46, R0.reuse, R46 ;  /* 0x0000002e002e7220 */ /* 0x040fe20000410000 */
[----:B------:R2:W-:Y:S01]  /*67b0*/  MUFU.EX2 R200, R14 ;  /* 0x0000000e00c87308 */ /* 0x0005e20000000800 */
[----:B------:R-:W-:Y:S02]  /*67c0*/  FMUL.FTZ R47, R0, R47 ;  /* 0x0000002f002f7220 */ /* 0x000fe40000410000 */
[C---:B------:R-:W-:Y:S02]  /*67d0*/  FMUL.FTZ R56, R2.reuse, R56 ;  /* 0x0000003802387220 */ /* 0x040fe40000410000 */
[C---:B---3--:R-:W-:Y:S02]  /*67e0*/  FMUL.FTZ R12, R2.reuse, R152 ;  /* 0x00000098020c7220 */ /* 0x048fe40000410000 */
[----:B------:R-:W-:Y:S02]  /*67f0*/  FMUL.FTZ R57, R2, R57 ;  /* 0x0000003902397220 */ /* 0x000fe40000410000 */
[C---:B------:R-:W-:Y:S01]  /*6800*/  FMUL.FTZ R58, R0.reuse, R58 ;  /* 0x0000003a003a7220 */ /* 0x040fe20000410000 */
[----:B------:R3:W-:Y:S01]  /*6810*/  MUFU.EX2 R201, R15 ;  /* 0x0000000f00c97308 */ /* 0x0007e20000000800 */
[----:B------:R-:W-:Y:S02]  /*6820*/  FMUL.FTZ R59, R0, R59 ;  /* 0x0000003b003b7220 */ /* 0x000fe40000410000 */
[C---:B------:R-:W-:Y:S02]  /*6830*/  FMUL.FTZ R60, R2.reuse, R60 ;  /* 0x0000003c023c7220 */ /* 0x040fe40000410000 */
[C---:B----4-:R-:W-:Y:S02]  /*6840*/  FMUL.FTZ R13, R2.reuse, R153 ;  /* 0x00000099020d7220 */ /* 0x050fe40000410000 */
        /* <DEDUP_REMOVED lines=10> */
[----:B------:R-:W-:Y:S02]  /*68f0*/  FMUL.FTZ R76, R2, R76 ;  /* 0x0000004c024c7220 */ /* 0x000fe40000410000 */
[----:B---3--:R-:W-:Y:S02]  /*6900*/  FMUL.FTZ R15, R0, R155 ;  /* 0x0000009b000f7220 */ /* 0x008fe40000410000 */
[----:B------:R-:W3:Y:S01]  /*6910*/  LDSM.16.MT88.4 R152, [R217+0xa000] ;  /* 0x00a00000d998783b */ /* 0x000ee20000004200 */
[----:B------:R-:W-:Y:S02]  /*6920*/  FMUL.FTZ R77, R2, R77 ;  /* 0x0000004d024d7220 */ /* 0x000fe40000410000 */
[----:B------:R5:W-:Y:S01]  /*6930*/  MUFU.EX2 R198, R10 ;  /* 0x0000000a00c67308 */ /* 0x000be20000000800 */
[C---:B------:R-:W-:Y:S02]  /*6940*/  FMUL.FTZ R78, R0.reuse, R78 ;  /* 0x0000004e004e7220 */ /* 0x040fe40000410000 */
[----:B------:R-:W-:Y:S02]  /*6950*/  FMUL.FTZ R79, R0, R79 ;  /* 0x0000004f004f7220 */ /* 0x000fe40000410000 */
[----:B----4-:R-:W-:Y:S02]  /*6960*/  FMUL.FTZ R8, R2, R144 ;  /* 0x0000009002087220 */ /* 0x010fe40000410000 */
[C---:B------:R-:W-:Y:S02]  /*6970*/  FMUL.FTZ R86, R132.reuse, R86 ;  /* 0x0000005684567220 */ /* 0x040fe40000410000 */
[----:B------:R-:W-:Y:S01]  /*6980*/  FMUL.FTZ R87, R132, R87 ;  /* 0x0000005784577220 */ /* 0x000fe20000410000 */
[----:B------:R-:W4:Y:S01]  /*6990*/  MUFU.EX2 R199, R11 ;  /* 0x0000000b00c77308 */ /* 0x000f220000000800 */
[C---:B------:R-:W-:Y:S02]  /*69a0*/  FMUL.FTZ R88, R2.reuse, R88 ;  /* 0x0000005802587220 */ /* 0x040fe40000410000 */
[C---:B------:R-:W-:Y:S01]  /*69b0*/  FMUL.FTZ R89, R2.reuse, R89 ;  /* 0x0000005902597220 */ /* 0x040fe20000410000 */
[----:B--2---:R-:W-:Y:S01]  /*69c0*/  F2FP.PACK_AB R144, R203, R202 ;  /* 0x000000cacb90723e */ /* 0x004fe200000000ff */
[----:B------:R-:W-:Y:S02]  /*69d0*/  FMUL.FTZ R9, R2, R145 ;  /* 0x0000009102097220 */ /* 0x000fe40000410000 */
[C---:B------:R-:W-:Y:S02]  /*69e0*/  FMUL.FTZ R90, R0.reuse, R90 ;  /* 0x0000005a005a7220 */ /* 0x040fe40000410000 */
[----:B------:R-:W-:Y:S02]  /*69f0*/  FMUL.FTZ R91, R0, R91 ;  /* 0x0000005b005b7220 */ /* 0x000fe40000410000 */
[C---:B------:R-:W-:Y:S02]  /*6a00*/  FMUL.FTZ R92, R2.reuse, R92 ;  /* 0x0000005c025c7220 */ /* 0x040fe40000410000 */
[----:B------:R-:W-:Y:S02]  /*6a10*/  FMUL.FTZ R93, R2, R93 ;  /* 0x0000005d025d7220 */ /* 0x000fe40000410000 */
[C---:B-----5:R-:W-:Y:S01]  /*6a20*/  FMUL.FTZ R10, R0.reuse, R146 ;  /* 0x00000092000a7220 */ /* 0x060fe20000410000 */
[----:B------:R-:W-:Y:S01]  /*6a30*/  F2FP.PACK_AB R146, R205, R204 ;  /* 0x000000cccd92723e */ /* 0x000fe200000000ff */
[C---:B------:R-:W-:Y:S02]  /*6a40*/  FMUL.FTZ R94, R0.reuse, R94 ;  /* 0x0000005e005e7220 */ /* 0x040fe40000410000 */
[----:B------:R-:W-:Y:S02]  /*6a50*/  FMUL.FTZ R95, R0, R95 ;  /* 0x0000005f005f7220 */ /* 0x000fe40000410000 */
[--C-:B------:R-:W-:Y:S02]  /*6a60*/  FFMA.FTZ R20, R20, c[0x0][0x23c], -R138.reuse ;  /* 0x00008f0014147a23 */ /* 0x100fe4000001088a */
[--C-:B------:R-:W-:Y:S01]  /*6a70*/  FFMA.FTZ R21, R21, c[0x0][0x23c], -R138.reuse ;  /* 0x00008f0015157a23 */ /* 0x100fe2000001088a */
[----:B----4-:R-:W-:Y:S01]  /*6a80*/  F2FP.PACK_AB R145, R199, R198 ;  /* 0x000000c6c791723e */ /* 0x010fe200000000ff */
[----:B------:R-:W-:Y:S01]  /*6a90*/  FMUL.FTZ R11, R0, R147 ;  /* 0x00000093000b7220 */ /* 0x000fe20000410000 */
[----:B------:R-:W-:Y:S01]  /*6aa0*/  F2FP.PACK_AB R147, R201, R200 ;  /* 0x000000c8c993723e */ /* 0x000fe200000000ff */
[--C-:B------:R-:W-:Y:S01]  /*6ab0*/  FFMA.FTZ R22, R22, c[0x0][0x23c], -R139.reuse ;  /* 0x00008f0016167a23 */ /* 0x100fe2000001088b */
[----:B------:R2:W-:Y:S01]  /*6ac0*/  MUFU.EX2 R197, R20 ;  /* 0x0000001400c57308 */ /* 0x0005e20000000800 */
[--C-:B------:R-:W-:Y:S02]  /*6ad0*/  FFMA.FTZ R23, R23, c[0x0][0x23c], -R139.reuse ;  /* 0x00008f0017177a23 */ /* 0x100fe4000001088b */
[C---:B------:R-:W-:Y:S02]  /*6ae0*/  FMUL.FTZ R96, R134.reuse, R96 ;  /* 0x0000006086607220 */ /* 0x040fe40000410000 */
[C---:B------:R-:W-:Y:S01]  /*6af0*/  HMMA.16816.F32 R8, R144.reuse, R176, R8 ;  /* 0x000000b09008723c */ /* 0x040fe20000001808 */
[----:B------:R-:W-:Y:S02]  /*6b00*/  FMUL.FTZ R97, R134, R97 ;  /* 0x0000006186617220 */ /* 0x000fe40000410000 */
[C---:B------:R-:W-:Y:S02]  /*6b10*/  FMUL.FTZ R98, R132.reuse, R98 ;  /* 0x0000006284627220 */ /* 0x040fe40000410000 */
[----:B------:R4:W-:Y:S01]  /*6b20*/  MUFU.EX2 R196, R21 ;  /* 0x0000001500c47308 */ /* 0x0009e20000000800 */
[----:B------:R-:W-:Y:S02]  /*6b30*/  FMUL.FTZ R99, R132, R99 ;  /* 0x0000006384637220 */ /* 0x000fe40000410000 */
[-C--:B------:R-:W-:Y:S01]  /*6b40*/  HMMA.16816.F32 R12, R144, R178.reuse, R12 ;  /* 0x000000b2900c723c */ /* 0x080fe2000000180c */
[C---:B------:R-:W-:Y:S03]  /*6b50*/  FMUL.FTZ R100, R134.reuse, R100 ;  /* 0x0000006486647220 */ /* 0x040fe60000410000 */
[----:B------:R-:W-:Y:S02]  /*6b60*/  FMUL.FTZ R101, R134, R101 ;  /* 0x0000006586657220 */ /* 0x000fe40000410000 */
[----:B------:R-:W-:Y:S01]  /*6b70*/  FMUL.FTZ R102, R132, R102 ;  /* 0x0000006684667220 */ /* 0x000fe20000410000 */
[----:B------:R5:W-:Y:S01]  /*6b80*/  MUFU.EX2 R193, R22 ;  /* 0x0000001600c17308 */ /* 0x000be20000000800 */
[C---:B------:R-:W-:Y:S01]  /*6b90*/  HMMA.16816.F32 R16, R140.reuse, R178, R16 ;  /* 0x000000b28c10723c */ /* 0x040fe20000001810 */
[----:B------:R-:W-:Y:S03]  /*6ba0*/  LDSM.16.MT88.4 R176, [R213+0xb800] ;  /* 0x00b80000d5b0783b */ /* 0x000fe60000004200 */
[----:B--2---:R-:W-:Y:S02]  /*6bb0*/  FMUL.FTZ R20, R2, R160 ;  /* 0x000000a002147220 */ /* 0x004fe40000410000 */
[----:B------:R-:W-:Y:S02]  /*6bc0*/  FMUL.FTZ R103, R132, R103 ;  /* 0x0000006784677220 */ /* 0x000fe40000410000 */
[-C--:B------:R-:W-:Y:S01]  /*6bd0*/  HMMA.16816.F32 R36, R140, R180.reuse, R36 ;  /* 0x000000b48c24723c */ /* 0x080fe20000001824 */
[----:B------:R2:W1:Y:S03]  /*6be0*/  MUFU.EX2 R192, R23 ;  /* 0x0000001700c07308 */ /* 0x0004660000000800 */
[--C-:B------:R-:W-:Y:S02]  /*6bf0*/  FFMA.FTZ R32, R32, c[0x0][0x23c], -R138.reuse ;  /* 0x00008f0020207a23 */ /* 0x100fe4000001088a */
[----:B----4-:R-:W-:Y:S02]  /*6c00*/  FMUL.FTZ R21, R2, R161 ;  /* 0x000000a102157220 */ /* 0x010fe40000410000 */
[C---:B------:R-:W-:Y:S01]  /*6c10*/  HMMA.16816.F32 R40, R144.reuse, R180, R40 ;  /* 0x000000b49028723c */ /* 0x040fe20000001828 */
[--C-:B------:R-:W-:Y:S02]  /*6c20*/  FFMA.FTZ R34, R34, c[0x0][0x23c], -R139.reuse ;  /* 0x00008f0022227a23 */ /* 0x100fe4000001088b */
[----:B------:R4:W-:Y:S01]  /*6c30*/  MUFU.EX2 R195, R32 ;  /* 0x0000002000c37308 */ /* 0x0009e20000000800 */
[C---:B------:R-:W-:Y:S02]  /*6c40*/  FMUL.FTZ R104, R2.reuse, R104 ;  /* 0x0000006802687220 */ /* 0x040fe40000410000 */
[----:B------:R-:W-:Y:S02]  /*6c50*/  FMUL.FTZ R105, R2, R105 ;  /* 0x0000006902697220 */ /* 0x000fe40000410000 */
[-C--:B------:R-:W-:Y:S01]  /*6c60*/  HMMA.16816.F32 R44, R144, R182.reuse, R44 ;  /* 0x000000b6902c723c */ /* 0x080fe2000000182c */
[C---:B-----5:R-:W-:Y:S03]  /*6c70*/  FMUL.FTZ R22, R0.reuse, R162 ;  /* 0x000000a200167220 */ /* 0x060fe60000410000 */
[C---:B------:R-:W-:Y:S01]  /*6c80*/  FMUL.FTZ R106, R0.reuse, R106 ;  /* 0x0000006a006a7220 */ /* 0x040fe20000410000 */
[----:B------:R5:W-:Y:S01]  /*6c90*/  MUFU.EX2 R191, R34 ;  /* 0x0000002200bf7308 */ /* 0x000be20000000800 */
[C---:B------:R-:W-:Y:S02]  /*6ca0*/  FMUL.FTZ R107, R0.reuse, R107 ;  /* 0x0000006b006b7220 */ /* 0x040fe40000410000 */
[C---:B------:R-:W-:Y:S01]  /*6cb0*/  HMMA.16816.F32 R48, R140.reuse, R182, R48 ;  /* 0x000000b68c30723c */ /* 0x040fe20000001830 */
[----:B------:R-:W-:Y:S03]  /*6cc0*/  LDSM.16.MT88.4 R180, [R215+0xb800] ;  /* 0x00b80000d7b4783b */ /* 0x000fe60000004200 */
[----:B--2---:R-:W-:Y:S02]  /*6cd0*/  FMUL.FTZ R23, R0, R163 ;  /* 0x000000a300177220 */ /* 0x004fe40000410000 */
[C---:B------:R-:W-:Y:S02]  /*6ce0*/  FMUL.FTZ R108, R134.reuse, R108 ;  /* 0x0000006c866c7220 */ /* 0x040fe40000410000 */
[-C--:B-1----:R-:W-:Y:S01]  /*6cf0*/  HMMA.16816.F32 R52, R140, R148.reuse, R52 ;  /* 0x000000948c34723c */ /* 0x082fe20000001834 */
[----:B------:R-:W-:Y:S03]  /*6d00*/  LDSM.16.MT88.4 R160, [R215+0xa800] ;  /* 0x00a80000d7a0783b */ /* 0x000fe60000004200 */
[C---:B----4-:R-:W-:Y:S02]  /*6d10*/  FMUL.FTZ R32, R134.reuse, R164 ;  /* 0x000000a486207220 */ /* 0x050fe40000410000 */
[----:B------:R-:W-:Y:S02]  /*6d20*/  FMUL.FTZ R109, R134, R109 ;  /* 0x0000006d866d7220 */ /* 0x000fe40000410000 */
[C---:B------:R-:W-:Y:S01]  /*6d30*/  HMMA.16816.F32 R56, R144.reuse, R148, R56 ;  /* 0x000000949038723c */ /* 0x040fe20000001838 */
[C---:B------:R-:W-:Y:S03]  /*6d40*/  FMUL.FTZ R110, R132.reuse, R110 ;  /* 0x0000006e846e7220 */ /* 0x040fe60000410000 */
[C---:B------:R-:W-:Y:S02]  /*6d50*/  FMUL.FTZ R111, R132.reuse, R111 ;  /* 0x0000006f846f7220 */ /* 0x040fe40000410000 */
[----:B-----5:R-:W-:Y:S02]  /*6d60*/  FMUL.FTZ R34, R132, R166 ;  /* 0x000000a684227220 */ /* 0x020fe40000410000 */
[-C--:B------:R-:W-:Y:S01]  /*6d70*/  HMMA.16816.F32 R60, R144, R150.reuse, R60 ;  /* 0x00000096903c723c */ /* 0x080fe2000000183c */
[----:B------:R-:W-:Y:S03]  /*6d80*/  FFMA.FTZ R138, R33, c[0x0][0x23c], -R138 ;  /* 0x00008f00218a7a23 */ /* 0x000fe6000001088a */
[----:B------:R-:W-:Y:S01]  /*6d90*/  FMUL.FTZ R33, R134, R165 ;  /* 0x000000a586217220 */ /* 0x000fe20000410000 */
[----:B------:R-:W-:Y:S01]  /*6da0*/  MUFU.EX2 R194, R138 ;  /* 0x0000008a00c27308 */ /* 0x000fe20000000800 */
[----:B------:R-:W-:Y:S02]  /*6db0*/  FFMA.FTZ R139, R35, c[0x0][0x23c], -R139 ;  /* 0x00008f00238b7a23 */ /* 0x000fe4000001088b */
[C---:B------:R-:W-:Y:S01]  /*6dc0*/  HMMA.16816.F32 R64, R140.reuse, R150, R64 ;  /* 0x000000968c40723c */ /* 0x040fe20000001840 */
[----:B------:R-:W1:Y:S03]  /*6dd0*/  LDSM.16.MT88.4 R148, [R213+0xb000] ;  /* 0x00b00000d594783b */ /* 0x000e660000004200 */
[----:B------:R-:W-:Y:S02]  /*6de0*/  FMUL.FTZ R35, R132, R167 ;  /* 0x000000a784237220 */ /* 0x000fe40000410000 */
[--C-:B------:R-:W-:Y:S01]  /*6df0*/  FFMA.FTZ R24, R24, c[0x0][0x23c], -R184.reuse ;  /* 0x00008f0018187a23 */ /* 0x100fe200000108b8 */
[----:B------:R-:W2:Y:S01]  /*6e00*/  MUFU.EX2 R190, R139 ;  /* 0x0000008b00be7308 */ /* 0x000ea20000000800 */
[-C--:B---3--:R-:W-:Y:S01]  /*6e10*/  HMMA.16816.F32 R68, R140, R152.reuse, R68 ;  /* 0x000000988c44723c */ /* 0x088fe20000001844 */
[----:B------:R-:W-:Y:S03]  /*6e20*/  LDSM.16.MT88.4 R164, [R218+0xa800] ;  /* 0x00a80000daa4783b */ /* 0x000fe60000004200 */
[--C-:B------:R-:W-:Y:S02]  /*6e30*/  FFMA.FTZ R25, R25, c[0x0][0x23c], -R184.reuse ;  /* 0x00008f0019197a23 */ /* 0x100fe400000108b8 */
[--C-:B------:R-:W-:Y:S02]  /*6e40*/  FFMA.FTZ R26, R26, c[0x0][0x23c], -R185.reuse ;  /* 0x00008f001a1a7a23 */ /* 0x100fe400000108b9 */
[C---:B------:R-:W-:Y:S01]  /*6e50*/  HMMA.16816.F32 R72, R144.reuse, R152, R72 ;  /* 0x000000989048723c */ /* 0x040fe20000001848 */
[----:B------:R3:W-:Y:S03]  /*6e60*/  MUFU.EX2 R189, R24 ;  /* 0x0000001800bd7308 */ /* 0x0007e60000000800 */
[--C-:B------:R-:W-:Y:S02]  /*6e70*/  FFMA.FTZ R28, R28, c[0x0][0x23c], -R184.reuse ;  /* 0x00008f001c1c7a23 */ /* 0x100fe400000108b8 */
[C---:B------:R-:W-:Y:S02]  /*6e80*/  FMUL.FTZ R112, R2.reuse, R112 ;  /* 0x0000007002707220 */ /* 0x040fe40000410000 */
[-C--:B------:R-:W-:Y:S01]  /*6e90*/  HMMA.16816.F32 R76, R144, R154.reuse, R76 ;  /* 0x0000009a904c723c */ /* 0x080fe2000000184c */
[----:B------:R-:W-:Y:S02]  /*6ea0*/  FMUL.FTZ R113, R2, R113 ;  /* 0x0000007102717220 */ /* 0x000fe40000410000 */
[----:B------:R4:W5:Y:S01]  /*6eb0*/  MUFU.EX2 R188, R25 ;  /* 0x0000001900bc7308 */ /* 0x0009620000000800 */
[C---:B------:R-:W-:Y:S02]  /*6ec0*/  FMUL.FTZ R114, R0.reuse, R114 ;  /* 0x0000007200727220 */ /* 0x040fe40000410000 */
[----:B------:R-:W-:Y:S02]  /*6ed0*/  FMUL.FTZ R115, R0, R115 ;  /* 0x0000007300737220 */ /* 0x000fe40000410000 */
[C---:B------:R-:W-:Y:S01]  /*6ee0*/  HMMA.16816.F32 R80, R140.reuse, R154, R80 ;  /* 0x0000009a8c50723c */ /* 0x040fe20000001850 */
[----:B------:R-:W2:Y:S03]  /*6ef0*/  LDSM.16.MT88.4 R152, [R215+0xb000] ;  /* 0x00b00000d798783b */ /* 0x000ea60000004200 */
[----:B------:R-:W-:Y:S01]  /*6f00*/  FFMA.FTZ R184, R29, c[0x0][0x23c], -R184 ;  /* 0x00008f001db87a23 */ /* 0x000fe200000108b8 */
[----:B------:R5:W-:Y:S01]  /*6f10*/  MUFU.EX2 R187, R28 ;  /* 0x0000001c00bb7308 */ /* 0x000be20000000800 */
[C---:B------:R-:W-:Y:S02]  /*6f20*/  FMUL.FTZ R116, R2.reuse, R116 ;  /* 0x0000007402747220 */ /* 0x040fe40000410000 */
[C---:B------:R-:W-:Y:S01]  /*6f30*/  FMUL.FTZ R117, R2.reuse, R117 ;  /* 0x0000007502757220 */ /* 0x040fe20000410000 */
[-C--:B-1----:R-:W-:Y:S03]  /*6f40*/  HMMA.16816.F32 R84, R140, R148.reuse, R84 ;  /* 0x000000948c54723c */ /* 0x082fe60000001854 */
[----:B---3--:R-:W-:Y:S02]  /*6f50*/  FMUL.FTZ R24, R2, R168 ;  /* 0x000000a802187220 */ /* 0x008fe40000410000 */
[C---:B------:R-:W-:Y:S01]  /*6f60*/  FMUL.FTZ R118, R0.reuse, R118 ;  /* 0x0000007600767220 */ /* 0x040fe20000410000 */
[----:B------:R-:W1:Y:S01]  /*6f70*/  MUFU.EX2 R186, R184 ;  /* 0x000000b800ba7308 */ /* 0x000e620000000800 */
[----:B------:R-:W-:Y:S01]  /*6f80*/  FMUL.FTZ R119, R0, R119 ;  /* 0x0000007700777220 */ /* 0x000fe20000410000 */
[C---:B------:R-:W-:Y:S01]  /*6f90*/  HMMA.16816.F32 R88, R144.reuse, R148, R88 ;  /* 0x000000949058723c */ /* 0x040fe20000001858 */
[----:B------:R-:W-:Y:S03]  /*6fa0*/  FMUL.FTZ R120, R134, R120 ;  /* 0x0000007886787220 */ /* 0x000fe60000410000 */
[----:B----4-:R-:W-:Y:S02]  /*6fb0*/  FMUL.FTZ R25, R2, R169 ;  /* 0x000000a902197220 */ /* 0x010fe40000410000 */
[----:B------:R-:W-:Y:S02]  /*6fc0*/  FMUL.FTZ R121, R134, R121 ;  /* 0x0000007986797220 */ /* 0x000fe40000410000 */
[-C--:B------:R-:W-:Y:S01]  /*6fd0*/  HMMA.16816.F32 R92, R144, R150.reuse, R92 ;  /* 0x00000096905c723c */ /* 0x080fe2000000185c */
[----:B------:R3:W-:Y:S03]  /*6fe0*/  MUFU.EX2 R184, R26 ;  /* 0x0000001a00b87308 */ /* 0x0007e60000000800 */
[--C-:B-----5:R-:W-:Y:S02]  /*6ff0*/  FFMA.FTZ R28, R27, c[0x0][0x23c], -R185.reuse ;  /* 0x00008f001b1c7a23 */ /* 0x120fe400000108b9 */
[----:B------:R-:W-:Y:S02]  /*7000*/  FMUL.FTZ R27, R0, R171 ;  /* 0x000000ab001b7220 */ /* 0x000fe40000410000 */
[C---:B------:R-:W-:Y:S01]  /*7010*/  HMMA.16816.F32 R96, R140.reuse, R150, R96 ;  /* 0x000000968c60723c */ /* 0x040fe20000001860 */
[----:B------:R-:W4:Y:S02]  /*7020*/  LDSM.16.MT88.4 R148, [R218+0xb000] ;  /* 0x00b00000da94783b */ /* 0x000f240000004200 */
[----:B------:R5:W1:Y:S01]  /*7030*/  MUFU.EX2 R139, R28 ;  /* 0x0000001c008b7308 */ /* 0x000a620000000800 */
[C---:B------:R-:W-:Y:S02]  /*7040*/  FMUL.FTZ R122, R132.reuse, R122 ;  /* 0x0000007a847a7220 */ /* 0x040fe40000410000 */
[----:B------:R-:W-:Y:S02]  /*7050*/  FMUL.FTZ R123, R132, R123 ;  /* 0x0000007b847b7220 */ /* 0x000fe40000410000 */
[-C--:B--2---:R-:W-:Y:S01]  /*7060*/  HMMA.16816.F32 R100, R140, R152.reuse, R100 ;  /* 0x000000988c64723c */ /* 0x084fe20000001864 */
[C---:B------:R-:W-:Y:S03]  /*7070*/  FMUL.FTZ R128, R2.reuse, R128 ;  /* 0x0000008002807220 */ /* 0x040fe60000410000 */
[----:B------:R-:W-:Y:S02]  /*7080*/  FMUL.FTZ R129, R2, R129 ;  /* 0x0000008102817220 */ /* 0x000fe40000410000 */
[C---:B------:R-:W-:Y:S02]  /*7090*/  FMUL.FTZ R130, R0.reuse, R130 ;  /* 0x0000008200827220 */ /* 0x040fe40000410000 */
[C---:B------:R-:W-:Y:S01]  /*70a0*/  HMMA.16816.F32 R104, R144.reuse, R152, R104 ;  /* 0x000000989068723c */ /* 0x040fe20000001868 */
[C---:B---3--:R-:W-:Y:S02]  /*70b0*/  FMUL.FTZ R26, R0.reuse, R170 ;  /* 0x000000aa001a7220 */ /* 0x048fe40000410000 */
[----:B------:R-:W-:Y:S01]  /*70c0*/  LDSM.16.MT88.4 R168, [R217+0xa800] ;  /* 0x00a80000d9a8783b */ /* 0x000fe20000004200 */
[----:B------:R-:W-:Y:S02]  /*70d0*/  FMUL.FTZ R131, R0, R131 ;  /* 0x0000008300837220 */ /* 0x000fe40000410000 */
[----:B------:R-:W-:Y:S01]  /*70e0*/  FMUL.FTZ R29, R134, R173 ;  /* 0x000000ad861d7220 */ /* 0x000fe20000410000 */
[----:B------:R-:W-:Y:S01]  /*70f0*/  F2FP.PACK_AB R173, R192, R193 ;  /* 0x000000c1c0ad723e */ /* 0x000fe200000000ff */
[-C--:B------:R-:W-:Y:S01]  /*7100*/  HMMA.16816.F32 R20, R144, R154.reuse, R20 ;  /* 0x0000009a9014723c */ /* 0x080fe20000001814 */
[--C-:B------:R-:W-:Y:S03]  /*7110*/  FFMA.FTZ R30, R30, c[0x0][0x23c], -R185.reuse ;  /* 0x00008f001e1e7a23 */ /* 0x100fe600000108b9 */
[----:B-----5:R-:W-:Y:S01]  /*7120*/  FMUL.FTZ R28, R134, R172 ;  /* 0x000000ac861c7220 */ /* 0x020fe20000410000 */
[----:B------:R-:W-:Y:S01]  /*7130*/  F2FP.PACK_AB R172, R196, R197 ;  /* 0x000000c5c4ac723e */ /* 0x000fe200000000ff */
[----:B------:R2:W-:Y:S01]  /*7140*/  MUFU.EX2 R138, R30 ;  /* 0x0000001e008a7308 */ /* 0x0005e20000000800 */
[C---:B------:R-:W-:Y:S01]  /*7150*/  FMUL.FTZ R124, R134.reuse, R124 ;  /* 0x0000007c867c7220 */ /* 0x040fe20000410000 */
[C---:B------:R-:W-:Y:S01]  /*7160*/  HMMA.16816.F32 R108, R140.reuse, R154, R108 ;  /* 0x0000009a8c6c723c */ /* 0x040fe2000000186c */
[----:B------:R-:W3:Y:S03]  /*7170*/  LDSM.16.MT88.4 R152, [R217+0xb000] ;  /* 0x00b00000d998783b */ /* 0x000ee60000004200 */
[----:B------:R-:W-:Y:S02]  /*7180*/  FMUL.FTZ R125, R134, R125 ;  /* 0x0000007d867d7220 */ /* 0x000fe40000410000 */
[C---:B------:R-:W-:Y:S02]  /*7190*/  FMUL.FTZ R126, R132.reuse, R126 ;  /* 0x0000007e847e7220 */ /* 0x040fe40000410000 */
[C---:B------:R-:W-:Y:S01]  /*71a0*/  FMUL.FTZ R127, R132.reuse, R127 ;  /* 0x0000007f847f7220 */ /* 0x040fe20000410000 */
[-C--:B----4-:R-:W-:Y:S03]  /*71b0*/  HMMA.16816.F32 R32, R140, R148.reuse, R32 ;  /* 0x000000948c20723c */ /* 0x090fe60000001820 */
[----:B------:R-:W-:Y:S02]  /*71c0*/  FFMA.FTZ R185, R31, c[0x0][0x23c], -R185 ;  /* 0x00008f001fb97a23 */ /* 0x000fe400000108b9 */
[----:B------:R-:W-:Y:S01]  /*71d0*/  FMUL.FTZ R31, R132, R175 ;  /* 0x000000af841f7220 */ /* 0x000fe20000410000 */
[----:B------:R-:W-:Y:S01]  /*71e0*/  F2FP.PACK_AB R175, R190, R191 ;  /* 0x000000bfbeaf723e */ /* 0x000fe200000000ff */
[----:B------:R-:W-:Y:S01]  /*71f0*/  FFMA.FTZ R2, R2, R232, R202 ;  /* 0x000000e802027223 */ /* 0x000fe200000100ca */
[C---:B------:R-:W-:Y:S01]  /*7200*/  HMMA.16816.F32 R112, R144.reuse, R148, R112 ;  /* 0x000000949070723c */ /* 0x040fe20000001870 */
[----:B------:R-:W4:Y:S03]  /*7210*/  MUFU.EX2 R185, R185 ;  /* 0x000000b900b97308 */ /* 0x000f260000000800 */
[----:B------:R-:W-:Y:S02]  /*7220*/  FFMA.FTZ R0, R0, R231, R198 ;  /* 0x000000e700007223 */ /* 0x000fe400000100c6 */
[----:B--2---:R-:W-:Y:S01]  /*7230*/  FMUL.FTZ R30, R132, R174 ;  /* 0x000000ae841e7220 */ /* 0x004fe20000410000 */
[----:B------:R-:W-:Y:S01]  /*7240*/  F2FP.PACK_AB R174, R194, R195 ;  /* 0x000000c3c2ae723e */ /* 0x000fe200000000ff */
[-C--:B------:R-:W-:Y:S01]  /*7250*/  HMMA.16816.F32 R116, R144, R150.reuse, R116 ;  /* 0x000000969074723c */ /* 0x080fe20000001874 */
[----:B------:R-:W-:Y:S04]  /*7260*/  FFMA.FTZ R132, R132, R233, R206 ;  /* 0x000000e984847223 */ /* 0x000fe800000100ce */
[----:B------:R-:W-:Y:S03]  /*7270*/  FADD.FTZ R132, R207, R132 ;  /* 0x00000084cf847221 */ /* 0x000fe60000010000 */
[C---:B------:R-:W-:Y:S08]  /*7280*/  HMMA.16816.F32 R120, R140.reuse, R150, R120 ;  /* 0x000000968c78723c */ /* 0x040ff00000001878 */
[-C--:B---3--:R-:W-:Y:S08]  /*7290*/  HMMA.16816.F32 R124, R140, R152.reuse, R124 ;  /* 0x000000988c7c723c */ /* 0x088ff0000000187c */
[C---:B------:R-:W-:Y:S08]  /*72a0*/  HMMA.16816.F32 R24, R144.reuse, R152, R24 ;  /* 0x000000989018723c */ /* 0x040ff00000001818 */
[-C--:B------:R-:W-:Y:S08]  /*72b0*/  HMMA.16816.F32 R128, R144, R154.reuse, R128 ;  /* 0x0000009a9080723c */ /* 0x080ff00000001880 */
[----:B------:R-:W-:Y:S07]  /*72c0*/  HMMA.16816.F32 R28, R140, R154, R28 ;  /* 0x0000009a8c1c723c */ /* 0x000fee000000181c */
[----:B------:R-:W-:Y:S01]  /*72d0*/  F2FP.PACK_AB R140, R188, R189 ;  /* 0x000000bdbc8c723e */ /* 0x000fe200000000ff */
[-C--:B------:R-:W-:Y:S01]  /*72e0*/  HMMA.16816.F32 R148, R172, R156.reuse, R4 ;  /* 0x0000009cac94723c */ /* 0x080fe20000001804 */
[----:B-1----:R-:W-:Y:S01]  /*72f0*/  F2FP.PACK_AB R142, R186, R187 ;  /* 0x000000bbba8e723e */ /* 0x002fe200000000ff */
[----:B------:R-:W1:Y:S02]  /*7300*/  LDSM.16.MT88.4 R4, [R218+0xb800] ;  /* 0x00b80000da04783b */ /* 0x000e640000004200 */
[----:B------:R-:W-:Y:S02]  /*7310*/  F2FP.PACK_AB R141, R139, R184 ;  /* 0x000000b88b8d723e */ /* 0x000fe400000000ff */
[----:B----4-:R-:W-:Y:S07]  /*7320*/  F2FP.PACK_AB R143, R185, R138 ;  /* 0x0000008ab98f723e */ /* 0x010fee00000000ff */
[C---:B------:R-:W-:Y:S01]  /*7330*/  HMMA.16816.F32 R144, R140.reuse, R156, R8 ;  /* 0x0000009c8c90723c */ /* 0x040fe20000001808 */
[----:B------:R-:W2:Y:S07]  /*7340*/  LDSM.16.MT88.4 R8, [R217+0xb800] ;  /* 0x00b80000d908783b */ /* 0x000eae0000004200 */
        /* <DEDUP_REMOVED lines=24> */
[----:B------:R-:W-:Y:S01]  /*74d0*/  FFMA.FTZ R4, R134, R234, R210 ;  /* 0x000000ea86047223 */ /* 0x000fe200000100d2 */
[-C--:B------:R-:W-:Y:S01]  /*74e0*/  HMMA.16816.F32 R116, R140, R6.reuse, R116 ;  /* 0x000000068c74723c */ /* 0x080fe20000001874 */
[----:B------:R-:W-:Y:S03]  /*74f0*/  FADD.FTZ R5, R199, R0 ;  /* 0x00000000c7057221 */ /* 0x000fe60000010000 */
[----:B------:R-:W-:Y:S02]  /*7500*/  FADD.FTZ R4, R211, R4 ;  /* 0x00000004d3047221 */ /* 0x000fe40000010000 */
[----:B------:R-:W-:Y:S02]  /*7510*/  FADD.FTZ R5, R200, R5 ;  /* 0x00000005c8057221 */ /* 0x000fe40000010000 */
[----:B------:R-:W-:Y:S01]  /*7520*/  FADD.FTZ R4, R230, R4 ;  /* 0x00000004e6047221 */ /* 0x000fe20000010000 */
[C---:B------:R-:W-:Y:S03]  /*7530*/  HMMA.16816.F32 R120, R172.reuse, R6, R120 ;  /* 0x00000006ac78723c */ /* 0x040fe60000001878 */
[----:B------:R-:W-:Y:S04]  /*7540*/  FADD.FTZ R4, R229, R4 ;  /* 0x00000004e5047221 */ /* 0x000fe80000010000 */
[----:B------:R-:W-:Y:S01]  /*7550*/  FADD.FTZ R6, R203, R2 ;  /* 0x00000002cb067221 */ /* 0x000fe20000010000 */
[-C--:B--2---:R-:W-:Y:S01]  /*7560*/  HMMA.16816.F32 R124, R172, R8.reuse, R124 ;  /* 0x00000008ac7c723c */ /* 0x084fe2000000187c */
[----:B------:R-:W-:Y:S03]  /*7570*/  FADD.FTZ R2, R208, R132 ;  /* 0x00000084d0027221 */ /* 0x000fe60000010000 */
[----:B------:R-:W-:Y:S01]  /*7580*/  FADD.FTZ R0, R204, R6 ;  /* 0x00000006cc007221 */ /* 0x000fe20000010000 */
[----:B------:R-:W-:Y:S01]  /*7590*/  MOV R132, R137 ;  /* 0x0000008900847202 */ /* 0x000fe20000000f00 */
[----:B------:R-:W-:Y:S02]  /*75a0*/  FADD.FTZ R2, R209, R2 ;  /* 0x00000002d1027221 */ /* 0x000fe40000010000 */
[----:B------:R-:W-:Y:S01]  /*75b0*/  FADD.FTZ R6, R205, R0 ;  /* 0x00000000cd067221 */ /* 0x000fe20000010000 */
[C---:B------:R-:W-:Y:S03]  /*75c0*/  HMMA.16816.F32 R168, R140.reuse, R8, R24 ;  /* 0x000000088ca8723c */ /* 0x040fe60000001818 */
[----:B------:R-:W-:Y:S02]  /*75d0*/  FADD.FTZ R0, R201, R5 ;  /* 0x00000005c9007221 */ /* 0x000fe40000010000 */
[----:B------:R-:W-:Y:S02]  /*75e0*/  FADD.FTZ R4, R197, R4 ;  /* 0x00000004c5047221 */ /* 0x000fe40000010000 */
[----:B------:R-:W-:Y:S01]  /*75f0*/  FADD.FTZ R2, R193, R2 ;  /* 0x00000002c1027221 */ /* 0x000fe20000010000 */
[-C--:B------:R-:W-:Y:S01]  /*7600*/  HMMA.16816.F32 R128, R140, R10.reuse, R128 ;  /* 0x0000000a8c80723c */ /* 0x080fe20000001880 */
[----:B------:R-:W-:Y:S03]  /*7610*/  FADD.FTZ R5, R189, R6 ;  /* 0x00000006bd057221 */ /* 0x000fe60000010000 */
[----:B------:R-:W-:Y:S02]  /*7620*/  FADD.FTZ R0, R184, R0 ;  /* 0x00000000b8007221 */ /* 0x000fe40000010000 */
[----:B------:R-:W-:Y:S01]  /*7630*/  FADD.FTZ R4, R196, R4 ;  /* 0x00000004c4047221 */ /* 0x000fe20000010000 */
[----:B------:R-:W-:Y:S01]  /*7640*/  MOV R140, R3 ;  /* 0x00000003008c7202 */ /* 0x000fe20000000f00 */
[----:B------:R-:W-:Y:S01]  /*7650*/  FADD.FTZ R6, R192, R2 ;  /* 0x00000002c0067221 */ /* 0x000fe20000010000 */
[----:B------:R-:W-:Y:S03]  /*7660*/  HMMA.16816.F32 R172, R172, R10, R28 ;  /* 0x0000000aacac723c */ /* 0x000fe6000000181c */
[----:B------:R-:W-:Y:S02]  /*7670*/  FADD.FTZ R2, R188, R5 ;  /* 0x00000005bc027221 */ /* 0x000fe40000010000 */
[----:B------:R-:W-:Y:S01]  /*7680*/  FADD.FTZ R0, R139, R0 ;  /* 0x000000008b007221 */ /* 0x000fe20000010000 */
[----:B------:R-:W-:Y:S01]  /*7690*/  MOV R139, R135 ;  /* 0x00000087008b7202 */ /* 0x000fe20000000f00 */
[----:B------:R-:W-:Y:S02]  /*76a0*/  FADD.FTZ R5, R195, R4 ;  /* 0x00000004c3057221 */ /* 0x000fe40000010000 */
[----:B------:R-:W-:Y:S03]  /*76b0*/  FADD.FTZ R6, R191, R6 ;  /* 0x00000006bf067221 */ /* 0x000fe60000010000 */
[----:B------:R-:W-:Y:S02]  /*76c0*/  FADD.FTZ R4, R187, R2 ;  /* 0x00000002bb047221 */ /* 0x000fe40000010000 */
[----:B------:R-:W-:Y:S01]  /*76d0*/  FADD.FTZ R2, R138, R0 ;  /* 0x000000008a027221 */ /* 0x000fe20000010000 */
[----:B------:R-:W-:Y:S01]  /*76e0*/  IADD3 R0, R228, -0x1, RZ ;  /* 0xffffffffe4007810 */ /* 0x000fe20007ffe0ff */
[----:B------:R-:W-:Y:S01]  /*76f0*/  FADD.FTZ R234, R194, R5 ;  /* 0x00000005c2ea7221 */ /* 0x000fe20000010000 */
[----:B------:R-:W-:Y:S01]  /*7700*/  MOV R138, R136 ;  /* 0x00000088008a7202 */ /* 0x000fe20000000f00 */
[----:B------:R-:W-:Y:S01]  /*7710*/  FADD.FTZ R233, R190, R6 ;  /* 0x00000006bee97221 */ /* 0x000fe20000010000 */
[----:B------:R-:W-:Y:S01]  /*7720*/  MOV R228, R0 ;  /* 0x0000000000e47202 */ /* 0x000fe20000000f00 */
[----:B------:R-:W-:Y:S02]  /*7730*/  FADD.FTZ R232, R186, R4 ;  /* 0x00000004bae87221 */ /* 0x000fe40000010000 */
[----:B------:R-:W-:Y:S01]  /*7740*/  FADD.FTZ R231, R185, R2 ;  /* 0x00000002b9e77221 */ /* 0x000fe20000010000 */
[----:B------:R-:W-:-:S05]  /*7750*/  @P4 BRA `(.L_x_991) ;  /* 0xffffd76000004947 */ /* 0x000fca000383ffff */
.L_x_990:
[----:B------:R-:W1:Y:S01]  /*7760*/  SHFL.BFLY PT, R0, R234, 0x2, 0x1f ;  /* 0x0c401f00ea007f89 */ /* 0x000e6200000e0000 */
[----:B------:R-:W-:Y:S01]  /*7770*/  ISETP.NE.AND P0, PT, R249, -0x1, PT ;  /* 0xfffffffff900780c */ /* 0x000fe20003f05270 */
[----:B------:R-:W-:Y:S02]  /*7780*/  BSSY B0, `(.L_x_994) ;  /* 0x00001ae000007945 */ /* 0x000fe40003800000 */
[----:B------:R-:W2:Y:S04]  /*7790*/  SHFL.BFLY PT, R5, R233, 0x2, 0x1f ;  /* 0x0c401f00e9057f89 */ /* 0x000ea800000e0000 */
[----:B------:R-:W3:Y:S04]  /*77a0*/  SHFL.BFLY PT, R4, R231, 0x2, 0x1f ;  /* 0x0c401f00e7047f89 */ /* 0x000ee800000e0000 */
[----:B------:R-:W4:Y:S01]  /*77b0*/  S2R R142, SR_TID.X ;  /* 0x00000000008e7919 */ /* 0x000f220000002100 */
[----:B-1----:R-:W-:-:S03]  /*77c0*/  FADD.FTZ R234, R0, R234 ;  /* 0x000000ea00ea7221 */ /* 0x002fc60000010000 */
[----:B------:R-:W1:Y:S01]  /*77d0*/  SHFL.BFLY PT, R0, R232, 0x2, 0x1f ;  /* 0x0c401f00e8007f89 */ /* 0x000e6200000e0000 */
[----:B--2---:R-:W-:-:S03]  /*77e0*/  FADD.FTZ R233, R5, R233 ;  /* 0x000000e905e97221 */ /* 0x004fc60000010000 */
[----:B------:R-:W2:Y:S01]  /*77f0*/  SHFL.BFLY PT, R2, R234, 0x1, 0x1f ;  /* 0x0c201f00ea027f89 */ /* 0x000ea200000e0000 */
[----:B---3--:R-:W-:Y:S01]  /*7800*/  FADD.FTZ R231, R4, R231 ;  /* 0x000000e704e77221 */ /* 0x008fe20000010000 */
[----:B------:R-:W-:Y:S02]  /*7810*/  MOV R4, 0x3f800000 ;  /* 0x3f80000000047802 */ /* 0x000fe40000000f00 */
[----:B------:R-:W3:Y:S01]  /*7820*/  SHFL.BFLY PT, R6, R233, 0x1, 0x1f ;  /* 0x0c201f00e9067f89 */ /* 0x000ee200000e0000 */
[----:B-1----:R-:W-:Y:S01]  /*7830*/  FADD.FTZ R232, R0, R232 ;  /* 0x000000e800e87221 */ /* 0x002fe20000010000 */
[----:B------:R-:W-:Y:S01]  /*7840*/  MOV R0, 0x3f800000 ;  /* 0x3f80000000007802 */ /* 0x000fe20000000f00 */
[----:B--2---:R-:W-:-:S03]  /*7850*/  FADD.FTZ R234, R234, R2 ;  /* 0x00000002eaea7221 */ /* 0x004fc60000010000 */
[----:B------:R-:W1:Y:S01]  /*7860*/  SHFL.BFLY PT, R5, R232, 0x1, 0x1f ;  /* 0x0c201f00e8057f89 */ /* 0x000e6200000e0000 */
[----:B---3--:R-:W-:-:S03]  /*7870*/  FADD.FTZ R233, R233, R6 ;  /* 0x00000006e9e97221 */ /* 0x008fc60000010000 */
[----:B------:R-:W2:Y:S01]  /*7880*/  SHFL.BFLY PT, R2, R231, 0x1, 0x1f ;  /* 0x0c201f00e7027f89 */ /* 0x000ea200000e0000 */
[----:B------:R-:W-:Y:S01]  /*7890*/  FSETP.NE.FTZ.AND P6, PT, R234, RZ, PT ;  /* 0x000000ffea00720b */ /* 0x000fe20003fd5000 */
[----:B------:R-:W-:Y:S01]  /*78a0*/  @P0 IMAD.WIDE.U32 R6, R249, c[0x0][0x1e8], RZ ;  /* 0x00007a00f9060a25 */ /* 0x000fe200078e00ff */
[----:B------:R-:W-:-:S03]  /*78b0*/  FSETP.NE.FTZ.AND P5, PT, R233, RZ, PT ;  /* 0x000000ffe900720b */ /* 0x000fc60003fb5000 */
[----:B------:R-:W-:Y:S01]  /*78c0*/  @P0 IMAD R141, R249, c[0x0][0x1ec], R7 ;  /* 0x00007b00f98d0a24 */ /* 0x000fe200078e0207 */
[----:B------:R-:W-:-:S07]  /*78d0*/  @P0 MOV R140, R6 ;  /* 0x00000006008c0202 */ /* 0x000fce0000000f00 */
[----:B------:R-:W3:Y:S01]  /*78e0*/  @P6 MUFU.RCP R0, R234 ;  /* 0x000000ea00006308 */ /* 0x000ee20000001000 */
[----:B-1----:R-:W-:-:S07]  /*78f0*/  FADD.FTZ R232, R232, R5 ;  /* 0x00000005e8e87221 */ /* 0x002fce0000010000 */
[----:B------:R-:W-:Y:S01]  /*7900*/  @P5 MUFU.RCP R4, R233 ;  /* 0x000000e900045308 */ /* 0x000fe20000001000 */
[----:B--2---:R-:W-:Y:S01]  /*7910*/  FADD.FTZ R231, R231, R2 ;  /* 0x00000002e7e77221 */ /* 0x004fe20000010000 */
[----:B------:R-:W-:Y:S02]  /*7920*/  FSETP.NE.FTZ.AND P4, PT, R232, RZ, PT ;  /* 0x000000ffe800720b */ /* 0x000fe40003f95000 */
[----:B------:R-:W-:Y:S02]  /*7930*/  MOV R2, 0x3f800000 ;  /* 0x3f80000000027802 */ /* 0x000fe40000000f00 */
[----:B------:R-:W-:Y:S01]  /*7940*/  FSETP.NE.FTZ.AND P3, PT, R231, RZ, PT ;  /* 0x000000ffe700720b */ /* 0x000fe20003f75000 */
[C---:B---3--:R-:W-:Y:S02]  /*7950*/  FMUL.FTZ R148, R0.reuse, R148 ;  /* 0x0000009400947220 */ /* 0x048fe40000410000 */
[C---:B------:R-:W-:Y:S02]  /*7960*/  FMUL.FTZ R7, R0.reuse, R149 ;  /* 0x0000009500077220 */ /* 0x040fe40000410000 */
[----:B------:R-:W-:-:S02]  /*7970*/  FMUL.FTZ R156, R0, R156 ;  /* 0x0000009c009c7220 */ /* 0x000fc40000410000 */
[C---:B------:R-:W-:Y:S01]  /*7980*/  FMUL.FTZ R5, R0.reuse, R157 ;  /* 0x0000009d00057220 */ /* 0x040fe20000410000 */
[----:B------:R-:W-:Y:S01]  /*7990*/  F2FP.PACK_AB R7, R7, R148 ;  /* 0x000000940707723e */ /* 0x000fe200000000ff */
[----:B------:R-:W1:Y:S01]  /*79a0*/  @P4 MUFU.RCP R2, R232 ;  /* 0x000000e800024308 */ /* 0x000e620000001000 */
        /* <DEDUP_REMOVED lines=30> */
[C---:B------:R-:W-:Y:S02]  /*7b90*/  FMUL.FTZ R125, R0.reuse, R125 ;  /* 0x0000007d007d7220 */ /* 0x040fe40000410000 */
[C---:B------:R-:W-:Y:S02]  /*7ba0*/  FMUL.FTZ R172, R0.reuse, R172 ;  /* 0x000000ac00ac7220 */ /* 0x040fe40000410000 */
[----:B------:R-:W-:Y:S01]  /*7bb0*/  FMUL.FTZ R173, R0, R173 ;  /* 0x000000ad00ad7220 */ /* 0x000fe20000410000 */
[----:B------:R-:W-:Y:S01]  /*7bc0*/  MOV R0, 0x3f800000 ;  /* 0x3f80000000007802 */ /* 0x000fe20000000f00 */
[----:B-1----:R-:W-:Y:S01]  /*7bd0*/  FMUL.FTZ R27, R2, R61 ;  /* 0x0000003d021b7220 */ /* 0x002fe20000410000 */
[----:B----4-:R-:W-:Y:S01]  /*7be0*/  SHF.R.S32.HI R61, RZ, 0x1f, R142 ;  /* 0x0000001fff3d7819 */ /* 0x010fe2000001148e */
[----:B------:R-:W-:-:S02]  /*7bf0*/  FMUL.FTZ R30, R4, R67 ;  /* 0x00000043041e7220 */ /* 0x000fc40000410000 */
[C---:B------:R-:W-:Y:S01]  /*7c00*/  FMUL.FTZ R17, R2.reuse, R41 ;  /* 0x0000002902117220 */ /* 0x040fe20000410000 */
[----:B------:R-:W-:Y:S01]  /*7c10*/  LEA.HI R29, R61, R142, RZ, 0x2 ;  /* 0x0000008e3d1d7211 */ /* 0x000fe200078f10ff */
[----:B------:R-:W1:Y:S01]  /*7c20*/  @P3 MUFU.RCP R0, R231 ;  /* 0x000000e700003308 */ /* 0x000e620000001000 */
[C---:B------:R-:W-:Y:S02]  /*7c30*/  FMUL.FTZ R26, R2.reuse, R45 ;  /* 0x0000002d021a7220 */ /* 0x040fe40000410000 */
[----:B------:R-:W-:Y:S02]  /*7c40*/  FMUL.FTZ R22, R2, R57 ;  /* 0x0000003902167220 */ /* 0x000fe40000410000 */
[C---:B------:R-:W-:Y:S02]  /*7c50*/  FMUL.FTZ R150, R4.reuse, R150 ;  /* 0x0000009604967220 */ /* 0x040fe40000410000 */
[C---:B------:R-:W-:Y:S02]  /*7c60*/  FMUL.FTZ R6, R4.reuse, R151 ;  /* 0x0000009704067220 */ /* 0x040fe40000410000 */
        /* <DEDUP_REMOVED lines=20> */
[C---:B------:R-:W-:Y:S01]  /*7db0*/  FMUL.FTZ R87, R4.reuse, R87 ;  /* 0x0000005704577220 */ /* 0x040fe20000410000 */
[----:B------:R-:W-:Y:S01]  /*7dc0*/  F2FP.PACK_AB R54, R83, R82 ;  /* 0x000000525336723e */ /* 0x000fe200000000ff */
        /* <DEDUP_REMOVED lines=15> */
[----:B------:R-:W-:Y:S01]  /*7ec0*/  FMUL.FTZ R65, R4, R175 ;  /* 0x000000af04417220 */ /* 0x000fe20000410000 */
[----:B------:R-:W-:Y:S01]  /*7ed0*/  SHF.R.S32.HI R4, RZ, 0x1f, R29 ;  /* 0x0000001fff047819 */ /* 0x000fe2000001141d */
        /* <DEDUP_REMOVED lines=77> */
[----:B------:R-:W-:Y:S01]  /*83b0*/  SHF.R.S32.HI R69, RZ, 0x5, R70 ;  /* 0x00000005ff457819 */ /* 0x000fe20000011446 */
        /* <DEDUP_REMOVED lines=34> */
[----:B------:R-:W-:Y:S02]  /*85e0*/  LOP3.LUT R0, R29, 0x3ffffffc, RZ, 0xc0, !PT ;  /* 0x3ffffffc1d007812 */ /* 0x000fe400078ec0ff */
[----:B------:R-:W-:Y:S02]  /*85f0*/  F2FP.PACK_AB R29, R117, R116 ;  /* 0x00000074751d723e */ /* 0x000fe400000000ff */
[----:B------:R-:W-:Y:S02]  /*8600*/  IADD3 R28, -R0, R142, RZ ;  /* 0x0000008e001c7210 */ /* 0x000fe40007ffe1ff */
[----:B------:R-:W-:Y:S02]  /*8610*/  LOP3.LUT R0, R2, 0x1c0, RZ, 0xc0, !PT ;  /* 0x000001c002007812 */ /* 0x000fe400078ec0ff */
[----:B------:R-:W-:Y:S02]  /*8620*/  LOP3.LUT R2, R4, 0x1, RZ, 0xc0, !PT ;  /* 0x0000000104027812 */ /* 0x000fe400078ec0ff */
[----:B------:R-:W-:-:S02]  /*8630*/  LEA R28, R69, R28, 0x9 ;  /* 0x0000001c451c7211 */ /* 0x000fc400078e48ff */
[----:B------:R-:W-:Y:S02]  /*8640*/  LEA.HI R0, R0, R0, RZ, 0x1d ;  /* 0x0000000000007211 */ /* 0x000fe400078fe8ff */
[----:B------:R-:W-:Y:S02]  /*8650*/  ISETP.NE.U32.AND P1, PT, R2, 0x1, PT ;  /* 0x000000010200780c */ /* 0x000fe40003f25070 */
[----:B------:R-:W-:Y:S02]  /*8660*/  LEA R0, R28, R0, 0x1 ;  /* 0x000000001c007211 */ /* 0x000fe400078e08ff */
[----:B------:R-:W-:Y:S02]  /*8670*/  F2FP.PACK_AB R28, R119, R118 ;  /* 0x00000076771c723e */ /* 0x000fe400000000ff */
[----:B------:R-:W-:Y:S02]  /*8680*/  SHF.L.U32 R0, R0, 0x1, RZ ;  /* 0x0000000100007819 */ /* 0x000fe400000006ff */
[----:B------:R-:W-:-:S02]  /*8690*/  F2FP.PACK_AB R66, R171, R66 ;  /* 0x00000042ab42723e */ /* 0x000fc400000000ff */
[C---:B------:R-:W-:Y:S01]  /*86a0*/  IADD3 R2, R0.reuse, -0x10, RZ ;  /* 0xfffffff000027810 */ /* 0x040fe20007ffe0ff */
[----:B------:R1:W-:Y:S01]  /*86b0*/  STS [R0+0x400], R6 ;  /* 0x0004000600007388 */ /* 0x0003e20000000800 */
[----:B------:R-:W-:Y:S02]  /*86c0*/  F2FP.PACK_AB R68, R131, R68 ;  /* 0x000000448344723e */ /* 0x000fe400000000ff */
[----:B------:R-:W-:Y:S01]  /*86d0*/  @P1 IADD3 R2, R0, 0x10, RZ ;  /* 0x0000001000021810 */ /* 0x000fe20007ffe0ff */
[----:B------:R-:W-:Y:S01]  /*86e0*/  STS [R0], R7 ;  /* 0x0000000700007388 */ /* 0x000fe20000000800 */
[----:B------:R-:W-:Y:S02]  /*86f0*/  R2P PR, R4, 0x6 ;  /* 0x0000000604007804 */ /* 0x000fe40000000000 */
[----:B------:R-:W-:Y:S01]  /*8700*/  MOV R4, 0x20 ;  /* 0x0000002000047802 */ /* 0x000fe20000000f00 */
[----:B------:R2:W-:Y:S03]  /*8710*/  STS [R2], R5 ;  /* 0x0000000502007388 */ /* 0x0005e60000000800 */
[----:B------:R-:W-:Y:S01]  /*8720*/  SEL R4, R4, 0xffffffe0, !P1 ;  /* 0xffffffe004047807 */ /* 0x000fe20004800000 */
[----:B------:R3:W-:Y:S04]  /*8730*/  STS [R2+0x400], R8 ;  /* 0x0004000802007388 */ /* 0x0007e80000000800 */
[----:B------:R-:W-:Y:S04]  /*8740*/  STS [R0+0x2000], R10 ;  /* 0x0020000a00007388 */ /* 0x000fe80000000800 */
        /* <DEDUP_REMOVED lines=8> */
[----:B------:R-:W-:Y:S01]  /*87d0*/  STS [R5], R13 ;  /* 0x0000000d05007388 */ /* 0x000fe20000000800 */
[----:B------:R-:W-:-:S03]  /*87e0*/  IADD3 R7, R5, R6, RZ ;  /* 0x0000000605077210 */ /* 0x000fc60007ffe0ff */
[----:B------:R2:W-:Y:S01]  /*87f0*/  STS [R5+0x400], R12 ;  /* 0x0004000c05007388 */ /* 0x0005e20000000800 */
[----:B----4-:R-:W-:-:S03]  /*8800*/  IADD3 R9, R6, R2, RZ ;  /* 0x0000000206097210 */ /* 0x010fc60007ffe0ff */
[----:B------:R3:W-:Y:S01]  /*8810*/  STS [R4], R16 ;  /* 0x0000001004007388 */ /* 0x0007e20000000800 */
[----:B------:R-:W-:Y:S01]  /*8820*/  IADD3 R6, R4, R6, RZ ;  /* 0x0000000604067210 */ /* 0x000fe20007ffe0ff */
[----:B-----5:R-:W4:Y:S02]  /*8830*/  LDC.U8 R11, c[0x0][0x329] ;  /* 0x0000ca40ff0b7b82 */ /* 0x020f240000000000 */
[----:B------:R5:W-:Y:S01]  /*8840*/  STS [R4+0x400], R15 ;  /* 0x0004000f04007388 */ /* 0x000be20000000800 */
[----:B-1----:R-:W-:-:S03]  /*8850*/  MOV R14, 0x7f800000 ;  /* 0x7f800000000e7802 */ /* 0x002fc60000000f00 */
[----:B------:R1:W-:Y:S04]  /*8860*/  STS [R5+0x2000], R17 ;  /* 0x0020001105007388 */ /* 0x0003e80000000800 */
[----:B------:R-:W-:Y:S04]  /*8870*/  STS [R5+0x2400], R18 ;  /* 0x0024001205007388 */ /* 0x000fe80000000800 */
[----:B------:R-:W-:Y:S04]  /*8880*/  STS [R4+0x2000], R26 ;  /* 0x0020001a04007388 */ /* 0x000fe80000000800 */
[----:B------:R-:W-:Y:S01]  /*8890*/  STS [R4+0x2400], R25 ;  /* 0x0024001904007388 */ /* 0x000fe20000000800 */
[----:B--2---:R-:W-:Y:S03]  /*88a0*/  @P5 MUFU.LG2 R12, R233 ;  /* 0x000000e9000c5308 */ /* 0x004fe60000000c00 */
[----:B------:R-:W-:Y:S01]  /*88b0*/  STS [R8], R24 ;  /* 0x0000001808007388 */ /* 0x000fe20000000800 */
[----:B---3--:R-:W-:-:S02]  /*88c0*/  MOV R16, 0x7f800000 ;  /* 0x7f80000000107802 */ /* 0x008fc40000000f00 */
[----:B----4-:R-:W-:Y:S01]  /*88d0*/  ISETP.NE.AND P1, PT, R11, RZ, PT ;  /* 0x000000ff0b00720c */ /* 0x010fe20003f25270 */
[----:B------:R-:W-:Y:S01]  /*88e0*/  STS [R8+0x400], R23 ;  /* 0x0004001708007388 */ /* 0x000fe20000000800 */
[----:B-----5:R-:W-:-:S03]  /*88f0*/  MOV R15, 0x7f800000 ;  /* 0x7f800000000f7802 */ /* 0x020fc60000000f00 */
        /* <DEDUP_REMOVED lines=27> */
[----:B-1----:R-:W1:Y:S03]  /*8ab0*/  LDC.U8 R0, c[0x0][0x328] ;  /* 0x0000ca00ff007b82 */ /* 0x002e660000000000 */
[----:B------:R-:W-:Y:S04]  /*8ac0*/  STS [R5+0x6000], R41 ;  /* 0x0060002905007388 */ /* 0x000fe80000000800 */
[----:B------:R-:W-:Y:S01]  /*8ad0*/  STS [R5+0x6400], R40 ;  /* 0x0064002805007388 */ /* 0x000fe20000000800 */
[----:B--2---:R-:W-:-:S03]  /*8ae0*/  @P1 MOV R2, c[0x0][0x210] ;  /* 0x0000840000021a02 */ /* 0x004fc60000000f00 */
[----:B------:R-:W-:Y:S02]  /*8af0*/  STS [R4+0x6000], R37 ;  /* 0x0060002504007388 */ /* 0x000fe40000000800 */
[----:B------:R-:W-:Y:S02]  /*8b00*/  @P1 IMAD R2, R2, c[0x0][0x214], RZ ;  /* 0x0000850002021a24 */ /* 0x000fe400078e02ff */
[----:B------:R2:W-:Y:S04]  /*8b10*/  STS [R4+0x6400], R36 ;  /* 0x0064002404007388 */ /* 0x0005e80000000800 */
[----:B------:R-:W-:Y:S04]  /*8b20*/  STS [R8+0x4000], R35 ;  /* 0x0040002308007388 */ /* 0x000fe80000000800 */
[----:B------:R-:W-:Y:S01]  /*8b30*/  STS [R8+0x4400], R34 ;  /* 0x0044002208007388 */ /* 0x000fe20000000800 */
[----:B-1----:R-:W-:-:S02]  /*8b40*/  ISETP.NE.AND P2, PT, R0, RZ, PT ;  /* 0x000000ff0000720c */ /* 0x002fc40003f45270 */
[----:B------:R-:W-:Y:S01]  /*8b50*/  @!P1 MOV R0, c[0x0][0x214] ;  /* 0x0000850000009a02 */ /* 0x000fe20000000f00 */
[----:B------:R-:W-:Y:S03]  /*8b60*/  STS [R9+0x4000], R31 ;  /* 0x0040001f09007388 */ /* 0x000fe60000000800 */
[----:B------:R-:W-:Y:S01]  /*8b70*/  @!P1 SEL R2, R0, c[0x0][0x234], !P2 ;  /* 0x00008d0000029a07 */ /* 0x000fe20005000000 */
[----:B------:R-:W-:Y:S01]  /*8b80*/  STS [R9+0x4400], R30 ;  /* 0x0044001e09007388 */ /* 0x000fe20000000800 */
[----:B------:R-:W-:Y:S02]  /*8b90*/  ISETP.NE.OR P2, PT, R11, RZ, !P2 ;  /* 0x000000ff0b00720c */ /* 0x000fe40005745670 */
[----:B------:R-:W-:Y:S01]  /*8ba0*/  @P1 MOV R0, 0x1 ;  /* 0x0000000100001802 */ /* 0x000fe20000000f00 */
[----:B------:R-:W-:Y:S01]  /*8bb0*/  STS [R8+0x6000], R33 ;  /* 0x0060002108007388 */ /* 0x000fe20000000800 */
[----:B------:R-:W-:Y:S01]  /*8bc0*/  @!P1 IMAD R0, R2, c[0x0][0x1c0], RZ ;  /* 0x0000700002009a24 */ /* 0x000fe200078e02ff */
[----:B------:R-:W-:Y:S02]  /*8bd0*/  @P4 MUFU.LG2 R11, R232 ;  /* 0x000000e8000b4308 */ /* 0x000fe40000000c00 */
[----:B------:R1:W-:Y:S01]  /*8be0*/  STS [R8+0x6400], R32 ;  /* 0x0064002008007388 */ /* 0x0003e20000000800 */
[----:B--2---:R-:W-:-:S03]  /*8bf0*/  LOP3.LUT R4, R70, 0xffffffe0, RZ, 0xc0, !PT ;  /* 0xffffffe046047812 */ /* 0x004fc600078ec0ff */
[----:B------:R-:W-:Y:S04]  /*8c00*/  STS [R9+0x6000], R29 ;  /* 0x0060001d09007388 */ /* 0x000fe80000000800 */
[----:B------:R2:W-:Y:S04]  /*8c10*/  STS [R9+0x6400], R28 ;  /* 0x0064001c09007388 */ /* 0x0005e80000000800 */
[----:B------:R-:W-:Y:S04]  /*8c20*/  STS [R7+0x4000], R63 ;  /* 0x0040003f07007388 */ /* 0x000fe80000000800 */
[----:B------:R-:W-:Y:S04]  /*8c30*/  STS [R7+0x4400], R62 ;  /* 0x0044003e07007388 */ /* 0x000fe80000000800 */
[----:B------:R-:W-:Y:S04]  /*8c40*/  STS [R6+0x4000], R61 ;  /* 0x0040003d06007388 */ /* 0x000fe80000000800 */
[----:B------:R-:W-:Y:S01]  /*8c50*/  STS [R6+0x4400], R65 ;  /* 0x0044004106007388 */ /* 0x000fe20000000800 */
[----:B-1----:R-:W1:Y:S03]  /*8c60*/  @P6 MUFU.LG2 R8, R234 ;  /* 0x000000ea00086308 */ /* 0x002e660000000c00 */
[----:B------:R-:W-:Y:S04]  /*8c70*/  STS [R7+0x6000], R67 ;  /* 0x0060004307007388 */ /* 0x000fe80000000800 */
[----:B------:R-:W-:Y:S01]  /*8c80*/  STS [R7+0x6400], R66 ;  /* 0x0064004207007388 */ /* 0x000fe20000000800 */
[----:B--2---:R-:W-:-:S03]  /*8c90*/  IADD3 R9, -R4, R142, RZ ;  /* 0x0000008e04097210 */ /* 0x004fc60007ffe1ff */
[----:B------:R-:W-:Y:S04]  /*8ca0*/  STS [R6+0x6000], R64 ;  /* 0x0060004006007388 */ /* 0x000fe80000000800 */
[----:B------:R2:W-:Y:S01]  /*8cb0*/  STS [R6+0x6400], R68 ;  /* 0x0064004406007388 */ /* 0x0005e20000000800 */
[----:B-1----:R-:W-:-:S03]  /*8cc0*/  @P6 FMUL.FTZ R8, R8, 0.69314718246459960938 ;  /* 0x3f31721808086820 */ /* 0x002fc60000410000 */
[----:B------:R-:W-:Y:S01]  /*8cd0*/  BAR.SYNC.DEFER_BLOCKING 0x0 ;  /* 0x0000000000007b1d */ /* 0x000fe20000010000 */
[----:B------:R-:W-:Y:S02]  /*8ce0*/  @P6 FFMA.FTZ R17, R137, c[0x0][0x238], R8 ;  /* 0x00008e0089116a23 */ /* 0x000fe40000010008 */
[----:B------:R-:W-:-:S03]  /*8cf0*/  @P5 FMUL.FTZ R8, R12, 0.69314718246459960938 ;  /* 0x3f3172180c085820 */ /* 0x000fc60000410000 */
[----:B------:R-:W1:Y:S01]  /*8d00*/  S2R R10, SR_CTAID.Y ;  /* 0x00000000000a7919 */ /* 0x000e620000002600 */
[----:B------:R-:W-:-:S03]  /*8d10*/  @P5 FFMA.FTZ R16, R136, c[0x0][0x238], R8 ;  /* 0x00008e0088105a23 */ /* 0x000fc60000010008 */
[----:B------:R-:W3:Y:S04]  /*8d20*/  S2R R13, SR_CTAID.X ;  /* 0x00000000000d7919 */ /* 0x000ee80000002500 */
[----:B------:R-:W4:Y:S04]  /*8d30*/  S2R R18, SR_CTAID.Z ;  /* 0x0000000000127919 */ /* 0x000f280000002700 */
[----:B------:R3:W4:Y:S04]  /*8d40*/  LDS.128 R24, [R227] ;  /* 0x00000000e3187984 */ /* 0x0007280000000c00 */
[----:B------:R3:W4:Y:S01]  /*8d50*/  LDS.128 R32, [R227+0x800] ;  /* 0x00080000e3207984 */ /* 0x0007220000000c00 */
[----:B-1----:R-:W-:Y:S01]  /*8d60*/  @!P0 SHF.R.S32.HI R5, RZ, 0x1f, R10 ;  /* 0x0000001fff058819 */ /* 0x002fe2000001140a */
[----:B--2---:R-:W-:-:S02]  /*8d70*/  @!P0 IMAD.WIDE.U32 R6, R10, c[0x0][0x1e0], RZ ;  /* 0x000078000a068a25 */ /* 0x004fc400078e00ff */
[----:B------:R1:W2:Y:S02]  /*8d80*/  LDS.128 R40, [R227+0x1000] ;  /* 0x00100000e3287984 */ /* 0x0002a40000000c00 */
[----:B------:R-:W-:Y:S02]  /*8d90*/  @!P0 IMAD R5, R5, c[0x0][0x1e0], RZ ;  /* 0x0000780005058a24 */ /* 0x000fe400078e02ff */
[----:B------:R1:W1:Y:S01]  /*8da0*/  LDS.128 R48, [R227+0x1800] ;  /* 0x00180000e3307984 */ /* 0x0002620000000c00 */
[----:B------:R-:W-:Y:S01]  /*8db0*/  @!P0 MOV R140, R6 ;  /* 0x00000006008c8202 */ /* 0x000fe20000000f00 */
[C---:B------:R-:W-:Y:S02]  /*8dc0*/  @!P2 IMAD R6, R10.reuse, c[0x0][0x214], RZ ;  /* 0x000085000a06aa24 */ /* 0x040fe400078e02ff */
[----:B------:R1:W1:Y:S01]  /*8dd0*/  LDS.128 R56, [R227+0x2000] ;  /* 0x00200000e3387984 */ /* 0x0002620000000c00 */
[C---:B------:R-:W-:Y:S02]  /*8de0*/  @!P0 IMAD R5, R10.reuse, c[0x0][0x1e4], R5 ;  /* 0x000079000a058a24 */ /* 0x040fe400078e0205 */
[----:B------:R-:W-:Y:S01]  /*8df0*/  IMAD R0, R10, R0, RZ ;  /* 0x000000000a007224 */ /* 0x000fe200078e02ff */
[----:B------:R1:W1:Y:S01]  /*8e00*/  LDS.128 R64, [R227+0x2800] ;  /* 0x00280000e3407984 */ /* 0x0002620000000c00 */
[----:B------:R-:W5:Y:S01]  /*8e10*/  @P3 MUFU.LG2 R10, R231 ;  /* 0x000000e7000a3308 */ /* 0x000f620000000c00 */
[----:B------:R-:W-:-:S02]  /*8e20*/  @!P0 IADD3 R141, R7, R5, RZ ;  /* 0x00000005078d8210 */ /* 0x000fc40007ffe0ff */
[----:B------:R1:W1:Y:S01]  /*8e30*/  LDS.128 R76, [R227+0x3000] ;  /* 0x00300000e34c7984 */ /* 0x0002620000000c00 */
[----:B------:R-:W-:Y:S01]  /*8e40*/  @P1 MOV R7, c[0x0][0x210] ;  /* 0x0000840000071a02 */ /* 0x000fe20000000f00 */
[----:B------:R-:W-:Y:S01]  /*8e50*/  CS2R R4, SRZ ;  /* 0x0000000000047805 */ /* 0x000fe2000001ff00 */
[----:B------:R-:W-:Y:S01]  /*8e60*/  @!P2 SEL R6, R6, R249, !P0 ;  /* 0x000000f90606a207 */ /* 0x000fe20004000000 */
[----:B------:R1:W1:Y:S01]  /*8e70*/  LDS.128 R84, [R227+0x3800] ;  /* 0x00380000e3547984 */ /* 0x0002620000000c00 */
[----:B------:R-:W-:Y:S02]  /*8e80*/  @!P1 MOV R7, 0x1 ;  /* 0x0000000100079802 */ /* 0x000fe40000000f00 */
[----:B------:R-:W-:Y:S01]  /*8e90*/  @!P2 SHF.R.S32.HI R5, RZ, 0x1f, R6 ;  /* 0x0000001fff05a819 */ /* 0x000fe20000011406 */
[----:B------:R1:W1:Y:S01]  /*8ea0*/  LDS.128 R20, [R227+0x4000] ;  /* 0x00400000e3147984 */ /* 0x0002620000000c00 */
[----:B------:R-:W-:Y:S02]  /*8eb0*/  SEL R0, R0, RZ, P2 ;  /* 0x000000ff00007207 */ /* 0x000fe40001000000 */
[----:B------:R-:W-:Y:S01]  /*8ec0*/  LOP3.LUT P0, RZ, R9, 0x3, RZ, 0xc0, !PT ;  /* 0x0000000309ff7812 */ /* 0x000fe2000780c0ff */
[----:B------:R1:W1:Y:S01]  /*8ed0*/  LDS.128 R28, [R227+0x4800] ;  /* 0x00480000e31c7984 */ /* 0x0002620000000c00 */
[----:B------:R-:W-:Y:S01]  /*8ee0*/  @!P2 MOV R4, R6 ;  /* 0x000000060004a202 */ /* 0x000fe20000000f00 */
[----:B---3--:R-:W-:-:S02]  /*8ef0*/  IMAD R6, R13, R7, RZ ;  /* 0x000000070d067224 */ /* 0x008fc400078e02ff */
[----:B------:R3:W1:Y:S01]  /*8f00*/  LDS.128 R36, [R227+0x5000] ;  /* 0x00500000e3247984 */ /* 0x0006620000000c00 */
[----:B----4-:R-:W-:Y:S02]  /*8f10*/  IMAD R0, R18, R2, R0 ;  /* 0x0000000212007224 */ /* 0x010fe400078e0200 */
[----:B------:R-:W-:Y:S01]  /*8f20*/  SHF.L.U32 R9, R6, 0x7, RZ ;  /* 0x0000000706097819 */ /* 0x000fe200000006ff */
[----:B------:R3:W4:Y:S01]  /*8f30*/  LDS.128 R44, [R227+0x5800] ;  /* 0x00580000e32c7984 */ /* 0x0007220000000c00 */
[----:B------:R-:W-:Y:S02]  /*8f40*/  @P4 FMUL.FTZ R6, R11, 0.69314718246459960938 ;  /* 0x3f3172180b064820 */ /* 0x000fe40000410000 */
[----:B------:R-:W-:Y:S01]  /*8f50*/  IADD3 R11, P2, P1, R9, R4, R0 ;  /* 0x00000004090b7210 */ /* 0x000fe2000795e000 */
[----:B------:R3:W1:Y:S01]  /*8f60*/  LDS.128 R52, [R227+0x6000] ;  /* 0x00600000e3347984 */ /* 0x0006620000000c00 */
[----:B-----5:R-:W-:Y:S01]  /*8f70*/  @P3 FMUL.FTZ R2, R10, 0.69314718246459960938 ;  /* 0x3f3172180a023820 */ /* 0x020fe20000410000 */
[----:B------:R-:W-:Y:S01]  /*8f80*/  SHF.R.S32.HI R4, RZ, 0x1f, R9 ;  /* 0x0000001fff047819 */ /* 0x000fe20000011409 */
[----:B------:R-:W-:Y:S01]  /*8f90*/  @P4 FFMA.FTZ R14, R135, c[0x0][0x238], R6 ;  /* 0x00008e00870e4a23 */ /* 0x000fe20000010006 */
[----:B------:R3:W1:Y:S01]  /*8fa0*/  LDS.128 R60, [R227+0x6800] ;  /* 0x00680000e33c7984 */ /* 0x0006620000000c00 */
[----:B------:R-:W-:Y:S01]  /*8fb0*/  SHF.R.S32.HI R0, RZ, 0x1f, R0 ;  /* 0x0000001fff007819 */ /* 0x000fe20000011400 */
[----:B------:R-:W-:-:S02]  /*8fc0*/  @P3 FFMA.FTZ R15, R3, c[0x0][0x238], R2 ;  /* 0x00008e00030f3a23 */ /* 0x000fc40000010002 */
[----:B------:R3:W1:Y:S01]  /*8fd0*/  LDS.128 R72, [R227+0x7000] ;  /* 0x00700000e3487984 */ /* 0x0006620000000c00 */
[----:B------:R-:W-:-:S03]  /*8fe0*/  IADD3.X R5, R4, R5, R0, P2, P1 ;  /* 0x0000000504057210 */ /* 0x000fc600017e2400 */
[----:B------:R3:W1:Y:S01]  /*8ff0*/  LDS.128 R80, [R227+0x7800] ;  /* 0x00780000e3507984 */ /* 0x0006620000000c00 */
[----:B------:R-:W-:Y:S05]  /*9000*/  @P0 BRA `(.L_x_995) ;  /* 0x0000025000000947 */ /* 0x000fea0003800000 */
[----:B--2---:R-:W2:Y:S01]  /*9010*/  LDL.LU R143, [R1] ;  /* 0x00000000018f7983 */ /* 0x004ea20000300800 */
[----:B------:R-:W-:-:S04]  /*9020*/  SHF.R.S32.HI R0, RZ, 0x1f, R69 ;  /* 0x0000001fff007819 */ /* 0x000fc80000011445 */
[----:B------:R-:W-:-:S04]  /*9030*/  LEA.HI R0, R0, R69, RZ, 0x2 ;  /* 0x0000004500007211 */ /* 0x000fc800078f10ff */
[----:B------:R-:W-:-:S05]  /*9040*/  LOP3.LUT R0, R0, 0xffffffc, RZ, 0xc0, !PT ;  /* 0x0ffffffc00007812 */ /* 0x000fca00078ec0ff */
[----:B------:R-:W-:-:S04]  /*9050*/  IMAD.IADD R0, R69, 0x1, -R0 ;  /* 0x0000000145007824 */ /* 0x000fc800078e0a00 */
        /* <DEDUP_REMOVED lines=10> */
[----:B------:R-:W-:Y:S01]  /*9100*/  @!P5 IMAD R3, R3, R7, RZ ;  /* 0x000000070303d224 */ /* 0x000fe200078e02ff */
[----:B------:R-:W-:Y:S01]  /*9110*/  @!P6 LEA.HI.X.SX32 R9, R0, R5, 0x1, P0 ;  /* 0x000000050009e211 */ /* 0x000fe200000f0eff */
[-C--:B------:R-:W-:Y:S01]  /*9120*/  @!P4 IMAD R12, R2, R7.reuse, RZ ;  /* 0x00000007020cc224 */ /* 0x080fe200078e02ff */
[----:B------:R-:W-:Y:S01]  /*9130*/  @!P6 LEA R8, P0, R6, c[0x0][0x200], 0x2 ;  /* 0x000080000608ea11 */ /* 0x000fe200078010ff */
[----:B------:R-:W-:Y:S01]  /*9140*/  @!P3 IMAD R2, R4, R7, RZ ;  /* 0x000000070402b224 */ /* 0x000fe200078e02ff */
[CC--:B------:R-:W-:Y:S02]  /*9150*/  @!P5 IADD3 R0, P2, R3.reuse, R11.reuse, RZ ;  /* 0x0000000b0300d210 */ /* 0x0c0fe40007f5e0ff */
        /* <DEDUP_REMOVED lines=16> */
.L_x_995:
[----:B--2---:R-:W-:Y:S05]  /*9260*/  BSYNC B0 ;  /* 0x0000000000007941 */ /* 0x004fea0003800000 */
.L_x_994:
[----:B------:R-:W2:Y:S01]  /*9270*/  S2R R4, SR_TID.X ;  /* 0x0000000000047919 */ /* 0x000ea20000002100 */
[----:B------:R-:W-:Y:S01]  /*9280*/  IADD3 R2, P0, R236, R140, RZ ;  /* 0x0000008cec027210 */ /* 0x000fe20007f1e0ff */
[----:B------:R-:W-:Y:S01]  /*9290*/  BSSY B0, `(.L_x_996) ;  /* 0x0000018000007945 */ /* 0x000fe20003800000 */
[----:B------:R-:W-:-:S02]  /*92a0*/  SHF.R.S32.HI R3, RZ, 0x1f, R236 ;  /* 0x0000001fff037819 */ /* 0x000fc400000114ec */
[----:B------:R-:W-:-:S03]  /*92b0*/  SHF.R.S32.HI R5, RZ, 0x1f, R18 ;  /* 0x0000001fff057819 */ /* 0x000fc60000011412 */
[----:B------:R-:W-:-:S04]  /*92c0*/  IMAD.X R3, R3, 0x1, R141, P0 ;  /* 0x0000000103037824 */ /* 0x000fc800000e068d */
[----:B------:R-:W-:Y:S01]  /*92d0*/  IMAD.WIDE.U32 R10, R18, c[0x0][0x1f0], R2 ;  /* 0x00007c00120a7a25 */ /* 0x000fe200078e0002 */
[----:B--2---:R-:W-:-:S04]  /*92e0*/  SHF.R.S32.HI R0, RZ, 0x1f, R4 ;  /* 0x0000001fff007819 */ /* 0x004fc80000011404 */
[----:B------:R-:W-:Y:S01]  /*92f0*/  LEA.HI R0, R0, R4, RZ, 0x3 ;  /* 0x0000000400007211 */ /* 0x000fe200078f18ff */
[----:B------:R-:W-:-:S03]  /*9300*/  IMAD R4, R5, c[0x0][0x1f0], RZ ;  /* 0x00007c0005047a24 */ /* 0x000fc600078e02ff */
[----:B------:R-:W-:Y:S01]  /*9310*/  SHF.R.S32.HI R7, RZ, 0x3, R0 ;  /* 0x00000003ff077819 */ /* 0x000fe20000011400 */
[----:B------:R-:W-:-:S03]  /*9320*/  IMAD R0, R18, c[0x0][0x1f4], R4 ;  /* 0x00007d0012007a24 */ /* 0x000fc600078e0204 */
[----:B------:R-:W-:Y:S01]  /*9330*/  ISETP.GE.AND P0, PT, R7, R248, PT ;  /* 0x000000f80700720c */ /* 0x000fe20003f06270 */
[----:B------:R-:W-:-:S12]  /*9340*/  IMAD.IADD R9, R11, 0x1, R0 ;  /* 0x000000010b097824 */ /* 0x000fd800078e0200 */
        /* <DEDUP_REMOVED lines=12> */
.L_x_997:
[----:B------:R-:W-:Y:S05]  /*9410*/  BSYNC B0 ;  /* 0x0000000000007941 */ /* 0x000fea0003800000 */
.L_x_996:
        /* <DEDUP_REMOVED lines=17> */
[----:B-1----:R2:W-:Y:S02]  /*9530*/  @!P0 STG.E.128 [R2.64+0x80], R28 ;  /* 0x0000801c02008986 */ /* 0x0025e4000c101d04 */
.L_x_999:
[----:B------:R-:W-:Y:S05]  /*9540*/  BSYNC B0 ;  /* 0x0000000000007941 */ /* 0x000fea0003800000 */
.L_x_998:
        /* <DEDUP_REMOVED lines=18> */
.L_x_1001:
[----:B------:R-:W-:Y:S05]  /*9670*/  BSYNC B0 ;  /* 0x0000000000007941 */ /* 0x000fea0003800000 */
.L_x_1000:
        /* <DEDUP_REMOVED lines=17> */
[----:B----4-:R1:W-:Y:S02]  /*9790*/  @!P0 STG.E.128 [R2.64+0x80], R44 ;  /* 0x0000802c02008986 */ /* 0x0103e4000c101d04 */
.L_x_1003:
[----:B------:R-:W-:Y:S05]  /*97a0*/  BSYNC B0 ;  /* 0x0000000000007941 */ /* 0x000fea0003800000 */
.L_x_1002:
        /* <DEDUP_REMOVED lines=18> */
.L_x_1005:
[----:B------:R-:W-:Y:S05]  /*98d0*/  BSYNC B0 ;  /* 0x0000000000007941 */ /* 0x000fea0003800000 */
.L_x_1004:
[----:B------:R-:W5:Y:S01]  /*98e0*/  LDL.LU R0, [R1+0xc] ;  /* 0x00000c0001007983 */ /* 0x000f620000300800 */
[----:B------:R-:W-:Y:S01]  /*98f0*/  BSSY B0, `(.L_x_1006) ;  /* 0x0000011000007945 */ /* 0x000fe20003800000 */
[----:B-----5:R-:W-:-:S13]  /*9900*/  ISETP.GE.AND P0, PT, R0, R248, PT ;  /* 0x000000f80000720c */ /* 0x020fda0003f06270 */
        /* <DEDUP_REMOVED lines=15> */
.L_x_1007:
[----:B------:R-:W-:Y:S05]  /*9a00*/  BSYNC B0 ;  /* 0x0000000000007941 */ /* 0x000fea0003800000 */
.L_x_1006:
        /* <DEDUP_REMOVED lines=18> */
.L_x_1009:
[----:B------:R-:W-:Y:S05]  /*9b30*/  BSYNC B0 ;  /* 0x0000000000007941 */ /* 0x000fea0003800000 */
.L_x_1008:
[----:B------:R-:W5:Y:S02]  /*9b40*/  LDL.LU R0, [R1+0x4] ;  /* 0x0000040001007983 */ /* 0x000f640000300800 */
[----:B-----5:R-:W-:-:S13]  /*9b50*/  ISETP.GE.AND P0, PT, R0, R248, PT ;  /* 0x000000f80000720c */ /* 0x020fda0003f06270 */
        /* <DEDUP_REMOVED lines=17> */
.L_x_960:
        /* <DEDUP_REMOVED lines=9> */
[----:B------:R-:W-:Y:S01]  /*9d00*/  IMAD.IADD R19, R113, 0x1, -R10 ;  /* 0x0000000171137824 */ /* 0x000fe200078e0a0a */
[----:B------:R-:W-:-:S04]  /*9d10*/  SHF.R.S32.HI R10, RZ, 0x3, R11 ;  /* 0x00000003ff0a7819 */ /* 0x000fc8000001140b */
[----:B------:R-:W-:Y:S02]  /*9d20*/  SHF.L.U32 R15, R19, 0x3, RZ ;  /* 0x00000003130f7819 */ /* 0x000fe400000006ff */
[----:B------:R-:W-:Y:S02]  /*9d30*/  SHF.R.S32.HI R11, RZ, 0x1f, R10 ;  /* 0x0000001fff0b7819 */ /* 0x000fe4000001140a */
[----:B---3--:R-:W-:Y:S02]  /*9d40*/  ISETP.NE.AND P1, PT, R2, RZ, PT ;  /* 0x000000ff0200720c */ /* 0x008fe40003f25270 */
[----:B------:R-:W-:Y:S02]  /*9d50*/  IADD3 R27, R15, 0x40, RZ ;  /* 0x000000400f1b7810 */ /* 0x000fe40007ffe0ff */
[----:B--2---:R-:W-:-:S04]  /*9d60*/  ISETP.NE.AND P3, PT, R0, RZ, PT ;  /* 0x000000ff0000720c */ /* 0x004fc80003f65270 */
[----:B------:R-:W-:Y:S01]  /*9d70*/  ISETP.NE.OR P2, PT, R2, RZ, !P3 ;  /* 0x000000ff0200720c */ /* 0x000fe20005f45670 */
[----:B------:R-:W-:-:S03]  /*9d80*/  @P4 IMAD.WIDE.U32 R2, R249, c[0x0][0x1e8], RZ ;  /* 0x00007a00f9024a25 */ /* 0x000fc600078e00ff */
[C---:B------:R-:W-:Y:S01]  /*9d90*/  ISETP.NE.OR P0, PT, R249.reuse, -0x1, P2 ;  /* 0xfffffffff900780c */ /* 0x040fe20001705670 */
[----:B------:R-:W-:Y:S01]  /*9da0*/  @P1 IMAD.MOV.U32 R0, RZ, RZ, c[0x0][0x210] ;  /* 0x00008400ff001624 */ /* 0x000fe200078e00ff */
[----:B------:R-:W-:Y:S01]  /*9db0*/  @P4 MOV R8, R2 ;  /* 0x0000000200084202 */ /* 0x000fe20000000f00 */
[----:B-1----:R-:W-:Y:S02]  /*9dc0*/  @!P1 IMAD.MOV.U32 R4, RZ, RZ, c[0x0][0x214] ;  /* 0x00008500ff049624 */ /* 0x002fe400078e00ff */
[----:B------:R-:W-:Y:S02]  /*9dd0*/  @P1 IMAD R0, R0, c[0x0][0x214], RZ ;  /* 0x0000850000001a24 */ /* 0x000fe400078e02ff */
[----:B------:R-:W-:Y:S01]  /*9de0*/  @P4 IMAD R9, R249, c[0x0][0x1ec], R3 ;  /* 0x00007b00f9094a24 */ /* 0x000fe200078e0203 */
[----:B------:R-:W-:Y:S01]  /*9df0*/  @!P1 SEL R0, R4, c[0x0][0x234], !P3 ;  /* 0x00008d0004009a07 */ /* 0x000fe20005800000 */
[----:B------:R-:W-:Y:S02]  /*9e00*/  @P1 IMAD.MOV.U32 R3, RZ, RZ, 0x1 ;  /* 0x00000001ff031424 */ /* 0x000fe400078e00ff */
[----:B------:R-:W-:-:S02]  /*9e10*/  @!P4 IMAD R2, R6, c[0x0][0x1e0], RZ ;  /* 0x000078000602ca24 */ /* 0x000fc400078e02ff */
[----:B------:R-:W-:Y:S02]  /*9e20*/  @!P1 IMAD R3, R0, c[0x0][0x1c0], RZ ;  /* 0x0000700000039a24 */ /* 0x000fe400078e02ff */
[----:B------:R-:W-:-:S04]  /*9e30*/  @!P4 IMAD.WIDE.U32 R4, R24, c[0x0][0x1e0], RZ ;  /* 0x000078001804ca25 */ /* 0x000fc800078e00ff */
[----:B------:R-:W-:Y:S02]  /*9e40*/  @!P4 IMAD R7, R24, c[0x0][0x1e4], R2 ;  /* 0x000079001807ca24 */ /* 0x000fe400078e0202 */
[C---:B------:R-:W-:Y:S02]  /*9e50*/  IMAD R6, R24.reuse, R3, RZ ;  /* 0x0000000318067224 */ /* 0x040fe400078e02ff */
[----:B------:R-:W-:Y:S01]  /*9e60*/  @!P0 IMAD R249, R24, c[0x0][0x214], RZ ;  /* 0x0000850018f98a24 */ /* 0x000fe200078e02ff */
[----:B------:R-:W-:Y:S01]  /*9e70*/  CS2R R2, SRZ ;  /* 0x0000000000027805 */ /* 0x000fe2000001ff00 */
[----:B------:R-:W-:Y:S01]  /*9e80*/  @!P4 IMAD.MOV.U32 R8, RZ, RZ, R4 ;  /* 0x000000ffff08c224 */ /* 0x000fe200078e0004 */
[----:B------:R-:W-:Y:S01]  /*9e90*/  @!P4 IADD3 R9, R5, R7, RZ ;  /* 0x000000070509c210 */ /* 0x000fe20007ffe0ff */
[--C-:B------:R-:W-:Y:S01]  /*9ea0*/  @!P2 IMAD.MOV.U32 R2, RZ, RZ, R249.reuse ;  /* 0x000000ffff02a224 */ /* 0x100fe200078e00f9 */
[----:B------:R-:W-:Y:S01]  /*9eb0*/  SEL R6, R6, RZ, P2 ;  /* 0x000000ff06067207 */ /* 0x000fe20001000000 */
[----:B------:R-:W-:Y:S01]  /*9ec0*/  @P1 IMAD.MOV.U32 R16, RZ, RZ, c[0x0][0x210] ;  /* 0x00008400ff101624 */ /* 0x000fe200078e00ff */
[----:B------:R-:W-:Y:S01]  /*9ed0*/  @!P2 SHF.R.S32.HI R3, RZ, 0x1f, R249 ;  /* 0x0000001fff03a819 */ /* 0x000fe200000114f9 */
[----:B------:R-:W-:Y:S01]  /*9ee0*/  @!P1 IMAD.MOV.U32 R16, RZ, RZ, 0x1 ;  /* 0x00000001ff109424 */ /* 0x000fe200078e00ff */
[----:B------:R-:W-:Y:S01]  /*9ef0*/  SHF.R.S32.HI R5, RZ, 0x1f, R18 ;  /* 0x0000001fff057819 */ /* 0x000fe20000011412 */
[----:B------:R-:W-:Y:S01]  /*9f00*/  IMAD R6, R18, R0, R6 ;  /* 0x0000000012067224 */ /* 0x000fe200078e0206 */
[----:B------:R-:W-:Y:S01]  /*9f10*/  ISETP.GE.AND P2, PT, R10, R14, PT ;  /* 0x0000000e0a00720c */ /* 0x000fe20003f46270 */
[----:B------:R-:W-:Y:S01]  /*9f20*/  IMAD R0, R235, R16, RZ ;  /* 0x00000010eb007224 */ /* 0x000fe200078e02ff */
[----:B------:R-:W-:Y:S01]  /*9f30*/  IADD3 R4, P0, R15, R8, RZ ;  /* 0x000000080f047210 */ /* 0x000fe20007f1e0ff */
[----:B------:R-:W-:-:S03]  /*9f40*/  IMAD R7, R5, c[0x0][0x1f0], RZ ;  /* 0x00007c0005077a24 */ /* 0x000fc600078e02ff */
[----:B------:R-:W-:Y:S01]  /*9f50*/  LEA.HI.X.SX32 R5, R15, R9, 0x1, P0 ;  /* 0x000000090f057211 */ /* 0x000fe200000f0eff */
[----:B------:R-:W-:Y:S01]  /*9f60*/  IMAD R8, R18, c[0x0][0x1f4], R7 ;  /* 0x00007d0012087a24 */ /* 0x000fe200078e0207 */
[----:B------:R-:W-:Y:S02]  /*9f70*/  SHF.R.S32.HI R9, RZ, 0x1f, R0 ;  /* 0x0000001fff097819 */ /* 0x000fe40000011400 */
[----:B------:R-:W-:Y:S01]  /*9f80*/  IADD3 R20, P1, P0, R0, R2, R6 ;  /* 0x0000000200147210 */ /* 0x000fe2000783e006 */
[----:B------:R-:W-:Y:S01]  /*9f90*/  IMAD.WIDE.U32 R12, R18, c[0x0][0x1f0], R4 ;  /* 0x00007c00120c7a25 */ /* 0x000fe200078e0004 */
[----:B------:R-:W-:-:S03]  /*9fa0*/  SHF.R.S32.HI R0, RZ, 0x1f, R6 ;  /* 0x0000001fff007819 */ /* 0x000fc60000011406 */
        /* <DEDUP_REMOVED lines=15> */
.L_x_1011:
[----:B------:R-:W-:Y:S05]  /*a0a0*/  BSYNC B0 ;  /* 0x0000000000007941 */ /* 0x000fea0003800000 */
.L_x_1010:
        /* <DEDUP_REMOVED lines=18> */
.L_x_1013:
[----:B------:R-:W-:Y:S05]  /*a1d0*/  BSYNC B0 ;  /* 0x0000000000007941 */ /* 0x000fea0003800000 */
.L_x_1012:
        /* <DEDUP_REMOVED lines=18> */
.L_x_1015:
[----:B------:R-:W-:Y:S05]  /*a300*/  BSYNC B0 ;  /* 0x0000000000007941 */ /* 0x000fea0003800000 */
.L_x_1014:
        /* <DEDUP_REMOVED lines=18> */
.L_x_1017:
[----:B------:R-:W-:Y:S05]  /*a430*/  BSYNC B0 ;  /* 0x0000000000007941 */ /* 0x000fea0003800000 */
.L_x_1016:
        /* <DEDUP_REMOVED lines=18> */
.L_x_1019:
[----:B------:R-:W-:Y:S05]  /*a560*/  BSYNC B0 ;  /* 0x0000000000007941 */ /* 0x000fea0003800000 */
.L_x_1018:
        /* <DEDUP_REMOVED lines=18> */
.L_x_1021:
[----:B------:R-:W-:Y:S05]  /*a690*/  BSYNC B0 ;  /* 0x0000000000007941 */ /* 0x000fea0003800000 */
.L_x_1020:
        /* <DEDUP_REMOVED lines=18> */
.L_x_1023:
[----:B------:R-:W-:Y:S05]  /*a7c0*/  BSYNC B0 ;  /* 0x0000000000007941 */ /* 0x000fea0003800000 */
.L_x_1022:
        /* <DEDUP_REMOVED lines=18> */
.L_x_1025:
[----:B------:R-:W-:Y:S05]  /*a8f0*/  BSYNC B0 ;  /* 0x0000000000007941 */ /* 0x000fea0003800000 */
.L_x_1024:
        /* <DEDUP_REMOVED lines=17> */
[-C--:B-1----:R-:W-:Y:S02]  /*aa10*/  @!P1 LEA.HI.X.SX32 R3, R0, R17.reuse, 0x1, P0 ;  /* 0x0000001100039211 */ /* 0x082fe400000f0eff */
        /* <DEDUP_REMOVED lines=49> */
.L_x_1026:
        /* <DEDUP_REMOVED lines=13> */
.L_x_2389:


//--------------------- .text._ZN5flash16flash_fwd_kernelI23Flash_fwd_kernel_traitsILi128ELi128ELi32ELi4ELb0ELb0EN7cutlass6half_tE19Flash_kernel_traitsILi128ELi128ELi32ELi4ES3_EELb0ELb0ELb1ELb0ELb0ELb1ELb0ELb0EEEvNS_16Flash_fwd_paramsE --------------------------
	.section	.text._ZN5flash16flash_fwd_kernelI23Flash_fwd_kernel_traitsILi128ELi128ELi32ELi4ELb0ELb0EN7cutlass6half_tE19Flash_kernel_traitsILi128ELi128ELi32ELi4ES3_EELb0ELb0ELb1ELb0ELb0ELb1ELb0ELb0EEEvNS_16Flash_fwd_paramsE,"ax",@progbits
	.sectioninfo	@"SHI_REGISTERS=255"
	.align	128
        .global         _ZN5flash16flash_fwd_kernelI23Flash_fwd_kernel_traitsILi128ELi128ELi32ELi4ELb0ELb0EN7cutlass6half_tE19Flash_kernel_traitsILi128ELi128ELi32ELi4ES3_EELb0ELb0ELb1ELb0ELb0ELb1ELb0ELb0EEEvNS_16Flash_fwd_paramsE
        .type           _ZN5flash16flash_fwd_kernelI23Flash_fwd_kernel_traitsILi128ELi128ELi32ELi4ELb0ELb0EN7cutlass6half_tE19Flash_kernel_traitsILi128ELi128ELi32ELi4ES3_EELb0ELb0ELb1ELb0ELb0ELb1ELb0ELb0EEEvNS_16Flash_fwd_paramsE,@function
        .size           _ZN5flash16flash_fwd_kernelI23Flash_fwd_kernel_traitsILi128ELi128ELi32ELi4ELb0ELb0EN7cutlass6half_tE19Flash_kernel_traitsILi128ELi128ELi32ELi4ES3_EELb0ELb0ELb1ELb0ELb0ELb1ELb0ELb0EEEvNS_16Flash_fwd_paramsE,(.L_x_2390 - _ZN5flash16flash_fwd_kernelI23Flash_fwd_kernel_traitsILi128ELi128ELi32ELi4ELb0ELb0EN7cutlass6half_tE19Flash_kernel_traitsILi128ELi128ELi32ELi4ES3_EELb0ELb0ELb1ELb0ELb0ELb1ELb0ELb0EEEvNS_16Flash_fwd_paramsE)
        .other          _ZN5flash16flash_fwd_kernelI23Flash_fwd_kernel_traitsILi128ELi128ELi32ELi4ELb0ELb0EN7cutlass6half_tE19Flash_kernel_traitsILi128ELi128ELi32ELi4ES3_EELb0ELb0ELb1ELb0ELb0ELb1ELb0ELb0EEEvNS_16Flash_fwd_paramsE,@"STO_CUDA_ENTRY STV_DEFAULT"
_ZN5flash16flash_fwd_kernelI23Flash_fwd_kernel_traitsILi128ELi128ELi32ELi4ELb0ELb0EN7cutlass6half_tE19Flash_kernel_traitsILi128ELi128ELi32ELi4ES3_EELb0ELb0ELb1ELb0ELb0ELb1ELb0ELb0EEEvNS_16Flash_fwd_paramsE:
.text._ZN5flash16flash_fwd_kernelI23Flash_fwd_kernel_traitsILi128ELi128ELi32ELi4ELb0ELb0EN7cutlass6half_tE19Flash_kernel_traitsILi128ELi128ELi32ELi4ES3_EELb0ELb0ELb1ELb0ELb0ELb1ELb0ELb0EEEvNS_16Flash_fwd_paramsE:
        /* <DEDUP_REMOVED lines=56> */
.L_x_1027:
[----:B------:R-:W-:Y:S02]  /*0380*/  ULDC UR6, c[0x0][0x218] ;  /* 0x0000860000067ab9 */ /* 0x000fe40000000800 */
.L_x_1028:
        /* <DEDUP_REMOVED lines=116> */
.L_x_1031:
[----:B------:R-:W-:Y:S05]  /*0ad0*/  BSYNC B0 ;  /* 0x0000000000007941 */ /* 0x000fea0003800000 */
.L_x_1030:
        /* <DEDUP_REMOVED lines=16> */
.L_x_1033:
[----:B------:R-:W-:Y:S05]  /*0be0*/  BSYNC B0 ;  /* 0x0000000000007941 */ /* 0x000fea0003800000 */
.L_x_1032:
        /* <DEDUP_REMOVED lines=16> */
.L_x_1035:
[----:B------:R-:W-:Y:S05]  /*0cf0*/  BSYNC B0 ;  /* 0x0000000000007941 */ /* 0x000fea0003800000 */
.L_x_1034:
        /* <DEDUP_REMOVED lines=16> */
.L_x_1037:
[----:B------:R-:W-:Y:S05]  /*0e00*/  BSYNC B0 ;  /* 0x0000000000007941 */ /* 0x000fea0003800000 */
.L_x_1036:
        /* <DEDUP_REMOVED lines=16> */
.L_x_1039:
[----:B------:R-:W-:Y:S05]  /*0f10*/  BSYNC B0 ;  /* 0x0000000000007941 */ /* 0x000fea0003800000 */
.L_x_1038:
        /* <DEDUP_REMOVED lines=16> */
.L_x_1041:
[----:B------:R-:W-:Y:S05]  /*1020*/  BSYNC B0 ;  /* 0x0000000000007941 */ /* 0x000fea0003800000 */
.L_x_1040:
        /* <DEDUP_REMOVED lines=16> */
.L_x_1043:
[----:B------:R-:W-:Y:S05]  /*1130*/  BSYNC B0 ;  /* 0x0000000000007941 */ /* 0x000fea0003800000 */
.L_x_1042:
        /* <DEDUP_REMOVED lines=16> */
.L_x_1045:
[----:B------:R-:W-:Y:S05]  /*1240*/  BSYNC B0 ;  /* 0x0000000000007941 */ /* 0x000fea0003800000 */
.L_x_1044:
        /* <DEDUP_REMOVED lines=67> */
.L_x_1029:
[----:B-1----:R-:W-:Y:S02]  /*1680*/  UISETP.NE.AND UP0, UPT, UR11, -0x1, UPT ;  /* 0xffffffff0b00788c */ /* 0x002fe4000bf05270 */
        /* <DEDUP_REMOVED lines=14> */
[----:B------:R-:W-:Y:S02]  /*1770*/  @!UP0 UIADD3 UR17, UR25, UR22, URZ ;  /* 0x0000001619118290 */ /* 0x000fe4000fffe03f */
[----:B------:R-:W-:-:S02]  /*1780*/  @UP1 UIMAD UR7, UR23, UR5, UR29 ;  /* 0x00000005170712a4 */ /* 0x000fc4000f8e021d */
[----:B------:R-:W-:Y:S02]  /*1790*/  @!UP0 UMOV UR6, UR24 ;  /* 0x0000001800068c82 */ /* 0x000fe40008000000 */
        /* <DEDUP_REMOVED lines=15> */
.L_x_1046:
        /* <DEDUP_REMOVED lines=46> */
.L_x_1047:
        /* <DEDUP_REMOVED lines=8> */
[----:B------:R-:W-:Y:S01]  /*1bf0*/  LOP3.LUT R0, R2, 0xfffffff8, RZ, 0xc0, !PT ;  /* 0xfffffff802007812 */ /* 0x000fe200078ec0ff */
[----:B------:R-:W-:Y:S01]  /*1c00*/  UIADD3 UR20, UR8, -0x1, URZ ;  /* 0xffffffff08147890 */ /* 0x000fe2000fffe03f */
[----:B------:R-:W-:Y:S01]  /*1c10*/  SHF.R.S32.HI R30, RZ, 0x3, R2 ;  /* 0x00000003ff1e7819 */ /* 0x000fe20000011402 */
[----:B------:R-:W-:Y:S01]  /*1c20*/  UIMAD UR4, UR13, UR5, UR4 ;  /* 0x000000050d0472a4 */ /* 0x000fe2000f8e0204 */
[----:B------:R-:W-:Y:S01]  /*1c30*/  SHF.R.S32.HI R86, RZ, 0x5, R87 ;  /* 0x00000005ff567819 */ /* 0x000fe20000011457 */
[----:B------:R-:W-:Y:S01]  /*1c40*/  IMAD.IADD R26, R88, 0x1, -R0 ;  /* 0x00000001581a7824 */ /* 0x000fe200078e0a00 */
[C---:B------:R-:W-:Y:S01]  /*1c50*/  IADD3 R28, R30.reuse, 0x10, RZ ;  /* 0x000000101e1c7810 */ /* 0x040fe20007ffe0ff */
[----:B------:R-:W-:Y:S01]  /*1c60*/  IMAD.SHL.U32 R0, R30, 0x40, RZ ;  /* 0x000000401e007824 */ /* 0x000fe200078e00ff */
[--C-:B------:R-:W-:Y:S01]  /*1c70*/  SHF.R.S32.HI R31, RZ, 0x1f, R30.reuse ;  /* 0x0000001fff1f7819 */ /* 0x100fe2000001141e */
[----:B------:R-:W-:Y:S01]  /*1c80*/  IMAD.SHL.U32 R24, R26, 0x8, RZ ;  /* 0x000000081a187824 */ /* 0x000fe200078e00ff */
[----:B------:R-:W-:Y:S01]  /*1c90*/  ISETP.GE.AND P0, PT, R28, UR12, PT ;  /* 0x0000000c1c007c0c */ /* 0x000fe2000bf06270 */
[----:B------:R-:W-:Y:S01]  /*1ca0*/  UIMAD UR21, UR20, -0x20, UR15 ;  /* 0xffffffe0141578a4 */ /* 0x000fe2000f8e020f */
[----:B------:R-:W-:Y:S01]  /*1cb0*/  IADD3 R7, R30, 0x20, RZ ;  /* 0x000000201e077810 */ /* 0x000fe20007ffe0ff */
[----:B------:R-:W-:Y:S01]  /*1cc0*/  STL.64 [R1+0x20], R30 ;  /* 0x0000201e01007387 */ /* 0x000fe20000100a00 */
[----:B------:R-:W-:Y:S01]  /*1cd0*/  LOP3.LUT R0, R0, 0x1c0, RZ, 0xc0, !PT ;  /* 0x000001c000007812 */ /* 0x000fe200078ec0ff */
[----:B-1----:R-:W-:Y:S01]  /*1ce0*/  IMAD.WIDE R32, R3, 0x80, R30 ;  /* 0x0000008003207825 */ /* 0x002fe200078e021e */
[----:B------:R-:W-:Y:S01]  /*1cf0*/  SHF.R.S32.HI R25, RZ, 0x1f, R24 ;  /* 0x0000001fff197819 */ /* 0x000fe20000011418 */
[----:B------:R-:W-:Y:S01]  /*1d00*/  STL [R1+0x40], R28 ;  /* 0x0000401c01007387 */ /* 0x000fe20000100800 */
[----:B------:R-:W-:Y:S01]  /*1d10*/  IADD3 R2, P1, R24, UR6, RZ ;  /* 0x0000000618027c10 */ /* 0x000fe2000ff3e0ff */
[----:B------:R-:W-:Y:S01]  /*1d20*/  UMOV UR13, 0x5 ;  /* 0x00000005000d7882 */ /* 0x000fe20000000000 */
[----:B------:R-:W-:Y:S01]  /*1d30*/  ISETP.GE.AND P6, PT, R7, UR12, PT ;  /* 0x0000000c07007c0c */ /* 0x000fe2000bfc6270 */
[----:B------:R-:W-:Y:S01]  /*1d40*/  STL.64 [R1+0x8], R32 ;  /* 0x0000082001007387 */ /* 0x000fe20000100a00 */
[----:B------:R-:W-:Y:S01]  /*1d50*/  SHF.R.U32.HI R4, RZ, 0x3, R0 ;  /* 0x00000003ff047819 */ /* 0x000fe20000011600 */
[----:B------:R-:W-:Y:S01]  /*1d60*/  UISETP.GT.AND UP0, UPT, UR20, UR9, UPT ;  /* 0x000000091400728c */ /* 0x000fe2000bf04270 */
[----:B------:R-:W-:Y:S01]  /*1d70*/  IADD3.X R3, R25, UR17, RZ, P1, !PT ;  /* 0x0000001119037c10 */ /* 0x000fe20008ffe4ff */
[----:B------:R-:W-:Y:S01]  /*1d80*/  STL.64 [R1+0x28], R24 ;  /* 0x0000281801007387 */ /* 0x000fe20000100a00 */
[----:B------:R-:W-:-:S02]  /*1d90*/  LOP3.LUT R0, R0, 0x38, R24, 0xf8, !PT ;  /* 0x0000003800007812 */ /* 0x000fc400078ef818 */
[----:B------:R-:W-:Y:S01]  /*1da0*/  IADD3 R8, R30, 0x30, RZ ;  /* 0x000000301e087810 */ /* 0x000fe20007ffe0ff */
[----:B------:R1:W-:Y:S01]  /*1db0*/  STL [R1+0x4c], R7 ;  /* 0x00004c0701007387 */ /* 0x0003e20000100800 */
[----:B------:R-:W-:Y:S01]  /*1dc0*/  LOP3.LUT R6, R0, R4, RZ, 0x3c, !PT ;  /* 0x0000000400067212 */ /* 0x000fe200078e3cff */
[----:B--2---:R-:W-:Y:S01]  /*1dd0*/  IMAD.WIDE.U32 R2, R5, c[0x0][0x1a8], R2 ;  /* 0x00006a0005027a25 */ /* 0x004fe200078e0002 */
[----:B------:R-:W-:Y:S01]  /*1de0*/  LEA.HI R5, R27, R88, RZ, 0x6 ;  /* 0x000000581b057211 */ /* 0x000fe200078f30ff */
[----:B------:R2:W-:Y:S01]  /*1df0*/  STL [R1+0x54], R8 ;  /* 0x0000540801007387 */ /* 0x0005e20000100800 */
[----:B------:R-:W-:Y:S02]  /*1e00*/  @!P0 IADD3 R4, P1, R32, 0x10, RZ ;  /* 0x0000001020048810 */ /* 0x000fe40007f3e0ff */
[----:B------:R-:W-:Y:S01]  /*1e10*/  ISETP.GE.AND P3, PT, R30, UR12, PT ;  /* 0x0000000c1e007c0c */ /* 0x000fe2000bf66270 */
[----:B------:R-:W-:Y:S01]  /*1e20*/  IMAD.SHL.U32 R5, R5, 0x8, RZ ;  /* 0x0000000805057824 */ /* 0x000fe200078e00ff */
[----:B------:R-:W-:Y:S01]  /*1e30*/  ISETP.GE.AND P5, PT, R8, UR12, PT ;  /* 0x0000000c08007c0c */ /* 0x000fe2000bfa6270 */
[----:B------:R-:W-:Y:S01]  /*1e40*/  @!P0 IMAD.X R0, RZ, RZ, R33, P1 ;  /* 0x000000ffff008224 */ /* 0x000fe200008e0621 */
[----:B------:R-:W-:-:S02]  /*1e50*/  @!P6 IADD3 R10, P1, R32, 0x20, RZ ;  /* 0x00000020200ae810 */ /* 0x000fc40007f3e0ff */
[----:B------:R-:W-:Y:S01]  /*1e60*/  LOP3.LUT R223, R6, 0xfffffe00, R5, 0xf8, !PT ;  /* 0xfffffe0006df7812 */ /* 0x000fe200078ef805 */
[----:B------:R-:W-:Y:S01]  /*1e70*/  @!P0 IMAD R0, R0, c[0x0][0x190], RZ ;  /* 0x0000640000008a24 */ /* 0x000fe200078e02ff */
[----:B------:R-:W-:Y:S01]  /*1e80*/  IADD3 R3, R3, UR4, RZ ;  /* 0x0000000403037c10 */ /* 0x000fe2000fffe0ff */
[----:B------:R-:W-:Y:S01]  /*1e90*/  @!P6 IMAD.X R5, RZ, RZ, R33, P1 ;  /* 0x000000ffff05e224 */ /* 0x000fe200008e0621 */
[----:B------:R-:W-:Y:S01]  /*1ea0*/  IADD3 R22, R30, 0x50, RZ ;  /* 0x000000501e167810 */ /* 0x000fe20007ffe0ff */
[C---:B------:R-:W-:Y:S01]  /*1eb0*/  @!P0 IMAD R19, R4.reuse, c[0x0][0x194], R0 ;  /* 0x0000650004138a24 */ /* 0x040fe200078e0200 */
[----:B------:R-:W-:Y:S01]  /*1ec0*/  ULDC.64 UR4, c[0x0][0x198] ;  /* 0x0000660000047ab9 */ /* 0x000fe20000000a00 */
[----:B------:R-:W-:Y:S01]  /*1ed0*/  @!P3 IMAD R0, R33, c[0x0][0x190], RZ ;  /* 0x000064002100ba24 */ /* 0x000fe200078e02ff */
[----:B------:R-:W-:Y:S01]  /*1ee0*/  USHF.L.U64.HI UR6, UR4, UR13, UR5 ;  /* 0x0000000d04067299 */ /* 0x000fe20008010205 */
[----:B------:R-:W-:Y:S02]  /*1ef0*/  @!P6 IMAD R5, R5, c[0x0][0x190], RZ ;  /* 0x000064000505ea24 */ /* 0x000fe400078e02ff */
[----:B------:R-:W-:Y:S01]  /*1f00*/  @!P0 IMAD.WIDE.U32 R14, R4, c[0x0][0x190], R2 ;  /* 0x00006400040e8a25 */ /* 0x000fe200078e0002 */
[----:B-1----:R-:W-:-:S03]  /*1f10*/  IADD3 R7, R30, 0x40, RZ ;  /* 0x000000401e077810 */ /* 0x002fc60007ffe0ff */
[----:B------:R-:W-:Y:S01]  /*1f20*/  @!P6 IMAD R18, R10, c[0x0][0x194], R5 ;  /* 0x000065000a12ea24 */ /* 0x000fe200078e0205 */
[----:B------:R-:W-:Y:S01]  /*1f30*/  ISETP.GE.AND P4, PT, R7, UR12, PT ;  /* 0x0000000c07007c0c */ /* 0x000fe2000bf86270 */
[----:B------:R1:W-:Y:S01]  /*1f40*/  STL [R1+0x58], R7 ;  /* 0x0000580701007387 */ /* 0x0003e20000100800 */
[C---:B--2---:R-:W-:Y:S01]  /*1f50*/  @!P5 IADD3 R8, P2, R32.reuse, 0x30, RZ ;  /* 0x000000302008d810 */ /* 0x044fe20007f5e0ff */
[----:B------:R-:W-:Y:S02]  /*1f60*/  @!P3 IMAD.WIDE.U32 R4, R32, c[0x0][0x190], R2 ;  /* 0x000064002004ba25 */ /* 0x000fe400078e0002 */
[----:B------:R2:W-:Y:S02]  /*1f70*/  STL [R1+0x44], R22 ;  /* 0x0000441601007387 */ /* 0x0005e40000100800 */
[----:B------:R-:W-:Y:S02]  /*1f80*/  @!P5 IMAD.X R6, RZ, RZ, R33, P2 ;  /* 0x000000ffff06d224 */ /* 0x000fe400010e0621 */
[----:B------:R-:W-:-:S04]  /*1f90*/  @!P6 IMAD.WIDE.U32 R10, R10, c[0x0][0x190], R2 ;  /* 0x000064000a0aea25 */ /* 0x000fc800078e0002 */
[----:B------:R-:W-:Y:S01]  /*1fa0*/  @!P4 IADD3 R16, P1, R32, 0x40, RZ ;  /* 0x000000402010c810 */ /* 0x000fe20007f3e0ff */
[----:B------:R-:W-:Y:S02]  /*1fb0*/  @!P5 IMAD R6, R6, c[0x0][0x190], RZ ;  /* 0x000064000606da24 */ /* 0x000fe400078e02ff */
[----:B------:R-:W-:Y:S02]  /*1fc0*/  IMAD.SHL.U32 R223, R223, 0x2, RZ ;  /* 0x00000002dfdf7824 */ /* 0x000fe400078e00ff */
[----:B------:R-:W-:Y:S01]  /*1fd0*/  @!P5 IMAD R21, R8, c[0x0][0x194], R6 ;  /* 0x000065000815da24 */ /* 0x000fe200078e0206 */
[----:B------:R-:W-:Y:S01]  /*1fe0*/  @!P0 LEA R6, P2, R14, c[0x0][0x160], 0x1 ;  /* 0x000058000e068a11 */ /* 0x000fe200078408ff */
[----:B------:R-:W-:-:S04]  /*1ff0*/  @!P5 IMAD.WIDE.U32 R8, R8, c[0x0][0x190], R2 ;  /* 0x000064000808da25 */ /* 0x000fc800078e0002 */
[----:B------:R-:W-:Y:S02]  /*2000*/  @!P6 IMAD.IADD R11, R11, 0x1, R18 ;  /* 0x000000010b0be824 */ /* 0x000fe400078e0212 */
[----:B-1----:R-:W-:Y:S02]  /*2010*/  @!P3 IMAD R7, R32, c[0x0][0x194], R0 ;  /* 0x000065002007ba24 */ /* 0x002fe400078e0200 */
[----:B------:R-:W-:Y:S01]  /*2020*/  @!P4 IMAD.X R0, RZ, RZ, R33, P1 ;  /* 0x000000ffff00c224 */ /* 0x000fe200008e0621 */
[----:B------:R-:W-:-:S03]  /*2030*/  @!P3 LEA R12, P1, R4, c[0x0][0x160], 0x1 ;  /* 0x00005800040cba11 */ /* 0x000fc600078208ff */
[----:B------:R-:W-:Y:S02]  /*2040*/  @!P4 IMAD R17, R0, c[0x0][0x190], RZ ;  /* 0x000064000011ca24 */ /* 0x000fe400078e02ff */
[----:B------:R-:W-:Y:S02]  /*2050*/  @!P3 IMAD.IADD R0, R5, 0x1, R7 ;  /* 0x000000010500b824 */ /* 0x000fe400078e0207 */
[----:B------:R-:W-:-:S03]  /*2060*/  @!P4 IMAD R17, R16, c[0x0][0x194], R17 ;  /* 0x000065001011ca24 */ /* 0x000fc600078e0211 */
[----:B------:R-:W-:Y:S01]  /*2070*/  @!P3 LEA.HI.X R13, R4, c[0x0][0x164], R0, 0x1, P1 ;  /* 0x00005900040dba11 */ /* 0x000fe200008f0c00 */
[----:B------:R-:W-:Y:S01]  /*2080*/  @!P0 IMAD.IADD R0, R15, 0x1, R19 ;  /* 0x000000010f008824 */ /* 0x000fe200078e0213 */
[----:B------:R-:W-:Y:S01]  /*2090*/  @!P6 LEA R18, P1, R10, c[0x0][0x160], 0x1 ;  /* 0x000058000a12ea11 */ /* 0x000fe200078208ff */
[----:B------:R-:W-:Y:S02]  /*20a0*/  @!P4 IMAD.WIDE.U32 R4, R16, c[0x0][0x190], R2 ;  /* 0x000064001004ca25 */ /* 0x000fe400078e0002 */
[----:B------:R-:W-:Y:S01]  /*20b0*/  @!PT LDS RZ, [RZ] ;  /* 0x00000000fffff984 */ /* 0x000fe20000000800 */
[----:B------:R-:W-:Y:S01]  /*20c0*/  @!PT LDS RZ, [RZ] ;  /* 0x00000000fffff984 */ /* 0x000fe20000000800 */
[----:B------:R-:W-:Y:S01]  /*20d0*/  @!PT LDS RZ, [RZ] ;  /* 0x00000000fffff984 */ /* 0x000fe20000000800 */
[----:B------:R1:W-:Y:S01]  /*20e0*/  @!P3 LDGSTS.E.BYPASS.LTC128B.128 [R223], [R12.64] ;  /* 0x000000000cdfbfae */ /* 0x0003e2000b901d52 */
[----:B------:R-:W-:Y:S01]  /*20f0*/  @!P0 LEA.HI.X R7, R14, c[0x0][0x164], R0, 0x1, P2 ;  /* 0x000059000e078a11 */ /* 0x000fe200010f0c00 */
[----:B------:R-:W-:Y:S01]  /*2100*/  @!P5 IMAD.IADD R0, R9, 0x1, R21 ;  /* 0x000000010900d824 */ /* 0x000fe200078e0215 */
[----:B------:R-:W-:Y:S01]  /*2110*/  @!P6 LEA.HI.X R19, R10, c[0x0][0x164], R11, 0x1, P1 ;  /* 0x000059000a13ea11 */ /* 0x000fe200008f0c0b */
[----:B------:R1:W-:Y:S01]  /*2120*/  @!P3 LDGSTS.E.BYPASS.LTC128B.128 [R223+0x4000], [R12.64+0x80] ;  /* 0x040000800cdfbfae */ /* 0x0003e2000b901d52 */
[----:B------:R-:W-:Y:S01]  /*2130*/  ISETP.GE.AND P3, PT, R22, UR12, PT ;  /* 0x0000000c16007c0c */ /* 0x000fe2000bf66270 */
[----:B------:R-:W-:Y:S01]  /*2140*/  @!P4 IMAD.IADD R5, R5, 0x1, R17 ;  /* 0x000000010505c824 */ /* 0x000fe200078e0211 */
[----:B------:R-:W-:Y:S01]  /*2150*/  IADD3 R10, R30, 0x60, RZ ;  /* 0x000000601e0a7810 */ /* 0x000fe20007ffe0ff */
[----:B------:R3:W-:Y:S01]  /*2160*/  @!P0 LDGSTS.E.BYPASS.LTC128B.128 [R223+0x800], [R6.64] ;  /* 0x0080000006df8fae */ /* 0x0007e2000b901d52 */
[----:B--2---:R-:W-:-:S02]  /*2170*/  @!P4 LEA R22, P1, R4, c[0x0][0x160], 0x1 ;  /* 0x000058000416ca11 */ /* 0x004fc400078208ff */
[----:B------:R-:W-:Y:S01]  /*2180*/  LEA.HI R21, R27, R88, RZ, 0x4 ;  /* 0x000000581b157211 */ /* 0x000fe200078f20ff */
[----:B------:R3:W-:Y:S01]  /*2190*/  @!P0 LDGSTS.E.BYPASS.LTC128B.128 [R223+0x4800], [R6.64+0x80] ;  /* 0x0480008006df8fae */ /* 0x0007e2000b901d52 */
[----:B------:R-:W-:-:S03]  /*21a0*/  @!P4 LEA.HI.X R23, R4, c[0x0][0x164], R5, 0x1, P1 ;  /* 0x000059000417ca11 */ /* 0x000fc600008f0c05 */
[----:B------:R-:W-:Y:S04]  /*21b0*/  STL [R1+0x48], R10 ;  /* 0x0000480a01007387 */ /* 0x000fe80000100800 */
[----:B------:R2:W-:Y:S04]  /*21c0*/  @!P6 LDGSTS.E.BYPASS.LTC128B.128 [R223+0x1000], [R18.64] ;  /* 0x0100000012dfefae */ /* 0x0005e8000b901d52 */
[----:B------:R2:W-:Y:S01]  /*21d0*/  @!P6 LDGSTS.E.BYPASS.LTC128B.128 [R223+0x5000], [R18.64+0x80] ;  /* 0x0500008012dfefae */ /* 0x0005e2000b901d52 */
[----:B------:R-:W-:Y:S02]  /*21e0*/  ISETP.GE.AND P6, PT, R30, UR21, PT ;  /* 0x000000151e007c0c */ /* 0x000fe4000bfc6270 */
[----:B-1----:R-:W-:-:S04]  /*21f0*/  @!P5 LEA R12, P2, R8, c[0x0][0x160], 0x1 ;  /* 0x00005800080cda11 */ /* 0x002fc800078408ff */
[----:B------:R-:W-:Y:S02]  /*2200*/  @!P5 LEA.HI.X R13, R8, c[0x0][0x164], R0, 0x1, P2 ;  /* 0x00005900080dda11 */ /* 0x000fe400010f0c00 */
[----:B------:R-:W-:Y:S02]  /*2210*/  ISETP.GE.AND P2, PT, R10, UR12, PT ;  /* 0x0000000c0a007c0c */ /* 0x000fe4000bf46270 */
[----:B------:R-:W-:Y:S01]  /*2220*/  IADD3 R0, R30, 0x70, RZ ;  /* 0x000000701e007810 */ /* 0x000fe20007ffe0ff */
[----:B------:R1:W-:Y:S01]  /*2230*/  @!P5 LDGSTS.E.BYPASS.LTC128B.128 [R223+0x1800], [R12.64] ;  /* 0x018000000cdfdfae */ /* 0x0003e2000b901d52 */
[----:B---3--:R-:W-:Y:S02]  /*2240*/  @!P3 IADD3 R6, P0, R32, 0x50, RZ ;  /* 0x000000502006b810 */ /* 0x008fe40007f1e0ff */
[----:B------:R-:W-:Y:S01]  /*2250*/  ISETP.GE.AND P1, PT, R0, UR12, PT ;  /* 0x0000000c00007c0c */ /* 0x000fe2000bf26270 */
[----:B------:R3:W-:Y:S02]  /*2260*/  STL [R1+0x50], R0 ;  /* 0x0000500001007387 */ /* 0x0007e40000100800 */
[----:B------:R-:W-:-:S02]  /*2270*/  @!P3 IMAD.X R4, RZ, RZ, R33, P0 ;  /* 0x000000ffff04b224 */ /* 0x000fc400000e0621 */
[----:B------:R1:W-:Y:S01]  /*2280*/  @!P5 LDGSTS.E.BYPASS.LTC128B.128 [R223+0x5800], [R12.64+0x80] ;  /* 0x058000800cdfdfae */ /* 0x0003e2000b901d52 */
[----:B------:R-:W-:Y:S01]  /*2290*/  ISETP.GE.AND P5, PT, R28, UR21, PT ;  /* 0x000000151c007c0c */ /* 0x000fe2000bfa6270 */
[----:B------:R-:W-:Y:S01]  /*22a0*/  @!P3 IMAD R4, R4, c[0x0][0x190], RZ ;  /* 0x000064000404ba24 */ /* 0x000fe200078e02ff */
[C---:B------:R-:W-:Y:S01]  /*22b0*/  @!P2 IADD3 R5, P0, R32.reuse, 0x60, RZ ;  /* 0x000000602005a810 */ /* 0x040fe20007f1e0ff */
[----:B------:R4:W-:Y:S04]  /*22c0*/  @!P4 LDGSTS.E.BYPASS.LTC128B.128 [R223+0x2000], [R22.64] ;  /* 0x0200000016dfcfae */ /* 0x0009e8000b901d52 */
[----:B------:R4:W-:Y:S01]  /*22d0*/  @!P4 LDGSTS.E.BYPASS.LTC128B.128 [R223+0x6000], [R22.64+0x80] ;  /* 0x0600008016dfcfae */ /* 0x0009e2000b901d52 */
[----:B---3--:R-:W-:Y:S01]  /*22e0*/  @!P2 IMAD.X R0, RZ, RZ, R33, P0 ;  /* 0x000000ffff00a224 */ /* 0x008fe200000e0621 */
[----:B------:R-:W-:-:S03]  /*22f0*/  @!P1 IADD3 R9, P0, R32, 0x70, RZ ;  /* 0x0000007020099810 */ /* 0x000fc60007f1e0ff */
[----:B------:R-:W-:Y:S02]  /*2300*/  @!P2 IMAD R10, R0, c[0x0][0x190], RZ ;  /* 0x00006400000aaa24 */ /* 0x000fe400078e02ff */
[C---:B------:R-:W-:Y:S02]  /*2310*/  @!P3 IMAD R0, R6.reuse, c[0x0][0x194], R4 ;  /* 0x000065000600ba24 */ /* 0x040fe400078e0204 */
[----:B------:R-:W-:-:S04]  /*2320*/  @!P3 IMAD.WIDE.U32 R6, R6, c[0x0][0x190], R2 ;  /* 0x000064000606ba25 */ /* 0x000fc800078e0002 */
[----:B------:R-:W-:Y:S01]  /*2330*/  @!P1 IMAD.X R8, RZ, RZ, R33, P0 ;  /* 0x000000ffff089224 */ /* 0x000fe200000e0621 */
[C---:B------:R-:W-:Y:S01]  /*2340*/  @!P3 LEA R16, P0, R6.reuse, c[0x0][0x160], 0x1 ;  /* 0x000058000610ba11 */ /* 0x040fe200078008ff */
[----:B------:R-:W-:Y:S02]  /*2350*/  @!P3 IMAD.IADD R0, R7, 0x1, R0 ;  /* 0x000000010700b824 */ /* 0x000fe400078e0200 */
[C---:B------:R-:W-:Y:S02]  /*2360*/  @!P2 IMAD R10, R5.reuse, c[0x0][0x194], R10 ;  /* 0x00006500050aaa24 */ /* 0x040fe400078e020a */
[----:B------:R-:W-:Y:S01]  /*2370*/  @!P2 IMAD.WIDE.U32 R4, R5, c[0x0][0x190], R2 ;  /* 0x000064000504aa25 */ /* 0x000fe200078e0002 */
[----:B------:R-:W-:-:S03]  /*2380*/  @!P3 LEA.HI.X R17, R6, c[0x0][0x164], R0, 0x1, P0 ;  /* 0x000059000611ba11 */ /* 0x000fc600000f0c00 */
[----:B------:R-:W-:Y:S01]  /*2390*/  @!P1 IMAD R8, R8, c[0x0][0x190], RZ ;  /* 0x0000640008089a24 */ /* 0x000fe200078e02ff */
[C---:B------:R-:W-:Y:S01]  /*23a0*/  @!P2 LEA R14, P0, R4.reuse, c[0x0][0x160], 0x1 ;  /* 0x00005800040eaa11 */ /* 0x040fe200078008ff */
[----:B------:R-:W-:Y:S01]  /*23b0*/  @!P2 IMAD.IADD R0, R5, 0x1, R10 ;  /* 0x000000010500a824 */ /* 0x000fe200078e020a */
[----:B------:R3:W-:Y:S01]  /*23c0*/  @!P3 LDGSTS.E.BYPASS.LTC128B.128 [R223+0x2800], [R16.64] ;  /* 0x0280000010dfbfae */ /* 0x0007e2000b901d52 */
[C---:B------:R-:W-:Y:S02]  /*23d0*/  @!P1 IMAD R6, R9.reuse, c[0x0][0x194], R8 ;  /* 0x0000650009069a24 */ /* 0x040fe400078e0208 */
[----:B------:R-:W-:Y:S01]  /*23e0*/  @!P1 IMAD.WIDE.U32 R2, R9, c[0x0][0x190], R2 ;  /* 0x0000640009029a25 */ /* 0x000fe200078e0002 */
[----:B------:R-:W-:Y:S01]  /*23f0*/  @!P2 LEA.HI.X R15, R4, c[0x0][0x164], R0, 0x1, P0 ;  /* 0x00005900040faa11 */ /* 0x000fe200000f0c00 */
[----:B------:R3:W-:Y:S01]  /*2400*/  @!P3 LDGSTS.E.BYPASS.LTC128B.128 [R223+0x6800], [R16.64+0x80] ;  /* 0x0680008010dfbfae */ /* 0x0007e2000b901d52 */
[----:B------:R-:W-:Y:S01]  /*2410*/  SHF.R.S32.HI R9, RZ, 0x4, R21 ;  /* 0x00000004ff097819 */ /* 0x000fe20000011415 */
[----:B------:R-:W-:Y:S01]  /*2420*/  @!P1 IMAD.IADD R3, R3, 0x1, R6 ;  /* 0x0000000103039824 */ /* 0x000fe200078e0206 */
[----:B------:R-:W-:Y:S01]  /*2430*/  @!P1 LEA R10, P0, R2, c[0x0][0x160], 0x1 ;  /* 0x00005800020a9a11 */ /* 0x000fe200078008ff */
[----:B------:R-:W-:Y:S01]  /*2440*/  IMAD R0, R31, c[0x0][0x198], RZ ;  /* 0x000066001f007a24 */ /* 0x000fe200078e02ff */
[----:B------:R-:W-:Y:S01]  /*2450*/  LEA.HI R6, R21, R9, RZ, 0x1 ;  /* 0x0000000915067211 */ /* 0x000fe200078f08ff */
[----:B------:R-:W-:Y:S01]  /*2460*/  IMAD.WIDE.U32 R4, R30, c[0x0][0x198], R24 ;  /* 0x000066001e047a25 */ /* 0x000fe200078e0018 */
[----:B------:R-:W-:Y:S01]  /*2470*/  @!P1 LEA.HI.X R11, R2, c[0x0][0x164], R3, 0x1, P0 ;  /* 0x00005900020b9a11 */ /* 0x000fe200000f0c03 */
[----:B------:R5:W-:Y:S01]  /*2480*/  @!P2 LDGSTS.E.BYPASS.LTC128B.128 [R223+0x3000], [R14.64] ;  /* 0x030000000edfafae */ /* 0x000be2000b901d52 */
[----:B------:R-:W-:Y:S01]  /*2490*/  LOP3.LUT R6, R6, 0xfffffffe, RZ, 0xc0, !PT ;  /* 0xfffffffe06067812 */ /* 0x000fe200078ec0ff */
[----:B------:R-:W-:Y:S01]  /*24a0*/  IMAD R0, R30, c[0x0][0x19c], R0 ;  /* 0x000067001e007a24 */ /* 0x000fe200078e0200 */
[----:B------:R-:W-:Y:S01]  /*24b0*/  IADD3 R4, P0, R4, UR22, RZ ;  /* 0x0000001604047c10 */ /* 0x000fe2000ff1e0ff */
[----:B------:R-:W-:Y:S01]  /*24c0*/  IMAD R7, R31, c[0x0][0x1a0], RZ ;  /* 0x000068001f077a24 */ /* 0x000fe200078e02ff */
[----:B------:R-:W-:Y:S01]  /*24d0*/  USHF.R.S32.HI UR22, URZ, 0x1f, UR20 ;  /* 0x0000001f3f167899 */ /* 0x000fe20008011414 */
[C---:B------:R-:W-:Y:S01]  /*24e0*/  IMAD.WIDE.U32 R2, R30.reuse, c[0x0][0x1a0], R24 ;  /* 0x000068001e027a25 */ /* 0x040fe200078e0018 */
[----:B------:R-:W-:Y:S01]  /*24f0*/  IADD3.X R5, R5, UR7, R0, P0, !PT ;  /* 0x0000000705057c10 */ /* 0x000fe200087fe400 */
[----:B------:R-:W-:Y:S01]  /*2500*/  USHF.L.U32 UR7, UR4, 0x5, URZ ;  /* 0x0000000504077899 */ /* 0x000fe2000800063f */
[----:B------:R5:W-:Y:S01]  /*2510*/  @!P2 LDGSTS.E.BYPASS.LTC128B.128 [R223+0x7000], [R14.64+0x80] ;  /* 0x070000800edfafae */ /* 0x000be2000b901d52 */
[----:B------:R-:W-:Y:S01]  /*2520*/  IMAD R0, R30, c[0x0][0x1a4], R7 ;  /* 0x000069001e007a24 */ /* 0x000fe200078e0207 */
[----:B------:R-:W-:Y:S01]  /*2530*/  IADD3 R8, P0, R2, UR24, RZ ;  /* 0x0000001802087c10 */ /* 0x000fe2000ff1e0ff */
[----:B------:R-:W-:Y:S01]  /*2540*/  IMAD.IADD R25, R9, 0x1, -R6 ;  /* 0x0000000109197824 */ /* 0x000fe200078e0a06 */
[----:B------:R-:W-:Y:S01]  /*2550*/  SHF.R.S32.HI R7, RZ, 0x1f, R20 ;  /* 0x0000001fff077819 */ /* 0x000fe20000011414 */
[C---:B------:R-:W-:Y:S01]  /*2560*/  IMAD.WIDE.U32 R32, R20.reuse, c[0x0][0x1b0], R4 ;  /* 0x00006c0014207a25 */ /* 0x040fe200078e0004 */
[----:B------:R-:W-:Y:S01]  /*2570*/  IADD3.X R9, R3, UR23, R0, P0, !PT ;  /* 0x0000001703097c10 */ /* 0x000fe200087fe400 */
[----:B------:R-:W-:Y:S01]  /*2580*/  USHF.L.U64.HI UR23, UR4, UR10, UR5 ;  /* 0x0000000a04177299 */ /* 0x000fe20008010205 */
[----:B------:R3:W-:Y:S01]  /*2590*/  @!P1 LDGSTS.E.BYPASS.LTC128B.128 [R223+0x3800], [R10.64] ;  /* 0x038000000adf9fae */ /* 0x0007e2000b901d52 */
[----:B------:R-:W-:Y:S01]  /*25a0*/  IMAD R0, R7, c[0x0][0x1b0], RZ ;  /* 0x00006c0007007a24 */ /* 0x000fe200078e02ff */
[----:B------:R-:W-:Y:S01]  /*25b0*/  UIMAD UR5, UR6, UR20, URZ ;  /* 0x00000014060572a4 */ /* 0x000fe2000f8e023f */
[----:B------:R-:W-:Y:S01]  /*25c0*/  IMAD.MOV.U32 R90, RZ, RZ, R32 ;  /* 0x000000ffff5a7224 */ /* 0x000fe200078e0020 */
[----:B------:R-:W-:Y:S01]  /*25d0*/  USHF.L.U32 UR24, UR4, 0x4, URZ ;  /* 0x0000000404187899 */ /* 0x000fe2000800063f */
[----:B------:R-:W-:Y:S01]  /*25e0*/  IMAD R2, R20, c[0x0][0x1b4], R0 ;  /* 0x00006d0014027a24 */ /* 0x000fe200078e0200 */
[----:B------:R-:W-:Y:S01]  /*25f0*/  LOP3.LUT R0, R21, 0xfffffff0, RZ, 0xc0, !PT ;  /* 0xfffffff015007812 */ /* 0x000fe200078ec0ff */
[----:B------:R-:W-:Y:S01]  /*2600*/  IMAD.U32 R21, RZ, RZ, UR20 ;  /* 0x00000014ff157e24 */ /* 0x000fe2000f8e00ff */
[----:B------:R-:W-:Y:S01]  /*2610*/  UIMAD UR5, UR22, UR7, UR5 ;  /* 0x00000007160572a4 */ /* 0x000fe2000f8e0205 */
[----:B------:R-:W-:Y:S01]  /*2620*/  IMAD.IADD R91, R33, 0x1, R2 ;  /* 0x00000001215b7824 */ /* 0x000fe200078e0202 */
[----:B------:R3:W-:Y:S01]  /*2630*/  @!P1 LDGSTS.E.BYPASS.LTC128B.128 [R223+0x7800], [R10.64+0x80] ;  /* 0x078000800adf9fae */ /* 0x0007e2000b901d52 */
[----:B------:R-:W-:Y:S01]  /*2640*/  IMAD.SHL.U32 R5, R26, 0x40, RZ ;  /* 0x000000401a057824 */ /* 0x000fe200078e00ff */
[----:B------:R-:W-:Y:S01]  /*2650*/  ISETP.GE.AND P3, PT, R30, UR21, PT ;  /* 0x000000151e007c0c */ /* 0x000fe2000bf66270 */
[----:B------:R-:W-:Y:S01]  /*2660*/  IMAD.WIDE.U32 R2, R21, UR7, R90 ;  /* 0x0000000715027c25 */ /* 0x000fe2000f8e005a */
[----:B------:R-:W-:Y:S01]  /*2670*/  ISETP.GE.AND P2, PT, R28, UR21, PT ;  /* 0x000000151c007c0c */ /* 0x000fe2000bf46270 */
[----:B------:R-:W-:Y:S01]  /*2680*/  STL.64 [R1+0x18], R32 ;  /* 0x0000182001007387 */ /* 0x000fe20000100a00 */
[----:B------:R-:W-:Y:S01]  /*2690*/  LOP3.LUT R5, R5, 0x1c0, RZ, 0xc0, !PT ;  /* 0x000001c005057812 */ /* 0x000fe200078ec0ff */
[----:B-1----:R-:W-:Y:S01]  /*26a0*/  IMAD.SHL.U32 R12, R30, 0x8, RZ ;  /* 0x000000081e0c7824 */ /* 0x002fe200078e00ff */
[----:B------:R-:W-:Y:S01]  /*26b0*/  IADD3 R6, R3, UR5, RZ ;  /* 0x0000000503067c10 */ /* 0x000fe2000fffe0ff */
[----:B------:R-:W-:Y:S01]  /*26c0*/  IMAD.IADD R0, R88, 0x1, -R0 ;  /* 0x0000000158007824 */ /* 0x000fe200078e0a00 */
[----:B------:R-:W-:Y:S01]  /*26d0*/  @!P6 LEA R4, P0, R2, c[0x0][0x168], 0x1 ;  /* 0x00005a000204ea11 */ /* 0x000fe200078008ff */
[----:B------:R-:W-:Y:S01]  /*26e0*/  ULDC.64 UR4, c[0x0][0x1a0] ;  /* 0x0000680000047ab9 */ /* 0x000fe20000000a00 */
[----:B--2---:R-:W-:Y:S01]  /*26f0*/  LOP3.LUT R18, R5, 0x8, R12, 0xf8, !PT ;  /* 0x0000000805127812 */ /* 0x004fe200078ef80c */
[----:B------:R-:W-:Y:S01]  /*2700*/  USHF.L.U64.HI UR13, UR4, UR13, UR5 ;  /* 0x0000000d040d7299 */ /* 0x000fe20008010205 */
[----:B------:R-:W-:Y:S01]  /*2710*/  SHF.R.U32.HI R12, RZ, 0x3, R5 ;  /* 0x00000003ff0c7819 */ /* 0x000fe20000011605 */
[----:B------:R-:W-:Y:S01]  /*2720*/  IMAD.WIDE.U32 R8, R20, c[0x0][0x1b8], R8 ;  /* 0x00006e0014087a25 */ /* 0x000fe200078e0008 */
[C---:B------:R-:W-:Y:S01]  /*2730*/  @!P6 LEA.HI.X R5, R2.reuse, c[0x0][0x16c], R6, 0x1, P0 ;  /* 0x00005b000205ea11 */ /* 0x040fe200000f0c06 */
[----:B------:R-:W-:Y:S01]  /*2740*/  USHF.L.U32 UR17, UR4, 0x5, URZ ;  /* 0x0000000504117899 */ /* 0x000fe2000800063f */
[----:B------:R-:W-:Y:S01]  /*2750*/  @!P5 IADD3 R3, P0, R2, UR24, RZ ;  /* 0x000000180203dc10 */ /* 0x000fe2000ff1e0ff */
[----:B------:R-:W-:Y:S01]  /*2760*/  UIMAD UR26, UR13, UR20, URZ ;  /* 0x000000140d1a72a4 */ /* 0x000fe2000f8e023f */
[----:B------:R-:W-:Y:S01]  /*2770*/  SHF.R.S32.HI R19, RZ, 0x1f, R0 ;  /* 0x0000001fff137819 */ /* 0x000fe20000011400 */
[----:B------:R1:W-:Y:S01]  /*2780*/  @!P6 LDGSTS.E.BYPASS.LTC128B.128 [R223+0x8000], [R4.64] ;  /* 0x0800000004dfefae */ /* 0x0003e2000b901d52 */
[----:B------:R-:W-:Y:S01]  /*2790*/  @!P5 IADD3.X R6, R6, UR23, RZ, P0, !PT ;  /* 0x000000170606dc10 */ /* 0x000fe200087fe4ff */
[----:B------:R-:W-:Y:S01]  /*27a0*/  UIMAD UR26, UR22, UR17, UR26 ;  /* 0x00000011161a72a4 */ /* 0x000fe2000f8e021a */
[----:B------:R-:W-:Y:S01]  /*27b0*/  @!P5 LEA R2, P0, R3, c[0x0][0x168], 0x1 ;  /* 0x00005a000302da11 */ /* 0x000fe200078008ff */
[----:B------:R1:W-:Y:S01]  /*27c0*/  @!P6 LDGSTS.E.BYPASS.LTC128B.128 [R223+0x9000], [R4.64+0x80] ;  /* 0x0900008004dfefae */ /* 0x0003e2000b901d52 */
[----:B------:R-:W-:Y:S01]  /*27d0*/  LEA.HI R19, R19, R0, RZ, 0x3 ;  /* 0x0000000013137211 */ /* 0x000fe200078f18ff */
[----:B------:R-:W-:Y:S01]  /*27e0*/  USHF.L.U32 UR25, UR4, 0x4, URZ ;  /* 0x0000000404197899 */ /* 0x000fe2000800063f */
[----:B------:R-:W-:Y:S01]  /*27f0*/  @!P5 LEA.HI.X R3, R3, c[0x0][0x16c], R6, 0x1, P0 ;  /* 0x00005b000303da11 */ /* 0x000fe200000f0c06 */
[----:B------:R-:W-:Y:S01]  /*2800*/  IMAD.MOV.U32 R6, RZ, RZ, R8 ;  /* 0x000000ffff067224 */ /* 0x000fe200078e0008 */
[----:B------:R-:W-:Y:S01]  /*2810*/  LOP3.LUT R13, R19, 0xfffffff8, RZ, 0xc0, !PT ;  /* 0xfffffff8130d7812 */ /* 0x000fe200078ec0ff */
[----:B------:R-:W-:Y:S01]  /*2820*/  USHF.L.U64.HI UR4, UR4, UR10, UR5 ;  /* 0x0000000a04047299 */ /* 0x000fe20008010205 */
[----:B------:R-:W-:Y:S01]  /*2830*/  STL.64 [R1+0x10], R90 ;  /* 0x0000105a01007387 */ /* 0x000fe20000100a00 */
[----:B------:R-:W-:Y:S01]  /*2840*/  LOP3.LUT R12, R18, R12, RZ, 0x3c, !PT ;  /* 0x0000000c120c7212 */ /* 0x000fe200078e3cff */
[----:B------:R-:W-:Y:S01]  /*2850*/  UIADD3 UR21, UR15, 0x1, -UR16 ;  /* 0x000000010f157890 */ /* 0x000fe2000fffe810 */
[----:B------:R-:W-:Y:S01]  /*2860*/  IMAD.IADD R24, R0, 0x1, -R13 ;  /* 0x0000000100187824 */ /* 0x000fe200078e0a0d */
[----:B------:R2:W-:Y:S01]  /*2870*/  @!P5 LDGSTS.E.BYPASS.LTC128B.128 [R223+0x8800], [R2.64] ;  /* 0x0880000002dfdfae */ /* 0x0005e2000b901d52 */
[----:B------:R-:W-:Y:S01]  /*2880*/  IMAD R0, R7, c[0x0][0x1b8], RZ ;  /* 0x00006e0007007a24 */ /* 0x000fe200078e02ff */
[----:B------:R-:W-:-:S02]  /*2890*/  ULDC UR10, c[0x0][0x2e4] ;  /* 0x0000b900000a7ab9 */ /* 0x000fc40000000800 */
[----:B------:R2:W-:Y:S01]  /*28a0*/  @!P5 LDGSTS.E.BYPASS.LTC128B.128 [R223+0x9800], [R2.64+0x80] ;  /* 0x0980008002dfdfae */ /* 0x0005e2000b901d52 */
[----:B------:R-:W-:Y:S01]  /*28b0*/  IMAD R7, R20, c[0x0][0x1bc], R0 ;  /* 0x00006f0014077a24 */ /* 0x000fe200078e0200 */
[----:B------:R-:W-:Y:S01]  /*28c0*/  ULDC UR5, c[0x0][0x2e8] ;  /* 0x0000ba0000057ab9 */ /* 0x000fe20000000800 */
[----:B------:R-:W-:Y:S01]  /*28d0*/  IMAD.SHL.U32 R0, R24, 0x40, RZ ;  /* 0x0000004018007824 */ /* 0x000fe200078e00ff */
[----:B------:R-:W0:Y:S01]  /*28e0*/  LDGDEPBAR ;  /* 0x00000000000079af */ /* 0x000e220000000000 */
[----:B------:R-:W-:Y:S01]  /*28f0*/  IMAD.IADD R7, R9, 0x1, R7 ;  /* 0x0000000109077824 */ /* 0x000fe200078e0207 */
[----:B------:R-:W-:Y:S02]  /*2900*/  UIADD3 UR10, UR15, -UR10, -UR16 ;  /* 0x8000000a0f0a7290 */ /* 0x000fe4000fffe810 */
[----:B------:R-:W-:Y:S01]  /*2910*/  LOP3.LUT R0, R0, 0x1c0, RZ, 0xc0, !PT ;  /* 0x000001c000007812 */ /* 0x000fe200078ec0ff */
[----:B------:R3:W-:Y:S01]  /*2920*/  STL.64 [R1+0x30], R8 ;  /* 0x0000300801007387 */ /* 0x0007e20000100a00 */
[----:B------:R-:W-:Y:S01]  /*2930*/  UIADD3 UR5, UR21, UR5, URZ ;  /* 0x0000000515057290 */ /* 0x000fe2000fffe03f */
[----:B-1----:R-:W-:-:S02]  /*2940*/  IMAD.SHL.U32 R5, R19, 0x40, RZ ;  /* 0x0000004013057824 */ /* 0x002fc400078e00ff */
[----:B------:R1:W-:Y:S03]  /*2950*/  STL.64 [R1+0x38], R6 ;  /* 0x0000380601007387 */ /* 0x0003e60000100a00 */
[----:B------:R-:W-:Y:S01]  /*2960*/  LOP3.LUT R84, R5, 0xfffffe00, RZ, 0xc0, !PT ;  /* 0xfffffe0005547812 */ /* 0x000fe200078ec0ff */
[----:B--2---:R-:W-:Y:S01]  /*2970*/  IMAD.SHL.U32 R2, R25, 0x8, RZ ;  /* 0x0000000819027824 */ /* 0x004fe200078e00ff */
[----:B------:R-:W-:-:S04]  /*2980*/  DEPBAR.LE SB0, 0x0 ;  /* 0x000080000000791a */ /* 0x000fc80000000000 */
[----:B------:R-:W-:Y:S01]  /*2990*/  BAR.SYNC.DEFER_BLOCKING 0x0 ;  /* 0x0000000000007b1d */ /* 0x000fe20000010000 */
[----:B------:R-:W-:Y:S01]  /*29a0*/  LOP3.LUT R4, R0, 0x8, R2, 0xf8, !PT ;  /* 0x0000000800047812 */ /* 0x000fe200078ef802 */
[----:B------:R-:W-:Y:S01]  /*29b0*/  IMAD.WIDE.U32 R2, R21, UR17, R6 ;  /* 0x0000001115027c25 */ /* 0x000fe2000f8e0006 */
[----:B------:R-:W-:-:S03]  /*29c0*/  SHF.R.U32.HI R0, RZ, 0x3, R0 ;  /* 0x00000003ff007819 */ /* 0x000fc60000011600 */
[----:B---3--:R-:W-:Y:S01]  /*29d0*/  IMAD R8, R86, 0x400, R84 ;  /* 0x0000040056087824 */ /* 0x008fe200078e0254 */
[----:B------:R-:W-:Y:S02]  /*29e0*/  LOP3.LUT R85, R4, R0, RZ, 0x3c, !PT ;  /* 0x0000000004557212 */ /* 0x000fe400078e3cff */
[----:B------:R-:W-:Y:S02]  /*29f0*/  IADD3 R0, R3, UR26, RZ ;  /* 0x0000001a03007c10 */ /* 0x000fe4000fffe0ff */
[C---:B------:R-:W-:Y:S02]  /*2a00*/  @!P3 LEA R4, P1, R2.reuse, c[0x0][0x170], 0x1 ;  /* 0x00005c000204ba11 */ /* 0x040fe400078208ff */
[C---:B------:R-:W-:Y:S02]  /*2a10*/  @!P2 IADD3 R3, P0, R2.reuse, UR25, RZ ;  /* 0x000000190203ac10 */ /* 0x040fe4000ff1e0ff */
[----:B------:R-:W-:Y:S02]  /*2a20*/  @!P3 LEA.HI.X R5, R2, c[0x0][0x174], R0, 0x1, P1 ;  /* 0x00005d000205ba11 */ /* 0x000fe400008f0c00 */
[----:B------:R-:W-:Y:S01]  /*2a30*/  @!P2 IADD3.X R2, R0, UR4, RZ, P0, !PT ;  /* 0x000000040002ac10 */ /* 0x000fe200087fe4ff */
[----:B------:R-:W-:Y:S01]  /*2a40*/  IMAD R0, R25, 0x200, R12 ;  /* 0x0000020019007824 */ /* 0x000fe200078e020c */
[----:B-1----:R-:W-:-:S03]  /*2a50*/  @!P2 LEA R6, P0, R3, c[0x0][0x170], 0x1 ;  /* 0x00005c000306aa11 */ /* 0x002fc600078008ff */
[----:B------:R-:W-:Y:S01]  /*2a60*/  IMAD.SHL.U32 R208, R0, 0x2, RZ ;  /* 0x0000000200d07824 */ /* 0x000fe200078e00ff */
[----:B------:R-:W-:Y:S01]  /*2a70*/  @!P2 LEA.HI.X R7, R3, c[0x0][0x174], R2, 0x1, P0 ;  /* 0x00005d000307aa11 */ /* 0x000fe200000f0c02 */
[----:B------:R-:W-:Y:S01]  /*2a80*/  IMAD.IADD R2, R85, 0x1, R8 ;  /* 0x0000000155027824 */ /* 0x000fe200078e0208 */
[----:B------:R-:W-:Y:S01]  /*2a90*/  @P3 STS.128 [R223+0xa000], RZ ;  /* 0x00a000ffdf003388 */ /* 0x000fe20000000c00 */
[----:B------:R-:W-:Y:S01]  /*2aa0*/  IMAD.MOV.U32 R3, RZ, RZ, 0x10 ;  /* 0x00000010ff037424 */ /* 0x000fe200078e00ff */
[----:B------:R-:W-:Y:S01]  /*2ab0*/  IADD3 R219, R208, 0x8020, RZ ;  /* 0x00008020d0db7810 */ /* 0x000fe20007ffe0ff */
[----:B------:R-:W-:Y:S01]  /*2ac0*/  IMAD.SHL.U32 R210, R2, 0x2, RZ ;  /* 0x0000000202d27824 */ /* 0x000fe200078e00ff */
[----:B------:R-:W-:Y:S01]  /*2ad0*/  @P3 STS.128 [R223+0xb000], RZ ;  /* 0x00b000ffdf003388 */ /* 0x000fe20000000c00 */
[----:B------:R-:W-:Y:S01]  /*2ae0*/  IMAD.MOV.U32 R0, RZ, RZ, -0x20 ;  /* 0xffffffe0ff007424 */ /* 0x000fe200078e00ff */
[----:B------:R-:W-:Y:S02]  /*2af0*/  IADD3 R2, R208, 0x8000, RZ ;  /* 0x00008000d0027810 */ /* 0x000fe40007ffe0ff */
        /* <DEDUP_REMOVED lines=13> */
[----:B------:R-:W-:Y:S02]  /*2bd0*/  LDSM.16.M88.4 R16, [R208+0x8000] ;  /* 0x00800000d010783b */ /* 0x000fe40000000200 */
[----:B------:R-:W-:Y:S02]  /*2be0*/  SEL R3, R3, 0xfffffff0, !P1 ;  /* 0xfffffff003037807 */ /* 0x000fe40004800000 */
[----:B----4-:R-:W-:Y:S01]  /*2bf0*/  LDSM.16.M88.4 R20, [R208+0x8800] ;  /* 0x00880000d014783b */ /* 0x010fe20000000200 */
[----:B------:R-:W-:Y:S02]  /*2c00*/  SEL R0, R0, 0x20, P2 ;  /* 0x0000002000007807 */ /* 0x000fe40001000000 */
[----:B------:R-:W-:Y:S01]  /*2c10*/  R2P PR, R26, 0x6 ;  /* 0x000000061a007804 */ /* 0x000fe20000000000 */
[----:B-----5:R-:W2:Y:S01]  /*2c20*/  LDSM.16.M88.4 R12, [R210] ;  /* 0x00000000d20c783b */ /* 0x020ea20000000200 */
[--C-:B------:R-:W-:Y:S02]  /*2c30*/  IMAD R212, R3, 0x2, R210.reuse ;  /* 0x0000000203d47824 */ /* 0x100fe400078e02d2 */
[C---:B------:R-:W-:Y:S01]  /*2c40*/  IMAD R218, R0.reuse, 0x2, R210 ;  /* 0x0000000200da7824 */ /* 0x040fe200078e02d2 */
[----:B------:R-:W0:Y:S01]  /*2c50*/  LDGDEPBAR ;  /* 0x00000000000079af */ /* 0x000e220000000000 */
[----:B------:R-:W-:-:S03]  /*2c60*/  IMAD R217, R0, 0x2, R212 ;  /* 0x0000000200d97824 */ /* 0x000fc600078e02d4 */
[----:B------:R-:W-:Y:S04]  /*2c70*/  LDSM.16.M88.4 R8, [R212+0x2000] ;  /* 0x00200000d408783b */ /* 0x000fe80000000200 */
[----:B------:R-:W-:Y:S01]  /*2c80*/  @P1 IADD3 R219, R2, -0x20, RZ ;  /* 0xffffffe002db1810 */ /* 0x000fe20007ffe0ff */
[----:B------:R-:W-:Y:S01]  /*2c90*/  LDSM.16.M88.4 R24, [R212] ;  /* 0x00000000d418783b */ /* 0x000fe20000000200 */
[----:B------:R-:W-:Y:S02]  /*2ca0*/  IMAD.MOV.U32 R2, RZ, RZ, 0x40 ;  /* 0x00000040ff027424 */ /* 0x000fe400078e00ff */
[C---:B------:R-:W-:Y:S01]  /*2cb0*/  IADD3 R222, R219.reuse, 0x800, RZ ;  /* 0x00000800dbde7810 */ /* 0x040fe20007ffe0ff */
[----:B-1----:R-:W1:Y:S01]  /*2cc0*/  LDSM.16.M88.4 R4, [R210+0x2000] ;  /* 0x00200000d204783b */ /* 0x002e620000000200 */
[----:B------:R-:W-:-:S02]  /*2cd0*/  IADD3 R221, R219, 0x1000, RZ ;  /* 0x00001000dbdd7810 */ /* 0x000fc40007ffe0ff */
[----:B------:R-:W-:Y:S01]  /*2ce0*/  SEL R2, R2, 0xffffffc0, !P2 ;  /* 0xffffffc002027807 */ /* 0x000fe20005000000 */
[----:B------:R-:W3:Y:S01]  /*2cf0*/  LDSM.16.M88.4 R28, [R219] ;  /* 0x00000000db1c783b */ /* 0x000ee20000000200 */
[----:B------:R-:W-:-:S03]  /*2d00*/  IADD3 R220, R219, 0x1800, RZ ;  /* 0x00001800dbdc7810 */ /* 0x000fc60007ffe0ff */
[----:B------:R-:W4:Y:S01]  /*2d10*/  LDSM.16.M88.4 R36, [R219+0x800] ;  /* 0x00080000db24783b */ /* 0x000f220000000200 */
[----:B------:R-:W-:Y:S02]  /*2d20*/  IMAD.IADD R216, R208, 0x1, R2 ;  /* 0x00000001d0d87824 */ /* 0x000fe400078e0202 */
[----:B------:R-:W-:Y:S01]  /*2d30*/  IMAD.IADD R215, R2, 0x1, R219 ;  /* 0x0000000102d77824 */ /* 0x000fe200078e02db */
[----:B------:R-:W-:Y:S02]  /*2d40*/  LOP3.LUT R2, R87, 0xffffffe0, RZ, 0xc0, !PT ;  /* 0xffffffe057027812 */ /* 0x000fe400078ec0ff */
[----:B------:R-:W-:Y:S03]  /*2d50*/  LDSM.16.M88.4 R32, [R216+0x8000] ;  /* 0x00800000d820783b */ /* 0x000fe60000000200 */
[C---:B------:R-:W-:Y:S01]  /*2d60*/  IMAD.IADD R2, R88.reuse, 0x1, -R2 ;  /* 0x0000000158027824 */ /* 0x040fe200078e0a02 */
[----:B------:R-:W-:Y:S01]  /*2d70*/  LDSM.16.M88.4 R56, [R216+0x8800] ;  /* 0x00880000d838783b */ /* 0x000fe20000000200 */
[----:B------:R-:W-:Y:S01]  /*2d80*/  IMAD.SHL.U32 R88, R88, 0x2, RZ ;  /* 0x0000000258587824 */ /* 0x000fe200078e00ff */
[----:B--2---:R-:W-:Y:S04]  /*2d90*/  HMMA.16816.F32 R64, R12, R16, RZ ;  /* 0x000000100c40723c */ /* 0x004fe800000018ff */
[----:B------:R-:W-:-:S04]  /*2da0*/  LOP3.LUT R92, R88, 0x6, RZ, 0xc0, !PT ;  /* 0x00000006585c7812 */ /* 0x000fc800078ec0ff */
[C---:B------:R-:W-:Y:S08]  /*2db0*/  HMMA.16816.F32 R60, R12.reuse, R18, RZ ;  /* 0x000000120c3c723c */ /* 0x040ff000000018ff */
[----:B------:R-:W-:Y:S08]  /*2dc0*/  HMMA.16816.F32 R52, R12, R20, RZ ;  /* 0x000000140c34723c */ /* 0x000ff000000018ff */
[C---:B-1----:R-:W-:Y:S08]  /*2dd0*/  HMMA.16816.F32 R48, R4.reuse, R16, RZ ;  /* 0x000000100430723c */ /* 0x042ff000000018ff */
[C---:B------:R-:W-:Y:S01]  /*2de0*/  HMMA.16816.F32 R44, R4.reuse, R18, RZ ;  /* 0x00000012042c723c */ /* 0x040fe200000018ff */
[----:B------:R-:W1:Y:S07]  /*2df0*/  LDSM.16.M88.4 R16, [R218+0x2000] ;  /* 0x00200000da10783b */ /* 0x000e6e0000000200 */
[C---:B------:R-:W-:Y:S08]  /*2e00*/  HMMA.16816.F32 R40, R4.reuse, R20, RZ ;  /* 0x000000140428723c */ /* 0x040ff000000018ff */
[-C--:B------:R-:W-:Y:S08]  /*2e10*/  HMMA.16816.F32 R4, R4, R22.reuse, RZ ;  /* 0x000000160404723c */ /* 0x080ff000000018ff */
[----:B------:R-:W-:Y:S01]  /*2e20*/  HMMA.16816.F32 R72, R12, R22, RZ ;  /* 0x000000160c48723c */ /* 0x000fe200000018ff */
[----:B------:R-:W2:Y:S07]  /*2e30*/  LDSM.16.M88.4 R20, [R218] ;  /* 0x00000000da14783b */ /* 0x000eae0000000200 */
[C---:B---3--:R-:W-:Y:S01]  /*2e40*/  HMMA.16816.F32 R80, R8.reuse, R28, R48 ;  /* 0x0000001c0850723c */ /* 0x048fe20000001830 */
[----:B------:R-:W-:Y:S07]  /*2e50*/  LDSM.16.M88.4 R48, [R215+0x800] ;  /* 0x00080000d730783b */ /* 0x000fee0000000200 */
[C---:B------:R-:W-:Y:S08]  /*2e60*/  HMMA.16816.F32 R68, R8.reuse, R30, R44 ;  /* 0x0000001e0844723c */ /* 0x040ff0000000182c */
[C---:B----4-:R-:W-:Y:S08]  /*2e70*/  HMMA.16816.F32 R76, R8.reuse, R36, R40 ;  /* 0x00000024084c723c */ /* 0x050ff00000001828 */
[----:B------:R-:W-:Y:S01]  /*2e80*/  HMMA.16816.F32 R44, R8, R38, R4 ;  /* 0x00000026082c723c */ /* 0x000fe20000001804 */
[----:B------:R-:W-:Y:S04]  /*2e90*/  LDSM.16.M88.4 R4, [R217+0x2000] ;  /* 0x00200000d904783b */ /* 0x000fe80000000200 */
[----:B------:R-:W3:Y:S03]  /*2ea0*/  LDSM.16.M88.4 R8, [R215] ;  /* 0x00000000d708783b */ /* 0x000ee60000000200 */
[C---:B------:R-:W-:Y:S08]  /*2eb0*/  HMMA.16816.F32 R40, R24.reuse, R28, R64 ;  /* 0x0000001c1828723c */ /* 0x040ff00000001840 */
[C---:B------:R-:W-:Y:S01]  /*2ec0*/  HMMA.16816.F32 R12, R24.reuse, R30, R60 ;  /* 0x0000001e180c723c */ /* 0x040fe2000000183c */
[----:B------:R-:W4:Y:S07]  /*2ed0*/  LDSM.16.M88.4 R28, [R217] ;  /* 0x00000000d91c783b */ /* 0x000f2e0000000200 */
[C---:B------:R-:W-:Y:S08]  /*2ee0*/  HMMA.16816.F32 R52, R24.reuse, R36, R52 ;  /* 0x000000241834723c */ /* 0x040ff00000001834 */
[----:B------:R-:W-:Y:S01]  /*2ef0*/  HMMA.16816.F32 R72, R24, R38, R72 ;  /* 0x000000261848723c */ /* 0x000fe20000001848 */
[----:B------:R-:W-:Y:S07]  /*2f00*/  LDSM.16.M88.4 R24, [R208+0x9000] ;  /* 0x00900000d018783b */ /* 0x000fee0000000200 */
[C---:B-1----:R-:W-:Y:S08]  /*2f10*/  HMMA.16816.F32 R80, R16.reuse, R32, R80 ;  /* 0x000000201050723c */ /* 0x042ff00000001850 */
[C---:B------:R-:W-:Y:S08]  /*2f20*/  HMMA.16816.F32 R64, R16.reuse, R34, R68 ;  /* 0x000000221040723c */ /* 0x040ff00000001844 */
[C---:B------:R-:W-:Y:S08]  /*2f30*/  HMMA.16816.F32 R60, R16.reuse, R58, R44 ;  /* 0x0000003a103c723c */ /* 0x040ff0000000182c */
[----:B------:R-:W-:Y:S01]  /*2f40*/  HMMA.16816.F32 R76, R16, R56, R76 ;  /* 0x00000038104c723c */ /* 0x000fe2000000184c */
[----:B------:R-:W-:Y:S07]  /*2f50*/  LDSM.16.M88.4 R16, [R210+0x4000] ;  /* 0x00400000d210783b */ /* 0x000fee0000000200 */
[C---:B--2---:R-:W-:Y:S01]  /*2f60*/  HMMA.16816.F32 R44, R20.reuse, R32, R40 ;  /* 0x00000020142c723c */ /* 0x044fe20000001828 */
[----:B------:R-:W-:Y:S07]  /*2f70*/  LDSM.16.M88.4 R40, [R208+0x9800] ;  /* 0x00980000d028783b */ /* 0x000fee0000000200 */
[C---:B------:R-:W-:Y:S01]  /*2f80*/  HMMA.16816.F32 R36, R20.reuse, R34, R12 ;  /* 0x000000221424723c */ /* 0x040fe2000000180c */
[----:B------:R-:W1:Y:S07]  /*2f90*/  LDSM.16.M88.4 R12, [R210+0x6000] ;  /* 0x00600000d20c783b */ /* 0x000e6e0000000200 */
[C---:B------:R-:W-:Y:S08]  /*2fa0*/  HMMA.16816.F32 R32, R20.reuse, R56, R52 ;  /* 0x000000381420723c */ /* 0x040ff00000001834 */
[----:B------:R-:W-:Y:S08]  /*2fb0*/  HMMA.16816.F32 R56, R20, R58, R72 ;  /* 0x0000003a1438723c */ /* 0x000ff00000001848 */
[C---:B---3--:R-:W-:Y:S08]  /*2fc0*/  HMMA.16816.F32 R72, R4.reuse, R8, R80 ;  /* 0x000000080448723c */ /* 0x048ff00000001850 */
[C---:B------:R-:W-:Y:S08]  /*2fd0*/  HMMA.16816.F32 R64, R4.reuse, R10, R64 ;  /* 0x0000000a0440723c */ /* 0x040ff00000001840 */
[C---:B------:R-:W-:Y:S08]  /*2fe0*/  HMMA.16816.F32 R76, R4.reuse, R48, R76 ;  /* 0x00000030044c723c */ /* 0x040ff0000000184c */
[----:B------:R-:W-:Y:S01]  /*2ff0*/  HMMA.16816.F32 R60, R4, R50, R60 ;  /* 0x00000032043c723c */ /* 0x000fe2000000183c */
[----:B------:R-:W-:Y:S07]  /*3000*/  LDSM.16.M88.4 R4, [R212+0x6000] ;  /* 0x00600000d404783b */ /* 0x000fee0000000200 */
[C---:B----4-:R-:W-:Y:S08]  /*3010*/  HMMA.16816.F32 R52, R28.reuse, R8, R44 ;  /* 0x000000081c34723c */ /* 0x050ff0000000182c */
[C---:B------:R-:W-:Y:S01]  /*3020*/  HMMA.16816.F32 R44, R28.reuse, R10, R36 ;  /* 0x0000000a1c2c723c */ /* 0x040fe20000001824 */
[----:B------:R-:W-:Y:S04]  /*3030*/  LDSM.16.M88.4 R36, [R219+0x1800] ;  /* 0x00180000db24783b */ /* 0x000fe80000000200 */
[----:B------:R-:W-:Y:S03]  /*3040*/  LDSM.16.M88.4 R8, [R212+0x4000] ;  /* 0x00400000d408783b */ /* 0x000fe60000000200 */
[C---:B------:R-:W-:Y:S01]  /*3050*/  HMMA.16816.F32 R20, R28.reuse, R48, R32 ;  /* 0x000000301c14723c */ /* 0x040fe20000001820 */
[----:B------:R-:W2:Y:S07]  /*3060*/  LDSM.16.M88.4 R32, [R219+0x1000] ;  /* 0x00100000db20783b */ /* 0x000eae0000000200 */
[----:B------:R-:W-:Y:S01]  /*3070*/  HMMA.16816.F32 R56, R28, R50, R56 ;  /* 0x000000321c38723c */ /* 0x000fe20000001838 */
[----:B------:R-:W-:Y:S07]  /*3080*/  LDSM.16.M88.4 R28, [R216+0x9000] ;  /* 0x00900000d81c783b */ /* 0x000fee0000000200 */
[C---:B-1----:R-:W-:Y:S08]  /*3090*/  HMMA.16816.F32 R72, R12.reuse, R24, R72 ;  /* 0x000000180c48723c */ /* 0x042ff00000001848 */
[C---:B------:R-:W-:Y:S08]  /*30a0*/  HMMA.16816.F32 R68, R12.reuse, R26, R64 ;  /* 0x0000001a0c44723c */ /* 0x040ff00000001840 */
[C---:B------:R-:W-:Y:S08]  /*30b0*/  HMMA.16816.F32 R76, R12.reuse, R40, R76 ;  /* 0x000000280c4c723c */ /* 0x040ff0000000184c */
[----:B------:R-:W-:Y:S08]  /*30c0*/  HMMA.16816.F32 R64, R12, R42, R60 ;  /* 0x0000002a0c40723c */ /* 0x000ff0000000183c */
[C---:B------:R-:W-:Y:S08]  /*30d0*/  HMMA.16816.F32 R48, R16.reuse, R24, R52 ;  /* 0x000000181030723c */ /* 0x040ff00000001834 */
[C---:B------:R-:W-:Y:S01]  /*30e0*/  HMMA.16816.F32 R44, R16.reuse, R26, R44 ;  /* 0x0000001a102c723c */ /* 0x040fe2000000182c */
[----:B------:R-:W-:Y:S07]  /*30f0*/  LDSM.16.M88.4 R24, [R218+0x4000] ;  /* 0x00400000da18783b */ /* 0x000fee0000000200 */
[C---:B------:R-:W-:Y:S01]  /*3100*/  HMMA.16816.F32 R12, R16.reuse, R40, R20 ;  /* 0x00000028100c723c */ /* 0x040fe20000001814 */
[----:B------:R-:W1:Y:S07]  /*3110*/  LDSM.16.M88.4 R20, [R218+0x6000] ;  /* 0x00600000da14783b */ /* 0x000e6e0000000200 */
[----:B------:R-:W-:Y:S01]  /*3120*/  HMMA.16816.F32 R52, R16, R42, R56 ;  /* 0x0000002a1034723c */ /* 0x000fe20000001838 */
[----:B------:R-:W-:Y:S07]  /*3130*/  LDSM.16.M88.4 R56, [R216+0x9800] ;  /* 0x00980000d838783b */ /* 0x000fee0000000200 */
[C---:B--2---:R-:W-:Y:S08]  /*3140*/  HMMA.16816.F32 R60, R4.reuse, R32, R72 ;  /* 0x00000020043c723c */ /* 0x044ff00000001848 */
[----:B------:R-:W-:Y:S08]  /*3150*/  HMMA.16816.F32 R68, R4, R34, R68 ;  /* 0x000000220444723c */ /* 0x000ff00000001844 */
[C---:B------:R-:W-:Y:S08]  /*3160*/  HMMA.16816.F32 R16, R8.reuse, R32, R48 ;  /* 0x000000200810723c */ /* 0x040ff00000001830 */
[C---:B------:R-:W-:Y:S01]  /*3170*/  HMMA.16816.F32 R44, R8.reuse, R34, R44 ;  /* 0x00000022082c723c */ /* 0x040fe2000000182c */
[----:B------:R-:W-:Y:S07]  /*3180*/  LDSM.16.M88.4 R32, [R215+0x1000] ;  /* 0x00100000d720783b */ /* 0x000fee0000000200 */
[-C--:B------:R-:W-:Y:S01]  /*3190*/  HMMA.16816.F32 R40, R8, R36.reuse, R12 ;  /* 0x000000240828723c */ /* 0x080fe2000000180c */
[----:B------:R-:W2:Y:S07]  /*31a0*/  LDSM.16.M88.4 R12, [R217+0x6000] ;  /* 0x00600000d90c783b */ /* 0x000eae0000000200 */
[C---:B------:R-:W-:Y:S08]  /*31b0*/  HMMA.16816.F32 R72, R4.reuse, R36, R76 ;  /* 0x000000240448723c */ /* 0x040ff0000000184c */
[-C--:B------:R-:W-:Y:S08]  /*31c0*/  HMMA.16816.F32 R76, R4, R38.reuse, R64 ;  /* 0x00000026044c723c */ /* 0x080ff00000001840 */
[----:B------:R-:W-:Y:S01]  /*31d0*/  HMMA.16816.F32 R64, R8, R38, R52 ;  /* 0x000000260840723c */ /* 0x000fe20000001834 */
[----:B------:R-:W3:Y:S07]  /*31e0*/  LDSM.16.M88.4 R8, [R217+0x4000] ;  /* 0x00400000d908783b */ /* 0x000eee0000000200 */
[-C--:B-1----:R-:W-:Y:S08]  /*31f0*/  HMMA.16816.F32 R4, R20, R28.reuse, R60 ;  /* 0x0000001c1404723c */ /* 0x082ff0000000183c */
[----:B------:R-:W-:Y:S07]  /*3200*/  HMMA.16816.F32 R16, R24, R28, R16 ;  /* 0x0000001c1810723c */ /* 0x000fee0000001810 */
[----:B------:R-:W-:Y:S01]  /*3210*/  SHF.R.S32.HI R28, RZ, 0x1f, R2 ;  /* 0x0000001fff1c7819 */ /* 0x000fe20000011402 */
[----:B------:R-:W-:Y:S03]  /*3220*/  HMMA.16816.F32 R48, R20, R30, R68 ;  /* 0x0000001e1430723c */ /* 0x000fe60000001844 */
[----:B------:R-:W-:Y:S01]  /*3230*/  LEA.HI R2, R28, R2, RZ, 0x2 ;  /* 0x000000021c027211 */ /* 0x000fe200078f10ff */
[----:B------:R-:W-:-:S03]  /*3240*/  IMAD.U32 R28, RZ, RZ, UR20 ;  /* 0x00000014ff1c7e24 */ /* 0x000fc6000f8e00ff */
[----:B------:R-:W-:Y:S01]  /*3250*/  SHF.R.S32.HI R89, RZ, 0x2, R2 ;  /* 0x00000002ff597819 */ /* 0x000fe20000011402 */
[----:B--2---:R-:W-:Y:S01]  /*3260*/  HMMA.16816.F32 R36, R12, R32, R4 ;  /* 0x000000200c24723c */ /* 0x004fe20000001804 */
[----:B------:R-:W-:-:S03]  /*3270*/  IMAD.IADD R2, R84, 0x1, R85 ;  /* 0x0000000154027824 */ /* 0x000fc600078e0255 */
[----:B------:R-:W-:Y:S03]  /*3280*/  STL [R1+0x5c], R89 ;  /* 0x00005c5901007387 */ /* 0x000fe60000100800 */
[----:B------:R-:W-:Y:S01]  /*3290*/  LEA R5, R86, UR14, 0x4 ;  /* 0x0000000e56057c11 */ /* 0x000fe2000f8e20ff */
[----:B------:R-:W-:Y:S01]  /*32a0*/  HMMA.16816.F32 R44, R24, R30, R44 ;  /* 0x0000001e182c723c */ /* 0x000fe2000000182c */
[----:B------:R-:W-:-:S03]  /*32b0*/  IMAD R4, R28, 0x20, R92 ;  /* 0x000000201c047824 */ /* 0x000fc600078e025c */
[----:B------:R-:W-:Y:S02]  /*32c0*/  IMAD.IADD R5, R89, 0x1, R5 ;  /* 0x0000000159057824 */ /* 0x000fe400078e0205 */
[----:B------:R-:W-:Y:S02]  /*32d0*/  IADD3 R6, R4, 0x1, RZ ;  /* 0x0000000104067810 */ /* 0x000fe40007ffe0ff */
[----:B---3--:R-:W-:Y:S01]  /*32e0*/  HMMA.16816.F32 R28, R8, R32, R16 ;  /* 0x00000020081c723c */ /* 0x008fe20000001810 */
[----:B------:R-:W-:-:S06]  /*32f0*/  IADD3 R7, R5, 0x40, RZ ;  /* 0x0000004005077810 */ /* 0x000fcc0007ffe0ff */
[C---:B------:R-:W-:Y:S01]  /*3300*/  IADD3 R17, R5.reuse, UR10, RZ ;  /* 0x0000000a05117c10 */ /* 0x040fe2000fffe0ff */
[-C--:B------:R-:W-:Y:S01]  /*3310*/  HMMA.16816.F32 R60, R24, R56.reuse, R40 ;  /* 0x00000038183c723c */ /* 0x080fe20000001828 */
[C---:B------:R-:W-:Y:S02]  /*3320*/  IADD3 R18, R5.reuse, UR5, RZ ;  /* 0x0000000505127c10 */ /* 0x040fe4000fffe0ff */
[C---:B------:R-:W-:Y:S02]  /*3330*/  IADD3 R16, R5.reuse, 0x8, RZ ;  /* 0x0000000805107810 */ /* 0x040fe40007ffe0ff */
[----:B------:R-:W-:Y:S02]  /*3340*/  IADD3 R5, R5, 0x48, RZ ;  /* 0x0000004805057810 */ /* 0x000fe40007ffe0ff */
[----:B------:R-:W-:Y:S01]  /*3350*/  IMNMX R227, RZ, R17, !PT ;  /* 0x00000011ffe37217 */ /* 0x000fe20007800200 */
[----:B------:R-:W-:Y:S01]  /*3360*/  HMMA.16816.F32 R52, R20, R56, R72 ;  /* 0x000000381434723c */ /* 0x000fe20000001848 */
[----:B------:R-:W-:-:S02]  /*3370*/  IMNMX R231, R18, UR15, PT ;  /* 0x0000000f12e77c17 */ /* 0x000fc4000b800200 */
[C---:B------:R-:W-:Y:S02]  /*3380*/  IADD3 R17, R16.reuse, UR10, RZ ;  /* 0x0000000a10117c10 */ /* 0x040fe4000fffe0ff */
[----:B------:R-:W-:Y:S02]  /*3390*/  IADD3 R16, R16, UR5, RZ ;  /* 0x0000000510107c10 */ /* 0x000fe4000fffe0ff */
[----:B------:R-:W-:Y:S01]  /*33a0*/  IADD3 R18, R7, UR10, RZ ;  /* 0x0000000a07127c10 */ /* 0x000fe2000fffe0ff */
[----:B------:R-:W-:Y:S01]  /*33b0*/  HMMA.16816.F32 R40, R12, R34, R48 ;  /* 0x000000220c28723c */ /* 0x000fe20000001830 */
[----:B------:R-:W-:Y:S02]  /*33c0*/  IADD3 R19, R5, UR10, RZ ;  /* 0x0000000a05137c10 */ /* 0x000fe4000fffe0ff */
[----:B------:R-:W-:Y:S02]  /*33d0*/  IMNMX R226, RZ, R17, !PT ;  /* 0x00000011ffe27217 */ /* 0x000fe40007800200 */
[----:B------:R-:W-:-:S02]  /*33e0*/  IMNMX R230, R16, UR15, PT ;  /* 0x0000000f10e67c17 */ /* 0x000fc4000b800200 */
[----:B------:R-:W-:Y:S01]  /*33f0*/  IMNMX R225, RZ, R18, !PT ;  /* 0x00000012ffe17217 */ /* 0x000fe20007800200 */
[----:B------:R-:W-:Y:S01]  /*3400*/  HMMA.16816.F32 R32, R8, R34, R44 ;  /* 0x000000220820723c */ /* 0x000fe2000000182c */
[----:B------:R-:W-:Y:S02]  /*3410*/  IMNMX R224, RZ, R19, !PT ;  /* 0x00000013ffe07217 */ /* 0x000fe40007800200 */
[----:B------:R-:W1:Y:S01]  /*3420*/  LDSM.16.M88.4 R16, [R215+0x1800] ;  /* 0x00180000d710783b */ /* 0x000e620000000200 */
[----:B------:R-:W-:Y:S01]  /*3430*/  ISETP.GE.AND P6, PT, R4, R231, PT ;  /* 0x000000e70400720c */ /* 0x000fe20003fc6270 */
[----:B------:R-:W-:-:S04]  /*3440*/  DEPBAR.LE SB0, 0x0 ;  /* 0x000080000000791a */ /* 0x000fc80000000000 */
[----:B------:R-:W-:Y:S01]  /*3450*/  IADD3 R7, R7, UR5, RZ ;  /* 0x0000000507077c10 */ /* 0x000fe2000fffe0ff */
[-C--:B------:R-:W-:Y:S01]  /*3460*/  HMMA.16816.F32 R20, R20, R58.reuse, R76 ;  /* 0x0000003a1414723c */ /* 0x080fe2000000184c */
[----:B------:R-:W-:Y:S01]  /*3470*/  IADD3 R5, R5, UR5, RZ ;  /* 0x0000000505057c10 */ /* 0x000fe2000fffe0ff */
[----:B------:R-:W-:Y:S01]  /*3480*/  BAR.SYNC.DEFER_BLOCKING 0x0 ;  /* 0x0000000000007b1d */ /* 0x000fe20000010000 */
[----:B------:R-:W-:Y:S02]  /*3490*/  ISETP.LT.OR P6, PT, R4, R227, P6 ;  /* 0x000000e30400720c */ /* 0x000fe400037c1670 */
[----:B------:R-:W-:Y:S02]  /*34a0*/  IMNMX R229, R7, UR15, PT ;  /* 0x0000000f07e57c17 */ /* 0x000fe4000b800200 */
[----:B------:R-:W-:Y:S01]  /*34b0*/  IMNMX R228, R5, UR15, PT ;  /* 0x0000000f05e47c17 */ /* 0x000fe2000b800200 */
[----:B------:R-:W-:Y:S01]  /*34c0*/  HMMA.16816.F32 R24, R24, R58, R64 ;  /* 0x0000003a1818723c */ /* 0x000fe20000001840 */
[----:B------:R-:W-:-:S02]  /*34d0*/  FSEL R92, R28, -INF , !P6 ;  /* 0xff8000001c5c7808 */ /* 0x000fc40007000000 */
[CC--:B------:R-:W-:Y:S02]  /*34e0*/  ISETP.GE.AND P4, PT, R6.reuse, R229.reuse, PT ;  /* 0x000000e50600720c */ /* 0x0c0fe40003f86270 */
[-C--:B------:R-:W-:Y:S02]  /*34f0*/  ISETP.GE.AND P2, PT, R6, R228.reuse, PT ;  /* 0x000000e40600720c */ /* 0x080fe40003f46270 */
[C---:B------:R-:W-:Y:S02]  /*3500*/  ISETP.GE.AND P0, PT, R4.reuse, R229, PT ;  /* 0x000000e50400720c */ /* 0x040fe40003f06270 */
[----:B------:R-:W-:Y:S02]  /*3510*/  ISETP.GE.AND P6, PT, R4, R228, PT ;  /* 0x000000e40400720c */ /* 0x000fe40003fc6270 */
[C---:B------:R-:W-:Y:S02]  /*3520*/  ISETP.LT.OR P4, PT, R6.reuse, R225, P4 ;  /* 0x000000e10600720c */ /* 0x040fe40002781670 */
[----:B------:R-:W-:-:S02]  /*3530*/  ISETP.LT.OR P2, PT, R6, R224, P2 ;  /* 0x000000e00600720c */ /* 0x000fc40001741670 */
[C---:B------:R-:W-:Y:S02]  /*3540*/  ISETP.LT.OR P0, PT, R4.reuse, R225, P0 ;  /* 0x000000e10400720c */ /* 0x040fe40000701670 */
[C---:B------:R-:W-:Y:S02]  /*3550*/  ISETP.LT.OR P6, PT, R4.reuse, R224, P6 ;  /* 0x000000e00400720c */ /* 0x040fe400037c1670 */
[----:B------:R-:W-:Y:S02]  /*3560*/  ISETP.GE.AND P1, PT, R4, R230, PT ;  /* 0x000000e60400720c */ /* 0x000fe40003f26270 */
[----:B------:R-:W-:Y:S02]  /*3570*/  FSEL R45, R36, -INF , !P0 ;  /* 0xff800000242d7808 */ /* 0x000fe40004000000 */
[----:B------:R-:W-:Y:S02]  /*3580*/  FSEL R47, R38, -INF , !P6 ;  /* 0xff800000262f7808 */ /* 0x000fe40007000000 */
[----:B------:R-:W-:-:S02]  /*3590*/  FSEL R44, R37, -INF , !P4 ;  /* 0xff800000252c7808 */ /* 0x000fc40006000000 */
[----:B------:R-:W-:Y:S02]  /*35a0*/  FSEL R46, R39, -INF , !P2 ;  /* 0xff800000272e7808 */ /* 0x000fe40005000000 */
[C---:B------:R-:W-:Y:S01]  /*35b0*/  ISETP.GE.AND P5, PT, R6.reuse, R231, PT ;  /* 0x000000e70600720c */ /* 0x040fe20003fa6270 */
[C---:B-1----:R-:W-:Y:S01]  /*35c0*/  HMMA.16816.F32 R36, R8.reuse, R16, R60 ;  /* 0x000000100824723c */ /* 0x042fe2000000183c */
[----:B------:R-:W-:Y:S02]  /*35d0*/  ISETP.GE.AND P3, PT, R6, R230, PT ;  /* 0x000000e60600720c */ /* 0x000fe40003f66270 */
[CC--:B------:R-:W-:Y:S02]  /*35e0*/  ISETP.LT.OR P1, PT, R4.reuse, R226.reuse, P1 ;  /* 0x000000e20400720c */ /* 0x0c0fe40000f21670 */
[----:B------:R-:W-:Y:S02]  /*35f0*/  IADD3 R5, R4, 0x8, RZ ;  /* 0x0000000804057810 */ /* 0x000fe40007ffe0ff */
[C---:B------:R-:W-:Y:S01]  /*3600*/  ISETP.LT.OR P5, PT, R6.reuse, R227, P5 ;  /* 0x000000e30600720c */ /* 0x040fe20002fa1670 */
[----:B------:R-:W-:Y:S01]  /*3610*/  HMMA.16816.F32 R8, R8, R18, R24 ;  /* 0x000000120808723c */ /* 0x000fe20000001818 */
[----:B------:R-:W-:-:S02]  /*3620*/  ISETP.LT.OR P3, PT, R6, R226, P3 ;  /* 0x000000e20600720c */ /* 0x000fc40001f61670 */
[----:B------:R-:W-:Y:S02]  /*3630*/  FSEL R93, R30, -INF , !P1 ;  /* 0xff8000001e5d7808 */ /* 0x000fe40004800000 */
[C---:B------:R-:W-:Y:S02]  /*3640*/  ISETP.GE.AND P1, PT, R5.reuse, R231, PT ;  /* 0x000000e70500720c */ /* 0x040fe40003f26270 */
[C---:B------:R-:W-:Y:S02]  /*3650*/  ISETP.GE.AND P0, PT, R5.reuse, R230, PT ;  /* 0x000000e60500720c */ /* 0x040fe40003f06270 */
[C---:B------:R-:W-:Y:S02]  /*3660*/  ISETP.GE.AND P6, PT, R5.reuse, R229, PT ;  /* 0x000000e50500720c */ /* 0x040fe40003fc6270 */
[----:B------:R-:W-:Y:S02]  /*3670*/  ISETP.GE.AND P4, PT, R5, R228, PT ;  /* 0x000000e40500720c */ /* 0x000fe40003f86270 */
[----:B------:R-:W-:-:S02]  /*3680*/  FSEL R76, R29, -INF , !P5 ;  /* 0xff8000001d4c7808 */ /* 0x000fc40006800000 */
[----:B------:R-:W-:Y:S02]  /*3690*/  FSEL R77, R31, -INF , !P3 ;  /* 0xff8000001f4d7808 */ /* 0x000fe40005800000 */
[C---:B------:R-:W-:Y:S01]  /*36a0*/  HMMA.16816.F32 R28, R12.reuse, R16, R52 ;  /* 0x000000100c1c723c */ /* 0x040fe20000001834 */
[C---:B------:R-:W-:Y:S02]  /*36b0*/  ISETP.LT.OR P1, PT, R5.reuse, R227, P1 ;  /* 0x000000e30500720c */ /* 0x040fe40000f21670 */
[C---:B------:R-:W-:Y:S02]  /*36c0*/  ISETP.LT.OR P0, PT, R5.reuse, R226, P0 ;  /* 0x000000e20500720c */ /* 0x040fe40000701670 */
[C---:B------:R-:W-:Y:S02]  /*36d0*/  ISETP.LT.OR P6, PT, R5.reuse, R225, P6 ;  /* 0x000000e10500720c */ /* 0x040fe400037c1670 */
[----:B------:R-:W-:Y:S01]  /*36e0*/  ISETP.LT.OR P4, PT, R5, R224, P4 ;  /* 0x000000e00500720c */ /* 0x000fe20002781670 */
[----:B------:R-:W-:Y:S01]  /*36f0*/  HMMA.16816.F32 R12, R12, R18, R20 ;  /* 0x000000120c0c723c */ /* 0x000fe20000001814 */
[----:B------:R-:W-:-:S02]  /*3700*/  IADD3 R6, R4, 0x9, RZ ;  /* 0x0000000904067810 */ /* 0x000fc40007ffe0ff */
[----:B------:R-:W-:Y:S02]  /*3710*/  IADD3 R5, R4, 0x10, RZ ;  /* 0x0000001004057810 */ /* 0x000fe40007ffe0ff */
[----:B------:R-:W-:Y:S02]  /*3720*/  ISETP.GE.AND P3, PT, R6, R229, PT ;  /* 0x000000e50600720c */ /* 0x000fe40003f66270 */
[----:B------:R-:W-:Y:S02]  /*3730*/  FSEL R61, R32, -INF , !P1 ;  /* 0xff800000203d7808 */ /* 0x000fe40004800000 */
[----:B------:R-:W-:Y:S02]  /*3740*/  FSEL R63, R34, -INF , !P0 ;  /* 0xff800000223f7808 */ /* 0x000fe40004000000 */
[C---:B------:R-:W-:Y:S02]  /*3750*/  ISETP.GE.AND P5, PT, R6.reuse, R231, PT ;  /* 0x000000e70600720c */ /* 0x040fe40003fa6270 */
[----:B------:R-:W-:-:S02]  /*3760*/  ISETP.GE.AND P2, PT, R6, R230, PT ;  /* 0x000000e60600720c */ /* 0x000fc40003f46270 */
[C---:B------:R-:W-:Y:S02]  /*3770*/  ISETP.GE.AND P1, PT, R6.reuse, R228, PT ;  /* 0x000000e40600720c */ /* 0x040fe40003f26270 */
        /* <DEDUP_REMOVED lines=12> */
[CC--:B------:R-:W-:Y:S02]  /*3840*/  ISETP.GE.AND P3, PT, R5.reuse, R228.reuse, PT ;  /* 0x000000e40500720c */ /* 0x0c0fe40003f66270 */
[----:B------:R-:W-:Y:S02]  /*3850*/  FSEL R138, R36, -INF , !P0 ;  /* 0xff800000248a7808 */ /* 0x000fe40004000000 */
[----:B------:R-:W-:Y:S02]  /*3860*/  ISETP.GE.AND P0, PT, R6, R228, PT ;  /* 0x000000e40600720c */ /* 0x000fe40003f06270 */
[C---:B------:R-:W-:Y:S02]  /*3870*/  ISETP.LT.OR P6, PT, R5.reuse, R226, P6 ;  /* 0x000000e20500720c */ /* 0x040fe400037c1670 */
[----:B------:R-:W-:-:S02]  /*3880*/  ISETP.LT.OR P4, PT, R5, R225, P4 ;  /* 0x000000e10500720c */ /* 0x000fc40002781670 */
[-C--:B------:R-:W-:Y:S02]  /*3890*/  ISETP.LT.OR P3, PT, R5, R224.reuse, P3 ;  /* 0x000000e00500720c */ /* 0x080fe40001f61670 */
[----:B------:R-:W-:Y:S02]  /*38a0*/  IADD3 R5, R4, 0x18, RZ ;  /* 0x0000001804057810 */ /* 0x000fe40007ffe0ff */
        /* <DEDUP_REMOVED lines=8> */
[----:B------:R-:W-:Y:S02]  /*3930*/  FSEL R21, R30, -INF , !P3 ;  /* 0xff8000001e157808 */ /* 0x000fe40005800000 */
[----:B------:R-:W-:-:S02]  /*3940*/  ISETP.GE.AND P1, PT, R6, R231, PT ;  /* 0x000000e70600720c */ /* 0x000fc40003f26270 */
[C---:B------:R-:W-:Y:S02]  /*3950*/  ISETP.GE.AND P5, PT, R6.reuse, R230, PT ;  /* 0x000000e60600720c */ /* 0x040fe40003fa6270 */
[CC--:B------:R-:W-:Y:S02]  /*3960*/  ISETP.GE.AND P2, PT, R6.reuse, R229.reuse, PT ;  /* 0x000000e50600720c */ /* 0x0c0fe40003f46270 */
[----:B------:R-:W-:Y:S02]  /*3970*/  ISETP.GE.AND P3, PT, R5, R229, PT ;  /* 0x000000e50500720c */ /* 0x000fe40003f66270 */
[----:B------:R-:W-:Y:S02]  /*3980*/  FSEL R15, R15, -INF , !P0 ;  /* 0xff8000000f0f7808 */ /* 0x000fe40004000000 */
[----:B------:R-:W-:Y:S02]  /*3990*/  PLOP3.LUT P0, PT, PT, PT, UP0, 0x80, 0x0 ;  /* 0x000000000000781c */ /* 0x000fe40003f0f008 */
[----:B------:R-:W-:-:S02]  /*39a0*/  ISETP.LT.OR P1, PT, R6, R227, P1 ;  /* 0x000000e30600720c */ /* 0x000fc40000f21670 */
[C---:B------:R-:W-:Y:S02]  /*39b0*/  ISETP.LT.OR P5, PT, R6.reuse, R226, P5 ;  /* 0x000000e20600720c */ /* 0x040fe40002fa1670 */
[-C--:B------:R-:W-:Y:S02]  /*39c0*/  ISETP.LT.OR P2, PT, R6, R225.reuse, P2 ;  /* 0x000000e10600720c */ /* 0x080fe40001741670 */
[----:B------:R-:W-:Y:S02]  /*39d0*/  ISETP.LT.OR P3, PT, R5, R225, P3 ;  /* 0x000000e10500720c */ /* 0x000fe40001f61670 */
[----:B------:R-:W-:Y:S02]  /*39e0*/  FSEL R139, R38, -INF , !P6 ;  /* 0xff800000268b7808 */ /* 0x000fe40007000000 */
        /* <DEDUP_REMOVED lines=9> */
[C---:B------:R-:W-:Y:S02]  /*3a80*/  ISETP.GE.AND P2, PT, R4.reuse, R229, PT ;  /* 0x000000e50400720c */ /* 0x040fe40003f46270 */
[----:B------:R-:W-:Y:S02]  /*3a90*/  ISETP.GE.AND P3, PT, R4, R230, PT ;  /* 0x000000e60400720c */ /* 0x000fe40003f66270 */
[C---:B------:R-:W-:Y:S02]  /*3aa0*/  ISETP.LT.OR P6, PT, R5.reuse, R227, P6 ;  /* 0x000000e30500720c */ /* 0x040fe400037c1670 */
[C---:B------:R-:W-:Y:S02]  /*3ab0*/  ISETP.LT.OR P4, PT, R5.reuse, R226, P4 ;  /* 0x000000e20500720c */ /* 0x040fe40002781670 */
[----:B------:R-:W-:-:S02]  /*3ac0*/  ISETP.LT.OR P1, PT, R5, R224, P1 ;  /* 0x000000e00500720c */ /* 0x000fc40000f21670 */
[C---:B------:R-:W-:Y:S02]  /*3ad0*/  ISETP.LT.OR P5, PT, R4.reuse, R227, P5 ;  /* 0x000000e30400720c */ /* 0x040fe40002fa1670 */
[C---:B------:R-:W-:Y:S02]  /*3ae0*/  ISETP.LT.OR P2, PT, R4.reuse, R225, P2 ;  /* 0x000000e10400720c */ /* 0x040fe40001741670 */
[----:B------:R-:W-:Y:S02]  /*3af0*/  ISETP.LT.OR P3, PT, R4, R226, P3 ;  /* 0x000000e20400720c */ /* 0x000fe40001f61670 */
[----:B------:R-:W-:Y:S02]  /*3b00*/  FSEL R14, R14, -INF , !P1 ;  /* 0xff8000000e0e7808 */ /* 0x000fe40004800000 */
[----:B------:R-:W-:Y:S02]  /*3b10*/  FSEL R13, R13, -INF , !P2 ;  /* 0xff8000000d0d7808 */ /* 0x000fe40005000000 */
[----:B------:R-:W-:-:S02]  /*3b20*/  FSEL R101, R8, -INF , !P6 ;  /* 0xff80000008657808 */ /* 0x000fc40007000000 */
[----:B------:R-:W-:Y:S02]  /*3b30*/  FSEL R102, R10, -INF , !P4 ;  /* 0xff8000000a667808 */ /* 0x000fe40006000000 */
[----:B------:R-:W-:Y:S02]  /*3b40*/  FSEL R100, R9, -INF , !P5 ;  /* 0xff80000009647808 */ /* 0x000fe40006800000 */
[----:B------:R-:W-:Y:S01]  /*3b50*/  FSEL R132, R11, -INF , !P3 ;  /* 0xff8000000b847808 */ /* 0x000fe20005800000 */
[----:B------:R-:W-:Y:S05]  /*3b60*/  @!P0 BRA `(.L_x_1048) ;  /* 0x0000015000008947 */ /* 0x000fea0003800000 */
[----:B------:R-:W-:Y:S01]  /*3b70*/  UIADD3 UR14, UR8, -0x2, URZ ;  /* 0xfffffffe080e7890 */ /* 0x000fe2000fffe03f */
[----:B------:R-:W-:-:S03]  /*3b80*/  IMAD.U32 R8, RZ, RZ, UR23 ;  /* 0x00000017ff087e24 */ /* 0x000fc6000f8e00ff */
[----:B------:R-:W-:Y:S02]  /*3b90*/  USHF.R.S32.HI UR10, URZ, 0x1f, UR14 ;  /* 0x0000001f3f0a7899 */ /* 0x000fe4000801140e */
[----:B------:R-:W-:Y:S01]  /*3ba0*/  UIMAD UR5, UR6, UR14, URZ ;  /* 0x0000000e060572a4 */ /* 0x000fe2000f8e023f */
[----:B------:R-:W-:-:S03]  /*3bb0*/  IMAD.U32 R6, RZ, RZ, UR14 ;  /* 0x0000000eff067e24 */ /* 0x000fc6000f8e00ff */
[----:B------:R-:W-:Y:S01]  /*3bc0*/  UIMAD UR5, UR10, UR7, UR5 ;  /* 0x000000070a0572a4 */ /* 0x000fe2000f8e0205 */
[----:B------:R-:W-:-:S05]  /*3bd0*/  IMAD.WIDE.U32 R6, R6, UR7, R90 ;  /* 0x0000000706067c25 */ /* 0x000fca000f8e005a */
[----:B------:R-:W-:Y:S01]  /*3be0*/  IADD3 R5, R7, UR5, RZ ;  /* 0x0000000507057c10 */ /* 0x000fe2000fffe0ff */
[----:B------:R-:W-:Y:S01]  /*3bf0*/  IMAD.U32 R7, RZ, RZ, UR24 ;  /* 0x00000018ff077e24 */ /* 0x000fe2000f8e00ff */
[----:B------:R-:W-:-:S04]  /*3c00*/  LEA R4, P1, R6, c[0x0][0x168], 0x1 ;  /* 0x00005a0006047a11 */ /* 0x000fc800078208ff */
[----:B------:R-:W-:Y:S02]  /*3c10*/  LEA.HI.X R5, R6, c[0x0][0x16c], R5, 0x1, P1 ;  /* 0x00005b0006057a11 */ /* 0x000fe400008f0c05 */
[----:B------:R-:W-:-:S03]  /*3c20*/  LEA R6, P1, R7, R4, 0x1 ;  /* 0x0000000407067211 */ /* 0x000fc600078208ff */
[----:B------:R-:W-:Y:S01]  /*3c30*/  @!PT LDS RZ, [RZ] ;  /* 0x00000000fffff984 */ /* 0x000fe20000000800 */
[----:B------:R-:W-:Y:S01]  /*3c40*/  @!PT LDS RZ, [RZ] ;  /* 0x00000000fffff984 */ /* 0x000fe20000000800 */
[----:B------:R-:W-:Y:S01]  /*3c50*/  @!PT LDS RZ, [RZ] ;  /* 0x00000000fffff984 */ /* 0x000fe20000000800 */
[----:B------:R1:W-:Y:S01]  /*3c60*/  LDGSTS.E.BYPASS.LTC128B.128 [R223+0x8000], [R4.64] ;  /* 0x0800000004df7fae */ /* 0x0003e2000b901d52 */
[----:B------:R-:W-:-:S03]  /*3c70*/  LEA.HI.X R7, R7, R5, R8, 0x1, P1 ;  /* 0x0000000507077211 */ /* 0x000fc600008f0c08 */
[----:B------:R1:W-:Y:S04]  /*3c80*/  LDGSTS.E.BYPASS.LTC128B.128 [R223+0x9000], [R4.64+0x80] ;  /* 0x0900008004df7fae */ /* 0x0003e8000b901d52 */
[----:B------:R1:W-:Y:S04]  /*3c90*/  LDGSTS.E.BYPASS.LTC128B.128 [R223+0x8800], [R6.64] ;  /* 0x0880000006df7fae */ /* 0x0003e8000b901d52 */
[----:B------:R1:W-:Y:S04]  /*3ca0*/  LDGSTS.E.BYPASS.LTC128B.128 [R223+0x9800], [R6.64+0x80] ;  /* 0x0980008006df7fae */ /* 0x0003e8000b901d52 */
[----:B------:R-:W0:Y:S02]  /*3cb0*/  LDGDEPBAR ;  /* 0x00000000000079af */ /* 0x000e240000000000 */
.L_x_1048:
[----:B-1----:R-:W-:Y:S02]  /*3cc0*/  FMNMX.FTZ R4, R45, R44, !PT ;  /* 0x0000002c2d047209 */ /* 0x002fe40007810000 */
        /* <DEDUP_REMOVED lines=14> */
[----:B------:R-:W1:Y:S03]  /*3db0*/  SHFL.BFLY PT, R6, R4, 0x2, 0x1f ;  /* 0x0c401f0004067f89 */ /* 0x000e6600000e0000 */
        /* <DEDUP_REMOVED lines=25> */
[----:B------:R-:W-:Y:S02]  /*3f50*/  FFMA.FTZ R4, R45, c[0x0][0x23c], -R8 ;  /* 0x00008f002d047a23 */ /* 0x000fe40000010808 */
[----:B------:R2:W-:Y:S01]  /*3f60*/  MUFU.EX2 R243, R9 ;  /* 0x0000000900f37308 */ /* 0x0005e20000000800 */
[----:B-1----:R-:W-:-:S07]  /*3f70*/  FMNMX.FTZ R137, R5, R137, !PT ;  /* 0x0000008905897209 */ /* 0x002fce0007810000 */
[----:B------:R1:W-:Y:S01]  /*3f80*/  MUFU.EX2 R247, R4 ;  /* 0x0000000400f77308 */ /* 0x0003e20000000800 */
[C---:B------:R-:W-:Y:S01]  /*3f90*/  FSETP.NEU.FTZ.AND P1, PT, R137.reuse, -INF , PT ;  /* 0xff8000008900780b */ /* 0x040fe20003f3d000 */
[----:B------:R-:W-:-:S05]  /*3fa0*/  FMUL.FTZ R5, R137, c[0x0][0x23c] ;  /* 0x00008f0089057a20 */ /* 0x000fca0000410000 */
[----:B------:R-:W-:Y:S01]  /*3fb0*/  FSEL R2, R5, RZ, P1 ;  /* 0x000000ff05027208 */ /* 0x000fe20000800000 */
[----:B--2---:R-:W-:-:S04]  /*3fc0*/  FFMA.FTZ R9, R12, c[0x0][0x23c], -R8 ;  /* 0x00008f000c097a23 */ /* 0x004fc80000010808 */
[--C-:B------:R-:W-:Y:S01]  /*3fd0*/  FFMA.FTZ R0, R46, c[0x0][0x23c], -R2.reuse ;  /* 0x00008f002e007a23 */ /* 0x100fe20000010802 */
[----:B------:R-:W-:Y:S01]  /*3fe0*/  MUFU.EX2 R242, R9 ;  /* 0x0000000900f27308 */ /* 0x000fe20000000800 */
[----:B------:R-:W-:Y:S02]  /*3ff0*/  FFMA.FTZ R3, R47, c[0x0][0x23c], -R2 ;  /* 0x00008f002f037a23 */ /* 0x000fe40000010802 */
[----:B-1----:R-:W-:-:S05]  /*4000*/  FFMA.FTZ R4, R44, c[0x0][0x23c], -R8 ;  /* 0x00008f002c047a23 */ /* 0x002fca0000010808 */
[----:B------:R1:W-:Y:S08]  /*4010*/  MUFU.EX2 R238, R0 ;  /* 0x0000000000ee7308 */ /* 0x0003f00000000800 */
[----:B------:R2:W3:Y:S01]  /*4020*/  MUFU.EX2 R240, R3 ;  /* 0x0000000300f07308 */ /* 0x0004e20000000800 */
[----:B-1----:R-:W-:-:S07]  /*4030*/  FFMA.FTZ R0, R42, c[0x0][0x23c], -R2 ;  /* 0x00008f002a007a23 */ /* 0x002fce0000010802 */
[----:B------:R1:W-:Y:S01]  /*4040*/  MUFU.EX2 R246, R4 ;  /* 0x0000000400f67308 */ /* 0x0003e20000000800 */
[----:B--2---:R-:W-:-:S07]  /*4050*/  FMNMX.FTZ R3, R92, R76, !PT ;  /* 0x0000004c5c037209 */ /* 0x004fce0007810000 */
[----:B------:R2:W-:Y:S01]  /*4060*/  MUFU.EX2 R239, R0 ;  /* 0x0000000000ef7308 */ /* 0x0005e20000000800 */
[----:B---3--:R-:W-:Y:S02]  /*4070*/  F2FP.PACK_AB R5, R238, R240 ;  /* 0x000000f0ee05723e */ /* 0x008fe400000000ff */
[----:B------:R-:W-:-:S04]  /*4080*/  FMNMX.FTZ R3, R61, R3, !PT ;  /* 0x000000033d037209 */ /* 0x000fc80007810000 */
[----:B------:R-:W-:Y:S01]  /*4090*/  FMNMX.FTZ R3, R60, R3, !PT ;  /* 0x000000033c037209 */ /* 0x000fe20007810000 */
[----:B-1----:R-:W-:-:S03]  /*40a0*/  FFMA.FTZ R4, R17, c[0x0][0x23c], -R8 ;  /* 0x00008f0011047a23 */ /* 0x002fc60000010808 */
[----:B------:R-:W-:Y:S01]  /*40b0*/  FMNMX.FTZ R3, R138, R3, !PT ;  /* 0x000000038a037209 */ /* 0x000fe20007810000 */
[----:B------:R1:W-:Y:S03]  /*40c0*/  MUFU.EX2 R245, R4 ;  /* 0x0000000400f57308 */ /* 0x0003e60000000800 */
[----:B------:R-:W-:Y:S01]  /*40d0*/  FMNMX.FTZ R3, R103, R3, !PT ;  /* 0x0000000367037209 */ /* 0x000fe20007810000 */
[----:B--2---:R-:W-:-:S03]  /*40e0*/  FFMA.FTZ R0, R34, c[0x0][0x23c], -R2 ;  /* 0x00008f0022007a23 */ /* 0x004fc60000010802 */
[----:B------:R-:W-:Y:S01]  /*40f0*/  FMNMX.FTZ R3, R101, R3, !PT ;  /* 0x0000000365037209 */ /* 0x000fe20007810000 */
[----:B------:R2:W3:Y:S03]  /*4100*/  MUFU.EX2 R244, R0 ;  /* 0x0000000000f47308 */ /* 0x0004e60000000800 */
[----:B------:R-:W-:-:S05]  /*4110*/  FMNMX.FTZ R3, R100, R3, !PT ;  /* 0x0000000364037209 */ /* 0x000fca0007810000 */
[----:B------:R-:W4:Y:S01]  /*4120*/  SHFL.BFLY PT, R10, R3, 0x2, 0x1f ;  /* 0x0c401f00030a7f89 */ /* 0x000f2200000e0000 */
[----:B-1----:R-:W-:-:S03]  /*4130*/  FFMA.FTZ R4, R32, c[0x0][0x23c], -R8 ;  /* 0x00008f0020047a23 */ /* 0x002fc60000010808 */
[----:B------:R-:W-:Y:S01]  /*4140*/  LDSM.16.MT88.4 R32, [R211+0xb000] ;  /* 0x00b00000d320783b */ /* 0x000fe20000004200 */
[----:B------:R1:W5:Y:S01]  /*4150*/  MUFU.EX2 R252, R4 ;  /* 0x0000000400fc7308 */ /* 0x0003620000000800 */
[--C-:B--2---:R-:W-:Y:S01]  /*4160*/  FFMA.FTZ R0, R20, c[0x0][0x23c], -R8.reuse ;  /* 0x00008f0014007a23 */ /* 0x104fe20000010808 */
[----:B---3--:R-:W-:Y:S01]  /*4170*/  F2FP.PACK_AB R7, R244, R239 ;  /* 0x000000eff407723e */ /* 0x008fe200000000ff */
[----:B------:R-:W-:-:S05]  /*4180*/  FFMA.FTZ R8, R13, c[0x0][0x23c], -R8 ;  /* 0x00008f000d087a23 */ /* 0x000fca0000010808 */
[----:B------:R2:W3:Y:S08]  /*4190*/  MUFU.EX2 R241, R0 ;  /* 0x0000000000f17308 */ /* 0x0004f00000000800 */
[----:B------:R3:W3:Y:S01]  /*41a0*/  MUFU.EX2 R249, R8 ;  /* 0x0000000800f97308 */ /* 0x0006e20000000800 */
[----:B-1----:R-:W-:Y:S02]  /*41b0*/  F2FP.PACK_AB R4, R246, R247 ;  /* 0x000000f7f604723e */ /* 0x002fe400000000ff */
[----:B----4-:R-:W-:-:S02]  /*41c0*/  FMNMX.FTZ R3, R3, R10, !PT ;  /* 0x0000000a03037209 */ /* 0x010fc40007810000 */
[----:B-----5:R-:W-:Y:S02]  /*41d0*/  F2FP.PACK_AB R6, R252, R245 ;  /* 0x000000f5fc06723e */ /* 0x020fe400000000ff */
[----:B--2---:R-:W-:Y:S01]  /*41e0*/  FMNMX.FTZ R0, R93, R77, !PT ;  /* 0x0000004d5d007209 */ /* 0x004fe20007810000 */
[----:B------:R-:W1:Y:S01]  /*41f0*/  SHFL.BFLY PT, R10, R3, 0x1, 0x1f ;  /* 0x0c201f00030a7f89 */ /* 0x000e6200000e0000 */
[----:B---3--:R-:W-:Y:S02]  /*4200*/  F2FP.PACK_AB R124, R243, R241 ;  /* 0x000000f1f37c723e */ /* 0x008fe400000000ff */
[----:B------:R-:W-:Y:S01]  /*4210*/  FMNMX.FTZ R0, R63, R0, !PT ;  /* 0x000000003f007209 */ /* 0x000fe20007810000 */
[C---:B------:R-:W-:Y:S03]  /*4220*/  HMMA.16816.F32 R108, R4.reuse, R66, RZ ;  /* 0x00000042046c723c */ /* 0x040fe600000018ff */
[----:B------:R-:W-:Y:S01]  /*4230*/  FMNMX.FTZ R0, R62, R0, !PT ;  /* 0x000000003e007209 */ /* 0x000fe20007810000 */
[----:B------:R-:W-:Y:S01]  /*4240*/  FFMA.FTZ R8, R21, c[0x0][0x23c], -R2 ;  /* 0x00008f0015087a23 */ /* 0x000fe20000010802 */
[----:B------:R-:W-:Y:S01]  /*4250*/  F2FP.PACK_AB R126, R249, R242 ;  /* 0x000000f2f97e723e */ /* 0x000fe200000000ff */
[----:B------:R-:W-:Y:S01]  /*4260*/  LDSM.16.MT88.4 R20, [R213+0xb800] ;  /* 0x00b80000d514783b */ /* 0x000fe20000004200 */
[----:B------:R-:W-:Y:S01]  /*4270*/  FMNMX.FTZ R0, R139, R0, !PT ;  /* 0x000000008b007209 */ /* 0x000fe20007810000 */
[----:B------:R2:W-:Y:S01]  /*4280*/  MUFU.EX2 R235, R8 ;  /* 0x0000000800eb7308 */ /* 0x0005e20000000800 */
[----:B------:R-:W-:Y:S02]  /*4290*/  HMMA.16816.F32 R148, R4, R24, RZ ;  /* 0x000000180494723c */ /* 0x000fe400000018ff */
[----:B------:R-:W-:-:S04]  /*42a0*/  FMNMX.FTZ R0, R133, R0, !PT ;  /* 0x0000000085007209 */ /* 0x000fc80007810000 */
[----:B------:R-:W-:Y:S02]  /*42b0*/  FMNMX.FTZ R0, R102, R0, !PT ;  /* 0x0000000066007209 */ /* 0x000fe40007810000 */
[----:B------:R-:W-:Y:S02]  /*42c0*/  HMMA.16816.F32 R164, R4, R28, RZ ;  /* 0x0000001c04a4723c */ /* 0x000fe400000018ff */
[----:B------:R-:W-:Y:S02]  /*42d0*/  FMNMX.FTZ R0, R132, R0, !PT ;  /* 0x0000000084007209 */ /* 0x000fe40007810000 */
[----:B-1----:R-:W-:-:S03]  /*42e0*/  FMNMX.FTZ R136, R3, R10, !PT ;  /* 0x0000000a03887209 */ /* 0x002fc60007810000 */
[----:B------:R-:W1:Y:S01]  /*42f0*/  SHFL.BFLY PT, R9, R0, 0x2, 0x1f ;  /* 0x0c401f0000097f89 */ /* 0x000e6200000e0000 */
[--C-:B--2---:R-:W-:Y:S01]  /*4300*/  FFMA.FTZ R8, R18, c[0x0][0x23c], -R2.reuse ;  /* 0x00008f0012087a23 */ /* 0x104fe20000010802 */
[----:B------:R-:W-:Y:S01]  /*4310*/  FSETP.NEU.FTZ.AND P1, PT, R136, -INF , PT ;  /* 0xff8000008800780b */ /* 0x000fe20003f3d000 */
[C---:B------:R-:W-:Y:S01]  /*4320*/  HMMA.16816.F32 R40, R4.reuse, R36, RZ ;  /* 0x000000240428723c */ /* 0x040fe200000018ff */
[----:B------:R-:W-:Y:S01]  /*4330*/  LDSM.16.MT88.4 R16, [R214+0xa800] ;  /* 0x00a80000d610783b */ /* 0x000fe20000004200 */
[----:B------:R2:W3:Y:S06]  /*4340*/  MUFU.EX2 R236, R8 ;  /* 0x0000000800ec7308 */ /* 0x0004ec0000000800 */
[C---:B------:R-:W-:Y:S08]  /*4350*/  HMMA.16816.F32 R56, R4.reuse, R48, RZ ;  /* 0x000000300438723c */ /* 0x040ff000000018ff */
[C---:B------:R-:W-:Y:S01]  /*4360*/  HMMA.16816.F32 R72, R4.reuse, R64, RZ ;  /* 0x000000400448723c */ /* 0x040fe200000018ff */
[--C-:B--2---:R-:W-:Y:S01]  /*4370*/  FFMA.FTZ R8, R14, c[0x0][0x23c], -R2.reuse ;  /* 0x00008f000e087a23 */ /* 0x104fe20000010802 */
[----:B---3--:R-:W-:Y:S01]  /*4380*/  F2FP.PACK_AB R125, R236, R235 ;  /* 0x000000ebec7d723e */ /* 0x008fe200000000ff */
[----:B------:R-:W-:Y:S01]  /*4390*/  FFMA.FTZ R2, R15, c[0x0][0x23c], -R2 ;  /* 0x00008f000f027a23 */ /* 0x000fe20000010802 */
[----:B-1----:R-:W-:Y:S01]  /*43a0*/  FMNMX.FTZ R0, R9, R0, !PT ;  /* 0x0000000009007209 */ /* 0x002fe20007810000 */
[----:B------:R1:W-:Y:S01]  /*43b0*/  MUFU.EX2 R237, R8 ;  /* 0x0000000800ed7308 */ /* 0x0003e20000000800 */
[----:B------:R-:W-:Y:S02]  /*43c0*/  LDSM.16.MT88.4 R12, [R213+0xa800] ;  /* 0x00a80000d50c783b */ /* 0x000fe40000004200 */
[C---:B------:R-:W-:Y:S05]  /*43d0*/  HMMA.16816.F32 R88, R4.reuse, R32, RZ ;  /* 0x000000200458723c */ /* 0x040fea00000018ff */
[----:B------:R2:W3:Y:S03]  /*43e0*/  MUFU.EX2 R248, R2 ;  /* 0x0000000200f87308 */ /* 0x0004e60000000800 */
[C---:B------:R-:W-:Y:S01]  /*43f0*/  HMMA.16816.F32 R104, R4.reuse, R52, RZ ;  /* 0x000000340468723c */ /* 0x040fe200000018ff */
[----:B-1----:R-:W1:Y:S07]  /*4400*/  SHFL.BFLY PT, R8, R0, 0x1, 0x1f ;  /* 0x0c201f0000087f89 */ /* 0x002e6e00000e0000 */
[----:B------:R-:W-:Y:S01]  /*4410*/  HMMA.16816.F32 R120, R4, R68, RZ ;  /* 0x000000440478723c */ /* 0x000fe200000018ff */
[----:B--2---:R-:W-:Y:S01]  /*4420*/  FMUL.FTZ R2, R136, c[0x0][0x23c] ;  /* 0x00008f0088027a20 */ /* 0x004fe20000410000 */
[----:B---3--:R-:W-:-:S06]  /*4430*/  F2FP.PACK_AB R127, R248, R237 ;  /* 0x000000edf87f723e */ /* 0x008fcc00000000ff */
[----:B------:R-:W-:Y:S01]  /*4440*/  HMMA.16816.F32 R152, R4, R26, RZ ;  /* 0x0000001a0498723c */ /* 0x000fe200000018ff */
[----:B------:R-:W-:-:S05]  /*4450*/  FSEL R2, R2, RZ, P1 ;  /* 0x000000ff02027208 */ /* 0x000fca0000800000 */
[--C-:B------:R-:W-:Y:S02]  /*4460*/  FFMA.FTZ R3, R92, c[0x0][0x23c], -R2.reuse ;  /* 0x00008f005c037a23 */ /* 0x100fe40000010802 */
[----:B------:R-:W-:Y:S02]  /*4470*/  HMMA.16816.F32 R168, R4, R30, RZ ;  /* 0x0000001e04a8723c */ /* 0x000fe400000018ff */
[----:B------:R2:W-:Y:S01]  /*4480*/  MUFU.EX2 R234, R3 ;  /* 0x0000000300ea7308 */ /* 0x0005e20000000800 */
[----:B-1----:R-:W-:Y:S01]  /*4490*/  FMNMX.FTZ R135, R0, R8, !PT ;  /* 0x0000000800877209 */ /* 0x002fe20007810000 */
[----:B------:R-:W-:-:S04]  /*44a0*/  FFMA.FTZ R0, R76, c[0x0][0x23c], -R2 ;  /* 0x00008f004c007a23 */ /* 0x000fc80000010802 */
[C---:B------:R-:W-:Y:S01]  /*44b0*/  HMMA.16816.F32 R44, R4.reuse, R38, RZ ;  /* 0x00000026042c723c */ /* 0x040fe200000018ff */
[----:B------:R-:W-:Y:S01]  /*44c0*/  FSETP.NEU.FTZ.AND P1, PT, R135, -INF , PT ;  /* 0xff8000008700780b */ /* 0x000fe20003f3d000 */
[----:B------:R1:W3:Y:S06]  /*44d0*/  MUFU.EX2 R207, R0 ;  /* 0x0000000000cf7308 */ /* 0x0002ec0000000800 */
[----:B------:R-:W-:Y:S01]  /*44e0*/  HMMA.16816.F32 R84, R4, R50, RZ ;  /* 0x000000320454723c */ /* 0x000fe200000018ff */
[----:B--2---:R-:W-:-:S04]  /*44f0*/  FFMA.FTZ R3, R61, c[0x0][0x23c], -R2 ;  /* 0x00008f003d037a23 */ /* 0x004fc80000010802 */
[----:B------:R2:W-:Y:S03]  /*4500*/  MUFU.EX2 R232, R3 ;  /* 0x0000000300e87308 */ /* 0x0005e60000000800 */
[----:B------:R-:W-:Y:S01]  /*4510*/  HMMA.16816.F32 R116, R4, R34, RZ ;  /* 0x000000220474723c */ /* 0x000fe200000018ff */
[----:B-1----:R-:W-:-:S05]  /*4520*/  FMUL.FTZ R0, R135, c[0x0][0x23c] ;  /* 0x00008f0087007a20 */ /* 0x002fca0000410000 */
[----:B------:R-:W-:Y:S02]  /*4530*/  FSEL R0, R0, RZ, P1 ;  /* 0x000000ff00007208 */ /* 0x000fe40000800000 */
[----:B------:R-:W-:Y:S01]  /*4540*/  HMMA.16816.F32 R128, R4, R54, RZ ;  /* 0x000000360480723c */ /* 0x000fe200000018ff */
[----:B--2---:R-:W-:-:S07]  /*4550*/  FFMA.FTZ R3, R60, c[0x0][0x23c], -R2 ;  /* 0x00008f003c037a23 */ /* 0x004fce0000010802 */
[----:B------:R-:W-:Y:S01]  /*4560*/  HMMA.16816.F32 R4, R4, R70, RZ ;  /* 0x000000460404723c */ /* 0x000fe200000018ff */
[----:B------:R1:W2:Y:S07]  /*4570*/  MUFU.EX2 R233, R3 ;  /* 0x0000000300e97308 */ /* 0x0002ae0000000800 */
        /* <DEDUP_REMOVED lines=8> */
[----:B------:R1:W4:Y:S07]  /*4600*/  MUFU.EX2 R205, R3 ;  /* 0x0000000300cd7308 */ /* 0x00032e0000000800 */
        /* <DEDUP_REMOVED lines=8> */
[----:B------:R1:W5:Y:S07]  /*4690*/  MUFU.EX2 R204, R3 ;  /* 0x0000000300cc7308 */ /* 0x00036e0000000800 */
        /* <DEDUP_REMOVED lines=8> */
[----:B------:R1:W1:Y:S07]  /*4720*/  MUFU.EX2 R201, R3 ;  /* 0x0000000300c97308 */ /* 0x00026e0000000800 */
[----:B------:R-:W-:Y:S07]  /*4730*/  HMMA.16816.F32 R124, R124, R22, R4 ;  /* 0x000000167c7c723c */ /* 0x000fee0000001804 */
[----:B---3--:R-:W-:-:S02]  /*4740*/  F2FP.PACK_AB R4, R207, R234 ;  /* 0x000000eacf04723e */ /* 0x008fc400000000ff */
[----:B--2---:R-:W-:Y:S01]  /*4750*/  F2FP.PACK_AB R6, R233, R232 ;  /* 0x000000e8e906723e */ /* 0x004fe200000000ff */
[--C-:B-1----:R-:W-:Y:S01]  /*4760*/  FFMA.FTZ R3, R101, c[0x0][0x23c], -R2.reuse ;  /* 0x00008f0065037a23 */ /* 0x102fe20000010802 */
[----:B----4-:R-:W-:Y:S01]  /*4770*/  F2FP.PACK_AB R5, R205, R206 ;  /* 0x000000cecd05723e */ /* 0x010fe200000000ff */
[----:B------:R-:W-:Y:S01]  /*4780*/  FFMA.FTZ R2, R100, c[0x0][0x23c], -R2 ;  /* 0x00008f0064027a23 */ /* 0x000fe20000010802 */
[----:B-----5:R-:W-:Y:S01]  /*4790*/  F2FP.PACK_AB R7, R204, R203 ;  /* 0x000000cbcc07723e */ /* 0x020fe200000000ff */
[----:B------:R1:W-:Y:S01]  /*47a0*/  MUFU.EX2 R200, R3 ;  /* 0x0000000300c87308 */ /* 0x0003e20000000800 */
[----:B------:R-:W-:-:S05]  /*47b0*/  F2FP.PACK_AB R128, R201, R202 ;  /* 0x000000cac980723e */ /* 0x000fca00000000ff */
[C---:B------:R-:W-:Y:S02]  /*47c0*/  HMMA.16816.F32 R144, R4.reuse, R24, RZ ;  /* 0x000000180490723c */ /* 0x040fe400000018ff */
[----:B------:R2:W3:Y:S06]  /*47d0*/  MUFU.EX2 R251, R2 ;  /* 0x0000000200fb7308 */ /* 0x0004ec0000000800 */
[----:B------:R-:W-:Y:S01]  /*47e0*/  HMMA.16816.F32 R196, R4, R26, RZ ;  /* 0x0000001a04c4723c */ /* 0x000fe200000018ff */
[----:B-1----:R-:W-:-:S04]  /*47f0*/  FADD.FTZ R3, R206, R205 ;  /* 0x000000cdce037221 */ /* 0x002fc80000010000 */
[----:B------:R-:W-:-:S03]  /*4800*/  FADD.FTZ R3, R203, R3 ;  /* 0x00000003cb037221 */ /* 0x000fc60000010000 */
[C---:B------:R-:W-:Y:S01]  /*4810*/  HMMA.16816.F32 R160, R4.reuse, R28, RZ ;  /* 0x0000001c04a0723c */ /* 0x040fe200000018ff */
[--C-:B--2---:R-:W-:Y:S01]  /*4820*/  FFMA.FTZ R2, R139, c[0x0][0x23c], -R0.reuse ;  /* 0x00008f008b027a23 */ /* 0x104fe20000010800 */
[----:B---3--:R-:W-:Y:S01]  /*4830*/  F2FP.PACK_AB R130, R251, R200 ;  /* 0x000000c8fb82723e */ /* 0x008fe200000000ff */
[----:B------:R-:W-:Y:S02]  /*4840*/  FADD.FTZ R3, R204, R3 ;  /* 0x00000003cc037221 */ /* 0x000fe40000010000 */
[----:B------:R1:W2:Y:S03]  /*4850*/  MUFU.EX2 R139, R2 ;  /* 0x00000002008b7308 */ /* 0x0002a60000000800 */
[C---:B------:R-:W-:Y:S08]  /*4860*/  HMMA.16816.F32 R192, R4.reuse, R30, RZ ;  /* 0x0000001e04c0723c */ /* 0x040ff000000018ff */
[----:B------:R-:W-:Y:S01]  /*4870*/  HMMA.16816.F32 R8, R4, R64, RZ ;  /* 0x000000400408723c */ /* 0x000fe200000018ff */
[----:B-1----:R-:W-:-:S07]  /*4880*/  FFMA.FTZ R2, R133, c[0x0][0x23c], -R0 ;  /* 0x00008f0085027a23 */ /* 0x002fce0000010800 */
[C---:B------:R-:W-:Y:S01]  /*4890*/  HMMA.16816.F32 R84, R4.reuse, R32, RZ ;  /* 0x000000200454723c */ /* 0x040fe200000018ff */
[----:B--2---:R-:W-:Y:S01]  /*48a0*/  FADD.FTZ R3, R139, R3 ;  /* 0x000000038b037221 */ /* 0x004fe20000010000 */
[----:B------:R1:W2:Y:S06]  /*48b0*/  MUFU.EX2 R138, R2 ;  /* 0x00000002008a7308 */ /* 0x0002ac0000000800 */
[C---:B------:R-:W-:Y:S08]  /*48c0*/  HMMA.16816.F32 R28, R4.reuse, R36, RZ ;  /* 0x00000024041c723c */ /* 0x040ff000000018ff */
[----:B------:R-:W-:Y:S01]  /*48d0*/  HMMA.16816.F32 R188, R4, R38, RZ ;  /* 0x0000002604bc723c */ /* 0x000fe200000018ff */
[--C-:B-1----:R-:W-:Y:S01]  /*48e0*/  FFMA.FTZ R2, R102, c[0x0][0x23c], -R0.reuse ;  /* 0x00008f0066027a23 */ /* 0x102fe20000010800 */
[----:B--2---:R-:W-:Y:S01]  /*48f0*/  F2FP.PACK_AB R129, R138, R139 ;  /* 0x0000008b8a81723e */ /* 0x004fe200000000ff */
[----:B------:R-:W-:-:S02]  /*4900*/  FFMA.FTZ R0, R132, c[0x0][0x23c], -R0 ;  /* 0x00008f0084007a23 */ /* 0x000fc40000010800 */
[----:B------:R1:W2:Y:S01]  /*4910*/  MUFU.EX2 R133, R2 ;  /* 0x0000000200857308 */ /* 0x0002a20000000800 */
[----:B------:R-:W-:Y:S02]  /*4920*/  FADD.FTZ R3, R138, R3 ;  /* 0x000000038a037221 */ /* 0x000fe40000010000 */
[C---:B------:R-:W-:Y:S05]  /*4930*/  HMMA.16816.F32 R100, R4.reuse, R52, RZ ;  /* 0x000000340464723c */ /* 0x040fea00000018ff */
[----:B------:R3:W4:Y:S03]  /*4940*/  MUFU.EX2 R250, R0 ;  /* 0x0000000000fa7308 */ /* 0x0007260000000800 */
[----:B------:R-:W-:Y:S01]  /*4950*/  HMMA.16816.F32 R24, R4, R48, RZ ;  /* 0x000000300418723c */ /* 0x000fe200000018ff */
[----:B-1----:R-:W-:-:S07]  /*4960*/  FADD.FTZ R2, R247, R246 ;  /* 0x000000f6f7027221 */ /* 0x002fce0000010000 */
[C---:B------:R-:W-:Y:S01]  /*4970*/  HMMA.16816.F32 R184, R4.reuse, R50, RZ ;  /* 0x0000003204b8723c */ /* 0x040fe200000018ff */
[----:B--2---:R-:W-:Y:S02]  /*4980*/  FADD.FTZ R3, R133, R3 ;  /* 0x0000000385037221 */ /* 0x004fe40000010000 */
[----:B------:R-:W-:Y:S02]  /*4990*/  FADD.FTZ R2, R245, R2 ;  /* 0x00000002f5027221 */ /* 0x000fe40000010000 */
[----:B---3--:R-:W-:Y:S01]  /*49a0*/  FADD.FTZ R0, R234, R207 ;  /* 0x000000cfea007221 */ /* 0x008fe20000010000 */
[----:B----4-:R-:W-:Y:S02]  /*49b0*/  F2FP.PACK_AB R131, R250, R133 ;  /* 0x00000085fa83723e */ /* 0x010fe400000000ff */
[----:B------:R-:W-:Y:S01]  /*49c0*/  HMMA.16816.F32 R180, R4, R66, RZ ;  /* 0x0000004204b4723c */ /* 0x000fe200000018ff */
[----:B------:R-:W-:Y:S02]  /*49d0*/  FADD.FTZ R2, R252, R2 ;  /* 0x00000002fc027221 */ /* 0x000fe40000010000 */
[----:B------:R-:W-:-:S02]  /*49e0*/  FADD.FTZ R0, R232, R0 ;  /* 0x00000000e8007221 */ /* 0x000fc40000010000 */
[----:B------:R-:W-:Y:S02]  /*49f0*/  FADD.FTZ R2, R241, R2 ;  /* 0x00000002f1027221 */ /* 0x000fe40000010000 */
[----:B------:R-:W-:Y:S01]  /*4a00*/  FADD.FTZ R250, R250, R3 ;  /* 0x00000003fafa7221 */ /* 0x000fe20000010000 */
[----:B------:R-:W-:Y:S01]  /*4a10*/  HMMA.16816.F32 R176, R4, R34, RZ ;  /* 0x0000002204b0723c */ /* 0x000fe200000018ff */
[----:B------:R-:W-:-:S04]  /*4a20*/  FADD.FTZ R2, R243, R2 ;  /* 0x00000002f3027221 */ /* 0x000fc80000010000 */
[----:B------:R-:W-:-:S03]  /*4a30*/  FADD.FTZ R2, R242, R2 ;  /* 0x00000002f2027221 */ /* 0x000fc60000010000 */
[----:B------:R-:W-:Y:S01]  /*4a40*/  HMMA.16816.F32 R140, R4, R54, RZ ;  /* 0x00000036048c723c */ /* 0x000fe200000018ff */
[----:B------:R-:W-:-:S07]  /*4a50*/  FADD.FTZ R249, R249, R2 ;  /* 0x00000002f9f97221 */ /* 0x000fce0000010000 */
        /* <DEDUP_REMOVED lines=15> */
[----:B------:R-:W-:-:S04]  /*4b50*/  FADD.FTZ R0, R237, R0 ;  /* 0x00000000ed007221 */ /* 0x000fc80000010000 */
        /* <DEDUP_REMOVED lines=22> */
[----:B------:R-:W1:Y:S01]  /*4cc0*/  S2R R132, SR_TID.X ;  /* 0x0000000000847919 */ /* 0x000e620000002100 */
[----:B------:R-:W-:Y:S02]  /*4cd0*/  UISETP.GT.AND UP0, UPT, UR20, UR9, UPT ;  /* 0x000000091400728c */ /* 0x000fe4000bf04270 */
[----:B------:R-:W-:Y:S01]  /*4ce0*/  UIMAD UR5, UR5, UR17, UR10 ;  /* 0x00000011050572a4 */ /* 0x000fe2000f8e020a */
[----:B-1----:R-:W-:-:S05]  /*4cf0*/  IMAD.SHL.U32 R132, R132, 0x2, RZ ;  /* 0x0000000284847824 */ /* 0x002fca00078e00ff */
[----:B------:R-:W-:Y:S01]  /*4d00*/  LOP3.LUT R132, R132, 0x6, RZ, 0xc0, !PT ;  /* 0x0000000684847812 */ /* 0x000fe200078ec0ff */
[----:B------:R-:W-:Y:S01]  /*4d10*/  BAR.SYNC.DEFER_BLOCKING 0x0 ;  /* 0x0000000000007b1d */ /* 0x000fe20000010000 */
[----:B--2---:R-:W-:-:S05]  /*4d20*/  IMAD.WIDE.U32 R2, R2, UR17, R6 ;  /* 0x0000001102027c25 */ /* 0x004fca000f8e0006 */
[----:B------:R-:W-:Y:S01]  /*4d30*/  IADD3 R0, R3, UR5, RZ ;  /* 0x0000000503007c10 */ /* 0x000fe2000fffe0ff */
[----:B------:R-:W-:Y:S01]  /*4d40*/  IMAD.U32 R3, RZ, RZ, UR25 ;  /* 0x00000019ff037e24 */ /* 0x000fe2000f8e00ff */
[----:B------:R-:W-:-:S04]  /*4d50*/  LEA R20, P0, R2, c[0x0][0x170], 0x1 ;  /* 0x00005c0002147a11 */ /* 0x000fc800078008ff */
[----:B------:R-:W-:Y:S01]  /*4d60*/  LEA.HI.X R21, R2, c[0x0][0x174], R0, 0x1, P0 ;  /* 0x00005d0002157a11 */ /* 0x000fe200000f0c00 */
[----:B------:R-:W-:Y:S01]  /*4d70*/  IMAD.U32 R0, RZ, RZ, UR25 ;  /* 0x00000019ff007e24 */ /* 0x000fe2000f8e00ff */
[----:B------:R-:W-:-:S03]  /*4d80*/  LEA R2, P0, R3, R20, 0x1 ;  /* 0x0000001403027211 */ /* 0x000fc600078008ff */
[----:B------:R-:W-:Y:S01]  /*4d90*/  @!PT LDS RZ, [RZ] ;  /* 0x00000000fffff984 */ /* 0x000fe20000000800 */
[----:B------:R-:W-:Y:S01]  /*4da0*/  @!PT LDS RZ, [RZ] ;  /* 0x00000000fffff984 */ /* 0x000fe20000000800 */
[----:B------:R-:W-:Y:S01]  /*4db0*/  @!PT LDS RZ, [RZ] ;  /* 0x00000000fffff984 */ /* 0x000fe20000000800 */
[----:B------:R1:W-:Y:S01]  /*4dc0*/  LDGSTS.E.BYPASS.LTC128B.128 [R223+0xa000], [R20.64] ;  /* 0x0a00000014df7fae */ /* 0x0003e2000b901d52 */
[----:B------:R-:W-:Y:S01]  /*4dd0*/  LEA.HI.X R3, R0, R21, R4, 0x1, P0 ;  /* 0x0000001500037211 */ /* 0x000fe200000f0c04 */
[----:B------:R-:W-:Y:S02]  /*4de0*/  IMAD.U32 R0, RZ, RZ, UR20 ;  /* 0x00000014ff007e24 */ /* 0x000fe4000f8e00ff */
[----:B------:R1:W-:Y:S02]  /*4df0*/  LDGSTS.E.BYPASS.LTC128B.128 [R223+0xb000], [R20.64+0x80] ;  /* 0x0b00008014df7fae */ /* 0x0003e4000b901d52 */
[----:B------:R-:W-:Y:S02]  /*4e00*/  IMAD R0, R0, 0x20, R132 ;  /* 0x0000002000007824 */ /* 0x000fe400078e0284 */
[----:B------:R2:W-:Y:S03]  /*4e10*/  LDGSTS.E.BYPASS.LTC128B.128 [R223+0xa800], [R2.64] ;  /* 0x0a80000002df7fae */ /* 0x0005e6000b901d52 */
[C---:B------:R-:W-:Y:S01]  /*4e20*/  ISETP.GE.AND P6, PT, R0.reuse, R231, PT ;  /* 0x000000e70000720c */ /* 0x040fe20003fc6270 */
[----:B------:R2:W-:Y:S01]  /*4e30*/  LDGSTS.E.BYPASS.LTC128B.128 [R223+0xb800], [R2.64+0x80] ;  /* 0x0b80008002df7fae */ /* 0x0005e2000b901d52 */
[----:B------:R-:W-:-:S02]  /*4e40*/  ISETP.GE.AND P0, PT, R0, R230, PT ;  /* 0x000000e60000720c */ /* 0x000fc40003f06270 */
[C---:B------:R-:W-:Y:S01]  /*4e50*/  ISETP.LT.OR P6, PT, R0.reuse, R227, P6 ;  /* 0x000000e30000720c */ /* 0x040fe200037c1670 */
[----:B------:R-:W-:Y:S01]  /*4e60*/  LDSM.16.M88.4 R24, [R208+0x8000] ;  /* 0x00800000d018783b */ /* 0x000fe20000000200 */
[C---:B------:R-:W-:Y:S02]  /*4e70*/  ISETP.GE.AND P2, PT, R0.reuse, R229, PT ;  /* 0x000000e50000720c */ /* 0x040fe40003f46270 */
[C---:B------:R-:W-:Y:S01]  /*4e80*/  ISETP.LT.OR P0, PT, R0.reuse, R226, P0 ;  /* 0x000000e20000720c */ /* 0x040fe20000701670 */
[----:B------:R-:W3:Y:S01]  /*4e90*/  LDSM.16.M88.4 R4, [R210+0x2000] ;  /* 0x00200000d204783b */ /* 0x000ee20000000200 */
[----:B------:R-:W-:-:S03]  /*4ea0*/  ISETP.LT.OR P2, PT, R0, R225, P2 ;  /* 0x000000e10000720c */ /* 0x000fc60001741670 */
[----:B------:R-:W4:Y:S04]  /*4eb0*/  LDSM.16.M88.4 R28, [R208+0x8800] ;  /* 0x00880000d01c783b */ /* 0x000f280000000200 */
[----:B------:R-:W5:Y:S04]  /*4ec0*/  LDSM.16.M88.4 R8, [R210] ;  /* 0x00000000d208783b */ /* 0x000f680000000200 */
[----:B------:R-:W-:Y:S04]  /*4ed0*/  LDSM.16.M88.4 R140, [R219] ;  /* 0x00000000db8c783b */ /* 0x000fe80000000200 */
[----:B------:R-:W1:Y:S01]  /*4ee0*/  LDSM.16.M88.4 R12, [R212+0x2000] ;  /* 0x00200000d40c783b */ /* 0x000e620000000200 */
[----:B--2---:R-:W-:-:S03]  /*4ef0*/  IADD3 R2, R0, 0x1, RZ ;  /* 0x0000000100027810 */ /* 0x004fc60007ffe0ff */
[----:B------:R-:W2:Y:S01]  /*4f00*/  LDSM.16.M88.4 R32, [R222] ;  /* 0x00000000de20783b */ /* 0x000ea20000000200 */
[----:B------:R-:W-:Y:S02]  /*4f10*/  IADD3 R3, R0, 0x11, RZ ;  /* 0x0000001100037810 */ /* 0x000fe40007ffe0ff */
[C---:B------:R-:W-:Y:S01]  /*4f20*/  ISETP.GE.AND P5, PT, R2.reuse, R231, PT ;  /* 0x000000e70200720c */ /* 0x040fe20003fa6270 */
[----:B------:R-:W1:Y:S01]  /*4f30*/  LDSM.16.M88.4 R16, [R212] ;  /* 0x00000000d410783b */ /* 0x000e620000000200 */
[C---:B------:R-:W-:Y:S02]  /*4f40*/  ISETP.GE.AND P3, PT, R2.reuse, R230, PT ;  /* 0x000000e60200720c */ /* 0x040fe40003f66270 */
[C---:B------:R-:W-:Y:S01]  /*4f50*/  ISETP.GE.AND P4, PT, R2.reuse, R229, PT ;  /* 0x000000e50200720c */ /* 0x040fe20003f86270 */
[----:B------:R-:W0:Y:S01]  /*4f60*/  LDGDEPBAR ;  /* 0x00000000000079af */ /* 0x000e220000000000 */
[C---:B------:R-:W-:Y:S02]  /*4f70*/  ISETP.GE.AND P1, PT, R2.reuse, R228, PT ;  /* 0x000000e40200720c */ /* 0x040fe40003f26270 */
[----:B------:R-:W-:-:S02]  /*4f80*/  ISETP.LT.OR P5, PT, R2, R227, P5 ;  /* 0x000000e30200720c */ /* 0x000fc40002fa1670 */
[C---:B------:R-:W-:Y:S02]  /*4f90*/  ISETP.LT.OR P3, PT, R2.reuse, R226, P3 ;  /* 0x000000e20200720c */ /* 0x040fe40001f61670 */
[C---:B------:R-:W-:Y:S02]  /*4fa0*/  ISETP.LT.OR P4, PT, R2.reuse, R225, P4 ;  /* 0x000000e10200720c */ /* 0x040fe40002781670 */
[----:B------:R-:W-:Y:S02]  /*4fb0*/  ISETP.LT.OR P1, PT, R2, R224, P1 ;  /* 0x000000e00200720c */ /* 0x000fe40000f21670 */
[----:B------:R-:W-:Y:S01]  /*4fc0*/  IADD3 R2, R0, 0x8, RZ ;  /* 0x0000000800027810 */ /* 0x000fe20007ffe0ff */
[C---:B---3--:R-:W-:Y:S08]  /*4fd0*/  HMMA.16816.F32 R180, R4.reuse, R24, RZ ;  /* 0x0000001804b4723c */ /* 0x048ff000000018ff */
[C---:B------:R-:W-:Y:S08]  /*4fe0*/  HMMA.16816.F32 R192, R4.reuse, R26, RZ ;  /* 0x0000001a04c0723c */ /* 0x040ff000000018ff */
[C---:B----4-:R-:W-:Y:S08]  /*4ff0*/  HMMA.16816.F32 R176, R4.reuse, R28, RZ ;  /* 0x0000001c04b0723c */ /* 0x050ff000000018ff */
[----:B------:R-:W-:Y:S01]  /*5000*/  HMMA.16816.F32 R184, R4, R30, RZ ;  /* 0x0000001e04b8723c */ /* 0x000fe200000018ff */
[----:B------:R-:W-:Y:S07]  /*5010*/  LDSM.16.M88.4 R4, [R218+0x2000] ;  /* 0x00200000da04783b */ /* 0x000fee0000000200 */
[C---:B-----5:R-:W-:Y:S08]  /*5020*/  HMMA.16816.F32 R200, R8.reuse, R24, RZ ;  /* 0x0000001808c8723c */ /* 0x060ff000000018ff */
[C---:B------:R-:W-:Y:S01]  /*5030*/  HMMA.16816.F32 R196, R8.reuse, R26, RZ ;  /* 0x0000001a08c4723c */ /* 0x040fe200000018ff */
[----:B------:R-:W3:Y:S07]  /*5040*/  LDSM.16.M88.4 R24, [R216+0x8000] ;  /* 0x00800000d818783b */ /* 0x000eee0000000200 */
[C---:B------:R-:W-:Y:S08]  /*5050*/  HMMA.16816.F32 R188, R8.reuse, R28, RZ ;  /* 0x0000001c08bc723c */ /* 0x040ff000000018ff */
[----:B------:R-:W-:Y:S01]  /*5060*/  HMMA.16816.F32 R8, R8, R30, RZ ;  /* 0x0000001e0808723c */ /* 0x000fe200000018ff */
[----:B------:R-:W4:Y:S07]  /*5070*/  LDSM.16.M88.4 R28, [R216+0x8800] ;  /* 0x00880000d81c783b */ /* 0x000f2e0000000200 */
[C---:B-1----:R-:W-:Y:S08]  /*5080*/  HMMA.16816.F32 R180, R12.reuse, R140, R180 ;  /* 0x0000008c0cb4723c */ /* 0x042ff000000018b4 */
[C---:B--2---:R-:W-:Y:S08]  /*5090*/  HMMA.16816.F32 R176, R12.reuse, R32, R176 ;  /* 0x000000200cb0723c */ /* 0x044ff000000018b0 */
[C---:B------:R-:W-:Y:S08]  /*50a0*/  HMMA.16816.F32 R192, R12.reuse, R142, R192 ;  /* 0x0000008e0cc0723c */ /* 0x040ff000000018c0 */
[----:B------:R-:W-:Y:S08]  /*50b0*/  HMMA.16816.F32 R12, R12, R34, R184 ;  /* 0x000000220c0c723c */ /* 0x000ff000000018b8 */
[C---:B------:R-:W-:Y:S08]  /*50c0*/  HMMA.16816.F32 R204, R16.reuse, R140, R200 ;  /* 0x0000008c10cc723c */ /* 0x040ff000000018c8 */
[C---:B------:R-:W-:Y:S08]  /*50d0*/  HMMA.16816.F32 R200, R16.reuse, R32, R188 ;  /* 0x0000002010c8723c */ /* 0x040ff000000018bc */
[----:B------:R-:W-:Y:S01]  /*50e0*/  HMMA.16816.F32 R188, R16, R34, R8 ;  /* 0x0000002210bc723c */ /* 0x000fe20000001808 */
[----:B------:R-:W1:Y:S04]  /*50f0*/  LDSM.16.M88.4 R8, [R218] ;  /* 0x00000000da08783b */ /* 0x000e680000000200 */
[----:B------:R-:W-:Y:S03]  /*5100*/  LDSM.16.M88.4 R32, [R215+0x800] ;  /* 0x00080000d720783b */ /* 0x000fe60000000200 */
[----:B---3--:R-:W-:Y:S08]  /*5110*/  HMMA.16816.F32 R184, R4, R24, R180 ;  /* 0x0000001804b8723c */ /* 0x008ff000000018b4 */
[----:B------:R-:W-:Y:S01]  /*5120*/  HMMA.16816.F32 R196, R16, R142, R196 ;  /* 0x0000008e10c4723c */ /* 0x000fe200000018c4 */
[----:B------:R-:W-:Y:S04]  /*5130*/  LDSM.16.M88.4 R140, [R215] ;  /* 0x00000000d78c783b */ /* 0x000fe80000000200 */
[----:B------:R-:W2:Y:S03]  /*5140*/  LDSM.16.M88.4 R16, [R217] ;  /* 0x00000000d910783b */ /* 0x000ea60000000200 */
[C---:B----4-:R-:W-:Y:S08]  /*5150*/  HMMA.16816.F32 R176, R4.reuse, R28, R176 ;  /* 0x0000001c04b0723c */ /* 0x050ff000000018b0 */
[C---:B------:R-:W-:Y:S08]  /*5160*/  HMMA.16816.F32 R180, R4.reuse, R26, R192 ;  /* 0x0000001a04b4723c */ /* 0x040ff000000018c0 */
[----:B------:R-:W-:Y:S01]  /*5170*/  HMMA.16816.F32 R12, R4, R30, R12 ;  /* 0x0000001e040c723c */ /* 0x000fe2000000180c */
[----:B------:R-:W3:Y:S07]  /*5180*/  LDSM.16.M88.4 R4, [R217+0x2000] ;  /* 0x00200000d904783b */ /* 0x000eee0000000200 */
[C---:B-1----:R-:W-:Y:S08]  /*5190*/  HMMA.16816.F32 R192, R8.reuse, R28, R200 ;  /* 0x0000001c08c0723c */ /* 0x042ff000000018c8 */
[C---:B------:R-:W-:Y:S08]  /*51a0*/  HMMA.16816.F32 R232, R8.reuse, R24, R204 ;  /* 0x0000001808e8723c */ /* 0x040ff000000018cc */
[C---:B------:R-:W-:Y:S01]  /*51b0*/  HMMA.16816.F32 R200, R8.reuse, R30, R188 ;  /* 0x0000001e08c8723c */ /* 0x040fe200000018bc */
[----:B------:R-:W-:Y:S07]  /*51c0*/  LDSM.16.M88.4 R28, [R208+0x9800] ;  /* 0x00980000d01c783b */ /* 0x000fee0000000200 */
[----:B------:R-:W-:Y:S01]  /*51d0*/  HMMA.16816.F32 R204, R8, R26, R196 ;  /* 0x0000001a08cc723c */ /* 0x000fe200000018c4 */
[----:B------:R-:W-:Y:S07]  /*51e0*/  LDSM.16.M88.4 R24, [R208+0x9000] ;  /* 0x00900000d018783b */ /* 0x000fee0000000200 */
[----:B--2---:R-:W-:Y:S08]  /*51f0*/  HMMA.16816.F32 R192, R16, R32, R192 ;  /* 0x0000002010c0723c */ /* 0x004ff000000018c0 */
[C---:B---3--:R-:W-:Y:S08]  /*5200*/  HMMA.16816.F32 R188, R4.reuse, R142, R180 ;  /* 0x0000008e04bc723c */ /* 0x048ff000000018b4 */
[C---:B------:R-:W-:Y:S08]  /*5210*/  HMMA.16816.F32 R196, R4.reuse, R140, R184 ;  /* 0x0000008c04c4723c */ /* 0x040ff000000018b8 */
[C---:B------:R-:W-:Y:S08]  /*5220*/  HMMA.16816.F32 R180, R4.reuse, R32, R176 ;  /* 0x0000002004b4723c */ /* 0x040ff000000018b0 */
[----:B------:R-:W-:Y:S01]  /*5230*/  HMMA.16816.F32 R8, R4, R34, R12 ;  /* 0x000000220408723c */ /* 0x000fe2000000180c */
[----:B------:R-:W1:Y:S04]  /*5240*/  LDSM.16.M88.4 R4, [R210+0x6000] ;  /* 0x00600000d204783b */ /* 0x000e680000000200 */
[----:B------:R-:W2:Y:S03]  /*5250*/  LDSM.16.M88.4 R12, [R210+0x4000] ;  /* 0x00400000d20c783b */ /* 0x000ea60000000200 */
[C---:B------:R-:W-:Y:S08]  /*5260*/  HMMA.16816.F32 R176, R16.reuse, R140, R232 ;  /* 0x0000008c10b0723c */ /* 0x040ff000000018e8 */
[C---:B------:R-:W-:Y:S01]  /*5270*/  HMMA.16816.F32 R184, R16.reuse, R142, R204 ;  /* 0x0000008e10b8723c */ /* 0x040fe200000018cc */
[----:B------:R-:W-:Y:S07]  /*5280*/  LDSM.16.M88.4 R140, [R221] ;  /* 0x00000000dd8c783b */ /* 0x000fee0000000200 */
[----:B------:R-:W-:Y:S01]  /*5290*/  HMMA.16816.F32 R16, R16, R34, R200 ;  /* 0x000000221010723c */ /* 0x000fe200000018c8 */
[----:B------:R-:W-:Y:S07]  /*52a0*/  LDSM.16.M88.4 R32, [R216+0x9000] ;  /* 0x00900000d820783b */ /* 0x000fee0000000200 */
[C---:B-1----:R-:W-:Y:S08]  /*52b0*/  HMMA.16816.F32 R196, R4.reuse, R24, R196 ;  /* 0x0000001804c4723c */ /* 0x042ff000000018c4 */
[C---:B------:R-:W-:Y:S08]  /*52c0*/  HMMA.16816.F32 R232, R4.reuse, R26, R188 ;  /* 0x0000001a04e8723c */ /* 0x040ff000000018bc */
[C---:B------:R-:W-:Y:S08]  /*52d0*/  HMMA.16816.F32 R204, R4.reuse, R28, R180 ;  /* 0x0000001c04cc723c */ /* 0x040ff000000018b4 */
[----:B------:R-:W-:Y:S01]  /*52e0*/  HMMA.16816.F32 R200, R4, R30, R8 ;  /* 0x0000001e04c8723c */ /* 0x000fe20000001808 */
[----:B------:R-:W1:Y:S04]  /*52f0*/  LDSM.16.M88.4 R4, [R212+0x6000] ;  /* 0x00600000d404783b */ /* 0x000e680000000200 */
[----:B------:R-:W3:Y:S03]  /*5300*/  LDSM.16.M88.4 R8, [R212+0x4000] ;  /* 0x00400000d408783b */ /* 0x000ee60000000200 */
[C---:B--2---:R-:W-:Y:S08]  /*5310*/  HMMA.16816.F32 R180, R12.reuse, R24, R176 ;  /* 0x000000180cb4723c */ /* 0x044ff000000018b0 */
[C---:B------:R-:W-:Y:S01]  /*5320*/  HMMA.16816.F32 R188, R12.reuse, R26, R184 ;  /* 0x0000001a0cbc723c */ /* 0x040fe200000018b8 */
[----:B------:R-:W2:Y:S07]  /*5330*/  LDSM.16.M88.4 R24, [R220] ;  /* 0x00000000dc18783b */ /* 0x000eae0000000200 */
[C---:B------:R-:W-:Y:S08]  /*5340*/  HMMA.16816.F32 R184, R12.reuse, R28, R192 ;  /* 0x0000001c0cb8723c */ /* 0x040ff000000018c0 */
[----:B------:R-:W-:Y:S01]  /*5350*/  HMMA.16816.F32 R176, R12, R30, R16 ;  /* 0x0000001e0cb0723c */ /* 0x000fe20000001810 */
[----:B------:R-:W4:Y:S04]  /*5360*/  LDSM.16.M88.4 R12, [R218+0x6000] ;  /* 0x00600000da0c783b */ /* 0x000f280000000200 */
[----:B------:R-:W5:Y:S03]  /*5370*/  LDSM.16.M88.4 R16, [R218+0x4000] ;  /* 0x00400000da10783b */ /* 0x000f660000000200 */
[-C--:B-1----:R-:W-:Y:S08]  /*5380*/  HMMA.16816.F32 R28, R4, R140.reuse, R196 ;  /* 0x0000008c041c723c */ /* 0x082ff000000018c4 */
[C---:B---3--:R-:W-:Y:S08]  /*5390*/  HMMA.16816.F32 R180, R8.reuse, R140, R180 ;  /* 0x0000008c08b4723c */ /* 0x048ff000000018b4 */
[C---:B------:R-:W-:Y:S08]  /*53a0*/  HMMA.16816.F32 R192, R8.reuse, R142, R188 ;  /* 0x0000008e08c0723c */ /* 0x040ff000000018bc */
[----:B--2---:R-:W-:Y:S08]  /*53b0*/  HMMA.16816.F32 R188, R8, R24, R184 ;  /* 0x0000001808bc723c */ /* 0x004ff000000018b8 */
[----:B----4-:R-:W-:Y:S01]  /*53c0*/  HMMA.16816.F32 R184, R12, R32, R28 ;  /* 0x000000200cb8723c */ /* 0x010fe2000000181c */
[----:B------:R-:W1:Y:S07]  /*53d0*/  LDSM.16.M88.4 R28, [R216+0x9800] ;  /* 0x00980000d81c783b */ /* 0x000e6e0000000200 */
[C---:B------:R-:W-:Y:S08]  /*53e0*/  HMMA.16816.F32 R196, R4.reuse, R142, R232 ;  /* 0x0000008e04c4723c */ /* 0x040ff000000018e8 */
[C---:B------:R-:W-:Y:S08]  /*53f0*/  HMMA.16816.F32 R204, R4.reuse, R24, R204 ;  /* 0x0000001804cc723c */ /* 0x040ff000000018cc */
[-C--:B------:R-:W-:Y:S01]  /*5400*/  HMMA.16816.F32 R200, R4, R26.reuse, R200 ;  /* 0x0000001a04c8723c */ /* 0x080fe200000018c8 */
[----:B------:R-:W-:Y:S07]  /*5410*/  LDSM.16.M88.4 R4, [R217+0x6000] ;  /* 0x00600000d904783b */ /* 0x000fee0000000200 */
[----:B------:R-:W-:Y:S01]  /*5420*/  HMMA.16816.F32 R232, R8, R26, R176 ;  /* 0x0000001a08e8723c */ /* 0x000fe200000018b0 */
[----:B------:R-:W-:Y:S04]  /*5430*/  LDSM.16.M88.4 R24, [R215+0x1000] ;  /* 0x00100000d718783b */ /* 0x000fe80000000200 */
[----:B------:R-:W2:Y:S03]  /*5440*/  LDSM.16.M88.4 R8, [R217+0x4000] ;  /* 0x00400000d908783b */ /* 0x000ea60000000200 */
[----:B-----5:R-:W-:Y:S08]  /*5450*/  HMMA.16816.F32 R140, R16, R32, R180 ;  /* 0x00000020108c723c */ /* 0x020ff000000018b4 */
[-C--:B------:R-:W-:Y:S08]  /*5460*/  HMMA.16816.F32 R176, R12, R34.reuse, R196 ;  /* 0x000000220cb0723c */ /* 0x080ff000000018c4 */
[----:B------:R-:W-:Y:S08]  /*5470*/  HMMA.16816.F32 R32, R16, R34, R192 ;  /* 0x000000221020723c */ /* 0x000ff000000018c0 */
[C---:B-1----:R-:W-:Y:S08]  /*5480*/  HMMA.16816.F32 R192, R12.reuse, R28, R204 ;  /* 0x0000001c0cc0723c */ /* 0x042ff000000018cc */
[----:B------:R-:W-:Y:S01]  /*5490*/  HMMA.16816.F32 R200, R12, R30, R200 ;  /* 0x0000001e0cc8723c */ /* 0x000fe200000018c8 */
[----:B------:R-:W1:Y:S01]  /*54a0*/  LDSM.16.M88.4 R12, [R215+0x1800] ;  /* 0x00180000d70c783b */ /* 0x000e620000000200 */
[----:B------:R-:W-:-:S06]  /*54b0*/  DEPBAR.LE SB0, 0x0 ;  /* 0x000080000000791a */ /* 0x000fcc0000000000 */
[-C--:B--2---:R-:W-:Y:S08]  /*54c0*/  HMMA.16816.F32 R140, R8, R24.reuse, R140 ;  /* 0x00000018088c723c */ /* 0x084ff0000000188c */
[----:B------:R-:W-:Y:S08]  /*54d0*/  HMMA.16816.F32 R184, R4, R24, R184 ;  /* 0x0000001804b8723c */ /* 0x000ff000000018b8 */
[----:B------:R-:W-:Y:S08]  /*54e0*/  HMMA.16816.F32 R180, R16, R28, R188 ;  /* 0x0000001c10b4723c */ /* 0x000ff000000018bc */
[----:B------:R-:W-:Y:S01]  /*54f0*/  HMMA.16816.F32 R188, R4, R26, R176 ;  /* 0x0000001a04bc723c */ /* 0x000fe200000018b0 */
[----:B------:R-:W-:Y:S01]  /*5500*/  FSEL R22, R140, -INF , !P6 ;  /* 0xff8000008c167808 */ /* 0x000fe20007000000 */
[----:B------:R-:W-:Y:S01]  /*5510*/  BAR.SYNC.DEFER_BLOCKING 0x0 ;  /* 0x0000000000007b1d */ /* 0x000fe20000010000 */
[----:B------:R-:W-:-:S02]  /*5520*/  ISETP.GE.AND P6, PT, R0, R228, PT ;  /* 0x000000e40000720c */ /* 0x000fc40003fc6270 */
[----:B------:R-:W-:Y:S02]  /*5530*/  FSEL R23, R142, -INF , !P0 ;  /* 0xff8000008e177808 */ /* 0x000fe40004000000 */
[----:B------:R-:W-:Y:S01]  /*5540*/  ISETP.LT.OR P6, PT, R0, R224, P6 ;  /* 0x000000e00000720c */ /* 0x000fe200037c1670 */
[----:B------:R-:W-:Y:S01]  /*5550*/  HMMA.16816.F32 R176, R8, R26, R32 ;  /* 0x0000001a08b0723c */ /* 0x000fe20000001820 */
[----:B------:R-:W-:Y:S02]  /*5560*/  FSEL R25, R184, -INF , !P2 ;  /* 0xff800000b8197808 */ /* 0x000fe40005000000 */
[----:B------:R-:W-:Y:S02]  /*5570*/  FSEL R29, R186, -INF , !P6 ;  /* 0xff800000ba1d7808 */ /* 0x000fe40007000000 */
[----:B------:R-:W-:Y:S02]  /*5580*/  FSEL R132, R185, -INF , !P4 ;  /* 0xff800000b9847808 */ /* 0x000fe40006000000 */
[----:B------:R-:W-:-:S02]  /*5590*/  ISETP.GE.AND P0, PT, R2, R231, PT ;  /* 0x000000e70200720c */ /* 0x000fc40003f06270 */
[C---:B------:R-:W-:Y:S02]  /*55a0*/  ISETP.GE.AND P2, PT, R2.reuse, R230, PT ;  /* 0x000000e60200720c */ /* 0x040fe40003f46270 */
[C---:B------:R-:W-:Y:S02]  /*55b0*/  ISETP.GE.AND P6, PT, R2.reuse, R229, PT ;  /* 0x000000e50200720c */ /* 0x040fe40003fc6270 */
[----:B------:R-:W-:Y:S02]  /*55c0*/  ISETP.GE.AND P4, PT, R2, R228, PT ;  /* 0x000000e40200720c */ /* 0x000fe40003f86270 */
[----:B------:R-:W-:Y:S02]  /*55d0*/  FSEL R35, R187, -INF , !P1 ;  /* 0xff800000bb237808 */ /* 0x000fe40004800000 */
[----:B------:R-:W-:Y:S01]  /*55e0*/  FSEL R28, R141, -INF , !P5 ;  /* 0xff8000008d1c7808 */ /* 0x000fe20006800000 */
[----:B-1----:R-:W-:Y:S01]  /*55f0*/  HMMA.16816.F32 R184, R8, R12, R180 ;  /* 0x0000000c08b8723c */ /* 0x002fe200000018b4 */
[----:B------:R-:W-:-:S02]  /*5600*/  FSEL R34, R143, -INF , !P3 ;  /* 0xff8000008f227808 */ /* 0x000fc40005800000 */
[C---:B------:R-:W-:Y:S02]  /*5610*/  ISETP.LT.OR P0, PT, R2.reuse, R227, P0 ;  /* 0x000000e30200720c */ /* 0x040fe40000701670 */
[C---:B------:R-:W-:Y:S02]  /*5620*/  ISETP.LT.OR P2, PT, R2.reuse, R226, P2 ;  /* 0x000000e20200720c */ /* 0x040fe40001741670 */
[C---:B------:R-:W-:Y:S01]  /*5630*/  ISETP.LT.OR P6, PT, R2.reuse, R225, P6 ;  /* 0x000000e10200720c */ /* 0x040fe200037c1670 */
[----:B------:R-:W-:Y:S01]  /*5640*/  HMMA.16816.F32 R140, R16, R30, R232 ;  /* 0x0000001e108c723c */ /* 0x000fe200000018e8 */
[----:B------:R-:W-:Y:S02]  /*5650*/  ISETP.LT.OR P4, PT, R2, R224, P4 ;  /* 0x000000e00200720c */ /* 0x000fe40002781670 */
[----:B------:R-:W-:Y:S02]  /*5660*/  IADD3 R2, R0, 0x9, RZ ;  /* 0x0000000900027810 */ /* 0x000fe40007ffe0ff */
[----:B------:R-:W-:-:S02]  /*5670*/  FSEL R27, R176, -INF , !P0 ;  /* 0xff800000b01b7808 */ /* 0x000fc40004000000 */
[C---:B------:R-:W-:Y:S01]  /*5680*/  ISETP.GE.AND P5, PT, R2.reuse, R231, PT ;  /* 0x000000e70200720c */ /* 0x040fe20003fa6270 */
[C---:B------:R-:W-:Y:S01]  /*5690*/  HMMA.16816.F32 R180, R4.reuse, R12, R192 ;  /* 0x0000000c04b4723c */ /* 0x040fe200000018c0 */
[C---:B------:R-:W-:Y:S02]  /*56a0*/  ISETP.GE.AND P3, PT, R2.reuse, R230, PT ;  /* 0x000000e60200720c */ /* 0x040fe40003f66270 */
[C---:B------:R-:W-:Y:S02]  /*56b0*/  ISETP.GE.AND P1, PT, R2.reuse, R229, PT ;  /* 0x000000e50200720c */ /* 0x040fe40003f26270 */
[C---:B------:R-:W-:Y:S02]  /*56c0*/  ISETP.GE.AND P0, PT, R2.reuse, R228, PT ;  /* 0x000000e40200720c */ /* 0x040fe40003f06270 */
[C---:B------:R-:W-:Y:S01]  /*56d0*/  ISETP.LT.OR P5, PT, R2.reuse, R227, P5 ;  /* 0x000000e30200720c */ /* 0x040fe20002fa1670 */
[----:B------:R-:W-:Y:S01]  /*56e0*/  HMMA.16816.F32 R4, R4, R14, R200 ;  /* 0x0000000e0404723c */ /* 0x000fe200000018c8 */
[----:B------:R-:W-:-:S02]  /*56f0*/  ISETP.LT.OR P3, PT, R2, R226, P3 ;  /* 0x000000e20200720c */ /* 0x000fc40001f61670 */
[C---:B------:R-:W-:Y:S02]  /*5700*/  ISETP.LT.OR P1, PT, R2.reuse, R225, P1 ;  /* 0x000000e10200720c */ /* 0x040fe40000f21670 */
[----:B------:R-:W-:Y:S02]  /*5710*/  ISETP.LT.OR P0, PT, R2, R224, P0 ;  /* 0x000000e00200720c */ /* 0x000fe40000701670 */
[----:B------:R-:W-:Y:S01]  /*5720*/  IADD3 R2, R0, 0x10, RZ ;  /* 0x0000001000027810 */ /* 0x000fe20007ffe0ff */
[----:B------:R-:W-:Y:S01]  /*5730*/  HMMA.16816.F32 R8, R8, R14, R140 ;  /* 0x0000000e0808723c */ /* 0x000fe2000000188c */
[----:B------:R-:W-:Y:S02]  /*5740*/  FSEL R24, R178, -INF , !P2 ;  /* 0xff800000b2187808 */ /* 0x000fe40005000000 */
        /* <DEDUP_REMOVED lines=21> */
[----:B------:R-:W-:Y:S02]  /*58a0*/  FSEL R179, R182, -INF , !P1 ;  /* 0xff800000b6b37808 */ /* 0x000fe40004800000 */
[C---:B------:R-:W-:Y:S02]  /*58b0*/  ISETP.GE.AND P5, PT, R3.reuse, R230, PT ;  /* 0x000000e60300720c */ /* 0x040fe40003fa6270 */
[CC--:B------:R-:W-:Y:S02]  /*58c0*/  ISETP.GE.AND P3, PT, R3.reuse, R229.reuse, PT ;  /* 0x000000e50300720c */ /* 0x0c0fe40003f66270 */
[----:B------:R-:W-:Y:S02]  /*58d0*/  ISETP.GE.AND P2, PT, R3, R228, PT ;  /* 0x000000e40300720c */ /* 0x000fe40003f46270 */
[----:B------:R-:W-:-:S02]  /*58e0*/  ISETP.GE.AND P1, PT, R2, R229, PT ;  /* 0x000000e50200720c */ /* 0x000fc40003f26270 */
[----:B------:R-:W-:Y:S02]  /*58f0*/  FSEL R185, R6, -INF , !P0 ;  /* 0xff80000006b97808 */ /* 0x000fe40004000000 */
[----:B------:R-:W-:Y:S02]  /*5900*/  PLOP3.LUT P0, PT, PT, PT, UP0, 0x80, 0x0 ;  /* 0x000000000000781c */ /* 0x000fe40003f0f008 */
[C---:B------:R-:W-:Y:S02]  /*5910*/  ISETP.LT.OR P5, PT, R3.reuse, R226, P5 ;  /* 0x000000e20300720c */ /* 0x040fe40002fa1670 */
[CC--:B------:R-:W-:Y:S02]  /*5920*/  ISETP.LT.OR P3, PT, R3.reuse, R225.reuse, P3 ;  /* 0x000000e10300720c */ /* 0x0c0fe40001f61670 */
[----:B------:R-:W-:Y:S02]  /*5930*/  ISETP.LT.OR P2, PT, R3, R224, P2 ;  /* 0x000000e00300720c */ /* 0x000fe40001741670 */
        /* <DEDUP_REMOVED lines=40> */
[----:B------:R-:W-:Y:S02]  /*5bc0*/  LEA R2, P2, R0, c[0x0][0x168], 0x1 ;  /* 0x00005a0000027a11 */ /* 0x000fe400078408ff */
[----:B---3--:R-:W-:Y:S02]  /*5bd0*/  LEA.HI.X R3, R4, R247, R3, 0x5, P1 ;  /* 0x000000f704037211 */ /* 0x008fe400008f2c03 */
[----:B------:R-:W-:Y:S02]  /*5be0*/  IADD3 R4, P1, R2, UR7, RZ ;  /* 0x0000000702047c10 */ /* 0x000fe4000ff3e0ff */
[----:B------:R-:W-:-:S04]  /*5bf0*/  LEA.HI.X R3, R0, c[0x0][0x16c], R3, 0x1, P2 ;  /* 0x00005b0000037a11 */ /* 0x000fc800010f0c03 */
[----:B------:R-:W-:Y:S01]  /*5c00*/  IADD3.X R5, R3, UR6, RZ, P1, !PT ;  /* 0x0000000603057c10 */ /* 0x000fe20008ffe4ff */
        /* <DEDUP_REMOVED lines=8> */
.L_x_1050:
[----:B------:R-:W-:Y:S02]  /*5c90*/  FMNMX.FTZ R0, R136, R22, !PT ;  /* 0x0000001688007209 */ /* 0x000fe40007810000 */
        /* <DEDUP_REMOVED lines=19> */
[----:B------:R-:W-:-:S03]  /*5dd0*/  FMNMX.FTZ R3, R33, R4, !PT ;  /* 0x0000000421037209 */ /* 0x000fc60007810000 */
[----:B------:R-:W2:Y:S01]  /*5de0*/  SHFL.BFLY PT, R6, R2, 0x2, 0x1f ;  /* 0x0c401f0002067f89 */ /* 0x000ea200000e0000 */
[----:B------:R-:W-:Y:S02]  /*5df0*/  FMNMX.FTZ R4, R178, R3, !PT ;  /* 0x00000003b2047209 */ /* 0x000fe40007810000 */
[----:B------:R-:W-:Y:S02]  /*5e00*/  FMNMX.FTZ R3, R137, R29, !PT ;  /* 0x0000001d89037209 */ /* 0x000fe40007810000 */
[----:B------:R-:W-:Y:S02]  /*5e10*/  FMNMX.FTZ R4, R142, R4, !PT ;  /* 0x000000048e047209 */ /* 0x000fe40007810000 */
[----:B------:R-:W-:-:S04]  /*5e20*/  FMNMX.FTZ R3, R35, R3, !PT ;  /* 0x0000000323037209 */ /* 0x000fc80007810000 */
[----:B------:R-:W-:-:S04]  /*5e30*/  FMNMX.FTZ R3, R32, R3, !PT ;  /* 0x0000000320037209 */ /* 0x000fc80007810000 */
[----:B------:R-:W-:Y:S02]  /*5e40*/  FMNMX.FTZ R3, R16, R3, !PT ;  /* 0x0000000310037209 */ /* 0x000fe40007810000 */
[----:B-1----:R-:W-:Y:S02]  /*5e50*/  FMNMX.FTZ R0, R0, R5, !PT ;  /* 0x0000000500007209 */ /* 0x002fe40007810000 */
[----:B------:R-:W-:-:S03]  /*5e60*/  FMNMX.FTZ R5, R140, R4, !PT ;  /* 0x000000048c057209 */ /* 0x000fc60007810000 */
[----:B------:R-:W1:Y:S01]  /*5e70*/  SHFL.BFLY PT, R7, R0, 0x1, 0x1f ;  /* 0x0c201f0000077f89 */ /* 0x000e6200000e0000 */
[----:B------:R-:W-:Y:S02]  /*5e80*/  FMNMX.FTZ R5, R141, R5, !PT ;  /* 0x000000058d057209 */ /* 0x000fe40007810000 */
[----:B--2---:R-:W-:-:S03]  /*5e90*/  FMNMX.FTZ R2, R2, R6, !PT ;  /* 0x0000000602027209 */ /* 0x004fc60007810000 */
[----:B------:R-:W2:Y:S04]  /*5ea0*/  SHFL.BFLY PT, R9, R5, 0x2, 0x1f ;  /* 0x0c401f0005097f89 */ /* 0x000ea800000e0000 */
[----:B------:R-:W3:Y:S01]  /*5eb0*/  SHFL.BFLY PT, R8, R2, 0x1, 0x1f ;  /* 0x0c201f0002087f89 */ /* 0x000ee200000e0000 */
[----:B-1----:R-:W-:Y:S02]  /*5ec0*/  FMNMX.FTZ R207, R0, R7, !PT ;  /* 0x0000000700cf7209 */ /* 0x002fe40007810000 */
[----:B------:R-:W-:Y:S02]  /*5ed0*/  FMNMX.FTZ R0, R179, R3, !PT ;  /* 0x00000003b3007209 */ /* 0x000fe40007810000 */
[C---:B------:R-:W-:Y:S01]  /*5ee0*/  FSETP.NEU.FTZ.AND P4, PT, R207.reuse, -INF , PT ;  /* 0xff800000cf00780b */ /* 0x040fe20003f9d000 */
[----:B------:R-:W-:Y:S01]  /*5ef0*/  FMUL.FTZ R3, R207, c[0x0][0x23c] ;  /* 0x00008f00cf037a20 */ /* 0x000fe20000410000 */
[----:B------:R-:W-:-:S04]  /*5f00*/  FMNMX.FTZ R0, R143, R0, !PT ;  /* 0x000000008f007209 */ /* 0x000fc80007810000 */
[----:B------:R-:W-:Y:S02]  /*5f10*/  FMNMX.FTZ R0, R185, R0, !PT ;  /* 0x00000000b9007209 */ /* 0x000fe40007810000 */
[----:B------:R-:W-:Y:S02]  /*5f20*/  FSEL R3, R3, RZ, P4 ;  /* 0x000000ff03037208 */ /* 0x000fe40002000000 */
[----:B------:R-:W-:Y:S02]  /*5f30*/  FMNMX.FTZ R4, R184, R0, !PT ;  /* 0x00000000b8047209 */ /* 0x000fe40007810000 */
[----:B--2---:R-:W-:Y:S01]  /*5f40*/  FMNMX.FTZ R0, R5, R9, !PT ;  /* 0x0000000905007209 */ /* 0x004fe20007810000 */
[--C-:B------:R-:W-:Y:S01]  /*5f50*/  FFMA.FTZ R12, R12, c[0x0][0x23c], -R3.reuse ;  /* 0x00008f000c0c7a23 */ /* 0x100fe20000010803 */
[----:B---3--:R-:W-:Y:S01]  /*5f60*/  FMNMX.FTZ R206, R2, R8, !PT ;  /* 0x0000000802ce7209 */ /* 0x008fe20007810000 */
[----:B------:R-:W1:Y:S01]  /*5f70*/  SHFL.BFLY PT, R6, R4, 0x2, 0x1f ;  /* 0x0c401f0004067f89 */ /* 0x000e6200000e0000 */
[----:B------:R-:W-:Y:S01]  /*5f80*/  FFMA.FTZ R28, R28, c[0x0][0x23c], -R3 ;  /* 0x00008f001c1c7a23 */ /* 0x000fe20000010803 */
[----:B------:R-:W-:Y:S01]  /*5f90*/  MUFU.EX2 R180, R12 ;  /* 0x0000000c00b47308 */ /* 0x000fe20000000800 */
[C---:B------:R-:W-:Y:S01]  /*5fa0*/  FSETP.NEU.FTZ.AND P3, PT, R206.reuse, -INF , PT ;  /* 0xff800000ce00780b */ /* 0x040fe20003f7d000 */
[----:B------:R-:W2:Y:S01]  /*5fb0*/  SHFL.BFLY PT, R7, R0, 0x1, 0x1f ;  /* 0x0c201f0000077f89 */ /* 0x000ea200000e0000 */
[----:B------:R-:W-:-:S02]  /*5fc0*/  FMUL.FTZ R2, R206, c[0x0][0x23c] ;  /* 0x00008f00ce027a20 */ /* 0x000fc40000410000 */
[--C-:B------:R-:W-:Y:S02]  /*5fd0*/  FFMA.FTZ R22, R22, c[0x0][0x23c], -R3.reuse ;  /* 0x00008f0016167a23 */ /* 0x100fe40000010803 */
[----:B------:R-:W-:Y:S01]  /*5fe0*/  FFMA.FTZ R27, R27, c[0x0][0x23c], -R3 ;  /* 0x00008f001b1b7a23 */ /* 0x000fe20000010803 */
[----:B------:R-:W-:Y:S01]  /*5ff0*/  MUFU.EX2 R189, R28 ;  /* 0x0000001c00bd7308 */ /* 0x000fe20000000800 */
[----:B------:R-:W-:-:S05]  /*6000*/  FSEL R2, R2, RZ, P3 ;  /* 0x000000ff02027208 */ /* 0x000fca0001800000 */
[--C-:B------:R-:W-:Y:S02]  /*6010*/  FFMA.FTZ R24, R24, c[0x0][0x23c], -R2.reuse ;  /* 0x00008f0018187a23 */ /* 0x100fe40000010802 */
[--C-:B------:R-:W-:Y:S01]  /*6020*/  FFMA.FTZ R13, R13, c[0x0][0x23c], -R2.reuse ;  /* 0x00008f000d0d7a23 */ /* 0x100fe20000010802 */
[----:B------:R-:W3:Y:S01]  /*6030*/  MUFU.EX2 R186, R22 ;  /* 0x0000001600ba7308 */ /* 0x000ee20000000800 */
[--C-:B------:R-:W-:Y:S02]  /*6040*/  FFMA.FTZ R23, R23, c[0x0][0x23c], -R2.reuse ;  /* 0x00008f0017177a23 */ /* 0x100fe40000010802 */
[----:B------:R-:W-:Y:S01]  /*6050*/  FFMA.FTZ R34, R34, c[0x0][0x23c], -R2 ;  /* 0x00008f0022227a23 */ /* 0x000fe20000010802 */
[----:B-1----:R-:W-:-:S04]  /*6060*/  FMNMX.FTZ R4, R4, R6, !PT ;  /* 0x0000000604047209 */ /* 0x002fc80007810000 */
[----:B------:R-:W-:Y:S01]  /*6070*/  MUFU.EX2 R10, R24 ;  /* 0x00000018000a7308 */ /* 0x000fe20000000800 */
[----:B--2---:R-:W-:Y:S01]  /*6080*/  FMNMX.FTZ R205, R0, R7, !PT ;  /* 0x0000000700cd7209 */ /* 0x004fe20007810000 */
[----:B------:R-:W1:Y:S03]  /*6090*/  SHFL.BFLY PT, R5, R4, 0x1, 0x1f ;  /* 0x0c201f0004057f89 */ /* 0x000e6600000e0000 */
[C---:B------:R-:W-:Y:S01]  /*60a0*/  FSETP.NEU.FTZ.AND P2, PT, R205.reuse, -INF , PT ;  /* 0xff800000cd00780b */ /* 0x040fe20003f5d000 */
[C---:B------:R-:W-:Y:S02]  /*60b0*/  FMUL.FTZ R0, R205.reuse, c[0x0][0x23c] ;  /* 0x00008f00cd007a20 */ /* 0x040fe40000410000 */
[----:B------:R-:W2:Y:S01]  /*60c0*/  MUFU.EX2 R11, R13 ;  /* 0x0000000d000b7308 */ /* 0x000ea20000000800 */
[----:B------:R-:W-:Y:S02]  /*60d0*/  FSEL R6, R205, RZ, P2 ;  /* 0x000000ffcd067208 */ /* 0x000fe40001000000 */
[----:B------:R-:W-:-:S02]  /*60e0*/  FSEL R0, R0, RZ, P2 ;  /* 0x000000ff00007208 */ /* 0x000fc40001000000 */
[----:B---3--:R-:W-:-:S03]  /*60f0*/  F2FP.PACK_AB R8, R189, R186 ;  /* 0x000000babd08723e */ /* 0x008fc600000000ff */
[--C-:B------:R-:W-:Y:S01]  /*6100*/  FFMA.FTZ R25, R25, c[0x0][0x23c], -R0.reuse ;  /* 0x00008f0019197a23 */ /* 0x100fe20000010800 */
[----:B------:R-:W-:Y:S01]  /*6110*/  MUFU.EX2 R187, R23 ;  /* 0x0000001700bb7308 */ /* 0x000fe20000000800 */
[--C-:B------:R-:W-:Y:S02]  /*6120*/  FFMA.FTZ R132, R132, c[0x0][0x23c], -R0.reuse ;  /* 0x00008f0084847a23 */ /* 0x100fe40000010800 */
[--C-:B------:R-:W-:Y:S02]  /*6130*/  FFMA.FTZ R26, R26, c[0x0][0x23c], -R0.reuse ;  /* 0x00008f001a1a7a23 */ /* 0x100fe40000010800 */
[----:B------:R-:W-:-:S03]  /*6140*/  FFMA.FTZ R33, R33, c[0x0][0x23c], -R0 ;  /* 0x00008f0021217a23 */ /* 0x000fc60000010800 */
[----:B------:R-:W-:Y:S01]  /*6150*/  MUFU.EX2 R22, R27 ;  /* 0x0000001b00167308 */ /* 0x000fe20000000800 */
[----:B-1----:R-:W-:Y:S02]  /*6160*/  FMNMX.FTZ R204, R4, R5, !PT ;  /* 0x0000000504cc7209 */ /* 0x002fe40007810000 */
[----:B------:R-:W-:Y:S02]  /*6170*/  FSEL R4, R207, RZ, P4 ;  /* 0x000000ffcf047208 */ /* 0x000fe40002000000 */
[C---:B------:R-:W-:Y:S01]  /*6180*/  FSETP.NEU.FTZ.AND P1, PT, R204.reuse, -INF , PT ;  /* 0xff800000cc00780b */ /* 0x040fe20003f3d000 */
[----:B------:R-:W-:Y:S02]  /*6190*/  FMUL.FTZ R12, R204, c[0x0][0x23c] ;  /* 0x00008f00cc0c7a20 */ /* 0x000fe40000410000 */
[----:B------:R-:W-:Y:S01]  /*61a0*/  FADD.FTZ R5, R136, -R4 ;  /* 0x8000000488057221 */ /* 0x000fe20000010000 */
[----:B------:R-:W-:Y:S01]  /*61b0*/  FSEL R4, R206, RZ, P3 ;  /* 0x000000ffce047208 */ /* 0x000fe20001800000 */
[----:B------:R-:W1:Y:S01]  /*61c0*/  MUFU.EX2 R188, R34 ;  /* 0x0000002200bc7308 */ /* 0x000e620000000800 */
[----:B------:R-:W-:Y:S01]  /*61d0*/  FSEL R12, R12, RZ, P1 ;  /* 0x000000ff0c0c7208 */ /* 0x000fe20000800000 */
[----:B------:R-:W-:Y:S01]  /*61e0*/  FMUL.FTZ R5, R5, c[0x0][0x23c] ;  /* 0x00008f0005057a20 */ /* 0x000fe20000410000 */
[----:B--2---:R-:W-:Y:S01]  /*61f0*/  MOV R136, R11 ;  /* 0x0000000b00887202 */ /* 0x004fe20000000f00 */
[----:B------:R-:W-:-:S02]  /*6200*/  FADD.FTZ R4, R135, -R4 ;  /* 0x8000000487047221 */ /* 0x000fc40000010000 */
[--C-:B------:R-:W-:Y:S02]  /*6210*/  FFMA.FTZ R29, R29, c[0x0][0x23c], -R12.reuse ;  /* 0x00008f001d1d7a23 */ /* 0x100fe4000001080c */
[--C-:B------:R-:W-:Y:S01]  /*6220*/  FFMA.FTZ R16, R16, c[0x0][0x23c], -R12.reuse ;  /* 0x00008f0010107a23 */ /* 0x100fe2000001080c */
[----:B------:R-:W-:Y:S01]  /*6230*/  MUFU.EX2 R190, R25 ;  /* 0x0000001900be7308 */ /* 0x000fe20000000800 */
[----:B------:R-:W-:Y:S01]  /*6240*/  FMUL.FTZ R15, R4, c[0x0][0x23c] ;  /* 0x00008f00040f7a20 */ /* 0x000fe20000410000 */
[----:B------:R-:W-:Y:S01]  /*6250*/  FSEL R4, R204, RZ, P1 ;  /* 0x000000ffcc047208 */ /* 0x000fe20000800000 */
[--C-:B------:R-:W-:Y:S02]  /*6260*/  FFMA.FTZ R35, R35, c[0x0][0x23c], -R12.reuse ;  /* 0x00008f0023237a23 */ /* 0x100fe4000001080c */
[----:B------:R-:W-:Y:S02]  /*6270*/  FFMA.FTZ R32, R32, c[0x0][0x23c], -R12 ;  /* 0x00008f0020207a23 */ /* 0x000fe4000001080c */
[----:B------:R-:W-:Y:S01]  /*6280*/  FADD.FTZ R4, R137, -R4 ;  /* 0x8000000489047221 */ /* 0x000fe20000010000 */
[----:B------:R2:W-:Y:S01]  /*6290*/  MUFU.EX2 R246, R29 ;  /* 0x0000001d00f67308 */ /* 0x0005e20000000800 */
[----:B------:R-:W-:-:S02]  /*62a0*/  MOV R137, R10 ;  /* 0x0000000a00897202 */ /* 0x000fc40000000f00 */
[----:B------:R-:W-:Y:S01]  /*62b0*/  FMUL.FTZ R4, R4, c[0x0][0x23c] ;  /* 0x00008f0004047a20 */ /* 0x000fe20000410000 */
[----:B-1----:R-:W-:Y:S02]  /*62c0*/  F2FP.PACK_AB R9, R188, R187 ;  /* 0x000000bbbc09723e */ /* 0x002fe400000000ff */
[----:B------:R-:W-:Y:S02]  /*62d0*/  F2FP.PACK_AB R10, R180, R22 ;  /* 0x00000016b40a723e */ /* 0x000fe400000000ff */
[----:B------:R-:W-:Y:S01]  /*62e0*/  MUFU.EX2 R252, R16 ;  /* 0x0000001000fc7308 */ /* 0x000fe20000000800 */
[----:B------:R-:W-:Y:S01]  /*62f0*/  F2FP.PACK_AB R11, R136, R137 ;  /* 0x00000089880b723e */ /* 0x000fe200000000ff */
[----:B--2---:R-:W1:Y:S06]  /*6300*/  LDSM.16.MT88.4 R28, [R209+0xa000] ;  /* 0x00a00000d11c783b */ /* 0x004e6c0000004200 */
[----:B------:R2:W3:Y:S08]  /*6310*/  MUFU.EX2 R16, R5 ;  /* 0x0000000500107308 */ /* 0x0004f00000000800 */
[----:B------:R-:W-:Y:S01]  /*6320*/  MUFU.EX2 R182, R132 ;  /* 0x0000008400b67308 */ /* 0x000fe20000000800 */
[----:B--2---:R-:W-:-:S07]  /*6330*/  FADD.FTZ R5, R134, -R6 ;  /* 0x8000000686057221 */ /* 0x004fce0000010000 */
[----:B------:R2:W-:Y:S01]  /*6340*/  MUFU.EX2 R183, R26 ;  /* 0x0000001a00b77308 */ /* 0x0005e20000000800 */
[-C--:B---3--:R-:W-:Y:S02]  /*6350*/  FMUL.FTZ R144, R144, R16.reuse ;  /* 0x0000001090907220 */ /* 0x088fe40000410000 */
[----:B------:R-:W-:Y:S02]  /*6360*/  FMUL.FTZ R5, R5, c[0x0][0x23c] ;  /* 0x00008f0005057a20 */ /* 0x000fe40000410000 */
[-C--:B------:R-:W-:Y:S02]  /*6370*/  FMUL.FTZ R145, R145, R16.reuse ;  /* 0x0000001091917220 */ /* 0x080fe40000410000 */
[-C--:B------:R-:W-:Y:S01]  /*6380*/  FMUL.FTZ R156, R156, R16.reuse ;  /* 0x000000109c9c7220 */ /* 0x080fe20000410000 */
[----:B------:R-:W3:Y:S01]  /*6390*/  MUFU.EX2 R23, R33 ;  /* 0x0000002100177308 */ /* 0x000ee20000000800 */
[-C--:B------:R-:W-:Y:S02]  /*63a0*/  FMUL.FTZ R157, R157, R16.reuse ;  /* 0x000000109d9d7220 */ /* 0x080fe40000410000 */
[----:B------:R-:W-:-:S02]  /*63b0*/  FMUL.FTZ R160, R160, R16 ;  /* 0x00000010a0a07220 */ /* 0x000fc40000410000 */
[-C--:B------:R-:W-:Y:S02]  /*63c0*/  FMUL.FTZ R161, R161, R16.reuse ;  /* 0x00000010a1a17220 */ /* 0x080fe40000410000 */
[-C--:B------:R-:W-:Y:S01]  /*63d0*/  FMUL.FTZ R172, R172, R16.reuse ;  /* 0x00000010acac7220 */ /* 0x080fe20000410000 */
[----:B------:R-:W-:Y:S01]  /*63e0*/  MUFU.EX2 R247, R35 ;  /* 0x0000002300f77308 */ /* 0x000fe20000000800 */
[----:B--2---:R-:W2:Y:S01]  /*63f0*/  LDSM.16.MT88.4 R24, [R211+0xa000] ;  /* 0x00a00000d318783b */ /* 0x004ea20000004200 */
[-C--:B------:R-:W-:Y:S02]  /*6400*/  FMUL.FTZ R173, R173, R16.reuse ;  /* 0x00000010adad7220 */ /* 0x080fe40000410000 */
[-C--:B------:R-:W-:Y:S02]  /*6410*/  FMUL.FTZ R36, R36, R16.reuse ;  /* 0x0000001024247220 */ /* 0x080fe40000410000 */
[-C--:B------:R-:W-:Y:S02]  /*6420*/  FMUL.FTZ R37, R37, R16.reuse ;  /* 0x0000001025257220 */ /* 0x080fe40000410000 */
[----:B------:R-:W4:Y:S01]  /*6430*/  MUFU.EX2 R181, R32 ;  /* 0x0000002000b57308 */ /* 0x000f220000000800 */
[----:B---3--:R-:W-:Y:S01]  /*6440*/  F2FP.PACK_AB R6, R23, R183 ;  /* 0x000000b71706723e */ /* 0x008fe200000000ff */
[----:B------:R-:W-:-:S02]  /*6450*/  FMUL.FTZ R48, R48, R16 ;  /* 0x0000001030307220 */ /* 0x000fc40000410000 */
[-C--:B------:R-:W-:Y:S02]  /*6460*/  FMUL.FTZ R49, R49, R16.reuse ;  /* 0x0000001031317220 */ /* 0x080fe40000410000 */
[-C--:B------:R-:W-:Y:S02]  /*6470*/  FMUL.FTZ R52, R52, R16.reuse ;  /* 0x0000001034347220 */ /* 0x080fe40000410000 */
[----:B------:R-:W3:Y:S01]  /*6480*/  MUFU.EX2 R15, R15 ;  /* 0x0000000f000f7308 */ /* 0x000ee20000000800 */
[-C--:B------:R-:W-:Y:S02]  /*6490*/  FMUL.FTZ R53, R53, R16.reuse ;  /* 0x0000001035357220 */ /* 0x080fe40000410000 */
[-C--:B------:R-:W-:Y:S02]  /*64a0*/  FMUL.FTZ R64, R64, R16.reuse ;  /* 0x0000001040407220 */ /* 0x080fe40000410000 */
[-C--:B------:R-:W-:Y:S02]  /*64b0*/  FMUL.FTZ R65, R65, R16.reuse ;  /* 0x0000001041417220 */ /* 0x080fe40000410000 */
[-C--:B------:R-:W-:Y:S01]  /*64c0*/  FMUL.FTZ R68, R68, R16.reuse ;  /* 0x0000001044447220 */ /* 0x080fe20000410000 */
[----:B------:R5:W1:Y:S01]  /*64d0*/  MUFU.EX2 R14, R5 ;  /* 0x00000005000e7308 */ /* 0x000a620000000800 */
[----:B----4-:R-:W-:Y:S01]  /*64e0*/  F2FP.PACK_AB R7, R252, R181 ;  /* 0x000000b5fc07723e */ /* 0x010fe200000000ff */
[----:B------:R-:W4:Y:S01]  /*64f0*/  LDSM.16.MT88.4 R32, [R214+0xa000] ;  /* 0x00a00000d620783b */ /* 0x000f220000004200 */
[----:B------:R-:W-:-:S02]  /*6500*/  FMUL.FTZ R69, R69, R16 ;  /* 0x0000001045457220 */ /* 0x000fc40000410000 */
[-C--:B------:R-:W-:Y:S02]  /*6510*/  FMUL.FTZ R80, R80, R16.reuse ;  /* 0x0000001050507220 */ /* 0x080fe40000410000 */
[----:B------:R-:W-:Y:S01]  /*6520*/  FMUL.FTZ R81, R81, R16 ;  /* 0x0000001051517220 */ /* 0x000fe20000410000 */
[----:B------:R2:W2:Y:S01]  /*6530*/  MUFU.EX2 R13, R4 ;  /* 0x00000004000d7308 */ /* 0x0004a20000000800 */
[-C--:B---3--:R-:W-:Y:S02]  /*6540*/  FMUL.FTZ R146, R146, R15.reuse ;  /* 0x0000000f92927220 */ /* 0x088fe40000410000 */
[-C--:B------:R-:W-:Y:S02]  /*6550*/  FMUL.FTZ R147, R147, R15.reuse ;  /* 0x0000000f93937220 */ /* 0x080fe40000410000 */
[-C--:B------:R-:W-:Y:S02]  /*6560*/  FMUL.FTZ R158, R158, R15.reuse ;  /* 0x0000000f9e9e7220 */ /* 0x080fe40000410000 */
[----:B------:R-:W-:Y:S01]  /*6570*/  FMUL.FTZ R159, R159, R15 ;  /* 0x0000000f9f9f7220 */ /* 0x000fe20000410000 */
[----:B-----5:R-:W-:Y:S01]  /*6580*/  F2FP.PACK_AB R5, R247, R246 ;  /* 0x000000f6f705723e */ /* 0x020fe200000000ff */
[-C--:B-1----:R-:W-:Y:S01]  /*6590*/  FMUL.FTZ R148, R148, R14.reuse ;  /* 0x0000000e94947220 */ /* 0x082fe20000410000 */
[----:B------:R-:W-:Y:S01]  /*65a0*/  HMMA.16816.F32 R144, R8, R28, R144 ;  /* 0x0000001c0890723c */ /* 0x000fe20000001890 */
[----:B------:R-:W-:-:S02]  /*65b0*/  FMUL.FTZ R149, R149, R14 ;  /* 0x0000000e95957220 */ /* 0x000fc40000410000 */
[-C--:B------:R-:W-:Y:S02]  /*65c0*/  FMUL.FTZ R152, R152, R14.reuse ;  /* 0x0000000e98987220 */ /* 0x080fe40000410000 */
[----:B------:R-:W-:Y:S01]  /*65d0*/  FMUL.FTZ R153, R153, R14 ;  /* 0x0000000e99997220 */ /* 0x000fe20000410000 */
[----:B--2---:R-:W-:Y:S01]  /*65e0*/  F2FP.PACK_AB R4, R182, R190 ;  /* 0x000000beb604723e */ /* 0x004fe200000000ff */
[-C--:B------:R-:W-:Y:S01]  /*65f0*/  FMUL.FTZ R150, R150, R13.reuse ;  /* 0x0000000d96967220 */ /* 0x080fe20000410000 */
[----:B------:R-:W-:Y:S01]  /*6600*/  HMMA.16816.F32 R240, R8, R30, R156 ;  /* 0x0000001e08f0723c */ /* 0x000fe2000000189c */
[-C--:B------:R-:W-:Y:S02]  /*6610*/  FMUL.FTZ R151, R151, R13.reuse ;  /* 0x0000000d97977220 */ /* 0x080fe40000410000 */
[-C--:B------:R-:W-:Y:S02]  /*6620*/  FMUL.FTZ R154, R154, R13.reuse ;  /* 0x0000000d9a9a7220 */ /* 0x080fe40000410000 */
[----:B------:R-:W-:-:S02]  /*6630*/  FMUL.FTZ R155, R155, R13 ;  /* 0x0000000d9b9b7220 */ /* 0x000fc40000410000 */
[-C--:B------:R-:W-:Y:S01]  /*6640*/  FMUL.FTZ R162, R162, R15.reuse ;  /* 0x0000000fa2a27220 */ /* 0x080fe20000410000 */
[C---:B------:R-:W-:Y:S01]  /*6650*/  HMMA.16816.F32 R148, R4.reuse, R28, R148 ;  /* 0x0000001c0494723c */ /* 0x040fe20000001894 */
[----:B------:R-:W-:Y:S01]  /*6660*/  FMUL.FTZ R163, R163, R15 ;  /* 0x0000000fa3a37220 */ /* 0x000fe20000410000 */
[----:B------:R-:W-:Y:S01]  /*6670*/  MOV R156, R187 ;  /* 0x000000bb009c7202 */ /* 0x000fe20000000f00 */
[----:B------:R-:W-:Y:S01]  /*6680*/  FMUL.FTZ R164, R164, R14 ;  /* 0x0000000ea4a47220 */ /* 0x000fe20000410000 */
[----:B------:R-:W-:Y:S01]  /*6690*/  MOV R157, R188 ;  /* 0x000000bc009d7202 */ /* 0x000fe20000000f00 */
[----:B------:R-:W-:Y:S01]  /*66a0*/  FMUL.FTZ R165, R165, R14 ;  /* 0x0000000ea5a57220 */ /* 0x000fe20000410000 */
[----:B------:R-:W-:Y:S01]  /*66b0*/  MOV R159, R190 ;  /* 0x000000be009f7202 */ /* 0x000fe20000000f00 */
[-C--:B------:R-:W-:Y:S01]  /*66c0*/  FMUL.FTZ R166, R166, R13.reuse ;  /* 0x0000000da6a67220 */ /* 0x080fe20000410000 */
[----:B------:R-:W-:Y:S01]  /*66d0*/  HMMA.16816.F32 R152, R4, R30, R152 ;  /* 0x0000001e0498723c */ /* 0x000fe20000001898 */
[----:B------:R-:W1:Y:S01]  /*66e0*/  LDSM.16.MT88.4 R28, [R213+0xa000] ;  /* 0x00a00000d51c783b */ /* 0x000e620000004200 */
[----:B------:R-:W-:Y:S01]  /*66f0*/  FMUL.FTZ R167, R167, R13 ;  /* 0x0000000da7a77220 */ /* 0x000fe20000410000 */
[----:B------:R-:W-:Y:S01]  /*6700*/  MOV R158, R189 ;  /* 0x000000bd009e7202 */ /* 0x000fe20000000f00 */
[----:B------:R-:W-:-:S02]  /*6710*/  FMUL.FTZ R168, R168, R14 ;  /* 0x0000000ea8a87220 */ /* 0x000fc40000410000 */
[-C--:B------:R-:W-:Y:S02]  /*6720*/  FMUL.FTZ R169, R169, R14.reuse ;  /* 0x0000000ea9a97220 */ /* 0x080fe40000410000 */
[-C--:B------:R-:W-:Y:S01]  /*6730*/  FMUL.FTZ R170, R170, R13.reuse ;  /* 0x0000000daaaa7220 */ /* 0x080fe20000410000 */
[-C--:B------:R-:W-:Y:S01]  /*6740*/  HMMA.16816.F32 R160, R8, R24.reuse, R160 ;  /* 0x0000001808a0723c */ /* 0x080fe200000018a0 */
[----:B------:R-:W-:Y:S02]  /*6750*/  FMUL.FTZ R171, R171, R13 ;  /* 0x0000000dabab7220 */ /* 0x000fe40000410000 */
[-C--:B------:R-:W-:Y:S02]  /*6760*/  FMUL.FTZ R174, R174, R15.reuse ;  /* 0x0000000faeae7220 */ /* 0x080fe40000410000 */
[----:B------:R-:W-:Y:S02]  /*6770*/  FMUL.FTZ R175, R175, R15 ;  /* 0x0000000fafaf7220 */ /* 0x000fe40000410000 */
[-C--:B------:R-:W-:Y:S01]  /*6780*/  FMUL.FTZ R40, R40, R14.reuse ;  /* 0x0000000e28287220 */ /* 0x080fe20000410000 */
[----:B------:R-:W-:Y:S01]  /*6790*/  HMMA.16816.F32 R164, R4, R24, R164 ;  /* 0x0000001804a4723c */ /* 0x000fe200000018a4 */
[----:B------:R-:W-:-:S02]  /*67a0*/  FMUL.FTZ R41, R41, R14 ;  /* 0x0000000e29297220 */ /* 0x000fc40000410000 */
[-C--:B------:R-:W-:Y:S02]  /*67b0*/  FMUL.FTZ R42, R42, R13.reuse ;  /* 0x0000000d2a2a7220 */ /* 0x080fe40000410000 */
[-C--:B------:R-:W-:Y:S02]  /*67c0*/  FMUL.FTZ R43, R43, R13.reuse ;  /* 0x0000000d2b2b7220 */ /* 0x080fe40000410000 */
[-C--:B------:R-:W-:Y:S01]  /*67d0*/  FMUL.FTZ R44, R44, R14.reuse ;  /* 0x0000000e2c2c7220 */ /* 0x080fe20000410000 */
[----:B------:R-:W-:Y:S01]  /*67e0*/  HMMA.16816.F32 R168, R4, R26, R168 ;  /* 0x0000001a04a8723c */ /* 0x000fe200000018a8 */
[----:B------:R-:W-:Y:S02]  /*67f0*/  FMUL.FTZ R45, R45, R14 ;  /* 0x0000000e2d2d7220 */ /* 0x000fe40000410000 */
[-C--:B------:R-:W-:Y:S02]  /*6800*/  FMUL.FTZ R46, R46, R13.reuse ;  /* 0x0000000d2e2e7220 */ /* 0x080fe40000410000 */
[----:B------:R-:W-:-:S02]  /*6810*/  FMUL.FTZ R47, R47, R13 ;  /* 0x0000000d2f2f7220 */ /* 0x000fc40000410000 */
[-C--:B------:R-:W-:Y:S01]  /*6820*/  FMUL.FTZ R56, R56, R14.reuse ;  /* 0x0000000e38387220 */ /* 0x080fe20000410000 */
[----:B------:R-:W-:Y:S01]  /*6830*/  HMMA.16816.F32 R196, R8, R26, R172 ;  /* 0x0000001a08c4723c */ /* 0x000fe200000018ac */
[-C--:B------:R-:W-:Y:S01]  /*6840*/  FMUL.FTZ R57, R57, R14.reuse ;  /* 0x0000000e39397220 */ /* 0x080fe20000410000 */
[----:B------:R-:W2:Y:S01]  /*6850*/  LDSM.16.MT88.4 R24, [R209+0xb000] ;  /* 0x00b00000d118783b */ /* 0x000ea20000004200 */
[-C--:B------:R-:W-:Y:S02]  /*6860*/  FMUL.FTZ R58, R58, R13.reuse ;  /* 0x0000000d3a3a7220 */ /* 0x080fe40000410000 */
[-C--:B------:R-:W-:Y:S02]  /*6870*/  FMUL.FTZ R59, R59, R13.reuse ;  /* 0x0000000d3b3b7220 */ /* 0x080fe40000410000 */
[-C--:B------:R-:W-:Y:S01]  /*6880*/  FMUL.FTZ R60, R60, R14.reuse ;  /* 0x0000000e3c3c7220 */ /* 0x080fe20000410000 */
[C---:B----4-:R-:W-:Y:S01]  /*6890*/  HMMA.16816.F32 R236, R4.reuse, R32, R40 ;  /* 0x0000002004ec723c */ /* 0x050fe20000001828 */
[----:B------:R-:W-:Y:S01]  /*68a0*/  LDSM.16.MT88.4 R40, [R213+0xb000] ;  /* 0x00b00000d528783b */ /* 0x000fe20000004200 */
[----:B------:R-:W-:Y:S01]  /*68b0*/  FMUL.FTZ R61, R61, R14 ;  /* 0x0000000e3d3d7220 */ /* 0x000fe20000410000 */
[----:B------:R-:W-:Y:S01]  /*68c0*/  MOV R174, R186 ;  /* 0x000000ba00ae7202 */ /* 0x000fe20000000f00 */
[----:B------:R-:W-:Y:S01]  /*68d0*/  FMUL.FTZ R72, R72, R14 ;  /* 0x0000000e48487220 */ /* 0x000fe20000410000 */
[----:B------:R-:W-:Y:S01]  /*68e0*/  MOV R172, R182 ;  /* 0x000000b600ac7202 */ /* 0x000fe20000000f00 */
[-C--:B------:R-:W-:Y:S01]  /*68f0*/  FMUL.FTZ R62, R62, R13.reuse ;  /* 0x0000000d3e3e7220 */ /* 0x080fe20000410000 */
[----:B------:R-:W-:Y:S01]  /*6900*/  MOV R175, R180 ;  /* 0x000000b400af7202 */ /* 0x000fe20000000f00 */
[----:B------:R-:W-:Y:S01]  /*6910*/  HMMA.16816.F32 R232, R4, R34, R44 ;  /* 0x0000002204e8723c */ /* 0x000fe2000000182c */
[----:B------:R-:W3:Y:S01]  /*6920*/  LDSM.16.MT88.4 R44, [R211+0xb000] ;  /* 0x00b00000d32c783b */ /* 0x000ee20000004200 */
[----:B------:R-:W-:Y:S01]  /*6930*/  FMUL.FTZ R63, R63, R13 ;  /* 0x0000000d3f3f7220 */ /* 0x000fe20000410000 */
[----:B------:R-:W-:Y:S01]  /*6940*/  MOV R173, R183 ;  /* 0x000000b700ad7202 */ /* 0x000fe20000000f00 */
[----:B------:R-:W-:-:S02]  /*6950*/  FMUL.FTZ R73, R73, R14 ;  /* 0x0000000e49497220 */ /* 0x000fc40000410000 */
[-C--:B------:R-:W-:Y:S02]  /*6960*/  FMUL.FTZ R76, R76, R14.reuse ;  /* 0x0000000e4c4c7220 */ /* 0x080fe40000410000 */
[C---:B-1----:R-:W-:Y:S01]  /*6970*/  HMMA.16816.F32 R200, R4.reuse, R28, R56 ;  /* 0x0000001c04c8723c */ /* 0x042fe20000001838 */
[----:B------:R-:W1:Y:S01]  /*6980*/  LDSM.16.MT88.4 R56, [R214+0xb000] ;  /* 0x00b00000d638783b */ /* 0x000e620000004200 */
[----:B------:R-:W-:Y:S02]  /*6990*/  FMUL.FTZ R77, R77, R14 ;  /* 0x0000000e4d4d7220 */ /* 0x000fe40000410000 */
[-C--:B------:R-:W-:Y:S02]  /*69a0*/  FMUL.FTZ R74, R74, R13.reuse ;  /* 0x0000000d4a4a7220 */ /* 0x080fe40000410000 */
[-C--:B------:R-:W-:Y:S02]  /*69b0*/  FMUL.FTZ R75, R75, R13.reuse ;  /* 0x0000000d4b4b7220 */ /* 0x080fe40000410000 */
[-C--:B------:R-:W-:Y:S01]  /*69c0*/  FMUL.FTZ R78, R78, R13.reuse ;  /* 0x0000000d4e4e7220 */ /* 0x080fe20000410000 */
[----:B------:R-:W-:Y:S01]  /*69d0*/  HMMA.16816.F32 R60, R4, R30, R60 ;  /* 0x0000001e043c723c */ /* 0x000fe2000000183c */
[----:B------:R-:W-:-:S02]  /*69e0*/  FMUL.FTZ R79, R79, R13 ;  /* 0x0000000d4f4f7220 */ /* 0x000fc40000410000 */
[-C--:B------:R-:W-:Y:S02]  /*69f0*/  FMUL.FTZ R88, R88, R14.reuse ;  /* 0x0000000e58587220 */ /* 0x080fe40000410000 */
[-C--:B------:R-:W-:Y:S02]  /*6a00*/  FMUL.FTZ R89, R89, R14.reuse ;  /* 0x0000000e59597220 */ /* 0x080fe40000410000 */
[-C--:B------:R-:W-:Y:S02]  /*6a10*/  FMUL.FTZ R90, R90, R13.reuse ;  /* 0x0000000d5a5a7220 */ /* 0x080fe40000410000 */
[----:B------:R-:W-:Y:S01]  /*6a20*/  FMUL.FTZ R91, R91, R13 ;  /* 0x0000000d5b5b7220 */ /* 0x000fe20000410000 */
[----:B--2---:R-:W-:Y:S01]  /*6a30*/  HMMA.16816.F32 R72, R4, R24, R72 ;  /* 0x000000180448723c */ /* 0x004fe20000001848 */
[-C--:B------:R-:W-:Y:S02]  /*6a40*/  FMUL.FTZ R92, R92, R14.reuse ;  /* 0x0000000e5c5c7220 */ /* 0x080fe40000410000 */
[----:B------:R-:W-:-:S02]  /*6a50*/  FMUL.FTZ R93, R93, R14 ;  /* 0x0000000e5d5d7220 */ /* 0x000fc40000410000 */
[-C--:B------:R-:W-:Y:S02]  /*6a60*/  FMUL.FTZ R94, R94, R13.reuse ;  /* 0x0000000d5e5e7220 */ /* 0x080fe40000410000 */
[-C--:B------:R-:W-:Y:S01]  /*6a70*/  FMUL.FTZ R95, R95, R13.reuse ;  /* 0x0000000d5f5f7220 */ /* 0x080fe20000410000 */
[C---:B------:R-:W-:Y:S01]  /*6a80*/  HMMA.16816.F32 R76, R4.reuse, R26, R76 ;  /* 0x0000001a044c723c */ /* 0x040fe2000000184c */
[-C--:B------:R-:W-:Y:S02]  /*6a90*/  FMUL.FTZ R104, R104, R14.reuse ;  /* 0x0000000e68687220 */ /* 0x080fe40000410000 */
[-C--:B------:R-:W-:Y:S02]  /*6aa0*/  FMUL.FTZ R105, R105, R14.reuse ;  /* 0x0000000e69697220 */ /* 0x080fe40000410000 */
[-C--:B------:R-:W-:Y:S02]  /*6ab0*/  FMUL.FTZ R106, R106, R13.reuse ;  /* 0x0000000d6a6a7220 */ /* 0x080fe40000410000 */
[----:B------:R-:W-:Y:S01]  /*6ac0*/  FMUL.FTZ R107, R107, R13 ;  /* 0x0000000d6b6b7220 */ /* 0x000fe20000410000 */
[----:B---3--:R-:W-:Y:S01]  /*6ad0*/  HMMA.16816.F32 R88, R4, R44, R88 ;  /* 0x0000002c0458723c */ /* 0x008fe20000001858 */
[----:B------:R-:W-:-:S02]  /*6ae0*/  FMUL.FTZ R108, R108, R14 ;  /* 0x0000000e6c6c7220 */ /* 0x000fc40000410000 */
[-C--:B------:R-:W-:Y:S02]  /*6af0*/  FMUL.FTZ R109, R109, R14.reuse ;  /* 0x0000000e6d6d7220 */ /* 0x080fe40000410000 */
[-C--:B------:R-:W-:Y:S02]  /*6b00*/  FMUL.FTZ R120, R120, R14.reuse ;  /* 0x0000000e78787220 */ /* 0x080fe40000410000 */
[-C--:B------:R-:W-:Y:S01]  /*6b10*/  FMUL.FTZ R121, R121, R14.reuse ;  /* 0x0000000e79797220 */ /* 0x080fe20000410000 */
[----:B------:R-:W-:Y:S01]  /*6b20*/  HMMA.16816.F32 R92, R4, R46, R92 ;  /* 0x0000002e045c723c */ /* 0x000fe2000000185c */
[-C--:B------:R-:W-:Y:S02]  /*6b30*/  FMUL.FTZ R110, R110, R13.reuse ;  /* 0x0000000d6e6e7220 */ /* 0x080fe40000410000 */
[----:B------:R-:W-:Y:S02]  /*6b40*/  FMUL.FTZ R111, R111, R13 ;  /* 0x0000000d6f6f7220 */ /* 0x000fe40000410000 */
[----:B------:R-:W-:-:S02]  /*6b50*/  FMUL.FTZ R124, R124, R14 ;  /* 0x0000000e7c7c7220 */ /* 0x000fc40000410000 */
[----:B------:R-:W-:Y:S01]  /*6b60*/  FMUL.FTZ R125, R125, R14 ;  /* 0x0000000e7d7d7220 */ /* 0x000fe20000410000 */
[C---:B-1----:R-:W-:Y:S01]  /*6b70*/  HMMA.16816.F32 R104, R4.reuse, R56, R104 ;  /* 0x000000380468723c */ /* 0x042fe20000001868 */
[-C--:B------:R-:W-:Y:S02]  /*6b80*/  FMUL.FTZ R122, R122, R13.reuse ;  /* 0x0000000d7a7a7220 */ /* 0x080fe40000410000 */
[-C--:B------:R-:W-:Y:S02]  /*6b90*/  FMUL.FTZ R123, R123, R13.reuse ;  /* 0x0000000d7b7b7220 */ /* 0x080fe40000410000 */
[-C--:B------:R-:W-:Y:S02]  /*6ba0*/  FMUL.FTZ R126, R126, R13.reuse ;  /* 0x0000000d7e7e7220 */ /* 0x080fe40000410000 */
[----:B------:R-:W-:Y:S01]  /*6bb0*/  FMUL.FTZ R127, R127, R13 ;  /* 0x0000000d7f7f7220 */ /* 0x000fe20000410000 */
[----:B------:R-:W-:Y:S01]  /*6bc0*/  HMMA.16816.F32 R108, R4, R58, R108 ;  /* 0x0000003a046c723c */ /* 0x000fe2000000186c */
[----:B------:R-:W-:-:S02]  /*6bd0*/  FMUL.FTZ R38, R38, R15 ;  /* 0x0000000f26267220 */ /* 0x000fc40000410000 */
[-C--:B------:R-:W-:Y:S02]  /*6be0*/  FMUL.FTZ R39, R39, R15.reuse ;  /* 0x0000000f27277220 */ /* 0x080fe40000410000 */
[-C--:B------:R-:W-:Y:S02]  /*6bf0*/  FMUL.FTZ R50, R50, R15.reuse ;  /* 0x0000000f32327220 */ /* 0x080fe40000410000 */
[-C--:B------:R-:W-:Y:S01]  /*6c00*/  FMUL.FTZ R51, R51, R15.reuse ;  /* 0x0000000f33337220 */ /* 0x080fe20000410000 */
[----:B------:R-:W-:Y:S01]  /*6c10*/  HMMA.16816.F32 R120, R4, R40, R120 ;  /* 0x000000280478723c */ /* 0x000fe20000001878 */
[-C--:B------:R-:W-:Y:S02]  /*6c20*/  FMUL.FTZ R54, R54, R15.reuse ;  /* 0x0000000f36367220 */ /* 0x080fe40000410000 */
[-C--:B------:R-:W-:Y:S02]  /*6c30*/  FMUL.FTZ R55, R55, R15.reuse ;  /* 0x0000000f37377220 */ /* 0x080fe40000410000 */
[----:B------:R-:W-:-:S02]  /*6c40*/  FMUL.FTZ R66, R66, R15 ;  /* 0x0000000f42427220 */ /* 0x000fc40000410000 */
[-C--:B------:R-:W-:Y:S01]  /*6c50*/  FMUL.FTZ R67, R67, R15.reuse ;  /* 0x0000000f43437220 */ /* 0x080fe20000410000 */
[----:B------:R-:W-:Y:S01]  /*6c60*/  HMMA.16816.F32 R192, R4, R42, R124 ;  /* 0x0000002a04c0723c */ /* 0x000fe2000000187c */
[-C--:B------:R-:W-:Y:S02]  /*6c70*/  FMUL.FTZ R70, R70, R15.reuse ;  /* 0x0000000f46467220 */ /* 0x080fe40000410000 */
[-C--:B------:R-:W-:Y:S02]  /*6c80*/  FMUL.FTZ R71, R71, R15.reuse ;  /* 0x0000000f47477220 */ /* 0x080fe40000410000 */
[-C--:B------:R-:W-:Y:S02]  /*6c90*/  FMUL.FTZ R82, R82, R15.reuse ;  /* 0x0000000f52527220 */ /* 0x080fe40000410000 */
[--C-:B------:R-:W-:Y:S01]  /*6ca0*/  FFMA.FTZ R4, R176, c[0x0][0x23c], -R3.reuse ;  /* 0x00008f00b0047a23 */ /* 0x100fe20000010803 */
[----:B------:R-:W-:Y:S01]  /*6cb0*/  MOV R5, R22 ;  /* 0x0000001600057202 */ /* 0x000fe20000000f00 */
[----:B------:R-:W-:Y:S01]  /*6cc0*/  FMUL.FTZ R83, R83, R15 ;  /* 0x0000000f53537220 */ /* 0x000fe20000410000 */
[----:B------:R-:W-:Y:S01]  /*6cd0*/  MOV R6, R172 ;  /* 0x000000ac00067202 */ /* 0x000fe20000000f00 */
[----:B------:R1:W-:Y:S01]  /*6ce0*/  MUFU.EX2 R187, R4 ;  /* 0x0000000400bb7308 */ /* 0x0003e20000000800 */
[-C--:B------:R-:W-:Y:S01]  /*6cf0*/  FMUL.FTZ R84, R84, R16.reuse ;  /* 0x0000001054547220 */ /* 0x080fe20000410000 */
[----:B------:R-:W-:Y:S01]  /*6d00*/  MOV R7, R157 ;  /* 0x0000009d00077202 */ /* 0x000fe20000000f00 */
[----:B------:R-:W-:Y:S01]  /*6d10*/  FMUL.FTZ R85, R85, R16 ;  /* 0x0000001055557220 */ /* 0x000fe20000410000 */
[----:B------:R-:W-:Y:S01]  /*6d20*/  MOV R127, R181 ;  /* 0x000000b5007f7202 */ /* 0x000fe20000000f00 */
        /* <DEDUP_REMOVED lines=10> */
[----:B------:R-:W-:Y:S01]  /*6dd0*/  FMUL.FTZ R99, R99, R15 ;  /* 0x0000000f63637220 */ /* 0x000fe20000410000 */
[----:B------:R-:W2:Y:S01]  /*6de0*/  LDSM.16.MT88.4 R156, [R209+0xa800] ;  /* 0x00a80000d19c783b */ /* 0x000ea20000004200 */
[----:B-1----:R-:W-:-:S02]  /*6df0*/  FFMA.FTZ R4, R133, c[0x0][0x23c], -R3 ;  /* 0x00008f0085047a23 */ /* 0x002fc40000010803 */
[-C--:B------:R-:W-:Y:S01]  /*6e00*/  FMUL.FTZ R100, R100, R16.reuse ;  /* 0x0000001064647220 */ /* 0x080fe20000410000 */
[----:B------:R-:W1:Y:S01]  /*6e10*/  LDSM.16.MT88.4 R48, [R214+0xa800] ;  /* 0x00a80000d630783b */ /* 0x000e620000004200 */
[----:B------:R3:W4:Y:S01]  /*6e20*/  MUFU.EX2 R244, R4 ;  /* 0x0000000400f47308 */ /* 0x0007220000000800 */
[-C--:B------:R-:W-:Y:S01]  /*6e30*/  FMUL.FTZ R101, R101, R16.reuse ;  /* 0x0000001065657220 */ /* 0x080fe20000410000 */
[C---:B------:R-:W-:Y:S01]  /*6e40*/  HMMA.16816.F32 R52, R8.reuse, R28, R52 ;  /* 0x0000001c0834723c */ /* 0x040fe20000001834 */
[-C--:B------:R-:W-:Y:S02]  /*6e50*/  FMUL.FTZ R102, R102, R15.reuse ;  /* 0x0000000f66667220 */ /* 0x080fe40000410000 */
[-C--:B------:R-:W-:Y:S02]  /*6e60*/  FMUL.FTZ R103, R103, R15.reuse ;  /* 0x0000000f67677220 */ /* 0x080fe40000410000 */
[-C--:B------:R-:W-:Y:S02]  /*6e70*/  FMUL.FTZ R112, R112, R16.reuse ;  /* 0x0000001070707220 */ /* 0x080fe40000410000 */
[----:B------:R-:W-:Y:S01]  /*6e80*/  FMUL.FTZ R113, R113, R16 ;  /* 0x0000001071717220 */ /* 0x000fe20000410000 */
[----:B------:R-:W-:Y:S01]  /*6e90*/  HMMA.16816.F32 R180, R8, R30, R64 ;  /* 0x0000001e08b4723c */ /* 0x000fe20000001840 */
[-C--:B------:R-:W-:Y:S01]  /*6ea0*/  FMUL.FTZ R114, R114, R15.reuse ;  /* 0x0000000f72727220 */ /* 0x080fe20000410000 */
[----:B------:R-:W5:Y:S01]  /*6eb0*/  LDSM.16.MT88.4 R64, [R213+0xa800] ;  /* 0x00a80000d540783b */ /* 0x000f620000004200 */
[----:B------:R-:W-:-:S02]  /*6ec0*/  FMUL.FTZ R115, R115, R15 ;  /* 0x0000000f73737220 */ /* 0x000fc40000410000 */
[-C--:B------:R-:W-:Y:S02]  /*6ed0*/  FMUL.FTZ R116, R116, R16.reuse ;  /* 0x0000001074747220 */ /* 0x080fe40000410000 */
[--C-:B---3--:R-:W-:Y:S01]  /*6ee0*/  FFMA.FTZ R4, R17, c[0x0][0x23c], -R3.reuse ;  /* 0x00008f0011047a23 */ /* 0x108fe20000010803 */
[C---:B------:R-:W-:Y:S01]  /*6ef0*/  HMMA.16816.F32 R68, R8.reuse, R24, R68 ;  /* 0x000000180844723c */ /* 0x040fe20000001844 */
[----:B------:R-:W-:Y:S02]  /*6f00*/  FFMA.FTZ R3, R18, c[0x0][0x23c], -R3 ;  /* 0x00008f0012037a23 */ /* 0x000fe40000010803 */
[-C--:B------:R-:W-:Y:S01]  /*6f10*/  FMUL.FTZ R117, R117, R16.reuse ;  /* 0x0000001075757220 */ /* 0x080fe20000410000 */
[----:B------:R-:W-:Y:S01]  /*6f20*/  MUFU.EX2 R245, R4 ;  /* 0x0000000400f57308 */ /* 0x000fe20000000800 */
[-C--:B------:R-:W-:Y:S02]  /*6f30*/  FMUL.FTZ R118, R118, R15.reuse ;  /* 0x0000000f76767220 */ /* 0x080fe40000410000 */
[-C--:B------:R-:W-:Y:S01]  /*6f40*/  FMUL.FTZ R119, R119, R15.reuse ;  /* 0x0000000f77777220 */ /* 0x080fe20000410000 */
[----:B------:R-:W-:Y:S01]  /*6f50*/  HMMA.16816.F32 R132, R8, R26, R80 ;  /* 0x0000001a0884723c */ /* 0x000fe20000001850 */
[-C--:B------:R-:W-:Y:S01]  /*6f60*/  FMUL.FTZ R128, R128, R16.reuse ;  /* 0x0000001080807220 */ /* 0x080fe20000410000 */
[----:B------:R-:W3:Y:S01]  /*6f70*/  LDSM.16.MT88.4 R80, [R209+0xb800] ;  /* 0x00b80000d150783b */ /* 0x000ee20000004200 */
[----:B------:R-:W-:Y:S01]  /*6f80*/  FMUL.FTZ R129, R129, R16 ;  /* 0x0000001081817220 */ /* 0x000fe20000410000 */
[----:B------:R1:W-:Y:S01]  /*6f90*/  MUFU.EX2 R186, R3 ;  /* 0x0000000300ba7308 */ /* 0x0003e20000000800 */
[----:B------:R-:W-:-:S02]  /*6fa0*/  FMUL.FTZ R130, R130, R15 ;  /* 0x0000000f82827220 */ /* 0x000fc40000410000 */
[----:B------:R-:W-:Y:S01]  /*6fb0*/  FMUL.FTZ R131, R131, R15 ;  /* 0x0000000f83837220 */ /* 0x000fe20000410000 */
[C---:B------:R-:W-:Y:S08]  /*6fc0*/  HMMA.16816.F32 R84, R8.reuse, R44, R84 ;  /* 0x0000002c0854723c */ /* 0x040ff00000001854 */
[----:B------:R-:W-:Y:S01]  /*6fd0*/  HMMA.16816.F32 R32, R8, R46, R96 ;  /* 0x0000002e0820723c */ /* 0x000fe20000001860 */
[----:B------:R-:W2:Y:S01]  /*6fe0*/  LDSM.16.MT88.4 R96, [R211+0xb800] ;  /* 0x00b80000d360783b */ /* 0x000ea20000004200 */
[----:B-1----:R-:W-:-:S04]  /*6ff0*/  FFMA.FTZ R3, R177, c[0x0][0x23c], -R2 ;  /* 0x00008f00b1037a23 */ /* 0x002fc80000010802 */
[----:B------:R1:W-:Y:S02]  /*7000*/  MUFU.EX2 R176, R3 ;  /* 0x0000000300b07308 */ /* 0x0003e40000000800 */
[C---:B------:R-:W-:Y:S08]  /*7010*/  HMMA.16816.F32 R100, R8.reuse, R56, R100 ;  /* 0x000000380864723c */ /* 0x040ff00000001864 */
[----:B------:R-:W-:Y:S01]  /*7020*/  HMMA.16816.F32 R28, R8, R58, R112 ;  /* 0x0000003a081c723c */ /* 0x000fe20000001870 */
[----:B------:R-:W2:Y:S01]  /*7030*/  LDSM.16.MT88.4 R112, [R214+0xb800] ;  /* 0x00b80000d670783b */ /* 0x000ea20000004200 */
[----:B-1----:R-:W-:-:S06]  /*7040*/  FFMA.FTZ R3, R139, c[0x0][0x23c], -R2 ;  /* 0x00008f008b037a23 */ /* 0x002fcc0000010802 */
[C---:B------:R-:W-:Y:S01]  /*7050*/  HMMA.16816.F32 R116, R8.reuse, R40, R116 ;  /* 0x000000280874723c */ /* 0x040fe20000001874 */
[----:B------:R1:W1:Y:S07]  /*7060*/  MUFU.EX2 R139, R3 ;  /* 0x00000003008b7308 */ /* 0x00026e0000000800 */
[----:B------:R-:W-:Y:S07]  /*7070*/  HMMA.16816.F32 R24, R8, R42, R128 ;  /* 0x0000002a0818723c */ /* 0x000fee0000001880 */
[----:B------:R-:W-:-:S02]  /*7080*/  MOV R11, R7 ;  /* 0x00000007000b7202 */ /* 0x000fc40000000f00 */
[----:B------:R-:W-:Y:S01]  /*7090*/  MOV R10, R124 ;  /* 0x0000007c000a7202 */ /* 0x000fe20000000f00 */
[--C-:B-1----:R-:W-:Y:S01]  /*70a0*/  FFMA.FTZ R3, R19, c[0x0][0x23c], -R2.reuse ;  /* 0x00008f0013037a23 */ /* 0x102fe20000010802 */
[----:B----4-:R-:W-:Y:S01]  /*70b0*/  F2FP.PACK_AB R128, R244, R187 ;  /* 0x000000bbf480723e */ /* 0x010fe200000000ff */
[----:B------:R-:W-:Y:S01]  /*70c0*/  FFMA.FTZ R2, R138, c[0x0][0x23c], -R2 ;  /* 0x00008f008a027a23 */ /* 0x000fe20000010802 */
[----:B------:R-:W-:Y:S01]  /*70d0*/  F2FP.PACK_AB R129, R139, R176 ;  /* 0x000000b08b81723e */ /* 0x000fe200000000ff */
[----:B------:R1:W-:Y:S01]  /*70e0*/  MUFU.EX2 R177, R3 ;  /* 0x0000000300b17308 */ /* 0x0003e20000000800 */
[----:B------:R-:W-:-:S07]  /*70f0*/  F2FP.PACK_AB R130, R186, R245 ;  /* 0x000000f5ba82723e */ /* 0x000fce00000000ff */
[----:B------:R4:W2:Y:S01]  /*7100*/  MUFU.EX2 R138, R2 ;  /* 0x00000002008a7308 */ /* 0x0008a20000000800 */
[----:B-1----:R-:W-:-:S05]  /*7110*/  MOV R3, R126 ;  /* 0x0000007e00037202 */ /* 0x002fca0000000f00 */
[----:B------:R-:W-:Y:S02]  /*7120*/  FFMA.FTZ R3, R250, R15, R3 ;  /* 0x0000000ffa037223 */ /* 0x000fe40000010003 */
[--C-:B----4-:R-:W-:Y:S01]  /*7130*/  FFMA.FTZ R2, R178, c[0x0][0x23c], -R0.reuse ;  /* 0x00008f00b2027a23 */ /* 0x110fe20000010800 */
[----:B------:R-:W-:Y:S01]  /*7140*/  MOV R178, R23 ;  /* 0x0000001700b27202 */ /* 0x000fe20000000f00 */
[----:B------:R-:W-:Y:S01]  /*7150*/  FADD.FTZ R3, R11, R3 ;  /* 0x000000030b037221 */ /* 0x000fe20000010000 */
[----:B--2---:R-:W-:Y:S01]  /*7160*/  F2FP.PACK_AB R131, R138, R177 ;  /* 0x000000b18a83723e */ /* 0x004fe200000000ff */
[----:B------:R1:W-:Y:S06]  /*7170*/  MUFU.EX2 R23, R2 ;  /* 0x0000000200177308 */ /* 0x0003ec0000000800 */
[C---:B------:R-:W-:Y:S08]  /*7180*/  HMMA.16816.F32 R144, R128.reuse, R156, R144 ;  /* 0x0000009c8090723c */ /* 0x040ff00000001890 */
[----:B------:R-:W-:Y:S01]  /*7190*/  HMMA.16816.F32 R36, R128, R48, R36 ;  /* 0x000000308024723c */ /* 0x000fe20000001824 */
[----:B-1----:R-:W-:Y:S01]  /*71a0*/  FFMA.FTZ R2, R142, c[0x0][0x23c], -R0 ;  /* 0x00008f008e027a23 */ /* 0x002fe20000010800 */
[----:B------:R-:W-:-:S03]  /*71b0*/  MOV R142, R136 ;  /* 0x00000088008e7202 */ /* 0x000fc60000000f00 */
[----:B------:R1:W2:Y:S03]  /*71c0*/  MUFU.EX2 R136, R2 ;  /* 0x0000000200887308 */ /* 0x0002a60000000800 */
[C---:B-----5:R-:W-:Y:S08]  /*71d0*/  HMMA.16816.F32 R52, R128.reuse, R64, R52 ;  /* 0x000000408034723c */ /* 0x060ff00000001834 */
[----:B---3--:R-:W-:Y:S01]  /*71e0*/  HMMA.16816.F32 R68, R128, R80, R68 ;  /* 0x000000508044723c */ /* 0x008fe20000001844 */
[--C-:B-1----:R-:W-:Y:S01]  /*71f0*/  FFMA.FTZ R2, R140, c[0x0][0x23c], -R0.reuse ;  /* 0x00008f008c027a23 */ /* 0x102fe20000010800 */
[----:B------:R-:W-:Y:S01]  /*7200*/  MOV R140, R175 ;  /* 0x000000af008c7202 */ /* 0x000fe20000000f00 */
[----:B------:R-:W-:Y:S01]  /*7210*/  FFMA.FTZ R0, R141, c[0x0][0x23c], -R0 ;  /* 0x00008f008d007a23 */ /* 0x000fe20000010800 */
[----:B------:R-:W-:-:S04]  /*7220*/  MOV R175, R137 ;  /* 0x0000008900af7202 */ /* 0x000fc80000000f00 */
[C---:B------:R-:W-:Y:S01]  /*7230*/  HMMA.16816.F32 R84, R128.reuse, R96, R84 ;  /* 0x000000608054723c */ /* 0x040fe20000001854 */
[----:B------:R1:W-:Y:S01]  /*7240*/  MUFU.EX2 R137, R2 ;  /* 0x0000000200897308 */ /* 0x0003e20000000800 */
[----:B------:R-:W-:Y:S02]  /*7250*/  MOV R141, R127 ;  /* 0x0000007f008d7202 */ /* 0x000fe40000000f00 */
[----:B------:R-:W-:Y:S02]  /*7260*/  MOV R127, R174 ;  /* 0x000000ae007f7202 */ /* 0x000fe40000000f00 */
[----:B--2---:R-:W-:Y:S02]  /*7270*/  F2FP.PACK_AB R124, R136, R23 ;  /* 0x00000017887c723e */ /* 0x004fe400000000ff */
[----:B------:R-:W-:Y:S01]  /*7280*/  HMMA.16816.F32 R100, R128, R112, R100 ;  /* 0x000000708064723c */ /* 0x000fe20000001864 */
[----:B------:R2:W3:Y:S01]  /*7290*/  MUFU.EX2 R22, R0 ;  /* 0x0000000000167308 */ /* 0x0004e20000000800 */
[--C-:B-1----:R-:W-:Y:S01]  /*72a0*/  FFMA.FTZ R2, R184, c[0x0][0x23c], -R12.reuse ;  /* 0x00008f00b8027a23 */ /* 0x102fe2000001080c */
[----:B------:R-:W-:Y:S01]  /*72b0*/  MOV R184, R6 ;  /* 0x0000000600b87202 */ /* 0x000fe20000000f00 */
[----:B--2---:R-:W-:Y:S01]  /*72c0*/  FFMA.FTZ R0, R179, c[0x0][0x23c], -R12 ;  /* 0x00008f00b3007a23 */ /* 0x004fe2000001080c */
[----:B------:R-:W-:-:S02]  /*72d0*/  MOV R179, R173 ;  /* 0x000000ad00b37202 */ /* 0x000fc40000000f00 */
[----:B---3--:R-:W-:Y:S02]  /*72e0*/  F2FP.PACK_AB R126, R22, R137 ;  /* 0x00000089167e723e */ /* 0x008fe400000000ff */
[----:B------:R1:W-:Y:S02]  /*72f0*/  MUFU.EX2 R19, R0 ;  /* 0x0000000000137308 */ /* 0x0003e40000000800 */
[----:B-1----:R-:W-:Y:S01]  /*7300*/  FFMA.FTZ R0, R143, c[0x0][0x23c], -R12 ;  /* 0x00008f008f007a23 */ /* 0x002fe2000001080c */
[----:B------:R-:W-:Y:S02]  /*7310*/  MOV R143, R175 ;  /* 0x000000af008f7202 */ /* 0x000fe40000000f00 */
[----:B------:R-:W1:Y:S03]  /*7320*/  LDSM.16.MT88.4 R172, [R211+0xa800] ;  /* 0x00a80000d3ac783b */ /* 0x000e660000004200 */
[----:B------:R2:W3:Y:S01]  /*7330*/  MUFU.EX2 R18, R0 ;  /* 0x0000000000127308 */ /* 0x0004e20000000800 */
[----:B------:R-:W-:-:S04]  /*7340*/  FADD.FTZ R3, R143, R3 ;  /* 0x000000038f037221 */ /* 0x000fc80000010000 */
[----:B------:R-:W-:-:S04]  /*7350*/  FADD.FTZ R3, R142, R3 ;  /* 0x000000038e037221 */ /* 0x000fc80000010000 */
[----:B------:R-:W-:-:S04]  /*7360*/  FADD.FTZ R3, R176, R3 ;  /* 0x00000003b0037221 */ /* 0x000fc80000010000 */
[----:B------:R-:W-:Y:S02]  /*7370*/  FADD.FTZ R3, R139, R3 ;  /* 0x000000038b037221 */ /* 0x000fe40000010000 */
[----:B--2---:R-:W-:Y:S01]  /*7380*/  FFMA.FTZ R0, R185, c[0x0][0x23c], -R12 ;  /* 0x00008f00b9007a23 */ /* 0x004fe2000001080c */
[----:B------:R-:W-:Y:S01]  /*7390*/  MOV R185, R5 ;  /* 0x0000000500b97202 */ /* 0x000fe20000000f00 */
[----:B------:R2:W-:Y:S01]  /*73a0*/  MUFU.EX2 R12, R2 ;  /* 0x00000002000c7308 */ /* 0x0005e20000000800 */
[----:B------:R-:W4:Y:S01]  /*73b0*/  LDSM.16.MT88.4 R4, [R213+0xb800] ;  /* 0x00b80000d504783b */ /* 0x000f220000004200 */
[----:B------:R-:W-:-:S04]  /*73c0*/  FADD.FTZ R3, R177, R3 ;  /* 0x00000003b1037221 */ /* 0x000fc80000010000 */
[----:B------:R-:W-:Y:S02]  /*73d0*/  FADD.FTZ R250, R138, R3 ;  /* 0x000000038afa7221 */ /* 0x000fe40000010000 */
[----:B------:R5:W3:Y:S01]  /*73e0*/  MUFU.EX2 R17, R0 ;  /* 0x0000000000117308 */ /* 0x000ae20000000800 */
[----:B--2---:R-:W-:-:S05]  /*73f0*/  MOV R2, R127 ;  /* 0x0000007f00027202 */ /* 0x004fca0000000f00 */
[----:B------:R-:W-:Y:S01]  /*7400*/  FFMA.FTZ R8, R251, R16, R2 ;  /* 0x00000010fb087223 */ /* 0x000fe20000010002 */
[----:B-1----:R-:W-:Y:S01]  /*7410*/  HMMA.16816.F32 R160, R128, R172, R160 ;  /* 0x000000ac80a0723c */ /* 0x002fe200000018a0 */
[----:B-----5:R-:W-:Y:S02]  /*7420*/  MOV R0, R125 ;  /* 0x0000007d00007202 */ /* 0x020fe40000000f00 */
[----:B---3--:R-:W-:Y:S02]  /*7430*/  F2FP.PACK_AB R125, R18, R19 ;  /* 0x00000013127d723e */ /* 0x008fe400000000ff */
[----:B------:R-:W-:Y:S01]  /*7440*/  F2FP.PACK_AB R127, R12, R17 ;  /* 0x000000110c7f723e */ /* 0x000fe200000000ff */
[----:B------:R-:W-:Y:S02]  /*7450*/  FFMA.FTZ R2, R249, R14, R0 ;  /* 0x0000000ef9027223 */ /* 0x000fe40000010000 */
[----:B------:R-:W-:Y:S02]  /*7460*/  FFMA.FTZ R0, R248, R13, R246 ;  /* 0x0000000df8007223 */ /* 0x000fe400000100f6 */
[----:B------:R-:W-:-:S02]  /*7470*/  FADD.FTZ R2, R184, R2 ;  /* 0x00000002b8027221 */ /* 0x000fc40000010000 */
[----:B------:R-:W-:Y:S01]  /*7480*/  FADD.FTZ R0, R247, R0 ;  /* 0x00000000f7007221 */ /* 0x000fe20000010000 */
[C---:B------:R-:W-:Y:S01]  /*7490*/  HMMA.16816.F32 R148, R124.reuse, R156, R148 ;  /* 0x0000009c7c94723c */ /* 0x040fe20000001894 */
[----:B------:R-:W-:Y:S02]  /*74a0*/  FADD.FTZ R2, R179, R2 ;  /* 0x00000002b3027221 */ /* 0x000fe40000010000 */
[----:B------:R-:W-:Y:S02]  /*74b0*/  FADD.FTZ R0, R141, R0 ;  /* 0x000000008d007221 */ /* 0x000fe40000010000 */
[----:B------:R-:W-:Y:S02]  /*74c0*/  FADD.FTZ R2, R178, R2 ;  /* 0x00000002b2027221 */ /* 0x000fe40000010000 */
[----:B------:R-:W-:Y:S01]  /*74d0*/  FADD.FTZ R0, R252, R0 ;  /* 0x00000000fc007221 */ /* 0x000fe20000010000 */
[----:B----4-:R-:W-:Y:S01]  /*74e0*/  HMMA.16816.F32 R120, R124, R4, R120 ;  /* 0x000000047c78723c */ /* 0x010fe20000001878 */
[----:B------:R-:W-:-:S02]  /*74f0*/  FADD.FTZ R2, R23, R2 ;  /* 0x0000000217027221 */ /* 0x000fc40000010000 */
[----:B------:R-:W-:Y:S02]  /*7500*/  FADD.FTZ R0, R19, R0 ;  /* 0x0000000013007221 */ /* 0x000fe40000010000 */
[----:B------:R-:W-:Y:S01]  /*7510*/  FADD.FTZ R2, R136, R2 ;  /* 0x0000000288027221 */ /* 0x000fe20000010000 */
[----:B------:R-:W-:Y:S01]  /*7520*/  MOV R136, R207 ;  /* 0x000000cf00887202 */ /* 0x000fe20000000f00 */
[----:B------:R-:W-:Y:S01]  /*7530*/  FADD.FTZ R0, R18, R0 ;  /* 0x0000000012007221 */ /* 0x000fe20000010000 */
[----:B------:R-:W-:Y:S01]  /*7540*/  HMMA.16816.F32 R116, R128, R4, R116 ;  /* 0x000000048074723c */ /* 0x000fe20000001874 */
[----:B------:R-:W-:Y:S01]  /*7550*/  FADD.FTZ R2, R137, R2 ;  /* 0x0000000289027221 */ /* 0x000fe20000010000 */
[----:B------:R-:W-:Y:S01]  /*7560*/  MOV R137, R204 ;  /* 0x000000cc00897202 */ /* 0x000fe20000000f00 */
[----:B------:R-:W-:Y:S02]  /*7570*/  FADD.FTZ R0, R17, R0 ;  /* 0x0000000011007221 */ /* 0x000fe40000010000 */
[----:B------:R-:W-:-:S02]  /*7580*/  FADD.FTZ R249, R22, R2 ;  /* 0x0000000216f97221 */ /* 0x000fc40000010000 */
[----:B------:R-:W-:Y:S01]  /*7590*/  FADD.FTZ R4, R10, R8 ;  /* 0x000000080a047221 */ /* 0x000fe20000010000 */
[----:B------:R-:W-:Y:S01]  /*75a0*/  HMMA.16816.F32 R152, R124, R158, R152 ;  /* 0x0000009e7c98723c */ /* 0x000fe20000001898 */
[----:B------:R-:W-:Y:S02]  /*75b0*/  FADD.FTZ R248, R12, R0 ;  /* 0x000000000cf87221 */ /* 0x000fe40000010000 */
[----:B------:R-:W-:-:S04]  /*75c0*/  FADD.FTZ R4, R185, R4 ;  /* 0x00000004b9047221 */ /* 0x000fc80000010000 */
[----:B------:R-:W-:Y:S01]  /*75d0*/  FADD.FTZ R4, R140, R4 ;  /* 0x000000048c047221 */ /* 0x000fe20000010000 */
[----:B------:R-:W-:Y:S03]  /*75e0*/  HMMA.16816.F32 R164, R124, R172, R164 ;  /* 0x000000ac7ca4723c */ /* 0x000fe600000018a4 */
[----:B------:R-:W-:-:S04]  /*75f0*/  FADD.FTZ R4, R187, R4 ;  /* 0x00000004bb047221 */ /* 0x000fc80000010000 */
[----:B------:R-:W-:Y:S01]  /*7600*/  FADD.FTZ R4, R244, R4 ;  /* 0x00000004f4047221 */ /* 0x000fe20000010000 */
[----:B------:R-:W-:Y:S03]  /*7610*/  HMMA.16816.F32 R168, R124, R174, R168 ;  /* 0x000000ae7ca8723c */ /* 0x000fe600000018a8 */
        /* <DEDUP_REMOVED lines=17> */
[----:B------:R-:W-:Y:S01]  /*7730*/  MOV R135, R206 ;  /* 0x000000ce00877202 */ /* 0x000fe20000000f00 */
[----:B------:R-:W-:Y:S01]  /*7740*/  HMMA.16816.F32 R96, R128, R98, R32 ;  /* 0x000000628060723c */ /* 0x000fe20000001820 */
[----:B------:R-:W-:-:S07]  /*7750*/  MOV R134, R205 ;  /* 0x000000cd00867202 */ /* 0x000fce0000000f00 */
[----:B------:R-:W-:Y:S08]  /*7760*/  HMMA.16816.F32 R112, R128, R114, R28 ;  /* 0x000000728070723c */ /* 0x000ff0000000181c */
[-C--:B------:R-:W-:Y:S08]  /*7770*/  HMMA.16816.F32 R124, R124, R6.reuse, R192 ;  /* 0x000000067c7c723c */ /* 0x080ff000000018c0 */
[----:B------:R-:W-:Y:S01]  /*7780*/  HMMA.16816.F32 R128, R128, R6, R24 ;  /* 0x000000068080723c */ /* 0x000fe20000001818 */
[----:B------:R-:W-:Y:S07]  /*7790*/  @!P0 BRA `(.L_x_1049) ;  /* 0x0000815000008947 */ /* 0x000fee0003800000 */
[----:B------:R-:W2:Y:S01]  /*77a0*/  LDL.64 R140, [R1+0x30] ;  /* 0x00003000018c7983 */ /* 0x000ea20000100a00 */
[----:B------:R-:W-:Y:S01]  /*77b0*/  UIADD3 UR4, UR8, -0x2, URZ ;  /* 0xfffffffe08047890 */ /* 0x000fe2000fffe03f */
[----:B------:R-:W-:-:S04]  /*77c0*/  DEPBAR.LE SB0, 0x0 ;  /* 0x000080000000791a */ /* 0x000fc80000000000 */
[----:B------:R-:W-:Y:S01]  /*77d0*/  UMOV UR14, 0x6 ;  /* 0x00000006000e7882 */ /* 0x000fe20000000000 */
[----:B------:R-:W-:Y:S01]  /*77e0*/  IMAD.U32 R0, RZ, RZ, UR4 ;  /* 0x00000004ff007e24 */ /* 0x000fe2000f8e00ff */
[----:B------:R-:W-:Y:S02]  /*77f0*/  ULDC.64 UR4, c[0x0][0x1a0] ;  /* 0x0000680000047ab9 */ /* 0x000fe40000000a00 */
[----:B------:R-:W-:Y:S02]  /*7800*/  USHF.L.U32 UR10, UR4, 0x6, URZ ;  /* 0x00000006040a7899 */ /* 0x000fe4000800063f */
[----:B------:R-:W-:Y:S02]  /*7810*/  USHF.L.U64.HI UR14, UR4, UR14, UR5 ;  /* 0x0000000e040e7299 */ /* 0x000fe40008010205 */
[----:B------:R-:W-:Y:S02]  /*7820*/  UIADD3 UR20, UR8, -0x3, URZ ;  /* 0xfffffffd08147890 */ /* 0x000fe4000fffe03f */
[----:B------:R-:W-:-:S02]  /*7830*/  IMAD.U32 R238, RZ, RZ, UR10 ;  /* 0x0000000affee7e24 */ /* 0x000fc4000f8e00ff */
[----:B------:R-:W-:Y:S01]  /*7840*/  UISETP.GT.AND UP0, UPT, UR20, UR9, UPT ;  /* 0x000000091400728c */ /* 0x000fe2000bf04270 */
[----:B------:R-:W-:Y:S01]  /*7850*/  BAR.SYNC.DEFER_BLOCKING 0x0 ;  /* 0x0000000000007b1d */ /* 0x000fe20000010000 */
[----:B--2---:R-:W-:-:S04]  /*7860*/  IMAD.MOV.U32 R2, RZ, RZ, R140 ;  /* 0x000000ffff027224 */ /* 0x004fc800078e008c */
[----:B------:R-:W-:Y:S02]  /*7870*/  IMAD R0, R0, UR17, R2 ;  /* 0x0000001100007c24 */ /* 0x000fe4000f8e0202 */
[----:B------:R-:W-:-:S03]  /*7880*/  IMAD.U32 R2, RZ, RZ, UR14 ;  /* 0x0000000eff027e24 */ /* 0x000fc6000f8e00ff */
[----:B------:R-:W-:-:S04]  /*7890*/  LEA R0, R0, c[0x0][0x170], 0x1 ;  /* 0x00005c0000007a11 */ /* 0x000fc800078e08ff */
[----:B------:R-:W-:Y:S02]  /*78a0*/  IADD3 R232, P2, R0, -UR10, RZ ;  /* 0x8000000a00e87c10 */ /* 0x000fe4000ff5e0ff */
[----:B------:R-:W-:Y:S02]  /*78b0*/  IADD3 R234, P1, P0, -R238, UR17, R0 ;  /* 0x00000011eeea7c10 */ /* 0x000fe4000f83e100 */
[----:B------:R-:W-:Y:S02]  /*78c0*/  IADD3.X R233, R21, ~UR14, RZ, P2, !PT ;  /* 0x8000000e15e97c10 */ /* 0x000fe400097fe4ff */
[----:B------:R-:W-:Y:S02]  /*78d0*/  IADD3.X R235, ~R2, UR13, R21, P1, P0 ;  /* 0x0000000d02eb7c10 */ /* 0x000fe40008fe0515 */
[----:B------:R-:W-:Y:S01]  /*78e0*/  PLOP3.LUT P0, PT, PT, PT, UP0, 0x80, 0x0 ;  /* 0x000000000000781c */ /* 0x000fe20003f0f008 */
[----:B------:R-:W-:Y:S01]  /*78f0*/  @!PT LDS RZ, [RZ] ;  /* 0x00000000fffff984 */ /* 0x000fe20000000800 */
[----:B------:R-:W-:Y:S01]  /*7900*/  @!PT LDS RZ, [RZ] ;  /* 0x00000000fffff984 */ /* 0x000fe20000000800 */
[----:B------:R-:W-:Y:S01]  /*7910*/  @!PT LDS RZ, [RZ] ;  /* 0x00000000fffff984 */ /* 0x000fe20000000800 */
[----:B------:R1:W-:Y:S04]  /*7920*/  LDGSTS.E.BYPASS.LTC128B.128 [R223+0xa000], [R232.64] ;  /* 0x0a000000e8df7fae */ /* 0x0003e8000b901d52 */
[----:B------:R1:W-:Y:S04]  /*7930*/  LDGSTS.E.BYPASS.LTC128B.128 [R223+0xb000], [R232.64+0x80] ;  /* 0x0b000080e8df7fae */ /* 0x0003e8000b901d52 */
[----:B------:R1:W-:Y:S04]  /*7940*/  LDGSTS.E.BYPASS.LTC128B.128 [R223+0xa800], [R234.64] ;  /* 0x0a800000eadf7fae */ /* 0x0003e8000b901d52 */
[----:B------:R1:W-:Y:S04]  /*7950*/  LDGSTS.E.BYPASS.LTC128B.128 [R223+0xb800], [R234.64+0x80] ;  /* 0x0b800080eadf7fae */ /* 0x0003e8000b901d52 */
[----:B------:R-:W-:Y:S04]  /*7960*/  LDSM.16.M88.4 R20, [R208+0x8000] ;  /* 0x00800000d014783b */ /* 0x000fe80000000200 */
[----:B------:R-:W2:Y:S04]  /*7970*/  LDSM.16.M88.4 R8, [R210+0x2000] ;  /* 0x00200000d208783b */ /* 0x000ea80000000200 */
[----:B------:R-:W3:Y:S04]  /*7980*/  LDSM.16.M88.4 R16, [R208+0x8800] ;  /* 0x00880000d010783b */ /* 0x000ee80000000200 */
[----:B------:R-:W4:Y:S04]  /*7990*/  LDSM.16.M88.4 R12, [R210] ;  /* 0x00000000d20c783b */ /* 0x000f280000000200 */
[----:B------:R-:W-:Y:S04]  /*79a0*/  LDSM.16.M88.4 R28, [R219] ;  /* 0x00000000db1c783b */ /* 0x000fe80000000200 */
[----:B------:R-:W5:Y:S04]  /*79b0*/  LDSM.16.M88.4 R4, [R212+0x2000] ;  /* 0x00200000d404783b */ /* 0x000f680000000200 */
[----:B------:R-:W1:Y:S04]  /*79c0*/  LDSM.16.M88.4 R24, [R222] ;  /* 0x00000000de18783b */ /* 0x000e680000000200 */
[----:B------:R-:W0:Y:S01]  /*79d0*/  LDGDEPBAR ;  /* 0x00000000000079af */ /* 0x000e220000000000 */
[C---:B--2---:R-:W-:Y:S08]  /*79e0*/  HMMA.16816.F32 R176, R8.reuse, R20, RZ ;  /* 0x0000001408b0723c */ /* 0x044ff000000018ff */
[C---:B---3--:R-:W-:Y:S08]  /*79f0*/  HMMA.16816.F32 R136, R8.reuse, R16, RZ ;  /* 0x000000100888723c */ /* 0x048ff000000018ff */
[C---:B------:R-:W-:Y:S08]  /*7a00*/  HMMA.16816.F32 R140, R8.reuse, R22, RZ ;  /* 0x00000016088c723c */ /* 0x040ff000000018ff */
[----:B------:R-:W-:Y:S01]  /*7a10*/  HMMA.16816.F32 R32, R8, R18, RZ ;  /* 0x000000120820723c */ /* 0x000fe200000018ff */
[----:B------:R-:W2:Y:S07]  /*7a20*/  LDSM.16.M88.4 R8, [R212] ;  /* 0x00000000d408783b */ /* 0x000eae0000000200 */
[C---:B----4-:R-:W-:Y:S08]  /*7a30*/  HMMA.16816.F32 R184, R12.reuse, R20, RZ ;  /* 0x000000140cb8723c */ /* 0x050ff000000018ff */
[----:B------:R-:W-:Y:S08]  /*7a40*/  HMMA.16816.F32 R196, R12, R22, RZ ;  /* 0x000000160cc4723c */ /* 0x000ff000000018ff */
[----:B-----5:R-:W-:Y:S08]  /*7a50*/  HMMA.16816.F32 R192, R4, R28, R176 ;  /* 0x0000001c04c0723c */ /* 0x020ff000000018b0 */
[C---:B------:R-:W-:Y:S08]  /*7a60*/  HMMA.16816.F32 R180, R12.reuse, R16, RZ ;  /* 0x000000100cb4723c */ /* 0x040ff000000018ff */
[----:B------:R-:W-:Y:S01]  /*7a70*/  HMMA.16816.F32 R132, R12, R18, RZ ;  /* 0x000000120c84723c */ /* 0x000fe200000018ff */
[----:B------:R-:W-:Y:S04]  /*7a80*/  LDSM.16.M88.4 R16, [R216+0x8000] ;  /* 0x00800000d810783b */ /* 0x000fe80000000200 */
[----:B------:R-:W-:Y:S03]  /*7a90*/  LDSM.16.M88.4 R12, [R216+0x8800] ;  /* 0x00880000d80c783b */ /* 0x000fe60000000200 */
[C---:B-1----:R-:W-:Y:S08]  /*7aa0*/  HMMA.16816.F32 R176, R4.reuse, R24, R136 ;  /* 0x0000001804b0723c */ /* 0x042ff00000001888 */
[C---:B------:R-:W-:Y:S08]  /*7ab0*/  HMMA.16816.F32 R188, R4.reuse, R30, R140 ;  /* 0x0000001e04bc723c */ /* 0x040ff0000000188c */
[----:B------:R-:W-:Y:S01]  /*7ac0*/  HMMA.16816.F32 R20, R4, R26, R32 ;  /* 0x0000001a0414723c */ /* 0x000fe20000001820 */
[----:B------:R-:W1:Y:S07]  /*7ad0*/  LDSM.16.M88.4 R4, [R218+0x2000] ;  /* 0x00200000da04783b */ /* 0x000e6e0000000200 */
[C---:B--2---:R-:W-:Y:S08]  /*7ae0*/  HMMA.16816.F32 R200, R8.reuse, R28, R184 ;  /* 0x0000001c08c8723c */ /* 0x044ff000000018b8 */
[C---:B------:R-:W-:Y:S08]  /*7af0*/  HMMA.16816.F32 R180, R8.reuse, R24, R180 ;  /* 0x0000001808b4723c */ /* 0x040ff000000018b4 */
[C---:B------:R-:W-:Y:S01]  /*7b00*/  HMMA.16816.F32 R140, R8.reuse, R30, R196 ;  /* 0x0000001e088c723c */ /* 0x040fe200000018c4 */
[----:B------:R-:W-:Y:S07]  /*7b10*/  LDSM.16.M88.4 R28, [R215] ;  /* 0x00000000d71c783b */ /* 0x000fee0000000200 */
[----:B------:R-:W-:Y:S01]  /*7b20*/  HMMA.16816.F32 R32, R8, R26, R132 ;  /* 0x0000001a0820723c */ /* 0x000fe20000001884 */
[----:B------:R-:W2:Y:S07]  /*7b30*/  LDSM.16.M88.4 R8, [R218] ;  /* 0x00000000da08783b */ /* 0x000eae0000000200 */
[C---:B-1----:R-:W-:Y:S08]  /*7b40*/  HMMA.16816.F32 R136, R4.reuse, R16, R192 ;  /* 0x000000100488723c */ /* 0x042ff000000018c0 */
[C---:B------:R-:W-:Y:S08]  /*7b50*/  HMMA.16816.F32 R184, R4.reuse, R12, R176 ;  /* 0x0000000c04b8723c */ /* 0x040ff000000018b0 */
[C---:B------:R-:W-:Y:S08]  /*7b60*/  HMMA.16816.F32 R132, R4.reuse, R18, R188 ;  /* 0x000000120484723c */ /* 0x040ff000000018bc */
[----:B------:R-:W-:Y:S01]  /*7b70*/  HMMA.16816.F32 R24, R4, R14, R20 ;  /* 0x0000000e0418723c */ /* 0x000fe20000001814 */
[----:B------:R-:W1:Y:S04]  /*7b80*/  LDSM.16.M88.4 R4, [R217+0x2000] ;  /* 0x00200000d904783b */ /* 0x000e680000000200 */
[----:B------:R-:W3:Y:S03]  /*7b90*/  LDSM.16.M88.4 R20, [R215+0x800] ;  /* 0x00080000d714783b */ /* 0x000ee60000000200 */
[C---:B--2---:R-:W-:Y:S08]  /*7ba0*/  HMMA.16816.F32 R192, R8.reuse, R18, R140 ;  /* 0x0000001208c0723c */ /* 0x044ff0000000188c */
[C---:B------:R-:W-:Y:S08]  /*7bb0*/  HMMA.16816.F32 R188, R8.reuse, R12, R180 ;  /* 0x0000000c08bc723c */ /* 0x040ff000000018b4 */
[C---:B------:R-:W-:Y:S01]  /*7bc0*/  HMMA.16816.F32 R200, R8.reuse, R16, R200 ;  /* 0x0000001008c8723c */ /* 0x040fe200000018c8 */
[----:B------:R-:W-:Y:S07]  /*7bd0*/  LDSM.16.M88.4 R16, [R208+0x9000] ;  /* 0x00900000d010783b */ /* 0x000fee0000000200 */
[----:B------:R-:W-:Y:S01]  /*7be0*/  HMMA.16816.F32 R180, R8, R14, R32 ;  /* 0x0000000e08b4723c */ /* 0x000fe20000001820 */
[----:B------:R-:W2:Y:S04]  /*7bf0*/  LDSM.16.M88.4 R8, [R217] ;  /* 0x00000000d908783b */ /* 0x000ea80000000200 */
[----:B------:R-:W-:Y:S03]  /*7c00*/  LDSM.16.M88.4 R12, [R210+0x4000] ;  /* 0x00400000d20c783b */ /* 0x000fe60000000200 */
[C---:B-1----:R-:W-:Y:S08]  /*7c10*/  HMMA.16816.F32 R176, R4.reuse, R28, R136 ;  /* 0x0000001c04b0723c */ /* 0x042ff00000001888 */
[C---:B------:R-:W-:Y:S08]  /*7c20*/  HMMA.16816.F32 R140, R4.reuse, R30, R132 ;  /* 0x0000001e048c723c */ /* 0x040ff00000001884 */
[C---:B---3--:R-:W-:Y:S08]  /*7c30*/  HMMA.16816.F32 R136, R4.reuse, R20, R184 ;  /* 0x000000140488723c */ /* 0x048ff000000018b8 */
[-C--:B------:R-:W-:Y:S01]  /*7c40*/  HMMA.16816.F32 R132, R4, R22.reuse, R24 ;  /* 0x000000160484723c */ /* 0x080fe20000001818 */
[----:B------:R-:W1:Y:S04]  /*7c50*/  LDSM.16.M88.4 R4, [R210+0x6000] ;  /* 0x00600000d204783b */ /* 0x000e680000000200 */
[----:B------:R-:W3:Y:S03]  /*7c60*/  LDSM.16.M88.4 R24, [R208+0x9800] ;  /* 0x00980000d018783b */ /* 0x000ee60000000200 */
[C---:B--2---:R-:W-:Y:S08]  /*7c70*/  HMMA.16816.F32 R184, R8.reuse, R22, R180 ;  /* 0x0000001608b8723c */ /* 0x044ff000000018b4 */
[C---:B------:R-:W-:Y:S01]  /*7c80*/  HMMA.16816.F32 R188, R8.reuse, R20, R188 ;  /* 0x0000001408bc723c */ /* 0x040fe200000018bc */
[----:B------:R-:W-:Y:S07]  /*7c90*/  LDSM.16.M88.4 R20, [R221] ;  /* 0x00000000dd14783b */ /* 0x000fee0000000200 */
[C---:B------:R-:W-:Y:S08]  /*7ca0*/  HMMA.16816.F32 R32, R8.reuse, R28, R200 ;  /* 0x0000001c0820723c */ /* 0x040ff000000018c8 */
[----:B------:R-:W-:Y:S01]  /*7cb0*/  HMMA.16816.F32 R192, R8, R30, R192 ;  /* 0x0000001e08c0723c */ /* 0x000fe200000018c0 */
[----:B------:R-:W-:Y:S04]  /*7cc0*/  LDSM.16.M88.4 R28, [R220] ;  /* 0x00000000dc1c783b */ /* 0x000fe80000000200 */
[----:B------:R-:W2:Y:S03]  /*7cd0*/  LDSM.16.M88.4 R8, [R212+0x4000] ;  /* 0x00400000d408783b */ /* 0x000ea60000000200 */
[C---:B-1----:R-:W-:Y:S08]  /*7ce0*/  HMMA.16816.F32 R180, R4.reuse, R16, R176 ;  /* 0x0000001004b4723c */ /* 0x042ff000000018b0 */
[C---:B------:R-:W-:Y:S08]  /*7cf0*/  HMMA.16816.F32 R176, R4.reuse, R18, R140 ;  /* 0x0000001204b0723c */ /* 0x040ff0000000188c */
[C---:B---3--:R-:W-:Y:S08]  /*7d00*/  HMMA.16816.F32 R136, R4.reuse, R24, R136 ;  /* 0x000000180488723c */ /* 0x048ff00000001888 */
[----:B------:R-:W-:Y:S01]  /*7d10*/  HMMA.16816.F32 R132, R4, R26, R132 ;  /* 0x0000001a0484723c */ /* 0x000fe20000001884 */
[----:B------:R-:W1:Y:S07]  /*7d20*/  LDSM.16.M88.4 R4, [R212+0x6000] ;  /* 0x00600000d404783b */ /* 0x000e6e0000000200 */
[C---:B------:R-:W-:Y:S08]  /*7d30*/  HMMA.16816.F32 R32, R12.reuse, R16, R32 ;  /* 0x000000100c20723c */ /* 0x040ff00000001820 */
[C---:B------:R-:W-:Y:S01]  /*7d40*/  HMMA.16816.F32 R140, R12.reuse, R18, R192 ;  /* 0x000000120c8c723c */ /* 0x040fe200000018c0 */
[----:B------:R-:W-:Y:S07]  /*7d50*/  LDSM.16.M88.4 R16, [R216+0x9000] ;  /* 0x00900000d810783b */ /* 0x000fee0000000200 */
[C---:B------:R-:W-:Y:S08]  /*7d60*/  HMMA.16816.F32 R192, R12.reuse, R24, R188 ;  /* 0x000000180cc0723c */ /* 0x040ff000000018bc */
[----:B------:R-:W-:Y:S01]  /*7d70*/  HMMA.16816.F32 R188, R12, R26, R184 ;  /* 0x0000001a0cbc723c */ /* 0x000fe200000018b8 */
[----:B------:R-:W-:Y:S04]  /*7d80*/  LDSM.16.M88.4 R24, [R216+0x9800] ;  /* 0x00980000d818783b */ /* 0x000fe80000000200 */
[----:B------:R-:W3:Y:S03]  /*7d90*/  LDSM.16.M88.4 R12, [R218+0x4000] ;  /* 0x00400000da0c783b */ /* 0x000ee60000000200 */
[-C--:B--2---:R-:W-:Y:S08]  /*7da0*/  HMMA.16816.F32 R32, R8, R20.reuse, R32 ;  /* 0x000000140820723c */ /* 0x084ff00000001820 */
[C---:B-1----:R-:W-:Y:S08]  /*7db0*/  HMMA.16816.F32 R184, R4.reuse, R20, R180 ;  /* 0x0000001404b8723c */ /* 0x042ff000000018b4 */
[C---:B------:R-:W-:Y:S08]  /*7dc0*/  HMMA.16816.F32 R180, R4.reuse, R22, R176 ;  /* 0x0000001604b4723c */ /* 0x040ff000000018b0 */
[C---:B------:R-:W-:Y:S08]  /*7dd0*/  HMMA.16816.F32 R176, R4.reuse, R28, R136 ;  /* 0x0000001c04b0723c */ /* 0x040ff00000001888 */
[----:B------:R-:W-:Y:S01]  /*7de0*/  HMMA.16816.F32 R132, R4, R30, R132 ;  /* 0x0000001e0484723c */ /* 0x000fe20000001884 */
[----:B------:R-:W1:Y:S07]  /*7df0*/  LDSM.16.M88.4 R4, [R218+0x6000] ;  /* 0x00600000da04783b */ /* 0x000e6e0000000200 */
[C---:B------:R-:W-:Y:S08]  /*7e00*/  HMMA.16816.F32 R20, R8.reuse, R22, R140 ;  /* 0x000000160814723c */ /* 0x040ff0000000188c */
[C---:B------:R-:W-:Y:S08]  /*7e10*/  HMMA.16816.F32 R136, R8.reuse, R28, R192 ;  /* 0x0000001c0888723c */ /* 0x040ff000000018c0 */
[----:B------:R-:W-:Y:S01]  /*7e20*/  HMMA.16816.F32 R188, R8, R30, R188 ;  /* 0x0000001e08bc723c */ /* 0x000fe200000018bc */
[----:B------:R-:W-:Y:S11]  /*7e30*/  LDSM.16.M88.4 R8, [R217+0x4000] ;  /* 0x00400000d908783b */ /* 0x000ff60000000200 */
[----:B------:R-:W-:Y:S04]  /*7e40*/  @!UPT UIADD3 URZ, URZ, URZ, URZ ;  /* 0x0000003f3f3ff290 */ /* 0x000fe8000fffe03f */
[----:B---3--:R-:W-:Y:S08]  /*7e50*/  HMMA.16816.F32 R28, R12, R24, R136 ;  /* 0x000000180c1c723c */ /* 0x008ff00000001888 */
[----:B-1----:R-:W-:Y:S08]  /*7e60*/  HMMA.16816.F32 R140, R4, R26, R132 ;  /* 0x0000001a048c723c */ /* 0x002ff00000001884 */
[-C--:B------:R-:W-:Y:S08]  /*7e70*/  HMMA.16816.F32 R132, R12, R16.reuse, R32 ;  /* 0x000000100c84723c */ /* 0x080ff00000001820 */
[C---:B------:R-:W-:Y:S08]  /*7e80*/  HMMA.16816.F32 R184, R4.reuse, R16, R184 ;  /* 0x0000001004b8723c */ /* 0x040ff000000018b8 */
[C---:B------:R-:W-:Y:S08]  /*7e90*/  HMMA.16816.F32 R180, R4.reuse, R18, R180 ;  /* 0x0000001204b4723c */ /* 0x040ff000000018b4 */
[----:B------:R-:W-:Y:S01]  /*7ea0*/  HMMA.16816.F32 R176, R4, R24, R176 ;  /* 0x0000001804b0723c */ /* 0x000fe200000018b0 */
[----:B------:R-:W-:Y:S07]  /*7eb0*/  LDSM.16.M88.4 R4, [R217+0x6000] ;  /* 0x00600000d904783b */ /* 0x000fee0000000200 */
[----:B------:R-:W-:Y:S01]  /*7ec0*/  HMMA.16816.F32 R32, R12, R18, R20 ;  /* 0x000000120c20723c */ /* 0x000fe20000001814 */
[----:B------:R-:W1:Y:S04]  /*7ed0*/  LDSM.16.M88.4 R20, [R215+0x1000] ;  /* 0x00100000d714783b */ /* 0x000e680000000200 */
[----:B------:R-:W2:Y:S01]  /*7ee0*/  LDSM.16.M88.4 R16, [R215+0x1800] ;  /* 0x00180000d710783b */ /* 0x000ea20000000200 */
[----:B------:R-:W-:-:S04]  /*7ef0*/  DEPBAR.LE SB0, 0x0 ;  /* 0x000080000000791a */ /* 0x000fc80000000000 */
[----:B------:R-:W-:Y:S08]  /*7f00*/  HMMA.16816.F32 R12, R12, R26, R188 ;  /* 0x0000001a0c0c723c */ /* 0x000ff000000018bc */
[C---:B-1----:R-:W-:Y:S08]  /*7f10*/  HMMA.16816.F32 R184, R4.reuse, R20, R184 ;  /* 0x0000001404b8723c */ /* 0x042ff000000018b8 */
[----:B------:R-:W-:Y:S08]  /*7f20*/  HMMA.16816.F32 R180, R4, R22, R180 ;  /* 0x0000001604b4723c */ /* 0x000ff000000018b4 */
[C---:B------:R-:W-:Y:S08]  /*7f30*/  HMMA.16816.F32 R132, R8.reuse, R20, R132 ;  /* 0x000000140884723c */ /* 0x040ff00000001884 */
[----:B------:R-:W-:Y:S08]  /*7f40*/  HMMA.16816.F32 R32, R8, R22, R32 ;  /* 0x000000160820723c */ /* 0x000ff00000001820 */
[C---:B--2---:R-:W-:Y:S08]  /*7f50*/  HMMA.16816.F32 R24, R4.reuse, R16, R176 ;  /* 0x000000100418723c */ /* 0x044ff000000018b0 */
[----:B------:R-:W-:Y:S08]  /*7f60*/  HMMA.16816.F32 R140, R4, R18, R140 ;  /* 0x00000012048c723c */ /* 0x000ff0000000188c */
[C---:B------:R-:W-:Y:S08]  /*7f70*/  HMMA.16816.F32 R28, R8.reuse, R16, R28 ;  /* 0x00000010081c723c */ /* 0x040ff0000000181c */
[----:B------:R-:W-:Y:S01]  /*7f80*/  HMMA.16816.F32 R20, R8, R18, R12 ;  /* 0x000000120814723c */ /* 0x000fe2000000180c */
[----:B------:R-:W-:Y:S06]  /*7f90*/  BAR.SYNC.DEFER_BLOCKING 0x0 ;  /* 0x0000000000007b1d */ /* 0x000fec0000010000 */
[----:B------:R-:W-:Y:S05]  /*7fa0*/  @!P0 BRA `(.L_x_1051) ;  /* 0x000001a000008947 */ /* 0x000fea0003800000 */
[----:B------:R-:W2:Y:S04]  /*7fb0*/  LDL.64 R240, [R1+0x18] ;  /* 0x0000180001f07983 */ /* 0x000ea80000100a00 */
[----:B------:R-:W3:Y:S01]  /*7fc0*/  LDL.64 R242, [R1+0x10] ;  /* 0x0000100001f27983 */ /* 0x000ee20000100a00 */
[----:B------:R-:W-:-:S02]  /*7fd0*/  UIADD3 UR16, UR8, -0x4, URZ ;  /* 0xfffffffc08107890 */ /* 0x000fc4000fffe03f */
[----:B------:R-:W-:Y:S02]  /*7fe0*/  ULDC.64 UR4, c[0x0][0x198] ;  /* 0x0000660000047ab9 */ /* 0x000fe40000000a00 */
[----:B------:R-:W-:Y:S02]  /*7ff0*/  USHF.R.S32.HI UR15, URZ, 0x1f, UR16 ;  /* 0x0000001f3f0f7899 */ /* 0x000fe40008011410 */
        /* <DEDUP_REMOVED lines=21> */
.L_x_1051:
[----:B------:R-:W2:Y:S01]  /*8150*/  S2R R252, SR_TID.X ;  /* 0x0000000000fc7919 */ /* 0x000ea20000002100 */
[----:B------:R-:W-:-:S02]  /*8160*/  MOV R0, UR20 ;  /* 0x0000001400007c02 */ /* 0x000fc40008000f00 */
[----:B--2---:R-:W-:-:S04]  /*8170*/  SHF.L.U32 R252, R252, 0x1, RZ ;  /* 0x00000001fcfc7819 */ /* 0x004fc800000006ff */
[----:B------:R-:W-:-:S04]  /*8180*/  LOP3.LUT R252, R252, 0x6, RZ, 0xc0, !PT ;  /* 0x00000006fcfc7812 */ /* 0x000fc800078ec0ff */
[----:B------:R-:W-:-:S04]  /*8190*/  LEA R0, R0, R252, 0x5 ;  /* 0x000000fc00007211 */ /* 0x000fc800078e28ff */
[C---:B------:R-:W-:Y:S02]  /*81a0*/  IADD3 R7, R0.reuse, 0x1, RZ ;  /* 0x0000000100077810 */ /* 0x040fe40007ffe0ff */
[CC--:B------:R-:W-:Y:S02]  /*81b0*/  ISETP.GE.AND P2, PT, R0.reuse, R231.reuse, PT ;  /* 0x000000e70000720c */ /* 0x0c0fe40003f46270 */
[C---:B------:R-:W-:Y:S02]  /*81c0*/  ISETP.GE.AND P1, PT, R7.reuse, R231, PT ;  /* 0x000000e70700720c */ /* 0x040fe40003f26270 */
[CC--:B------:R-:W-:Y:S02]  /*81d0*/  ISETP.LT.OR P2, PT, R0.reuse, R227.reuse, P2 ;  /* 0x000000e30000720c */ /* 0x0c0fe40001741670 */
[----:B------:R-:W-:Y:S02]  /*81e0*/  ISETP.LT.OR P1, PT, R7, R227, P1 ;  /* 0x000000e30700720c */ /* 0x000fe40000f21670 */
[----:B------:R-:W-:-:S02]  /*81f0*/  IADD3 R6, R0, 0x8, RZ ;  /* 0x0000000800067810 */ /* 0x000fc40007ffe0ff */
[C---:B-1----:R-:W-:Y:S02]  /*8200*/  IADD3 R5, R0.reuse, 0x9, RZ ;  /* 0x0000000900057810 */ /* 0x042fe40007ffe0ff */
[----:B------:R-:W-:Y:S02]  /*8210*/  IADD3 R4, R0, 0x10, RZ ;  /* 0x0000001000047810 */ /* 0x000fe40007ffe0ff */
[----:B------:R-:W-:Y:S02]  /*8220*/  FSEL R8, R132, -INF , !P2 ;  /* 0xff80000084087808 */ /* 0x000fe40005000000 */
[----:B------:R-:W-:Y:S02]  /*8230*/  FSEL R9, R133, -INF , !P1 ;  /* 0xff80000085097808 */ /* 0x000fe40004800000 */
[C---:B------:R-:W-:Y:S02]  /*8240*/  ISETP.GE.AND P3, PT, R0.reuse, R230, PT ;  /* 0x000000e60000720c */ /* 0x040fe40003f66270 */
[----:B------:R-:W-:-:S02]  /*8250*/  ISETP.GE.AND P5, PT, R0, R229, PT ;  /* 0x000000e50000720c */ /* 0x000fc40003fa6270 */
[----:B------:R-:W-:Y:S02]  /*8260*/  ISETP.GE.AND P4, PT, R0, R228, PT ;  /* 0x000000e40000720c */ /* 0x000fe40003f86270 */
[-C--:B------:R-:W-:Y:S02]  /*8270*/  ISETP.GE.AND P6, PT, R6, R231.reuse, PT ;  /* 0x000000e70600720c */ /* 0x080fe40003fc6270 */
[-C--:B------:R-:W-:Y:S02]  /*8280*/  ISETP.GE.AND P2, PT, R5, R231.reuse, PT ;  /* 0x000000e70500720c */ /* 0x080fe40003f46270 */
[----:B------:R-:W-:Y:S02]  /*8290*/  ISETP.GE.AND P1, PT, R4, R231, PT ;  /* 0x000000e70400720c */ /* 0x000fe40003f26270 */
[C---:B------:R-:W-:Y:S02]  /*82a0*/  IADD3 R3, R0.reuse, 0x11, RZ ;  /* 0x0000001100037810 */ /* 0x040fe40007ffe0ff */
[----:B------:R-:W-:-:S02]  /*82b0*/  IADD3 R2, R0, 0x18, RZ ;  /* 0x0000001800027810 */ /* 0x000fc40007ffe0ff */
[C---:B------:R-:W-:Y:S02]  /*82c0*/  ISETP.LT.OR P3, PT, R0.reuse, R226, P3 ;  /* 0x000000e20000720c */ /* 0x040fe40001f61670 */
[C---:B------:R-:W-:Y:S02]  /*82d0*/  ISETP.LT.OR P5, PT, R0.reuse, R225, P5 ;  /* 0x000000e10000720c */ /* 0x040fe40002fa1670 */
[----:B------:R-:W-:Y:S02]  /*82e0*/  ISETP.LT.OR P4, PT, R0, R224, P4 ;  /* 0x000000e00000720c */ /* 0x000fe40002781670 */
[-C--:B------:R-:W-:Y:S02]  /*82f0*/  ISETP.LT.OR P6, PT, R6, R227.reuse, P6 ;  /* 0x000000e30600720c */ /* 0x080fe400037c1670 */
[-C--:B------:R-:W-:Y:S02]  /*8300*/  ISETP.LT.OR P2, PT, R5, R227.reuse, P2 ;  /* 0x000000e30500720c */ /* 0x080fe40001741670 */
[----:B------:R-:W-:-:S02]  /*8310*/  ISETP.LT.OR P1, PT, R4, R227, P1 ;  /* 0x000000e30400720c */ /* 0x000fc40000f21670 */
[----:B------:R-:W-:Y:S02]  /*8320*/  IADD3 R0, R0, 0x19, RZ ;  /* 0x0000001900007810 */ /* 0x000fe40007ffe0ff */
[----:B------:R-:W-:Y:S02]  /*8330*/  FSEL R12, R32, -INF , !P6 ;  /* 0xff800000200c7808 */ /* 0x000fe40007000000 */
[----:B------:R-:W-:Y:S02]  /*8340*/  FSEL R11, R33, -INF , !P2 ;  /* 0xff800000210b7808 */ /* 0x000fe40005000000 */
[----:B------:R-:W-:Y:S02]  /*8350*/  FSEL R178, R28, -INF , !P1 ;  /* 0xff8000001cb27808 */ /* 0x000fe40004800000 */
[-C--:B------:R-:W-:Y:S02]  /*8360*/  ISETP.GE.AND P6, PT, R3, R231.reuse, PT ;  /* 0x000000e70300720c */ /* 0x080fe40003fc6270 */
[----:B------:R-:W-:-:S02]  /*8370*/  ISETP.GE.AND P2, PT, R2, R231, PT ;  /* 0x000000e70200720c */ /* 0x000fc40003f46270 */
[----:B------:R-:W-:Y:S02]  /*8380*/  ISETP.GE.AND P1, PT, R0, R231, PT ;  /* 0x000000e70000720c */ /* 0x000fe40003f26270 */
[----:B------:R-:W-:Y:S02]  /*8390*/  FMNMX.FTZ R10, R207, R8, !PT ;  /* 0x00000008cf0a7209 */ /* 0x000fe40007810000 */
[-C--:B------:R-:W-:Y:S02]  /*83a0*/  ISETP.LT.OR P6, PT, R3, R227.reuse, P6 ;  /* 0x000000e30300720c */ /* 0x080fe400037c1670 */
[-C--:B------:R-:W-:Y:S02]  /*83b0*/  ISETP.LT.OR P2, PT, R2, R227.reuse, P2 ;  /* 0x000000e30200720c */ /* 0x080fe40001741670 */
[----:B------:R-:W-:Y:S02]  /*83c0*/  ISETP.LT.OR P1, PT, R0, R227, P1 ;  /* 0x000000e30000720c */ /* 0x000fe40000f21670 */
[----:B------:R-:W-:-:S02]  /*83d0*/  FMNMX.FTZ R10, R9, R10, !PT ;  /* 0x0000000a090a7209 */ /* 0x000fc40007810000 */
[----:B------:R-:W-:Y:S02]  /*83e0*/  FSEL R179, R29, -INF , !P6 ;  /* 0xff8000001db37808 */ /* 0x000fe40007000000 */
[----:B------:R-:W-:Y:S02]  /*83f0*/  FSEL R188, R20, -INF , !P2 ;  /* 0xff80000014bc7808 */ /* 0x000fe40005000000 */
[----:B------:R-:W-:Y:S02]  /*8400*/  FSEL R189, R21, -INF , !P1 ;  /* 0xff80000015bd7808 */ /* 0x000fe40004800000 */
[----:B------:R-:W-:Y:S02]  /*8410*/  FMNMX.FTZ R13, R12, R10, !PT ;  /* 0x0000000a0c0d7209 */ /* 0x000fe40007810000 */
[C---:B------:R-:W-:Y:S02]  /*8420*/  ISETP.GE.AND P6, PT, R7.reuse, R230, PT ;  /* 0x000000e60700720c */ /* 0x040fe40003fc6270 */
[----:B------:R-:W-:-:S02]  /*8430*/  ISETP.GE.AND P2, PT, R7, R229, PT ;  /* 0x000000e50700720c */ /* 0x000fc40003f46270 */
[----:B------:R-:W-:Y:S02]  /*8440*/  ISETP.GE.AND P1, PT, R7, R228, PT ;  /* 0x000000e40700720c */ /* 0x000fe40003f26270 */
[----:B------:R-:W-:Y:S02]  /*8450*/  FMNMX.FTZ R14, R11, R13, !PT ;  /* 0x0000000d0b0e7209 */ /* 0x000fe40007810000 */
[C---:B------:R-:W-:Y:S02]  /*8460*/  ISETP.LT.OR P6, PT, R7.reuse, R226, P6 ;  /* 0x000000e20700720c */ /* 0x040fe400037c1670 */
        /* <DEDUP_REMOVED lines=8> */
[----:B------:R-:W-:-:S02]  /*84f0*/  FMNMX.FTZ R14, R178, R14, !PT ;  /* 0x0000000eb20e7209 */ /* 0x000fc40007810000 */
[C---:B------:R-:W-:Y:S02]  /*8500*/  ISETP.LT.OR P3, PT, R6.reuse, R226, P3 ;  /* 0x000000e20600720c */ /* 0x040fe40001f61670 */
[C---:B------:R-:W-:Y:S02]  /*8510*/  ISETP.LT.OR P5, PT, R6.reuse, R225, P5 ;  /* 0x000000e10600720c */ /* 0x040fe40002fa1670 */
[----:B------:R-:W-:Y:S02]  /*8520*/  ISETP.LT.OR P4, PT, R6, R224, P4 ;  /* 0x000000e00600720c */ /* 0x000fe40002781670 */
[----:B------:R-:W-:Y:S02]  /*8530*/  FMNMX.FTZ R6, R179, R14, !PT ;  /* 0x0000000eb3067209 */ /* 0x000fe40007810000 */
[----:B------:R-:W-:Y:S02]  /*8540*/  FSEL R16, R135, -INF , !P6 ;  /* 0xff80000087107808 */ /* 0x000fe40007000000 */
[----:B------:R-:W-:-:S02]  /*8550*/  FMNMX.FTZ R6, R188, R6, !PT ;  /* 0x00000006bc067209 */ /* 0x000fc40007810000 */
[----:B------:R-:W-:Y:S02]  /*8560*/  FSEL R19, R185, -INF , !P2 ;  /* 0xff800000b9137808 */ /* 0x000fe40005000000 */
[----:B------:R-:W-:Y:S02]  /*8570*/  FMNMX.FTZ R6, R189, R6, !PT ;  /* 0x00000006bd067209 */ /* 0x000fe40007810000 */
[-C--:B------:R-:W-:Y:S02]  /*8580*/  ISETP.GE.AND P6, PT, R5, R230.reuse, PT ;  /* 0x000000e60500720c */ /* 0x080fe40003fc6270 */
[----:B------:R-:W-:Y:S01]  /*8590*/  ISETP.GE.AND P2, PT, R4, R230, PT ;  /* 0x000000e60400720c */ /* 0x000fe20003f46270 */
[----:B------:R-:W1:Y:S01]  /*85a0*/  SHFL.BFLY PT, R21, R6, 0x2, 0x1f ;  /* 0x0c401f0006157f89 */ /* 0x000e6200000e0000 */
[----:B------:R-:W-:Y:S02]  /*85b0*/  FSEL R20, R187, -INF , !P1 ;  /* 0xff800000bb147808 */ /* 0x000fe40004800000 */
[----:B------:R-:W-:-:S02]  /*85c0*/  ISETP.LT.OR P6, PT, R5, R226, P6 ;  /* 0x000000e20500720c */ /* 0x000fc400037c1670 */
[----:B------:R-:W-:Y:S02]  /*85d0*/  FSEL R15, R34, -INF , !P3 ;  /* 0xff800000220f7808 */ /* 0x000fe40005800000 */
[----:B------:R-:W-:Y:S02]  /*85e0*/  ISETP.LT.OR P2, PT, R4, R226, P2 ;  /* 0x000000e20400720c */ /* 0x000fe40001741670 */
[C---:B------:R-:W-:Y:S02]  /*85f0*/  ISETP.GE.AND P1, PT, R5.reuse, R229, PT ;  /* 0x000000e50500720c */ /* 0x040fe40003f26270 */
[----:B------:R-:W-:Y:S02]  /*8600*/  ISETP.GE.AND P3, PT, R5, R228, PT ;  /* 0x000000e40500720c */ /* 0x000fe40003f66270 */
[----:B------:R-:W-:Y:S02]  /*8610*/  FMNMX.FTZ R14, R206, R7, !PT ;  /* 0x00000007ce0e7209 */ /* 0x000fe40007810000 */
[----:B------:R-:W-:-:S02]  /*8620*/  FSEL R18, R35, -INF , !P6 ;  /* 0xff80000023127808 */ /* 0x000fc40007000000 */
[----:B------:R-:W-:Y:S01]  /*8630*/  FSEL R177, R30, -INF , !P2 ;  /* 0xff8000001eb17808 */ /* 0x000fe20005000000 */
[----:B------:R-:W-:Y:S01]  /*8640*/  LDSM.16.MT88.4 R32, [R213+0xb000] ;  /* 0x00b00000d520783b */ /* 0x000fe20000004200 */
[-C--:B------:R-:W-:Y:S02]  /*8650*/  ISETP.GE.AND P6, PT, R3, R230.reuse, PT ;  /* 0x000000e60300720c */ /* 0x080fe40003fc6270 */
[----:B------:R-:W-:Y:S02]  /*8660*/  ISETP.GE.AND P2, PT, R2, R230, PT ;  /* 0x000000e60200720c */ /* 0x000fe40003f46270 */
[C---:B------:R-:W-:Y:S02]  /*8670*/  ISETP.LT.OR P1, PT, R5.reuse, R225, P1 ;  /* 0x000000e10500720c */ /* 0x040fe40000f21670 */
[----:B------:R-:W-:Y:S02]  /*8680*/  ISETP.LT.OR P3, PT, R5, R224, P3 ;  /* 0x000000e00500720c */ /* 0x000fe40001f61670 */
[----:B------:R-:W-:-:S02]  /*8690*/  FMNMX.FTZ R5, R16, R14, !PT ;  /* 0x0000000e10057209 */ /* 0x000fc40007810000 */
[-C--:B------:R-:W-:Y:S02]  /*86a0*/  ISETP.LT.OR P6, PT, R3, R226.reuse, P6 ;  /* 0x000000e20300720c */ /* 0x080fe400037c1670 */
[----:B------:R-:W-:Y:S02]  /*86b0*/  ISETP.LT.OR P2, PT, R2, R226, P2 ;  /* 0x000000e20200720c */ /* 0x000fe40001741670 */
[----:B------:R-:W-:Y:S02]  /*86c0*/  FMNMX.FTZ R5, R15, R5, !PT ;  /* 0x000000050f057209 */ /* 0x000fe40007810000 */
[----:B------:R-:W-:Y:S02]  /*86d0*/  FSEL R176, R31, -INF , !P6 ;  /* 0xff8000001fb07808 */ /* 0x000fe40007000000 */
[----:B------:R-:W-:Y:S01]  /*86e0*/  FSEL R133, R22, -INF , !P2 ;  /* 0xff80000016857808 */ /* 0x000fe20005000000 */
[----:B------:R-:W-:Y:S01]  /*86f0*/  LDSM.16.MT88.4 R28, [R214+0xa000] ;  /* 0x00a00000d61c783b */ /* 0x000fe20000004200 */
[----:B------:R-:W-:-:S02]  /*8700*/  ISETP.GE.AND P6, PT, R4, R229, PT ;  /* 0x000000e50400720c */ /* 0x000fc40003fc6270 */
[----:B------:R-:W-:Y:S02]  /*8710*/  ISETP.GE.AND P2, PT, R4, R228, PT ;  /* 0x000000e40400720c */ /* 0x000fe40003f46270 */
[----:B------:R-:W-:Y:S02]  /*8720*/  FMNMX.FTZ R5, R18, R5, !PT ;  /* 0x0000000512057209 */ /* 0x000fe40007810000 */
[----:B------:R-:W-:Y:S02]  /*8730*/  FSEL R17, R180, -INF , !P5 ;  /* 0xff800000b4117808 */ /* 0x000fe40006800000 */
[----:B------:R-:W-:Y:S02]  /*8740*/  ISETP.GE.AND P5, PT, R0, R230, PT ;  /* 0x000000e60000720c */ /* 0x000fe40003fa6270 */
[C---:B------:R-:W-:Y:S02]  /*8750*/  ISETP.LT.OR P6, PT, R4.reuse, R225, P6 ;  /* 0x000000e10400720c */ /* 0x040fe400037c1670 */
[----:B------:R-:W-:-:S02]  /*8760*/  ISETP.LT.OR P2, PT, R4, R224, P2 ;  /* 0x000000e00400720c */ /* 0x000fc40001741670 */
[----:B------:R-:W-:Y:S02]  /*8770*/  FMNMX.FTZ R14, R177, R5, !PT ;  /* 0x00000005b10e7209 */ /* 0x000fe40007810000 */
[----:B------:R-:W-:Y:S02]  /*8780*/  FMNMX.FTZ R4, R205, R10, !PT ;  /* 0x0000000acd047209 */ /* 0x000fe40007810000 */
[----:B-1----:R-:W-:Y:S02]  /*8790*/  FMNMX.FTZ R5, R6, R21, !PT ;  /* 0x0000001506057209 */ /* 0x002fe40007810000 */
[----:B------:R-:W-:Y:S02]  /*87a0*/  ISETP.LT.OR P5, PT, R0, R226, P5 ;  /* 0x000000e20000720c */ /* 0x000fe40002fa1670 */
[----:B------:R-:W-:Y:S02]  /*87b0*/  FMNMX.FTZ R6, R176, R14, !PT ;  /* 0x0000000eb0067209 */ /* 0x000fe40007810000 */
[----:B------:R-:W-:-:S02]  /*87c0*/  FMNMX.FTZ R4, R19, R4, !PT ;  /* 0x0000000413047209 */ /* 0x000fc40007810000 */
[----:B------:R-:W-:Y:S02]  /*87d0*/  FSEL R139, R23, -INF , !P5 ;  /* 0xff800000178b7808 */ /* 0x000fe40006800000 */
[----:B------:R-:W-:Y:S02]  /*87e0*/  FMNMX.FTZ R21, R133, R6, !PT ;  /* 0x0000000685157209 */ /* 0x000fe40007810000 */
[----:B------:R-:W-:Y:S02]  /*87f0*/  FSEL R14, R181, -INF , !P1 ;  /* 0xff800000b50e7808 */ /* 0x000fe40004800000 */
[----:B------:R-:W-:Y:S02]  /*8800*/  ISETP.GE.AND P5, PT, R3, R229, PT ;  /* 0x000000e50300720c */ /* 0x000fe40003fa6270 */
[----:B------:R-:W-:Y:S02]  /*8810*/  FMNMX.FTZ R6, R17, R4, !PT ;  /* 0x0000000411067209 */ /* 0x000fe40007810000 */
[----:B------:R-:W-:-:S02]  /*8820*/  ISETP.GE.AND P1, PT, R3, R228, PT ;  /* 0x000000e40300720c */ /* 0x000fc40003f26270 */
[C---:B------:R-:W-:Y:S02]  /*8830*/  ISETP.LT.OR P5, PT, R3.reuse, R225, P5 ;  /* 0x000000e10300720c */ /* 0x040fe40002fa1670 */
[----:B------:R-:W-:Y:S02]  /*8840*/  FSEL R132, R24, -INF , !P6 ;  /* 0xff80000018847808 */ /* 0x000fe40007000000 */
[----:B------:R-:W-:Y:S01]  /*8850*/  FMNMX.FTZ R6, R14, R6, !PT ;  /* 0x000000060e067209 */ /* 0x000fe20007810000 */
[----:B------:R-:W-:Y:S01]  /*8860*/  SHFL.BFLY PT, R24, R5, 0x1, 0x1f ;  /* 0x0c201f0005187f89 */ /* 0x000fe200000e0000 */
[----:B------:R-:W-:Y:S02]  /*8870*/  ISETP.LT.OR P1, PT, R3, R224, P1 ;  /* 0x000000e00300720c */ /* 0x000fe40000f21670 */
[----:B------:R-:W-:Y:S02]  /*8880*/  FMNMX.FTZ R4, R139, R21, !PT ;  /* 0x000000158b047209 */ /* 0x000fe40007810000 */
[----:B------:R-:W-:-:S02]  /*8890*/  FSEL R138, R25, -INF , !P5 ;  /* 0xff800000198a7808 */ /* 0x000fc40006800000 */
[----:B------:R-:W-:Y:S01]  /*88a0*/  FMNMX.FTZ R3, R132, R6, !PT ;  /* 0x0000000684037209 */ /* 0x000fe20007810000 */
[----:B------:R-:W1:Y:S01]  /*88b0*/  SHFL.BFLY PT, R23, R4, 0x2, 0x1f ;  /* 0x0c401f0004177f89 */ /* 0x000e6200000e0000 */
[----:B------:R-:W-:Y:S02]  /*88c0*/  FMNMX.FTZ R21, R204, R13, !PT ;  /* 0x0000000dcc157209 */ /* 0x000fe40007810000 */
[----:B------:R-:W-:Y:S02]  /*88d0*/  FMNMX.FTZ R22, R138, R3, !PT ;  /* 0x000000038a167209 */ /* 0x000fe40007810000 */
[----:B------:R-:W-:Y:S02]  /*88e0*/  FSEL R6, R182, -INF , !P4 ;  /* 0xff800000b6067808 */ /* 0x000fe40006000000 */
[----:B------:R-:W-:Y:S02]  /*88f0*/  FMNMX.FTZ R3, R20, R21, !PT ;  /* 0x0000001514037209 */ /* 0x000fe40007810000 */
[----:B------:R-:W-:-:S02]  /*8900*/  ISETP.GE.AND P6, PT, R2, R229, PT ;  /* 0x000000e50200720c */ /* 0x000fc40003fc6270 */
[----:B------:R-:W-:Y:S02]  /*8910*/  ISETP.GE.AND P4, PT, R2, R228, PT ;  /* 0x000000e40200720c */ /* 0x000fe40003f86270 */
[----:B------:R-:W-:Y:S02]  /*8920*/  FSEL R21, R183, -INF , !P3 ;  /* 0xff800000b7157808 */ /* 0x000fe40005800000 */
[----:B------:R-:W-:Y:S02]  /*8930*/  FMNMX.FTZ R3, R6, R3, !PT ;  /* 0x0000000306037209 */ /* 0x000fe40007810000 */
[C---:B------:R-:W-:Y:S02]  /*8940*/  ISETP.LT.OR P6, PT, R2.reuse, R225, P6 ;  /* 0x000000e10200720c */ /* 0x040fe400037c1670 */
[----:B------:R-:W-:Y:S02]  /*8950*/  ISETP.LT.OR P4, PT, R2, R224, P4 ;  /* 0x000000e00200720c */ /* 0x000fe40002781670 */
[----:B------:R-:W-:-:S02]  /*8960*/  FSEL R181, R26, -INF , !P2 ;  /* 0xff8000001ab57808 */ /* 0x000fc40005000000 */
[----:B------:R-:W-:Y:S02]  /*8970*/  FMNMX.FTZ R2, R21, R3, !PT ;  /* 0x0000000315027209 */ /* 0x000fe40007810000 */
[----:B------:R-:W-:Y:S02]  /*8980*/  FSEL R185, R27, -INF , !P1 ;  /* 0xff8000001bb97808 */ /* 0x000fe40004800000 */
[C---:B------:R-:W-:Y:S02]  /*8990*/  ISETP.GE.AND P5, PT, R0.reuse, R229, PT ;  /* 0x000000e50000720c */ /* 0x040fe40003fa6270 */
[C---:B------:R-:W-:Y:S02]  /*89a0*/  ISETP.GE.AND P1, PT, R0.reuse, R228, PT ;  /* 0x000000e40000720c */ /* 0x040fe40003f26270 */
[----:B------:R-:W-:Y:S02]  /*89b0*/  FMNMX.FTZ R2, R181, R2, !PT ;  /* 0x00000002b5027209 */ /* 0x000fe40007810000 */
[----:B------:R-:W-:-:S02]  /*89c0*/  ISETP.LT.OR P5, PT, R0, R225, P5 ;  /* 0x000000e10000720c */ /* 0x000fc40002fa1670 */
[----:B------:R-:W-:Y:S02]  /*89d0*/  ISETP.LT.OR P1, PT, R0, R224, P1 ;  /* 0x000000e00000720c */ /* 0x000fe40000f21670 */
[----:B------:R-:W-:Y:S02]  /*89e0*/  FSEL R187, R142, -INF , !P4 ;  /* 0xff8000008ebb7808 */ /* 0x000fe40006000000 */
[----:B------:R-:W-:Y:S02]  /*89f0*/  FMNMX.FTZ R0, R185, R2, !PT ;  /* 0x00000002b9007209 */ /* 0x000fe40007810000 */
[----:B------:R-:W-:Y:S02]  /*8a00*/  FSEL R186, R143, -INF , !P1 ;  /* 0xff8000008fba7808 */ /* 0x000fe40004800000 */
[----:B------:R-:W-:Y:S02]  /*8a10*/  FMNMX.FTZ R0, R187, R0, !PT ;  /* 0x00000000bb007209 */ /* 0x000fe40007810000 */
[----:B------:R-:W-:-:S02]  /*8a20*/  FSEL R140, R140, -INF , !P6 ;  /* 0xff8000008c8c7808 */ /* 0x000fc40007000000 */
[----:B------:R-:W-:Y:S02]  /*8a30*/  FMNMX.FTZ R0, R186, R0, !PT ;  /* 0x00000000ba007209 */ /* 0x000fe40007810000 */
[----:B-1----:R-:W-:Y:S02]  /*8a40*/  FMNMX.FTZ R135, R4, R23, !PT ;  /* 0x0000001704877209 */ /* 0x002fe40007810000 */
[----:B------:R-:W-:Y:S01]  /*8a50*/  FSEL R141, R141, -INF , !P5 ;  /* 0xff8000008d8d7808 */ /* 0x000fe20006800000 */
[----:B------:R-:W1:Y:S01]  /*8a60*/  SHFL.BFLY PT, R137, R0, 0x2, 0x1f ;  /* 0x0c401f0000897f89 */ /* 0x000e6200000e0000 */
[----:B------:R-:W-:Y:S02]  /*8a70*/  FMNMX.FTZ R22, R140, R22, !PT ;  /* 0x000000168c167209 */ /* 0x000fe40007810000 */
[----:B------:R-:W-:Y:S01]  /*8a80*/  FMNMX.FTZ R136, R5, R24, !PT ;  /* 0x0000001805887209 */ /* 0x000fe20007810000 */
[----:B------:R-:W2:Y:S01]  /*8a90*/  SHFL.BFLY PT, R4, R135, 0x1, 0x1f ;  /* 0x0c201f0087047f89 */ /* 0x000ea200000e0000 */
[----:B------:R-:W-:-:S02]  /*8aa0*/  FMNMX.FTZ R134, R141, R22, !PT ;  /* 0x000000168d867209 */ /* 0x000fc40007810000 */
[C---:B------:R-:W-:Y:S01]  /*8ab0*/  FSETP.NEU.FTZ.AND P4, PT, R136.reuse, -INF , PT ;  /* 0xff8000008800780b */ /* 0x040fe20003f9d000 */
[----:B------:R-:W-:Y:S01]  /*8ac0*/  FMUL.FTZ R3, R136, c[0x0][0x23c] ;  /* 0x00008f0088037a20 */ /* 0x000fe20000410000 */
[----:B------:R-:W-:Y:S04]  /*8ad0*/  LDSM.16.MT88.4 R24, [R209+0xa000] ;  /* 0x00a00000d118783b */ /* 0x000fe80000004200 */
[----:B------:R-:W3:Y:S01]  /*8ae0*/  SHFL.BFLY PT, R22, R134, 0x2, 0x1f ;  /* 0x0c401f0086167f89 */ /* 0x000ee200000e0000 */
[----:B------:R-:W-:-:S05]  /*8af0*/  FSEL R3, R3, RZ, P4 ;  /* 0x000000ff03037208 */ /* 0x000fca0002000000 */
[--C-:B------:R-:W-:Y:S02]  /*8b00*/  FFMA.FTZ R12, R12, c[0x0][0x23c], -R3.reuse ;  /* 0x00008f000c0c7a23 */ /* 0x100fe40000010803 */
[--C-:B------:R-:W-:Y:S02]  /*8b10*/  FFMA.FTZ R8, R8, c[0x0][0x23c], -R3.reuse ;  /* 0x00008f0008087a23 */ /* 0x100fe40000010803 */
[----:B------:R4:W-:Y:S01]  /*8b20*/  MUFU.EX2 R202, R12 ;  /* 0x0000000c00ca7308 */ /* 0x0009e20000000800 */
[----:B-1----:R-:W-:Y:S01]  /*8b30*/  FMNMX.FTZ R137, R137, R0, !PT ;  /* 0x0000000089897209 */ /* 0x002fe20007810000 */
[--C-:B------:R-:W-:Y:S02]  /*8b40*/  FFMA.FTZ R9, R9, c[0x0][0x23c], -R3.reuse ;  /* 0x00008f0009097a23 */ /* 0x100fe40000010803 */
[----:B------:R-:W-:Y:S01]  /*8b50*/  FFMA.FTZ R11, R11, c[0x0][0x23c], -R3 ;  /* 0x00008f000b0b7a23 */ /* 0x000fe20000010803 */
[----:B--2---:R-:W-:Y:S02]  /*8b60*/  FMNMX.FTZ R135, R135, R4, !PT ;  /* 0x0000000487877209 */ /* 0x004fe40007810000 */
[----:B------:R-:W1:Y:S01]  /*8b70*/  SHFL.BFLY PT, R4, R137, 0x1, 0x1f ;  /* 0x0c201f0089047f89 */ /* 0x000e6200000e0000 */
[----:B------:R-:W-:Y:S01]  /*8b80*/  MUFU.EX2 R236, R8 ;  /* 0x0000000800ec7308 */ /* 0x000fe20000000800 */
[C---:B------:R-:W-:Y:S01]  /*8b90*/  FSETP.NEU.FTZ.AND P3, PT, R135.reuse, -INF , PT ;  /* 0xff8000008700780b */ /* 0x040fe20003f7d000 */
[----:B------:R-:W-:Y:S01]  /*8ba0*/  FMUL.FTZ R2, R135, c[0x0][0x23c] ;  /* 0x00008f0087027a20 */ /* 0x000fe20000410000 */
[----:B---3--:R-:W-:-:S04]  /*8bb0*/  FMNMX.FTZ R134, R22, R134, !PT ;  /* 0x0000008616867209 */ /* 0x008fc80007810000 */
[----:B------:R-:W-:Y:S01]  /*8bc0*/  FSEL R2, R2, RZ, P3 ;  /* 0x000000ff02027208 */ /* 0x000fe20001800000 */
[----:B------:R-:W2:Y:S01]  /*8bd0*/  MUFU.EX2 R203, R9 ;  /* 0x0000000900cb7308 */ /* 0x000ea20000000800 */
[----:B------:R-:W3:Y:S03]  /*8be0*/  SHFL.BFLY PT, R5, R134, 0x1, 0x1f ;  /* 0x0c201f0086057f89 */ /* 0x000ee600000e0000 */
[--C-:B------:R-:W-:Y:S02]  /*8bf0*/  FFMA.FTZ R15, R15, c[0x0][0x23c], -R2.reuse ;  /* 0x00008f000f0f7a23 */ /* 0x100fe40000010802 */
[--C-:B------:R-:W-:Y:S02]  /*8c00*/  FFMA.FTZ R16, R16, c[0x0][0x23c], -R2.reuse ;  /* 0x00008f0010107a23 */ /* 0x100fe40000010802 */
[----:B------:R5:W-:Y:S01]  /*8c10*/  MUFU.EX2 R200, R15 ;  /* 0x0000000f00c87308 */ /* 0x000be20000000800 */
[----:B------:R-:W-:-:S02]  /*8c20*/  FFMA.FTZ R7, R7, c[0x0][0x23c], -R2 ;  /* 0x00008f0007077a23 */ /* 0x000fc40000010802 */
[----:B------:R-:W-:Y:S01]  /*8c30*/  FFMA.FTZ R18, R18, c[0x0][0x23c], -R2 ;  /* 0x00008f0012127a23 */ /* 0x000fe20000010802 */
[----:B-1----:R-:W-:Y:S02]  /*8c40*/  FMNMX.FTZ R137, R137, R4, !PT ;  /* 0x0000000489897209 */ /* 0x002fe40007810000 */
[----:B------:R-:W-:Y:S02]  /*8c50*/  FSEL R4, R136, RZ, P4 ;  /* 0x000000ff88047208 */ /* 0x000fe40002000000 */
[----:B------:R-:W-:Y:S01]  /*8c60*/  MUFU.EX2 R194, R16 ;  /* 0x0000001000c27308 */ /* 0x000fe20000000800 */
[C---:B------:R-:W-:Y:S01]  /*8c70*/  FSETP.NEU.FTZ.AND P1, PT, R137.reuse, -INF , PT ;  /* 0xff8000008900780b */ /* 0x040fe20003f3d000 */
[----:B----4-:R-:W-:Y:S01]  /*8c80*/  FMUL.FTZ R12, R137, c[0x0][0x23c] ;  /* 0x00008f00890c7a20 */ /* 0x010fe20000410000 */
[----:B--2---:R-:W-:-:S04]  /*8c90*/  F2FP.PACK_AB R8, R203, R236 ;  /* 0x000000eccb08723e */ /* 0x004fc800000000ff */
[----:B------:R-:W-:Y:S01]  /*8ca0*/  FSEL R12, R12, RZ, P1 ;  /* 0x000000ff0c0c7208 */ /* 0x000fe20000800000 */
[----:B------:R-:W-:Y:S01]  /*8cb0*/  MUFU.EX2 R237, R11 ;  /* 0x0000000b00ed7308 */ /* 0x000fe20000000800 */
[----:B---3--:R-:W-:Y:S01]  /*8cc0*/  FMNMX.FTZ R134, R134, R5, !PT ;  /* 0x0000000586867209 */ /* 0x008fe20007810000 */
[----:B------:R-:W-:Y:S01]  /*8cd0*/  FADD.FTZ R5, R207, -R4 ;  /* 0x80000004cf057221 */ /* 0x000fe20000010000 */
[----:B------:R-:W-:Y:S01]  /*8ce0*/  FSEL R4, R135, RZ, P3 ;  /* 0x000000ff87047208 */ /* 0x000fe20001800000 */
[--C-:B------:R-:W-:Y:S01]  /*8cf0*/  FFMA.FTZ R20, R20, c[0x0][0x23c], -R12.reuse ;  /* 0x00008f0014147a23 */ /* 0x100fe2000001080c */
[----:B------:R-:W-:Y:S01]  /*8d00*/  FSETP.NEU.FTZ.AND P2, PT, R134, -INF , PT ;  /* 0xff8000008600780b */ /* 0x000fe20003f5d000 */
[--C-:B------:R-:W-:Y:S02]  /*8d10*/  FFMA.FTZ R21, R21, c[0x0][0x23c], -R12.reuse ;  /* 0x00008f0015157a23 */ /* 0x100fe4000001080c */
[----:B------:R-:W-:Y:S01]  /*8d20*/  FFMA.FTZ R6, R6, c[0x0][0x23c], -R12 ;  /* 0x00008f0006067a23 */ /* 0x000fe2000001080c */
[----:B------:R-:W-:Y:S01]  /*8d30*/  MUFU.EX2 R184, R20 ;  /* 0x0000001400b87308 */ /* 0x000fe20000000800 */
[----:B------:R-:W-:-:S02]  /*8d40*/  FADD.FTZ R4, R206, -R4 ;  /* 0x80000004ce047221 */ /* 0x000fc40000010000 */
[----:B------:R-:W-:Y:S02]  /*8d50*/  FMUL.FTZ R0, R134, c[0x0][0x23c] ;  /* 0x00008f0086007a20 */ /* 0x000fe40000410000 */
[----:B-----5:R-:W-:Y:S01]  /*8d60*/  FMUL.FTZ R15, R4, c[0x0][0x23c] ;  /* 0x00008f00040f7a20 */ /* 0x020fe20000410000 */
[----:B------:R-:W-:Y:S01]  /*8d70*/  FSEL R4, R137, RZ, P1 ;  /* 0x000000ff89047208 */ /* 0x000fe20000800000 */
[----:B------:R-:W-:Y:S01]  /*8d80*/  FMUL.FTZ R5, R5, c[0x0][0x23c] ;  /* 0x00008f0005057a20 */ /* 0x000fe20000410000 */
[----:B------:R1:W-:Y:S01]  /*8d90*/  MUFU.EX2 R180, R21 ;  /* 0x0000001500b47308 */ /* 0x0003e20000000800 */
[----:B------:R-:W-:Y:S01]  /*8da0*/  FSEL R0, R0, RZ, P2 ;  /* 0x000000ff00007208 */ /* 0x000fe20001000000 */
[----:B------:R-:W-:Y:S02]  /*8db0*/  FFMA.FTZ R13, R13, c[0x0][0x23c], -R12 ;  /* 0x00008f000d0d7a23 */ /* 0x000fe4000001080c */
[----:B------:R-:W-:Y:S02]  /*8dc0*/  FADD.FTZ R4, R204, -R4 ;  /* 0x80000004cc047221 */ /* 0x000fe40000010000 */
[----:B------:R-:W-:-:S02]  /*8dd0*/  FFMA.FTZ R14, R14, c[0x0][0x23c], -R0 ;  /* 0x00008f000e0e7a23 */ /* 0x000fc40000010800 */
[----:B------:R2:W-:Y:S01]  /*8de0*/  MUFU.EX2 R183, R6 ;  /* 0x0000000600b77308 */ /* 0x0005e20000000800 */
[--C-:B------:R-:W-:Y:S02]  /*8df0*/  FFMA.FTZ R10, R10, c[0x0][0x23c], -R0.reuse ;  /* 0x00008f000a0a7a23 */ /* 0x100fe40000010800 */
[--C-:B------:R-:W-:Y:S02]  /*8e00*/  FFMA.FTZ R19, R19, c[0x0][0x23c], -R0.reuse ;  /* 0x00008f0013137a23 */ /* 0x100fe40000010800 */
[----:B------:R-:W-:Y:S02]  /*8e10*/  FFMA.FTZ R17, R17, c[0x0][0x23c], -R0 ;  /* 0x00008f0011117a23 */ /* 0x000fe40000010800 */
[----:B------:R-:W-:Y:S01]  /*8e20*/  FMUL.FTZ R4, R4, c[0x0][0x23c] ;  /* 0x00008f0004047a20 */ /* 0x000fe20000410000 */
[----:B-1----:R-:W1:Y:S01]  /*8e30*/  LDSM.16.MT88.4 R20, [R211+0xa000] ;  /* 0x00a00000d314783b */ /* 0x002e620000004200 */
[----:B------:R3:W4:Y:S01]  /*8e40*/  MUFU.EX2 R16, R5 ;  /* 0x0000000500107308 */ /* 0x0007220000000800 */
[----:B--2---:R-:W-:-:S07]  /*8e50*/  FSEL R6, R134, RZ, P2 ;  /* 0x000000ff86067208 */ /* 0x004fce0001000000 */
[----:B------:R-:W-:Y:S01]  /*8e60*/  MUFU.EX2 R193, R14 ;  /* 0x0000000e00c17308 */ /* 0x000fe20000000800 */
[----:B---3--:R-:W-:-:S07]  /*8e70*/  FADD.FTZ R5, R205, -R6 ;  /* 0x80000006cd057221 */ /* 0x008fce0000010000 */
[----:B------:R-:W-:Y:S01]  /*8e80*/  MUFU.EX2 R182, R13 ;  /* 0x0000000d00b67308 */ /* 0x000fe20000000800 */
[-C--:B----4-:R-:W-:Y:S02]  /*8e90*/  FMUL.FTZ R144, R144, R16.reuse ;  /* 0x0000001090907220 */ /* 0x090fe40000410000 */
[----:B------:R-:W-:Y:S02]  /*8ea0*/  FMUL.FTZ R5, R5, c[0x0][0x23c] ;  /* 0x00008f0005057a20 */ /* 0x000fe40000410000 */
[-C--:B------:R-:W-:Y:S02]  /*8eb0*/  FMUL.FTZ R145, R145, R16.reuse ;  /* 0x0000001091917220 */ /* 0x080fe40000410000 */
[-C--:B------:R-:W-:Y:S01]  /*8ec0*/  FMUL.FTZ R156, R156, R16.reuse ;  /* 0x000000109c9c7220 */ /* 0x080fe20000410000 */
[----:B------:R-:W2:Y:S01]  /*8ed0*/  MUFU.EX2 R195, R7 ;  /* 0x0000000700c37308 */ /* 0x000ea20000000800 */
[-C--:B------:R-:W-:Y:S02]  /*8ee0*/  FMUL.FTZ R157, R157, R16.reuse ;  /* 0x000000109d9d7220 */ /* 0x080fe40000410000 */
[----:B------:R-:W-:-:S02]  /*8ef0*/  FMUL.FTZ R172, R172, R16 ;  /* 0x00000010acac7220 */ /* 0x000fc40000410000 */
[-C--:B------:R-:W-:Y:S02]  /*8f00*/  FMUL.FTZ R173, R173, R16.reuse ;  /* 0x00000010adad7220 */ /* 0x080fe40000410000 */
[-C--:B------:R-:W-:Y:S01]  /*8f10*/  FMUL.FTZ R160, R160, R16.reuse ;  /* 0x00000010a0a07220 */ /* 0x080fe20000410000 */
[----:B------:R-:W3:Y:S01]  /*8f20*/  MUFU.EX2 R201, R18 ;  /* 0x0000001200c97308 */ /* 0x000ee20000000800 */
[-C--:B------:R-:W-:Y:S02]  /*8f30*/  FMUL.FTZ R161, R161, R16.reuse ;  /* 0x00000010a1a17220 */ /* 0x080fe40000410000 */
[-C--:B------:R-:W-:Y:S02]  /*8f40*/  FMUL.FTZ R36, R36, R16.reuse ;  /* 0x0000001024247220 */ /* 0x080fe40000410000 */
[-C--:B------:R-:W-:Y:S02]  /*8f50*/  FMUL.FTZ R37, R37, R16.reuse ;  /* 0x0000001025257220 */ /* 0x080fe40000410000 */
[-C--:B------:R-:W-:Y:S01]  /*8f60*/  FMUL.FTZ R64, R64, R16.reuse ;  /* 0x0000001040407220 */ /* 0x080fe20000410000 */
[----:B------:R4:W-:Y:S01]  /*8f70*/  MUFU.EX2 R191, R10 ;  /* 0x0000000a00bf7308 */ /* 0x0009e20000000800 */
[----:B--2---:R-:W-:Y:S01]  /*8f80*/  F2FP.PACK_AB R9, R194, R195 ;  /* 0x000000c3c209723e */ /* 0x004fe200000000ff */
[-C--:B------:R-:W-:Y:S01]  /*8f90*/  FMUL.FTZ R65, R65, R16.reuse ;  /* 0x0000001041417220 */ /* 0x080fe20000410000 */
[----:B------:R-:W-:Y:S01]  /*8fa0*/  F2FP.PACK_AB R7, R180, R183 ;  /* 0x000000b7b407723e */ /* 0x000fe200000000ff */
[----:B------:R-:W-:-:S02]  /*8fb0*/  FMUL.FTZ R80, R80, R16 ;  /* 0x0000001050507220 */ /* 0x000fc40000410000 */
[----:B------:R-:W-:Y:S02]  /*8fc0*/  FMUL.FTZ R81, R81, R16 ;  /* 0x0000001051517220 */ /* 0x000fe40000410000 */
[----:B------:R-:W-:Y:S01]  /*8fd0*/  MUFU.EX2 R190, R19 ;  /* 0x0000001300be7308 */ /* 0x000fe20000000800 */
[----:B---3--:R-:W-:Y:S01]  /*8fe0*/  F2FP.PACK_AB R11, R201, R200 ;  /* 0x000000c8c90b723e */ /* 0x008fe200000000ff */
[-C--:B------:R-:W-:Y:S02]  /*8ff0*/  FMUL.FTZ R68, R68, R16.reuse ;  /* 0x0000001044447220 */ /* 0x080fe40000410000 */
[-C--:B------:R-:W-:Y:S02]  /*9000*/  FMUL.FTZ R69, R69, R16.reuse ;  /* 0x0000001045457220 */ /* 0x080fe40000410000 */
[----:B------:R-:W-:Y:S02]  /*9010*/  FMUL.FTZ R52, R52, R16 ;  /* 0x0000001034347220 */ /* 0x000fe40000410000 */
[----:B------:R-:W2:Y:S01]  /*9020*/  MUFU.EX2 R192, R17 ;  /* 0x0000001100c07308 */ /* 0x000ea20000000800 */
[----:B----4-:R-:W-:Y:S01]  /*9030*/  F2FP.PACK_AB R10, R237, R202 ;  /* 0x000000caed0a723e */ /* 0x010fe200000000ff */
[----:B------:R-:W-:-:S02]  /*9040*/  FMUL.FTZ R53, R53, R16 ;  /* 0x0000001035357220 */ /* 0x000fc40000410000 */
[-C--:B------:R-:W-:Y:S02]  /*9050*/  FMUL.FTZ R96, R96, R16.reuse ;  /* 0x0000001060607220 */ /* 0x080fe40000410000 */
[-C--:B------:R-:W-:Y:S02]  /*9060*/  FMUL.FTZ R97, R97, R16.reuse ;  /* 0x0000001061617220 */ /* 0x080fe40000410000 */
[----:B------:R-:W3:Y:S01]  /*9070*/  MUFU.EX2 R15, R15 ;  /* 0x0000000f000f7308 */ /* 0x000ee20000000800 */
[-C--:B------:R-:W-:Y:S02]  /*9080*/  FMUL.FTZ R48, R48, R16.reuse ;  /* 0x0000001030307220 */ /* 0x080fe40000410000 */
[-C--:B------:R-:W-:Y:S02]  /*9090*/  FMUL.FTZ R49, R49, R16.reuse ;  /* 0x0000001031317220 */ /* 0x080fe40000410000 */
[-C--:B------:R-:W-:Y:S02]  /*90a0*/  FMUL.FTZ R116, R116, R16.reuse ;  /* 0x0000001074747220 */ /* 0x080fe40000410000 */
[----:B------:R-:W-:Y:S01]  /*90b0*/  FMUL.FTZ R117, R117, R16 ;  /* 0x0000001075757220 */ /* 0x000fe20000410000 */
[----:B------:R4:W5:Y:S01]  /*90c0*/  MUFU.EX2 R14, R5 ;  /* 0x00000005000e7308 */ /* 0x0009620000000800 */
[----:B--2---:R-:W-:Y:S01]  /*90d0*/  F2FP.PACK_AB R6, R193, R192 ;  /* 0x000000c0c106723e */ /* 0x004fe200000000ff */
[----:B------:R-:W-:-:S02]  /*90e0*/  FMUL.FTZ R128, R128, R16 ;  /* 0x0000001080807220 */ /* 0x000fc40000410000 */
[-C--:B------:R-:W-:Y:S02]  /*90f0*/  FMUL.FTZ R129, R129, R16.reuse ;  /* 0x0000001081817220 */ /* 0x080fe40000410000 */
[----:B------:R-:W-:Y:S02]  /*9100*/  FMUL.FTZ R84, R84, R16 ;  /* 0x0000001054547220 */ /* 0x000fe40000410000 */
[----:B------:R2:W1:Y:S01]  /*9110*/  MUFU.EX2 R13, R4 ;  /* 0x00000004000d7308 */ /* 0x0004620000000800 */
[-C--:B---3--:R-:W-:Y:S02]  /*9120*/  FMUL.FTZ R146, R146, R15.reuse ;  /* 0x0000000f92927220 */ /* 0x088fe40000410000 */
[-C--:B------:R-:W-:Y:S02]  /*9130*/  FMUL.FTZ R147, R147, R15.reuse ;  /* 0x0000000f93937220 */ /* 0x080fe40000410000 */
[-C--:B------:R-:W-:Y:S02]  /*9140*/  FMUL.FTZ R158, R158, R15.reuse ;  /* 0x0000000f9e9e7220 */ /* 0x080fe40000410000 */
[----:B------:R-:W-:Y:S01]  /*9150*/  FMUL.FTZ R159, R159, R15 ;  /* 0x0000000f9f9f7220 */ /* 0x000fe20000410000 */
[----:B----4-:R-:W-:Y:S01]  /*9160*/  F2FP.PACK_AB R5, R184, R182 ;  /* 0x000000b6b805723e */ /* 0x010fe200000000ff */
[-C--:B-----5:R-:W-:Y:S01]  /*9170*/  FMUL.FTZ R148, R148, R14.reuse ;  /* 0x0000000e94947220 */ /* 0x0a0fe20000410000 */
[----:B------:R-:W-:Y:S01]  /*9180*/  HMMA.16816.F32 R144, R8, R24, R144 ;  /* 0x000000180890723c */ /* 0x000fe20000001890 */
[----:B------:R-:W-:-:S02]  /*9190*/  FMUL.FTZ R149, R149, R14 ;  /* 0x0000000e95957220 */ /* 0x000fc40000410000 */
[-C--:B------:R-:W-:Y:S02]  /*91a0*/  FMUL.FTZ R152, R152, R14.reuse ;  /* 0x0000000e98987220 */ /* 0x080fe40000410000 */
[----:B------:R-:W-:Y:S01]  /*91b0*/  FMUL.FTZ R153, R153, R14 ;  /* 0x0000000e99997220 */ /* 0x000fe20000410000 */
[----:B--2---:R-:W-:Y:S01]  /*91c0*/  F2FP.PACK_AB R4, R190, R191 ;  /* 0x000000bfbe04723e */ /* 0x004fe200000000ff */
[-C--:B-1----:R-:W-:Y:S01]  /*91d0*/  FMUL.FTZ R150, R150, R13.reuse ;  /* 0x0000000d96967220 */ /* 0x082fe20000410000 */
[----:B------:R-:W-:Y:S01]  /*91e0*/  HMMA.16816.F32 R196, R8, R26, R156 ;  /* 0x0000001a08c4723c */ /* 0x000fe2000000189c */
[-C--:B------:R-:W-:Y:S02]  /*91f0*/  FMUL.FTZ R151, R151, R13.reuse ;  /* 0x0000000d97977220 */ /* 0x080fe40000410000 */
[-C--:B------:R-:W-:Y:S02]  /*9200*/  FMUL.FTZ R154, R154, R13.reuse ;  /* 0x0000000d9a9a7220 */ /* 0x080fe40000410000 */
[----:B------:R-:W-:-:S02]  /*9210*/  FMUL.FTZ R155, R155, R13 ;  /* 0x0000000d9b9b7220 */ /* 0x000fc40000410000 */
[-C--:B------:R-:W-:Y:S01]  /*9220*/  FMUL.FTZ R174, R174, R15.reuse ;  /* 0x0000000faeae7220 */ /* 0x080fe20000410000 */
[C---:B------:R-:W-:Y:S01]  /*9230*/  HMMA.16816.F32 R148, R4.reuse, R24, R148 ;  /* 0x000000180494723c */ /* 0x040fe20000001894 */
[-C--:B------:R-:W-:Y:S02]  /*9240*/  FMUL.FTZ R175, R175, R15.reuse ;  /* 0x0000000fafaf7220 */ /* 0x080fe40000410000 */
        /* <DEDUP_REMOVED lines=18> */
[----:B------:R-:W-:Y:S01]  /*9370*/  MOV R17, R199 ;  /* 0x000000c700117202 */ /* 0x000fe20000000f00 */
[----:B------:R-:W-:-:S02]  /*9380*/  FMUL.FTZ R40, R40, R14 ;  /* 0x0000000e28287220 */ /* 0x000fc40000410000 */
[-C--:B------:R-:W-:Y:S02]  /*9390*/  FMUL.FTZ R41, R41, R14.reuse ;  /* 0x0000000e29297220 */ /* 0x080fe40000410000 */
[-C--:B------:R-:W-:Y:S01]  /*93a0*/  FMUL.FTZ R42, R42, R13.reuse ;  /* 0x0000000d2a2a7220 */ /* 0x080fe20000410000 */
[C---:B------:R-:W-:Y:S01]  /*93b0*/  HMMA.16816.F32 R164, R4.reuse, R20, R164 ;  /* 0x0000001404a4723c */ /* 0x040fe200000018a4 */
[-C--:B------:R-:W-:Y:S02]  /*93c0*/  FMUL.FTZ R43, R43, R13.reuse ;  /* 0x0000000d2b2b7220 */ /* 0x080fe40000410000 */
[-C--:B------:R-:W-:Y:S02]  /*93d0*/  FMUL.FTZ R44, R44, R14.reuse ;  /* 0x0000000e2c2c7220 */ /* 0x080fe40000410000 */
[----:B------:R-:W-:Y:S02]  /*93e0*/  FMUL.FTZ R45, R45, R14 ;  /* 0x0000000e2d2d7220 */ /* 0x000fe40000410000 */
[-C--:B------:R-:W-:Y:S01]  /*93f0*/  FMUL.FTZ R46, R46, R13.reuse ;  /* 0x0000000d2e2e7220 */ /* 0x080fe20000410000 */
[----:B------:R-:W-:Y:S01]  /*9400*/  HMMA.16816.F32 R168, R4, R22, R168 ;  /* 0x0000001604a8723c */ /* 0x000fe200000018a8 */
[----:B------:R-:W-:Y:S01]  /*9410*/  MOV R158, R24 ;  /* 0x00000018009e7202 */ /* 0x000fe20000000f00 */
[----:B------:R-:W-:Y:S01]  /*9420*/  FMUL.FTZ R47, R47, R13 ;  /* 0x0000000d2f2f7220 */ /* 0x000fe20000410000 */
[----:B------:R-:W-:Y:S01]  /*9430*/  MOV R157, R25 ;  /* 0x00000019009d7202 */ /* 0x000fe20000000f00 */
[----:B------:R-:W-:Y:S01]  /*9440*/  FMUL.FTZ R56, R56, R14 ;  /* 0x0000000e38387220 */ /* 0x000fe20000410000 */
[----:B------:R-:W-:Y:S01]  /*9450*/  MOV R156, R26 ;  /* 0x0000001a009c7202 */ /* 0x000fe20000000f00 */
[----:B------:R-:W-:Y:S01]  /*9460*/  FMUL.FTZ R57, R57, R14 ;  /* 0x0000000e39397220 */ /* 0x000fe20000410000 */
[----:B------:R-:W-:Y:S01]  /*9470*/  MOV R143, R27 ;  /* 0x0000001b008f7202 */ /* 0x000fe20000000f00 */
[----:B------:R-:W-:Y:S01]  /*9480*/  HMMA.16816.F32 R20, R8, R28, R36 ;  /* 0x0000001c0814723c */ /* 0x000fe20000001824 */
[----:B------:R-:W1:Y:S01]  /*9490*/  LDSM.16.MT88.4 R36, [R211+0xb000] ;  /* 0x00b00000d324783b */ /* 0x000e620000004200 */
[----:B------:R-:W-:-:S02]  /*94a0*/  FMUL.FTZ R58, R58, R13 ;  /* 0x0000000d3a3a7220 */ /* 0x000fc40000410000 */
[-C--:B------:R-:W-:Y:S02]  /*94b0*/  FMUL.FTZ R59, R59, R13.reuse ;  /* 0x0000000d3b3b7220 */ /* 0x080fe40000410000 */
[-C--:B------:R-:W-:Y:S02]  /*94c0*/  FMUL.FTZ R60, R60, R14.reuse ;  /* 0x0000000e3c3c7220 */ /* 0x080fe40000410000 */
[----:B------:R-:W-:Y:S01]  /*94d0*/  HMMA.16816.F32 R24, R4, R28, R40 ;  /* 0x0000001c0418723c */ /* 0x000fe20000001828 */
[----:B------:R-:W2:Y:S01]  /*94e0*/  LDSM.16.MT88.4 R40, [R214+0xb000] ;  /* 0x00b00000d628783b */ /* 0x000ea20000004200 */
[-C--:B------:R-:W-:Y:S02]  /*94f0*/  FMUL.FTZ R61, R61, R14.reuse ;  /* 0x0000000e3d3d7220 */ /* 0x080fe40000410000 */
[----:B------:R-:W-:Y:S02]  /*9500*/  FMUL.FTZ R72, R72, R14 ;  /* 0x0000000e48487220 */ /* 0x000fe40000410000 */
[----:B------:R-:W-:-:S02]  /*9510*/  FMUL.FTZ R62, R62, R13 ;  /* 0x0000000d3e3e7220 */ /* 0x000fc40000410000 */
[-C--:B------:R-:W-:Y:S01]  /*9520*/  FMUL.FTZ R63, R63, R13.reuse ;  /* 0x0000000d3f3f7220 */ /* 0x080fe20000410000 */
[----:B------:R-:W-:Y:S01]  /*9530*/  HMMA.16816.F32 R44, R4, R30, R44 ;  /* 0x0000001e042c723c */ /* 0x000fe2000000182c */
[-C--:B------:R-:W-:Y:S02]  /*9540*/  FMUL.FTZ R73, R73, R14.reuse ;  /* 0x0000000e49497220 */ /* 0x080fe40000410000 */
[-C--:B------:R-:W-:Y:S02]  /*9550*/  FMUL.FTZ R76, R76, R14.reuse ;  /* 0x0000000e4c4c7220 */ /* 0x080fe40000410000 */
[----:B------:R-:W-:Y:S02]  /*9560*/  FMUL.FTZ R77, R77, R14 ;  /* 0x0000000e4d4d7220 */ /* 0x000fe40000410000 */
        /* <DEDUP_REMOVED lines=9> */
[----:B------:R-:W3:Y:S01]  /*9600*/  LDSM.16.MT88.4 R20, [R213+0xa000] ;  /* 0x00a00000d514783b */ /* 0x000ee20000004200 */
[----:B------:R-:W-:Y:S01]  /*9610*/  MOV R175, R25 ;  /* 0x0000001900af7202 */ /* 0x000fe20000000f00 */
[----:B------:R-:W-:Y:S01]  /*9620*/  FMUL.FTZ R88, R88, R14 ;  /* 0x0000000e58587220 */ /* 0x000fe20000410000 */
[----:B------:R-:W-:Y:S01]  /*9630*/  MOV R29, R26 ;  /* 0x0000001a001d7202 */ /* 0x000fe20000000f00 */
[----:B------:R-:W-:Y:S01]  /*9640*/  FMUL.FTZ R89, R89, R14 ;  /* 0x0000000e59597220 */ /* 0x000fe20000410000 */
[----:B------:R-:W-:Y:S01]  /*9650*/  MOV R28, R27 ;  /* 0x0000001b001c7202 */ /* 0x000fe20000000f00 */
[-C--:B------:R-:W-:Y:S01]  /*9660*/  FMUL.FTZ R90, R90, R13.reuse ;  /* 0x0000000d5a5a7220 */ /* 0x080fe20000410000 */
[----:B------:R-:W4:Y:S01]  /*9670*/  LDSM.16.MT88.4 R24, [R209+0xb000] ;  /* 0x00b00000d118783b */ /* 0x000f220000004200 */
[----:B------:R-:W-:-:S02]  /*9680*/  FMUL.FTZ R91, R91, R13 ;  /* 0x0000000d5b5b7220 */ /* 0x000fc40000410000 */
[-C--:B------:R-:W-:Y:S02]  /*9690*/  FMUL.FTZ R92, R92, R14.reuse ;  /* 0x0000000e5c5c7220 */ /* 0x080fe40000410000 */
[-C--:B------:R-:W-:Y:S02]  /*96a0*/  FMUL.FTZ R93, R93, R14.reuse ;  /* 0x0000000e5d5d7220 */ /* 0x080fe40000410000 */
[-C--:B------:R-:W-:Y:S01]  /*96b0*/  FMUL.FTZ R94, R94, R13.reuse ;  /* 0x0000000d5e5e7220 */ /* 0x080fe20000410000 */
[----:B-1----:R-:W-:Y:S01]  /*96c0*/  HMMA.16816.F32 R88, R4, R36, R88 ;  /* 0x000000240458723c */ /* 0x002fe20000001858 */
[----:B------:R-:W-:Y:S02]  /*96d0*/  FMUL.FTZ R95, R95, R13 ;  /* 0x0000000d5f5f7220 */ /* 0x000fe40000410000 */
[-C--:B------:R-:W-:Y:S02]  /*96e0*/  FMUL.FTZ R104, R104, R14.reuse ;  /* 0x0000000e68687220 */ /* 0x080fe40000410000 */
[----:B------:R-:W-:-:S02]  /*96f0*/  FMUL.FTZ R105, R105, R14 ;  /* 0x0000000e69697220 */ /* 0x000fc40000410000 */
[-C--:B------:R-:W-:Y:S01]  /*9700*/  FMUL.FTZ R106, R106, R13.reuse ;  /* 0x0000000d6a6a7220 */ /* 0x080fe20000410000 */
[C---:B------:R-:W-:Y:S01]  /*9710*/  HMMA.16816.F32 R92, R4.reuse, R38, R92 ;  /* 0x00000026045c723c */ /* 0x040fe2000000185c */
[----:B------:R-:W-:Y:S02]  /*9720*/  FMUL.FTZ R107, R107, R13 ;  /* 0x0000000d6b6b7220 */ /* 0x000fe40000410000 */
[-C--:B------:R-:W-:Y:S02]  /*9730*/  FMUL.FTZ R108, R108, R14.reuse ;  /* 0x0000000e6c6c7220 */ /* 0x080fe40000410000 */
[-C--:B------:R-:W-:Y:S02]  /*9740*/  FMUL.FTZ R109, R109, R14.reuse ;  /* 0x0000000e6d6d7220 */ /* 0x080fe40000410000 */
[-C--:B------:R-:W-:Y:S01]  /*9750*/  FMUL.FTZ R120, R120, R14.reuse ;  /* 0x0000000e78787220 */ /* 0x080fe20000410000 */
[----:B--2---:R-:W-:Y:S01]  /*9760*/  HMMA.16816.F32 R104, R4, R40, R104 ;  /* 0x000000280468723c */ /* 0x004fe20000001868 */
[----:B------:R-:W-:-:S02]  /*9770*/  FMUL.FTZ R121, R121, R14 ;  /* 0x0000000e79797220 */ /* 0x000fc40000410000 */
[-C--:B------:R-:W-:Y:S02]  /*9780*/  FMUL.FTZ R110, R110, R13.reuse ;  /* 0x0000000d6e6e7220 */ /* 0x080fe40000410000 */
[-C--:B------:R-:W-:Y:S02]  /*9790*/  FMUL.FTZ R111, R111, R13.reuse ;  /* 0x0000000d6f6f7220 */ /* 0x080fe40000410000 */
[-C--:B------:R-:W-:Y:S02]  /*97a0*/  FMUL.FTZ R124, R124, R14.reuse ;  /* 0x0000000e7c7c7220 */ /* 0x080fe40000410000 */
[----:B------:R-:W-:Y:S01]  /*97b0*/  FMUL.FTZ R125, R125, R14 ;  /* 0x0000000e7d7d7220 */ /* 0x000fe20000410000 */
[----:B---3--:R-:W-:Y:S01]  /*97c0*/  HMMA.16816.F32 R56, R4, R20, R56 ;  /* 0x000000140438723c */ /* 0x008fe20000001838 */
[-C--:B------:R-:W-:Y:S02]  /*97d0*/  FMUL.FTZ R122, R122, R13.reuse ;  /* 0x0000000d7a7a7220 */ /* 0x080fe40000410000 */
[----:B------:R-:W-:-:S02]  /*97e0*/  FMUL.FTZ R123, R123, R13 ;  /* 0x0000000d7b7b7220 */ /* 0x000fc40000410000 */
[-C--:B------:R-:W-:Y:S02]  /*97f0*/  FMUL.FTZ R126, R126, R13.reuse ;  /* 0x0000000d7e7e7220 */ /* 0x080fe40000410000 */
[----:B------:R-:W-:Y:S01]  /*9800*/  FMUL.FTZ R127, R127, R13 ;  /* 0x0000000d7f7f7220 */ /* 0x000fe20000410000 */
[C---:B------:R-:W-:Y:S01]  /*9810*/  HMMA.16816.F32 R60, R4.reuse, R22, R60 ;  /* 0x00000016043c723c */ /* 0x040fe2000000183c */
[-C--:B------:R-:W-:Y:S02]  /*9820*/  FMUL.FTZ R66, R66, R15.reuse ;  /* 0x0000000f42427220 */ /* 0x080fe40000410000 */
[-C--:B------:R-:W-:Y:S02]  /*9830*/  FMUL.FTZ R67, R67, R15.reuse ;  /* 0x0000000f43437220 */ /* 0x080fe40000410000 */
[-C--:B------:R-:W-:Y:S02]  /*9840*/  FMUL.FTZ R82, R82, R15.reuse ;  /* 0x0000000f52527220 */ /* 0x080fe40000410000 */
[-C--:B------:R-:W-:Y:S01]  /*9850*/  FMUL.FTZ R83, R83, R15.reuse ;  /* 0x0000000f53537220 */ /* 0x080fe20000410000 */
[----:B----4-:R-:W-:Y:S01]  /*9860*/  HMMA.16816.F32 R72, R4, R24, R72 ;  /* 0x000000180448723c */ /* 0x010fe20000001848 */
        /* <DEDUP_REMOVED lines=23> */
[----:B------:R-:W-:Y:S01]  /*99e0*/  FFMA.FTZ R4, R178, c[0x0][0x23c], -R3 ;  /* 0x00008f00b2047a23 */ /* 0x000fe20000010803 */
[C---:B------:R-:W-:Y:S01]  /*99f0*/  HMMA.16816.F32 R204, R8.reuse, R22, R64 ;  /* 0x0000001608cc723c */ /* 0x040fe20000001840 */
[----:B------:R-:W-:Y:S01]  /*9a00*/  MOV R5, R157 ;  /* 0x0000009d00057202 */ /* 0x000fe20000000f00 */
[----:B------:R-:W-:Y:S01]  /*9a10*/  FMUL.FTZ R112, R112, R16 ;  /* 0x0000001070707220 */ /* 0x000fe20000410000 */
[----:B------:R-:W-:Y:S01]  /*9a20*/  MOV R6, R156 ;  /* 0x0000009c00067202 */ /* 0x000fe20000000f00 */
[----:B------:R-:W-:Y:S01]  /*9a30*/  FMUL.FTZ R113, R113, R16 ;  /* 0x0000001071717220 */ /* 0x000fe20000410000 */
[----:B------:R-:W-:Y:S01]  /*9a40*/  MOV R7, R143 ;  /* 0x0000008f00077202 */ /* 0x000fe20000000f00 */
[-C--:B------:R-:W-:Y:S01]  /*9a50*/  FMUL.FTZ R114, R114, R15.reuse ;  /* 0x0000000f72727220 */ /* 0x080fe20000410000 */
[----:B------:R-:W-:Y:S01]  /*9a60*/  MOV R64, R196 ;  /* 0x000000c400407202 */ /* 0x000fe20000000f00 */
[----:B------:R-:W-:Y:S01]  /*9a70*/  HMMA.16816.F32 R68, R8, R24, R68 ;  /* 0x000000180844723c */ /* 0x000fe20000001844 */
[----:B------:R-:W-:Y:S01]  /*9a80*/  MOV R67, R28 ;  /* 0x0000001c00437202 */ /* 0x000fe20000000f00 */
[----:B------:R-:W-:Y:S01]  /*9a90*/  FMUL.FTZ R115, R115, R15 ;  /* 0x0000000f73737220 */ /* 0x000fe20000410000 */
[----:B------:R-:W-:-:S02]  /*9aa0*/  MOV R65, R175 ;  /* 0x000000af00417202 */ /* 0x000fc40000000f00 */
[----:B------:R-:W-:-:S03]  /*9ab0*/  MOV R66, R29 ;  /* 0x0000001d00427202 */ /* 0x000fc60000000f00 */
[C---:B------:R-:W-:Y:S01]  /*9ac0*/  HMMA.16816.F32 R196, R8.reuse, R26, R80 ;  /* 0x0000001a08c4723c */ /* 0x040fe20000001850 */
[----:B------:R1:W-:Y:S06]  /*9ad0*/  MUFU.EX2 R26, R4 ;  /* 0x00000004001a7308 */ /* 0x0003ec0000000800 */
[----:B------:R-:W-:Y:S01]  /*9ae0*/  MOV R80, R174 ;  /* 0x000000ae00507202 */ /* 0x000fe20000000f00 */
[----:B------:R-:W-:Y:S01]  /*9af0*/  HMMA.16816.F32 R52, R8, R20, R52 ;  /* 0x000000140834723c */ /* 0x000fe20000001834 */
[----:B------:R-:W-:Y:S02]  /*9b00*/  MOV R81, R173 ;  /* 0x000000ad00517202 */ /* 0x000fe40000000f00 */
[----:B------:R-:W-:-:S02]  /*9b10*/  MOV R82, R172 ;  /* 0x000000ac00527202 */ /* 0x000fc40000000f00 */
[----:B------:R-:W2:Y:S01]  /*9b20*/  LDSM.16.MT88.4 R172, [R211+0xa800] ;  /* 0x00a80000d3ac783b */ /* 0x000ea20000004200 */
[----:B------:R-:W-:Y:S02]  /*9b30*/  MOV R83, R159 ;  /* 0x0000009f00537202 */ /* 0x000fe40000000f00 */
[C---:B------:R-:W-:Y:S01]  /*9b40*/  HMMA.16816.F32 R240, R8.reuse, R30, R48 ;  /* 0x0000001e08f0723c */ /* 0x040fe20000001830 */
[--C-:B-1----:R-:W-:Y:S01]  /*9b50*/  FFMA.FTZ R4, R179, c[0x0][0x23c], -R3.reuse ;  /* 0x00008f00b3047a23 */ /* 0x102fe20000010803 */
[----:B------:R-:W-:Y:S03]  /*9b60*/  LDSM.16.MT88.4 R48, [R214+0xa800] ;  /* 0x00a80000d630783b */ /* 0x000fe60000004200 */
[----:B------:R1:W3:Y:S03]  /*9b70*/  MUFU.EX2 R28, R4 ;  /* 0x00000004001c7308 */ /* 0x0002e60000000800 */
[C---:B------:R-:W-:Y:S08]  /*9b80*/  HMMA.16816.F32 R116, R8.reuse, R32, R116 ;  /* 0x000000200874723c */ /* 0x040ff00000001874 */
[----:B------:R-:W-:Y:S01]  /*9b90*/  HMMA.16816.F32 R32, R8, R34, R128 ;  /* 0x000000220820723c */ /* 0x000fe20000001880 */
[----:B-1----:R-:W-:-:S02]  /*9ba0*/  FFMA.FTZ R4, R188, c[0x0][0x23c], -R3 ;  /* 0x00008f00bc047a23 */ /* 0x002fc40000010803 */
[----:B------:R-:W-:-:S04]  /*9bb0*/  FFMA.FTZ R3, R189, c[0x0][0x23c], -R3 ;  /* 0x00008f00bd037a23 */ /* 0x000fc80000010803 */
[----:B---3--:R-:W-:Y:S01]  /*9bc0*/  F2FP.PACK_AB R128, R28, R26 ;  /* 0x0000001a1c80723e */ /* 0x008fe200000000ff */
[----:B------:R1:W-:Y:S01]  /*9bd0*/  MUFU.EX2 R29, R4 ;  /* 0x00000004001d7308 */ /* 0x0003e20000000800 */
[C---:B------:R-:W-:Y:S07]  /*9be0*/  HMMA.16816.F32 R84, R8.reuse, R36, R84 ;  /* 0x000000240854723c */ /* 0x040fee0000001854 */
[----:B------:R3:W4:Y:S01]  /*9bf0*/  MUFU.EX2 R27, R3 ;  /* 0x00000003001b7308 */ /* 0x0007220000000800 */
[----:B------:R-:W-:Y:S01]  /*9c00*/  HMMA.16816.F32 R100, R8, R40, R100 ;  /* 0x000000280864723c */ /* 0x000fe20000001864 */
[----:B-1----:R-:W-:-:S02]  /*9c10*/  MOV R4, R158 ;  /* 0x0000009e00047202 */ /* 0x002fc40000000f00 */
[----:B------:R-:W1:Y:S01]  /*9c20*/  LDSM.16.MT88.4 R156, [R209+0xa800] ;  /* 0x00a80000d19c783b */ /* 0x000e620000004200 */
[----:B---3--:R-:W-:Y:S01]  /*9c30*/  FFMA.FTZ R3, R177, c[0x0][0x23c], -R2 ;  /* 0x00008f00b1037a23 */ /* 0x008fe20000010802 */
[----:B----4-:R-:W-:-:S03]  /*9c40*/  F2FP.PACK_AB R130, R27, R29 ;  /* 0x0000001d1b82723e */ /* 0x010fc600000000ff */
[----:B------:R3:W-:Y:S02]  /*9c50*/  MUFU.EX2 R22, R3 ;  /* 0x0000000300167308 */ /* 0x0007e40000000800 */
[----:B---3--:R-:W-:Y:S02]  /*9c60*/  FFMA.FTZ R3, R176, c[0x0][0x23c], -R2 ;  /* 0x00008f00b0037a23 */ /* 0x008fe40000010802 */
[----:B------:R-:W-:Y:S04]  /*9c70*/  HMMA.16816.F32 R176, R8, R38, R96 ;  /* 0x0000002608b0723c */ /* 0x000fe80000001860 */
[----:B------:R3:W4:Y:S03]  /*9c80*/  MUFU.EX2 R24, R3 ;  /* 0x0000000300187308 */ /* 0x0007260000000800 */
[----:B------:R-:W-:-:S02]  /*9c90*/  MOV R98, R18 ;  /* 0x0000001200627202 */ /* 0x000fc40000000f00 */
[----:B------:R-:W-:Y:S02]  /*9ca0*/  MOV R99, R17 ;  /* 0x0000001100637202 */ /* 0x000fe40000000f00 */
[----:B------:R-:W-:Y:S02]  /*9cb0*/  MOV R97, R19 ;  /* 0x0000001300617202 */ /* 0x000fe40000000f00 */
[----:B------:R-:W-:Y:S01]  /*9cc0*/  MOV R96, R142 ;  /* 0x0000008e00607202 */ /* 0x000fe20000000f00 */
[--C-:B---3--:R-:W-:Y:S01]  /*9cd0*/  FFMA.FTZ R3, R133, c[0x0][0x23c], -R2.reuse ;  /* 0x00008f0085037a23 */ /* 0x108fe20000010802 */
[----:B----4-:R-:W-:Y:S01]  /*9ce0*/  F2FP.PACK_AB R129, R24, R22 ;  /* 0x000000161881723e */ /* 0x010fe200000000ff */
[----:B------:R-:W-:Y:S02]  /*9cf0*/  FFMA.FTZ R2, R139, c[0x0][0x23c], -R2 ;  /* 0x00008f008b027a23 */ /* 0x000fe40000010802 */
[----:B------:R-:W-:Y:S08]  /*9d00*/  MUFU.EX2 R25, R3 ;  /* 0x0000000300197308 */ /* 0x000ff00000000800 */
[----:B------:R3:W4:Y:S02]  /*9d10*/  MUFU.EX2 R23, R2 ;  /* 0x0000000200177308 */ /* 0x0007240000000800 */
[----:B---3--:R-:W-:Y:S01]  /*9d20*/  FFMA.FTZ R2, R132, c[0x0][0x23c], -R0 ;  /* 0x00008f0084027a23 */ /* 0x008fe20000010800 */
[----:B----4-:R-:W-:-:S05]  /*9d30*/  F2FP.PACK_AB R131, R23, R25 ;  /* 0x000000191783723e */ /* 0x010fca00000000ff */
[----:B------:R3:W-:Y:S02]  /*9d40*/  MUFU.EX2 R20, R2 ;  /* 0x0000000200147308 */ /* 0x0007e40000000800 */
[C---:B--2---:R-:W-:Y:S08]  /*9d50*/  HMMA.16816.F32 R160, R128.reuse, R172, R160 ;  /* 0x000000ac80a0723c */ /* 0x044ff000000018a0 */
[----:B-1----:R-:W-:Y:S01]  /*9d60*/  HMMA.16816.F32 R144, R128, R156, R144 ;  /* 0x0000009c8090723c */ /* 0x002fe20000001890 */
[----:B---3--:R-:W-:-:S04]  /*9d70*/  FFMA.FTZ R2, R138, c[0x0][0x23c], -R0 ;  /* 0x00008f008a027a23 */ /* 0x008fc80000010800 */
[----:B------:R1:W2:Y:S03]  /*9d80*/  MUFU.EX2 R21, R2 ;  /* 0x0000000200157308 */ /* 0x0002a60000000800 */
[----:B------:R-:W-:Y:S01]  /*9d90*/  HMMA.16816.F32 R36, R128, R48, R80 ;  /* 0x000000308024723c */ /* 0x000fe20000001850 */
[----:B------:R-:W3:Y:S01]  /*9da0*/  LDSM.16.MT88.4 R80, [R209+0xb800] ;  /* 0x00b80000d150783b */ /* 0x000ee20000004200 */
[--C-:B-1----:R-:W-:Y:S01]  /*9db0*/  FFMA.FTZ R2, R140, c[0x0][0x23c], -R0.reuse ;  /* 0x00008f008c027a23 */ /* 0x102fe20000010800 */
[----:B--2---:R-:W-:Y:S01]  /*9dc0*/  F2FP.PACK_AB R124, R21, R20 ;  /* 0x00000014157c723e */ /* 0x004fe200000000ff */
[----:B------:R-:W-:Y:S02]  /*9dd0*/  FFMA.FTZ R0, R141, c[0x0][0x23c], -R0 ;  /* 0x00008f008d007a23 */ /* 0x000fe40000010800 */
[----:B------:R-:W-:Y:S02]  /*9de0*/  MUFU.EX2 R19, R2 ;  /* 0x0000000200137308 */ /* 0x000fe40000000800 */
[----:B------:R-:W-:Y:S01]  /*9df0*/  HMMA.16816.F32 R140, R8, R42, R112 ;  /* 0x0000002a088c723c */ /* 0x000fe20000001870 */
[----:B------:R-:W1:Y:S05]  /*9e00*/  LDSM.16.MT88.4 R112, [R214+0xb800] ;  /* 0x00b80000d670783b */ /* 0x000e6a0000004200 */
[----:B------:R2:W4:Y:S01]  /*9e10*/  MUFU.EX2 R18, R0 ;  /* 0x0000000000127308 */ /* 0x0005220000000800 */
[----:B------:R-:W-:-:S02]  /*9e20*/  FFMA.FTZ R11, R251, R16, R236 ;  /* 0x00000010fb0b7223 */ /* 0x000fc400000100ec */
[----:B------:R-:W-:Y:S02]  /*9e30*/  FFMA.FTZ R8, R250, R15, R195 ;  /* 0x0000000ffa087223 */ /* 0x000fe400000100c3 */
[----:B------:R-:W-:Y:S02]  /*9e40*/  FADD.FTZ R11, R203, R11 ;  /* 0x0000000bcb0b7221 */ /* 0x000fe40000010000 */
[----:B------:R-:W-:Y:S01]  /*9e50*/  FADD.FTZ R10, R194, R8 ;  /* 0x00000008c20a7221 */ /* 0x000fe20000010000 */
[----:B---3--:R-:W-:Y:S01]  /*9e60*/  HMMA.16816.F32 R68, R128, R80, R68 ;  /* 0x000000508044723c */ /* 0x008fe20000001844 */
[----:B--2---:R-:W-:Y:S01]  /*9e70*/  FFMA.FTZ R0, R181, c[0x0][0x23c], -R12 ;  /* 0x00008f00b5007a23 */ /* 0x004fe2000001080c */
[----:B----4-:R-:W-:-:S03]  /*9e80*/  F2FP.PACK_AB R126, R18, R19 ;  /* 0x00000013127e723e */ /* 0x010fc600000000ff */
[----:B------:R2:W-:Y:S03]  /*9e90*/  MUFU.EX2 R17, R0 ;  /* 0x0000000000117308 */ /* 0x0005e60000000800 */
[----:B-1----:R-:W-:Y:S01]  /*9ea0*/  HMMA.16816.F32 R100, R128, R112, R100 ;  /* 0x000000708064723c */ /* 0x002fe20000001864 */
[----:B--2---:R-:W-:-:S04]  /*9eb0*/  FFMA.FTZ R0, R185, c[0x0][0x23c], -R12 ;  /* 0x00008f00b9007a23 */ /* 0x004fc8000001080c */
[----:B------:R1:W2:Y:S02]  /*9ec0*/  MUFU.EX2 R3, R0 ;  /* 0x0000000000037308 */ /* 0x0002a40000000800 */
[----:B-1----:R-:W-:Y:S01]  /*9ed0*/  FFMA.FTZ R0, R187, c[0x0][0x23c], -R12 ;  /* 0x00008f00bb007a23 */ /* 0x002fe2000001080c */
[----:B--2---:R-:W-:-:S05]  /*9ee0*/  F2FP.PACK_AB R125, R3, R17 ;  /* 0x00000011037d723e */ /* 0x004fca00000000ff */
[----:B------:R1:W-:Y:S02]  /*9ef0*/  MUFU.EX2 R2, R0 ;  /* 0x0000000000027308 */ /* 0x0003e40000000800 */
[----:B-1----:R-:W-:-:S06]  /*9f00*/  FFMA.FTZ R0, R186, c[0x0][0x23c], -R12 ;  /* 0x00008f00ba007a23 */ /* 0x002fcc000001080c */
[----:B------:R-:W1:Y:S02]  /*9f10*/  MUFU.EX2 R0, R0 ;  /* 0x0000000000007308 */ /* 0x000e640000000800 */
[----:B-1----:R-:W-:-:S07]  /*9f20*/  F2FP.PACK_AB R127, R0, R2 ;  /* 0x00000002007f723e */ /* 0x002fce00000000ff */
[C---:B------:R-:W-:Y:S08]  /*9f30*/  HMMA.16816.F32 R164, R124.reuse, R172, R164 ;  /* 0x000000ac7ca4723c */ /* 0x040ff000000018a4 */
[-C--:B------:R-:W-:Y:S08]  /*9f40*/  HMMA.16816.F32 R168, R124, R174.reuse, R168 ;  /* 0x000000ae7ca8723c */ /* 0x080ff000000018a8 */
[----:B------:R-:W-:Y:S01]  /*9f50*/  HMMA.16816.F32 R172, R128, R174, R4 ;  /* 0x000000ae80ac723c */ /* 0x000fe20000001804 */
[----:B------:R-:W1:Y:S07]  /*9f60*/  LDSM.16.MT88.4 R4, [R213+0xb800] ;  /* 0x00b80000d504783b */ /* 0x000e6e0000004200 */
[C---:B------:R-:W-:Y:S08]  /*9f70*/  HMMA.16816.F32 R148, R124.reuse, R156, R148 ;  /* 0x0000009c7c94723c */ /* 0x040ff00000001894 */
[-C--:B------:R-:W-:Y:S08]  /*9f80*/  HMMA.16816.F32 R152, R124, R158.reuse, R152 ;  /* 0x0000009e7c98723c */ /* 0x080ff00000001898 */
[----:B------:R-:W-:Y:S01]  /*9f90*/  HMMA.16816.F32 R156, R128, R158, R96 ;  /* 0x0000009e809c723c */ /* 0x000fe20000001860 */
[----:B------:R-:W-:Y:S07]  /*9fa0*/  LDSM.16.MT88.4 R96, [R211+0xb800] ;  /* 0x00b80000d360783b */ /* 0x000fee0000004200 */
[C---:B------:R-:W-:Y:S01]  /*9fb0*/  HMMA.16816.F32 R40, R124.reuse, R48, R64 ;  /* 0x000000307c28723c */ /* 0x040fe20000001840 */
[----:B------:R-:W2:Y:S07]  /*9fc0*/  LDSM.16.MT88.4 R64, [R213+0xa800] ;  /* 0x00a80000d540783b */ /* 0x000eae0000004200 */
[C---:B------:R-:W-:Y:S08]  /*9fd0*/  HMMA.16816.F32 R44, R124.reuse, R50, R44 ;  /* 0x000000327c2c723c */ /* 0x040ff0000000182c */
[-C--:B-1----:R-:W-:Y:S08]  /*9fe0*/  HMMA.16816.F32 R120, R124, R4.reuse, R120 ;  /* 0x000000047c78723c */ /* 0x082ff00000001878 */
[----:B------:R-:W-:Y:S07]  /*9ff0*/  HMMA.16816.F32 R116, R128, R4, R116 ;  /* 0x000000048074723c */ /* 0x000fee0000001874 */
[----:B------:R-:W-:Y:S01]  /*a000*/  FFMA.FTZ R5, R249, R14, R191 ;  /* 0x0000000ef9057223 */ /* 0x000fe200000100bf */
[----:B------:R-:W-:Y:S01]  /*a010*/  HMMA.16816.F32 R72, R124, R80, R72 ;  /* 0x000000507c48723c */ /* 0x000fe20000001848 */
[----:B------:R-:W-:-:S02]  /*a020*/  FFMA.FTZ R4, R248, R13, R182 ;  /* 0x0000000df8047223 */ /* 0x000fc400000100b6 */
[----:B------:R-:W-:Y:S02]  /*a030*/  FADD.FTZ R9, R190, R5 ;  /* 0x00000005be097221 */ /* 0x000fe40000010000 */
[----:B------:R-:W-:Y:S02]  /*a040*/  FADD.FTZ R8, R184, R4 ;  /* 0x00000004b8087221 */ /* 0x000fe40000010000 */
[----:B------:R-:W-:Y:S01]  /*a050*/  FADD.FTZ R5, R200, R10 ;  /* 0x0000000ac8057221 */ /* 0x000fe20000010000 */
[----:B------:R-:W-:Y:S01]  /*a060*/  HMMA.16816.F32 R76, R124, R82, R76 ;  /* 0x000000527c4c723c */ /* 0x000fe2000000184c */
[----:B------:R-:W-:-:S07]  /*a070*/  FADD.FTZ R4, R192, R9 ;  /* 0x00000009c0047221 */ /* 0x000fce0000010000 */
[C---:B--2---:R-:W-:Y:S08]  /*a080*/  HMMA.16816.F32 R56, R124.reuse, R64, R56 ;  /* 0x000000407c38723c */ /* 0x044ff00000001838 */
        /* <DEDUP_REMOVED lines=36> */
[----:B------:R-:W-:Y:S05]  /*a2d0*/  @!P0 BRA `(.L_x_1049) ;  /* 0x0000561000008947 */ /* 0x000fea0003800000 */
[----:B------:R-:W2:Y:S04]  /*a2e0*/  LDL.64 R188, [R1+0x30] ;  /* 0x0000300001bc7983 */ /* 0x000ea80000100a00 */
[----:B------:R-:W3:Y:S01]  /*a2f0*/  LDL.64 R30, [R1+0x10] ;  /* 0x00001000011e7983 */ /* 0x000ee20000100a00 */
[----:B------:R-:W-:Y:S01]  /*a300*/  UIADD3 UR4, UR8, -0x2, URZ ;  /* 0xfffffffe08047890 */ /* 0x000fe2000fffe03f */
[----:B------:R-:W-:-:S04]  /*a310*/  DEPBAR.LE SB0, 0x0 ;  /* 0x000080000000791a */ /* 0x000fc80000000000 */
[----:B------:R-:W-:Y:S01]  /*a320*/  UIADD3 UR5, UP0, -UR10, 0x80, URZ ;  /* 0x000000800a057890 */ /* 0x000fe2000ff1e13f */
[----:B------:R-:W-:Y:S01]  /*a330*/  IMAD.U32 R0, RZ, RZ, UR4 ;  /* 0x00000004ff007e24 */ /* 0x000fe2000f8e00ff */
[----:B------:R-:W-:Y:S02]  /*a340*/  UIADD3 UR20, UR8, -0x4, URZ ;  /* 0xfffffffc08147890 */ /* 0x000fe4000fffe03f */
[----:B------:R-:W-:Y:S02]  /*a350*/  UIADD3.X UR4, URZ, ~UR14, URZ, UP0, !UPT ;  /* 0x8000000e3f047290 */ /* 0x000fe400087fe43f */
[----:B------:R-:W-:Y:S01]  /*a360*/  UISETP.GT.AND UP0, UPT, UR20, UR9, UPT ;  /* 0x000000091400728c */ /* 0x000fe2000bf04270 */
[----:B------:R-:W-:Y:S01]  /*a370*/  BAR.SYNC.DEFER_BLOCKING 0x0 ;  /* 0x0000000000007b1d */ /* 0x000fe20000010000 */
[----:B--2---:R-:W-:-:S04]  /*a380*/  IMAD.MOV.U32 R2, RZ, RZ, R188 ;  /* 0x000000ffff027224 */ /* 0x004fc800078e00bc */
[----:B------:R-:W-:Y:S02]  /*a390*/  IMAD R0, R0, UR17, R2 ;  /* 0x0000001100007c24 */ /* 0x000fe4000f8e0202 */
[----:B---3--:R-:W-:Y:S02]  /*a3a0*/  IMAD.MOV.U32 R132, RZ, RZ, R30 ;  /* 0x000000ffff847224 */ /* 0x008fe400078e001e */
[----:B------:R-:W-:Y:S01]  /*a3b0*/  IMAD.MOV.U32 R133, RZ, RZ, R31 ;  /* 0x000000ffff857224 */ /* 0x000fe200078e001f */
[----:B------:R-:W-:-:S04]  /*a3c0*/  LEA R0, R0, c[0x0][0x170], 0x1 ;  /* 0x00005c0000007a11 */ /* 0x000fc800078e08ff */
[----:B------:R-:W-:Y:S02]  /*a3d0*/  IADD3 R2, -R238, UR17, R0 ;  /* 0x00000011ee027c10 */ /* 0x000fe4000fffe100 */
[----:B------:R-:W-:Y:S02]  /*a3e0*/  IADD3 R0, R0, -UR10, RZ ;  /* 0x8000000a00007c10 */ /* 0x000fe4000fffe0ff */
[----:B------:R-:W-:Y:S02]  /*a3f0*/  IADD3 R138, P1, R2, -UR10, RZ ;  /* 0x8000000a028a7c10 */ /* 0x000fe4000ff3e0ff */
[C---:B------:R-:W-:Y:S02]  /*a400*/  IADD3 R6, P3, R0.reuse, -UR10, RZ ;  /* 0x8000000a00067c10 */ /* 0x040fe4000ff7e0ff */
[----:B------:R-:W-:Y:S02]  /*a410*/  IADD3 R4, P2, R0, UR5, RZ ;  /* 0x0000000500047c10 */ /* 0x000fe4000ff5e0ff */
[----:B------:R-:W-:-:S02]  /*a420*/  IADD3 R2, P0, R2, UR5, RZ ;  /* 0x0000000502027c10 */ /* 0x000fc4000ff1e0ff */
[C---:B------:R-:W-:Y:S02]  /*a430*/  IADD3.X R7, R233.reuse, ~UR14, RZ, P3, !PT ;  /* 0x8000000ee9077c10 */ /* 0x040fe40009ffe4ff */
[----:B------:R-:W-:Y:S02]  /*a440*/  IADD3.X R5, R233, UR4, RZ, P2, !PT ;  /* 0x00000004e9057c10 */ /* 0x000fe400097fe4ff */
[C---:B------:R-:W-:Y:S01]  /*a450*/  IADD3.X R139, R235.reuse, ~UR14, RZ, P1, !PT ;  /* 0x8000000eeb8b7c10 */ /* 0x040fe20008ffe4ff */
[----:B------:R-:W-:Y:S01]  /*a460*/  @!PT LDS RZ, [RZ] ;  /* 0x00000000fffff984 */ /* 0x000fe20000000800 */
[----:B------:R-:W-:Y:S01]  /*a470*/  @!PT LDS RZ, [RZ] ;  /* 0x00000000fffff984 */ /* 0x000fe20000000800 */
[----:B------:R-:W-:Y:S01]  /*a480*/  @!PT LDS RZ, [RZ] ;  /* 0x00000000fffff984 */ /* 0x000fe20000000800 */
[----:B------:R1:W-:Y:S01]  /*a490*/  LDGSTS.E.BYPASS.LTC128B.128 [R223+0xa000], [R6.64] ;  /* 0x0a00000006df7fae */ /* 0x0003e2000b901d52 */
[----:B------:R-:W-:Y:S02]  /*a4a0*/  IADD3.X R3, R235, UR4, RZ, P0, !PT ;  /* 0x00000004eb037c10 */ /* 0x000fe400087fe4ff */
[----:B------:R-:W-:Y:S01]  /*a4b0*/  PLOP3.LUT P0, PT, PT, PT, UP0, 0x80, 0x0 ;  /* 0x000000000000781c */ /* 0x000fe20003f0f008 */
[----:B------:R1:W-:Y:S04]  /*a4c0*/  LDGSTS.E.BYPASS.LTC128B.128 [R223+0xb000], [R4.64] ;  /* 0x0b00000004df7fae */ /* 0x0003e8000b901d52 */
[----:B------:R2:W-:Y:S04]  /*a4d0*/  LDGSTS.E.BYPASS.LTC128B.128 [R223+0xa800], [R138.64] ;  /* 0x0a8000008adf7fae */ /* 0x0005e8000b901d52 */
[----:B------:R2:W-:Y:S04]  /*a4e0*/  LDGSTS.E.BYPASS.LTC128B.128 [R223+0xb800], [R2.64] ;  /* 0x0b80000002df7fae */ /* 0x0005e8000b901d52 */
[----:B------:R-:W-:Y:S04]  /*a4f0*/  LDSM.16.M88.4 R20, [R208+0x8000] ;  /* 0x00800000d014783b */ /* 0x000fe80000000200 */
[----:B------:R-:W3:Y:S04]  /*a500*/  LDSM.16.M88.4 R8, [R210+0x2000] ;  /* 0x00200000d208783b */ /* 0x000ee80000000200 */
[----:B------:R-:W4:Y:S04]  /*a510*/  LDSM.16.M88.4 R16, [R208+0x8800] ;  /* 0x00880000d010783b */ /* 0x000f280000000200 */
[----:B------:R-:W-:Y:S04]  /*a520*/  STL.64 [R1], R6 ;  /* 0x0000000601007387 */ /* 0x000fe80000100a00 */
[----:B------:R-:W5:Y:S04]  /*a530*/  LDSM.16.M88.4 R12, [R210] ;  /* 0x00000000d20c783b */ /* 0x000f680000000200 */
[----:B------:R-:W-:Y:S04]  /*a540*/  LDSM.16.M88.4 R28, [R219] ;  /* 0x00000000db1c783b */ /* 0x000fe80000000200 */
[----:B-1----:R-:W1:Y:S04]  /*a550*/  LDSM.16.M88.4 R4, [R212+0x2000] ;  /* 0x00200000d404783b */ /* 0x002e680000000200 */
[----:B------:R-:W1:Y:S04]  /*a560*/  LDSM.16.M88.4 R24, [R222] ;  /* 0x00000000de18783b */ /* 0x000e680000000200 */
[----:B------:R-:W0:Y:S01]  /*a570*/  LDGDEPBAR ;  /* 0x00000000000079af */ /* 0x000e220000000000 */
[C---:B---3--:R-:W-:Y:S08]  /*a580*/  HMMA.16816.F32 R184, R8.reuse, R20, RZ ;  /* 0x0000001408b8723c */ /* 0x048ff000000018ff */
[C---:B----4-:R-:W-:Y:S08]  /*a590*/  HMMA.16816.F32 R176, R8.reuse, R16, RZ ;  /* 0x0000001008b0723c */ /* 0x050ff000000018ff */
[C---:B------:R-:W-:Y:S08]  /*a5a0*/  HMMA.16816.F32 R180, R8.reuse, R22, RZ ;  /* 0x0000001608b4723c */ /* 0x040ff000000018ff */
[----:B------:R-:W-:Y:S01]  /*a5b0*/  HMMA.16816.F32 R32, R8, R18, RZ ;  /* 0x000000120820723c */ /* 0x000fe200000018ff */
[----:B------:R-:W3:Y:S07]  /*a5c0*/  LDSM.16.M88.4 R8, [R212] ;  /* 0x00000000d408783b */ /* 0x000eee0000000200 */
[C---:B-----5:R-:W-:Y:S08]  /*a5d0*/  HMMA.16816.F32 R192, R12.reuse, R20, RZ ;  /* 0x000000140cc0723c */ /* 0x060ff000000018ff */
[----:B------:R-:W-:Y:S08]  /*a5e0*/  HMMA.16816.F32 R204, R12, R22, RZ ;  /* 0x000000160ccc723c */ /* 0x000ff000000018ff */
[----:B-1----:R-:W-:Y:S08]  /*a5f0*/  HMMA.16816.F32 R200, R4, R28, R184 ;  /* 0x0000001c04c8723c */ /* 0x002ff000000018b8 */
[C---:B------:R-:W-:Y:S08]  /*a600*/  HMMA.16816.F32 R188, R12.reuse, R16, RZ ;  /* 0x000000100cbc723c */ /* 0x040ff000000018ff */
[----:B------:R-:W-:Y:S01]  /*a610*/  HMMA.16816.F32 R140, R12, R18, RZ ;  /* 0x000000120c8c723c */ /* 0x000fe200000018ff */
[----:B------:R-:W-:Y:S04]  /*a620*/  LDSM.16.M88.4 R16, [R216+0x8000] ;  /* 0x00800000d810783b */ /* 0x000fe80000000200 */
[----:B------:R-:W-:Y:S03]  /*a630*/  LDSM.16.M88.4 R12, [R216+0x8800] ;  /* 0x00880000d80c783b */ /* 0x000fe60000000200 */
[C---:B------:R-:W-:Y:S08]  /*a640*/  HMMA.16816.F32 R184, R4.reuse, R24, R176 ;  /* 0x0000001804b8723c */ /* 0x040ff000000018b0 */
[C---:B------:R-:W-:Y:S08]  /*a650*/  HMMA.16816.F32 R196, R4.reuse, R30, R180 ;  /* 0x0000001e04c4723c */ /* 0x040ff000000018b4 */
[----:B------:R-:W-:Y:S01]  /*a660*/  HMMA.16816.F32 R20, R4, R26, R32 ;  /* 0x0000001a0414723c */ /* 0x000fe20000001820 */
[----:B------:R-:W1:Y:S07]  /*a670*/  LDSM.16.M88.4 R4, [R218+0x2000] ;  /* 0x00200000da04783b */ /* 0x000e6e0000000200 */
[C---:B---3--:R-:W-:Y:S08]  /*a680*/  HMMA.16816.F32 R232, R8.reuse, R28, R192 ;  /* 0x0000001c08e8723c */ /* 0x048ff000000018c0 */
[C---:B------:R-:W-:Y:S08]  /*a690*/  HMMA.16816.F32 R188, R8.reuse, R24, R188 ;  /* 0x0000001808bc723c */ /* 0x040ff000000018bc */
[C---:B------:R-:W-:Y:S01]  /*a6a0*/  HMMA.16816.F32 R180, R8.reuse, R30, R204 ;  /* 0x0000001e08b4723c */ /* 0x040fe200000018cc */
[----:B------:R-:W-:Y:S07]  /*a6b0*/  LDSM.16.M88.4 R28, [R215] ;  /* 0x00000000d71c783b */ /* 0x000fee0000000200 */
[----:B------:R-:W-:Y:S01]  /*a6c0*/  HMMA.16816.F32 R32, R8, R26, R140 ;  /* 0x0000001a0820723c */ /* 0x000fe2000000188c */
[----:B------:R-:W3:Y:S07]  /*a6d0*/  LDSM.16.M88.4 R8, [R218] ;  /* 0x00000000da08783b */ /* 0x000eee0000000200 */
[C---:B-1----:R-:W-:Y:S08]  /*a6e0*/  HMMA.16816.F32 R176, R4.reuse, R16, R200 ;  /* 0x0000001004b0723c */ /* 0x042ff000000018c8 */
[C---:B------:R-:W-:Y:S08]  /*a6f0*/  HMMA.16816.F32 R192, R4.reuse, R12, R184 ;  /* 0x0000000c04c0723c */ /* 0x040ff000000018b8 */
[C---:B------:R-:W-:Y:S08]  /*a700*/  HMMA.16816.F32 R140, R4.reuse, R18, R196 ;  /* 0x00000012048c723c */ /* 0x040ff000000018c4 */
[----:B------:R-:W-:Y:S01]  /*a710*/  HMMA.16816.F32 R24, R4, R14, R20 ;  /* 0x0000000e0418723c */ /* 0x000fe20000001814 */
[----:B------:R-:W1:Y:S04]  /*a720*/  LDSM.16.M88.4 R4, [R217+0x2000] ;  /* 0x00200000d904783b */ /* 0x000e680000000200 */
[----:B------:R-:W4:Y:S03]  /*a730*/  LDSM.16.M88.4 R20, [R215+0x800] ;  /* 0x00080000d714783b */ /* 0x000f260000000200 */
[C---:B---3--:R-:W-:Y:S08]  /*a740*/  HMMA.16816.F32 R200, R8.reuse, R18, R180 ;  /* 0x0000001208c8723c */ /* 0x048ff000000018b4 */
[C---:B------:R-:W-:Y:S08]  /*a750*/  HMMA.16816.F32 R196, R8.reuse, R12, R188 ;  /* 0x0000000c08c4723c */ /* 0x040ff000000018bc */
[C---:B------:R-:W-:Y:S01]  /*a760*/  HMMA.16816.F32 R232, R8.reuse, R16, R232 ;  /* 0x0000001008e8723c */ /* 0x040fe200000018e8 */
[----:B------:R-:W-:Y:S07]  /*a770*/  LDSM.16.M88.4 R16, [R208+0x9000] ;  /* 0x00900000d010783b */ /* 0x000fee0000000200 */
[----:B------:R-:W-:Y:S01]  /*a780*/  HMMA.16816.F32 R188, R8, R14, R32 ;  /* 0x0000000e08bc723c */ /* 0x000fe20000001820 */
[----:B------:R-:W3:Y:S04]  /*a790*/  LDSM.16.M88.4 R8, [R217] ;  /* 0x00000000d908783b */ /* 0x000ee80000000200 */
[----:B------:R-:W-:Y:S03]  /*a7a0*/  LDSM.16.M88.4 R12, [R210+0x4000] ;  /* 0x00400000d20c783b */ /* 0x000fe60000000200 */
[C---:B-1----:R-:W-:Y:S08]  /*a7b0*/  HMMA.16816.F32 R184, R4.reuse, R28, R176 ;  /* 0x0000001c04b8723c */ /* 0x042ff000000018b0 */
[C---:B------:R-:W-:Y:S08]  /*a7c0*/  HMMA.16816.F32 R180, R4.reuse, R30, R140 ;  /* 0x0000001e04b4723c */ /* 0x040ff0000000188c */
[C---:B----4-:R-:W-:Y:S08]  /*a7d0*/  HMMA.16816.F32 R176, R4.reuse, R20, R192 ;  /* 0x0000001404b0723c */ /* 0x050ff000000018c0 */
[-C--:B------:R-:W-:Y:S01]  /*a7e0*/  HMMA.16816.F32 R140, R4, R22.reuse, R24 ;  /* 0x00000016048c723c */ /* 0x080fe20000001818 */
[----:B------:R-:W1:Y:S04]  /*a7f0*/  LDSM.16.M88.4 R4, [R210+0x6000] ;  /* 0x00600000d204783b */ /* 0x000e680000000200 */
[----:B------:R-:W4:Y:S03]  /*a800*/  LDSM.16.M88.4 R24, [R208+0x9800] ;  /* 0x00980000d018783b */ /* 0x000f260000000200 */
[C---:B---3--:R-:W-:Y:S08]  /*a810*/  HMMA.16816.F32 R192, R8.reuse, R22, R188 ;  /* 0x0000001608c0723c */ /* 0x048ff000000018bc */
[C---:B------:R-:W-:Y:S01]  /*a820*/  HMMA.16816.F32 R196, R8.reuse, R20, R196 ;  /* 0x0000001408c4723c */ /* 0x040fe200000018c4 */
[----:B------:R-:W-:Y:S07]  /*a830*/  LDSM.16.M88.4 R20, [R221] ;  /* 0x00000000dd14783b */ /* 0x000fee0000000200 */
[C---:B------:R-:W-:Y:S07]  /*a840*/  HMMA.16816.F32 R32, R8.reuse, R28, R232 ;  /* 0x0000001c0820723c */ /* 0x040fee00000018e8 */
[----:B------:R-:W-:Y:S01]  /*a850*/  IMAD.MOV.U32 R234, RZ, RZ, R132 ;  /* 0x000000ffffea7224 */ /* 0x000fe200078e0084 */
[----:B------:R-:W-:Y:S01]  /*a860*/  HMMA.16816.F32 R200, R8, R30, R200 ;  /* 0x0000001e08c8723c */ /* 0x000fe200000018c8 */
[----:B------:R-:W-:Y:S01]  /*a870*/  LDSM.16.M88.4 R28, [R220] ;  /* 0x00000000dc1c783b */ /* 0x000fe20000000200 */
[----:B------:R-:W-:-:S03]  /*a880*/  IMAD.MOV.U32 R235, RZ, RZ, R133 ;  /* 0x000000ffffeb7224 */ /* 0x000fc600078e0085 */
[----:B------:R-:W3:Y:S03]  /*a890*/  LDSM.16.M88.4 R8, [R212+0x4000] ;  /* 0x00400000d408783b */ /* 0x000ee60000000200 */
[C---:B-1----:R-:W-:Y:S08]  /*a8a0*/  HMMA.16816.F32 R188, R4.reuse, R16, R184 ;  /* 0x0000001004bc723c */ /* 0x042ff000000018b8 */
[C---:B------:R-:W-:Y:S08]  /*a8b0*/  HMMA.16816.F32 R184, R4.reuse, R18, R180 ;  /* 0x0000001204b8723c */ /* 0x040ff000000018b4 */
[C---:B----4-:R-:W-:Y:S08]  /*a8c0*/  HMMA.16816.F32 R176, R4.reuse, R24, R176 ;  /* 0x0000001804b0723c */ /* 0x050ff000000018b0 */
        /* <DEDUP_REMOVED lines=8> */
[----:B------:R-:W4:Y:S03]  /*a950*/  LDSM.16.M88.4 R12, [R218+0x4000] ;  /* 0x00400000da0c783b */ /* 0x000f260000000200 */
[-C--:B---3--:R-:W-:Y:S08]  /*a960*/  HMMA.16816.F32 R32, R8, R20.reuse, R32 ;  /* 0x000000140820723c */ /* 0x088ff00000001820 */
        /* <DEDUP_REMOVED lines=10> */
[----:B----4-:R-:W-:Y:S08]  /*aa10*/  HMMA.16816.F32 R28, R12, R24, R176 ;  /* 0x000000180c1c723c */ /* 0x010ff000000018b0 */
        /* <DEDUP_REMOVED lines=8> */
[----:B------:R-:W3:Y:S01]  /*aaa0*/  LDSM.16.M88.4 R16, [R215+0x1800] ;  /* 0x00180000d710783b */ /* 0x000ee20000000200 */
[----:B------:R-:W-:-:S04]  /*aab0*/  DEPBAR.LE SB0, 0x0 ;  /* 0x000080000000791a */ /* 0x000fc80000000000 */
[----:B------:R-:W-:Y:S08]  /*aac0*/  HMMA.16816.F32 R12, R12, R26, R196 ;  /* 0x0000001a0c0c723c */ /* 0x000ff000000018c4 */
[C---:B-1----:R-:W-:Y:S08]  /*aad0*/  HMMA.16816.F32 R192, R4.reuse, R20, R192 ;  /* 0x0000001404c0723c */ /* 0x042ff000000018c0 */
[----:B------:R-:W-:Y:S08]  /*aae0*/  HMMA.16816.F32 R188, R4, R22, R188 ;  /* 0x0000001604bc723c */ /* 0x000ff000000018bc */
[C---:B------:R-:W-:Y:S08]  /*aaf0*/  HMMA.16816.F32 R140, R8.reuse, R20, R140 ;  /* 0x00000014088c723c */ /* 0x040ff0000000188c */
[----:B------:R-:W-:Y:S08]  /*ab00*/  HMMA.16816.F32 R32, R8, R22, R32 ;  /* 0x000000160820723c */ /* 0x000ff00000001820 */
[C---:B---3--:R-:W-:Y:S08]  /*ab10*/  HMMA.16816.F32 R184, R4.reuse, R16, R184 ;  /* 0x0000001004b8723c */ /* 0x048ff000000018b8 */
[----:B------:R-:W-:Y:S08]  /*ab20*/  HMMA.16816.F32 R180, R4, R18, R180 ;  /* 0x0000001204b4723c */ /* 0x000ff000000018b4 */
[C---:B------:R-:W-:Y:S08]  /*ab30*/  HMMA.16816.F32 R28, R8.reuse, R16, R28 ;  /* 0x00000010081c723c */ /* 0x040ff0000000181c */
[----:B------:R-:W-:Y:S01]  /*ab40*/  HMMA.16816.F32 R20, R8, R18, R12 ;  /* 0x000000120814723c */ /* 0x000fe2000000180c */
[----:B------:R-:W-:Y:S06]  /*ab50*/  BAR.SYNC.DEFER_BLOCKING 0x0 ;  /* 0x0000000000007b1d */ /* 0x000fec0000010000 */
[----:B------:R-:W-:Y:S05]  /*ab60*/  @!P0 BRA `(.L_x_1052) ;  /* 0x0000019000008947 */ /* 0x000fea0003800000 */
[----:B--2---:R-:W2:Y:S01]  /*ab70*/  LDL.64 R132, [R1+0x18] ;  /* 0x0000180001847983 */ /* 0x004ea20000100a00 */
        /* <DEDUP_REMOVED lines=12> */
[----:B------:R-:W-:Y:S02]  /*ac40*/  LEA.HI.X R3, R4, R235, R3, 0x5, P1 ;  /* 0x000000eb04037211 */ /* 0x000fe400008f2c03 */
        /* <DEDUP_REMOVED lines=11> */
.L_x_1052:
[----:B--2---:R-:W-:-:S04]  /*ad00*/  MOV R0, UR20 ;  /* 0x0000001400007c02 */ /* 0x004fc80008000f00 */
        /* <DEDUP_REMOVED lines=43> */
[C---:B------:R-:W-:Y:S02]  /*afc0*/  ISETP.GE.AND P1, PT, R7.reuse, R228, PT ;  /* 0x000000e40700720c */ /* 0x040fe40003f26270 */
        /* <DEDUP_REMOVED lines=54> */
[----:B------:R-:W-:Y:S01]  /*b330*/  FMNMX.FTZ R6, R141, R9, !PT ;  /* 0x000000098d067209 */ /* 0x000fe20007810000 */
[----:B------:R-:W-:Y:S01]  /*b340*/  SHFL.BFLY PT, R25, R5, 0x1, 0x1f ;  /* 0x0c201f0005197f89 */ /* 0x000fe200000e0000 */
[----:B------:R-:W-:-:S02]  /*b350*/  FMNMX.FTZ R4, R19, R4, !PT ;  /* 0x0000000413047209 */ /* 0x000fc40007810000 */
[----:B------:R-:W-:Y:S02]  /*b360*/  FSEL R140, R23, -INF , !P5 ;  /* 0xff800000178c7808 */ /* 0x000fe40006800000 */
[----:B------:R-:W-:Y:S02]  /*b370*/  FMNMX.FTZ R9, R133, R6, !PT ;  /* 0x0000000685097209 */ /* 0x000fe40007810000 */
[----:B------:R-:W-:Y:S02]  /*b380*/  FSEL R13, R189, -INF , !P1 ;  /* 0xff800000bd0d7808 */ /* 0x000fe40004800000 */
[C---:B------:R-:W-:Y:S02]  /*b390*/  ISETP.GE.AND P5, PT, R3.reuse, R229, PT ;  /* 0x000000e50300720c */ /* 0x040fe40003fa6270 */
[----:B------:R-:W-:Y:S02]  /*b3a0*/  FMNMX.FTZ R6, R12, R4, !PT ;  /* 0x000000040c067209 */ /* 0x000fe40007810000 */
[----:B------:R-:W-:-:S02]  /*b3b0*/  ISETP.GE.AND P1, PT, R3, R228, PT ;  /* 0x000000e40300720c */ /* 0x000fc40003f26270 */
[----:B------:R-:W-:Y:S02]  /*b3c0*/  FSEL R132, R184, -INF , !P6 ;  /* 0xff800000b8847808 */ /* 0x000fe40007000000 */
[----:B------:R-:W-:Y:S02]  /*b3d0*/  ISETP.LT.OR P5, PT, R3, R225, P5 ;  /* 0x000000e10300720c */ /* 0x000fe40002fa1670 */
[----:B------:R-:W-:Y:S02]  /*b3e0*/  ISETP.GE.AND P6, PT, R2, R229, PT ;  /* 0x000000e50200720c */ /* 0x000fe40003fc6270 */
[----:B------:R-:W-:Y:S02]  /*b3f0*/  FMNMX.FTZ R6, R13, R6, !PT ;  /* 0x000000060d067209 */ /* 0x000fe40007810000 */
[----:B------:R-:W-:Y:S02]  /*b400*/  FMNMX.FTZ R4, R140, R9, !PT ;  /* 0x000000098c047209 */ /* 0x000fe40007810000 */
[----:B------:R-:W-:-:S02]  /*b410*/  ISETP.LT.OR P1, PT, R3, R224, P1 ;  /* 0x000000e00300720c */ /* 0x000fc40000f21670 */
[----:B------:R-:W-:Y:S01]  /*b420*/  FSEL R176, R185, -INF , !P5 ;  /* 0xff800000b9b07808 */ /* 0x000fe20006800000 */
[----:B------:R-:W1:Y:S01]  /*b430*/  SHFL.BFLY PT, R23, R4, 0x2, 0x1f ;  /* 0x0c401f0004177f89 */ /* 0x000e6200000e0000 */
[----:B------:R-:W-:Y:S02]  /*b440*/  ISETP.LT.OR P6, PT, R2, R225, P6 ;  /* 0x000000e10200720c */ /* 0x000fe400037c1670 */
[----:B------:R-:W-:Y:S02]  /*b450*/  FMNMX.FTZ R3, R132, R6, !PT ;  /* 0x0000000684037209 */ /* 0x000fe40007810000 */
[----:B------:R-:W-:Y:S02]  /*b460*/  FMNMX.FTZ R6, R137, R11, !PT ;  /* 0x0000000b89067209 */ /* 0x000fe40007810000 */
[----:B------:R-:W-:Y:S02]  /*b470*/  FSEL R177, R180, -INF , !P6 ;  /* 0xff800000b4b17808 */ /* 0x000fe40007000000 */
[----:B------:R-:W-:-:S02]  /*b480*/  FMNMX.FTZ R22, R176, R3, !PT ;  /* 0x00000003b0167209 */ /* 0x000fc40007810000 */
[----:B------:R-:W-:Y:S02]  /*b490*/  FSEL R9, R190, -INF , !P4 ;  /* 0xff800000be097808 */ /* 0x000fe40006000000 */
[----:B------:R-:W-:Y:S02]  /*b4a0*/  FMNMX.FTZ R3, R21, R6, !PT ;  /* 0x0000000615037209 */ /* 0x000fe40007810000 */
[----:B------:R-:W-:Y:S02]  /*b4b0*/  ISETP.GE.AND P5, PT, R0, R229, PT ;  /* 0x000000e50000720c */ /* 0x000fe40003fa6270 */
[----:B------:R-:W-:Y:S02]  /*b4c0*/  FMNMX.FTZ R6, R177, R22, !PT ;  /* 0x00000016b1067209 */ /* 0x000fe40007810000 */
[----:B------:R-:W-:Y:S02]  /*b4d0*/  FSEL R22, R191, -INF , !P3 ;  /* 0xff800000bf167808 */ /* 0x000fe40005800000 */
[----:B------:R-:W-:-:S02]  /*b4e0*/  FMNMX.FTZ R3, R9, R3, !PT ;  /* 0x0000000309037209 */ /* 0x000fc40007810000 */
[----:B------:R-:W-:Y:S02]  /*b4f0*/  ISETP.LT.OR P5, PT, R0, R225, P5 ;  /* 0x000000e10000720c */ /* 0x000fe40002fa1670 */
[----:B------:R-:W-:Y:S02]  /*b500*/  ISETP.GE.AND P4, PT, R2, R228, PT ;  /* 0x000000e40200720c */ /* 0x000fe40003f86270 */
[----:B------:R-:W-:Y:S02]  /*b510*/  FSEL R180, R186, -INF , !P2 ;  /* 0xff800000bab47808 */ /* 0x000fe40005000000 */
[----:B------:R-:W-:Y:S02]  /*b520*/  FMNMX.FTZ R3, R22, R3, !PT ;  /* 0x0000000316037209 */ /* 0x000fe40007810000 */
[----:B------:R-:W-:Y:S02]  /*b530*/  FSEL R181, R181, -INF , !P5 ;  /* 0xff800000b5b57808 */ /* 0x000fe40006800000 */
[----:B------:R-:W-:-:S02]  /*b540*/  FSEL R187, R187, -INF , !P1 ;  /* 0xff800000bbbb7808 */ /* 0x000fc40004800000 */
[----:B------:R-:W-:Y:S02]  /*b550*/  ISETP.GE.AND P1, PT, R0, R228, PT ;  /* 0x000000e40000720c */ /* 0x000fe40003f26270 */
[----:B------:R-:W-:Y:S02]  /*b560*/  ISETP.LT.OR P4, PT, R2, R224, P4 ;  /* 0x000000e00200720c */ /* 0x000fe40002781670 */
[----:B------:R-:W-:Y:S02]  /*b570*/  FMNMX.FTZ R3, R180, R3, !PT ;  /* 0x00000003b4037209 */ /* 0x000fe40007810000 */
[----:B------:R-:W-:Y:S02]  /*b580*/  FMNMX.FTZ R6, R181, R6, !PT ;  /* 0x00000006b5067209 */ /* 0x000fe40007810000 */
[----:B------:R-:W-:Y:S02]  /*b590*/  ISETP.LT.OR P1, PT, R0, R224, P1 ;  /* 0x000000e00000720c */ /* 0x000fe40000f21670 */
[----:B------:R-:W-:Y:S01]  /*b5a0*/  FSEL R186, R182, -INF , !P4 ;  /* 0xff800000b6ba7808 */ /* 0x000fe20006000000 */
[----:B------:R-:W2:Y:S01]  /*b5b0*/  SHFL.BFLY PT, R24, R6, 0x2, 0x1f ;  /* 0x0c401f0006187f89 */ /* 0x000ea200000e0000 */
[----:B------:R-:W-:-:S02]  /*b5c0*/  FMNMX.FTZ R0, R187, R3, !PT ;  /* 0x00000003bb007209 */ /* 0x000fc40007810000 */
[----:B------:R-:W-:Y:S02]  /*b5d0*/  FSEL R185, R183, -INF , !P1 ;  /* 0xff800000b7b97808 */ /* 0x000fe40004800000 */
[----:B------:R-:W-:Y:S02]  /*b5e0*/  FMNMX.FTZ R0, R186, R0, !PT ;  /* 0x00000000ba007209 */ /* 0x000fe40007810000 */
[----:B-1----:R-:W-:Y:S02]  /*b5f0*/  FMNMX.FTZ R2, R4, R23, !PT ;  /* 0x0000001704027209 */ /* 0x002fe40007810000 */
[----:B------:R-:W-:Y:S02]  /*b600*/  FMNMX.FTZ R4, R185, R0, !PT ;  /* 0x00000000b9047209 */ /* 0x000fe40007810000 */
[----:B------:R-:W-:Y:S01]  /*b610*/  FMNMX.FTZ R207, R5, R25, !PT ;  /* 0x0000001905cf7209 */ /* 0x000fe20007810000 */
[----:B------:R-:W1:Y:S03]  /*b620*/  SHFL.BFLY PT, R23, R2, 0x1, 0x1f ;  /* 0x0c201f0002177f89 */ /* 0x000e6600000e0000 */
[C---:B------:R-:W-:Y:S01]  /*b630*/  FSETP.NEU.FTZ.AND P4, PT, R207.reuse, -INF , PT ;  /* 0xff800000cf00780b */ /* 0x040fe20003f9d000 */
[----:B------:R-:W3:Y:S01]  /*b640*/  SHFL.BFLY PT, R5, R4, 0x2, 0x1f ;  /* 0x0c401f0004057f89 */ /* 0x000ee200000e0000 */
[----:B------:R-:W-:-:S05]  /*b650*/  FMUL.FTZ R3, R207, c[0x0][0x23c] ;  /* 0x00008f00cf037a20 */ /* 0x000fca0000410000 */
[----:B------:R-:W-:Y:S02]  /*b660*/  FSEL R3, R3, RZ, P4 ;  /* 0x000000ff03037208 */ /* 0x000fe40002000000 */
[----:B--2---:R-:W-:Y:S02]  /*b670*/  FMNMX.FTZ R0, R6, R24, !PT ;  /* 0x0000001806007209 */ /* 0x004fe40007810000 */
[----:B------:R-:W-:Y:S01]  /*b680*/  LDSM.16.MT88.4 R24, [R209+0xa000] ;  /* 0x00a00000d118783b */ /* 0x000fe20000004200 */
[--C-:B------:R-:W-:Y:S02]  /*b690*/  FFMA.FTZ R16, R16, c[0x0][0x23c], -R3.reuse ;  /* 0x00008f0010107a23 */ /* 0x100fe40000010803 */
[--C-:B------:R-:W-:Y:S01]  /*b6a0*/  FFMA.FTZ R8, R8, c[0x0][0x23c], -R3.reuse ;  /* 0x00008f0008087a23 */ /* 0x100fe20000010803 */
[----:B------:R-:W2:Y:S01]  /*b6b0*/  SHFL.BFLY PT, R6, R0, 0x1, 0x1f ;  /* 0x0c201f0000067f89 */ /* 0x000ea200000e0000 */
[----:B------:R-:W-:Y:S01]  /*b6c0*/  MUFU.EX2 R233, R16 ;  /* 0x0000001000e97308 */ /* 0x000fe20000000800 */
[----:B------:R-:W-:-:S02]  /*b6d0*/  FFMA.FTZ R18, R18, c[0x0][0x23c], -R3 ;  /* 0x00008f0012127a23 */ /* 0x000fc40000010803 */
[----:B------:R-:W-:Y:S01]  /*b6e0*/  FFMA.FTZ R17, R17, c[0x0][0x23c], -R3 ;  /* 0x00008f0011117a23 */ /* 0x000fe20000010803 */
[----:B-1----:R-:W-:-:S04]  /*b6f0*/  FMNMX.FTZ R206, R2, R23, !PT ;  /* 0x0000001702ce7209 */ /* 0x002fc80007810000 */
[----:B------:R-:W-:Y:S01]  /*b700*/  MUFU.EX2 R232, R8 ;  /* 0x0000000800e87308 */ /* 0x000fe20000000800 */
[----:B---3--:R-:W-:Y:S01]  /*b710*/  FMNMX.FTZ R4, R4, R5, !PT ;  /* 0x0000000504047209 */ /* 0x008fe20007810000 */
[C---:B------:R-:W-:Y:S01]  /*b720*/  FMUL.FTZ R2, R206.reuse, c[0x0][0x23c] ;  /* 0x00008f00ce027a20 */ /* 0x040fe20000410000 */
[----:B------:R-:W-:-:S03]  /*b730*/  FSETP.NEU.FTZ.AND P3, PT, R206, -INF , PT ;  /* 0xff800000ce00780b */ /* 0x000fc60003f7d000 */
[----:B------:R-:W1:Y:S01]  /*b740*/  SHFL.BFLY PT, R5, R4, 0x1, 0x1f ;  /* 0x0c201f0004057f89 */ /* 0x000e6200000e0000 */
[----:B------:R-:W-:Y:S01]  /*b750*/  FSEL R2, R2, RZ, P3 ;  /* 0x000000ff02027208 */ /* 0x000fe20001800000 */
[----:B------:R-:W3:Y:S04]  /*b760*/  MUFU.EX2 R203, R18 ;  /* 0x0000001200cb7308 */ /* 0x000ee80000000800 */
[--C-:B------:R-:W-:Y:S02]  /*b770*/  FFMA.FTZ R20, R20, c[0x0][0x23c], -R2.reuse ;  /* 0x00008f0014147a23 */ /* 0x100fe40000010802 */
[--C-:B------:R-:W-:Y:S01]  /*b780*/  FFMA.FTZ R15, R15, c[0x0][0x23c], -R2.reuse ;  /* 0x00008f000f0f7a23 */ /* 0x100fe20000010802 */
[----:B--2---:R-:W-:Y:S01]  /*b790*/  FMNMX.FTZ R205, R0, R6, !PT ;  /* 0x0000000600cd7209 */ /* 0x004fe20007810000 */
[----:B------:R-:W-:Y:S01]  /*b7a0*/  MUFU.EX2 R201, R20 ;  /* 0x0000001400c97308 */ /* 0x000fe20000000800 */
[----:B------:R-:W-:-:S02]  /*b7b0*/  FFMA.FTZ R14, R14, c[0x0][0x23c], -R2 ;  /* 0x00008f000e0e7a23 */ /* 0x000fc40000010802 */
[C---:B------:R-:W-:Y:S01]  /*b7c0*/  FSETP.NEU.FTZ.AND P2, PT, R205.reuse, -INF , PT ;  /* 0xff800000cd00780b */ /* 0x040fe20003f5d000 */
[----:B------:R-:W-:Y:S02]  /*b7d0*/  FMUL.FTZ R0, R205, c[0x0][0x23c] ;  /* 0x00008f00cd007a20 */ /* 0x000fe40000410000 */
[----:B------:R-:W-:Y:S01]  /*b7e0*/  FFMA.FTZ R7, R7, c[0x0][0x23c], -R2 ;  /* 0x00008f0007077a23 */ /* 0x000fe20000010802 */
[----:B------:R-:W-:Y:S01]  /*b7f0*/  FSEL R6, R205, RZ, P2 ;  /* 0x000000ffcd067208 */ /* 0x000fe20001000000 */
[----:B------:R-:W-:Y:S01]  /*b800*/  MUFU.EX2 R198, R15 ;  /* 0x0000000f00c67308 */ /* 0x000fe20000000800 */
[----:B------:R-:W-:Y:S02]  /*b810*/  FSEL R0, R0, RZ, P2 ;  /* 0x000000ff00007208 */ /* 0x000fe40001000000 */
[----:B---3--:R-:W-:Y:S02]  /*b820*/  F2FP.PACK_AB R8, R203, R232 ;  /* 0x000000e8cb08723e */ /* 0x008fe400000000ff */
[----:B-1----:R-:W-:Y:S01]  /*b830*/  FMNMX.FTZ R204, R4, R5, !PT ;  /* 0x0000000504cc7209 */ /* 0x002fe20007810000 */
[----:B------:R-:W-:-:S02]  /*b840*/  FFMA.FTZ R12, R12, c[0x0][0x23c], -R0 ;  /* 0x00008f000c0c7a23 */ /* 0x000fc40000010800 */
[----:B------:R-:W-:Y:S01]  /*b850*/  MUFU.EX2 R200, R14 ;  /* 0x0000000e00c87308 */ /* 0x000fe20000000800 */
[--C-:B------:R-:W-:Y:S01]  /*b860*/  FFMA.FTZ R13, R13, c[0x0][0x23c], -R0.reuse ;  /* 0x00008f000d0d7a23 */ /* 0x100fe20000010800 */
[C---:B------:R-:W-:Y:S01]  /*b870*/  FSETP.NEU.FTZ.AND P1, PT, R204.reuse, -INF , PT ;  /* 0xff800000cc00780b */ /* 0x040fe20003f3d000 */
[----:B------:R-:W-:Y:S02]  /*b880*/  FMUL.FTZ R4, R204, c[0x0][0x23c] ;  /* 0x00008f00cc047a20 */ /* 0x000fe40000410000 */
[--C-:B------:R-:W-:Y:S02]  /*b890*/  FFMA.FTZ R10, R10, c[0x0][0x23c], -R0.reuse ;  /* 0x00008f000a0a7a23 */ /* 0x100fe40000010800 */
[----:B------:R-:W-:Y:S01]  /*b8a0*/  FFMA.FTZ R19, R19, c[0x0][0x23c], -R0 ;  /* 0x00008f0013137a23 */ /* 0x000fe20000010800 */
[----:B------:R1:W-:Y:S08]  /*b8b0*/  MUFU.EX2 R190, R12 ;  /* 0x0000000c00be7308 */ /* 0x0003f00000000800 */
[----:B------:R-:W-:Y:S01]  /*b8c0*/  MUFU.EX2 R191, R13 ;  /* 0x0000000d00bf7308 */ /* 0x000fe20000000800 */
[----:B-1----:R-:W-:-:S07]  /*b8d0*/  FSEL R12, R4, RZ, P1 ;  /* 0x000000ff040c7208 */ /* 0x002fce0000800000 */
[----:B------:R-:W-:Y:S01]  /*b8e0*/  MUFU.EX2 R202, R17 ;  /* 0x0000001100ca7308 */ /* 0x000fe20000000800 */
[----:B------:R-:W-:Y:S01]  /*b8f0*/  FSEL R4, R207, RZ, P4 ;  /* 0x000000ffcf047208 */ /* 0x000fe20002000000 */
[----:B------:R-:W-:-:S04]  /*b900*/  FFMA.FTZ R21, R21, c[0x0][0x23c], -R12 ;  /* 0x00008f0015157a23 */ /* 0x000fc8000001080c */
[----:B------:R-:W-:Y:S01]  /*b910*/  FADD.FTZ R5, R136, -R4 ;  /* 0x8000000488057221 */ /* 0x000fe20000010000 */
[----:B------:R-:W-:Y:S01]  /*b920*/  FSEL R4, R206, RZ, P3 ;  /* 0x000000ffce047208 */ /* 0x000fe20001800000 */
[----:B------:R-:W-:Y:S01]  /*b930*/  FFMA.FTZ R22, R22, c[0x0][0x23c], -R12 ;  /* 0x00008f0016167a23 */ /* 0x000fe2000001080c */
[----:B------:R-:W-:Y:S01]  /*b940*/  MUFU.EX2 R184, R21 ;  /* 0x0000001500b87308 */ /* 0x000fe20000000800 */
[----:B------:R-:W-:Y:S02]  /*b950*/  FMUL.FTZ R5, R5, c[0x0][0x23c] ;  /* 0x00008f0005057a20 */ /* 0x000fe40000410000 */
[----:B------:R-:W-:Y:S02]  /*b960*/  FADD.FTZ R4, R135, -R4 ;  /* 0x8000000487047221 */ /* 0x000fe40000010000 */
[--C-:B------:R-:W-:Y:S02]  /*b970*/  FFMA.FTZ R11, R11, c[0x0][0x23c], -R12.reuse ;  /* 0x00008f000b0b7a23 */ /* 0x100fe4000001080c */
[----:B------:R-:W-:Y:S01]  /*b980*/  FMUL.FTZ R15, R4, c[0x0][0x23c] ;  /* 0x00008f00040f7a20 */ /* 0x000fe20000410000 */
[----:B------:R1:W-:Y:S01]  /*b990*/  MUFU.EX2 R136, R22 ;  /* 0x0000001600887308 */ /* 0x0003e20000000800 */
[----:B------:R-:W-:Y:S01]  /*b9a0*/  FSEL R4, R204, RZ, P1 ;  /* 0x000000ffcc047208 */ /* 0x000fe20000800000 */
[----:B------:R-:W-:-:S04]  /*b9b0*/  FFMA.FTZ R9, R9, c[0x0][0x23c], -R12 ;  /* 0x00008f0009097a23 */ /* 0x000fc8000001080c */
[----:B------:R-:W-:Y:S02]  /*b9c0*/  FADD.FTZ R4, R137, -R4 ;  /* 0x8000000489047221 */ /* 0x000fe40000010000 */
[----:B------:R2:W3:Y:S02]  /*b9d0*/  MUFU.EX2 R16, R5 ;  /* 0x0000000500107308 */ /* 0x0004e40000000800 */
[----:B------:R-:W-:Y:S01]  /*b9e0*/  FMUL.FTZ R4, R4, c[0x0][0x23c] ;  /* 0x00008f0004047a20 */ /* 0x000fe20000410000 */
[----:B-1----:R-:W1:Y:S05]  /*b9f0*/  LDSM.16.MT88.4 R20, [R211+0xa000] ;  /* 0x00a00000d314783b */ /* 0x002e6a0000004200 */
[----:B------:R-:W4:Y:S01]  /*ba00*/  MUFU.EX2 R199, R7 ;  /* 0x0000000700c77308 */ /* 0x000f220000000800 */
[----:B--2---:R-:W-:-:S07]  /*ba10*/  FADD.FTZ R5, R134, -R6 ;  /* 0x8000000686057221 */ /* 0x004fce0000010000 */
[----:B------:R2:W-:Y:S01]  /*ba20*/  MUFU.EX2 R189, R10 ;  /* 0x0000000a00bd7308 */ /* 0x0005e20000000800 */
[----:B---3--:R-:W-:Y:S01]  /*ba30*/  FMUL.FTZ R144, R144, R16 ;  /* 0x0000001090907220 */ /* 0x008fe20000410000 */
[----:B------:R-:W-:Y:S01]  /*ba40*/  F2FP.PACK_AB R6, R191, R190 ;  /* 0x000000bebf06723e */ /* 0x000fe200000000ff */
[----:B------:R-:W-:Y:S02]  /*ba50*/  FMUL.FTZ R5, R5, c[0x0][0x23c] ;  /* 0x00008f0005057a20 */ /* 0x000fe40000410000 */
[-C--:B------:R-:W-:Y:S02]  /*ba60*/  FMUL.FTZ R145, R145, R16.reuse ;  /* 0x0000001091917220 */ /* 0x080fe40000410000 */
[-C--:B------:R-:W-:Y:S01]  /*ba70*/  FMUL.FTZ R156, R156, R16.reuse ;  /* 0x000000109c9c7220 */ /* 0x080fe20000410000 */
[----:B------:R-:W-:Y:S01]  /*ba80*/  MUFU.EX2 R188, R19 ;  /* 0x0000001300bc7308 */ /* 0x000fe20000000800 */
[-C--:B------:R-:W-:Y:S02]  /*ba90*/  FMUL.FTZ R157, R157, R16.reuse ;  /* 0x000000109d9d7220 */ /* 0x080fe40000410000 */
[----:B------:R-:W-:-:S02]  /*baa0*/  FMUL.FTZ R172, R172, R16 ;  /* 0x00000010acac7220 */ /* 0x000fc40000410000 */
[-C--:B------:R-:W-:Y:S02]  /*bab0*/  FMUL.FTZ R173, R173, R16.reuse ;  /* 0x00000010adad7220 */ /* 0x080fe40000410000 */
[----:B------:R-:W-:Y:S01]  /*bac0*/  FMUL.FTZ R160, R160, R16 ;  /* 0x00000010a0a07220 */ /* 0x000fe20000410000 */
[----:B------:R3:W-:Y:S01]  /*bad0*/  MUFU.EX2 R182, R11 ;  /* 0x0000000b00b67308 */ /* 0x0007e20000000800 */
[----:B--2---:R-:W-:Y:S01]  /*bae0*/  F2FP.PACK_AB R10, R233, R202 ;  /* 0x000000cae90a723e */ /* 0x004fe200000000ff */
[-C--:B------:R-:W-:Y:S02]  /*baf0*/  FMUL.FTZ R161, R161, R16.reuse ;  /* 0x00000010a1a17220 */ /* 0x080fe40000410000 */
[-C--:B------:R-:W-:Y:S02]  /*bb00*/  FMUL.FTZ R36, R36, R16.reuse ;  /* 0x0000001024247220 */ /* 0x080fe40000410000 */
[-C--:B------:R-:W-:Y:S02]  /*bb10*/  FMUL.FTZ R37, R37, R16.reuse ;  /* 0x0000001025257220 */ /* 0x080fe40000410000 */
[----:B------:R4:W2:Y:S01]  /*bb20*/  MUFU.EX2 R183, R9 ;  /* 0x0000000900b77308 */ /* 0x0008a20000000800 */
[----:B------:R-:W-:-:S02]  /*bb30*/  FMUL.FTZ R80, R80, R16 ;  /* 0x0000001050507220 */ /* 0x000fc40000410000 */
[-C--:B------:R-:W-:Y:S02]  /*bb40*/  FMUL.FTZ R81, R81, R16.reuse ;  /* 0x0000001051517220 */ /* 0x080fe40000410000 */
[-C--:B------:R-:W-:Y:S02]  /*bb50*/  FMUL.FTZ R64, R64, R16.reuse ;  /* 0x0000001040407220 */ /* 0x080fe40000410000 */
[----:B------:R-:W-:Y:S01]  /*bb60*/  FMUL.FTZ R65, R65, R16 ;  /* 0x0000001041417220 */ /* 0x000fe20000410000 */
[----:B------:R-:W5:Y:S01]  /*bb70*/  MUFU.EX2 R15, R15 ;  /* 0x0000000f000f7308 */ /* 0x000f620000000800 */
[----:B---3--:R-:W-:Y:S01]  /*bb80*/  F2FP.PACK_AB R11, R201, R200 ;  /* 0x000000c8c90b723e */ /* 0x008fe200000000ff */
[-C--:B------:R-:W-:Y:S02]  /*bb90*/  FMUL.FTZ R68, R68, R16.reuse ;  /* 0x0000001044447220 */ /* 0x080fe40000410000 */
[-C--:B------:R-:W-:Y:S02]  /*bba0*/  FMUL.FTZ R69, R69, R16.reuse ;  /* 0x0000001045457220 */ /* 0x080fe40000410000 */
[----:B------:R-:W-:-:S02]  /*bbb0*/  FMUL.FTZ R52, R52, R16 ;  /* 0x0000001034347220 */ /* 0x000fc40000410000 */
[----:B------:R3:W1:Y:S01]  /*bbc0*/  MUFU.EX2 R14, R5 ;  /* 0x00000005000e7308 */ /* 0x0006620000000800 */
[----:B----4-:R-:W-:Y:S01]  /*bbd0*/  F2FP.PACK_AB R9, R198, R199 ;  /* 0x000000c7c609723e */ /* 0x010fe200000000ff */
[-C--:B------:R-:W-:Y:S01]  /*bbe0*/  FMUL.FTZ R53, R53, R16.reuse ;  /* 0x0000001035357220 */ /* 0x080fe20000410000 */
[----:B--2---:R-:W-:Y:S01]  /*bbf0*/  F2FP.PACK_AB R7, R136, R183 ;  /* 0x000000b78807723e */ /* 0x004fe200000000ff */
[-C--:B------:R-:W-:Y:S02]  /*bc00*/  FMUL.FTZ R96, R96, R16.reuse ;  /* 0x0000001060607220 */ /* 0x080fe40000410000 */
[----:B------:R-:W-:Y:S02]  /*bc10*/  FMUL.FTZ R97, R97, R16 ;  /* 0x0000001061617220 */ /* 0x000fe40000410000 */
[----:B------:R2:W4:Y:S01]  /*bc20*/  MUFU.EX2 R13, R4 ;  /* 0x00000004000d7308 */ /* 0x0005220000000800 */
[-C--:B-----5:R-:W-:Y:S02]  /*bc30*/  FMUL.FTZ R146, R146, R15.reuse ;  /* 0x0000000f92927220 */ /* 0x0a0fe40000410000 */
[----:B------:R-:W-:-:S02]  /*bc40*/  FMUL.FTZ R147, R147, R15 ;  /* 0x0000000f93937220 */ /* 0x000fc40000410000 */
[-C--:B------:R-:W-:Y:S02]  /*bc50*/  FMUL.FTZ R158, R158, R15.reuse ;  /* 0x0000000f9e9e7220 */ /* 0x080fe40000410000 */
[----:B------:R-:W-:Y:S01]  /*bc60*/  FMUL.FTZ R159, R159, R15 ;  /* 0x0000000f9f9f7220 */ /* 0x000fe20000410000 */
[----:B---3--:R-:W-:Y:S01]  /*bc70*/  F2FP.PACK_AB R5, R184, R182 ;  /* 0x000000b6b805723e */ /* 0x008fe200000000ff */
[-C--:B-1----:R-:W-:Y:S01]  /*bc80*/  FMUL.FTZ R148, R148, R14.reuse ;  /* 0x0000000e94947220 */ /* 0x082fe20000410000 */
[C---:B------:R-:W-:Y:S01]  /*bc90*/  HMMA.16816.F32 R144, R8.reuse, R24, R144 ;  /* 0x000000180890723c */ /* 0x040fe20000001890 */
[-C--:B------:R-:W-:Y:S02]  /*bca0*/  FMUL.FTZ R149, R149, R14.reuse ;  /* 0x0000000e95957220 */ /* 0x080fe40000410000 */
[-C--:B------:R-:W-:Y:S02]  /*bcb0*/  FMUL.FTZ R152, R152, R14.reuse ;  /* 0x0000000e98987220 */ /* 0x080fe40000410000 */
[----:B------:R-:W-:Y:S01]  /*bcc0*/  FMUL.FTZ R153, R153, R14 ;  /* 0x0000000e99997220 */ /* 0x000fe20000410000 */
[----:B--2---:R-:W-:Y:S01]  /*bcd0*/  F2FP.PACK_AB R4, R188, R189 ;  /* 0x000000bdbc04723e */ /* 0x004fe200000000ff */
[-C--:B----4-:R-:W-:Y:S01]  /*bce0*/  FMUL.FTZ R150, R150, R13.reuse ;  /* 0x0000000d96967220 */ /* 0x090fe20000410000 */
[----:B------:R-:W-:Y:S01]  /*bcf0*/  HMMA.16816.F32 R236, R8, R26, R156 ;  /* 0x0000001a08ec723c */ /* 0x000fe2000000189c */
[----:B------:R-:W-:-:S02]  /*bd00*/  FMUL.FTZ R151, R151, R13 ;  /* 0x0000000d97977220 */ /* 0x000fc40000410000 */
[-C--:B------:R-:W-:Y:S02]  /*bd10*/  FMUL.FTZ R154, R154, R13.reuse ;  /* 0x0000000d9a9a7220 */ /* 0x080fe40000410000 */
[----:B------:R-:W-:Y:S02]  /*bd20*/  FMUL.FTZ R155, R155, R13 ;  /* 0x0000000d9b9b7220 */ /* 0x000fe40000410000 */
        /* <DEDUP_REMOVED lines=124> */
[----:B------:R-:W-:Y:S01]  /*c4f0*/  FFMA.FTZ R4, R178, c[0x0][0x23c], -R3 ;  /* 0x00008f00b2047a23 */ /* 0x000fe20000010803 */
[C---:B------:R-:W-:Y:S01]  /*c500*/  HMMA.16816.F32 R192, R8.reuse, R26, R80 ;  /* 0x0000001a08c0723c */ /* 0x040fe20000001850 */
[----:B------:R-:W-:Y:S01]  /*c510*/  MOV R5, R143 ;  /* 0x0000008f00057202 */ /* 0x000fe20000000f00 */
[----:B------:R-:W-:Y:S01]  /*c520*/  IMAD.MOV.U32 R6, RZ, RZ, R137 ;  /* 0x000000ffff067224 */ /* 0x000fe200078e0089 */
[----:B------:R1:W-:Y:S01]  /*c530*/  MUFU.EX2 R26, R4 ;  /* 0x00000004001a7308 */ /* 0x0003e20000000800 */
[----:B------:R-:W-:Y:S01]  /*c540*/  MOV R7, R135 ;  /* 0x0000008700077202 */ /* 0x000fe20000000f00 */
[----:B------:R-:W-:Y:S01]  /*c550*/  FMUL.FTZ R85, R85, R16 ;  /* 0x0000001055557220 */ /* 0x000fe20000410000 */
[----:B------:R-:W-:Y:S01]  /*c560*/  MOV R137, R204 ;  /* 0x000000cc00897202 */ /* 0x000fe20000000f00 */
[-C--:B------:R-:W-:Y:S01]  /*c570*/  FMUL.FTZ R86, R86, R15.reuse ;  /* 0x0000000f56567220 */ /* 0x080fe20000410000 */
[C---:B------:R-:W-:Y:S01]  /*c580*/  HMMA.16816.F32 R236, R8.reuse, R22, R64 ;  /* 0x0000001608ec723c */ /* 0x040fe20000001840 */
[----:B------:R-:W-:Y:S01]  /*c590*/  MOV R80, R172 ;  /* 0x000000ac00507202 */ /* 0x000fe20000000f00 */
[----:B------:R-:W-:Y:S01]  /*c5a0*/  FMUL.FTZ R87, R87, R15 ;  /* 0x0000000f57577220 */ /* 0x000fe20000410000 */
[----:B------:R-:W-:Y:S01]  /*c5b0*/  MOV R81, R159 ;  /* 0x0000009f00517202 */ /* 0x000fe20000000f00 */
[----:B------:R-:W-:Y:S01]  /*c5c0*/  FMUL.FTZ R100, R100, R16 ;  /* 0x0000001064647220 */ /* 0x000fe20000410000 */
[----:B------:R-:W-:Y:S01]  /*c5d0*/  MOV R82, R158 ;  /* 0x0000009e00527202 */ /* 0x000fe20000000f00 */
[----:B------:R-:W-:Y:S01]  /*c5e0*/  FMUL.FTZ R101, R101, R16 ;  /* 0x0000001065657220 */ /* 0x000fe20000410000 */
[----:B------:R-:W-:Y:S01]  /*c5f0*/  MOV R67, R28 ;  /* 0x0000001c00437202 */ /* 0x000fe20000000f00 */
[C---:B------:R-:W-:Y:S01]  /*c600*/  HMMA.16816.F32 R68, R8.reuse, R24, R68 ;  /* 0x000000180844723c */ /* 0x040fe20000001844 */
[----:B------:R-:W-:Y:S01]  /*c610*/  IMAD.MOV.U32 R64, RZ, RZ, R174 ;  /* 0x000000ffff407224 */ /* 0x000fe200078e00ae */
[----:B------:R-:W-:Y:S01]  /*c620*/  MOV R65, R173 ;  /* 0x000000ad00417202 */ /* 0x000fe20000000f00 */
[----:B-1----:R-:W-:Y:S01]  /*c630*/  FFMA.FTZ R4, R179, c[0x0][0x23c], -R3 ;  /* 0x00008f00b3047a23 */ /* 0x002fe20000010803 */
[----:B------:R-:W1:Y:S01]  /*c640*/  LDSM.16.MT88.4 R172, [R211+0xa800] ;  /* 0x00a80000d3ac783b */ /* 0x000e620000004200 */
[----:B------:R-:W-:Y:S01]  /*c650*/  MOV R66, R29 ;  /* 0x0000001d00427202 */ /* 0x000fe20000000f00 */
[----:B------:R-:W-:Y:S01]  /*c660*/  FMUL.FTZ R102, R102, R15 ;  /* 0x0000000f66667220 */ /* 0x000fe20000410000 */
[----:B------:R2:W3:Y:S01]  /*c670*/  MUFU.EX2 R28, R4 ;  /* 0x00000004001c7308 */ /* 0x0004e20000000800 */
[----:B------:R-:W-:Y:S01]  /*c680*/  HMMA.16816.F32 R52, R8, R20, R52 ;  /* 0x000000140834723c */ /* 0x000fe20000001834 */
[----:B------:R-:W-:Y:S01]  /*c690*/  MOV R83, R157 ;  /* 0x0000009d00537202 */ /* 0x000fe20000000f00 */
[----:B------:R-:W-:-:S02]  /*c6a0*/  FMUL.FTZ R103, R103, R15 ;  /* 0x0000000f67677220 */ /* 0x000fc40000410000 */
[-C--:B------:R-:W-:Y:S02]  /*c6b0*/  FMUL.FTZ R112, R112, R16.reuse ;  /* 0x0000001070707220 */ /* 0x080fe40000410000 */
[----:B------:R-:W-:Y:S02]  /*c6c0*/  FMUL.FTZ R113, R113, R16 ;  /* 0x0000001071717220 */ /* 0x000fe40000410000 */
[----:B------:R-:W-:Y:S01]  /*c6d0*/  HMMA.16816.F32 R240, R8, R30, R48 ;  /* 0x0000001e08f0723c */ /* 0x000fe20000001830 */
[----:B------:R-:W-:Y:S01]  /*c6e0*/  LDSM.16.MT88.4 R48, [R214+0xa800] ;  /* 0x00a80000d630783b */ /* 0x000fe20000004200 */
[-C--:B------:R-:W-:Y:S02]  /*c6f0*/  FMUL.FTZ R114, R114, R15.reuse ;  /* 0x0000000f72727220 */ /* 0x080fe40000410000 */
[----:B------:R-:W-:Y:S02]  /*c700*/  FMUL.FTZ R115, R115, R15 ;  /* 0x0000000f73737220 */ /* 0x000fe40000410000 */
[----:B--2---:R-:W-:-:S02]  /*c710*/  FFMA.FTZ R4, R196, c[0x0][0x23c], -R3 ;  /* 0x00008f00c4047a23 */ /* 0x004fc40000010803 */
[C---:B------:R-:W-:Y:S01]  /*c720*/  HMMA.16816.F32 R116, R8.reuse, R32, R116 ;  /* 0x000000200874723c */ /* 0x040fe20000001874 */
[----:B------:R-:W-:Y:S01]  /*c730*/  FFMA.FTZ R3, R197, c[0x0][0x23c], -R3 ;  /* 0x00008f00c5037a23 */ /* 0x000fe20000010803 */
[----:B------:R2:W-:Y:S06]  /*c740*/  MUFU.EX2 R29, R4 ;  /* 0x00000004001d7308 */ /* 0x0005ec0000000800 */
[C---:B------:R-:W-:Y:S02]  /*c750*/  HMMA.16816.F32 R32, R8.reuse, R34, R128 ;  /* 0x000000220820723c */ /* 0x040fe40000001880 */
[----:B------:R4:W5:Y:S05]  /*c760*/  MUFU.EX2 R27, R3 ;  /* 0x00000003001b7308 */ /* 0x00096a0000000800 */
[----:B---3--:R-:W-:Y:S01]  /*c770*/  F2FP.PACK_AB R128, R28, R26 ;  /* 0x0000001a1c80723e */ /* 0x008fe200000000ff */
[----:B------:R-:W-:Y:S01]  /*c780*/  HMMA.16816.F32 R84, R8, R36, R84 ;  /* 0x000000240854723c */ /* 0x000fe20000001854 */
[----:B--2---:R-:W-:-:S02]  /*c790*/  MOV R4, R156 ;  /* 0x0000009c00047202 */ /* 0x004fc40000000f00 */
[----:B------:R-:W2:Y:S05]  /*c7a0*/  LDSM.16.MT88.4 R156, [R209+0xa800] ;  /* 0x00a80000d19c783b */ /* 0x000eaa0000004200 */
[----:B------:R-:W-:Y:S01]  /*c7b0*/  HMMA.16816.F32 R100, R8, R40, R100 ;  /* 0x000000280864723c */ /* 0x000fe20000001864 */
[----:B----4-:R-:W-:Y:S01]  /*c7c0*/  FFMA.FTZ R3, R142, c[0x0][0x23c], -R2 ;  /* 0x00008f008e037a23 */ /* 0x010fe20000010802 */
[----:B-----5:R-:W-:-:S03]  /*c7d0*/  F2FP.PACK_AB R130, R27, R29 ;  /* 0x0000001d1b82723e */ /* 0x020fc600000000ff */
[----:B------:R3:W-:Y:S02]  /*c7e0*/  MUFU.EX2 R22, R3 ;  /* 0x0000000300167308 */ /* 0x0007e40000000800 */
[----:B---3--:R-:W-:-:S06]  /*c7f0*/  FFMA.FTZ R3, R141, c[0x0][0x23c], -R2 ;  /* 0x00008f008d037a23 */ /* 0x008fcc0000010802 */
[----:B------:R3:W4:Y:S02]  /*c800*/  MUFU.EX2 R24, R3 ;  /* 0x0000000300187308 */ /* 0x0007240000000800 */
[--C-:B---3--:R-:W-:Y:S01]  /*c810*/  FFMA.FTZ R3, R133, c[0x0][0x23c], -R2.reuse ;  /* 0x00008f0085037a23 */ /* 0x108fe20000010802 */
[----:B----4-:R-:W-:Y:S01]  /*c820*/  F2FP.PACK_AB R129, R24, R22 ;  /* 0x000000161881723e */ /* 0x010fe200000000ff */
[----:B------:R-:W-:Y:S02]  /*c830*/  FFMA.FTZ R2, R140, c[0x0][0x23c], -R2 ;  /* 0x00008f008c027a23 */ /* 0x000fe40000010802 */
[----:B------:R-:W-:Y:S02]  /*c840*/  HMMA.16816.F32 R140, R8, R38, R96 ;  /* 0x00000026088c723c */ /* 0x000fe40000001860 */
[----:B------:R-:W-:Y:S05]  /*c850*/  MUFU.EX2 R25, R3 ;  /* 0x0000000300197308 */ /* 0x000fea0000000800 */
[----:B------:R-:W-:-:S03]  /*c860*/  MOV R98, R18 ;  /* 0x0000001200627202 */ /* 0x000fc60000000f00 */
[----:B------:R3:W4:Y:S01]  /*c870*/  MUFU.EX2 R23, R2 ;  /* 0x0000000200177308 */ /* 0x0007220000000800 */
[----:B------:R-:W-:Y:S02]  /*c880*/  MOV R99, R17 ;  /* 0x0000001100637202 */ /* 0x000fe40000000f00 */
[----:B------:R-:W-:Y:S02]  /*c890*/  MOV R97, R19 ;  /* 0x0000001300617202 */ /* 0x000fe40000000f00 */
[----:B------:R-:W-:Y:S01]  /*c8a0*/  MOV R96, R134 ;  /* 0x0000008600607202 */ /* 0x000fe20000000f00 */
[----:B---3--:R-:W-:Y:S01]  /*c8b0*/  FFMA.FTZ R2, R132, c[0x0][0x23c], -R0 ;  /* 0x00008f0084027a23 */ /* 0x008fe20000010800 */
[----:B----4-:R-:W-:Y:S01]  /*c8c0*/  F2FP.PACK_AB R131, R23, R25 ;  /* 0x000000191783723e */ /* 0x010fe200000000ff */
[----:B------:R-:W-:Y:S01]  /*c8d0*/  HMMA.16816.F32 R132, R8, R42, R112 ;  /* 0x0000002a0884723c */ /* 0x000fe20000001870 */
[----:B------:R-:W3:Y:S01]  /*c8e0*/  LDSM.16.MT88.4 R112, [R214+0xb800] ;  /* 0x00b80000d670783b */ /* 0x000ee20000004200 */
[----:B------:R4:W-:Y:S05]  /*c8f0*/  MUFU.EX2 R20, R2 ;  /* 0x0000000200147308 */ /* 0x0009ea0000000800 */
[----:B------:R-:W-:Y:S01]  /*c900*/  FFMA.FTZ R11, R251, R16, R232 ;  /* 0x00000010fb0b7223 */ /* 0x000fe200000100e8 */
[----:B-1----:R-:W-:Y:S01]  /*c910*/  HMMA.16816.F32 R160, R128, R172, R160 ;  /* 0x000000ac80a0723c */ /* 0x002fe200000018a0 */
[----:B------:R-:W-:-:S02]  /*c920*/  FFMA.FTZ R8, R250, R15, R199 ;  /* 0x0000000ffa087223 */ /* 0x000fc400000100c7 */
[----:B------:R-:W-:Y:S02]  /*c930*/  FADD.FTZ R11, R203, R11 ;  /* 0x0000000bcb0b7221 */ /* 0x000fe40000010000 */
[----:B------:R-:W-:-:S03]  /*c940*/  FADD.FTZ R10, R198, R8 ;  /* 0x00000008c60a7221 */ /* 0x000fc60000010000 */
[----:B--2---:R-:W-:Y:S01]  /*c950*/  HMMA.16816.F32 R144, R128, R156, R144 ;  /* 0x0000009c8090723c */ /* 0x004fe20000001890 */
[----:B----4-:R-:W-:-:S04]  /*c960*/  FFMA.FTZ R2, R176, c[0x0][0x23c], -R0 ;  /* 0x00008f00b0027a23 */ /* 0x010fc80000010800 */
[----:B------:R1:W2:Y:S03]  /*c970*/  MUFU.EX2 R21, R2 ;  /* 0x0000000200157308 */ /* 0x0002a60000000800 */
[----:B------:R-:W-:Y:S01]  /*c980*/  HMMA.16816.F32 R36, R128, R48, R80 ;  /* 0x000000308024723c */ /* 0x000fe20000001850 */
[----:B------:R-:W4:Y:S01]  /*c990*/  LDSM.16.MT88.4 R80, [R209+0xb800] ;  /* 0x00b80000d150783b */ /* 0x000f220000004200 */
[--C-:B-1----:R-:W-:Y:S01]  /*c9a0*/  FFMA.FTZ R2, R177, c[0x0][0x23c], -R0.reuse ;  /* 0x00008f00b1027a23 */ /* 0x102fe20000010800 */
[----:B--2---:R-:W-:Y:S01]  /*c9b0*/  F2FP.PACK_AB R124, R21, R20 ;  /* 0x00000014157c723e */ /* 0x004fe200000000ff */
[----:B------:R-:W-:-:S04]  /*c9c0*/  FFMA.FTZ R0, R181, c[0x0][0x23c], -R0 ;  /* 0x00008f00b5007a23 */ /* 0x000fc80000010800 */
[C---:B---3--:R-:W-:Y:S01]  /*c9d0*/  HMMA.16816.F32 R100, R128.reuse, R112, R100 ;  /* 0x000000708064723c */ /* 0x048fe20000001864 */
[----:B------:R-:W-:Y:S08]  /*c9e0*/  MUFU.EX2 R19, R2 ;  /* 0x0000000200137308 */ /* 0x000ff00000000800 */
[----:B------:R1:W2:Y:S01]  /*c9f0*/  MUFU.EX2 R18, R0 ;  /* 0x0000000000127308 */ /* 0x0002a20000000800 */
[----:B----4-:R-:W-:Y:S01]  /*ca00*/  HMMA.16816.F32 R68, R128, R80, R68 ;  /* 0x000000508044723c */ /* 0x010fe20000001844 */
        /* <DEDUP_REMOVED lines=44> */
[----:B------:R-:W-:Y:S07]  /*ccd0*/  HMMA.16816.F32 R112, R128, R114, R132 ;  /* 0x000000728070723c */ /* 0x000fee0000001884 */
[----:B------:R-:W-:Y:S01]  /*cce0*/  MOV R135, R206 ;  /* 0x000000ce00877202 */ /* 0x000fe20000000f00 */
[----:B------:R-:W-:Y:S01]  /*ccf0*/  HMMA.16816.F32 R124, R124, R6, R244 ;  /* 0x000000067c7c723c */ /* 0x000fe200000018f4 */
[----:B------:R-:W-:-:S07]  /*cd00*/  MOV R134, R205 ;  /* 0x000000cd00867202 */ /* 0x000fce0000000f00 */
[----:B------:R-:W-:Y:S07]  /*cd10*/  HMMA.16816.F32 R128, R128, R6, R32 ;  /* 0x000000068080723c */ /* 0x000fee0000001820 */
[----:B------:R-:W-:Y:S02]  /*cd20*/  FADD.FTZ R6, R202, R11 ;  /* 0x0000000bca067221 */ /* 0x000fe40000010000 */
[----:B------:R-:W-:Y:S02]  /*cd30*/  FADD.FTZ R7, R183, R8 ;  /* 0x00000008b7077221 */ /* 0x000fe40000010000 */
[----:B------:R-:W-:-:S02]  /*cd40*/  FADD.FTZ R251, R233, R6 ;  /* 0x00000006e9fb7221 */ /* 0x000fc40000010000 */
[----:B------:R-:W-:Y:S02]  /*cd50*/  FADD.FTZ R6, R201, R5 ;  /* 0x00000005c9067221 */ /* 0x000fe40000010000 */
[----:B------:R-:W-:Y:S02]  /*cd60*/  FADD.FTZ R5, R191, R4 ;  /* 0x00000004bf057221 */ /* 0x000fe40000010000 */
[----:B------:R-:W-:Y:S01]  /*cd70*/  FADD.FTZ R4, R136, R7 ;  /* 0x0000000788047221 */ /* 0x000fe20000010000 */
[----:B------:R-:W-:Y:S01]  /*cd80*/  MOV R136, R207 ;  /* 0x000000cf00887202 */ /* 0x000fe20000000f00 */
        /* <DEDUP_REMOVED lines=16> */
[----:B------:R-:W-:Y:S05]  /*ce90*/  @!P0 BRA `(.L_x_1049) ;  /* 0x00002a5000008947 */ /* 0x000fea0003800000 */
[----:B------:R-:W2:Y:S01]  /*cea0*/  LDL.64 R178, [R1+0x30] ;  /* 0x0000300001b27983 */ /* 0x000ea20000100a00 */
[----:B------:R-:W-:Y:S01]  /*ceb0*/  UIADD3 UR4, UR8, -0x2, URZ ;  /* 0xfffffffe08047890 */ /* 0x000fe2000fffe03f */
[----:B------:R-:W-:-:S04]  /*cec0*/  DEPBAR.LE SB0, 0x0 ;  /* 0x000080000000791a */ /* 0x000fc80000000000 */
[----:B------:R-:W3:Y:S01]  /*ced0*/  LDL.LU.64 R30, [R1] ;  /* 0x00000000011e7983 */ /* 0x000ee20000300a00 */
[----:B------:R-:W-:Y:S01]  /*cee0*/  IMAD.U32 R0, RZ, RZ, UR4 ;  /* 0x00000004ff007e24 */ /* 0x000fe2000f8e00ff */
[----:B------:R-:W-:Y:S02]  /*cef0*/  ULDC.64 UR4, c[0x0][0x1a0] ;  /* 0x0000680000047ab9 */ /* 0x000fe40000000a00 */
[----:B------:R-:W-:Y:S01]  /*cf00*/  BAR.SYNC.DEFER_BLOCKING 0x0 ;  /* 0x0000000000007b1d */ /* 0x000fe20000010000 */
[----:B------:R-:W-:Y:S01]  /*cf10*/  USHF.L.U32 UR15, UR4, 0x6, URZ ;  /* 0x00000006040f7899 */ /* 0x000fe2000800063f */
[----:B------:R-:W-:Y:S01]  /*cf20*/  IADD3 R4, P1, R138, -UR10, RZ ;  /* 0x8000000a8a047c10 */ /* 0x000fe2000ff3e0ff */
[----:B------:R-:W-:Y:S02]  /*cf30*/  UIADD3 UR20, UR8, -0x5, URZ ;  /* 0xfffffffb08147890 */ /* 0x000fe4000fffe03f */
[----:B------:R-:W-:Y:S01]  /*cf40*/  UIADD3 UR15, UP0, -UR15, 0x80, URZ ;  /* 0x000000800f0f7890 */ /* 0x000fe2000ff1e13f */
[----:B------:R-:W-:Y:S01]  /*cf50*/  IADD3.X R5, R139, ~UR14, RZ, P1, !PT ;  /* 0x8000000e8b057c10 */ /* 0x000fe20008ffe4ff */
[----:B------:R-:W-:-:S02]  /*cf60*/  UMOV UR16, 0x6 ;  /* 0x0000000600107882 */ /* 0x000fc40000000000 */
[----:B------:R-:W-:-:S04]  /*cf70*/  USHF.L.U64.HI UR5, UR4, UR16, UR5 ;  /* 0x0000001004057299 */ /* 0x000fc80008010205 */
[----:B------:R-:W-:Y:S02]  /*cf80*/  UIADD3.X UR5, URZ, ~UR5, URZ, UP0, !UPT ;  /* 0x800000053f057290 */ /* 0x000fe400087fe43f */
[----:B------:R-:W-:Y:S01]  /*cf90*/  UISETP.GT.AND UP0, UPT, UR20, UR9, UPT ;  /* 0x000000091400728c */ /* 0x000fe2000bf04270 */
[----:B--2---:R-:W-:-:S04]  /*cfa0*/  IMAD.MOV.U32 R2, RZ, RZ, R178 ;  /* 0x000000ffff027224 */ /* 0x004fc800078e00b2 */
[----:B------:R-:W-:Y:S01]  /*cfb0*/  IMAD R0, R0, UR17, R2 ;  /* 0x0000001100007c24 */ /* 0x000fe2000f8e0202 */
[----:B------:R-:W-:-:S04]  /*cfc0*/  IADD3 R2, P0, R138, UR15, RZ ;  /* 0x0000000f8a027c10 */ /* 0x000fc8000ff1e0ff */
[----:B------:R-:W-:Y:S02]  /*cfd0*/  LEA R6, R0, c[0x0][0x170], 0x1 ;  /* 0x00005c0000067a11 */ /* 0x000fe400078e08ff */
[----:B------:R-:W-:Y:S02]  /*cfe0*/  IADD3.X R3, R139, UR5, RZ, P0, !PT ;  /* 0x000000058b037c10 */ /* 0x000fe400087fe4ff */
[----:B------:R-:W-:Y:S02]  /*cff0*/  IADD3 R6, R6, -UR10, RZ ;  /* 0x8000000a06067c10 */ /* 0x000fe4000fffe0ff */
[----:B------:R-:W-:Y:S02]  /*d000*/  PLOP3.LUT P0, PT, PT, PT, UP0, 0x80, 0x0 ;  /* 0x000000000000781c */ /* 0x000fe40003f0f008 */
[----:B------:R-:W-:-:S04]  /*d010*/  IADD3 R6, R6, -UR10, RZ ;  /* 0x8000000a06067c10 */ /* 0x000fc8000fffe0ff */
[C---:B------:R-:W-:Y:S02]  /*d020*/  IADD3 R8, P3, R6.reuse, -UR10, RZ ;  /* 0x8000000a06087c10 */ /* 0x040fe4000ff7e0ff */
[----:B------:R-:W-:Y:S02]  /*d030*/  IADD3 R6, P2, R6, UR15, RZ ;  /* 0x0000000f06067c10 */ /* 0x000fe4000ff5e0ff */
[C---:B---3--:R-:W-:Y:S02]  /*d040*/  IADD3.X R9, R31.reuse, ~UR14, RZ, P3, !PT ;  /* 0x8000000e1f097c10 */ /* 0x048fe40009ffe4ff */
[----:B------:R-:W-:-:S03]  /*d050*/  IADD3.X R7, R31, UR5, RZ, P2, !PT ;  /* 0x000000051f077c10 */ /* 0x000fc600097fe4ff */
[----:B------:R-:W-:Y:S01]  /*d060*/  @!PT LDS RZ, [RZ] ;  /* 0x00000000fffff984 */ /* 0x000fe20000000800 */
[----:B------:R-:W-:Y:S01]  /*d070*/  @!PT LDS RZ, [RZ] ;  /* 0x00000000fffff984 */ /* 0x000fe20000000800 */
[----:B------:R-:W-:Y:S01]  /*d080*/  @!PT LDS RZ, [RZ] ;  /* 0x00000000fffff984 */ /* 0x000fe20000000800 */
[----:B------:R1:W-:Y:S04]  /*d090*/  LDGSTS.E.BYPASS.LTC128B.128 [R223+0xa000], [R8.64] ;  /* 0x0a00000008df7fae */ /* 0x0003e8000b901d52 */
[----:B------:R2:W-:Y:S04]  /*d0a0*/  LDGSTS.E.BYPASS.LTC128B.128 [R223+0xb000], [R6.64] ;  /* 0x0b00000006df7fae */ /* 0x0005e8000b901d52 */
[----:B------:R2:W-:Y:S04]  /*d0b0*/  LDGSTS.E.BYPASS.LTC128B.128 [R223+0xa800], [R4.64] ;  /* 0x0a80000004df7fae */ /* 0x0005e8000b901d52 */
[----:B------:R3:W-:Y:S04]  /*d0c0*/  LDGSTS.E.BYPASS.LTC128B.128 [R223+0xb800], [R2.64] ;  /* 0x0b80000002df7fae */ /* 0x0007e8000b901d52 */
[----:B------:R-:W-:Y:S04]  /*d0d0*/  LDSM.16.M88.4 R24, [R208+0x8000] ;  /* 0x00800000d018783b */ /* 0x000fe80000000200 */
[----:B------:R-:W-:Y:S04]  /*d0e0*/  LDSM.16.M88.4 R20, [R208+0x8800] ;  /* 0x00880000d014783b */ /* 0x000fe80000000200 */
[----:B------:R-:W4:Y:S04]  /*d0f0*/  LDSM.16.M88.4 R12, [R210] ;  /* 0x00000000d20c783b */ /* 0x000f280000000200 */
[----:B-1----:R-:W1:Y:S04]  /*d100*/  LDSM.16.M88.4 R8, [R210+0x2000] ;  /* 0x00200000d208783b */ /* 0x002e680000000200 */
[----:B------:R-:W-:Y:S04]  /*d110*/  LDSM.16.M88.4 R32, [R219] ;  /* 0x00000000db20783b */ /* 0x000fe80000000200 */
[----:B--2---:R-:W2:Y:S04]  /*d120*/  LDSM.16.M88.4 R4, [R212+0x2000] ;  /* 0x00200000d404783b */ /* 0x004ea80000000200 */
[----:B------:R-:W5:Y:S04]  /*d130*/  LDSM.16.M88.4 R28, [R222] ;  /* 0x00000000de1c783b */ /* 0x000f680000000200 */
[----:B------:R-:W2:Y:S04]  /*d140*/  LDSM.16.M88.4 R16, [R212] ;  /* 0x00000000d410783b */ /* 0x000ea80000000200 */
[----:B------:R-:W0:Y:S01]  /*d150*/  LDGDEPBAR ;  /* 0x00000000000079af */ /* 0x000e220000000000 */
[----:B----4-:R-:W-:Y:S08]  /*d160*/  HMMA.16816.F32 R184, R12, R20, RZ ;  /* 0x000000140cb8723c */ /* 0x010ff000000018ff */
[C---:B-1----:R-:W-:Y:S08]  /*d170*/  HMMA.16816.F32 R140, R8.reuse, R24, RZ ;  /* 0x00000018088c723c */ /* 0x042ff000000018ff */
[C---:B------:R-:W-:Y:S08]  /*d180*/  HMMA.16816.F32 R132, R8.reuse, R20, RZ ;  /* 0x000000140884723c */ /* 0x040ff000000018ff */
[C---:B------:R-:W-:Y:S08]  /*d190*/  HMMA.16816.F32 R136, R8.reuse, R26, RZ ;  /* 0x0000001a0888723c */ /* 0x040ff000000018ff */
[-C--:B------:R-:W-:Y:S08]  /*d1a0*/  HMMA.16816.F32 R8, R8, R22.reuse, RZ ;  /* 0x000000160808723c */ /* 0x080ff000000018ff */
[----:B------:R-:W-:Y:S08]  /*d1b0*/  HMMA.16816.F32 R180, R12, R22, RZ ;  /* 0x000000160cb4723c */ /* 0x000ff000000018ff */
[----:B--2---:R-:W-:Y:S08]  /*d1c0*/  HMMA.16816.F32 R176, R4, R32, R140 ;  /* 0x0000002004b0723c */ /* 0x004ff0000000188c */
[C---:B------:R-:W-:Y:S08]  /*d1d0*/  HMMA.16816.F32 R188, R12.reuse, R24, RZ ;  /* 0x000000180cbc723c */ /* 0x040ff000000018ff */
[----:B------:R-:W-:Y:S01]  /*d1e0*/  HMMA.16816.F32 R192, R12, R26, RZ ;  /* 0x0000001a0cc0723c */ /* 0x000fe200000018ff */
[----:B------:R-:W-:Y:S04]  /*d1f0*/  LDSM.16.M88.4 R12, [R216+0x8000] ;  /* 0x00800000d80c783b */ /* 0x000fe80000000200 */
[----:B------:R-:W-:Y:S03]  /*d200*/  LDSM.16.M88.4 R24, [R216+0x8800] ;  /* 0x00880000d818783b */ /* 0x000fe60000000200 */
[C---:B-----5:R-:W-:Y:S08]  /*d210*/  HMMA.16816.F32 R140, R4.reuse, R28, R132 ;  /* 0x0000001c048c723c */ /* 0x060ff00000001884 */
[C---:B------:R-:W-:Y:S08]  /*d220*/  HMMA.16816.F32 R136, R4.reuse, R34, R136 ;  /* 0x000000220488723c */ /* 0x040ff00000001888 */
[----:B------:R-:W-:Y:S01]  /*d230*/  HMMA.16816.F32 R20, R4, R30, R8 ;  /* 0x0000001e0414723c */ /* 0x000fe20000001808 */
[----:B------:R-:W1:Y:S04]  /*d240*/  LDSM.16.M88.4 R4, [R218+0x2000] ;  /* 0x00200000da04783b */ /* 0x000e680000000200 */
[----:B------:R-:W2:Y:S03]  /*d250*/  LDSM.16.M88.4 R8, [R218] ;  /* 0x00000000da08783b */ /* 0x000ea60000000200 */
[C---:B------:R-:W-:Y:S08]  /*d260*/  HMMA.16816.F32 R132, R16.reuse, R32, R188 ;  /* 0x000000201084723c */ /* 0x040ff000000018bc */
[C---:B------:R-:W-:Y:S08]  /*d270*/  HMMA.16816.F32 R196, R16.reuse, R28, R184 ;  /* 0x0000001c10c4723c */ /* 0x040ff000000018b8 */
[C---:B------:R-:W-:Y:S08]  /*d280*/  HMMA.16816.F32 R184, R16.reuse, R34, R192 ;  /* 0x0000002210b8723c */ /* 0x040ff000000018c0 */
[----:B------:R-:W-:Y:S01]  /*d290*/  HMMA.16816.F32 R32, R16, R30, R180 ;  /* 0x0000001e1020723c */ /* 0x000fe200000018b4 */
[----:B------:R-:W-:Y:S04]  /*d2a0*/  LDSM.16.M88.4 R16, [R217] ;  /* 0x00000000d910783b */ /* 0x000fe80000000200 */
[----:B------:R-:W-:Y:S03]  /*d2b0*/  LDSM.16.M88.4 R28, [R215+0x800] ;  /* 0x00080000d71c783b */ /* 0x000fe60000000200 */
[C---:B-1----:R-:W-:Y:S08]  /*d2c0*/  HMMA.16816.F32 R180, R4.reuse, R12, R176 ;  /* 0x0000000c04b4723c */ /* 0x042ff000000018b0 */
[C---:B------:R-:W-:Y:S08]  /*d2d0*/  HMMA.16816.F32 R192, R4.reuse, R24, R140 ;  /* 0x0000001804c0723c */ /* 0x040ff0000000188c */
[C---:B------:R-:W-:Y:S08]  /*d2e0*/  HMMA.16816.F32 R188, R4.reuse, R14, R136 ;  /* 0x0000000e04bc723c */ /* 0x040ff00000001888 */
[----:B------:R-:W-:Y:S01]  /*d2f0*/  HMMA.16816.F32 R176, R4, R26, R20 ;  /* 0x0000001a04b0723c */ /* 0x000fe20000001814 */
[----:B------:R-:W1:Y:S04]  /*d300*/  LDSM.16.M88.4 R4, [R217+0x2000] ;  /* 0x00200000d904783b */ /* 0x000e680000000200 */
[----:B------:R-:W4:Y:S03]  /*d310*/  LDSM.16.M88.4 R20, [R215] ;  /* 0x00000000d714783b */ /* 0x000f260000000200 */
[C---:B--2---:R-:W-:Y:S08]  /*d320*/  HMMA.16816.F32 R140, R8.reuse, R12, R132 ;  /* 0x0000000c088c723c */ /* 0x044ff00000001884 */
[C---:B------:R-:W-:Y:S01]  /*d330*/  HMMA.16816.F32 R132, R8.reuse, R14, R184 ;  /* 0x0000000e0884723c */ /* 0x040fe200000018b8 */
[----:B------:R-:W-:Y:S07]  /*d340*/  LDSM.16.M88.4 R12, [R210+0x6000] ;  /* 0x00600000d20c783b */ /* 0x000fee0000000200 */
[C---:B------:R-:W-:Y:S08]  /*d350*/  HMMA.16816.F32 R136, R8.reuse, R24, R196 ;  /* 0x000000180888723c */ /* 0x040ff000000018c4 */
[----:B------:R-:W-:Y:S01]  /*d360*/  HMMA.16816.F32 R32, R8, R26, R32 ;  /* 0x0000001a0820723c */ /* 0x000fe20000001820 */
[----:B------:R-:W2:Y:S04]  /*d370*/  LDSM.16.M88.4 R24, [R208+0x9000] ;  /* 0x00900000d018783b */ /* 0x000ea80000000200 */
[----:B------:R-:W-:Y:S03]  /*d380*/  LDSM.16.M88.4 R8, [R210+0x4000] ;  /* 0x00400000d208783b */ /* 0x000fe60000000200 */
[C---:B-1----:R-:W-:Y:S08]  /*d390*/  HMMA.16816.F32 R196, R4.reuse, R28, R192 ;  /* 0x0000001c04c4723c */ /* 0x042ff000000018c0 */
[C---:B----4-:R-:W-:Y:S08]  /*d3a0*/  HMMA.16816.F32 R200, R4.reuse, R22, R188 ;  /* 0x0000001604c8723c */ /* 0x050ff000000018bc */
[-C--:B------:R-:W-:Y:S08]  /*d3b0*/  HMMA.16816.F32 R180, R4, R20.reuse, R180 ;  /* 0x0000001404b4723c */ /* 0x080ff000000018b4 */
[C---:B------:R-:W-:Y:S08]  /*d3c0*/  HMMA.16816.F32 R188, R16.reuse, R20, R140 ;  /* 0x0000001410bc723c */ /* 0x040ff0000000188c */
[----:B------:R-:W-:Y:S01]  /*d3d0*/  HMMA.16816.F32 R184, R16, R22, R132 ;  /* 0x0000001610b8723c */ /* 0x000fe20000001884 */
[----:B------:R-:W1:Y:S04]  /*d3e0*/  LDSM.16.M88.4 R20, [R208+0x9800] ;  /* 0x00980000d014783b */ /* 0x000e680000000200 */
[----:B------:R-:W-:Y:S03]  /*d3f0*/  LDSM.16.M88.4 R132, [R221] ;  /* 0x00000000dd84783b */ /* 0x000fe60000000200 */
[-C--:B------:R-:W-:Y:S01]  /*d400*/  HMMA.16816.F32 R192, R4, R30.reuse, R176 ;  /* 0x0000001e04c0723c */ /* 0x080fe200000018b0 */
[----:B------:R-:W4:Y:S07]  /*d410*/  LDSM.16.M88.4 R4, [R212+0x6000] ;  /* 0x00600000d404783b */ /* 0x000f2e0000000200 */
[C---:B------:R-:W-:Y:S01]  /*d420*/  HMMA.16816.F32 R140, R16.reuse, R30, R32 ;  /* 0x0000001e108c723c */ /* 0x040fe20000001820 */
[----:B------:R-:W5:Y:S07]  /*d430*/  LDSM.16.M88.4 R32, [R220] ;  /* 0x00000000dc20783b */ /* 0x000f6e0000000200 */
[----:B------:R-:W-:Y:S01]  /*d440*/  HMMA.16816.F32 R176, R16, R28, R136 ;  /* 0x0000001c10b0723c */ /* 0x000fe20000001888 */
[----:B------:R-:W3:Y:S07]  /*d450*/  LDSM.16.M88.4 R16, [R212+0x4000] ;  /* 0x00400000d410783b */ /* 0x000eee0000000200 */
[C---:B--2---:R-:W-:Y:S08]  /*d460*/  HMMA.16816.F32 R136, R12.reuse, R24, R180 ;  /* 0x000000180c88723c */ /* 0x044ff000000018b4 */
[C---:B------:R-:W-:Y:S08]  /*d470*/  HMMA.16816.F32 R28, R12.reuse, R26, R200 ;  /* 0x0000001a0c1c723c */ /* 0x040ff000000018c8 */
[C---:B-1----:R-:W-:Y:S08]  /*d480*/  HMMA.16816.F32 R180, R12.reuse, R20, R196 ;  /* 0x000000140cb4723c */ /* 0x042ff000000018c4 */
[----:B------:R-:W-:Y:S08]  /*d490*/  HMMA.16816.F32 R12, R12, R22, R192 ;  /* 0x000000160c0c723c */ /* 0x000ff000000018c0 */
[C---:B------:R-:W-:Y:S08]  /*d4a0*/  HMMA.16816.F32 R192, R8.reuse, R26, R184 ;  /* 0x0000001a08c0723c */ /* 0x040ff000000018b8 */
[C---:B------:R-:W-:Y:S01]  /*d4b0*/  HMMA.16816.F32 R196, R8.reuse, R24, R188 ;  /* 0x0000001808c4723c */ /* 0x040fe200000018bc */
[----:B------:R-:W-:Y:S07]  /*d4c0*/  LDSM.16.M88.4 R24, [R216+0x9000] ;  /* 0x00900000d818783b */ /* 0x000fee0000000200 */
[C---:B------:R-:W-:Y:S08]  /*d4d0*/  HMMA.16816.F32 R184, R8.reuse, R22, R140 ;  /* 0x0000001608b8723c */ /* 0x040ff0000000188c */
[----:B------:R-:W-:Y:S08]  /*d4e0*/  HMMA.16816.F32 R188, R8, R20, R176 ;  /* 0x0000001408bc723c */ /* 0x000ff000000018b0 */
[C---:B----4-:R-:W-:Y:S08]  /*d4f0*/  HMMA.16816.F32 R140, R4.reuse, R132, R136 ;  /* 0x00000084048c723c */ /* 0x050ff00000001888 */
[C---:B------:R-:W-:Y:S01]  /*d500*/  HMMA.16816.F32 R136, R4.reuse, R134, R28 ;  /* 0x000000860488723c */ /* 0x040fe2000000181c */
[----:B------:R-:W-:Y:S07]  /*d510*/  LDSM.16.M88.4 R28, [R216+0x9800] ;  /* 0x00980000d81c783b */ /* 0x000fee0000000200 */
[C---:B-----5:R-:W-:Y:S08]  /*d520*/  HMMA.16816.F32 R20, R4.reuse, R32, R180 ;  /* 0x000000200414723c */ /* 0x060ff000000018b4 */
[----:B------:R-:W-:Y:S01]  /*d530*/  HMMA.16816.F32 R8, R4, R34, R12 ;  /* 0x000000220408723c */ /* 0x000fe2000000180c */
[----:B------:R-:W1:Y:S04]  /*d540*/  LDSM.16.M88.4 R4, [R218+0x6000] ;  /* 0x00600000da04783b */ /* 0x000e680000000200 */
[----:B------:R-:W2:Y:S03]  /*d550*/  LDSM.16.M88.4 R12, [R218+0x4000] ;  /* 0x00400000da0c783b */ /* 0x000ea60000000200 */
[C---:B---3--:R-:W-:Y:S08]  /*d560*/  HMMA.16816.F32 R176, R16.reuse, R132, R196 ;  /* 0x0000008410b0723c */ /* 0x048ff000000018c4 */
[C---:B------:R-:W-:Y:S08]  /*d570*/  HMMA.16816.F32 R196, R16.reuse, R134, R192 ;  /* 0x0000008610c4723c */ /* 0x040ff000000018c0 */
[C---:B------:R-:W-:Y:S08]  /*d580*/  HMMA.16816.F32 R192, R16.reuse, R32, R188 ;  /* 0x0000002010c0723c */ /* 0x040ff000000018bc */
[----:B------:R-:W-:Y:S01]  /*d590*/  HMMA.16816.F32 R188, R16, R34, R184 ;  /* 0x0000002210bc723c */ /* 0x000fe200000018b8 */
[----:B------:R-:W-:Y:S07]  /*d5a0*/  LDSM.16.M88.4 R16, [R215+0x1800] ;  /* 0x00180000d710783b */ /* 0x000fee0000000200 */
[C---:B-1----:R-:W-:Y:S08]  /*d5b0*/  HMMA.16816.F32 R184, R4.reuse, R24, R140 ;  /* 0x0000001804b8723c */ /* 0x042ff0000000188c */
[C---:B------:R-:W-:Y:S01]  /*d5c0*/  HMMA.16816.F32 R140, R4.reuse, R28, R20 ;  /* 0x0000001c048c723c */ /* 0x040fe20000001814 */
[----:B------:R-:W-:Y:S07]  /*d5d0*/  LDSM.16.M88.4 R20, [R215+0x1000] ;  /* 0x00100000d714783b */ /* 0x000fee0000000200 */
[C---:B------:R-:W-:Y:S01]  /*d5e0*/  HMMA.16816.F32 R132, R4.reuse, R30, R8 ;  /* 0x0000001e0484723c */ /* 0x040fe20000001808 */
[----:B------:R-:W1:Y:S07]  /*d5f0*/  LDSM.16.M88.4 R8, [R217+0x4000] ;  /* 0x00400000d908783b */ /* 0x000e6e0000000200 */
[----:B------:R-:W-:Y:S01]  /*d600*/  HMMA.16816.F32 R180, R4, R26, R136 ;  /* 0x0000001a04b4723c */ /* 0x000fe20000001888 */
[----:B------:R-:W3:Y:S01]  /*d610*/  LDSM.16.M88.4 R4, [R217+0x6000] ;  /* 0x00600000d904783b */ /* 0x000ee20000000200 */
[----:B------:R-:W-:-:S06]  /*d620*/  DEPBAR.LE SB0, 0x0 ;  /* 0x000080000000791a */ /* 0x000fcc0000000000 */
[C---:B--2---:R-:W-:Y:S08]  /*d630*/  HMMA.16816.F32 R32, R12.reuse, R24, R176 ;  /* 0x000000180c20723c */ /* 0x044ff000000018b0 */
[C---:B------:R-:W-:Y:S08]  /*d640*/  HMMA.16816.F32 R136, R12.reuse, R26, R196 ;  /* 0x0000001a0c88723c */ /* 0x040ff000000018c4 */
[C---:B------:R-:W-:Y:S08]  /*d650*/  HMMA.16816.F32 R24, R12.reuse, R28, R192 ;  /* 0x0000001c0c18723c */ /* 0x040ff000000018c0 */
[----:B------:R-:W-:Y:S08]  /*d660*/  HMMA.16816.F32 R12, R12, R30, R188 ;  /* 0x0000001e0c0c723c */ /* 0x000ff000000018bc */
[C---:B-1----:R-:W-:Y:S08]  /*d670*/  HMMA.16816.F32 R28, R8.reuse, R20, R32 ;  /* 0x00000014081c723c */ /* 0x042ff00000001820 */
[----:B------:R-:W-:Y:S08]  /*d680*/  HMMA.16816.F32 R32, R8, R16, R24 ;  /* 0x000000100820723c */ /* 0x000ff00000001818 */
[C---:B---3--:R-:W-:Y:S08]  /*d690*/  HMMA.16816.F32 R184, R4.reuse, R20, R184 ;  /* 0x0000001404b8723c */ /* 0x048ff000000018b8 */
[C---:B------:R-:W-:Y:S08]  /*d6a0*/  HMMA.16816.F32 R180, R4.reuse, R22, R180 ;  /* 0x0000001604b4723c */ /* 0x040ff000000018b4 */
[C---:B------:R-:W-:Y:S08]  /*d6b0*/  HMMA.16816.F32 R192, R4.reuse, R16, R140 ;  /* 0x0000001004c0723c */ /* 0x040ff0000000188c */
[----:B------:R-:W-:Y:S08]  /*d6c0*/  HMMA.16816.F32 R188, R4, R18, R132 ;  /* 0x0000001204bc723c */ /* 0x000ff00000001884 */
[C---:B------:R-:W-:Y:S08]  /*d6d0*/  HMMA.16816.F32 R136, R8.reuse, R22, R136 ;  /* 0x000000160888723c */ /* 0x040ff00000001888 */
[----:B------:R-:W-:Y:S01]  /*d6e0*/  HMMA.16816.F32 R24, R8, R18, R12 ;  /* 0x000000120818723c */ /* 0x000fe2000000180c */
[----:B------:R-:W-:Y:S06]  /*d6f0*/  BAR.SYNC.DEFER_BLOCKING 0x0 ;  /* 0x0000000000007b1d */ /* 0x000fec0000010000 */
[----:B------:R-:W-:Y:S05]  /*d700*/  @!P0 BRA `(.L_x_1053) ;  /* 0x0000019000008947 */ /* 0x000fea0003800000 */
[----:B------:R-:W2:Y:S01]  /*d710*/  LDL.64 R246, [R1+0x18] ;  /* 0x0000180001f67983 */ /* 0x000ea20000100a00 */
        /* <DEDUP_REMOVED lines=24> */
.L_x_1053:
[----:B------:R-:W-:-:S04]  /*d8a0*/  MOV R0, UR20 ;  /* 0x0000001400007c02 */ /* 0x000fc80008000f00 */
[----:B------:R-:W-:-:S04]  /*d8b0*/  LEA R0, R0, R252, 0x5 ;  /* 0x000000fc00007211 */ /* 0x000fc800078e28ff */
[C---:B------:R-:W-:Y:S02]  /*d8c0*/  ISETP.GE.AND P5, PT, R0.reuse, R231, PT ;  /* 0x000000e70000720c */ /* 0x040fe40003fa6270 */
[C---:B-1----:R-:W-:Y:S02]  /*d8d0*/  IADD3 R2, R0.reuse, 0x1, RZ ;  /* 0x0000000100027810 */ /* 0x042fe40007ffe0ff */
        /* <DEDUP_REMOVED lines=10> */
[C---:B------:R-:W-:Y:S02]  /*d980*/  ISETP.LT.OR P6, PT, R2.reuse, R226, P6 ;  /* 0x000000e20200720c */ /* 0x040fe400037c1670 */
[CC--:B------:R-:W-:Y:S02]  /*d990*/  ISETP.LT.OR P4, PT, R2.reuse, R225.reuse, P4 ;  /* 0x000000e10200720c */ /* 0x0c0fe40002781670 */
        /* <DEDUP_REMOVED lines=21> */
[C---:B------:R-:W-:Y:S01]  /*daf0*/  ISETP.GE.AND P6, PT, R2.reuse, R231, PT ;  /* 0x000000e70200720c */ /* 0x040fe20003fc6270 */
[----:B------:R-:W-:Y:S01]  /*db00*/  LDSM.16.MT88.4 R28, [R211+0xa000] ;  /* 0x00a00000d31c783b */ /* 0x000fe20000004200 */
[----:B------:R-:W-:-:S02]  /*db10*/  ISETP.LT.OR P0, PT, R2, R226, P0 ;  /* 0x000000e20200720c */ /* 0x000fc40000701670 */
[----:B------:R-:W-:Y:S02]  /*db20*/  IADD3 R4, R0, 0x10, RZ ;  /* 0x0000001000047810 */ /* 0x000fe40007ffe0ff */
[----:B------:R-:W-:Y:S02]  /*db30*/  FMNMX.FTZ R5, R207, R6, !PT ;  /* 0x00000006cf057209 */ /* 0x000fe40007810000 */
[----:B------:R-:W-:Y:S02]  /*db40*/  FSEL R19, R185, -INF , !P4 ;  /* 0xff800000b9137808 */ /* 0x000fe40006000000 */
[----:B------:R-:W-:Y:S02]  /*db50*/  FSEL R9, R136, -INF , !P1 ;  /* 0xff80000088097808 */ /* 0x000fe40004800000 */
[C---:B------:R-:W-:Y:S02]  /*db60*/  ISETP.GE.AND P4, PT, R2.reuse, R229, PT ;  /* 0x000000e50200720c */ /* 0x040fe40003f86270 */
[----:B------:R-:W-:-:S02]  /*db70*/  ISETP.GE.AND P1, PT, R2, R228, PT ;  /* 0x000000e40200720c */ /* 0x000fc40003f26270 */
[----:B------:R-:W-:Y:S02]  /*db80*/  ISETP.LT.OR P6, PT, R2, R227, P6 ;  /* 0x000000e30200720c */ /* 0x000fe400037c1670 */
[----:B------:R-:W-:Y:S02]  /*db90*/  FSEL R17, R139, -INF , !P0 ;  /* 0xff8000008b117808 */ /* 0x000fe40004000000 */
[----:B------:R-:W-:Y:S02]  /*dba0*/  IADD3 R3, R0, 0x11, RZ ;  /* 0x0000001100037810 */ /* 0x000fe40007ffe0ff */
[----:B------:R-:W-:Y:S02]  /*dbb0*/  ISETP.GE.AND P0, PT, R4, R231, PT ;  /* 0x000000e70400720c */ /* 0x000fe40003f06270 */
[----:B------:R-:W-:Y:S02]  /*dbc0*/  FMNMX.FTZ R5, R10, R5, !PT ;  /* 0x000000050a057209 */ /* 0x000fe40007810000 */
[----:B------:R-:W-:-:S02]  /*dbd0*/  ISETP.LT.OR P4, PT, R2, R225, P4 ;  /* 0x000000e10200720c */ /* 0x000fc40002781670 */
[----:B------:R-:W-:Y:S02]  /*dbe0*/  ISETP.LT.OR P1, PT, R2, R224, P1 ;  /* 0x000000e00200720c */ /* 0x000fe40000f21670 */
[----:B------:R-:W-:Y:S02]  /*dbf0*/  FSEL R7, R137, -INF , !P6 ;  /* 0xff80000089077808 */ /* 0x000fe40007000000 */
[----:B------:R-:W-:Y:S02]  /*dc00*/  IADD3 R2, R0, 0x18, RZ ;  /* 0x0000001800027810 */ /* 0x000fe40007ffe0ff */
[----:B------:R-:W-:Y:S02]  /*dc10*/  ISETP.GE.AND P6, PT, R3, R231, PT ;  /* 0x000000e70300720c */ /* 0x000fe40003fc6270 */
[----:B------:R-:W-:Y:S02]  /*dc20*/  ISETP.LT.OR P0, PT, R4, R227, P0 ;  /* 0x000000e30400720c */ /* 0x000fe40000701670 */
[----:B------:R-:W-:-:S02]  /*dc30*/  FMNMX.FTZ R5, R9, R5, !PT ;  /* 0x0000000509057209 */ /* 0x000fc40007810000 */
[----:B------:R-:W-:Y:S02]  /*dc40*/  FSEL R14, R138, -INF , !P3 ;  /* 0xff8000008a0e7808 */ /* 0x000fe40005800000 */
[----:B------:R-:W-:Y:S02]  /*dc50*/  IADD3 R0, R0, 0x19, RZ ;  /* 0x0000001900007810 */ /* 0x000fe40007ffe0ff */
[----:B------:R-:W-:Y:S02]  /*dc60*/  ISETP.GE.AND P3, PT, R2, R231, PT ;  /* 0x000000e70200720c */ /* 0x000fe40003f66270 */
[----:B------:R-:W-:Y:S02]  /*dc70*/  ISETP.LT.OR P6, PT, R3, R227, P6 ;  /* 0x000000e30300720c */ /* 0x000fe400037c1670 */
[----:B------:R-:W-:Y:S02]  /*dc80*/  FSEL R139, R32, -INF , !P0 ;  /* 0xff800000208b7808 */ /* 0x000fe40004000000 */
[----:B------:R-:W-:-:S02]  /*dc90*/  FMNMX.FTZ R5, R7, R5, !PT ;  /* 0x0000000507057209 */ /* 0x000fc40007810000 */
[----:B------:R-:W-:Y:S02]  /*dca0*/  ISETP.GE.AND P0, PT, R0, R231, PT ;  /* 0x000000e70000720c */ /* 0x000fe40003f06270 */
[----:B------:R-:W-:Y:S02]  /*dcb0*/  ISETP.LT.OR P3, PT, R2, R227, P3 ;  /* 0x000000e30200720c */ /* 0x000fe40001f61670 */
[----:B------:R-:W-:Y:S02]  /*dcc0*/  FSEL R138, R33, -INF , !P6 ;  /* 0xff800000218a7808 */ /* 0x000fe40007000000 */
[----:B------:R-:W-:Y:S02]  /*dcd0*/  FMNMX.FTZ R5, R139, R5, !PT ;  /* 0x000000058b057209 */ /* 0x000fe40007810000 */
[----:B------:R-:W-:Y:S02]  /*dce0*/  ISETP.LT.OR P0, PT, R0, R227, P0 ;  /* 0x000000e30000720c */ /* 0x000fe40000701670 */
[----:B------:R-:W-:-:S02]  /*dcf0*/  FSEL R132, R24, -INF , !P3 ;  /* 0xff80000018847808 */ /* 0x000fc40005800000 */
[----:B------:R-:W-:Y:S02]  /*dd00*/  FMNMX.FTZ R5, R138, R5, !PT ;  /* 0x000000058a057209 */ /* 0x000fe40007810000 */
[----:B------:R-:W-:Y:S02]  /*dd10*/  FSEL R176, R25, -INF , !P0 ;  /* 0xff80000019b07808 */ /* 0x000fe40004000000 */
[----:B------:R-:W-:Y:S02]  /*dd20*/  FMNMX.FTZ R5, R132, R5, !PT ;  /* 0x0000000584057209 */ /* 0x000fe40007810000 */
[----:B------:R-:W-:Y:S02]  /*dd30*/  FMNMX.FTZ R12, R206, R8, !PT ;  /* 0x00000008ce0c7209 */ /* 0x000fe40007810000 */
[----:B------:R-:W-:Y:S02]  /*dd40*/  FMNMX.FTZ R5, R176, R5, !PT ;  /* 0x00000005b0057209 */ /* 0x000fe40007810000 */
[----:B------:R-:W-:-:S02]  /*dd50*/  ISETP.GE.AND P3, PT, R3, R230, PT ;  /* 0x000000e60300720c */ /* 0x000fc40003f66270 */
[-C--:B------:R-:W-:Y:S01]  /*dd60*/  ISETP.GE.AND P0, PT, R2, R230.reuse, PT ;  /* 0x000000e60200720c */ /* 0x080fe20003f06270 */
[----:B------:R-:W1:Y:S01]  /*dd70*/  SHFL.BFLY PT, R22, R5, 0x2, 0x1f ;  /* 0x0c401f0005167f89 */ /* 0x000e6200000e0000 */
[----:B------:R-:W-:Y:S02]  /*dd80*/  ISETP.GE.AND P6, PT, R4, R230, PT ;  /* 0x000000e60400720c */ /* 0x000fe40003fc6270 */
[----:B------:R-:W-:Y:S02]  /*dd90*/  FMNMX.FTZ R12, R18, R12, !PT ;  /* 0x0000000c120c7209 */ /* 0x000fe40007810000 */
[-C--:B------:R-:W-:Y:S02]  /*dda0*/  ISETP.LT.OR P3, PT, R3, R226.reuse, P3 ;  /* 0x000000e20300720c */ /* 0x080fe40001f61670 */
[-C--:B------:R-:W-:Y:S02]  /*ddb0*/  ISETP.LT.OR P0, PT, R2, R226.reuse, P0 ;  /* 0x000000e20200720c */ /* 0x080fe40000701670 */
[----:B------:R-:W-:-:S02]  /*ddc0*/  ISETP.LT.OR P6, PT, R4, R226, P6 ;  /* 0x000000e20400720c */ /* 0x000fc400037c1670 */
[----:B------:R-:W-:Y:S02]  /*ddd0*/  FMNMX.FTZ R12, R14, R12, !PT ;  /* 0x0000000c0e0c7209 */ /* 0x000fe40007810000 */
[----:B------:R-:W-:Y:S02]  /*dde0*/  FSEL R143, R35, -INF , !P3 ;  /* 0xff800000238f7808 */ /* 0x000fe40005800000 */
[----:B------:R-:W-:Y:S02]  /*ddf0*/  FSEL R140, R26, -INF , !P0 ;  /* 0xff8000001a8c7808 */ /* 0x000fe40004000000 */
[C---:B------:R-:W-:Y:S02]  /*de00*/  ISETP.GE.AND P3, PT, R4.reuse, R229, PT ;  /* 0x000000e50400720c */ /* 0x040fe40003f66270 */
[----:B------:R-:W-:Y:S02]  /*de10*/  ISETP.GE.AND P0, PT, R4, R228, PT ;  /* 0x000000e40400720c */ /* 0x000fe40003f06270 */
[----:B------:R-:W-:-:S02]  /*de20*/  FSEL R141, R34, -INF , !P6 ;  /* 0xff800000228d7808 */ /* 0x000fc40007000000 */
[----:B------:R-:W-:Y:S02]  /*de30*/  FMNMX.FTZ R12, R17, R12, !PT ;  /* 0x0000000c110c7209 */ /* 0x000fe40007810000 */
[----:B------:R-:W-:Y:S02]  /*de40*/  ISETP.GE.AND P6, PT, R0, R230, PT ;  /* 0x000000e60000720c */ /* 0x000fe40003fc6270 */
[C---:B------:R-:W-:Y:S02]  /*de50*/  ISETP.LT.OR P3, PT, R4.reuse, R225, P3 ;  /* 0x000000e10400720c */ /* 0x040fe40001f61670 */
[----:B------:R-:W-:Y:S02]  /*de60*/  ISETP.LT.OR P0, PT, R4, R224, P0 ;  /* 0x000000e00400720c */ /* 0x000fe40000701670 */
[----:B------:R-:W-:Y:S02]  /*de70*/  FMNMX.FTZ R4, R141, R12, !PT ;  /* 0x0000000c8d047209 */ /* 0x000fe40007810000 */
[----:B------:R-:W-:-:S02]  /*de80*/  FMNMX.FTZ R12, R205, R11, !PT ;  /* 0x0000000bcd0c7209 */ /* 0x000fc40007810000 */
[----:B------:R-:W-:Y:S02]  /*de90*/  ISETP.LT.OR P6, PT, R0, R226, P6 ;  /* 0x000000e20000720c */ /* 0x000fe400037c1670 */
[----:B------:R-:W-:Y:S02]  /*dea0*/  FMNMX.FTZ R21, R143, R4, !PT ;  /* 0x000000048f157209 */ /* 0x000fe40007810000 */
[----:B------:R-:W-:Y:S02]  /*deb0*/  FSEL R13, R180, -INF , !P5 ;  /* 0xff800000b40d7808 */ /* 0x000fe40006800000 */
[----:B------:R-:W-:Y:S02]  /*dec0*/  FMNMX.FTZ R4, R19, R12, !PT ;  /* 0x0000000c13047209 */ /* 0x000fe40007810000 */
[----:B------:R-:W-:Y:S02]  /*ded0*/  FSEL R177, R27, -INF , !P6 ;  /* 0xff8000001bb17808 */ /* 0x000fe40007000000 */
[----:B------:R-:W-:-:S02]  /*dee0*/  FSEL R16, R181, -INF , !P4 ;  /* 0xff800000b5107808 */ /* 0x000fc40006000000 */
[C---:B------:R-:W-:Y:S02]  /*def0*/  ISETP.GE.AND P6, PT, R3.reuse, R229, PT ;  /* 0x000000e50300720c */ /* 0x040fe40003fc6270 */
[----:B------:R-:W-:Y:S02]  /*df00*/  ISETP.GE.AND P4, PT, R3, R228, PT ;  /* 0x000000e40300720c */ /* 0x000fe40003f86270 */
[----:B------:R-:W-:Y:S02]  /*df10*/  FMNMX.FTZ R12, R13, R4, !PT ;  /* 0x000000040d0c7209 */ /* 0x000fe40007810000 */
[C---:B------:R-:W-:Y:S02]  /*df20*/  ISETP.LT.OR P6, PT, R3.reuse, R225, P6 ;  /* 0x000000e10300720c */ /* 0x040fe400037c1670 */
[----:B------:R-:W-:Y:S02]  /*df30*/  ISETP.LT.OR P4, PT, R3, R224, P4 ;  /* 0x000000e00300720c */ /* 0x000fe40002781670 */
[----:B-1----:R-:W-:-:S02]  /*df40*/  FMNMX.FTZ R3, R5, R22, !PT ;  /* 0x0000001605037209 */ /* 0x002fc40007810000 */
[----:B------:R-:W-:Y:S02]  /*df50*/  FMNMX.FTZ R21, R140, R21, !PT ;  /* 0x000000158c157209 */ /* 0x000fe40007810000 */
[----:B------:R-:W-:Y:S01]  /*df60*/  FSEL R133, R192, -INF , !P3 ;  /* 0xff800000c0857808 */ /* 0x000fe20005800000 */
[----:B------:R-:W1:Y:S01]  /*df70*/  SHFL.BFLY PT, R23, R3, 0x1, 0x1f ;  /* 0x0c201f0003177f89 */ /* 0x000e6200000e0000 */
[----:B------:R-:W-:Y:S02]  /*df80*/  FMNMX.FTZ R5, R16, R12, !PT ;  /* 0x0000000c10057209 */ /* 0x000fe40007810000 */
[----:B------:R-:W-:Y:S02]  /*df90*/  FMNMX.FTZ R4, R177, R21, !PT ;  /* 0x00000015b1047209 */ /* 0x000fe40007810000 */
[----:B------:R-:W-:Y:S02]  /*dfa0*/  FSEL R142, R193, -INF , !P6 ;  /* 0xff800000c18e7808 */ /* 0x000fe40007000000 */
[----:B------:R-:W-:Y:S01]  /*dfb0*/  FMNMX.FTZ R5, R133, R5, !PT ;  /* 0x0000000585057209 */ /* 0x000fe20007810000 */
[----:B------:R-:W2:Y:S01]  /*dfc0*/  SHFL.BFLY PT, R22, R4, 0x2, 0x1f ;  /* 0x0c401f0004167f89 */ /* 0x000ea200000e0000 */
[----:B------:R-:W-:-:S02]  /*dfd0*/  FMNMX.FTZ R21, R204, R15, !PT ;  /* 0x0000000fcc157209 */ /* 0x000fc40007810000 */
[----:B------:R-:W-:Y:S02]  /*dfe0*/  FMNMX.FTZ R12, R142, R5, !PT ;  /* 0x000000058e0c7209 */ /* 0x000fe40007810000 */
[----:B------:R-:W-:Y:S02]  /*dff0*/  FSEL R5, R182, -INF , !P2 ;  /* 0xff800000b6057808 */ /* 0x000fe40005000000 */
[----:B------:R-:W-:Y:S02]  /*e000*/  FMNMX.FTZ R21, R20, R21, !PT ;  /* 0x0000001514157209 */ /* 0x000fe40007810000 */
[C---:B------:R-:W-:Y:S02]  /*e010*/  ISETP.GE.AND P5, PT, R2.reuse, R229, PT ;  /* 0x000000e50200720c */ /* 0x040fe40003fa6270 */
[----:B------:R-:W-:Y:S02]  /*e020*/  ISETP.GE.AND P2, PT, R2, R228, PT ;  /* 0x000000e40200720c */ /* 0x000fe40003f46270 */
[----:B------:R-:W-:-:S02]  /*e030*/  FSEL R24, R183, -INF , !P1 ;  /* 0xff800000b7187808 */ /* 0x000fc40004800000 */
[----:B------:R-:W-:Y:S02]  /*e040*/  FMNMX.FTZ R21, R5, R21, !PT ;  /* 0x0000001505157209 */ /* 0x000fe40007810000 */
[C---:B------:R-:W-:Y:S02]  /*e050*/  ISETP.LT.OR P5, PT, R2.reuse, R225, P5 ;  /* 0x000000e10200720c */ /* 0x040fe40002fa1670 */
[----:B------:R-:W-:Y:S02]  /*e060*/  ISETP.LT.OR P2, PT, R2, R224, P2 ;  /* 0x000000e00200720c */ /* 0x000fe40001741670 */
[----:B------:R-:W-:Y:S02]  /*e070*/  FSEL R179, R194, -INF , !P0 ;  /* 0xff800000c2b37808 */ /* 0x000fe40004000000 */
[----:B------:R-:W-:Y:S02]  /*e080*/  FMNMX.FTZ R2, R24, R21, !PT ;  /* 0x0000001518027209 */ /* 0x000fe40007810000 */
[----:B------:R-:W-:-:S02]  /*e090*/  ISETP.GE.AND P3, PT, R0, R229, PT ;  /* 0x000000e50000720c */ /* 0x000fc40003f66270 */
[C---:B------:R-:W-:Y:S02]  /*e0a0*/  ISETP.GE.AND P0, PT, R0.reuse, R228, PT ;  /* 0x000000e40000720c */ /* 0x040fe40003f06270 */
[----:B------:R-:W-:Y:S02]  /*e0b0*/  FSEL R181, R195, -INF , !P4 ;  /* 0xff800000c3b57808 */ /* 0x000fe40006000000 */
[----:B------:R-:W-:Y:S02]  /*e0c0*/  FMNMX.FTZ R2, R179, R2, !PT ;  /* 0x00000002b3027209 */ /* 0x000fe40007810000 */
[C---:B------:R-:W-:Y:S02]  /*e0d0*/  ISETP.LT.OR P3, PT, R0.reuse, R225, P3 ;  /* 0x000000e10000720c */ /* 0x040fe40001f61670 */
[----:B------:R-:W-:Y:S02]  /*e0e0*/  ISETP.LT.OR P0, PT, R0, R224, P0 ;  /* 0x000000e00000720c */ /* 0x000fe40000701670 */
[----:B------:R-:W-:-:S02]  /*e0f0*/  FSEL R183, R190, -INF , !P2 ;  /* 0xff800000beb77808 */ /* 0x000fc40005000000 */
[----:B------:R-:W-:Y:S02]  /*e100*/  FMNMX.FTZ R0, R181, R2, !PT ;  /* 0x00000002b5007209 */ /* 0x000fe40007810000 */
[----:B------:R-:W-:Y:S02]  /*e110*/  FSEL R182, R191, -INF , !P0 ;  /* 0xff800000bfb67808 */ /* 0x000fe40004000000 */
[----:B------:R-:W-:Y:S02]  /*e120*/  FMNMX.FTZ R0, R183, R0, !PT ;  /* 0x00000000b7007209 */ /* 0x000fe40007810000 */
[----:B------:R-:W-:Y:S02]  /*e130*/  FSEL R178, R188, -INF , !P5 ;  /* 0xff800000bcb27808 */ /* 0x000fe40006800000 */
[----:B------:R-:W-:Y:S02]  /*e140*/  FMNMX.FTZ R0, R182, R0, !PT ;  /* 0x00000000b6007209 */ /* 0x000fe40007810000 */
[----:B------:R-:W-:-:S02]  /*e150*/  FSEL R180, R189, -INF , !P3 ;  /* 0xff800000bdb47808 */ /* 0x000fc40005800000 */
[----:B------:R-:W-:Y:S01]  /*e160*/  FMNMX.FTZ R12, R178, R12, !PT ;  /* 0x0000000cb20c7209 */ /* 0x000fe20007810000 */
[----:B------:R-:W3:Y:S01]  /*e170*/  SHFL.BFLY PT, R2, R0, 0x2, 0x1f ;  /* 0x0c401f0000027f89 */ /* 0x000ee200000e0000 */
[----:B-1----:R-:W-:Y:S02]  /*e180*/  FMNMX.FTZ R136, R3, R23, !PT ;  /* 0x0000001703887209 */ /* 0x002fe40007810000 */
[----:B------:R-:W-:Y:S02]  /*e190*/  FMNMX.FTZ R134, R180, R12, !PT ;  /* 0x0000000cb4867209 */ /* 0x000fe40007810000 */
[C---:B------:R-:W-:Y:S01]  /*e1a0*/  FSETP.NEU.FTZ.AND P3, PT, R136.reuse, -INF , PT ;  /* 0xff8000008800780b */ /* 0x040fe20003f7d000 */
[----:B------:R-:W-:Y:S01]  /*e1b0*/  FMUL.FTZ R12, R136, c[0x0][0x23c] ;  /* 0x00008f00880c7a20 */ /* 0x000fe20000410000 */
[----:B--2---:R-:W-:Y:S01]  /*e1c0*/  FMNMX.FTZ R4, R4, R22, !PT ;  /* 0x0000001604047209 */ /* 0x004fe20007810000 */
[----:B------:R-:W1:Y:S03]  /*e1d0*/  SHFL.BFLY PT, R21, R134, 0x2, 0x1f ;  /* 0x0c401f0086157f89 */ /* 0x000e6600000e0000 */
[----:B------:R-:W-:Y:S01]  /*e1e0*/  FSEL R12, R12, RZ, P3 ;  /* 0x000000ff0c0c7208 */ /* 0x000fe20001800000 */
[----:B------:R-:W2:Y:S04]  /*e1f0*/  SHFL.BFLY PT, R135, R4, 0x1, 0x1f ;  /* 0x0c201f0004877f89 */ /* 0x000ea800000e0000 */
[----:B------:R-:W-:-:S02]  /*e200*/  FFMA.FTZ R6, R6, c[0x0][0x23c], -R12 ;  /* 0x00008f0006067a23 */ /* 0x000fc4000001080c */
[--C-:B------:R-:W-:Y:S02]  /*e210*/  FFMA.FTZ R7, R7, c[0x0][0x23c], -R12.reuse ;  /* 0x00008f0007077a23 */ /* 0x100fe4000001080c */
[----:B------:R4:W-:Y:S01]  /*e220*/  MUFU.EX2 R202, R6 ;  /* 0x0000000600ca7308 */ /* 0x0009e20000000800 */
[--C-:B------:R-:W-:Y:S02]  /*e230*/  FFMA.FTZ R10, R10, c[0x0][0x23c], -R12.reuse ;  /* 0x00008f000a0a7a23 */ /* 0x100fe4000001080c */
[----:B------:R-:W-:Y:S01]  /*e240*/  FFMA.FTZ R9, R9, c[0x0][0x23c], -R12 ;  /* 0x00008f0009097a23 */ /* 0x000fe2000001080c */
[----:B---3--:R-:W-:-:S04]  /*e250*/  FMNMX.FTZ R0, R2, R0, !PT ;  /* 0x0000000002007209 */ /* 0x008fc80007810000 */
[----:B------:R-:W-:Y:S01]  /*e260*/  MUFU.EX2 R203, R7 ;  /* 0x0000000700cb7308 */ /* 0x000fe20000000800 */
[----:B------:R-:W3:Y:S01]  /*e270*/  SHFL.BFLY PT, R137, R0, 0x1, 0x1f ;  /* 0x0c201f0000897f89 */ /* 0x000ee200000e0000 */
[----:B-1----:R-:W-:Y:S02]  /*e280*/  FMNMX.FTZ R134, R21, R134, !PT ;  /* 0x0000008615867209 */ /* 0x002fe40007810000 */
[----:B--2---:R-:W-:-:S03]  /*e290*/  FMNMX.FTZ R135, R4, R135, !PT ;  /* 0x0000008704877209 */ /* 0x004fc60007810000 */
[----:B----4-:R-:W1:Y:S01]  /*e2a0*/  SHFL.BFLY PT, R6, R134, 0x1, 0x1f ;  /* 0x0c201f0086067f89 */ /* 0x010e6200000e0000 */
[----:B------:R-:W-:Y:S01]  /*e2b0*/  FSEL R4, R136, RZ, P3 ;  /* 0x000000ff88047208 */ /* 0x000fe20001800000 */
[----:B------:R-:W-:Y:S01]  /*e2c0*/  MUFU.EX2 R201, R10 ;  /* 0x0000000a00c97308 */ /* 0x000fe20000000800 */
[C---:B------:R-:W-:Y:S01]  /*e2d0*/  FSETP.NEU.FTZ.AND P2, PT, R135.reuse, -INF , PT ;  /* 0xff8000008700780b */ /* 0x040fe20003f5d000 */
[----:B------:R-:W-:-:S05]  /*e2e0*/  FMUL.FTZ R3, R135, c[0x0][0x23c] ;  /* 0x00008f0087037a20 */ /* 0x000fca0000410000 */
[----:B------:R-:W-:Y:S01]  /*e2f0*/  FSEL R3, R3, RZ, P2 ;  /* 0x000000ff03037208 */ /* 0x000fe20001000000 */
[----:B------:R-:W2:Y:S04]  /*e300*/  MUFU.EX2 R200, R9 ;  /* 0x0000000900c87308 */ /* 0x000ea80000000800 */
[--C-:B------:R-:W-:Y:S01]  /*e310*/  FFMA.FTZ R14, R14, c[0x0][0x23c], -R3.reuse ;  /* 0x00008f000e0e7a23 */ /* 0x100fe20000010803 */
[----:B---3--:R-:W-:Y:S01]  /*e320*/  FMNMX.FTZ R137, R0, R137, !PT ;  /* 0x0000008900897209 */ /* 0x008fe20007810000 */
[--C-:B------:R-:W-:Y:S02]  /*e330*/  FFMA.FTZ R8, R8, c[0x0][0x23c], -R3.reuse ;  /* 0x00008f0008087a23 */ /* 0x100fe40000010803 */
[----:B------:R-:W-:Y:S01]  /*e340*/  MUFU.EX2 R198, R14 ;  /* 0x0000000e00c67308 */ /* 0x000fe20000000800 */
[----:B------:R-:W-:Y:S01]  /*e350*/  FFMA.FTZ R18, R18, c[0x0][0x23c], -R3 ;  /* 0x00008f0012127a23 */ /* 0x000fe20000010803 */
[C---:B------:R-:W-:Y:S01]  /*e360*/  FSETP.NEU.FTZ.AND P0, PT, R137.reuse, -INF , PT ;  /* 0xff8000008900780b */ /* 0x040fe20003f1d000 */
[----:B------:R-:W-:-:S02]  /*e370*/  FMUL.FTZ R0, R137, c[0x0][0x23c] ;  /* 0x00008f0089007a20 */ /* 0x000fc40000410000 */
[----:B------:R-:W-:Y:S01]  /*e380*/  FFMA.FTZ R17, R17, c[0x0][0x23c], -R3 ;  /* 0x00008f0011117a23 */ /* 0x000fe20000010803 */
[----:B-1----:R-:W-:Y:S01]  /*e390*/  FMNMX.FTZ R134, R134, R6, !PT ;  /* 0x0000000686867209 */ /* 0x002fe20007810000 */
[----:B------:R-:W-:Y:S01]  /*e3a0*/  FADD.FTZ R6, R207, -R4 ;  /* 0x80000004cf067221 */ /* 0x000fe20000010000 */
[----:B------:R-:W-:Y:S01]  /*e3b0*/  FSEL R0, R0, RZ, P0 ;  /* 0x000000ff00007208 */ /* 0x000fe20000000000 */
[----:B------:R1:W-:Y:S01]  /*e3c0*/  MUFU.EX2 R197, R8 ;  /* 0x0000000800c57308 */ /* 0x0003e20000000800 */
[----:B------:R-:W-:Y:S01]  /*e3d0*/  FSEL R4, R135, RZ, P2 ;  /* 0x000000ff87047208 */ /* 0x000fe20001000000 */
[C---:B------:R-:W-:Y:S01]  /*e3e0*/  FMUL.FTZ R2, R134.reuse, c[0x0][0x23c] ;  /* 0x00008f0086027a20 */ /* 0x040fe20000410000 */
[----:B------:R-:W-:Y:S01]  /*e3f0*/  FSETP.NEU.FTZ.AND P1, PT, R134, -INF , PT ;  /* 0xff8000008600780b */ /* 0x000fe20003f3d000 */
[--C-:B------:R-:W-:Y:S01]  /*e400*/  FFMA.FTZ R24, R24, c[0x0][0x23c], -R0.reuse ;  /* 0x00008f0018187a23 */ /* 0x100fe20000010800 */
[----:B--2---:R-:W-:Y:S01]  /*e410*/  F2FP.PACK_AB R10, R203, R200 ;  /* 0x000000c8cb0a723e */ /* 0x004fe200000000ff */
[--C-:B------:R-:W-:Y:S01]  /*e420*/  FFMA.FTZ R15, R15, c[0x0][0x23c], -R0.reuse ;  /* 0x00008f000f0f7a23 */ /* 0x100fe20000010800 */
[----:B------:R-:W-:Y:S01]  /*e430*/  FSEL R2, R2, RZ, P1 ;  /* 0x000000ff02027208 */ /* 0x000fe20000800000 */
[----:B------:R-:W-:Y:S01]  /*e440*/  FFMA.FTZ R5, R5, c[0x0][0x23c], -R0 ;  /* 0x00008f0005057a23 */ /* 0x000fe20000010800 */
[----:B------:R2:W-:Y:S01]  /*e450*/  MUFU.EX2 R188, R24 ;  /* 0x0000001800bc7308 */ /* 0x0005e20000000800 */
[----:B------:R-:W-:-:S02]  /*e460*/  FADD.FTZ R4, R206, -R4 ;  /* 0x80000004ce047221 */ /* 0x000fc40000010000 */
[--C-:B------:R-:W-:Y:S02]  /*e470*/  FFMA.FTZ R13, R13, c[0x0][0x23c], -R2.reuse ;  /* 0x00008f000d0d7a23 */ /* 0x100fe40000010802 */
[--C-:B------:R-:W-:Y:S02]  /*e480*/  FFMA.FTZ R11, R11, c[0x0][0x23c], -R2.reuse ;  /* 0x00008f000b0b7a23 */ /* 0x100fe40000010802 */
[--C-:B------:R-:W-:Y:S01]  /*e490*/  FFMA.FTZ R19, R19, c[0x0][0x23c], -R2.reuse ;  /* 0x00008f0013137a23 */ /* 0x100fe20000010802 */
[----:B------:R3:W-:Y:S01]  /*e4a0*/  MUFU.EX2 R189, R15 ;  /* 0x0000000f00bd7308 */ /* 0x0007e20000000800 */
[----:B------:R-:W-:Y:S01]  /*e4b0*/  FFMA.FTZ R16, R16, c[0x0][0x23c], -R2 ;  /* 0x00008f0010107a23 */ /* 0x000fe20000010802 */
[----:B-1----:R-:W-:Y:S01]  /*e4c0*/  F2FP.PACK_AB R8, R201, R202 ;  /* 0x000000cac908723e */ /* 0x002fe200000000ff */
[----:B------:R-:W-:Y:S02]  /*e4d0*/  FFMA.FTZ R20, R20, c[0x0][0x23c], -R0 ;  /* 0x00008f0014147a23 */ /* 0x000fe40000010800 */
[----:B------:R-:W-:Y:S01]  /*e4e0*/  FMUL.FTZ R6, R6, c[0x0][0x23c] ;  /* 0x00008f0006067a20 */ /* 0x000fe20000410000 */
[----:B--2---:R-:W1:Y:S02]  /*e4f0*/  LDSM.16.MT88.4 R24, [R214+0xa000] ;  /* 0x00a00000d618783b */ /* 0x004e640000004200 */
[----:B------:R2:W4:Y:S01]  /*e500*/  MUFU.EX2 R190, R5 ;  /* 0x0000000500be7308 */ /* 0x0005220000000800 */
[----:B---3--:R-:W-:Y:S01]  /*e510*/  FMUL.FTZ R15, R4, c[0x0][0x23c] ;  /* 0x00008f00040f7a20 */ /* 0x008fe20000410000 */
[----:B------:R-:W-:-:S06]  /*e520*/  FSEL R4, R137, RZ, P0 ;  /* 0x000000ff89047208 */ /* 0x000fcc0000000000 */
[----:B------:R-:W-:Y:S01]  /*e530*/  MUFU.EX2 R194, R13 ;  /* 0x0000000d00c27308 */ /* 0x000fe20000000800 */
[----:B------:R-:W-:Y:S01]  /*e540*/  FADD.FTZ R4, R204, -R4 ;  /* 0x80000004cc047221 */ /* 0x000fe20000010000 */
[----:B--2---:R-:W-:-:S03]  /*e550*/  FSEL R5, R134, RZ, P1 ;  /* 0x000000ff86057208 */ /* 0x004fc60000800000 */
[----:B------:R-:W-:-:S03]  /*e560*/  FMUL.FTZ R4, R4, c[0x0][0x23c] ;  /* 0x00008f0004047a20 */ /* 0x000fc60000410000 */
[----:B------:R-:W-:Y:S01]  /*e570*/  MUFU.EX2 R193, R11 ;  /* 0x0000000b00c17308 */ /* 0x000fe20000000800 */
[----:B----4-:R-:W-:Y:S01]  /*e580*/  F2FP.PACK_AB R7, R188, R190 ;  /* 0x000000bebc07723e */ /* 0x010fe200000000ff */
[----:B------:R-:W-:-:S04]  /*e590*/  FADD.FTZ R5, R205, -R5 ;  /* 0x80000005cd057221 */ /* 0x000fc80000010000 */
[----:B------:R-:W-:Y:S02]  /*e5a0*/  FMUL.FTZ R5, R5, c[0x0][0x23c] ;  /* 0x00008f0005057a20 */ /* 0x000fe40000410000 */
[----:B------:R-:W-:Y:S08]  /*e5b0*/  MUFU.EX2 R192, R19 ;  /* 0x0000001300c07308 */ /* 0x000ff00000000800 */
[----:B------:R-:W-:Y:S08]  /*e5c0*/  MUFU.EX2 R195, R16 ;  /* 0x0000001000c37308 */ /* 0x000ff00000000800 */
[----:B------:R2:W3:Y:S08]  /*e5d0*/  MUFU.EX2 R191, R20 ;  /* 0x0000001400bf7308 */ /* 0x0004f00000000800 */
[----:B------:R3:W4:Y:S08]  /*e5e0*/  MUFU.EX2 R14, R5 ;  /* 0x00000005000e7308 */ /* 0x0007300000000800 */
[----:B------:R5:W1:Y:S01]  /*e5f0*/  MUFU.EX2 R13, R4 ;  /* 0x00000004000d7308 */ /* 0x000a620000000800 */
[----:B--2---:R-:W2:Y:S07]  /*e600*/  LDSM.16.MT88.4 R20, [R209+0xa000] ;  /* 0x00a00000d114783b */ /* 0x004eae0000004200 */
[----:B------:R1:W1:Y:S01]  /*e610*/  MUFU.EX2 R16, R6 ;  /* 0x0000000600107308 */ /* 0x0002620000000800 */
[----:B---3--:R-:W-:Y:S01]  /*e620*/  F2FP.PACK_AB R5, R191, R189 ;  /* 0x000000bdbf05723e */ /* 0x008fe200000000ff */
[----:B----4-:R-:W-:-:S02]  /*e630*/  FMUL.FTZ R40, R40, R14 ;  /* 0x0000000e28287220 */ /* 0x010fc40000410000 */
[-C--:B------:R-:W-:Y:S02]  /*e640*/  FMUL.FTZ R41, R41, R14.reuse ;  /* 0x0000000e29297220 */ /* 0x080fe40000410000 */
[-C--:B------:R-:W-:Y:S01]  /*e650*/  FMUL.FTZ R148, R148, R14.reuse ;  /* 0x0000000e94947220 */ /* 0x080fe20000410000 */
[----:B-----5:R-:W-:Y:S01]  /*e660*/  F2FP.PACK_AB R4, R192, R193 ;  /* 0x000000c1c004723e */ /* 0x020fe200000000ff */
[-C--:B-1----:R-:W-:Y:S01]  /*e670*/  FMUL.FTZ R42, R42, R13.reuse ;  /* 0x0000000d2a2a7220 */ /* 0x082fe20000410000 */
[----:B------:R-:W1:Y:S01]  /*e680*/  MUFU.EX2 R196, R18 ;  /* 0x0000001200c47308 */ /* 0x000e620000000800 */
[-C--:B------:R-:W-:Y:S02]  /*e690*/  FMUL.FTZ R43, R43, R13.reuse ;  /* 0x0000000d2b2b7220 */ /* 0x080fe40000410000 */
[----:B------:R-:W-:Y:S02]  /*e6a0*/  FMUL.FTZ R149, R149, R14 ;  /* 0x0000000e95957220 */ /* 0x000fe40000410000 */
[----:B------:R-:W-:Y:S01]  /*e6b0*/  FMUL.FTZ R150, R150, R13 ;  /* 0x0000000d96967220 */ /* 0x000fe20000410000 */
[----:B------:R-:W-:Y:S01]  /*e6c0*/  F2FP.PACK_AB R6, R195, R194 ;  /* 0x000000c2c306723e */ /* 0x000fe200000000ff */
[-C--:B------:R-:W-:Y:S01]  /*e6d0*/  FMUL.FTZ R172, R172, R16.reuse ;  /* 0x00000010acac7220 */ /* 0x080fe20000410000 */
[----:B------:R-:W3:Y:S01]  /*e6e0*/  MUFU.EX2 R199, R17 ;  /* 0x0000001100c77308 */ /* 0x000ee20000000800 */
[----:B------:R-:W-:-:S02]  /*e6f0*/  FMUL.FTZ R173, R173, R16 ;  /* 0x00000010adad7220 */ /* 0x000fc40000410000 */
[-C--:B------:R-:W-:Y:S02]  /*e700*/  FMUL.FTZ R144, R144, R16.reuse ;  /* 0x0000001090907220 */ /* 0x080fe40000410000 */
[C---:B------:R-:W-:Y:S01]  /*e710*/  HMMA.16816.F32 R32, R4.reuse, R24, R40 ;  /* 0x000000180420723c */ /* 0x040fe20000001828 */
[----:B------:R-:W-:Y:S01]  /*e720*/  FMUL.FTZ R145, R145, R16 ;  /* 0x0000001091917220 */ /* 0x000fe20000410000 */
[----:B------:R-:W-:Y:S01]  /*e730*/  LDSM.16.MT88.4 R40, [R214+0xb000] ;  /* 0x00b00000d628783b */ /* 0x000fe20000004200 */
[----:B------:R-:W4:Y:S01]  /*e740*/  MUFU.EX2 R15, R15 ;  /* 0x0000000f000f7308 */ /* 0x000f220000000800 */
[----:B-1----:R-:W-:Y:S01]  /*e750*/  F2FP.PACK_AB R9, R196, R197 ;  /* 0x000000c5c409723e */ /* 0x002fe200000000ff */
[-C--:B------:R-:W-:Y:S02]  /*e760*/  FMUL.FTZ R151, R151, R13.reuse ;  /* 0x0000000d97977220 */ /* 0x080fe40000410000 */
[-C--:B------:R-:W-:Y:S02]  /*e770*/  FMUL.FTZ R152, R152, R14.reuse ;  /* 0x0000000e98987220 */ /* 0x080fe40000410000 */
[----:B------:R-:W-:Y:S01]  /*e780*/  FMUL.FTZ R153, R153, R14 ;  /* 0x0000000e99997220 */ /* 0x000fe20000410000 */
[----:B---3--:R-:W-:Y:S01]  /*e790*/  F2FP.PACK_AB R11, R199, R198 ;  /* 0x000000c6c70b723e */ /* 0x008fe200000000ff */
[-C--:B------:R-:W-:Y:S01]  /*e7a0*/  FMUL.FTZ R154, R154, R13.reuse ;  /* 0x0000000d9a9a7220 */ /* 0x080fe20000410000 */
[----:B--2---:R-:W-:Y:S01]  /*e7b0*/  HMMA.16816.F32 R148, R4, R20, R148 ;  /* 0x000000140494723c */ /* 0x004fe20000001894 */
[----:B------:R-:W-:-:S02]  /*e7c0*/  FMUL.FTZ R155, R155, R13 ;  /* 0x0000000d9b9b7220 */ /* 0x000fc40000410000 */
[-C--:B------:R-:W-:Y:S02]  /*e7d0*/  FMUL.FTZ R156, R156, R16.reuse ;  /* 0x000000109c9c7220 */ /* 0x080fe40000410000 */
[----:B------:R-:W-:Y:S02]  /*e7e0*/  FMUL.FTZ R157, R157, R16 ;  /* 0x000000109d9d7220 */ /* 0x000fe40000410000 */
[-C--:B----4-:R-:W-:Y:S01]  /*e7f0*/  FMUL.FTZ R174, R174, R15.reuse ;  /* 0x0000000faeae7220 */ /* 0x090fe20000410000 */
        /* <DEDUP_REMOVED lines=10> */
[C---:B------:R-:W-:Y:S01]  /*e8a0*/  HMMA.16816.F32 R144, R8.reuse, R20, R144 ;  /* 0x000000140890723c */ /* 0x040fe20000001890 */
[----:B------:R-:W-:Y:S01]  /*e8b0*/  FMUL.FTZ R163, R163, R15 ;  /* 0x0000000fa3a37220 */ /* 0x000fe20000410000 */
[----:B------:R-:W-:Y:S01]  /*e8c0*/  MOV R175, R32 ;  /* 0x0000002000af7202 */ /* 0x000fe20000000f00 */
[-C--:B------:R-:W-:Y:S01]  /*e8d0*/  FMUL.FTZ R164, R164, R14.reuse ;  /* 0x0000000ea4a47220 */ /* 0x080fe20000410000 */
[----:B------:R-:W-:Y:S01]  /*e8e0*/  MOV R174, R33 ;  /* 0x0000002100ae7202 */ /* 0x000fe20000000f00 */
[----:B------:R-:W-:Y:S01]  /*e8f0*/  FMUL.FTZ R165, R165, R14 ;  /* 0x0000000ea5a57220 */ /* 0x000fe20000410000 */
[----:B------:R-:W-:Y:S01]  /*e900*/  MOV R173, R34 ;  /* 0x0000002200ad7202 */ /* 0x000fe20000000f00 */
[-C--:B------:R-:W-:Y:S01]  /*e910*/  FMUL.FTZ R166, R166, R13.reuse ;  /* 0x0000000da6a67220 */ /* 0x080fe20000410000 */
[----:B------:R-:W-:Y:S01]  /*e920*/  HMMA.16816.F32 R232, R8, R22, R156 ;  /* 0x0000001608e8723c */ /* 0x000fe2000000189c */
[----:B------:R-:W-:Y:S01]  /*e930*/  FMUL.FTZ R167, R167, R13 ;  /* 0x0000000da7a77220 */ /* 0x000fe20000410000 */
[----:B------:R-:W-:Y:S01]  /*e940*/  MOV R172, R35 ;  /* 0x0000002300ac7202 */ /* 0x000fe20000000f00 */
[-C--:B------:R-:W-:Y:S01]  /*e950*/  FMUL.FTZ R168, R168, R14.reuse ;  /* 0x0000000ea8a87220 */ /* 0x080fe20000410000 */
[----:B------:R-:W1:Y:S01]  /*e960*/  LDSM.16.MT88.4 R20, [R213+0xa000] ;  /* 0x00a00000d514783b */ /* 0x000e620000004200 */
[----:B------:R-:W-:-:S02]  /*e970*/  FMUL.FTZ R169, R169, R14 ;  /* 0x0000000ea9a97220 */ /* 0x000fc40000410000 */
[-C--:B------:R-:W-:Y:S01]  /*e980*/  FMUL.FTZ R170, R170, R13.reuse ;  /* 0x0000000daaaa7220 */ /* 0x080fe20000410000 */
[-C--:B------:R-:W-:Y:S01]  /*e990*/  HMMA.16816.F32 R160, R8, R28.reuse, R160 ;  /* 0x0000001c08a0723c */ /* 0x080fe200000018a0 */
[-C--:B------:R-:W-:Y:S01]  /*e9a0*/  FMUL.FTZ R171, R171, R13.reuse ;  /* 0x0000000dabab7220 */ /* 0x080fe20000410000 */
[----:B------:R-:W-:Y:S01]  /*e9b0*/  LDSM.16.MT88.4 R32, [R211+0xb000] ;  /* 0x00b00000d320783b */ /* 0x000fe20000004200 */
[-C--:B------:R-:W-:Y:S02]  /*e9c0*/  FMUL.FTZ R44, R44, R14.reuse ;  /* 0x0000000e2c2c7220 */ /* 0x080fe40000410000 */
[----:B------:R-:W-:Y:S02]  /*e9d0*/  FMUL.FTZ R45, R45, R14 ;  /* 0x0000000e2d2d7220 */ /* 0x000fe40000410000 */
[-C--:B------:R-:W-:Y:S01]  /*e9e0*/  FMUL.FTZ R46, R46, R13.reuse ;  /* 0x0000000d2e2e7220 */ /* 0x080fe20000410000 */
[----:B------:R-:W-:Y:S01]  /*e9f0*/  HMMA.16816.F32 R164, R4, R28, R164 ;  /* 0x0000001c04a4723c */ /* 0x000fe200000018a4 */
[----:B------:R-:W-:-:S02]  /*ea00*/  FMUL.FTZ R47, R47, R13 ;  /* 0x0000000d2f2f7220 */ /* 0x000fc40000410000 */
[-C--:B------:R-:W-:Y:S02]  /*ea10*/  FMUL.FTZ R56, R56, R14.reuse ;  /* 0x0000000e38387220 */ /* 0x080fe40000410000 */
[----:B------:R-:W-:Y:S02]  /*ea20*/  FMUL.FTZ R57, R57, R14 ;  /* 0x0000000e39397220 */ /* 0x000fe40000410000 */
[-C--:B------:R-:W-:Y:S01]  /*ea30*/  FMUL.FTZ R58, R58, R13.reuse ;  /* 0x0000000d3a3a7220 */ /* 0x080fe20000410000 */
[C---:B------:R-:W-:Y:S01]  /*ea40*/  HMMA.16816.F32 R168, R4.reuse, R30, R168 ;  /* 0x0000001e04a8723c */ /* 0x040fe200000018a8 */
[----:B------:R-:W2:Y:S01]  /*ea50*/  LDSM.16.MT88.4 R28, [R209+0xb000] ;  /* 0x00b00000d11c783b */ /* 0x000ea20000004200 */
[----:B------:R-:W-:Y:S01]  /*ea60*/  FMUL.FTZ R59, R59, R13 ;  /* 0x0000000d3b3b7220 */ /* 0x000fe20000410000 */
[----:B------:R-:W-:Y:S01]  /*ea70*/  MOV R159, R232 ;  /* 0x000000e8009f7202 */ /* 0x000fe20000000f00 */
[-C--:B------:R-:W-:Y:S01]  /*ea80*/  FMUL.FTZ R60, R60, R14.reuse ;  /* 0x0000000e3c3c7220 */ /* 0x080fe20000410000 */
[----:B------:R-:W-:Y:S01]  /*ea90*/  MOV R158, R233 ;  /* 0x000000e9009e7202 */ /* 0x000fe20000000f00 */
[----:B------:R-:W-:Y:S01]  /*eaa0*/  FMUL.FTZ R61, R61, R14 ;  /* 0x0000000e3d3d7220 */ /* 0x000fe20000410000 */
[----:B------:R-:W-:Y:S01]  /*eab0*/  MOV R157, R234 ;  /* 0x000000ea009d7202 */ /* 0x000fe20000000f00 */
[----:B------:R-:W-:Y:S01]  /*eac0*/  HMMA.16816.F32 R244, R4, R26, R44 ;  /* 0x0000001a04f4723c */ /* 0x000fe2000000182c */
[----:B------:R-:W3:Y:S01]  /*ead0*/  LDSM.16.MT88.4 R44, [R213+0xb000] ;  /* 0x00b00000d52c783b */ /* 0x000ee20000004200 */
[----:B------:R-:W-:Y:S01]  /*eae0*/  FMUL.FTZ R62, R62, R13 ;  /* 0x0000000d3e3e7220 */ /* 0x000fe20000410000 */
[----:B------:R-:W-:Y:S01]  /*eaf0*/  MOV R156, R235 ;  /* 0x000000eb009c7202 */ /* 0x000fe20000000f00 */
[----:B------:R-:W-:-:S02]  /*eb00*/  FMUL.FTZ R63, R63, R13 ;  /* 0x0000000d3f3f7220 */ /* 0x000fc40000410000 */
[-C--:B------:R-:W-:Y:S02]  /*eb10*/  FMUL.FTZ R72, R72, R14.reuse ;  /* 0x0000000e48487220 */ /* 0x080fe40000410000 */
[-C--:B------:R-:W-:Y:S02]  /*eb20*/  FMUL.FTZ R73, R73, R14.reuse ;  /* 0x0000000e49497220 */ /* 0x080fe40000410000 */
[-C--:B------:R-:W-:Y:S02]  /*eb30*/  FMUL.FTZ R74, R74, R13.reuse ;  /* 0x0000000d4a4a7220 */ /* 0x080fe40000410000 */
[----:B------:R-:W-:Y:S01]  /*eb40*/  FMUL.FTZ R75, R75, R13 ;  /* 0x0000000d4b4b7220 */ /* 0x000fe20000410000 */
[----:B-1----:R-:W-:Y:S01]  /*eb50*/  HMMA.16816.F32 R56, R4, R20, R56 ;  /* 0x000000140438723c */ /* 0x002fe20000001838 */
[-C--:B------:R-:W-:Y:S02]  /*eb60*/  FMUL.FTZ R76, R76, R14.reuse ;  /* 0x0000000e4c4c7220 */ /* 0x080fe40000410000 */
[----:B------:R-:W-:-:S02]  /*eb70*/  FMUL.FTZ R77, R77, R14 ;  /* 0x0000000e4d4d7220 */ /* 0x000fc40000410000 */
[-C--:B------:R-:W-:Y:S02]  /*eb80*/  FMUL.FTZ R88, R88, R14.reuse ;  /* 0x0000000e58587220 */ /* 0x080fe40000410000 */
[-C--:B------:R-:W-:Y:S01]  /*eb90*/  FMUL.FTZ R78, R78, R13.reuse ;  /* 0x0000000d4e4e7220 */ /* 0x080fe20000410000 */
[----:B------:R-:W-:Y:S01]  /*eba0*/  HMMA.16816.F32 R60, R4, R22, R60 ;  /* 0x00000016043c723c */ /* 0x000fe2000000183c */
[----:B------:R-:W-:Y:S02]  /*ebb0*/  FMUL.FTZ R79, R79, R13 ;  /* 0x0000000d4f4f7220 */ /* 0x000fe40000410000 */
[-C--:B------:R-:W-:Y:S02]  /*ebc0*/  FMUL.FTZ R89, R89, R14.reuse ;  /* 0x0000000e59597220 */ /* 0x080fe40000410000 */
[-C--:B------:R-:W-:Y:S02]  /*ebd0*/  FMUL.FTZ R92, R92, R14.reuse ;  /* 0x0000000e5c5c7220 */ /* 0x080fe40000410000 */
[----:B------:R-:W-:-:S02]  /*ebe0*/  FMUL.FTZ R93, R93, R14 ;  /* 0x0000000e5d5d7220 */ /* 0x000fc40000410000 */
[-C--:B------:R-:W-:Y:S02]  /*ebf0*/  FMUL.FTZ R90, R90, R13.reuse ;  /* 0x0000000d5a5a7220 */ /* 0x080fe40000410000 */
[-C--:B------:R-:W-:Y:S01]  /*ec00*/  FMUL.FTZ R91, R91, R13.reuse ;  /* 0x0000000d5b5b7220 */ /* 0x080fe20000410000 */
[C---:B--2---:R-:W-:Y:S01]  /*ec10*/  HMMA.16816.F32 R72, R4.reuse, R28, R72 ;  /* 0x0000001c0448723c */ /* 0x044fe20000001848 */
        /* <DEDUP_REMOVED lines=21> */
[----:B------:R-:W-:Y:S02]  /*ed70*/  FMUL.FTZ R127, R127, R13 ;  /* 0x0000000d7f7f7220 */ /* 0x000fe40000410000 */
[-C--:B------:R-:W-:Y:S02]  /*ed80*/  FMUL.FTZ R36, R36, R16.reuse ;  /* 0x0000001024247220 */ /* 0x080fe40000410000 */
[-C--:B------:R-:W-:Y:S01]  /*ed90*/  FMUL.FTZ R37, R37, R16.reuse ;  /* 0x0000001025257220 */ /* 0x080fe20000410000 */
[----:B------:R-:W-:Y:S01]  /*eda0*/  HMMA.16816.F32 R108, R4, R42, R108 ;  /* 0x0000002a046c723c */ /* 0x000fe2000000186c */
[-C--:B------:R-:W-:Y:S02]  /*edb0*/  FMUL.FTZ R38, R38, R15.reuse ;  /* 0x0000000f26267220 */ /* 0x080fe40000410000 */
[----:B------:R-:W-:Y:S02]  /*edc0*/  FMUL.FTZ R39, R39, R15 ;  /* 0x0000000f27277220 */ /* 0x000fe40000410000 */
[----:B------:R-:W-:-:S02]  /*edd0*/  FMUL.FTZ R48, R48, R16 ;  /* 0x0000001030307220 */ /* 0x000fc40000410000 */
[-C--:B------:R-:W-:Y:S01]  /*ede0*/  FMUL.FTZ R49, R49, R16.reuse ;  /* 0x0000001031317220 */ /* 0x080fe20000410000 */
[C---:B---3--:R-:W-:Y:S01]  /*edf0*/  HMMA.16816.F32 R120, R4.reuse, R44, R120 ;  /* 0x0000002c0478723c */ /* 0x048fe20000001878 */
        /* <DEDUP_REMOVED lines=8> */
[----:B------:R-:W-:Y:S01]  /*ee80*/  FFMA.FTZ R4, R139, c[0x0][0x23c], -R12 ;  /* 0x00008f008b047a23 */ /* 0x000fe2000001080c */
[----:B------:R-:W-:Y:S01]  /*ee90*/  HMMA.16816.F32 R36, R8, R24, R36 ;  /* 0x000000180824723c */ /* 0x000fe20000001824 */
[----:B------:R-:W-:Y:S02]  /*eea0*/  FMUL.FTZ R65, R65, R16 ;  /* 0x0000001041417220 */ /* 0x000fe40000410000 */
[----:B------:R1:W-:Y:S01]  /*eeb0*/  MUFU.EX2 R25, R4 ;  /* 0x0000000400197308 */ /* 0x0003e20000000800 */
[-C--:B------:R-:W-:Y:S02]  /*eec0*/  FMUL.FTZ R66, R66, R15.reuse ;  /* 0x0000000f42427220 */ /* 0x080fe40000410000 */
[----:B------:R-:W-:-:S02]  /*eed0*/  FMUL.FTZ R67, R67, R15 ;  /* 0x0000000f43437220 */ /* 0x000fc40000410000 */
[C---:B------:R-:W-:Y:S01]  /*eee0*/  HMMA.16816.F32 R232, R8.reuse, R26, R48 ;  /* 0x0000001a08e8723c */ /* 0x040fe20000001830 */
[-C--:B------:R-:W-:Y:S02]  /*eef0*/  FMUL.FTZ R68, R68, R16.reuse ;  /* 0x0000001044447220 */ /* 0x080fe40000410000 */
[----:B------:R-:W-:Y:S02]  /*ef00*/  FMUL.FTZ R69, R69, R16 ;  /* 0x0000001045457220 */ /* 0x000fe40000410000 */
[----:B------:R-:W-:Y:S02]  /*ef10*/  FMUL.FTZ R70, R70, R15 ;  /* 0x0000000f46467220 */ /* 0x000fe40000410000 */
[----:B------:R-:W-:Y:S01]  /*ef20*/  MOV R48, R159 ;  /* 0x0000009f00307202 */ /* 0x000fe20000000f00 */
[C---:B------:R-:W-:Y:S01]  /*ef30*/  HMMA.16816.F32 R52, R8.reuse, R20, R52 ;  /* 0x000000140834723c */ /* 0x040fe20000001834 */
[----:B------:R-:W-:Y:S01]  /*ef40*/  MOV R49, R158 ;  /* 0x0000009e00317202 */ /* 0x000fe20000000f00 */
[----:B------:R-:W-:Y:S01]  /*ef50*/  FMUL.FTZ R71, R71, R15 ;  /* 0x0000000f47477220 */ /* 0x000fe20000410000 */
[----:B------:R-:W-:Y:S01]  /*ef60*/  MOV R50, R157 ;  /* 0x0000009d00327202 */ /* 0x000fe20000000f00 */
[----:B-1----:R-:W-:Y:S01]  /*ef70*/  FFMA.FTZ R4, R138, c[0x0][0x23c], -R12 ;  /* 0x00008f008a047a23 */ /* 0x002fe2000001080c */
[----:B------:R-:W-:Y:S01]  /*ef80*/  MOV R51, R156 ;  /* 0x0000009c00337202 */ /* 0x000fe20000000f00 */
[-C--:B------:R-:W-:Y:S01]  /*ef90*/  FMUL.FTZ R80, R80, R16.reuse ;  /* 0x0000001050507220 */ /* 0x080fe20000410000 */
[----:B------:R-:W1:Y:S01]  /*efa0*/  LDSM.16.MT88.4 R156, [R209+0xa800] ;  /* 0x00a80000d19c783b */ /* 0x000e620000004200 */
[----:B------:R2:W3:Y:S01]  /*efb0*/  MUFU.EX2 R27, R4 ;  /* 0x00000004001b7308 */ /* 0x0004e20000000800 */
[----:B------:R-:W-:Y:S01]  /*efc0*/  HMMA.16816.F32 R204, R8, R22, R64 ;  /* 0x0000001608cc723c */ /* 0x000fe20000001840 */
[----:B------:R-:W-:Y:S01]  /*efd0*/  FMUL.FTZ R81, R81, R16 ;  /* 0x0000001051517220 */ /* 0x000fe20000410000 */
[----:B------:R-:W4:Y:S01]  /*efe0*/  LDSM.16.MT88.4 R64, [R213+0xa800] ;  /* 0x00a80000d540783b */ /* 0x000f220000004200 */
[----:B------:R-:W-:-:S02]  /*eff0*/  FMUL.FTZ R82, R82, R15 ;  /* 0x0000000f52527220 */ /* 0x000fc40000410000 */
[-C--:B------:R-:W-:Y:S02]  /*f000*/  FMUL.FTZ R83, R83, R15.reuse ;  /* 0x0000000f53537220 */ /* 0x080fe40000410000 */
[-C--:B------:R-:W-:Y:S01]  /*f010*/  FMUL.FTZ R128, R128, R16.reuse ;  /* 0x0000001080807220 */ /* 0x080fe20000410000 */
[C---:B------:R-:W-:Y:S01]  /*f020*/  HMMA.16816.F32 R68, R8.reuse, R28, R68 ;  /* 0x0000001c0844723c */ /* 0x040fe20000001844 */
[-C--:B------:R-:W-:Y:S02]  /*f030*/  FMUL.FTZ R129, R129, R16.reuse ;  /* 0x0000001081817220 */ /* 0x080fe40000410000 */
[-C--:B------:R-:W-:Y:S02]  /*f040*/  FMUL.FTZ R130, R130, R15.reuse ;  /* 0x0000000f82827220 */ /* 0x080fe40000410000 */
[----:B------:R-:W-:Y:S02]  /*f050*/  FMUL.FTZ R131, R131, R15 ;  /* 0x0000000f83837220 */ /* 0x000fe40000410000 */
[----:B--2---:R-:W-:Y:S01]  /*f060*/  FFMA.FTZ R4, R132, c[0x0][0x23c], -R12 ;  /* 0x00008f0084047a23 */ /* 0x004fe2000001080c */
[----:B------:R-:W-:Y:S01]  /*f070*/  HMMA.16816.F32 R184, R8, R30, R80 ;  /* 0x0000001e08b8723c */ /* 0x000fe20000001850 */
[-C--:B------:R-:W-:Y:S01]  /*f080*/  FMUL.FTZ R84, R84, R16.reuse ;  /* 0x0000001054547220 */ /* 0x080fe20000410000 */
[----:B------:R-:W-:Y:S01]  /*f090*/  LDSM.16.MT88.4 R80, [R209+0xb800] ;  /* 0x00b80000d150783b */ /* 0x000fe20000004200 */
[----:B------:R2:W-:Y:S01]  /*f0a0*/  MUFU.EX2 R132, R4 ;  /* 0x0000000400847308 */ /* 0x0005e20000000800 */
[----:B------:R-:W-:-:S02]  /*f0b0*/  FMUL.FTZ R85, R85, R16 ;  /* 0x0000001055557220 */ /* 0x000fc40000410000 */
[-C--:B------:R-:W-:Y:S02]  /*f0c0*/  FMUL.FTZ R86, R86, R15.reuse ;  /* 0x0000000f56567220 */ /* 0x080fe40000410000 */
[C---:B------:R-:W-:Y:S01]  /*f0d0*/  HMMA.16816.F32 R28, R8.reuse, R46, R128 ;  /* 0x0000002e081c723c */ /* 0x040fe20000001880 */
[-C--:B------:R-:W-:Y:S02]  /*f0e0*/  FMUL.FTZ R87, R87, R15.reuse ;  /* 0x0000000f57577220 */ /* 0x080fe40000410000 */
[-C--:B------:R-:W-:Y:S02]  /*f0f0*/  FMUL.FTZ R96, R96, R16.reuse ;  /* 0x0000001060607220 */ /* 0x080fe40000410000 */
[-C--:B------:R-:W-:Y:S02]  /*f100*/  FMUL.FTZ R97, R97, R16.reuse ;  /* 0x0000001061617220 */ /* 0x080fe40000410000 */
[----:B------:R-:W-:Y:S01]  /*f110*/  FMUL.FTZ R98, R98, R15 ;  /* 0x0000000f62627220 */ /* 0x000fe20000410000 */
[----:B---3--:R-:W-:Y:S01]  /*f120*/  F2FP.PACK_AB R128, R27, R25 ;  /* 0x000000191b80723e */ /* 0x008fe200000000ff */
[----:B------:R-:W-:Y:S01]  /*f130*/  FMUL.FTZ R99, R99, R15 ;  /* 0x0000000f63637220 */ /* 0x000fe20000410000 */
[----:B------:R-:W-:Y:S01]  /*f140*/  HMMA.16816.F32 R84, R8, R32, R84 ;  /* 0x000000200854723c */ /* 0x000fe20000001854 */
[----:B--2---:R-:W-:Y:S01]  /*f150*/  FFMA.FTZ R4, R176, c[0x0][0x23c], -R12 ;  /* 0x00008f00b0047a23 */ /* 0x004fe2000001080c */
[----:B------:R-:W-:Y:S01]  /*f160*/  MOV R176, R175 ;  /* 0x000000af00b07202 */ /* 0x000fe20000000f00 */
[----:B------:R-:W-:-:S02]  /*f170*/  FMUL.FTZ R112, R112, R16 ;  /* 0x0000001070707220 */ /* 0x000fc40000410000 */
[----:B------:R-:W2:Y:S01]  /*f180*/  MUFU.EX2 R26, R4 ;  /* 0x00000004001a7308 */ /* 0x000ea20000000800 */
[-C--:B------:R-:W-:Y:S02]  /*f190*/  FMUL.FTZ R113, R113, R16.reuse ;  /* 0x0000001071717220 */ /* 0x080fe40000410000 */
[-C--:B------:R-:W-:Y:S02]  /*f1a0*/  FMUL.FTZ R114, R114, R15.reuse ;  /* 0x0000000f72727220 */ /* 0x080fe40000410000 */
[-C--:B------:R-:W-:Y:S02]  /*f1b0*/  FMUL.FTZ R115, R115, R15.reuse ;  /* 0x0000000f73737220 */ /* 0x080fe40000410000 */
[-C--:B------:R-:W-:Y:S02]  /*f1c0*/  FMUL.FTZ R116, R116, R16.reuse ;  /* 0x0000001074747220 */ /* 0x080fe40000410000 */
[----:B------:R-:W-:Y:S02]  /*f1d0*/  FMUL.FTZ R117, R117, R16 ;  /* 0x0000001075757220 */ /* 0x000fe40000410000 */
[----:B------:R-:W-:-:S02]  /*f1e0*/  FMUL.FTZ R118, R118, R15 ;  /* 0x0000000f76767220 */ /* 0x000fc40000410000 */
[-C--:B------:R-:W-:Y:S02]  /*f1f0*/  FMUL.FTZ R119, R119, R15.reuse ;  /* 0x0000000f77777220 */ /* 0x080fe40000410000 */
[----:B------:R-:W-:Y:S01]  /*f200*/  FMUL.FTZ R100, R100, R16 ;  /* 0x0000001064647220 */ /* 0x000fe20000410000 */
[----:B--2---:R-:W-:Y:S01]  /*f210*/  F2FP.PACK_AB R130, R26, R132 ;  /* 0x000000841a82723e */ /* 0x004fe200000000ff */
[----:B------:R-:W-:Y:S02]  /*f220*/  FFMA.FTZ R4, R141, c[0x0][0x23c], -R3 ;  /* 0x00008f008d047a23 */ /* 0x000fe40000010803 */
[----:B------:R-:W-:Y:S01]  /*f230*/  FMUL.FTZ R101, R101, R16 ;  /* 0x0000001065657220 */ /* 0x000fe20000410000 */
[----:B------:R-:W-:Y:S01]  /*f240*/  HMMA.16816.F32 R116, R8, R44, R116 ;  /* 0x0000002c0874723c */ /* 0x000fe20000001874 */
[----:B------:R2:W-:Y:S01]  /*f250*/  MUFU.EX2 R21, R4 ;  /* 0x0000000400157308 */ /* 0x0005e20000000800 */
[-C--:B------:R-:W-:Y:S02]  /*f260*/  FMUL.FTZ R102, R102, R15.reuse ;  /* 0x0000000f66667220 */ /* 0x080fe40000410000 */
[----:B------:R-:W-:-:S07]  /*f270*/  FMUL.FTZ R103, R103, R15 ;  /* 0x0000000f67677220 */ /* 0x000fce0000410000 */
[----:B------:R-:W-:Y:S01]  /*f280*/  HMMA.16816.F32 R100, R8, R40, R100 ;  /* 0x000000280864723c */ /* 0x000fe20000001864 */
[----:B--2---:R-:W-:-:S04]  /*f290*/  FFMA.FTZ R4, R143, c[0x0][0x23c], -R3 ;  /* 0x00008f008f047a23 */ /* 0x004fc80000010803 */
[----:B------:R2:W3:Y:S02]  /*f2a0*/  MUFU.EX2 R23, R4 ;  /* 0x0000000400177308 */ /* 0x0004e40000000800 */
[--C-:B--2---:R-:W-:Y:S01]  /*f2b0*/  FFMA.FTZ R4, R140, c[0x0][0x23c], -R3.reuse ;  /* 0x00008f008c047a23 */ /* 0x104fe20000010803 */
[----:B---3--:R-:W-:Y:S01]  /*f2c0*/  F2FP.PACK_AB R129, R23, R21 ;  /* 0x000000151781723e */ /* 0x008fe200000000ff */
[----:B------:R-:W-:Y:S01]  /*f2d0*/  FFMA.FTZ R3, R177, c[0x0][0x23c], -R3 ;  /* 0x00008f00b1037a23 */ /* 0x000fe20000010803 */
[----:B------:R-:W-:-:S03]  /*f2e0*/  MOV R177, R174 ;  /* 0x000000ae00b17202 */ /* 0x000fc60000000f00 */
[----:B------:R2:W-:Y:S08]  /*f2f0*/  MUFU.EX2 R24, R4 ;  /* 0x0000000400187308 */ /* 0x0005f00000000800 */
[----:B------:R3:W5:Y:S01]  /*f300*/  MUFU.EX2 R22, R3 ;  /* 0x0000000300167308 */ /* 0x0007620000000800 */
[----:B--2---:R-:W2:Y:S01]  /*f310*/  LDSM.16.MT88.4 R4, [R213+0xb800] ;  /* 0x00b80000d504783b */ /* 0x004ea20000004200 */
[----:B---3--:R-:W-:Y:S01]  /*f320*/  FFMA.FTZ R3, R133, c[0x0][0x23c], -R2 ;  /* 0x00008f0085037a23 */ /* 0x008fe20000010802 */
[----:B-----5:R-:W-:-:S05]  /*f330*/  F2FP.PACK_AB R131, R22, R24 ;  /* 0x000000181683723e */ /* 0x020fca00000000ff */
[----:B------:R3:W-:Y:S02]  /*f340*/  MUFU.EX2 R20, R3 ;  /* 0x0000000300147308 */ /* 0x0007e40000000800 */
[C---:B-1----:R-:W-:Y:S08]  /*f350*/  HMMA.16816.F32 R144, R128.reuse, R156, R144 ;  /* 0x0000009c8090723c */ /* 0x042ff00000001890 */
[----:B----4-:R-:W-:Y:S01]  /*f360*/  HMMA.16816.F32 R52, R128, R64, R52 ;  /* 0x000000408034723c */ /* 0x010fe20000001834 */
[----:B---3--:R-:W-:-:S04]  /*f370*/  FFMA.FTZ R3, R142, c[0x0][0x23c], -R2 ;  /* 0x00008f008e037a23 */ /* 0x008fc80000010802 */
[----:B------:R1:W3:Y:S03]  /*f380*/  MUFU.EX2 R19, R3 ;  /* 0x0000000300137308 */ /* 0x0002e60000000800 */
[C---:B------:R-:W-:Y:S01]  /*f390*/  HMMA.16816.F32 R140, R8.reuse, R34, R96 ;  /* 0x00000022088c723c */ /* 0x040fe20000001860 */
[----:B------:R-:W4:Y:S07]  /*f3a0*/  LDSM.16.MT88.4 R96, [R211+0xb800] ;  /* 0x00b80000d360783b */ /* 0x000f2e0000004200 */
[----:B------:R-:W-:Y:S01]  /*f3b0*/  HMMA.16816.F32 R32, R8, R42, R112 ;  /* 0x0000002a0820723c */ /* 0x000fe20000001870 */
[----:B------:R-:W5:Y:S01]  /*f3c0*/  LDSM.16.MT88.4 R112, [R214+0xb800] ;  /* 0x00b80000d670783b */ /* 0x000f620000004200 */
[--C-:B-1----:R-:W-:Y:S01]  /*f3d0*/  FFMA.FTZ R3, R178, c[0x0][0x23c], -R2.reuse ;  /* 0x00008f00b2037a23 */ /* 0x102fe20000010802 */
[----:B---3--:R-:W-:Y:S01]  /*f3e0*/  F2FP.PACK_AB R124, R19, R20 ;  /* 0x00000014137c723e */ /* 0x008fe200000000ff */
[----:B------:R-:W-:Y:S01]  /*f3f0*/  FFMA.FTZ R2, R180, c[0x0][0x23c], -R2 ;  /* 0x00008f00b4027a23 */ /* 0x000fe20000010802 */
[----:B------:R-:W-:Y:S01]  /*f400*/  MOV R178, R173 ;  /* 0x000000ad00b27202 */ /* 0x000fe20000000f00 */
[----:B------:R-:W-:Y:S01]  /*f410*/  MUFU.EX2 R18, R3 ;  /* 0x0000000300127308 */ /* 0x000fe20000000800 */
[----:B------:R-:W-:Y:S01]  /*f420*/  FFMA.FTZ R11, R251, R16, R202 ;  /* 0x00000010fb0b7223 */ /* 0x000fe200000100ca */
[----:B--2---:R-:W-:Y:S01]  /*f430*/  HMMA.16816.F32 R116, R128, R4, R116 ;  /* 0x000000048074723c */ /* 0x004fe20000001874 */
[----:B------:R-:W-:-:S02]  /*f440*/  FFMA.FTZ R8, R250, R15, R197 ;  /* 0x0000000ffa087223 */ /* 0x000fc400000100c5 */
[----:B------:R-:W-:Y:S02]  /*f450*/  FADD.FTZ R11, R201, R11 ;  /* 0x0000000bc90b7221 */ /* 0x000fe40000010000 */
[----:B------:R-:W-:Y:S01]  /*f460*/  FADD.FTZ R10, R196, R8 ;  /* 0x00000008c40a7221 */ /* 0x000fe20000010000 */
[----:B------:R1:W2:Y:S02]  /*f470*/  MUFU.EX2 R17, R2 ;  /* 0x0000000200117308 */ /* 0x0002a40000000800 */
[C---:B------:R-:W-:Y:S08]  /*f480*/  HMMA.16816.F32 R68, R128.reuse, R80, R68 ;  /* 0x000000508044723c */ /* 0x040ff00000001844 */
[----:B----4-:R-:W-:Y:S01]  /*f490*/  HMMA.16816.F32 R84, R128, R96, R84 ;  /* 0x000000608054723c */ /* 0x010fe20000001854 */
[----:B-1----:R-:W-:Y:S01]  /*f4a0*/  FFMA.FTZ R2, R179, c[0x0][0x23c], -R0 ;  /* 0x00008f00b3027a23 */ /* 0x002fe20000010800 */
[----:B--2---:R-:W-:-:S02]  /*f4b0*/  F2FP.PACK_AB R126, R17, R18 ;  /* 0x00000012117e723e */ /* 0x004fc400000000ff */
[----:B------:R-:W-:Y:S01]  /*f4c0*/  MOV R179, R172 ;  /* 0x000000ac00b37202 */ /* 0x000fe20000000f00 */
[----:B------:R1:W-:Y:S01]  /*f4d0*/  MUFU.EX2 R12, R2 ;  /* 0x00000002000c7308 */ /* 0x0003e20000000800 */
[----:B------:R-:W2:Y:S02]  /*f4e0*/  LDSM.16.MT88.4 R172, [R211+0xa800] ;  /* 0x00a80000d3ac783b */ /* 0x000ea40000004200 */
[----:B-----5:R-:W-:Y:S01]  /*f4f0*/  HMMA.16816.F32 R100, R128, R112, R100 ;  /* 0x000000708064723c */ /* 0x020fe20000001864 */
[----:B-1----:R-:W-:-:S04]  /*f500*/  FFMA.FTZ R2, R181, c[0x0][0x23c], -R0 ;  /* 0x00008f00b5027a23 */ /* 0x002fc80000010800 */
[----:B------:R1:W3:Y:S02]  /*f510*/  MUFU.EX2 R3, R2 ;  /* 0x0000000200037308 */ /* 0x0002e40000000800 */
[--C-:B-1----:R-:W-:Y:S01]  /*f520*/  FFMA.FTZ R2, R183, c[0x0][0x23c], -R0.reuse ;  /* 0x00008f00b7027a23 */ /* 0x102fe20000010800 */
[----:B---3--:R-:W-:Y:S01]  /*f530*/  F2FP.PACK_AB R125, R3, R12 ;  /* 0x0000000c037d723e */ /* 0x008fe200000000ff */
[----:B------:R-:W-:Y:S01]  /*f540*/  FFMA.FTZ R0, R182, c[0x0][0x23c], -R0 ;  /* 0x00008f00b6007a23 */ /* 0x000fe20000010800 */
[----:B--2---:R-:W-:Y:S03]  /*f550*/  HMMA.16816.F32 R160, R128, R172, R160 ;  /* 0x000000ac80a0723c */ /* 0x004fe600000018a0 */
[----:B------:R-:W-:Y:S08]  /*f560*/  MUFU.EX2 R2, R2 ;  /* 0x0000000200027308 */ /* 0x000ff00000000800 */
[----:B------:R-:W1:Y:S02]  /*f570*/  MUFU.EX2 R0, R0 ;  /* 0x0000000000007308 */ /* 0x000e640000000800 */
[----:B-1----:R-:W-:-:S07]  /*f580*/  F2FP.PACK_AB R127, R0, R2 ;  /* 0x00000002007f723e */ /* 0x002fce00000000ff */
[C---:B------:R-:W-:Y:S08]  /*f590*/  HMMA.16816.F32 R148, R124.reuse, R156, R148 ;  /* 0x0000009c7c94723c */ /* 0x040ff00000001894 */
[-C--:B------:R-:W-:Y:S08]  /*f5a0*/  HMMA.16816.F32 R152, R124, R158.reuse, R152 ;  /* 0x0000009e7c98723c */ /* 0x080ff00000001898 */
[----:B------:R-:W-:Y:S01]  /*f5b0*/  HMMA.16816.F32 R156, R128, R158, R48 ;  /* 0x0000009e809c723c */ /* 0x000fe20000001830 */
[----:B------:R-:W1:Y:S07]  /*f5c0*/  LDSM.16.MT88.4 R48, [R214+0xa800] ;  /* 0x00a80000d630783b */ /* 0x000e6e0000004200 */
[C---:B------:R-:W-:Y:S07]  /*f5d0*/  HMMA.16816.F32 R120, R124.reuse, R4, R120 ;  /* 0x000000047c78723c */ /* 0x040fee0000001878 */
        /* <DEDUP_REMOVED lines=49> */
.L_x_1049:
[----:B------:R-:W-:-:S06]  /*f8f0*/  UISETP.GT.AND UP0, UPT, UR20, UR9, UPT ;  /* 0x000000091400728c */ /* 0x000fcc000bf04270 */
[----:B------:R-:W-:-:S13]  /*f900*/  PLOP3.LUT P0, PT, PT, PT, UP0, 0x80, 0x0 ;  /* 0x000000000000781c */ /* 0x000fda0003f0f008 */
[----:B------:R-:W-:Y:S05]  /*f910*/  @!P0 BRA `(.L_x_1054) ;  /* 0x00002a5000008947 */ /* 0x000fea0003800000 */
[----:B------:R-:W2:Y:S01]  /*f920*/  LDL.LU.64 R6, [R1+0x38] ;  /* 0x0000380001067983 */ /* 0x000ea20000300a00 */
[----:B------:R-:W-:Y:S01]  /*f930*/  UMOV UR8, 0x4 ;  /* 0x0000000400087882 */ /* 0x000fe20000000000 */
[----:B------:R-:W-:Y:S01]  /*f940*/  MOV R132, R135 ;  /* 0x0000008700847202 */ /* 0x000fe20000000f00 */
[----:B------:R-:W-:Y:S01]  /*f950*/  ULDC.64 UR4, c[0x0][0x1a0] ;  /* 0x0000680000047ab9 */ /* 0x000fe20000000a00 */
[----:B------:R-:W2:Y:S01]  /*f960*/  LDL.LU.64 R4, [R1+0x30] ;  /* 0x0000300001047983 */ /* 0x000ea20000300a00 */
[----:B------:R-:W-:Y:S01]  /*f970*/  USHF.L.U64.HI UR5, UR4, UR8, UR5 ;  /* 0x0000000804057299 */ /* 0x000fe20008010205 */
[----:B------:R-:W-:Y:S01]  /*f980*/  MOV R3, R136 ;  /* 0x0000008800037202 */ /* 0x000fe20000000f00 */
[----:B------:R-:W-:Y:S01]  /*f990*/  USHF.L.U32 UR4, UR4, 0x4, URZ ;  /* 0x0000000404047899 */ /* 0x000fe2000800063f */
[----:B------:R-:W-:Y:S01]  /*f9a0*/  IMAD.MOV.U32 R139, RZ, RZ, R137 ;  /* 0x000000ffff8b7224 */ /* 0x000fe200078e0089 */
[----:B------:R-:W-:Y:S02]  /*f9b0*/  MOV R138, R134 ;  /* 0x00000086008a7202 */ /* 0x000fe40000000f00 */
[----:B------:R-:W-:-:S02]  /*f9c0*/  USHF.L.U64.HI UR10, UR4, 0x1, UR5 ;  /* 0x00000001040a7899 */ /* 0x000fc40008010205 */
[----:B------:R-:W-:Y:S01]  /*f9d0*/  USHF.L.U32 UR14, UR4, 0x1, URZ ;  /* 0x00000001040e7899 */ /* 0x000fe2000800063f */
[----:B--2---:R-:W-:-:S05]  /*f9e0*/  IMAD.MOV.U32 R5, RZ, RZ, R7 ;  /* 0x000000ffff057224 */ /* 0x004fca00078e0007 */
[----:B------:R1:W-:Y:S01]  /*f9f0*/  STL.64 [R1], R4 ;  /* 0x0000000401007387 */ /* 0x0003e20000100a00 */
[----:B------:R-:W-:Y:S05]  /*fa00*/  BRA `(.L_x_1055) ;  /* 0x000001b000007947 */ /* 0x000fea0003800000 */
.L_x_1057:
        /* <DEDUP_REMOVED lines=16> */
[----:B------:R-:W-:Y:S04]  /*fb10*/  LEA.HI.X R135, R0, c[0x0][0x16c], R2, 0x1, P1 ;  /* 0x00005b0000877a11 */ /* 0x000fe800008f0c02 */
        /* <DEDUP_REMOVED lines=10> */
.L_x_1055:
[----:B-1----:R-:W2:Y:S01]  /*fbc0*/  LDL.64 R4, [R1] ;  /* 0x0000000001047983 */ /* 0x002ea20000100a00 */
[----:B------:R-:W-:Y:S04]  /*fbd0*/  DEPBAR.LE SB0, 0x0 ;  /* 0x000080000000791a */ /* 0x000fe80000000000 */
[----:B------:R-:W-:Y:S01]  /*fbe0*/  BAR.SYNC.DEFER_BLOCKING 0x0 ;  /* 0x0000000000007b1d */ /* 0x000fe20000010000 */
[----:B------:R-:W-:Y:S04]  /*fbf0*/  UIADD3 UR8, UR20, -0x1, URZ ;  /* 0xffffffff14087890 */ /* 0x000fe8000fffe03f */
[----:B------:R-:W-:Y:S02]  /*fc00*/  USHF.R.S32.HI UR5, URZ, 0x1f, UR8 ;  /* 0x0000001f3f057899 */ /* 0x000fe40008011408 */
[----:B------:R-:W-:Y:S01]  /*fc10*/  UIMAD UR4, UR13, UR8, URZ ;  /* 0x000000080d0472a4 */ /* 0x000fe2000f8e023f */
[----:B------:R-:W-:Y:S01]  /*fc20*/  IMAD.U32 R6, RZ, RZ, UR8 ;  /* 0x00000008ff067e24 */ /* 0x000fe2000f8e00ff */
        /* <DEDUP_REMOVED lines=12> */
[----:B------:R-:W-:Y:S02]  /*fcf0*/  PLOP3.LUT P0, PT, PT, PT, UP0, 0x80, 0x0 ;  /* 0x000000000000781c */ /* 0x000fe40003f0f008 */
[----:B------:R1:W-:Y:S05]  /*fd00*/  LDGSTS.E.BYPASS.LTC128B.128 [R223+0xb000], [R4.64+0x80] ;  /* 0x0b00008004df7fae */ /* 0x0003ea000b901d52 */
[----:B------:R1:W-:Y:S05]  /*fd10*/  LDGSTS.E.BYPASS.LTC128B.128 [R223+0xa800], [R6.64] ;  /* 0x0a80000006df7fae */ /* 0x0003ea000b901d52 */
[----:B------:R1:W-:Y:S05]  /*fd20*/  LDGSTS.E.BYPASS.LTC128B.128 [R223+0xb800], [R6.64+0x80] ;  /* 0x0b80008006df7fae */ /* 0x0003ea000b901d52 */
[----:B------:R-:W-:Y:S05]  /*fd30*/  LDSM.16.M88.4 R32, [R210] ;  /* 0x00000000d220783b */ /* 0x000fea0000000200 */
[----:B------:R-:W1:Y:S05]  /*fd40*/  LDSM.16.M88.4 R16, [R208+0x8000] ;  /* 0x00800000d010783b */ /* 0x000e6a0000000200 */
[----:B------:R-:W2:Y:S05]  /*fd50*/  LDSM.16.M88.4 R28, [R210+0x2000] ;  /* 0x00200000d21c783b */ /* 0x000eaa0000000200 */
[----:B------:R-:W3:Y:S05]  /*fd60*/  LDSM.16.M88.4 R140, [R208+0x8800] ;  /* 0x00880000d08c783b */ /* 0x000eea0000000200 */
[----:B------:R-:W0:Y:S05]  /*fd70*/  LDGDEPBAR ;  /* 0x00000000000079af */ /* 0x000e2a0000000000 */
[----:B------:R-:W-:Y:S05]  /*fd80*/  LDSM.16.M88.4 R176, [R212] ;  /* 0x00000000d4b0783b */ /* 0x000fea0000000200 */
[----:B------:R-:W4:Y:S05]  /*fd90*/  LDSM.16.M88.4 R180, [R219] ;  /* 0x00000000dbb4783b */ /* 0x000f2a0000000200 */
[----:B------:R-:W5:Y:S05]  /*fda0*/  LDSM.16.M88.4 R184, [R212+0x2000] ;  /* 0x00200000d4b8783b */ /* 0x000f6a0000000200 */
[----:B------:R-:W4:Y:S01]  /*fdb0*/  LDSM.16.M88.4 R188, [R222] ;  /* 0x00000000debc783b */ /* 0x000f220000000200 */
[-C--:B-1----:R-:W-:Y:S04]  /*fdc0*/  HMMA.16816.F32 R4, R32, R16.reuse, RZ ;  /* 0x000000102004723c */ /* 0x082fe800000018ff */
[----:B------:R-:W-:Y:S05]  /*fdd0*/  LDSM.16.M88.4 R192, [R218] ;  /* 0x00000000dac0783b */ /* 0x000fea0000000200 */
[----:B------:R-:W1:Y:S01]  /*fde0*/  LDSM.16.M88.4 R196, [R216+0x8000] ;  /* 0x00800000d8c4783b */ /* 0x000e620000000200 */
[C---:B--2---:R-:W-:Y:S04]  /*fdf0*/  HMMA.16816.F32 R8, R28.reuse, R16, RZ ;  /* 0x000000101c08723c */ /* 0x044fe800000018ff */
[----:B------:R-:W2:Y:S04]  /*fe00*/  LDSM.16.M88.4 R200, [R218+0x2000] ;  /* 0x00200000dac8783b */ /* 0x000ea80000000200 */
        /* <DEDUP_REMOVED lines=86> */
.L_x_1056:
[----:B------:R-:W2:Y:S01]  /*10370*/  S2R R2, SR_TID.X ;  /* 0x0000000000027919 */ /* 0x000ea20000002100 */
[----:B------:R-:W-:Y:S01]  /*10380*/  MOV R0, UR8 ;  /* 0x0000000800007c02 */ /* 0x000fe20008000f00 */
[----:B------:R-:W-:Y:S02]  /*10390*/  UISETP.GT.AND UP0, UPT, UR8, UR9, UPT ;  /* 0x000000090800728c */ /* 0x000fe4000bf04270 */
[----:B------:R-:W-:Y:S04]  /*103a0*/  UMOV UR20, UR8 ;  /* 0x0000000800147c82 */ /* 0x000fe80008000000 */
[----:B------:R-:W-:Y:S01]  /*103b0*/  LDSM.16.MT88.4 R184, [R211+0xa000] ;  /* 0x00a00000d3b8783b */ /* 0x000fe20000004200 */
[----:B--2---:R-:W-:Y:S04]  /*103c0*/  SHF.L.U32 R2, R2, 0x1, RZ ;  /* 0x0000000102027819 */ /* 0x004fe800000006ff */
[----:B------:R-:W-:Y:S04]  /*103d0*/  LOP3.LUT R2, R2, 0x6, RZ, 0xc0, !PT ;  /* 0x0000000602027812 */ /* 0x000fe800078ec0ff */
[----:B------:R-:W-:Y:S04]  /*103e0*/  LEA R0, R0, R2, 0x5 ;  /* 0x0000000200007211 */ /* 0x000fe800078e28ff */
[C---:B------:R-:W-:Y:S02]  /*103f0*/  IADD3 R133, R0.reuse, 0x1, RZ ;  /* 0x0000000100857810 */ /* 0x040fe40007ffe0ff */
[CC--:B------:R-:W-:Y:S02]  /*10400*/  ISETP.GE.AND P1, PT, R0.reuse, R226.reuse, PT ;  /* 0x000000e20000720c */ /* 0x0c0fe40003f26270 */
[CC--:B------:R-:W-:Y:S02]  /*10410*/  ISETP.GE.AND P2, PT, R133.reuse, R227.reuse, PT ;  /* 0x000000e38500720c */ /* 0x0c0fe40003f46270 */
[C---:B------:R-:W-:Y:S02]  /*10420*/  ISETP.GE.AND P0, PT, R133.reuse, R226, PT ;  /* 0x000000e28500720c */ /* 0x040fe40003f06270 */
[C---:B------:R-:W-:Y:S02]  /*10430*/  ISETP.GE.AND P3, PT, R0.reuse, R227, PT ;  /* 0x000000e30000720c */ /* 0x040fe40003f66270 */
[-C--:B------:R-:W-:Y:S02]  /*10440*/  ISETP.GE.OR P1, PT, R0, R230.reuse, !P1 ;  /* 0x000000e60000720c */ /* 0x080fe40004f26670 */
[CC--:B------:R-:W-:Y:S02]  /*10450*/  ISETP.GE.OR P2, PT, R133.reuse, R231.reuse, !P2 ;  /* 0x000000e78500720c */ /* 0x0c0fe40005746670 */
[----:B------:R-:W-:Y:S02]  /*10460*/  ISETP.GE.OR P0, PT, R133, R230, !P0 ;  /* 0x000000e68500720c */ /* 0x000fe40004706670 */
[----:B------:R-:W-:Y:S02]  /*10470*/  FSEL R143, R6, -INF , !P1 ;  /* 0xff800000068f7808 */ /* 0x000fe40004800000 */
[C---:B------:R-:W-:Y:S02]  /*10480*/  IADD3 R6, R0.reuse, 0x8, RZ ;  /* 0x0000000800067810 */ /* 0x040fe40007ffe0ff */
[----:B------:R-:W-:Y:S02]  /*10490*/  ISETP.GE.OR P3, PT, R0, R231, !P3 ;  /* 0x000000e70000720c */ /* 0x000fe40005f66670 */
[----:B------:R-:W-:Y:S02]  /*104a0*/  FSEL R176, R7, -INF , !P0 ;  /* 0xff80000007b07808 */ /* 0x000fe40004000000 */
[----:B-1----:R-:W-:Y:S02]  /*104b0*/  FSEL R137, R4, -INF , !P3 ;  /* 0xff80000004897808 */ /* 0x002fe40005800000 */
[C---:B------:R-:W-:Y:S02]  /*104c0*/  IADD3 R4, R0.reuse, 0x10, RZ ;  /* 0x0000001000047810 */ /* 0x040fe40007ffe0ff */
[----:B------:R-:W-:Y:S02]  /*104d0*/  FSEL R142, R5, -INF , !P2 ;  /* 0xff800000058e7808 */ /* 0x000fe40005000000 */
[----:B------:R-:W-:Y:S02]  /*104e0*/  IADD3 R5, R0, 0x9, RZ ;  /* 0x0000000900057810 */ /* 0x000fe40007ffe0ff */
[-C--:B------:R-:W-:Y:S02]  /*104f0*/  ISETP.GE.AND P0, PT, R6, R227.reuse, PT ;  /* 0x000000e30600720c */ /* 0x080fe40003f06270 */
[----:B------:R-:W-:Y:S02]  /*10500*/  ISETP.GE.AND P5, PT, R5, R227, PT ;  /* 0x000000e30500720c */ /* 0x000fe40003fa6270 */
[----:B------:R-:W-:Y:S02]  /*10510*/  FMNMX.FTZ R134, R137, R3, !PT ;  /* 0x0000000389867209 */ /* 0x000fe40007810000 */
[----:B------:R-:W-:Y:S02]  /*10520*/  ISETP.GE.AND P3, PT, R4, R227, PT ;  /* 0x000000e30400720c */ /* 0x000fe40003f66270 */
[-C--:B------:R-:W-:Y:S02]  /*10530*/  ISETP.GE.OR P0, PT, R6, R231.reuse, !P0 ;  /* 0x000000e70600720c */ /* 0x080fe40004706670 */
[----:B------:R-:W-:Y:S02]  /*10540*/  IADD3 R2, R0, 0x11, RZ ;  /* 0x0000001100027810 */ /* 0x000fe40007ffe0ff */
[-C--:B------:R-:W-:Y:S02]  /*10550*/  ISETP.GE.OR P5, PT, R5, R231.reuse, !P5 ;  /* 0x000000e70500720c */ /* 0x080fe40006fa6670 */
[----:B------:R-:W-:Y:S02]  /*10560*/  FSEL R16, R16, -INF , !P0 ;  /* 0xff80000010107808 */ /* 0x000fe40004000000 */
[----:B------:R-:W-:Y:S02]  /*10570*/  ISETP.GE.OR P3, PT, R4, R231, !P3 ;  /* 0x000000e70400720c */ /* 0x000fe40005f66670 */
[----:B------:R-:W-:Y:S02]  /*10580*/  FMNMX.FTZ R134, R142, R134, !PT ;  /* 0x000000868e867209 */ /* 0x000fe40007810000 */
[----:B------:R-:W-:Y:S02]  /*10590*/  IADD3 R7, R0, 0x18, RZ ;  /* 0x0000001800077810 */ /* 0x000fe40007ffe0ff */
[----:B------:R-:W-:Y:S02]  /*105a0*/  ISETP.GE.AND P6, PT, R2, R227, PT ;  /* 0x000000e30200720c */ /* 0x000fe40003fc6270 */
[----:B------:R-:W-:Y:S02]  /*105b0*/  FSEL R17, R17, -INF , !P5 ;  /* 0xff80000011117808 */ /* 0x000fe40006800000 */
[----:B------:R-:W-:Y:S02]  /*105c0*/  FSEL R189, R20, -INF , !P3 ;  /* 0xff80000014bd7808 */ /* 0x000fe40005800000 */
[----:B------:R-:W-:Y:S02]  /*105d0*/  FMNMX.FTZ R20, R16, R134, !PT ;  /* 0x0000008610147209 */ /* 0x000fe40007810000 */
[C---:B------:R-:W-:Y:S02]  /*105e0*/  ISETP.GE.AND P2, PT, R0.reuse, R225, PT ;  /* 0x000000e10000720c */ /* 0x040fe40003f46270 */
[----:B------:R-:W-:Y:S02]  /*105f0*/  ISETP.GE.AND P4, PT, R0, R224, PT ;  /* 0x000000e00000720c */ /* 0x000fe40003f86270 */
[----:B------:R-:W-:Y:S02]  /*10600*/  ISETP.GE.AND P5, PT, R7, R227, PT ;  /* 0x000000e30700720c */ /* 0x000fe40003fa6270 */
[----:B------:R-:W-:Y:S02]  /*10610*/  ISETP.GE.OR P6, PT, R2, R231, !P6 ;  /* 0x000000e70200720c */ /* 0x000fe400077c6670 */
[----:B------:R-:W-:Y:S02]  /*10620*/  FMNMX.FTZ R20, R17, R20, !PT ;  /* 0x0000001411147209 */ /* 0x000fe40007810000 */
[C---:B------:R-:W-:Y:S02]  /*10630*/  ISETP.GE.OR P2, PT, R0.reuse, R229, !P2 ;  /* 0x000000e50000720c */ /* 0x040fe40005746670 */
[C---:B------:R-:W-:Y:S02]  /*10640*/  ISETP.GE.OR P4, PT, R0.reuse, R228, !P4 ;  /* 0x000000e40000720c */ /* 0x040fe40006786670 */
[----:B------:R-:W-:Y:S02]  /*10650*/  IADD3 R0, R0, 0x19, RZ ;  /* 0x0000001900007810 */ /* 0x000fe40007ffe0ff */
[----:B------:R-:W-:Y:S02]  /*10660*/  FSEL R190, R21, -INF , !P6 ;  /* 0xff80000015be7808 */ /* 0x000fe40007000000 */
[----:B------:R-:W-:Y:S02]  /*10670*/  ISETP.GE.OR P5, PT, R7, R231, !P5 ;  /* 0x000000e70700720c */ /* 0x000fe40006fa6670 */
[----:B------:R-:W-:Y:S02]  /*10680*/  ISETP.GE.AND P3, PT, R0, R227, PT ;  /* 0x000000e30000720c */ /* 0x000fe40003f66270 */
[----:B------:R-:W-:Y:S02]  /*10690*/  FMNMX.FTZ R136, R189, R20, !PT ;  /* 0x00000014bd887209 */ /* 0x000fe40007810000 */
[----:B------:R-:W-:Y:S02]  /*106a0*/  ISETP.GE.AND P1, PT, R6, R226, PT ;  /* 0x000000e20600720c */ /* 0x000fe40003f26270 */
[----:B------:R-:W-:Y:S02]  /*106b0*/  FSEL R193, R32, -INF , !P5 ;  /* 0xff80000020c17808 */ /* 0x000fe40006800000 */
[----:B------:R-:W-:Y:S02]  /*106c0*/  ISETP.GE.OR P3, PT, R0, R231, !P3 ;  /* 0x000000e70000720c */ /* 0x000fe40005f66670 */
[----:B------:R-:W-:Y:S02]  /*106d0*/  FMNMX.FTZ R136, R190, R136, !PT ;  /* 0x00000088be887209 */ /* 0x000fe40007810000 */
[----:B------:R-:W-:Y:S02]  /*106e0*/  ISETP.GE.OR P1, PT, R6, R230, !P1 ;  /* 0x000000e60600720c */ /* 0x000fe40004f26670 */
[----:B------:R-:W-:Y:S02]  /*106f0*/  FMNMX.FTZ R20, R143, R132, !PT ;  /* 0x000000848f147209 */ /* 0x000fe40007810000 */
[----:B------:R-:W-:Y:S02]  /*10700*/  FSEL R198, R33, -INF , !P3 ;  /* 0xff80000021c67808 */ /* 0x000fe40005800000 */
[----:B------:R-:W-:Y:S02]  /*10710*/  FMNMX.FTZ R136, R193, R136, !PT ;  /* 0x00000088c1887209 */ /* 0x000fe40007810000 */
[----:B------:R-:W-:Y:S02]  /*10720*/  FMNMX.FTZ R20, R176, R20, !PT ;  /* 0x00000014b0147209 */ /* 0x000fe40007810000 */
[----:B------:R-:W-:Y:S02]  /*10730*/  FSEL R18, R18, -INF , !P1 ;  /* 0xff80000012127808 */ /* 0x000fe40004800000 */
[----:B------:R-:W-:Y:S02]  /*10740*/  FMNMX.FTZ R136, R198, R136, !PT ;  /* 0x00000088c6887209 */ /* 0x000fe40007810000 */
[----:B------:R-:W-:Y:S02]  /*10750*/  FMNMX.FTZ R135, R18, R20, !PT ;  /* 0x0000001412877209 */ /* 0x000fe40007810000 */
[CC--:B------:R-:W-:Y:S01]  /*10760*/  ISETP.GE.AND P0, PT, R5.reuse, R226.reuse, PT ;  /* 0x000000e20500720c */ /* 0x0c0fe20003f06270 */
[----:B------:R-:W1:Y:S01]  /*10770*/  SHFL.BFLY PT, R20, R136, 0x2, 0x1f ;  /* 0x0c401f0088147f89 */ /* 0x000e6200000e0000 */
[C---:B------:R-:W-:Y:S02]  /*10780*/  ISETP.GE.AND P5, PT, R4.reuse, R226, PT ;  /* 0x000000e20400720c */ /* 0x040fe40003fa6270 */
[-C--:B------:R-:W-:Y:S02]  /*10790*/  ISETP.GE.OR P0, PT, R5, R230.reuse, !P0 ;  /* 0x000000e60500720c */ /* 0x080fe40004706670 */
[----:B------:R-:W-:Y:S02]  /*107a0*/  ISETP.GE.OR P5, PT, R4, R230, !P5 ;  /* 0x000000e60400720c */ /* 0x000fe40006fa6670 */
[----:B------:R-:W-:Y:S02]  /*107b0*/  FSEL R19, R19, -INF , !P0 ;  /* 0xff80000013137808 */ /* 0x000fe40004000000 */
[-C--:B------:R-:W-:Y:S02]  /*107c0*/  ISETP.GE.AND P3, PT, R2, R226.reuse, PT ;  /* 0x000000e20200720c */ /* 0x080fe40003f66270 */
[----:B------:R-:W-:Y:S02]  /*107d0*/  FSEL R191, R22, -INF , !P5 ;  /* 0xff80000016bf7808 */ /* 0x000fe40006800000 */
[----:B------:R-:W-:Y:S02]  /*107e0*/  ISETP.GE.AND P1, PT, R7, R226, PT ;  /* 0x000000e20700720c */ /* 0x000fe40003f26270 */
[-C--:B------:R-:W-:Y:S02]  /*107f0*/  ISETP.GE.OR P3, PT, R2, R230.reuse, !P3 ;  /* 0x000000e60200720c */ /* 0x080fe40005f66670 */
[----:B------:R-:W-:Y:S02]  /*10800*/  FMNMX.FTZ R135, R19, R135, !PT ;  /* 0x0000008713877209 */ /* 0x000fe40007810000 */
[----:B------:R-:W-:Y:S02]  /*10810*/  FSEL R192, R23, -INF , !P3 ;  /* 0xff80000017c07808 */ /* 0x000fe40005800000 */
[----:B------:R-:W-:Y:S02]  /*10820*/  ISETP.GE.OR P1, PT, R7, R230, !P1 ;  /* 0x000000e60700720c */ /* 0x000fe40004f26670 */
[----:B------:R-:W-:Y:S02]  /*10830*/  ISETP.GE.AND P0, PT, R0, R226, PT ;  /* 0x000000e20000720c */ /* 0x000fe40003f06270 */
[----:B------:R-:W-:Y:S02]  /*10840*/  FMNMX.FTZ R135, R191, R135, !PT ;  /* 0x00000087bf877209 */ /* 0x000fe40007810000 */
[----:B------:R-:W-:Y:S02]  /*10850*/  FSEL R200, R34, -INF , !P1 ;  /* 0xff80000022c87808 */ /* 0x000fe40004800000 */
[----:B------:R-:W-:Y:S02]  /*10860*/  ISETP.GE.OR P0, PT, R0, R230, !P0 ;  /* 0x000000e60000720c */ /* 0x000fe40004706670 */
[----:B------:R-:W-:Y:S02]  /*10870*/  FMNMX.FTZ R135, R192, R135, !PT ;  /* 0x00000087c0877209 */ /* 0x000fe40007810000 */
[C---:B------:R-:W-:Y:S02]  /*10880*/  ISETP.GE.AND P6, PT, R5.reuse, R225, PT ;  /* 0x000000e10500720c */ /* 0x040fe40003fc6270 */
[----:B------:R-:W-:Y:S02]  /*10890*/  FSEL R8, R8, -INF , !P2 ;  /* 0xff80000008087808 */ /* 0x000fe40005000000 */
[----:B------:R-:W-:Y:S02]  /*108a0*/  ISETP.GE.AND P2, PT, R5, R224, PT ;  /* 0x000000e00500720c */ /* 0x000fe40003f46270 */
[----:B-1----:R-:W-:Y:S02]  /*108b0*/  FMNMX.FTZ R136, R136, R20, !PT ;  /* 0x0000001488887209 */ /* 0x002fe40007810000 */
[----:B------:R-:W-:Y:S01]  /*108c0*/  FSEL R201, R35, -INF , !P0 ;  /* 0xff80000023c97808 */ /* 0x000fe20004000000 */
[----:B------:R-:W-:Y:S01]  /*108d0*/  LDSM.16.MT88.4 R20, [R209+0xa000] ;  /* 0x00a00000d114783b */ /* 0x000fe20000004200 */
[----:B------:R-:W-:Y:S02]  /*108e0*/  FMNMX.FTZ R135, R200, R135, !PT ;  /* 0x00000087c8877209 */ /* 0x000fe40007810000 */
[C---:B------:R-:W-:Y:S02]  /*108f0*/  ISETP.GE.OR P6, PT, R5.reuse, R229, !P6 ;  /* 0x000000e50500720c */ /* 0x040fe400077c6670 */
[----:B------:R-:W-:Y:S02]  /*10900*/  ISETP.GE.OR P2, PT, R5, R228, !P2 ;  /* 0x000000e40500720c */ /* 0x000fe40005746670 */
[C---:B------:R-:W-:Y:S01]  /*10910*/  ISETP.GE.AND P0, PT, R6.reuse, R225, PT ;  /* 0x000000e10600720c */ /* 0x040fe20003f06270 */
[----:B------:R-:W1:Y:S01]  /*10920*/  SHFL.BFLY PT, R5, R136, 0x1, 0x1f ;  /* 0x0c201f0088057f89 */ /* 0x000e6200000e0000 */
[C---:B------:R-:W-:Y:S02]  /*10930*/  ISETP.GE.AND P3, PT, R6.reuse, R224, PT ;  /* 0x000000e00600720c */ /* 0x040fe40003f66270 */
[----:B------:R-:W-:Y:S02]  /*10940*/  FMNMX.FTZ R135, R201, R135, !PT ;  /* 0x00000087c9877209 */ /* 0x000fe40007810000 */
[C---:B------:R-:W-:Y:S02]  /*10950*/  ISETP.GE.OR P0, PT, R6.reuse, R229, !P0 ;  /* 0x000000e50600720c */ /* 0x040fe40004706670 */
[----:B------:R-:W-:Y:S02]  /*10960*/  ISETP.GE.OR P3, PT, R6, R228, !P3 ;  /* 0x000000e40600720c */ /* 0x000fe40005f66670 */
[----:B------:R-:W2:Y:S01]  /*10970*/  SHFL.BFLY PT, R6, R135, 0x2, 0x1f ;  /* 0x0c401f0087067f89 */ /* 0x000ea200000e0000 */
[C---:B------:R-:W-:Y:S02]  /*10980*/  ISETP.GE.AND P5, PT, R133.reuse, R225, PT ;  /* 0x000000e18500720c */ /* 0x040fe40003fa6270 */
[C---:B------:R-:W-:Y:S02]  /*10990*/  ISETP.GE.AND P1, PT, R133.reuse, R224, PT ;  /* 0x000000e08500720c */ /* 0x040fe40003f26270 */
[----:B------:R-:W-:Y:S02]  /*109a0*/  FSEL R14, R14, -INF , !P3 ;  /* 0xff8000000e0e7808 */ /* 0x000fe40005800000 */
[C---:B------:R-:W-:Y:S02]  /*109b0*/  ISETP.GE.OR P5, PT, R133.reuse, R229, !P5 ;  /* 0x000000e58500720c */ /* 0x040fe40006fa6670 */
[----:B------:R-:W-:Y:S02]  /*109c0*/  ISETP.GE.OR P1, PT, R133, R228, !P1 ;  /* 0x000000e48500720c */ /* 0x000fe40004f26670 */
[----:B------:R-:W-:Y:S02]  /*109d0*/  FSEL R10, R10, -INF , !P4 ;  /* 0xff8000000a0a7808 */ /* 0x000fe40006000000 */
[----:B------:R-:W-:Y:S02]  /*109e0*/  ISETP.GE.AND P4, PT, R2, R225, PT ;  /* 0x000000e10200720c */ /* 0x000fe40003f86270 */
[----:B-1----:R-:W-:Y:S02]  /*109f0*/  FMNMX.FTZ R136, R136, R5, !PT ;  /* 0x0000000588887209 */ /* 0x002fe40007810000 */
[----:B------:R-:W-:Y:S02]  /*10a00*/  FSEL R12, R12, -INF , !P0 ;  /* 0xff8000000c0c7808 */ /* 0x000fe40004000000 */
[C---:B------:R-:W-:Y:S01]  /*10a10*/  FSETP.NEU.FTZ.AND P3, PT, R136.reuse, -INF , PT ;  /* 0xff8000008800780b */ /* 0x040fe20003f7d000 */
[----:B------:R-:W-:Y:S01]  /*10a20*/  FMUL.FTZ R141, R136, c[0x0][0x23c] ;  /* 0x00008f00888d7a20 */ /* 0x000fe20000410000 */
[C---:B------:R-:W-:Y:S02]  /*10a30*/  ISETP.GE.AND P0, PT, R2.reuse, R224, PT ;  /* 0x000000e00200720c */ /* 0x040fe40003f06270 */
[----:B------:R-:W-:Y:S02]  /*10a40*/  FSEL R9, R9, -INF , !P5 ;  /* 0xff80000009097808 */ /* 0x000fe40006800000 */
[----:B--2---:R-:W-:Y:S02]  /*10a50*/  FMNMX.FTZ R135, R135, R6, !PT ;  /* 0x0000000687877209 */ /* 0x004fe40007810000 */
[----:B------:R-:W-:Y:S02]  /*10a60*/  FSEL R141, R141, RZ, P3 ;  /* 0x000000ff8d8d7208 */ /* 0x000fe40001800000 */
[----:B------:R-:W-:Y:S01]  /*10a70*/  FSEL R11, R11, -INF , !P1 ;  /* 0xff8000000b0b7808 */ /* 0x000fe20004800000 */
[----:B------:R-:W1:Y:S01]  /*10a80*/  SHFL.BFLY PT, R6, R135, 0x1, 0x1f ;  /* 0x0c201f0087067f89 */ /* 0x000e6200000e0000 */
[----:B------:R-:W-:Y:S01]  /*10a90*/  ISETP.GE.OR P4, PT, R2, R229, !P4 ;  /* 0x000000e50200720c */ /* 0x000fe20006786670 */
[--C-:B------:R-:W-:Y:S01]  /*10aa0*/  FFMA.FTZ R142, R142, c[0x0][0x23c], -R141.reuse ;  /* 0x00008f008e8e7a23 */ /* 0x100fe2000001088d */
[----:B------:R-:W-:Y:S01]  /*10ab0*/  ISETP.GE.AND P5, PT, R4, R225, PT ;  /* 0x000000e10400720c */ /* 0x000fe20003fa6270 */
[--C-:B------:R-:W-:Y:S01]  /*10ac0*/  FFMA.FTZ R137, R137, c[0x0][0x23c], -R141.reuse ;  /* 0x00008f0089897a23 */ /* 0x100fe2000001088d */
[----:B------:R-:W-:Y:S01]  /*10ad0*/  ISETP.GE.OR P0, PT, R2, R228, !P0 ;  /* 0x000000e40200720c */ /* 0x000fe20004706670 */
[----:B------:R2:W-:Y:S01]  /*10ae0*/  MUFU.EX2 R246, R142 ;  /* 0x0000008e00f67308 */ /* 0x0005e20000000800 */
[----:B------:R-:W-:Y:S01]  /*10af0*/  FMNMX.FTZ R2, R10, R139, !PT ;  /* 0x0000008b0a027209 */ /* 0x000fe20007810000 */
[--C-:B------:R-:W-:Y:S01]  /*10b00*/  FFMA.FTZ R16, R16, c[0x0][0x23c], -R141.reuse ;  /* 0x00008f0010107a23 */ /* 0x100fe2000001088d */
[C---:B------:R-:W-:Y:S01]  /*10b10*/  ISETP.GE.AND P1, PT, R4.reuse, R224, PT ;  /* 0x000000e00400720c */ /* 0x040fe20003f26270 */
[----:B------:R-:W-:Y:S01]  /*10b20*/  FFMA.FTZ R17, R17, c[0x0][0x23c], -R141 ;  /* 0x00008f0011117a23 */ /* 0x000fe2000001088d */
[----:B------:R-:W-:Y:S02]  /*10b30*/  FMNMX.FTZ R2, R11, R2, !PT ;  /* 0x000000020b027209 */ /* 0x000fe40007810000 */
[C---:B------:R-:W-:Y:S02]  /*10b40*/  ISETP.GE.OR P5, PT, R4.reuse, R229, !P5 ;  /* 0x000000e50400720c */ /* 0x040fe40006fa6670 */
[----:B------:R-:W-:Y:S01]  /*10b50*/  ISETP.GE.OR P1, PT, R4, R228, !P1 ;  /* 0x000000e40400720c */ /* 0x000fe20004f26670 */
[----:B------:R-:W-:Y:S01]  /*10b60*/  MUFU.EX2 R247, R137 ;  /* 0x0000008900f77308 */ /* 0x000fe20000000800 */
[----:B------:R-:W-:Y:S02]  /*10b70*/  FSEL R199, R24, -INF , !P5 ;  /* 0xff80000018c77808 */ /* 0x000fe40006800000 */
[----:B------:R-:W-:Y:S02]  /*10b80*/  FSEL R15, R15, -INF , !P2 ;  /* 0xff8000000f0f7808 */ /* 0x000fe40005000000 */
[----:B------:R-:W-:Y:S02]  /*10b90*/  FMNMX.FTZ R2, R14, R2, !PT ;  /* 0x000000020e027209 */ /* 0x000fe40007810000 */
[C---:B------:R-:W-:Y:S02]  /*10ba0*/  ISETP.GE.AND P5, PT, R0.reuse, R225, PT ;  /* 0x000000e10000720c */ /* 0x040fe40003fa6270 */
[-C--:B------:R-:W-:Y:S01]  /*10bb0*/  ISETP.GE.AND P2, PT, R0, R224.reuse, PT ;  /* 0x000000e00000720c */ /* 0x080fe20003f46270 */
[----:B------:R-:W-:Y:S01]  /*10bc0*/  MUFU.EX2 R244, R16 ;  /* 0x0000001000f47308 */ /* 0x000fe20000000800 */
[----:B------:R-:W-:Y:S02]  /*10bd0*/  FSEL R202, R25, -INF , !P4 ;  /* 0xff80000019ca7808 */ /* 0x000fe40006000000 */
[----:B------:R-:W-:Y:S02]  /*10be0*/  ISETP.GE.AND P4, PT, R7, R224, PT ;  /* 0x000000e00700720c */ /* 0x000fe40003f86270 */
[----:B------:R-:W-:Y:S02]  /*10bf0*/  FSEL R205, R26, -INF , !P1 ;  /* 0xff8000001acd7808 */ /* 0x000fe40004800000 */
[C---:B------:R-:W-:Y:S02]  /*10c00*/  ISETP.GE.OR P2, PT, R0.reuse, R228, !P2 ;  /* 0x000000e40000720c */ /* 0x040fe40005746670 */
[----:B------:R-:W-:Y:S01]  /*10c10*/  ISETP.GE.OR P5, PT, R0, R229, !P5 ;  /* 0x000000e50000720c */ /* 0x000fe20006fa6670 */
[----:B------:R-:W3:Y:S01]  /*10c20*/  MUFU.EX2 R245, R17 ;  /* 0x0000001100f57308 */ /* 0x000ee20000000800 */
[----:B------:R-:W-:Y:S02]  /*10c30*/  FMNMX.FTZ R0, R15, R2, !PT ;  /* 0x000000020f007209 */ /* 0x000fe40007810000 */
[----:B------:R-:W-:Y:S02]  /*10c40*/  ISETP.GE.OR P4, PT, R7, R228, !P4 ;  /* 0x000000e40700720c */ /* 0x000fe40006786670 */
[----:B------:R-:W-:Y:S02]  /*10c50*/  FSEL R206, R27, -INF , !P0 ;  /* 0xff8000001bce7808 */ /* 0x000fe40004000000 */
[----:B------:R-:W-:Y:S02]  /*10c60*/  FMNMX.FTZ R0, R205, R0, !PT ;  /* 0x00000000cd007209 */ /* 0x000fe40007810000 */
[----:B------:R-:W-:Y:S02]  /*10c70*/  FSEL R207, R30, -INF , !P4 ;  /* 0xff8000001ecf7808 */ /* 0x000fe40006000000 */
[----:B------:R-:W-:Y:S02]  /*10c80*/  FMNMX.FTZ R0, R206, R0, !PT ;  /* 0x00000000ce007209 */ /* 0x000fe40007810000 */
[----:B-1----:R-:W-:Y:S02]  /*10c90*/  FMNMX.FTZ R135, R135, R6, !PT ;  /* 0x0000000687877209 */ /* 0x002fe40007810000 */
[----:B------:R-:W-:Y:S02]  /*10ca0*/  FSEL R140, R31, -INF , !P2 ;  /* 0xff8000001f8c7808 */ /* 0x000fe40005000000 */
[----:B------:R-:W-:Y:S01]  /*10cb0*/  FMNMX.FTZ R0, R207, R0, !PT ;  /* 0x00000000cf007209 */ /* 0x000fe20007810000 */
[C---:B------:R-:W-:Y:S01]  /*10cc0*/  FMUL.FTZ R2, R135.reuse, c[0x0][0x23c] ;  /* 0x00008f0087027a20 */ /* 0x040fe20000410000 */
[----:B------:R-:W-:Y:S02]  /*10cd0*/  FSETP.NEU.FTZ.AND P2, PT, R135, -INF , PT ;  /* 0xff8000008700780b */ /* 0x000fe40003f5d000 */
[----:B------:R-:W-:Y:S02]  /*10ce0*/  FMNMX.FTZ R0, R140, R0, !PT ;  /* 0x000000008c007209 */ /* 0x000fe40007810000 */
[----:B--2---:R-:W-:Y:S02]  /*10cf0*/  FSEL R142, R2, RZ, P2 ;  /* 0x000000ff028e7208 */ /* 0x004fe40001000000 */
[----:B------:R-:W-:Y:S01]  /*10d00*/  FMNMX.FTZ R134, R8, R138, !PT ;  /* 0x0000008a08867209 */ /* 0x000fe20007810000 */
[----:B------:R-:W1:Y:S01]  /*10d10*/  SHFL.BFLY PT, R2, R0, 0x2, 0x1f ;  /* 0x0c401f0000027f89 */ /* 0x000e6200000e0000 */
[----:B------:R-:W-:Y:S01]  /*10d20*/  FSEL R13, R13, -INF , !P6 ;  /* 0xff8000000d0d7808 */ /* 0x000fe20007000000 */
[--C-:B------:R-:W-:Y:S01]  /*10d30*/  FFMA.FTZ R143, R143, c[0x0][0x23c], -R142.reuse ;  /* 0x00008f008f8f7a23 */ /* 0x100fe2000001088e */
[----:B------:R-:W-:Y:S01]  /*10d40*/  FMNMX.FTZ R134, R9, R134, !PT ;  /* 0x0000008609867209 */ /* 0x000fe20007810000 */
[--C-:B------:R-:W-:Y:S01]  /*10d50*/  FFMA.FTZ R18, R18, c[0x0][0x23c], -R142.reuse ;  /* 0x00008f0012127a23 */ /* 0x100fe2000001088e */
[----:B------:R-:W-:Y:S01]  /*10d60*/  ISETP.GE.AND P6, PT, R7, R225, PT ;  /* 0x000000e10700720c */ /* 0x000fe20003fc6270 */
[----:B------:R-:W-:Y:S01]  /*10d70*/  MUFU.EX2 R242, R143 ;  /* 0x0000008f00f27308 */ /* 0x000fe20000000800 */
[----:B------:R-:W-:Y:S01]  /*10d80*/  FMNMX.FTZ R134, R12, R134, !PT ;  /* 0x000000860c867209 */ /* 0x000fe20007810000 */
[--C-:B------:R-:W-:Y:S01]  /*10d90*/  FFMA.FTZ R19, R19, c[0x0][0x23c], -R142.reuse ;  /* 0x00008f0013137a23 */ /* 0x100fe2000001088e */
[----:B------:R-:W-:Y:S01]  /*10da0*/  ISETP.GE.OR P6, PT, R7, R229, !P6 ;  /* 0x000000e50700720c */ /* 0x000fe200077c6670 */
[----:B------:R-:W-:Y:S01]  /*10db0*/  FFMA.FTZ R176, R176, c[0x0][0x23c], -R142 ;  /* 0x00008f00b0b07a23 */ /* 0x000fe2000001088e */
[----:B------:R-:W-:Y:S02]  /*10dc0*/  FMNMX.FTZ R134, R13, R134, !PT ;  /* 0x000000860d867209 */ /* 0x000fe40007810000 */
[----:B------:R-:W-:Y:S02]  /*10dd0*/  FSEL R204, R28, -INF , !P6 ;  /* 0xff8000001ccc7808 */ /* 0x000fe40007000000 */
[----:B------:R-:W-:Y:S01]  /*10de0*/  FMNMX.FTZ R134, R199, R134, !PT ;  /* 0x00000086c7867209 */ /* 0x000fe20007810000 */
[----:B------:R-:W-:Y:S01]  /*10df0*/  MUFU.EX2 R240, R18 ;  /* 0x0000001200f07308 */ /* 0x000fe20000000800 */
[----:B------:R-:W-:Y:S02]  /*10e00*/  FSEL R203, R29, -INF , !P5 ;  /* 0xff8000001dcb7808 */ /* 0x000fe40006800000 */
[----:B------:R-:W-:Y:S02]  /*10e10*/  FMNMX.FTZ R134, R202, R134, !PT ;  /* 0x00000086ca867209 */ /* 0x000fe40007810000 */
[----:B---3--:R-:W-:Y:S02]  /*10e20*/  F2FP.PACK_AB R178, R245, R244 ;  /* 0x000000f4f5b2723e */ /* 0x008fe400000000ff */
[----:B------:R-:W-:Y:S02]  /*10e30*/  FMNMX.FTZ R134, R204, R134, !PT ;  /* 0x00000086cc867209 */ /* 0x000fe40007810000 */
[----:B-1----:R-:W-:Y:S01]  /*10e40*/  FMNMX.FTZ R0, R0, R2, !PT ;  /* 0x0000000200007209 */ /* 0x002fe20007810000 */
[----:B------:R-:W1:Y:S01]  /*10e50*/  MUFU.EX2 R241, R19 ;  /* 0x0000001300f17308 */ /* 0x000e620000000800 */
[----:B------:R-:W-:Y:S03]  /*10e60*/  FMNMX.FTZ R134, R203, R134, !PT ;  /* 0x00000086cb867209 */ /* 0x000fe60007810000 */
[----:B------:R-:W2:Y:S06]  /*10e70*/  SHFL.BFLY PT, R2, R0, 0x1, 0x1f ;  /* 0x0c201f0000027f89 */ /* 0x000eac00000e0000 */
[----:B------:R3:W4:Y:S02]  /*10e80*/  MUFU.EX2 R243, R176 ;  /* 0x000000b000f37308 */ /* 0x0007240000000800 */
[----:B------:R-:W5:Y:S01]  /*10e90*/  SHFL.BFLY PT, R4, R134, 0x2, 0x1f ;  /* 0x0c401f0086047f89 */ /* 0x000f6200000e0000 */
[----:B-1----:R-:W-:Y:S02]  /*10ea0*/  F2FP.PACK_AB R179, R241, R240 ;  /* 0x000000f0f1b3723e */ /* 0x002fe400000000ff */
[----:B--2---:R-:W-:Y:S02]  /*10eb0*/  FMNMX.FTZ R137, R0, R2, !PT ;  /* 0x0000000200897209 */ /* 0x004fe40007810000 */
[----:B------:R-:W-:Y:S02]  /*10ec0*/  FSEL R0, R136, RZ, P3 ;  /* 0x000000ff88007208 */ /* 0x000fe40001800000 */
[----:B------:R-:W-:Y:S01]  /*10ed0*/  FSEL R2, R135, RZ, P2 ;  /* 0x000000ff87027208 */ /* 0x000fe20001000000 */
[C---:B------:R-:W-:Y:S01]  /*10ee0*/  FMUL.FTZ R188, R137.reuse, c[0x0][0x23c] ;  /* 0x00008f0089bc7a20 */ /* 0x040fe20000410000 */
[----:B------:R-:W-:Y:S01]  /*10ef0*/  FSETP.NEU.FTZ.AND P0, PT, R137, -INF , PT ;  /* 0xff8000008900780b */ /* 0x000fe20003f1d000 */
[----:B------:R-:W-:Y:S01]  /*10f00*/  FADD.FTZ R0, -R0, R3 ;  /* 0x0000000300007221 */ /* 0x000fe20000010100 */
[----:B-----5:R-:W-:Y:S02]  /*10f10*/  FMNMX.FTZ R134, R134, R4, !PT ;  /* 0x0000000486867209 */ /* 0x020fe40007810000 */
[----:B------:R-:W-:Y:S01]  /*10f20*/  FSEL R188, R188, RZ, P0 ;  /* 0x000000ffbcbc7208 */ /* 0x000fe20000000000 */
[----:B------:R-:W-:Y:S01]  /*10f30*/  FMUL.FTZ R0, R0, c[0x0][0x23c] ;  /* 0x00008f0000007a20 */ /* 0x000fe20000410000 */
[----:B---3--:R-:W-:Y:S01]  /*10f40*/  F2FP.PACK_AB R176, R246, R247 ;  /* 0x000000f7f6b0723e */ /* 0x008fe200000000ff */
[----:B------:R-:W1:Y:S01]  /*10f50*/  SHFL.BFLY PT, R4, R134, 0x1, 0x1f ;  /* 0x0c201f0086047f89 */ /* 0x000e6200000e0000 */
[----:B----4-:R-:W-:Y:S01]  /*10f60*/  F2FP.PACK_AB R177, R243, R242 ;  /* 0x000000f2f3b1723e */ /* 0x010fe200000000ff */
[----:B------:R2:W3:Y:S01]  /*10f70*/  MUFU.EX2 R133, R0 ;  /* 0x0000000000857308 */ /* 0x0004e20000000800 */
[--C-:B------:R-:W-:Y:S02]  /*10f80*/  FFMA.FTZ R10, R10, c[0x0][0x23c], -R188.reuse ;  /* 0x00008f000a0a7a23 */ /* 0x100fe400000108bc */
[--C-:B------:R-:W-:Y:S02]  /*10f90*/  FFMA.FTZ R11, R11, c[0x0][0x23c], -R188.reuse ;  /* 0x00008f000b0b7a23 */ /* 0x100fe400000108bc */
[--C-:B------:R-:W-:Y:S02]  /*10fa0*/  FFMA.FTZ R14, R14, c[0x0][0x23c], -R188.reuse ;  /* 0x00008f000e0e7a23 */ /* 0x100fe400000108bc */
[----:B------:R-:W-:Y:S03]  /*10fb0*/  FFMA.FTZ R15, R15, c[0x0][0x23c], -R188 ;  /* 0x00008f000f0f7a23 */ /* 0x000fe600000108bc */
[----:B------:R-:W-:Y:S10]  /*10fc0*/  MUFU.EX2 R232, R10 ;  /* 0x0000000a00e87308 */ /* 0x000ff40000000800 */
[----:B------:R-:W4:Y:S01]  /*10fd0*/  MUFU.EX2 R233, R11 ;  /* 0x0000000b00e97308 */ /* 0x000f220000000800 */
[----:B-1----:R-:W-:Y:S01]  /*10fe0*/  FMNMX.FTZ R134, R134, R4, !PT ;  /* 0x0000000486867209 */ /* 0x002fe20007810000 */
[----:B--2---:R-:W-:Y:S03]  /*10ff0*/  FADD.FTZ R0, -R2, R132 ;  /* 0x0000008402007221 */ /* 0x004fe60000010100 */
[C---:B------:R-:W-:Y:S01]  /*11000*/  FSETP.NEU.FTZ.AND P1, PT, R134.reuse, -INF , PT ;  /* 0xff8000008600780b */ /* 0x040fe20003f3d000 */
[----:B------:R-:W-:Y:S02]  /*11010*/  FMUL.FTZ R143, R134, c[0x0][0x23c] ;  /* 0x00008f00868f7a20 */ /* 0x000fe40000410000 */
[----:B------:R-:W-:Y:S01]  /*11020*/  FMUL.FTZ R0, R0, c[0x0][0x23c] ;  /* 0x00008f0000007a20 */ /* 0x000fe20000410000 */
[----:B------:R-:W-:Y:S01]  /*11030*/  FSEL R2, R134, RZ, P1 ;  /* 0x000000ff86027208 */ /* 0x000fe20000800000 */
[----:B------:R-:W-:Y:S01]  /*11040*/  MUFU.EX2 R234, R14 ;  /* 0x0000000e00ea7308 */ /* 0x000fe20000000800 */
[----:B------:R-:W-:Y:S01]  /*11050*/  FSEL R143, R143, RZ, P1 ;  /* 0x000000ff8f8f7208 */ /* 0x000fe20000800000 */
[C---:B---3--:R-:W-:Y:S02]  /*11060*/  FMUL.FTZ R4, R133.reuse, R144 ;  /* 0x0000009085047220 */ /* 0x048fe40000410000 */
[----:B------:R-:W-:Y:S02]  /*11070*/  FMUL.FTZ R5, R133, R145 ;  /* 0x0000009185057220 */ /* 0x000fe40000410000 */
[--C-:B------:R-:W-:Y:S02]  /*11080*/  FFMA.FTZ R8, R8, c[0x0][0x23c], -R143.reuse ;  /* 0x00008f0008087a23 */ /* 0x100fe4000001088f */
[--C-:B------:R-:W-:Y:S02]  /*11090*/  FFMA.FTZ R9, R9, c[0x0][0x23c], -R143.reuse ;  /* 0x00008f0009097a23 */ /* 0x100fe4000001088f */
[----:B------:R1:W2:Y:S01]  /*110a0*/  MUFU.EX2 R132, R0 ;  /* 0x0000000000847308 */ /* 0x0002a20000000800 */
[--C-:B------:R-:W-:Y:S02]  /*110b0*/  FFMA.FTZ R12, R12, c[0x0][0x23c], -R143.reuse ;  /* 0x00008f000c0c7a23 */ /* 0x100fe4000001088f */
[----:B------:R-:W-:Y:S01]  /*110c0*/  FFMA.FTZ R13, R13, c[0x0][0x23c], -R143 ;  /* 0x00008f000d0d7a23 */ /* 0x000fe2000001088f */
[----:B----4-:R-:W-:Y:S01]  /*110d0*/  F2FP.PACK_AB R181, R233, R232 ;  /* 0x000000e8e9b5723e */ /* 0x010fe200000000ff */
        /* <DEDUP_REMOVED lines=8> */
[C---:B------:R-:W-:Y:S01]  /*11160*/  FMUL.FTZ R49, R133.reuse, R49 ;  /* 0x0000003185317220 */ /* 0x040fe20000410000 */
[----:B------:R-:W3:Y:S01]  /*11170*/  MUFU.EX2 R238, R9 ;  /* 0x0000000900ee7308 */ /* 0x000ee20000000800 */
[C---:B------:R-:W-:Y:S02]  /*11180*/  FMUL.FTZ R52, R133.reuse, R52 ;  /* 0x0000003485347220 */ /* 0x040fe40000410000 */
[----:B------:R-:W-:Y:S02]  /*11190*/  FMUL.FTZ R53, R133, R53 ;  /* 0x0000003585357220 */ /* 0x000fe40000410000 */
[----:B-1----:R-:W-:Y:S01]  /*111a0*/  FADD.FTZ R0, -R2, R138 ;  /* 0x0000008a02007221 */ /* 0x002fe20000010100 */
[----:B------:R-:W-:Y:S01]  /*111b0*/  FSEL R2, R137, RZ, P0 ;  /* 0x000000ff89027208 */ /* 0x000fe20000000000 */
[----:B--2---:R-:W-:Y:S01]  /*111c0*/  FMUL.FTZ R6, R132, R146 ;  /* 0x0000009284067220 */ /* 0x004fe20000410000 */
[----:B------:R-:W-:Y:S01]  /*111d0*/  PLOP3.LUT P0, PT, PT, PT, UP0, 0x80, 0x0 ;  /* 0x000000000000781c */ /* 0x000fe20003f0f008 */
[----:B------:R-:W-:Y:S01]  /*111e0*/  FMUL.FTZ R0, R0, c[0x0][0x23c] ;  /* 0x00008f0000007a20 */ /* 0x000fe20000410000 */
[----:B------:R-:W-:Y:S01]  /*111f0*/  MUFU.EX2 R237, R12 ;  /* 0x0000000c00ed7308 */ /* 0x000fe20000000800 */
[C---:B------:R-:W-:Y:S02]  /*11200*/  FMUL.FTZ R7, R132.reuse, R147 ;  /* 0x0000009384077220 */ /* 0x040fe40000410000 */
[----:B------:R-:W1:Y:S01]  /*11210*/  LDSM.16.MT88.4 R144, [R214+0xa000] ;  /* 0x00a00000d690783b */ /* 0x000e620000004200 */
[C---:B------:R-:W-:Y:S02]  /*11220*/  FMUL.FTZ R18, R132.reuse, R158 ;  /* 0x0000009e84127220 */ /* 0x040fe40000410000 */
[C---:B------:R-:W-:Y:S02]  /*11230*/  FMUL.FTZ R19, R132.reuse, R159 ;  /* 0x0000009f84137220 */ /* 0x040fe40000410000 */
[-C--:B------:R-:W-:Y:S01]  /*11240*/  HMMA.16816.F32 R4, R176, R20.reuse, R4 ;  /* 0x00000014b004723c */ /* 0x080fe20000001804 */
[C---:B------:R-:W-:Y:S01]  /*11250*/  FMUL.FTZ R34, R132.reuse, R174 ;  /* 0x000000ae84227220 */ /* 0x040fe20000410000 */
[----:B------:R2:W4:Y:S01]  /*11260*/  MUFU.EX2 R3, R0 ;  /* 0x0000000000037308 */ /* 0x0005220000000800 */
[----:B------:R-:W-:Y:S01]  /*11270*/  LDSM.16.MT88.4 R156, [R209+0xa800] ;  /* 0x00a80000d19c783b */ /* 0x000fe20000004200 */
[----:B------:R-:W-:Y:S01]  /*11280*/  FMUL.FTZ R35, R132, R175 ;  /* 0x000000af84237220 */ /* 0x000fe20000410000 */
[----:B---3--:R-:W-:Y:S01]  /*11290*/  F2FP.PACK_AB R180, R238, R236 ;  /* 0x000000eceeb4723e */ /* 0x008fe200000000ff */
[C---:B------:R-:W-:Y:S02]  /*112a0*/  FMUL.FTZ R38, R132.reuse, R38 ;  /* 0x0000002684267220 */ /* 0x040fe40000410000 */
[C---:B------:R-:W-:Y:S03]  /*112b0*/  FMUL.FTZ R39, R132.reuse, R39 ;  /* 0x0000002784277220 */ /* 0x040fe60000410000 */
[----:B------:R-:W-:Y:S01]  /*112c0*/  LDSM.16.MT88.4 R172, [R211+0xa800] ;  /* 0x00a80000d3ac783b */ /* 0x000fe20000004200 */
[----:B------:R-:W3:Y:S01]  /*112d0*/  MUFU.EX2 R239, R13 ;  /* 0x0000000d00ef7308 */ /* 0x000ee20000000800 */
[C---:B------:R-:W-:Y:S02]  /*112e0*/  FMUL.FTZ R50, R132.reuse, R50 ;  /* 0x0000003284327220 */ /* 0x040fe40000410000 */
[C---:B------:R-:W-:Y:S02]  /*112f0*/  FMUL.FTZ R51, R132.reuse, R51 ;  /* 0x0000003384337220 */ /* 0x040fe40000410000 */
[C---:B------:R-:W-:Y:S02]  /*11300*/  FMUL.FTZ R54, R132.reuse, R54 ;  /* 0x0000003684367220 */ /* 0x040fe40000410000 */
[C---:B------:R-:W-:Y:S02]  /*11310*/  FMUL.FTZ R55, R132.reuse, R55 ;  /* 0x0000003784377220 */ /* 0x040fe40000410000 */
[C---:B------:R-:W-:Y:S01]  /*11320*/  FMUL.FTZ R64, R133.reuse, R64 ;  /* 0x0000004085407220 */ /* 0x040fe20000410000 */
[----:B------:R-:W5:Y:S01]  /*11330*/  MUFU.EX2 R235, R15 ;  /* 0x0000000f00eb7308 */ /* 0x000f620000000800 */
[----:B------:R-:W-:Y:S02]  /*11340*/  FMUL.FTZ R65, R133, R65 ;  /* 0x0000004185417220 */ /* 0x000fe40000410000 */
[----:B------:R-:W-:Y:S02]  /*11350*/  FMUL.FTZ R66, R132, R66 ;  /* 0x0000004284427220 */ /* 0x000fe40000410000 */
[----:B--2---:R-:W-:Y:S02]  /*11360*/  FADD.FTZ R0, -R2, R139 ;  /* 0x0000008b02007221 */ /* 0x004fe40000010100 */
[--C-:B------:R-:W-:Y:S02]  /*11370*/  FFMA.FTZ R2, R189, c[0x0][0x23c], -R141.reuse ;  /* 0x00008f00bd027a23 */ /* 0x100fe4000001088d */
[----:B------:R-:W-:Y:S02]  /*11380*/  FMUL.FTZ R0, R0, c[0x0][0x23c] ;  /* 0x00008f0000007a20 */ /* 0x000fe40000410000 */
[----:B------:R2:W-:Y:S01]  /*11390*/  MUFU.EX2 R197, R2 ;  /* 0x0000000200c57308 */ /* 0x0005e20000000800 */
[C---:B----4-:R-:W-:Y:S02]  /*113a0*/  FMUL.FTZ R8, R3.reuse, R148 ;  /* 0x0000009403087220 */ /* 0x050fe40000410000 */
[----:B------:R-:W-:Y:S01]  /*113b0*/  FMUL.FTZ R9, R3, R149 ;  /* 0x0000009503097220 */ /* 0x000fe20000410000 */
[----:B---3--:R-:W-:Y:S01]  /*113c0*/  F2FP.PACK_AB R182, R239, R237 ;  /* 0x000000edefb6723e */ /* 0x008fe200000000ff */
[C---:B------:R-:W-:Y:S02]  /*113d0*/  FMUL.FTZ R12, R3.reuse, R152 ;  /* 0x00000098030c7220 */ /* 0x040fe40000410000 */
[C---:B------:R-:W-:Y:S02]  /*113e0*/  FMUL.FTZ R13, R3.reuse, R153 ;  /* 0x00000099030d7220 */ /* 0x040fe40000410000 */
[C---:B------:R-:W-:Y:S01]  /*113f0*/  FMUL.FTZ R24, R3.reuse, R164 ;  /* 0x000000a403187220 */ /* 0x040fe20000410000 */
[----:B------:R-:W3:Y:S01]  /*11400*/  MUFU.EX2 R0, R0 ;  /* 0x0000000000007308 */ /* 0x000ee20000000800 */
[----:B------:R-:W-:Y:S01]  /*11410*/  FMUL.FTZ R25, R3, R165 ;  /* 0x000000a503197220 */ /* 0x000fe20000410000 */
[----:B-----5:R-:W-:Y:S01]  /*11420*/  F2FP.PACK_AB R183, R235, R234 ;  /* 0x000000eaebb7723e */ /* 0x020fe200000000ff */
[C---:B------:R-:W-:Y:S02]  /*11430*/  FMUL.FTZ R40, R3.reuse, R40 ;  /* 0x0000002803287220 */ /* 0x040fe40000410000 */
[C---:B------:R-:W-:Y:S02]  /*11440*/  FMUL.FTZ R41, R3.reuse, R41 ;  /* 0x0000002903297220 */ /* 0x040fe40000410000 */
[C---:B------:R-:W-:Y:S02]  /*11450*/  FMUL.FTZ R44, R3.reuse, R44 ;  /* 0x0000002c032c7220 */ /* 0x040fe40000410000 */
[C---:B------:R-:W-:Y:S02]  /*11460*/  FMUL.FTZ R45, R3.reuse, R45 ;  /* 0x0000002d032d7220 */ /* 0x040fe40000410000 */
[C---:B------:R-:W-:Y:S02]  /*11470*/  FMUL.FTZ R56, R3.reuse, R56 ;  /* 0x0000003803387220 */ /* 0x040fe40000410000 */
[--C-:B--2---:R-:W-:Y:S02]  /*11480*/  FFMA.FTZ R2, R190, c[0x0][0x23c], -R141.reuse ;  /* 0x00008f00be027a23 */ /* 0x104fe4000001088d */
[C---:B------:R-:W-:Y:S02]  /*11490*/  FMUL.FTZ R57, R3.reuse, R57 ;  /* 0x0000003903397220 */ /* 0x040fe40000410000 */
[----:B------:R2:W-:Y:S01]  /*114a0*/  MUFU.EX2 R196, R2 ;  /* 0x0000000200c47308 */ /* 0x0005e20000000800 */
[C---:B------:R-:W-:Y:S02]  /*114b0*/  FMUL.FTZ R60, R3.reuse, R60 ;  /* 0x0000003c033c7220 */ /* 0x040fe40000410000 */
[----:B------:R-:W-:Y:S02]  /*114c0*/  FMUL.FTZ R61, R3, R61 ;  /* 0x0000003d033d7220 */ /* 0x000fe40000410000 */
[----:B------:R-:W-:Y:S02]  /*114d0*/  FMUL.FTZ R67, R132, R67 ;  /* 0x0000004384437220 */ /* 0x000fe40000410000 */
[C---:B---3--:R-:W-:Y:S02]  /*114e0*/  FMUL.FTZ R10, R0.reuse, R150 ;  /* 0x00000096000a7220 */ /* 0x048fe40000410000 */
[C---:B------:R-:W-:Y:S02]  /*114f0*/  FMUL.FTZ R11, R0.reuse, R151 ;  /* 0x00000097000b7220 */ /* 0x040fe40000410000 */
[----:B------:R-:W3:Y:S01]  /*11500*/  LDSM.16.MT88.4 R148, [R213+0xa000] ;  /* 0x00a00000d594783b */ /* 0x000ee20000004200 */
[C---:B------:R-:W-:Y:S02]  /*11510*/  FMUL.FTZ R14, R0.reuse, R154 ;  /* 0x0000009a000e7220 */ /* 0x040fe40000410000 */
[C---:B------:R-:W-:Y:S02]  /*11520*/  FMUL.FTZ R15, R0.reuse, R155 ;  /* 0x0000009b000f7220 */ /* 0x040fe40000410000 */
[C---:B------:R-:W-:Y:S01]  /*11530*/  HMMA.16816.F32 R8, R180.reuse, R20, R8 ;  /* 0x00000014b408723c */ /* 0x040fe20000001808 */
[C---:B------:R-:W-:Y:S02]  /*11540*/  FMUL.FTZ R26, R0.reuse, R166 ;  /* 0x000000a6001a7220 */ /* 0x040fe40000410000 */
[C---:B------:R-:W-:Y:S02]  /*11550*/  FMUL.FTZ R27, R0.reuse, R167 ;  /* 0x000000a7001b7220 */ /* 0x040fe40000410000 */
[C---:B------:R-:W-:Y:S02]  /*11560*/  FMUL.FTZ R42, R0.reuse, R42 ;  /* 0x0000002a002a7220 */ /* 0x040fe40000410000 */
[----:B------:R-:W-:Y:S01]  /*11570*/  FMUL.FTZ R20, R133, R160 ;  /* 0x000000a085147220 */ /* 0x000fe20000410000 */
[-C--:B------:R-:W-:Y:S01]  /*11580*/  HMMA.16816.F32 R12, R180, R22.reuse, R12 ;  /* 0x00000016b40c723c */ /* 0x080fe2000000180c */
[--C-:B--2---:R-:W-:Y:S03]  /*11590*/  FFMA.FTZ R2, R191, c[0x0][0x23c], -R142.reuse ;  /* 0x00008f00bf027a23 */ /* 0x104fe6000001088e */
[----:B------:R-:W-:Y:S01]  /*115a0*/  FMUL.FTZ R21, R133, R161 ;  /* 0x000000a185157220 */ /* 0x000fe20000410000 */
[----:B------:R2:W-:Y:S01]  /*115b0*/  MUFU.EX2 R195, R2 ;  /* 0x0000000200c37308 */ /* 0x0005e20000000800 */
[C---:B------:R-:W-:Y:S02]  /*115c0*/  FMUL.FTZ R43, R0.reuse, R43 ;  /* 0x0000002b002b7220 */ /* 0x040fe40000410000 */
[C---:B------:R-:W-:Y:S01]  /*115d0*/  HMMA.16816.F32 R16, R176.reuse, R22, R16 ;  /* 0x00000016b010723c */ /* 0x040fe20000001810 */
[C---:B------:R-:W-:Y:S03]  /*115e0*/  FMUL.FTZ R28, R3.reuse, R168 ;  /* 0x000000a8031c7220 */ /* 0x040fe60000410000 */
[----:B------:R-:W-:Y:S02]  /*115f0*/  FMUL.FTZ R29, R3, R169 ;  /* 0x000000a9031d7220 */ /* 0x000fe40000410000 */
[----:B------:R-:W-:Y:S02]  /*11600*/  FMUL.FTZ R30, R0, R170 ;  /* 0x000000aa001e7220 */ /* 0x000fe40000410000 */
[C---:B------:R-:W-:Y:S04]  /*11610*/  FMUL.FTZ R22, R132.reuse, R162 ;  /* 0x000000a284167220 */ /* 0x040fe80000410000 */
[----:B------:R-:W-:Y:S02]  /*11620*/  FMUL.FTZ R23, R132, R163 ;  /* 0x000000a384177220 */ /* 0x000fe40000410000 */
[C---:B------:R-:W-:Y:S02]  /*11630*/  FMUL.FTZ R46, R0.reuse, R46 ;  /* 0x0000002e002e7220 */ /* 0x040fe40000410000 */
[C---:B------:R-:W-:Y:S02]  /*11640*/  FMUL.FTZ R47, R0.reuse, R47 ;  /* 0x0000002f002f7220 */ /* 0x040fe40000410000 */
[C---:B------:R-:W-:Y:S01]  /*11650*/  FMUL.FTZ R58, R0.reuse, R58 ;  /* 0x0000003a003a7220 */ /* 0x040fe20000410000 */
[-C--:B------:R-:W-:Y:S01]  /*11660*/  HMMA.16816.F32 R20, R176, R184.reuse, R20 ;  /* 0x000000b8b014723c */ /* 0x080fe20000001814 */
[----:B------:R-:W-:Y:S02]  /*11670*/  FMUL.FTZ R59, R0, R59 ;  /* 0x0000003b003b7220 */ /* 0x000fe40000410000 */
[--C-:B--2---:R-:W-:Y:S02]  /*11680*/  FFMA.FTZ R2, R192, c[0x0][0x23c], -R142.reuse ;  /* 0x00008f00c0027a23 */ /* 0x104fe4000001088e */
[C---:B------:R-:W-:Y:S02]  /*11690*/  FMUL.FTZ R62, R0.reuse, R62 ;  /* 0x0000003e003e7220 */ /* 0x040fe40000410000 */
[----:B------:R2:W4:Y:S01]  /*116a0*/  MUFU.EX2 R194, R2 ;  /* 0x0000000200c27308 */ /* 0x0005220000000800 */
[C---:B------:R-:W-:Y:S01]  /*116b0*/  HMMA.16816.F32 R24, R180.reuse, R184, R24 ;  /* 0x000000b8b418723c */ /* 0x040fe20000001818 */
[C---:B------:R-:W-:Y:S03]  /*116c0*/  FMUL.FTZ R31, R0.reuse, R171 ;  /* 0x000000ab001f7220 */ /* 0x040fe60000410000 */
[----:B------:R-:W-:Y:S02]  /*116d0*/  FMUL.FTZ R63, R0, R63 ;  /* 0x0000003f003f7220 */ /* 0x000fe40000410000 */
[C---:B------:R-:W-:Y:S02]  /*116e0*/  FMUL.FTZ R68, R133.reuse, R68 ;  /* 0x0000004485447220 */ /* 0x040fe40000410000 */
[-C--:B------:R-:W-:Y:S01]  /*116f0*/  HMMA.16816.F32 R28, R180, R186.reuse, R28 ;  /* 0x000000bab41c723c */ /* 0x080fe2000000181c */
[----:B------:R-:W-:Y:S03]  /*11700*/  FMUL.FTZ R69, R133, R69 ;  /* 0x0000004585457220 */ /* 0x000fe60000410000 */
[C---:B------:R-:W-:Y:S02]  /*11710*/  FMUL.FTZ R70, R132.reuse, R70 ;  /* 0x0000004684467220 */ /* 0x040fe40000410000 */
[----:B------:R-:W-:Y:S02]  /*11720*/  FMUL.FTZ R71, R132, R71 ;  /* 0x0000004784477220 */ /* 0x000fe40000410000 */
[C---:B------:R-:W-:Y:S01]  /*11730*/  HMMA.16816.F32 R32, R176.reuse, R186, R32 ;  /* 0x000000bab020723c */ /* 0x040fe20000001820 */
[C---:B------:R-:W-:Y:S03]  /*11740*/  FMUL.FTZ R72, R3.reuse, R72 ;  /* 0x0000004803487220 */ /* 0x040fe60000410000 */
[----:B------:R-:W-:Y:S02]  /*11750*/  FMUL.FTZ R73, R3, R73 ;  /* 0x0000004903497220 */ /* 0x000fe40000410000 */
[C---:B------:R-:W-:Y:S02]  /*11760*/  FMUL.FTZ R74, R0.reuse, R74 ;  /* 0x0000004a004a7220 */ /* 0x040fe40000410000 */
[-C--:B-1----:R-:W-:Y:S01]  /*11770*/  HMMA.16816.F32 R36, R176, R144.reuse, R36 ;  /* 0x00000090b024723c */ /* 0x082fe20000001824 */
[----:B--2---:R-:W-:Y:S03]  /*11780*/  FFMA.FTZ R2, R193, c[0x0][0x23c], -R141 ;  /* 0x00008f00c1027a23 */ /* 0x004fe6000001088d */
[C---:B------:R-:W-:Y:S01]  /*11790*/  FMUL.FTZ R75, R0.reuse, R75 ;  /* 0x0000004b004b7220 */ /* 0x040fe20000410000 */
[----:B------:R1:W-:Y:S01]  /*117a0*/  MUFU.EX2 R193, R2 ;  /* 0x0000000200c17308 */ /* 0x0003e20000000800 */
[C---:B------:R-:W-:Y:S02]  /*117b0*/  FMUL.FTZ R76, R3.reuse, R76 ;  /* 0x0000004c034c7220 */ /* 0x040fe40000410000 */
[C---:B------:R-:W-:Y:S01]  /*117c0*/  HMMA.16816.F32 R40, R180.reuse, R144, R40 ;  /* 0x00000090b428723c */ /* 0x040fe20000001828 */
[----:B------:R-:W-:Y:S03]  /*117d0*/  FMUL.FTZ R77, R3, R77 ;  /* 0x0000004d034d7220 */ /* 0x000fe60000410000 */
[C---:B------:R-:W-:Y:S02]  /*117e0*/  FMUL.FTZ R78, R0.reuse, R78 ;  /* 0x0000004e004e7220 */ /* 0x040fe40000410000 */
[----:B------:R-:W-:Y:S02]  /*117f0*/  FMUL.FTZ R79, R0, R79 ;  /* 0x0000004f004f7220 */ /* 0x000fe40000410000 */
[-C--:B------:R-:W-:Y:S01]  /*11800*/  HMMA.16816.F32 R44, R180, R146.reuse, R44 ;  /* 0x00000092b42c723c */ /* 0x080fe2000000182c */
[C---:B------:R-:W-:Y:S03]  /*11810*/  FMUL.FTZ R80, R133.reuse, R80 ;  /* 0x0000005085507220 */ /* 0x040fe60000410000 */
[C---:B------:R-:W-:Y:S02]  /*11820*/  FMUL.FTZ R81, R133.reuse, R81 ;  /* 0x0000005185517220 */ /* 0x040fe40000410000 */
[C---:B------:R-:W-:Y:S02]  /*11830*/  FMUL.FTZ R82, R132.reuse, R82 ;  /* 0x0000005284527220 */ /* 0x040fe40000410000 */
[C---:B------:R-:W-:Y:S01]  /*11840*/  HMMA.16816.F32 R48, R176.reuse, R146, R48 ;  /* 0x00000092b030723c */ /* 0x040fe20000001830 */
[----:B------:R-:W2:Y:S03]  /*11850*/  LDSM.16.MT88.4 R144, [R209+0xb000] ;  /* 0x00b00000d190783b */ /* 0x000ea60000004200 */
[----:B------:R-:W-:Y:S02]  /*11860*/  FMUL.FTZ R83, R132, R83 ;  /* 0x0000005384537220 */ /* 0x000fe40000410000 */
[--C-:B-1----:R-:W-:Y:S02]  /*11870*/  FFMA.FTZ R2, R200, c[0x0][0x23c], -R142.reuse ;  /* 0x00008f00c8027a23 */ /* 0x102fe4000001088e */
[-C--:B---3--:R-:W-:Y:S01]  /*11880*/  HMMA.16816.F32 R52, R176, R148.reuse, R52 ;  /* 0x00000094b034723c */ /* 0x088fe20000001834 */
[C---:B------:R-:W-:Y:S01]  /*11890*/  FMUL.FTZ R84, R133.reuse, R84 ;  /* 0x0000005485547220 */ /* 0x040fe20000410000 */
[----:B------:R1:W-:Y:S02]  /*118a0*/  MUFU.EX2 R191, R2 ;  /* 0x0000000200bf7308 */ /* 0x0003e40000000800 */
[----:B------:R-:W-:Y:S02]  /*118b0*/  FMUL.FTZ R85, R133, R85 ;  /* 0x0000005585557220 */ /* 0x000fe40000410000 */
[C---:B------:R-:W-:Y:S02]  /*118c0*/  FMUL.FTZ R86, R132.reuse, R86 ;  /* 0x0000005684567220 */ /* 0x040fe40000410000 */
[C---:B------:R-:W-:Y:S01]  /*118d0*/  HMMA.16816.F32 R56, R180.reuse, R148, R56 ;  /* 0x00000094b438723c */ /* 0x040fe20000001838 */
[----:B------:R-:W-:Y:S03]  /*118e0*/  FMUL.FTZ R87, R132, R87 ;  /* 0x0000005784577220 */ /* 0x000fe60000410000 */
[C---:B------:R-:W-:Y:S02]  /*118f0*/  FMUL.FTZ R88, R3.reuse, R88 ;  /* 0x0000005803587220 */ /* 0x040fe40000410000 */
[C---:B------:R-:W-:Y:S02]  /*11900*/  FMUL.FTZ R89, R3.reuse, R89 ;  /* 0x0000005903597220 */ /* 0x040fe40000410000 */
[-C--:B------:R-:W-:Y:S01]  /*11910*/  HMMA.16816.F32 R60, R180, R150.reuse, R60 ;  /* 0x00000096b43c723c */ /* 0x080fe2000000183c */
[C---:B------:R-:W-:Y:S03]  /*11920*/  FMUL.FTZ R90, R0.reuse, R90 ;  /* 0x0000005a005a7220 */ /* 0x040fe60000410000 */
[C---:B------:R-:W-:Y:S02]  /*11930*/  FMUL.FTZ R91, R0.reuse, R91 ;  /* 0x0000005b005b7220 */ /* 0x040fe40000410000 */
[----:B------:R-:W-:Y:S02]  /*11940*/  FMUL.FTZ R92, R3, R92 ;  /* 0x0000005c035c7220 */ /* 0x000fe40000410000 */
[C---:B------:R-:W-:Y:S01]  /*11950*/  HMMA.16816.F32 R64, R176.reuse, R150, R64 ;  /* 0x00000096b040723c */ /* 0x040fe20000001840 */
[----:B------:R-:W3:Y:S03]  /*11960*/  LDSM.16.MT88.4 R148, [R211+0xb000] ;  /* 0x00b00000d394783b */ /* 0x000ee60000004200 */
[--C-:B-1----:R-:W-:Y:S02]  /*11970*/  FFMA.FTZ R2, R199, c[0x0][0x23c], -R143.reuse ;  /* 0x00008f00c7027a23 */ /* 0x102fe4000001088f */
[----:B------:R-:W-:Y:S02]  /*11980*/  FMUL.FTZ R93, R3, R93 ;  /* 0x0000005d035d7220 */ /* 0x000fe40000410000 */
[----:B------:R1:W-:Y:S01]  /*11990*/  MUFU.EX2 R189, R2 ;  /* 0x0000000200bd7308 */ /* 0x0003e20000000800 */
[-C--:B--2---:R-:W-:Y:S03]  /*119a0*/  HMMA.16816.F32 R68, R176, R144.reuse, R68 ;  /* 0x00000090b044723c */ /* 0x084fe60000001844 */
        /* <DEDUP_REMOVED lines=9> */
[----:B------:R-:W-:Y:S02]  /*11a40*/  FMUL.FTZ R101, R133, R101 ;  /* 0x0000006585657220 */ /* 0x000fe40000410000 */
[----:B------:R-:W-:Y:S02]  /*11a50*/  FMUL.FTZ R102, R132, R102 ;  /* 0x0000006684667220 */ /* 0x000fe40000410000 */
[C---:B------:R-:W-:Y:S01]  /*11a60*/  HMMA.16816.F32 R80, R176.reuse, R146, R80 ;  /* 0x00000092b050723c */ /* 0x040fe20000001850 */
[--C-:B-1----:R-:W-:Y:S01]  /*11a70*/  FFMA.FTZ R2, R202, c[0x0][0x23c], -R143.reuse ;  /* 0x00008f00ca027a23 */ /* 0x102fe2000001088f */
[----:B------:R-:W1:Y:S02]  /*11a80*/  LDSM.16.MT88.4 R144, [R214+0xb000] ;  /* 0x00b00000d690783b */ /* 0x000e640000004200 */
[----:B------:R-:W-:Y:S01]  /*11a90*/  FMUL.FTZ R103, R132, R103 ;  /* 0x0000006784677220 */ /* 0x000fe20000410000 */
[----:B------:R2:W-:Y:S01]  /*11aa0*/  MUFU.EX2 R187, R2 ;  /* 0x0000000200bb7308 */ /* 0x0005e20000000800 */
[C---:B------:R-:W-:Y:S02]  /*11ab0*/  FMUL.FTZ R104, R3.reuse, R104 ;  /* 0x0000006803687220 */ /* 0x040fe40000410000 */
[-C--:B---3--:R-:W-:Y:S01]  /*11ac0*/  HMMA.16816.F32 R84, R176, R148.reuse, R84 ;  /* 0x00000094b054723c */ /* 0x088fe20000001854 */
[C---:B------:R-:W-:Y:S03]  /*11ad0*/  FMUL.FTZ R105, R3.reuse, R105 ;  /* 0x0000006903697220 */ /* 0x040fe60000410000 */
[C---:B------:R-:W-:Y:S02]  /*11ae0*/  FMUL.FTZ R106, R0.reuse, R106 ;  /* 0x0000006a006a7220 */ /* 0x040fe40000410000 */
[C---:B------:R-:W-:Y:S02]  /*11af0*/  FMUL.FTZ R107, R0.reuse, R107 ;  /* 0x0000006b006b7220 */ /* 0x040fe40000410000 */
[C---:B------:R-:W-:Y:S01]  /*11b00*/  HMMA.16816.F32 R88, R180.reuse, R148, R88 ;  /* 0x00000094b458723c */ /* 0x040fe20000001858 */
[C---:B------:R-:W-:Y:S03]  /*11b10*/  FMUL.FTZ R108, R3.reuse, R108 ;  /* 0x0000006c036c7220 */ /* 0x040fe60000410000 */
[----:B------:R-:W-:Y:S02]  /*11b20*/  FMUL.FTZ R109, R3, R109 ;  /* 0x0000006d036d7220 */ /* 0x000fe40000410000 */
[C---:B------:R-:W-:Y:S02]  /*11b30*/  FMUL.FTZ R110, R0.reuse, R110 ;  /* 0x0000006e006e7220 */ /* 0x040fe40000410000 */
[-C--:B------:R-:W-:Y:S01]  /*11b40*/  HMMA.16816.F32 R92, R180, R150.reuse, R92 ;  /* 0x00000096b45c723c */ /* 0x080fe2000000185c */
[----:B------:R-:W-:Y:S03]  /*11b50*/  FMUL.FTZ R111, R0, R111 ;  /* 0x0000006f006f7220 */ /* 0x000fe60000410000 */
[C---:B------:R-:W-:Y:S02]  /*11b60*/  FMUL.FTZ R112, R133.reuse, R112 ;  /* 0x0000007085707220 */ /* 0x040fe40000410000 */
[----:B--2---:R-:W-:Y:S02]  /*11b70*/  FFMA.FTZ R2, R204, c[0x0][0x23c], -R143 ;  /* 0x00008f00cc027a23 */ /* 0x004fe4000001088f */
[C---:B------:R-:W-:Y:S01]  /*11b80*/  HMMA.16816.F32 R96, R176.reuse, R150, R96 ;  /* 0x00000096b060723c */ /* 0x040fe20000001860 */
[----:B------:R-:W2:Y:S01]  /*11b90*/  LDSM.16.MT88.4 R148, [R213+0xb000] ;  /* 0x00b00000d594783b */ /* 0x000ea20000004200 */
[----:B------:R3:W-:Y:S02]  /*11ba0*/  MUFU.EX2 R186, R2 ;  /* 0x0000000200ba7308 */ /* 0x0007e40000000800 */
[C---:B------:R-:W-:Y:S02]  /*11bb0*/  FMUL.FTZ R113, R133.reuse, R113 ;  /* 0x0000007185717220 */ /* 0x040fe40000410000 */
[C---:B------:R-:W-:Y:S02]  /*11bc0*/  FMUL.FTZ R114, R132.reuse, R114 ;  /* 0x0000007284727220 */ /* 0x040fe40000410000 */
[C---:B------:R-:W-:Y:S01]  /*11bd0*/  FMUL.FTZ R115, R132.reuse, R115 ;  /* 0x0000007384737220 */ /* 0x040fe20000410000 */
[-C--:B-1----:R-:W-:Y:S03]  /*11be0*/  HMMA.16816.F32 R100, R176, R144.reuse, R100 ;  /* 0x00000090b064723c */ /* 0x082fe60000001864 */
[C---:B------:R-:W-:Y:S02]  /*11bf0*/  FMUL.FTZ R116, R133.reuse, R116 ;  /* 0x0000007485747220 */ /* 0x040fe40000410000 */
[----:B------:R-:W-:Y:S02]  /*11c00*/  FMUL.FTZ R117, R133, R117 ;  /* 0x0000007585757220 */ /* 0x000fe40000410000 */
[C---:B------:R-:W-:Y:S01]  /*11c10*/  FMUL.FTZ R118, R132.reuse, R118 ;  /* 0x0000007684767220 */ /* 0x040fe20000410000 */
[C---:B------:R-:W-:Y:S01]  /*11c20*/  HMMA.16816.F32 R104, R180.reuse, R144, R104 ;  /* 0x00000090b468723c */ /* 0x040fe20000001868 */
[----:B------:R-:W-:Y:S03]  /*11c30*/  FMUL.FTZ R119, R132, R119 ;  /* 0x0000007784777220 */ /* 0x000fe60000410000 */
[----:B------:R-:W-:Y:S02]  /*11c40*/  FFMA.FTZ R141, R198, c[0x0][0x23c], -R141 ;  /* 0x00008f00c68d7a23 */ /* 0x000fe4000001088d */
[----:B------:R-:W-:Y:S02]  /*11c50*/  FFMA.FTZ R142, R201, c[0x0][0x23c], -R142 ;  /* 0x00008f00c98e7a23 */ /* 0x000fe4000001088e */
[-C--:B------:R-:W-:Y:S01]  /*11c60*/  HMMA.16816.F32 R108, R180, R146.reuse, R108 ;  /* 0x00000092b46c723c */ /* 0x080fe2000000186c */
[--C-:B---3--:R-:W-:Y:S01]  /*11c70*/  FFMA.FTZ R2, R205, c[0x0][0x23c], -R188.reuse ;  /* 0x00008f00cd027a23 */ /* 0x108fe200000108bc */
[----:B------:R4:W1:Y:S02]  /*11c80*/  MUFU.EX2 R192, R141 ;  /* 0x0000008d00c07308 */ /* 0x0008640000000800 */
[----:B------:R-:W-:Y:S02]  /*11c90*/  FFMA.FTZ R143, R203, c[0x0][0x23c], -R143 ;  /* 0x00008f00cb8f7a23 */ /* 0x000fe4000001088f */
[C---:B------:R-:W-:Y:S02]  /*11ca0*/  FMUL.FTZ R120, R3.reuse, R120 ;  /* 0x0000007803787220 */ /* 0x040fe40000410000 */
[C---:B------:R-:W-:Y:S01]  /*11cb0*/  HMMA.16816.F32 R112, R176.reuse, R146, R112 ;  /* 0x00000092b070723c */ /* 0x040fe20000001870 */
[C---:B------:R-:W-:Y:S03]  /*11cc0*/  FMUL.FTZ R121, R3.reuse, R121 ;  /* 0x0000007903797220 */ /* 0x040fe60000410000 */
[----:B------:R3:W-:Y:S01]  /*11cd0*/  MUFU.EX2 R184, R2 ;  /* 0x0000000200b87308 */ /* 0x0007e20000000800 */
[C---:B------:R-:W-:Y:S02]  /*11ce0*/  FMUL.FTZ R122, R0.reuse, R122 ;  /* 0x0000007a007a7220 */ /* 0x040fe40000410000 */
[C---:B------:R-:W-:Y:S01]  /*11cf0*/  FMUL.FTZ R123, R0.reuse, R123 ;  /* 0x0000007b007b7220 */ /* 0x040fe20000410000 */
[-C--:B--2---:R-:W-:Y:S01]  /*11d00*/  HMMA.16816.F32 R116, R176, R148.reuse, R116 ;  /* 0x00000094b074723c */ /* 0x084fe20000001874 */
[C---:B------:R-:W-:Y:S03]  /*11d10*/  FMUL.FTZ R124, R3.reuse, R124 ;  /* 0x0000007c037c7220 */ /* 0x040fe60000410000 */
[----:B------:R-:W-:Y:S02]  /*11d20*/  FMUL.FTZ R125, R3, R125 ;  /* 0x0000007d037d7220 */ /* 0x000fe40000410000 */
[----:B------:R1:W2:Y:S01]  /*11d30*/  MUFU.EX2 R190, R142 ;  /* 0x0000008e00be7308 */ /* 0x0002a20000000800 */
[C---:B------:R-:W-:Y:S01]  /*11d40*/  FMUL.FTZ R126, R0.reuse, R126 ;  /* 0x0000007e007e7220 */ /* 0x040fe20000410000 */
[C---:B------:R-:W-:Y:S01]  /*11d50*/  HMMA.16816.F32 R120, R180.reuse, R148, R120 ;  /* 0x00000094b478723c */ /* 0x040fe20000001878 */
[----:B------:R-:W-:Y:S03]  /*11d60*/  FMUL.FTZ R127, R0, R127 ;  /* 0x0000007f007f7220 */ /* 0x000fe60000410000 */
[----:B----4-:R-:W-:Y:S01]  /*11d70*/  F2FP.PACK_AB R141, R194, R195 ;  /* 0x000000c3c28d723e */ /* 0x010fe200000000ff */
[C---:B------:R-:W-:Y:S02]  /*11d80*/  FMUL.FTZ R128, R133.reuse, R128 ;  /* 0x0000008085807220 */ /* 0x040fe40000410000 */
[----:B------:R-:W-:Y:S01]  /*11d90*/  FMUL.FTZ R129, R133, R129 ;  /* 0x0000008185817220 */ /* 0x000fe20000410000 */
[-C--:B------:R-:W-:Y:S01]  /*11da0*/  HMMA.16816.F32 R124, R180, R150.reuse, R124 ;  /* 0x00000096b47c723c */ /* 0x080fe2000000187c */
[----:B------:R2:W4:Y:S03]  /*11db0*/  MUFU.EX2 R185, R143 ;  /* 0x0000008f00b97308 */ /* 0x0005260000000800 */
[----:B---3--:R-:W-:Y:S02]  /*11dc0*/  FFMA.FTZ R2, R206, c[0x0][0x23c], -R188 ;  /* 0x00008f00ce027a23 */ /* 0x008fe400000108bc */
[C---:B------:R-:W-:Y:S02]  /*11dd0*/  FMUL.FTZ R130, R132.reuse, R130 ;  /* 0x0000008284827220 */ /* 0x040fe40000410000 */
[C---:B------:R-:W-:Y:S03]  /*11de0*/  FMUL.FTZ R131, R132.reuse, R131 ;  /* 0x0000008384837220 */ /* 0x040fe60000410000 */
[----:B------:R3:W5:Y:S01]  /*11df0*/  MUFU.EX2 R139, R2 ;  /* 0x00000002008b7308 */ /* 0x0007620000000800 */
[----:B------:R-:W-:Y:S01]  /*11e00*/  FFMA.FTZ R132, R132, R250, R242 ;  /* 0x000000fa84847223 */ /* 0x000fe200000100f2 */
[----:B-1----:R-:W-:Y:S02]  /*11e10*/  F2FP.PACK_AB R142, R192, R193 ;  /* 0x000000c1c08e723e */ /* 0x002fe400000000ff */
[----:B------:R-:W-:Y:S01]  /*11e20*/  HMMA.16816.F32 R128, R176, R150, R128 ;  /* 0x00000096b080723c */ /* 0x000fe20000001880 */
[----:B------:R-:W-:Y:S02]  /*11e30*/  FFMA.FTZ R3, R3, R249, R236 ;  /* 0x000000f903037223 */ /* 0x000fe400000100ec */
[----:B------:R-:W-:Y:S04]  /*11e40*/  FFMA.FTZ R0, R0, R248, R232 ;  /* 0x000000f800007223 */ /* 0x000fe800000100e8 */
[----:B------:R-:W-:Y:S02]  /*11e50*/  F2FP.PACK_AB R176, R187, R189 ;  /* 0x000000bdbbb0723e */ /* 0x000fe400000000ff */
[----:B--2---:R-:W-:Y:S03]  /*11e60*/  F2FP.PACK_AB R143, R190, R191 ;  /* 0x000000bfbe8f723e */ /* 0x004fe600000000ff */
[----:B----4-:R-:W-:Y:S01]  /*11e70*/  F2FP.PACK_AB R178, R185, R186 ;  /* 0x000000bab9b2723e */ /* 0x010fe200000000ff */
[--C-:B---3--:R-:W-:Y:S01]  /*11e80*/  FFMA.FTZ R2, R207, c[0x0][0x23c], -R188.reuse ;  /* 0x00008f00cf027a23 */ /* 0x108fe200000108bc */
[----:B-----5:R-:W-:Y:S01]  /*11e90*/  F2FP.PACK_AB R177, R139, R184 ;  /* 0x000000b88bb1723e */ /* 0x020fe200000000ff */
[----:B------:R-:W-:Y:S01]  /*11ea0*/  FFMA.FTZ R188, R140, c[0x0][0x23c], -R188 ;  /* 0x00008f008cbc7a23 */ /* 0x000fe200000108bc */
[----:B------:R-:W-:Y:S01]  /*11eb0*/  F2FP.PACK_AB R140, R196, R197 ;  /* 0x000000c5c48c723e */ /* 0x000fe200000000ff */
[----:B------:R1:W-:Y:S06]  /*11ec0*/  MUFU.EX2 R138, R2 ;  /* 0x00000002008a7308 */ /* 0x0003ec0000000800 */
[-C--:B------:R-:W-:Y:S01]  /*11ed0*/  HMMA.16816.F32 R144, R140, R156.reuse, R4 ;  /* 0x0000009c8c90723c */ /* 0x080fe20000001804 */
[----:B------:R-:W2:Y:S03]  /*11ee0*/  LDSM.16.MT88.4 R4, [R214+0xa800] ;  /* 0x00a80000d604783b */ /* 0x000ea60000004200 */
[----:B------:R-:W3:Y:S01]  /*11ef0*/  MUFU.EX2 R188, R188 ;  /* 0x000000bc00bc7308 */ /* 0x000ee20000000800 */
[----:B-1----:R-:W-:Y:S01]  /*11f00*/  FADD.FTZ R2, R243, R132 ;  /* 0x00000084f3027221 */ /* 0x002fe20000010000 */
[----:B------:R-:W-:Y:S03]  /*11f10*/  MOV R132, R135 ;  /* 0x0000008700847202 */ /* 0x000fe60000000f00 */
[----:B------:R-:W-:Y:S04]  /*11f20*/  FADD.FTZ R2, R240, R2 ;  /* 0x00000002f0027221 */ /* 0x000fe80000010000 */
[----:B------:R-:W-:Y:S01]  /*11f30*/  FADD.FTZ R2, R241, R2 ;  /* 0x00000002f1027221 */ /* 0x000fe20000010000 */
[----:B---3--:R-:W-:Y:S03]  /*11f40*/  F2FP.PACK_AB R179, R188, R138 ;  /* 0x0000008abcb3723e */ /* 0x008fe600000000ff */
[----:B------:R-:W-:Y:S04]  /*11f50*/  FADD.FTZ R2, R195, R2 ;  /* 0x00000002c3027221 */ /* 0x000fe80000010000 */
[C---:B------:R-:W-:Y:S01]  /*11f60*/  HMMA.16816.F32 R148, R176.reuse, R156, R8 ;  /* 0x0000009cb094723c */ /* 0x040fe20000001808 */
[----:B------:R-:W1:Y:S07]  /*11f70*/  LDSM.16.MT88.4 R8, [R213+0xa800] ;  /* 0x00a80000d508783b */ /* 0x000e6e0000004200 */
[-C--:B------:R-:W-:Y:S01]  /*11f80*/  HMMA.16816.F32 R152, R176, R158.reuse, R12 ;  /* 0x0000009eb098723c */ /* 0x080fe2000000180c */
[----:B------:R-:W3:Y:S07]  /*11f90*/  LDSM.16.MT88.4 R12, [R209+0xb800] ;  /* 0x00b80000d10c783b */ /* 0x000eee0000004200 */
[C---:B------:R-:W-:Y:S01]  /*11fa0*/  HMMA.16816.F32 R156, R140.reuse, R158, R16 ;  /* 0x0000009e8c9c723c */ /* 0x040fe20000001810 */
[----:B------:R-:W4:Y:S07]  /*11fb0*/  LDSM.16.MT88.4 R16, [R211+0xb800] ;  /* 0x00b80000d310783b */ /* 0x000f2e0000004200 */
[-C--:B------:R-:W-:Y:S01]  /*11fc0*/  HMMA.16816.F32 R160, R140, R172.reuse, R20 ;  /* 0x000000ac8ca0723c */ /* 0x080fe20000001814 */
[----:B------:R-:W5:Y:S07]  /*11fd0*/  LDSM.16.MT88.4 R20, [R214+0xb800] ;  /* 0x00b80000d614783b */ /* 0x000f6e0000004200 */
[C---:B------:R-:W-:Y:S01]  /*11fe0*/  HMMA.16816.F32 R164, R176.reuse, R172, R24 ;  /* 0x000000acb0a4723c */ /* 0x040fe20000001818 */
[----:B------:R-:W1:Y:S07]  /*11ff0*/  LDSM.16.MT88.4 R24, [R213+0xb800] ;  /* 0x00b80000d518783b */ /* 0x000e6e0000004200 */
        /* <DEDUP_REMOVED lines=14> */
[----:B------:R-:W-:Y:S03]  /*120e0*/  FFMA.FTZ R6, R133, R251, R247 ;  /* 0x000000fb85067223 */ /* 0x000fe600000100f7 */
[----:B------:R-:W-:Y:S02]  /*120f0*/  FADD.FTZ R0, R184, R0 ;  /* 0x00000000b8007221 */ /* 0x000fe40000010000 */
[----:B------:R-:W-:Y:S02]  /*12100*/  FADD.FTZ R6, R246, R6 ;  /* 0x00000006f6067221 */ /* 0x000fe40000010000 */
[C---:B------:R-:W-:Y:S01]  /*12110*/  HMMA.16816.F32 R56, R176.reuse, R8, R56 ;  /* 0x00000008b038723c */ /* 0x040fe20000001838 */
[----:B------:R-:W-:Y:S03]  /*12120*/  FADD.FTZ R0, R139, R0 ;  /* 0x000000008b007221 */ /* 0x000fe60000010000 */
[----:B------:R-:W-:Y:S01]  /*12130*/  MOV R139, R137 ;  /* 0x00000089008b7202 */ /* 0x000fe20000000f00 */
[----:B------:R-:W-:Y:S02]  /*12140*/  FADD.FTZ R3, R244, R6 ;  /* 0x00000006f4037221 */ /* 0x000fe40000010000 */
[----:B------:R-:W-:Y:S01]  /*12150*/  FADD.FTZ R0, R138, R0 ;  /* 0x000000008a007221 */ /* 0x000fe20000010000 */
[-C--:B------:R-:W-:Y:S01]  /*12160*/  HMMA.16816.F32 R60, R176, R10.reuse, R60 ;  /* 0x0000000ab03c723c */ /* 0x080fe2000000183c */
[----:B------:R-:W-:Y:S03]  /*12170*/  FADD.FTZ R3, R245, R3 ;  /* 0x00000003f5037221 */ /* 0x000fe60000010000 */
[----:B------:R-:W-:Y:S01]  /*12180*/  FADD.FTZ R248, R188, R0 ;  /* 0x00000000bcf87221 */ /* 0x000fe20000010000 */
[----:B------:R-:W-:Y:S01]  /*12190*/  MOV R138, R134 ;  /* 0x00000086008a7202 */ /* 0x000fe20000000f00 */
[----:B------:R-:W-:Y:S02]  /*121a0*/  FADD.FTZ R3, R197, R3 ;  /* 0x00000003c5037221 */ /* 0x000fe40000010000 */
[C---:B------:R-:W-:Y:S04]  /*121b0*/  HMMA.16816.F32 R64, R140.reuse, R10, R64 ;  /* 0x0000000a8c40723c */ /* 0x040fe80000001840 */
        /* <DEDUP_REMOVED lines=9> */
[----:B------:R-:W-:Y:S01]  /*12250*/  FADD.FTZ R250, R190, R3 ;  /* 0x00000003befa7221 */ /* 0x000fe20000010000 */
[----:B------:R-:W-:Y:S01]  /*12260*/  MOV R3, R136 ;  /* 0x0000008800037202 */ /* 0x000fe20000000f00 */
[-C--:B------:R-:W-:Y:S01]  /*12270*/  HMMA.16816.F32 R76, R176, R14.reuse, R76 ;  /* 0x0000000eb04c723c */ /* 0x080fe2000000184c */
[----:B------:R-:W-:Y:S07]  /*12280*/  FADD.FTZ R249, R185, R2 ;  /* 0x00000002b9f97221 */ /* 0x000fee0000010000 */
[C---:B------:R-:W-:Y:S08]  /*12290*/  HMMA.16816.F32 R80, R140.reuse, R14, R80 ;  /* 0x0000000e8c50723c */ /* 0x040ff00000001850 */
[-C--:B----4-:R-:W-:Y:S08]  /*122a0*/  HMMA.16816.F32 R84, R140, R16.reuse, R84 ;  /* 0x000000108c54723c */ /* 0x090ff00000001854 */
[C---:B------:R-:W-:Y:S08]  /*122b0*/  HMMA.16816.F32 R88, R176.reuse, R16, R88 ;  /* 0x00000010b058723c */ /* 0x040ff00000001858 */
[-C--:B------:R-:W-:Y:S08]  /*122c0*/  HMMA.16816.F32 R92, R176, R18.reuse, R92 ;  /* 0x00000012b05c723c */ /* 0x080ff0000000185c */
[C---:B------:R-:W-:Y:S08]  /*122d0*/  HMMA.16816.F32 R96, R140.reuse, R18, R96 ;  /* 0x000000128c60723c */ /* 0x040ff00000001860 */
[-C--:B-----5:R-:W-:Y:S08]  /*122e0*/  HMMA.16816.F32 R100, R140, R20.reuse, R100 ;  /* 0x000000148c64723c */ /* 0x0a0ff00000001864 */
        /* <DEDUP_REMOVED lines=8> */
.L_x_1054:
[----:B------:R-:W1:Y:S01]  /*12370*/  SHFL.BFLY PT, R0, R251, 0x2, 0x1f ;  /* 0x0c401f00fb007f89 */ /* 0x000e6200000e0000 */
[----:B------:R-:W2:Y:S01]  /*12380*/  S2UR UR6, SR_CTAID.Y ;  /* 0x00000000000679c3 */ /* 0x000ea20000002600 */
[----:B------:R-:W-:Y:S01]  /*12390*/  UISETP.NE.AND UP4, UPT, UR11, -0x1, UPT ;  /* 0xffffffff0b00788c */ /* 0x000fe2000bf85270 */
[----:B------:R-:W-:Y:S01]  /*123a0*/  BSSY B0, `(.L_x_1058) ;  /* 0x00001b1000007945 */ /* 0x000fe20003800000 */
[----:B------:R-:W3:Y:S01]  /*123b0*/  SHFL.BFLY PT, R3, R250, 0x2, 0x1f ;  /* 0x0c401f00fa037f89 */ /* 0x000ee200000e0000 */
[----:B------:R-:W-:-:S02]  /*123c0*/  ULDC.64 UR4, c[0x0][0x1e8] ;  /* 0x00007a0000047ab9 */ /* 0x000fc40000000a00 */
[----:B------:R-:W-:Y:S01]  /*123d0*/  ULDC.U8 UR9, c[0x0][0x329] ;  /* 0x0000ca4000097ab9 */ /* 0x000fe20000000000 */
[----:B------:R-:W4:Y:S01]  /*123e0*/  SHFL.BFLY PT, R2, R249, 0x2, 0x1f ;  /* 0x0c401f00f9027f89 */ /* 0x000f2200000e0000 */
[----:B------:R-:W-:Y:S01]  /*123f0*/  UISETP.NE.AND UP1, UPT, UR9, URZ, UPT ;  /* 0x0000003f0900728c */ /* 0x000fe2000bf25270 */
[----:B------:R-:W5:Y:S01]  /*12400*/  S2UR UR10, SR_CTAID.Z ;  /* 0x00000000000a79c3 */ /* 0x000f620000002700 */
[----:B------:R-:W-:Y:S01]  /*12410*/  ULDC UR8, c[0x0][0x214] ;  /* 0x0000850000087ab9 */ /* 0x000fe20000000800 */
[----:B------:R-:W5:Y:S01]  /*12420*/  SHFL.BFLY PT, R4, R248, 0x2, 0x1f ;  /* 0x0c401f00f8047f89 */ /* 0x000f6200000e0000 */
[----:B------:R-:W-:Y:S02]  /*12430*/  @UP4 UIMAD.WIDE.U32 UR14, UR11, UR4, URZ ;  /* 0x000000040b0e42a5 */ /* 0x000fe4000f8e003f */
[----:B------:R-:W-:Y:S01]  /*12440*/  UMOV UR22, URZ ;  /* 0x0000003f00167c82 */ /* 0x000fe20008000000 */
[----:B------:R-:W5:Y:S01]  /*12450*/  S2R R141, SR_TID.X ;  /* 0x00000000008d7919 */ /* 0x000f620000002100 */
[----:B------:R-:W-:-:S02]  /*12460*/  @UP4 UIMAD UR7, UR11, UR5, UR15 ;  /* 0x000000050b0742a4 */ /* 0x000fc4000f8e020f */
[----:B------:R-:W-:Y:S02]  /*12470*/  UMOV UR23, URZ ;  /* 0x0000003f00177c82 */ /* 0x000fe40008000000 */
[----:B------:R-:W-:Y:S02]  /*12480*/  ULDC.64 UR4, c[0x0][0x1e0] ;  /* 0x0000780000047ab9 */ /* 0x000fe40000000a00 */
[----:B------:R-:W-:Y:S01]  /*12490*/  @UP1 ULDC UR15, c[0x0][0x210] ;  /* 0x00008400000f1ab9 */ /* 0x000fe20000000800 */
[----:B-1----:R-:W-:Y:S01]  /*124a0*/  FADD.FTZ R251, R0, R251 ;  /* 0x000000fb00fb7221 */ /* 0x002fe20000010000 */
[----:B--2---:R-:W-:Y:S02]  /*124b0*/  @!UP4 USHF.R.S32.HI UR13, URZ, 0x1f, UR6 ;  /* 0x0000001f3f0dc899 */ /* 0x004fe40008011406 */
[----:B------:R-:W-:Y:S01]  /*124c0*/  @!UP4 UIMAD.WIDE.U32 UR20, UR6, UR4, URZ ;  /* 0x000000040614c2a5 */ /* 0x000fe2000f8e003f */
[----:B---3--:R-:W-:Y:S01]  /*124d0*/  FADD.FTZ R250, R3, R250 ;  /* 0x000000fa03fa7221 */ /* 0x008fe20000010000 */
[----:B------:R-:W1:Y:S01]  /*124e0*/  SHFL.BFLY PT, R0, R251, 0x1, 0x1f ;  /* 0x0c201f00fb007f89 */ /* 0x000e6200000e0000 */
[----:B------:R-:W-:Y:S01]  /*124f0*/  @!UP4 UIMAD UR13, UR13, UR4, URZ ;  /* 0x000000040d0dc2a4 */ /* 0x000fe2000f8e023f */
[----:B----4-:R-:W-:-:S02]  /*12500*/  FADD.FTZ R249, R2, R249 ;  /* 0x000000f902f97221 */ /* 0x010fc40000010000 */
[----:B------:R-:W2:Y:S01]  /*12510*/  SHFL.BFLY PT, R3, R250, 0x1, 0x1f ;  /* 0x0c201f00fa037f89 */ /* 0x000ea200000e0000 */
[----:B------:R-:W-:Y:S01]  /*12520*/  ULDC.U8 UR4, c[0x0][0x328] ;  /* 0x0000ca0000047ab9 */ /* 0x000fe20000000000 */
[----:B-----5:R-:W-:Y:S01]  /*12530*/  FADD.FTZ R248, R4, R248 ;  /* 0x000000f804f87221 */ /* 0x020fe20000010000 */
[----:B------:R-:W-:Y:S01]  /*12540*/  UISETP.NE.AND UP3, UPT, UR4, URZ, UPT ;  /* 0x0000003f0400728c */ /* 0x000fe2000bf65270 */
[----:B------:R-:W3:Y:S01]  /*12550*/  SHFL.BFLY PT, R4, R249, 0x1, 0x1f ;  /* 0x0c201f00f9047f89 */ /* 0x000ee200000e0000 */
[----:B------:R-:W-:Y:S02]  /*12560*/  @!UP4 UIMAD UR13, UR6, UR5, UR13 ;  /* 0x00000005060dc2a4 */ /* 0x000fe4000f8e020d */
[----:B------:R-:W-:Y:S01]  /*12570*/  UISETP.NE.OR UP2, UPT, UR9, URZ, !UP3 ;  /* 0x0000003f0900728c */ /* 0x000fe2000df45670 */
[----:B------:R-:W4:Y:S01]  /*12580*/  SHFL.BFLY PT, R2, R248, 0x1, 0x1f ;  /* 0x0c201f00f8027f89 */ /* 0x000f2200000e0000 */
[----:B------:R-:W5:Y:S01]  /*12590*/  S2UR UR9, SR_CTAID.X ;  /* 0x00000000000979c3 */ /* 0x000f620000002500 */
[----:B------:R-:W-:-:S02]  /*125a0*/  ULDC UR5, c[0x0][0x234] ;  /* 0x00008d0000057ab9 */ /* 0x000fc40000000800 */
[----:B------:R-:W-:Y:S02]  /*125b0*/  @UP1 UIMAD UR15, UR15, UR8, URZ ;  /* 0x000000080f0f12a4 */ /* 0x000fe4000f8e023f */
[----:B------:R-:W-:Y:S02]  /*125c0*/  UISETP.NE.OR UP0, UPT, UR11, -0x1, UP2 ;  /* 0xffffffff0b00788c */ /* 0x000fe40009705670 */
[----:B------:R-:W-:Y:S02]  /*125d0*/  @!UP1 USEL UR15, UR8, UR5, !UP3 ;  /* 0x00000005080f9287 */ /* 0x000fe4000d800000 */
[----:B------:R-:W-:Y:S01]  /*125e0*/  ULDC UR4, c[0x0][0x1c0] ;  /* 0x0000700000047ab9 */ /* 0x000fe20000000800 */
[----:B-1----:R-:W-:Y:S01]  /*125f0*/  FADD.FTZ R251, R251, R0 ;  /* 0x00000000fbfb7221 */ /* 0x002fe20000010000 */
[----:B------:R-:W-:Y:S01]  /*12600*/  MOV R0, 0x3f800000 ;  /* 0x3f80000000007802 */ /* 0x000fe20000000f00 */
[----:B------:R-:W-:Y:S01]  /*12610*/  @UP1 UMOV UR16, 0x1 ;  /* 0x0000000100101882 */ /* 0x000fe20000000000 */
[----:B--2---:R-:W-:-:S02]  /*12620*/  FADD.FTZ R250, R250, R3 ;  /* 0x00000003fafa7221 */ /* 0x004fc40000010000 */
[----:B------:R-:W-:Y:S01]  /*12630*/  FSETP.NE.FTZ.AND P5, PT, R251, RZ, PT ;  /* 0x000000fffb00720b */ /* 0x000fe20003fb5000 */
[----:B------:R-:W-:Y:S01]  /*12640*/  @!UP1 UIMAD UR16, UR15, UR4, URZ ;  /* 0x000000040f1092a4 */ /* 0x000fe2000f8e023f */
[----:B------:R-:W-:Y:S01]  /*12650*/  MOV R3, 0x3f800000 ;  /* 0x3f80000000037802 */ /* 0x000fe20000000f00 */
[----:B------:R-:W-:Y:S01]  /*12660*/  @UP1 ULDC UR17, c[0x0][0x210] ;  /* 0x0000840000111ab9 */ /* 0x000fe20000000800 */
[----:B---3--:R-:W-:Y:S01]  /*12670*/  FADD.FTZ R249, R249, R4 ;  /* 0x00000004f9f97221 */ /* 0x008fe20000010000 */
[----:B------:R-:W-:Y:S01]  /*12680*/  FSETP.NE.FTZ.AND P4, PT, R250, RZ, PT ;  /* 0x000000fffa00720b */ /* 0x000fe20003f95000 */
[----:B------:R-:W-:Y:S01]  /*12690*/  UIMAD UR4, UR6, UR16, URZ ;  /* 0x00000010060472a4 */ /* 0x000fe2000f8e023f */
[----:B----4-:R-:W-:Y:S02]  /*126a0*/  FADD.FTZ R248, R248, R2 ;  /* 0x00000002f8f87221 */ /* 0x010fe40000010000 */
[----:B------:R-:W-:Y:S01]  /*126b0*/  FSETP.NE.FTZ.AND P3, PT, R249, RZ, PT ;  /* 0x000000fff900720b */ /* 0x000fe20003f75000 */
[----:B------:R-:W-:Y:S01]  /*126c0*/  @!UP1 UMOV UR17, 0x1 ;  /* 0x0000000100119882 */ /* 0x000fe20000000000 */
[----:B------:R-:W-:Y:S01]  /*126d0*/  MOV R2, 0x3f800000 ;  /* 0x3f80000000027802 */ /* 0x000fe20000000f00 */
[----:B------:R-:W-:Y:S01]  /*126e0*/  @!UP0 UIMAD UR11, UR6, UR8, URZ ;  /* 0x00000008060b82a4 */ /* 0x000fe2000f8e023f */
[----:B------:R-:W1:Y:S01]  /*126f0*/  @P5 MUFU.RCP R0, R251 ;  /* 0x000000fb00005308 */ /* 0x000e620000001000 */
[----:B------:R-:W-:Y:S01]  /*12700*/  FSETP.NE.FTZ.AND P0, PT, R248, RZ, PT ;  /* 0x000000fff800720b */ /* 0x000fe20003f15000 */
[----:B-----5:R-:W-:-:S02]  /*12710*/  UIMAD UR9, UR9, UR17, URZ ;  /* 0x00000011090972a4 */ /* 0x020fc4000f8e023f */
[----:B------:R-:W-:Y:S02]  /*12720*/  USEL UR4, UR4, URZ, UP2 ;  /* 0x0000003f04047287 */ /* 0x000fe40009000000 */
[----:B------:R-:W-:Y:S02]  /*12730*/  USHF.L.U32 UR9, UR9, 0x7, URZ ;  /* 0x0000000709097899 */ /* 0x000fe4000800063f */
[----:B------:R-:W2:Y:S01]  /*12740*/  @P4 MUFU.RCP R3, R250 ;  /* 0x000000fa00034308 */ /* 0x000ea20000001000 */
[----:B------:R-:W-:Y:S02]  /*12750*/  UIMAD UR15, UR10, UR15, UR4 ;  /* 0x0000000f0a0f72a4 */ /* 0x000fe4000f8e0204 */
[----:B------:R-:W-:Y:S02]  /*12760*/  @!UP2 UMOV UR22, UR11 ;  /* 0x0000000b0016ac82 */ /* 0x000fe40008000000 */
[----:B------:R-:W-:Y:S02]  /*12770*/  USHF.R.S32.HI UR4, URZ, 0x1f, UR9 ;  /* 0x0000001f3f047899 */ /* 0x000fe40008011409 */
[----:B------:R-:W-:Y:S01]  /*12780*/  @!UP2 USHF.R.S32.HI UR23, URZ, 0x1f, UR11 ;  /* 0x0000001f3f17a899 */ /* 0x000fe2000801140b */
[----:B------:R-:W3:Y:S01]  /*12790*/  @P3 MUFU.RCP R2, R249 ;  /* 0x000000f900023308 */ /* 0x000ee20000001000 */
[C---:B-1----:R-:W-:Y:S01]  /*127a0*/  FMUL.FTZ R144, R0.reuse, R144 ;  /* 0x0000009000907220 */ /* 0x042fe20000410000 */
[----:B------:R-:W-:Y:S01]  /*127b0*/  USHF.R.S32.HI UR5, URZ, 0x1f, UR15 ;  /* 0x0000001f3f057899 */ /* 0x000fe2000801140f */
[C---:B------:R-:W-:Y:S01]  /*127c0*/  FMUL.FTZ R6, R0.reuse, R145 ;  /* 0x0000009100067220 */ /* 0x040fe20000410000 */
[----:B------:R-:W-:Y:S01]  /*127d0*/  UIADD3 UR9, UP1, UP0, UR9, UR22, UR15 ;  /* 0x0000001609097290 */ /* 0x000fe2000f83e00f */
        /* <DEDUP_REMOVED lines=8> */
[C---:B------:R-:W-:Y:S01]  /*12860*/  FMUL.FTZ R172, R0.reuse, R172 ;  /* 0x000000ac00ac7220 */ /* 0x040fe20000410000 */
[----:B------:R-:W-:Y:S01]  /*12870*/  @!UP4 UMOV UR14, UR20 ;  /* 0x00000014000ecc82 */ /* 0x000fe20008000000 */
        /* <DEDUP_REMOVED lines=31> */
[----:B------:R-:W-:Y:S01]  /*12a70*/  FMUL.FTZ R129, R0, R129 ;  /* 0x0000008100817220 */ /* 0x000fe20000410000 */
[----:B------:R-:W-:Y:S01]  /*12a80*/  MOV R0, 0x3f800000 ;  /* 0x3f80000000007802 */ /* 0x000fe20000000f00 */
[----:B--2---:R-:W-:-:S02]  /*12a90*/  FMUL.FTZ R64, R3, R55 ;  /* 0x0000003703407220 */ /* 0x004fc40000410000 */
[----:B---3--:R-:W-:Y:S01]  /*12aa0*/  FMUL.FTZ R55, R2, R73 ;  /* 0x0000004902377220 */ /* 0x008fe20000410000 */
[----:B------:R-:W-:Y:S01]  /*12ab0*/  SHF.R.S32.HI R73, RZ, 0x1f, R141 ;  /* 0x0000001fff497819 */ /* 0x000fe2000001148d */
[C---:B------:R-:W-:Y:S01]  /*12ac0*/  FMUL.FTZ R21, R3.reuse, R39 ;  /* 0x0000002703157220 */ /* 0x040fe20000410000 */
[----:B------:R-:W1:Y:S01]  /*12ad0*/  @P0 MUFU.RCP R0, R248 ;  /* 0x000000f800000308 */ /* 0x000e620000001000 */
[----:B------:R-:W-:Y:S01]  /*12ae0*/  FMUL.FTZ R32, R3, R51 ;  /* 0x0000003303207220 */ /* 0x000fe20000410000 */
[----:B------:R-:W-:Y:S01]  /*12af0*/  LEA.HI R31, R73, R141, RZ, 0x2 ;  /* 0x0000008d491f7211 */ /* 0x000fe200078f10ff */
[----:B------:R-:W-:Y:S01]  /*12b00*/  FMUL.FTZ R37, R3, R67 ;  /* 0x0000004303257220 */ /* 0x000fe20000410000 */
[----:B------:R-:W-:Y:S01]  /*12b10*/  LEA.HI R84, R73, R141, RZ, 0x5 ;  /* 0x0000008d49547211 */ /* 0x000fe200078f28ff */
        /* <DEDUP_REMOVED lines=20> */
[----:B------:R-:W-:Y:S01]  /*12c60*/  FMUL.FTZ R71, R3, R71 ;  /* 0x0000004703477220 */ /* 0x000fe20000410000 */
[----:B------:R-:W-:Y:S01]  /*12c70*/  F2FP.PACK_AB R33, R117, R116 ;  /* 0x000000747521723e */ /* 0x000fe200000000ff */
[----:B------:R-:W-:-:S02]  /*12c80*/  FMUL.FTZ R82, R3, R82 ;  /* 0x0000005203527220 */ /* 0x000fc40000410000 */
[C---:B------:R-:W-:Y:S02]  /*12c90*/  FMUL.FTZ R52, R3.reuse, R83 ;  /* 0x0000005303347220 */ /* 0x040fe40000410000 */
        /* <DEDUP_REMOVED lines=11> */
[----:B------:R-:W-:Y:S01]  /*12d50*/  F2FP.PACK_AB R36, R115, R114 ;  /* 0x000000727324723e */ /* 0x000fe200000000ff */
[----:B------:R-:W-:-:S02]  /*12d60*/  FMUL.FTZ R130, R3, R130 ;  /* 0x0000008203827220 */ /* 0x000fc40000410000 */
[----:B------:R-:W-:Y:S01]  /*12d70*/  FMUL.FTZ R131, R3, R131 ;  /* 0x0000008303837220 */ /* 0x000fe20000410000 */
[----:B------:R-:W-:Y:S01]  /*12d80*/  SHF.R.S32.HI R3, RZ, 0x1f, R31 ;  /* 0x0000001fff037819 */ /* 0x000fe2000001141f */
[C---:B------:R-:W-:Y:S01]  /*12d90*/  FMUL.FTZ R148, R2.reuse, R148 ;  /* 0x0000009402947220 */ /* 0x040fe20000410000 */
[----:B------:R-:W-:Y:S01]  /*12da0*/  F2FP.PACK_AB R32, R119, R118 ;  /* 0x000000767720723e */ /* 0x000fe200000000ff */
        /* <DEDUP_REMOVED lines=48> */
[----:B------:R-:W-:Y:S01]  /*130b0*/  SHF.R.S32.HI R2, RZ, 0x2, R31 ;  /* 0x00000002ff027819 */ /* 0x000fe2000001141f */
[C---:B-1----:R-:W-:Y:S02]  /*130c0*/  FMUL.FTZ R59, R0.reuse, R59 ;  /* 0x0000003b003b7220 */ /* 0x042fe40000410000 */
[C---:B------:R-:W-:Y:S01]  /*130d0*/  FMUL.FTZ R58, R0.reuse, R58 ;  /* 0x0000003a003a7220 */ /* 0x040fe20000410000 */
[----:B------:R-:W-:Y:S01]  /*130e0*/  LEA.HI R3, R3, R2, RZ, 0x3 ;  /* 0x0000000203037211 */ /* 0x000fe200078f18ff */
[C---:B------:R-:W-:Y:S02]  /*130f0*/  FMUL.FTZ R26, R0.reuse, R42 ;  /* 0x0000002a001a7220 */ /* 0x040fe40000410000 */
        /* <DEDUP_REMOVED lines=90> */
[----:B-----5:R-:W-:-:S03]  /*136a0*/  IADD3 R8, R5, R2, RZ ;  /* 0x0000000205087210 */ /* 0x020fc60007ffe0ff */
        /* <DEDUP_REMOVED lines=128> */
.L_x_1059:
[----:B---34-:R-:W-:Y:S05]  /*13eb0*/  BSYNC B0 ;  /* 0x0000000000007941 */ /* 0x018fea0003800000 */
.L_x_1058:
[----:B--2---:R-:W2:Y:S04]  /*13ec0*/  LDL.LU.64 R12, [R1+0x28] ;  /* 0x00002800010c7983 */ /* 0x004ea80000300a00 */
[----:B------:R-:W3:Y:S01]  /*13ed0*/  S2R R8, SR_CTAID.Z ;  /* 0x0000000000087919 */ /* 0x000ee20000002700 */
[----:B------:R-:W-:Y:S02]  /*13ee0*/  USHF.R.S32.HI UR6, URZ, 0x1f, UR10 ;  /* 0x0000001f3f067899 */ /* 0x000fe4000801140a */
[----:B------:R-:W-:Y:S01]  /*13ef0*/  ULDC.64 UR4, c[0x0][0x1f0] ;  /* 0x00007c0000047ab9 */ /* 0x000fe20000000a00 */
[----:B------:R-:W4:Y:S04]  /*13f00*/  LDL.LU.64 R4, [R1+0x20] ;  /* 0x0000200001047983 */ /* 0x000f280000300a00 */
[----:B------:R1:W5:Y:S01]  /*13f10*/  LDL.64 R10, [R1+0x8] ;  /* 0x00000800010a7983 */ /* 0x0003620000100a00 */
[----:B------:R-:W-:Y:S01]  /*13f20*/  UIMAD UR4, UR6, UR4, URZ ;  /* 0x00000004060472a4 */ /* 0x000fe2000f8e023f */
[----:B------:R-:W-:Y:S03]  /*13f30*/  BSSY B0, `(.L_x_1060) ;  /* 0x0000011000007945 */ /* 0x000fe60003800000 */
[----:B------:R-:W-:Y:S01]  /*13f40*/  UIMAD UR4, UR10, UR5, UR4 ;  /* 0x000000050a0472a4 */ /* 0x000fe2000f8e0204 */
[----:B--2---:R-:W-:-:S04]  /*13f50*/  IADD3 R2, P0, R12, UR14, RZ ;  /* 0x0000000e0c027c10 */ /* 0x004fc8000ff1e0ff */
[----:B------:R-:W-:Y:S02]  /*13f60*/  IADD3.X R3, R13, UR7, RZ, P0, !PT ;  /* 0x000000070d037c10 */ /* 0x000fe400087fe4ff */
[----:B----4-:R-:W-:-:S03]  /*13f70*/  ISETP.GE.AND P0, PT, R4, UR12, PT ;  /* 0x0000000c04007c0c */ /* 0x010fc6000bf06270 */
[----:B---3--:R-:W-:-:S05]  /*13f80*/  IMAD.WIDE.U32 R8, R8, c[0x0][0x1f0], R2 ;  /* 0x00007c0008087a25 */ /* 0x008fca00078e0002 */
        /* <DEDUP_REMOVED lines=11> */
.L_x_1061:
[----:B-1----:R-:W-:Y:S05]  /*14040*/  BSYNC B0 ;  /* 0x0000000000007941 */ /* 0x002fea0003800000 */
.L_x_1060:
[----:B------:R-:W2:Y:S01]  /*14050*/  LDL.LU R0, [R1+0x40] ;  /* 0x0000400001007983 */ /* 0x000ea20000300800 */
[----:B------:R-:W-:Y:S01]  /*14060*/  BSSY B0, `(.L_x_1062) ;  /* 0x000000f000007945 */ /* 0x000fe20003800000 */
[----:B--2---:R-:W-:-:S13]  /*14070*/  ISETP.GE.AND P0, PT, R0, UR12, PT ;  /* 0x0000000c00007c0c */ /* 0x004fda000bf06270 */
        /* <DEDUP_REMOVED lines=13> */
.L_x_1063:
[----:B------:R-:W-:Y:S05]  /*14150*/  BSYNC B0 ;  /* 0x0000000000007941 */ /* 0x000fea0003800000 */
.L_x_1062:
        /* <DEDUP_REMOVED lines=16> */
.L_x_1065:
[----:B------:R-:W-:Y:S05]  /*14260*/  BSYNC B0 ;  /* 0x0000000000007941 */ /* 0x000fea0003800000 */
.L_x_1064:
        /* <DEDUP_REMOVED lines=16> */
.L_x_1067:
[----:B------:R-:W-:Y:S05]  /*14370*/  BSYNC B0 ;  /* 0x0000000000007941 */ /* 0x000fea0003800000 */
.L_x_1066:
        /* <DEDUP_REMOVED lines=16> */
.L_x_1069:
[----:B------:R-:W-:Y:S05]  /*14480*/  BSYNC B0 ;  /* 0x0000000000007941 */ /* 0x000fea0003800000 */
.L_x_1068:
        /* <DEDUP_REMOVED lines=16> */
.L_x_1071:
[----:B------:R-:W-:Y:S05]  /*14590*/  BSYNC B0 ;  /* 0x0000000000007941 */ /* 0x000fea0003800000 */
.L_x_1070:
        /* <DEDUP_REMOVED lines=16> */
.L_x_1073:
[----:B------:R-:W-:Y:S05]  /*146a0*/  BSYNC B0 ;  /* 0x0000000000007941 */ /* 0x000fea0003800000 */
.L_x_1072:
        /* <DEDUP_REMOVED lines=16> */
.L_x_1074:
        /* <DEDUP_REMOVED lines=13> */
.L_x_2390:


//--------------------- .text._ZN5flash16flash_fwd_kernelI23Flash_fwd_kernel_traitsILi128ELi128ELi32ELi4ELb0ELb0EN7cutlass6half_tE19Flash_kernel_traitsILi128ELi128ELi32ELi4ES3_EELb0ELb0ELb1ELb0ELb0ELb0ELb0ELb0EEEvNS_16Flash_fwd_paramsE --------------------------
	.section	.text._ZN5flash16flash_fwd_kernelI23Flash_fwd_kernel_traitsILi128ELi128ELi32ELi4ELb0ELb0EN7cutlass6half_tE19Flash_kernel_traitsILi128ELi128ELi32ELi4ES3_EELb0ELb0ELb1ELb0ELb0ELb0ELb0ELb0EEEvNS_16Flash_fwd_paramsE,"ax",@progbits
	.sectioninfo	@"SHI_REGISTERS=255"
	.align	128
        .global         _ZN5flash16flash_fwd_kernelI23Flash_fwd_kernel_traitsILi128ELi128ELi32ELi4ELb0ELb0EN7cutlass6half_tE19Flash_kernel_traitsILi128ELi128ELi32ELi4ES3_EELb0ELb0ELb1ELb0ELb0ELb0ELb0ELb0EEEvNS_16Flash_fwd_paramsE
        .type           _ZN5flash16flash_fwd_kernelI23Flash_fwd_kernel_traitsILi128ELi128ELi32ELi4ELb0ELb0EN7cutlass6half_tE19Flash_kernel_traitsILi128ELi128ELi32ELi4ES3_EELb0ELb0ELb1ELb0ELb0ELb0ELb0ELb0EEEvNS_16Flash_fwd_paramsE,@function
        .size           _ZN5flash16flash_fwd_kernelI23Flash_fwd_kernel_traitsILi128ELi128ELi32ELi4ELb0ELb0EN7cutlass6half_tE19Flash_kernel_traitsILi128ELi128ELi32ELi4ES3_EELb0ELb0ELb1ELb0ELb0ELb0ELb0ELb0EEEvNS_16Flash_fwd_paramsE,(.L_x_2391 - _ZN5flash16flash_fwd_kernelI23Flash_fwd_kernel_traitsILi128ELi128ELi32ELi4ELb0ELb0EN7cutlass6half_tE19Flash_kernel_traitsILi128ELi128ELi32ELi4ES3_EELb0ELb0ELb1ELb0ELb0ELb0ELb0ELb0EEEvNS_16Flash_fwd_paramsE)
        .other          _ZN5flash16flash_fwd_kernelI23Flash_fwd_kernel_traitsILi128ELi128ELi32ELi4ELb0ELb0EN7cutlass6half_tE19Flash_kernel_traitsILi128ELi128ELi32ELi4ES3_EELb0ELb0ELb1ELb0ELb0ELb0ELb0ELb0EEEvNS_16Flash_fwd_paramsE,@"STO_CUDA_ENTRY STV_DEFAULT"
_ZN5flash16flash_fwd_kernelI23Flash_fwd_kernel_traitsILi128ELi128ELi32ELi4ELb0ELb0EN7cutlass6half_tE19Flash_kernel_traitsILi128ELi128ELi32ELi4ES3_EELb0ELb0ELb1ELb0ELb0ELb0ELb0ELb0EEEvNS_16Flash_fwd_paramsE:
.text._ZN5flash16flash_fwd_kernelI23Flash_fwd_kernel_traitsILi128ELi128ELi32ELi4ELb0ELb0EN7cutlass6half_tE19Flash_kernel_traitsILi128ELi128ELi32ELi4ES3_EELb0ELb0ELb1ELb0ELb0ELb0ELb0ELb0EEEvNS_16Flash_fwd_paramsE:
        /* <DEDUP_REMOVED lines=56> */
.L_x_1075:
[----:B------:R-:W-:Y:S02]  /*0380*/  ULDC UR7, c[0x0][0x218] ;  /* 0x0000860000077ab9 */ /* 0x000fe40000000800 */
.L_x_1076:
        /* <DEDUP_REMOVED lines=49> */
[----:B------:R-:W-:Y:S01]  /*06a0*/  ULDC.64 UR4, c[0x0][0x1e0] ;  /* 0x0000780000047ab9 */ /* 0x000fe20000000a00 */
[----:B------:R-:W-:Y:S01]  /*06b0*/  LEA.HI R8, R8, R20, RZ, 0x3 ;  /* 0x0000001408087211 */ /* 0x000fe200078f18ff */
[----:B------:R-:W-:Y:S01]  /*06c0*/  USHF.R.S32.HI UR19, URZ, 0x1f, UR9 ;  /* 0x0000001f3f137899 */ /* 0x000fe20008011409 */
[----:B------:R-:W2:Y:S01]  /*06d0*/  S2R R6, SR_CTAID.X ;  /* 0x0000000000067919 */ /* 0x000ea20000002500 */
[----:B------:R-:W-:Y:S01]  /*06e0*/  ULDC UR8, c[0x0][0x234] ;  /* 0x00008d0000087ab9 */ /* 0x000fe20000000800 */
[----:B------:R-:W-:Y:S01]  /*06f0*/  LOP3.LUT R0, R8, 0xfffffff8, RZ, 0xc0, !PT ;  /* 0xfffffff808007812 */ /* 0x000fe200078ec0ff */
[----:B------:R-:W-:Y:S01]  /*0700*/  ULDC UR7, c[0x0][0x1c0] ;  /* 0x0000700000077ab9 */ /* 0x000fe20000000800 */
        /* <DEDUP_REMOVED lines=14> */
[----:B------:R-:W-:Y:S02]  /*07f0*/  ULDC.U8 UR4, c[0x0][0x328] ;  /* 0x0000ca0000047ab9 */ /* 0x000fe40000000000 */
[----:B------:R-:W-:Y:S01]  /*0800*/  UISETP.NE.AND UP2, UPT, UR4, URZ, UPT ;  /* 0x0000003f0400728c */ /* 0x000fe2000bf45270 */
[----:B--2---:R-:W-:Y:S01]  /*0810*/  IMAD.WIDE R6, R6, 0x80, R8 ;  /* 0x0000008006067825 */ /* 0x004fe200078e0208 */
[----:B------:R-:W-:-:S02]  /*0820*/  ULDC UR10, c[0x0][0x214] ;  /* 0x00008500000a7ab9 */ /* 0x000fc40000000800 */
[----:B------:R-:W-:Y:S02]  /*0830*/  ULDC.64 UR4, c[0x0][0x1f0] ;  /* 0x00007c0000047ab9 */ /* 0x000fe40000000a00 */
[----:B------:R-:W-:Y:S02]  /*0840*/  UIMAD UR4, UR19, UR4, URZ ;  /* 0x00000004130472a4 */ /* 0x000fe4000f8e023f */
[----:B------:R-:W-:Y:S02]  /*0850*/  UISETP.NE.OR UP3, UPT, UR13, URZ, !UP2 ;  /* 0x0000003f0d00728c */ /* 0x000fe4000d765670 */
[----:B------:R-:W-:Y:S02]  /*0860*/  @UP0 UMOV UR19, UR12 ;  /* 0x0000000c00130c82 */ /* 0x000fe40008000000 */
[----:B------:R-:W-:Y:S02]  /*0870*/  @UP1 ULDC UR12, c[0x0][0x210] ;  /* 0x00008400000c1ab9 */ /* 0x000fe40000000800 */
[----:B------:R-:W-:-:S02]  /*0880*/  @UP1 UIMAD UR12, UR12, UR10, URZ ;  /* 0x0000000a0c0c12a4 */ /* 0x000fc4000f8e023f */
[----:B------:R-:W-:Y:S02]  /*0890*/  @!UP1 USEL UR12, UR10, UR8, !UP2 ;  /* 0x000000080a0c9287 */ /* 0x000fe4000d000000 */
        /* <DEDUP_REMOVED lines=16> */
[----:B------:R-:W-:Y:S02]  /*09a0*/  UIMAD UR18, UR18, UR21, URZ ;  /* 0x00000015121272a4 */ /* 0x000fe4000f8e023f */
[----:B------:R-:W-:Y:S02]  /*09b0*/  UMOV UR24, URZ ;  /* 0x0000003f00187c82 */ /* 0x000fe40008000000 */
[----:B------:R-:W-:Y:S02]  /*09c0*/  @!UP3 UMOV UR24, UR22 ;  /* 0x000000160018bc82 */ /* 0x000fe40008000000 */
[----:B------:R-:W-:Y:S02]  /*09d0*/  UIMAD UR4, UR9, UR5, UR4 ;  /* 0x00000005090472a4 */ /* 0x000fe4000f8e0204 */
[----:B------:R-:W-:-:S02]  /*09e0*/  UMOV UR25, URZ ;  /* 0x0000003f00197c82 */ /* 0x000fc40008000000 */
[----:B------:R-:W-:Y:S02]  /*09f0*/  USHF.R.S32.HI UR7, URZ, 0x1f, UR12 ;  /* 0x0000001f3f077899 */ /* 0x000fe4000801140c */
        /* <DEDUP_REMOVED lines=17> */
.L_x_1079:
[----:B------:R-:W-:Y:S05]  /*0b10*/  BSYNC B0 ;  /* 0x0000000000007941 */ /* 0x000fea0003800000 */
.L_x_1078:
        /* <DEDUP_REMOVED lines=18> */
.L_x_1081:
[----:B------:R-:W-:Y:S05]  /*0c40*/  BSYNC B0 ;  /* 0x0000000000007941 */ /* 0x000fea0003800000 */
.L_x_1080:
        /* <DEDUP_REMOVED lines=18> */
.L_x_1083:
[----:B------:R-:W-:Y:S05]  /*0d70*/  BSYNC B0 ;  /* 0x0000000000007941 */ /* 0x000fea0003800000 */
.L_x_1082:
        /* <DEDUP_REMOVED lines=18> */
.L_x_1085:
[----:B------:R-:W-:Y:S05]  /*0ea0*/  BSYNC B0 ;  /* 0x0000000000007941 */ /* 0x000fea0003800000 */
.L_x_1084:
        /* <DEDUP_REMOVED lines=18> */
.L_x_1087:
[----:B------:R-:W-:Y:S05]  /*0fd0*/  BSYNC B0 ;  /* 0x0000000000007941 */ /* 0x000fea0003800000 */
.L_x_1086:
        /* <DEDUP_REMOVED lines=18> */
.L_x_1089:
[----:B------:R-:W-:Y:S05]  /*1100*/  BSYNC B0 ;  /* 0x0000000000007941 */ /* 0x000fea0003800000 */
.L_x_1088:
        /* <DEDUP_REMOVED lines=18> */
.L_x_1091:
[----:B------:R-:W-:Y:S05]  /*1230*/  BSYNC B0 ;  /* 0x0000000000007941 */ /* 0x000fea0003800000 */
.L_x_1090:
        /* <DEDUP_REMOVED lines=18> */
.L_x_1093:
[----:B------:R-:W-:Y:S05]  /*1360*/  BSYNC B0 ;  /* 0x0000000000007941 */ /* 0x000fea0003800000 */
.L_x_1092:
        /* <DEDUP_REMOVED lines=67> */
.L_x_1077:
        /* <DEDUP_REMOVED lines=33> */
.L_x_1094:
        /* <DEDUP_REMOVED lines=46> */
.L_x_1095:
[----:B------:R-:W-:Y:S01]  /*1c90*/  SHF.R.S32.HI R15, RZ, 0x1f, R20 ;  /* 0x0000001fff0f7819 */ /* 0x000fe20000011414 */
[----:B------:R-:W1:Y:S01]  /*1ca0*/  S2R R6, SR_CTAID.X ;  /* 0x0000000000067919 */ /* 0x000e620000002500 */
[----:B------:R-:W-:Y:S01]  /*1cb0*/  UIADD3 UR6, -UR18, UR20, URZ ;  /* 0x0000001412067290 */ /* 0x000fe2000fffe13f */
[----:B------:R-:W-:Y:S01]  /*1cc0*/  BSSY B0, `(.L_x_1096) ;  /* 0x000005d000007945 */ /* 0x000fe20003800000 */
[CC--:B------:R-:W-:Y:S01]  /*1cd0*/  LEA.HI R0, R15.reuse, R20.reuse, RZ, 0x3 ;  /* 0x000000140f007211 */ /* 0x0c0fe200078f18ff */
[----:B------:R-:W2:Y:S01]  /*1ce0*/  S2R R12, SR_CTAID.Z ;  /* 0x00000000000c7919 */ /* 0x000ea20000002700 */
[----:B------:R-:W-:Y:S01]  /*1cf0*/  LEA.HI R16, R15, R20, RZ, 0x4 ;  /* 0x000000140f107211 */ /* 0x000fe200078f20ff */
[----:B------:R-:W-:Y:S01]  /*1d00*/  ULDC.64 UR4, c[0x0][0x1a8] ;  /* 0x00006a0000047ab9 */ /* 0x000fe20000000a00 */
[----:B------:R-:W-:Y:S01]  /*1d10*/  SHF.R.S32.HI R10, RZ, 0x3, R0 ;  /* 0x00000003ff0a7819 */ /* 0x000fe20000011400 */
[----:B------:R-:W-:Y:S01]  /*1d20*/  UIMAD UR4, UR21, UR4, URZ ;  /* 0x00000004150472a4 */ /* 0x000fe2000f8e023f */
        /* <DEDUP_REMOVED lines=8> */
[----:B------:R-:W-:Y:S01]  /*1db0*/  IMAD.SHL.U32 R90, R17, 0x8, RZ ;  /* 0x00000008115a7824 */ /* 0x000fe200078e00ff */
[----:B------:R-:W-:Y:S01]  /*1dc0*/  UIMAD UR4, UR9, UR5, UR4 ;  /* 0x00000005090472a4 */ /* 0x000fe2000f8e0204 */
[----:B------:R-:W-:Y:S01]  /*1dd0*/  IMAD R14, R11, c[0x0][0x1a0], RZ ;  /* 0x000068000b0e7a24 */ /* 0x000fe200078e02ff */
[----:B------:R-:W-:-:S02]  /*1de0*/  SHF.R.S32.HI R4, RZ, 0x1f, R0 ;  /* 0x0000001fff047819 */ /* 0x000fc40000011400 */
[----:B------:R-:W-:Y:S01]  /*1df0*/  LOP3.LUT R3, R2, 0x38, R90, 0xf8, !PT ;  /* 0x0000003802037812 */ /* 0x000fe200078ef85a */
[----:B-1----:R-:W-:Y:S01]  /*1e00*/  IMAD.WIDE R30, R6, 0x80, R10 ;  /* 0x00000080061e7825 */ /* 0x002fe200078e020a */
[----:B------:R-:W-:Y:S02]  /*1e10*/  SHF.R.U32.HI R2, RZ, 0x3, R2 ;  /* 0x00000003ff027819 */ /* 0x000fe40000011602 */
[----:B------:R-:W-:Y:S01]  /*1e20*/  LEA.HI R19, R4, R0, RZ, 0x3 ;  /* 0x0000000004137211 */ /* 0x000fe200078f18ff */
[----:B------:R-:W-:Y:S01]  /*1e30*/  IMAD.SHL.U32 R4, R5, 0x8, RZ ;  /* 0x0000000805047824 */ /* 0x000fe200078e00ff */
[----:B------:R-:W-:Y:S01]  /*1e40*/  LOP3.LUT R3, R3, R2, RZ, 0x3c, !PT ;  /* 0x0000000203037212 */ /* 0x000fe200078e3cff */
[----:B------:R1:W-:Y:S01]  /*1e50*/  STL.64 [R1+0x28], R30 ;  /* 0x0000281e01007387 */ /* 0x0003e20000100a00 */
        /* <DEDUP_REMOVED lines=9> */
[----:B------:R1:W-:Y:S02]  /*1ef0*/  STL.64 [R1+0x20], R90 ;  /* 0x0000205a01007387 */ /* 0x0003e40000100a00 */
        /* <DEDUP_REMOVED lines=15> */
[C---:B------:R-:W-:Y:S02]  /*1ff0*/  IMAD R5, R8.reuse, c[0x0][0x1bc], R0 ;  /* 0x00006f0008057a24 */ /* 0x040fe400078e0200 */
        /* <DEDUP_REMOVED lines=41> */
.L_x_1097:
[----:B------:R-:W-:Y:S05]  /*2290*/  BSYNC B0 ;  /* 0x0000000000007941 */ /* 0x000fea0003800000 */
.L_x_1096:
        /* <DEDUP_REMOVED lines=29> */
.L_x_1099:
[----:B------:R-:W-:Y:S05]  /*2470*/  BSYNC B0 ;  /* 0x0000000000007941 */ /* 0x000fea0003800000 */
.L_x_1098:
        /* <DEDUP_REMOVED lines=29> */
.L_x_1101:
[----:B------:R-:W-:Y:S05]  /*2650*/  BSYNC B0 ;  /* 0x0000000000007941 */ /* 0x000fea0003800000 */
.L_x_1100:
        /* <DEDUP_REMOVED lines=29> */
.L_x_1103:
[----:B------:R-:W-:Y:S05]  /*2830*/  BSYNC B0 ;  /* 0x0000000000007941 */ /* 0x000fea0003800000 */
.L_x_1102:
        /* <DEDUP_REMOVED lines=29> */
.L_x_1105:
[----:B------:R-:W-:Y:S05]  /*2a10*/  BSYNC B0 ;  /* 0x0000000000007941 */ /* 0x000fea0003800000 */
.L_x_1104:
        /* <DEDUP_REMOVED lines=29> */
.L_x_1107:
[----:B------:R-:W-:Y:S05]  /*2bf0*/  BSYNC B0 ;  /* 0x0000000000007941 */ /* 0x000fea0003800000 */
.L_x_1106:
[----:B------:R-:W-:Y:S01]  /*2c00*/  IADD3 R2, R10, 0x60, RZ ;  /* 0x000000600a027810 */ /* 0x000fe20007ffe0ff */
[----:B------:R-:W-:Y:S03]  /*2c10*/  BSSY B0, `(.L_x_1108) ;  /* 0x000001d000007945 */ /* 0x000fe60003800000 */
[----:B------:R-:W-:Y:S01]  /*2c20*/  ISETP.GE.AND P0, PT, R2, UR6, PT ;  /* 0x0000000602007c0c */ /* 0x000fe2000bf06270 */
[----:B------:R3:W-:-:S12]  /*2c30*/  STL [R1+0x50], R2 ;  /* 0x0000500201007387 */ /* 0x0007d80000100800 */
[----:B------:R-:W-:Y:S05]  /*2c40*/  @P0 BRA `(.L_x_1109) ;  /* 0x0000019000000947 */ /* 0x000fea0003800000 */
[----:B------:R-:W-:Y:S02]  /*2c50*/  IADD3 R5, P0, R30, 0x60, RZ ;  /* 0x000000601e057810 */ /* 0x000fe40007f1e0ff */
[----:B------:R-:W-:Y:S02]  /*2c60*/  ISETP.GE.AND P1, PT, R90, c[0x0][0x220], PT ;  /* 0x000088005a007a0c */ /* 0x000fe40003f26270 */
[----:B------:R-:W-:Y:S01]  /*2c70*/  MOV R3, R9 ;  /* 0x0000000900037202 */ /* 0x000fe20000000f00 */
[----:B---3--:R-:W-:Y:S01]  /*2c80*/  IMAD.X R2, RZ, RZ, R31, P0 ;  /* 0x000000ffff027224 */ /* 0x008fe200000e061f */
        /* <DEDUP_REMOVED lines=21> */
.L_x_1109:
[----:B------:R-:W-:Y:S05]  /*2de0*/  BSYNC B0 ;  /* 0x0000000000007941 */ /* 0x000fea0003800000 */
.L_x_1108:
[----:B---3--:R-:W-:Y:S01]  /*2df0*/  IADD3 R2, R10, 0x70, RZ ;  /* 0x000000700a027810 */ /* 0x008fe20007ffe0ff */
        /* <DEDUP_REMOVED lines=8> */
[----:B------:R-:W-:Y:S02]  /*2e80*/  IADD3 R5, P0, R30, 0x70, RZ ;  /* 0x000000701e057810 */ /* 0x000fe40007f1e0ff */
[----:B------:R-:W-:Y:S02]  /*2e90*/  ISETP.GE.AND P1, PT, R90, c[0x0][0x220], PT ;  /* 0x000088005a007a0c */ /* 0x000fe40003f26270 */
[----:B------:R-:W-:Y:S01]  /*2ea0*/  MOV R3, R9 ;  /* 0x0000000900037202 */ /* 0x000fe20000000f00 */
[----:B---3--:R-:W-:Y:S01]  /*2eb0*/  IMAD.X R2, RZ, RZ, R31, P0 ;  /* 0x000000ffff027224 */ /* 0x008fe200000e061f */
        /* <DEDUP_REMOVED lines=21> */
.L_x_1111:
[----:B------:R-:W-:Y:S05]  /*3010*/  BSYNC B0 ;  /* 0x0000000000007941 */ /* 0x000fea0003800000 */
.L_x_1110:
        /* <DEDUP_REMOVED lines=11> */
[----:B--23--:R-:W-:Y:S01]  /*30d0*/  IMAD.WIDE.U32 R2, R87, UR21, R88 ;  /* 0x0000001557027c25 */ /* 0x00cfe2000f8e0058 */
        /* <DEDUP_REMOVED lines=20> */
.L_x_1113:
[----:B------:R-:W-:Y:S05]  /*3220*/  BSYNC B0 ;  /* 0x0000000000007941 */ /* 0x000fea0003800000 */
.L_x_1112:
[----:B------:R-:W-:Y:S01]  /*3230*/  ISETP.GE.AND P0, PT, R14, UR14, PT ;  /* 0x0000000e0e007c0c */ /* 0x000fe2000bf06270 */
[----:B------:R-:W-:Y:S01]  /*3240*/  ULDC UR9, c[0x0][0x19c] ;  /* 0x0000670000097ab9 */ /* 0x000fe20000000800 */
[----:B------:R-:W-:Y:S01]  /*3250*/  BSSY B0, `(.L_x_1114) ;  /* 0x000001a000007945 */ /* 0x000fe20003800000 */
[----:B------:R-:W-:Y:S02]  /*3260*/  ULDC.64 UR4, c[0x0][0x1a0] ;  /* 0x0000680000047ab9 */ /* 0x000fe40000000a00 */
[----:B------:R-:W-:Y:S02]  /*3270*/  USHF.L.U32 UR10, UR22, 0x4, URZ ;  /* 0x00000004160a7899 */ /* 0x000fe4000800063f */
[----:B------:R-:W-:Y:S02]  /*3280*/  USHF.L.U64.HI UR9, UR22, UR13, UR9 ;  /* 0x0000000d16097299 */ /* 0x000fe40008010209 */
[----:B------:R-:W-:Y:S02]  /*3290*/  USHF.L.U64.HI UR11, UR4, UR11, UR5 ;  /* 0x0000000b040b7299 */ /* 0x000fe40008010205 */
[----:B------:R-:W-:-:S02]  /*32a0*/  USHF.L.U32 UR12, UR4, 0x5, URZ ;  /* 0x00000005040c7899 */ /* 0x000fc4000800063f */
[----:B------:R-:W-:Y:S05]  /*32b0*/  @P0 BRA `(.L_x_1115) ;  /* 0x0000013000000947 */ /* 0x000fea0003800000 */
[----:B------:R-:W-:Y:S02]  /*32c0*/  ISETP.GE.AND P1, PT, R90, c[0x0][0x220], PT ;  /* 0x000088005a007a0c */ /* 0x000fe40003f26270 */
[----:B------:R-:W-:Y:S02]  /*32d0*/  IADD3 R5, P2, R2, UR10, RZ ;  /* 0x0000000a02057c10 */ /* 0x000fe4000ff5e0ff */
[----:B------:R-:W-:Y:S02]  /*32e0*/  ISETP.GE.AND P0, PT, R252, c[0x0][0x220], PT ;  /* 0x00008800fc007a0c */ /* 0x000fe40003f06270 */
[----:B------:R-:W-:-:S07]  /*32f0*/  IADD3.X R8, R8, UR9, RZ, P2, !PT ;  /* 0x0000000908087c10 */ /* 0x000fce00097fe4ff */
        /* <DEDUP_REMOVED lines=15> */
.L_x_1115:
[----:B------:R-:W-:Y:S05]  /*33f0*/  BSYNC B0 ;  /* 0x0000000000007941 */ /* 0x000fea0003800000 */
.L_x_1114:
[----:B------:R-:W0:Y:S01]  /*3400*/  LDGDEPBAR ;  /* 0x00000000000079af */ /* 0x000e220000000000 */
[----:B------:R-:W-:Y:S01]  /*3410*/  ISETP.GE.AND P0, PT, R10, UR14, PT ;  /* 0x0000000e0a007c0c */ /* 0x000fe2000bf06270 */
[----:B--2---:R-:W-:Y:S01]  /*3420*/  IMAD.MOV.U32 R6, RZ, RZ, R24 ;  /* 0x000000ffff067224 */ /* 0x004fe200078e0018 */
[----:B------:R-:W-:Y:S01]  /*3430*/  SHF.R.S32.HI R5, RZ, 0x1f, R15 ;  /* 0x0000001fff057819 */ /* 0x000fe2000001140f */
[----:B------:R-:W-:Y:S01]  /*3440*/  IMAD.MOV.U32 R7, RZ, RZ, R25 ;  /* 0x000000ffff077224 */ /* 0x000fe200078e0019 */
[----:B------:R-:W-:Y:S01]  /*3450*/  UIMAD UR5, UR11, UR21, URZ ;  /* 0x000000150b0572a4 */ /* 0x000fe2000f8e023f */
[----:B------:R-:W-:Y:S01]  /*3460*/  IMAD.MOV.U32 R6, RZ, RZ, R22 ;  /* 0x000000ffff067224 */ /* 0x000fe200078e0016 */
[----:B------:R-:W-:Y:S01]  /*3470*/  LEA.HI R5, R5, R15, RZ, 0x2 ;  /* 0x0000000f05057211 */ /* 0x000fe200078f10ff */
[----:B---3--:R-:W-:Y:S01]  /*3480*/  IMAD.U32 R2, RZ, RZ, UR21 ;  /* 0x00000015ff027e24 */ /* 0x008fe2000f8e00ff */
[----:B------:R-:W-:Y:S01]  /*3490*/  UIMAD UR5, UR25, UR12, UR5 ;  /* 0x0000000c190572a4 */ /* 0x000fe2000f8e0205 */
[----:B------:R-:W-:Y:S01]  /*34a0*/  IMAD.SHL.U32 R20, R20, 0x2, RZ ;  /* 0x0000000214147824 */ /* 0x000fe200078e00ff */
[----:B------:R-:W-:Y:S01]  /*34b0*/  SHF.R.S32.HI R93, RZ, 0x2, R5 ;  /* 0x00000002ff5d7819 */ /* 0x000fe20000011405 */
[----:B------:R2:W-:Y:S01]  /*34c0*/  STL.64 [R1+0x18], R6 ;  /* 0x0000180601007387 */ /* 0x0005e20000100a00 */
[----:B------:R-:W-:Y:S01]  /*34d0*/  IMAD.WIDE.U32 R2, R2, UR12, R6 ;  /* 0x0000000c02027c25 */ /* 0x000fe2000f8e0006 */
[----:B------:R-:W-:Y:S01]  /*34e0*/  BSSY B0, `(.L_x_1116) ;  /* 0x000001a000007945 */ /* 0x000fe20003800000 */
[----:B------:R-:W-:Y:S01]  /*34f0*/  LOP3.LUT R92, R20, 0x6, RZ, 0xc0, !PT ;  /* 0x00000006145c7812 */ /* 0x000fe200078ec0ff */
[----:B------:R2:W-:Y:S02]  /*3500*/  STL [R1+0x48], R93 ;  /* 0x0000485d01007387 */ /* 0x0005e40000100800 */
        /* <DEDUP_REMOVED lines=23> */
.L_x_1117:
[----:B------:R-:W-:Y:S05]  /*3680*/  BSYNC B0 ;  /* 0x0000000000007941 */ /* 0x000fea0003800000 */
.L_x_1116:
        /* <DEDUP_REMOVED lines=27> */
.L_x_1119:
[----:B------:R-:W-:Y:S05]  /*3840*/  BSYNC B0 ;  /* 0x0000000000007941 */ /* 0x000fea0003800000 */
.L_x_1118:
[----:B--2---:R-:W-:Y:S01]  /*3850*/  SHF.R.S32.HI R7, RZ, 0x4, R16 ;  /* 0x00000004ff077819 */ /* 0x004fe20000011410 */
[C---:B------:R-:W-:Y:S01]  /*3860*/  IMAD.SHL.U32 R6, R17.reuse, 0x40, RZ ;  /* 0x0000004011067824 */ /* 0x040fe200078e00ff */
[----:B------:R-:W-:Y:S01]  /*3870*/  R2P PR, R17, 0x6 ;  /* 0x0000000611007804 */ /* 0x000fe20000000000 */
[----:B-1----:R-:W-:Y:S01]  /*3880*/  IMAD.SHL.U32 R3, R18, 0x40, RZ ;  /* 0x0000004012037824 */ /* 0x002fe200078e00ff */
        /* <DEDUP_REMOVED lines=28> */
[----:B------:R-:W-:Y:S01]  /*3a50*/  LDSM.16.M88.4 R28, [R208+0x8800] ;  /* 0x00880000d01c783b */ /* 0x000fe20000000200 */
        /* <DEDUP_REMOVED lines=10> */
[----:B------:R-:W5:Y:S01]  /*3b00*/  LDSM.16.M88.4 R12, [R210] ;  /* 0x00000000d20c783b */ /* 0x000f620000000200 */
[----:B------:R-:W-:Y:S01]  /*3b10*/  SEL R2, R2, 0xffffffc0, !P2 ;  /* 0xffffffc002027807 */ /* 0x000fe20005000000 */
[----:B------:R-:W-:Y:S01]  /*3b20*/  IMAD.IADD R3, R93, 0x1, R3 ;  /* 0x000000015d037824 */ /* 0x000fe200078e0203 */
[C---:B------:R-:W-:Y:S01]  /*3b30*/  IADD3 R221, R219.reuse, 0x1000, RZ ;  /* 0x00001000dbdd7810 */ /* 0x040fe20007ffe0ff */
[----:B------:R-:W-:Y:S01]  /*3b40*/  LDSM.16.M88.4 R16, [R212+0x2000] ;  /* 0x00200000d410783b */ /* 0x000fe20000000200 */
[----:B------:R-:W-:Y:S01]  /*3b50*/  IADD3 R220, R219, 0x1800, RZ ;  /* 0x00001800dbdc7810 */ /* 0x000fe20007ffe0ff */
[----:B------:R-:W-:Y:S01]  /*3b60*/  IMAD.IADD R217, R208, 0x1, R2 ;  /* 0x00000001d0d97824 */ /* 0x000fe200078e0202 */
[----:B------:R-:W-:Y:S01]  /*3b70*/  IADD3 R7, R3, 0x8, RZ ;  /* 0x0000000803077810 */ /* 0x000fe20007ffe0ff */
[----:B------:R-:W3:Y:S01]  /*3b80*/  LDSM.16.M88.4 R36, [R219+0x800] ;  /* 0x00080000db24783b */ /* 0x000ee20000000200 */
[----:B------:R-:W-:Y:S01]  /*3b90*/  IMAD.IADD R215, R2, 0x1, R219 ;  /* 0x0000000102d77824 */ /* 0x000fe200078e02db */
[----:B------:R-:W-:-:S02]  /*3ba0*/  SHF.R.S32.HI R2, RZ, 0x1f, R84 ;  /* 0x0000001fff027819 */ /* 0x000fc40000011454 */
[----:B------:R-:W4:Y:S01]  /*3bb0*/  LDSM.16.M88.4 R32, [R219] ;  /* 0x00000000db20783b */ /* 0x000f220000000200 */
[----:B------:R-:W-:Y:S02]  /*3bc0*/  IADD3 R6, R3, 0x40, RZ ;  /* 0x0000004003067810 */ /* 0x000fe40007ffe0ff */
[----:B------:R-:W-:Y:S01]  /*3bd0*/  LEA.HI R2, R2, R84, RZ, 0x2 ;  /* 0x0000005402027211 */ /* 0x000fe200078f10ff */
[----:B------:R-:W3:Y:S03]  /*3be0*/  LDSM.16.M88.4 R24, [R212] ;  /* 0x00000000d418783b */ /* 0x000ee60000000200 */
[----:B------:R-:W-:Y:S01]  /*3bf0*/  LOP3.LUT R5, R2, 0xfffffffc, RZ, 0xc0, !PT ;  /* 0xfffffffc02057812 */ /* 0x000fe200078ec0ff */
[----:B------:R-:W-:Y:S01]  /*3c00*/  LDSM.16.M88.4 R56, [R217+0x8800] ;  /* 0x00880000d938783b */ /* 0x000fe20000000200 */
[----:B------:R-:W-:-:S03]  /*3c10*/  IMAD.U32 R2, RZ, RZ, UR21 ;  /* 0x00000015ff027e24 */ /* 0x000fc6000f8e00ff */
[----:B------:R-:W-:Y:S01]  /*3c20*/  LDSM.16.M88.4 R40, [R217+0x8000] ;  /* 0x00800000d928783b */ /* 0x000fe20000000200 */
[----:B------:R-:W-:Y:S02]  /*3c30*/  IMAD.IADD R5, R84, 0x1, -R5 ;  /* 0x0000000154057824 */ /* 0x000fe400078e0a05 */
[----:B------:R-:W-:-:S03]  /*3c40*/  IMAD R2, R2, 0x20, R92 ;  /* 0x0000002002027824 */ /* 0x000fc600078e025c */
[----:B------:R4:W-:Y:S01]  /*3c50*/  STL [R1+0x54], R5 ;  /* 0x0000540501007387 */ /* 0x0009e20000100800 */
[C---:B-1----:R-:W-:Y:S08]  /*3c60*/  HMMA.16816.F32 R48, R8.reuse, R28, RZ ;  /* 0x0000001c0830723c */ /* 0x042ff000000018ff */
[C---:B--2---:R-:W-:Y:S08]  /*3c70*/  HMMA.16816.F32 R60, R8.reuse, R22, RZ ;  /* 0x00000016083c723c */ /* 0x044ff000000018ff */
[----:B------:R-:W-:Y:S01]  /*3c80*/  HMMA.16816.F32 R52, R8, R20, RZ ;  /* 0x000000140834723c */ /* 0x000fe200000018ff */
[----:B----4-:R-:W-:-:S07]  /*3c90*/  IADD3 R5, R3, 0x48, RZ ;  /* 0x0000004803057810 */ /* 0x010fce0007ffe0ff */
[C---:B-----5:R-:W-:Y:S08]  /*3ca0*/  HMMA.16816.F32 R64, R12.reuse, R20, RZ ;  /* 0x000000140c40723c */ /* 0x060ff000000018ff */
[----:B------:R-:W-:Y:S01]  /*3cb0*/  HMMA.16816.F32 R68, R12, R22, RZ ;  /* 0x000000160c44723c */ /* 0x000fe200000018ff */
[----:B------:R-:W1:Y:S07]  /*3cc0*/  LDSM.16.M88.4 R20, [R218+0x2000] ;  /* 0x00200000da14783b */ /* 0x000e6e0000000200 */
[----:B------:R-:W-:Y:S08]  /*3cd0*/  HMMA.16816.F32 R44, R8, R30, RZ ;  /* 0x0000001e082c723c */ /* 0x000ff000000018ff */
[C---:B------:R-:W-:Y:S08]  /*3ce0*/  HMMA.16816.F32 R8, R12.reuse, R28, RZ ;  /* 0x0000001c0c08723c */ /* 0x040ff000000018ff */
[----:B------:R-:W-:Y:S01]  /*3cf0*/  HMMA.16816.F32 R28, R12, R30, RZ ;  /* 0x0000001e0c1c723c */ /* 0x000fe200000018ff */
[----:B------:R-:W2:Y:S07]  /*3d00*/  LDSM.16.M88.4 R12, [R218] ;  /* 0x00000000da0c783b */ /* 0x000eae0000000200 */
[C---:B---3--:R-:W-:Y:S08]  /*3d10*/  HMMA.16816.F32 R72, R16.reuse, R36, R48 ;  /* 0x000000241048723c */ /* 0x048ff00000001830 */
[C---:B------:R-:W-:Y:S08]  /*3d20*/  HMMA.16816.F32 R60, R16.reuse, R34, R60 ;  /* 0x00000022103c723c */ /* 0x040ff0000000183c */
[C---:B------:R-:W-:Y:S08]  /*3d30*/  HMMA.16816.F32 R76, R16.reuse, R32, R52 ;  /* 0x00000020104c723c */ /* 0x040ff00000001834 */
[----:B------:R-:W-:Y:S08]  /*3d40*/  HMMA.16816.F32 R52, R16, R38, R44 ;  /* 0x000000261034723c */ /* 0x000ff0000000182c */
[C---:B------:R-:W-:Y:S08]  /*3d50*/  HMMA.16816.F32 R48, R24.reuse, R32, R64 ;  /* 0x000000201830723c */ /* 0x040ff00000001840 */
[C---:B------:R-:W-:Y:S01]  /*3d60*/  HMMA.16816.F32 R44, R24.reuse, R36, R8 ;  /* 0x00000024182c723c */ /* 0x040fe20000001808 */
[----:B------:R-:W-:Y:S07]  /*3d70*/  LDSM.16.M88.4 R8, [R216+0x2000] ;  /* 0x00200000d808783b */ /* 0x000fee0000000200 */
[C---:B------:R-:W-:Y:S01]  /*3d80*/  HMMA.16816.F32 R16, R24.reuse, R34, R68 ;  /* 0x000000221810723c */ /* 0x040fe20000001844 */
[----:B------:R-:W3:Y:S07]  /*3d90*/  LDSM.16.M88.4 R32, [R215] ;  /* 0x00000000d720783b */ /* 0x000eee0000000200 */
[----:B------:R-:W-:Y:S01]  /*3da0*/  HMMA.16816.F32 R68, R24, R38, R28 ;  /* 0x000000261844723c */ /* 0x000fe2000000181c */
[----:B------:R-:W4:Y:S04]  /*3db0*/  LDSM.16.M88.4 R24, [R216] ;  /* 0x00000000d818783b */ /* 0x000f280000000200 */
[----:B------:R-:W5:Y:S03]  /*3dc0*/  LDSM.16.M88.4 R28, [R215+0x800] ;  /* 0x00080000d71c783b */ /* 0x000f660000000200 */
[C---:B-1----:R-:W-:Y:S08]  /*3dd0*/  HMMA.16816.F32 R80, R20.reuse, R56, R72 ;  /* 0x000000381450723c */ /* 0x042ff00000001848 */
[C---:B------:R-:W-:Y:S08]  /*3de0*/  HMMA.16816.F32 R72, R20.reuse, R42, R60 ;  /* 0x0000002a1448723c */ /* 0x040ff0000000183c */
[-C--:B------:R-:W-:Y:S08]  /*3df0*/  HMMA.16816.F32 R76, R20, R40.reuse, R76 ;  /* 0x00000028144c723c */ /* 0x080ff0000000184c */
[----:B--2---:R-:W-:Y:S01]  /*3e00*/  HMMA.16816.F32 R60, R12, R40, R48 ;  /* 0x000000280c3c723c */ /* 0x004fe20000001830 */
[----:B------:R-:W-:Y:S07]  /*3e10*/  LDSM.16.M88.4 R48, [R208+0x9800] ;  /* 0x00980000d030783b */ /* 0x000fee0000000200 */
[----:B------:R-:W-:Y:S01]  /*3e20*/  HMMA.16816.F32 R64, R20, R58, R52 ;  /* 0x0000003a1440723c */ /* 0x000fe20000001834 */
[----:B------:R-:W-:Y:S04]  /*3e30*/  LDSM.16.M88.4 R52, [R208+0x9000] ;  /* 0x00900000d034783b */ /* 0x000fe80000000200 */
[----:B------:R-:W1:Y:S03]  /*3e40*/  LDSM.16.M88.4 R20, [R210+0x6000] ;  /* 0x00600000d214783b */ /* 0x000e660000000200 */
[C---:B------:R-:W-:Y:S08]  /*3e50*/  HMMA.16816.F32 R36, R12.reuse, R56, R44 ;  /* 0x000000380c24723c */ /* 0x040ff0000000182c */
[C---:B------:R-:W-:Y:S08]  /*3e60*/  HMMA.16816.F32 R44, R12.reuse, R58, R68 ;  /* 0x0000003a0c2c723c */ /* 0x040ff00000001844 */
[----:B------:R-:W-:Y:S01]  /*3e70*/  HMMA.16816.F32 R40, R12, R42, R16 ;  /* 0x0000002a0c28723c */ /* 0x000fe20000001810 */
[----:B------:R-:W2:Y:S07]  /*3e80*/  LDSM.16.M88.4 R16, [R210+0x4000] ;  /* 0x00400000d210783b */ /* 0x000eae0000000200 */
[C---:B---3--:R-:W-:Y:S08]  /*3e90*/  HMMA.16816.F32 R56, R8.reuse, R34, R72 ;  /* 0x000000220838723c */ /* 0x048ff00000001848 */
[-C--:B------:R-:W-:Y:S08]  /*3ea0*/  HMMA.16816.F32 R12, R8, R32.reuse, R76 ;  /* 0x00000020080c723c */ /* 0x080ff0000000184c */
[----:B----4-:R-:W-:Y:S08]  /*3eb0*/  HMMA.16816.F32 R68, R24, R32, R60 ;  /* 0x000000201844723c */ /* 0x010ff0000000183c */
[C---:B-----5:R-:W-:Y:S08]  /*3ec0*/  HMMA.16816.F32 R76, R8.reuse, R28, R80 ;  /* 0x0000001c084c723c */ /* 0x060ff00000001850 */
[----:B------:R-:W-:Y:S01]  /*3ed0*/  HMMA.16816.F32 R72, R8, R30, R64 ;  /* 0x0000001e0848723c */ /* 0x000fe20000001840 */
[----:B------:R-:W-:Y:S07]  /*3ee0*/  LDSM.16.M88.4 R8, [R212+0x6000] ;  /* 0x00600000d408783b */ /* 0x000fee0000000200 */
[C---:B------:R-:W-:Y:S01]  /*3ef0*/  HMMA.16816.F32 R60, R24.reuse, R28, R36 ;  /* 0x0000001c183c723c */ /* 0x040fe20000001824 */
[----:B------:R-:W3:Y:S07]  /*3f00*/  LDSM.16.M88.4 R36, [R219+0x1000] ;  /* 0x00100000db24783b */ /* 0x000eee0000000200 */
[C---:B------:R-:W-:Y:S08]  /*3f10*/  HMMA.16816.F32 R44, R24.reuse, R30, R44 ;  /* 0x0000001e182c723c */ /* 0x040ff0000000182c */
[----:B------:R-:W-:Y:S01]  /*3f20*/  HMMA.16816.F32 R64, R24, R34, R40 ;  /* 0x000000221840723c */ /* 0x000fe20000001828 */
[----:B------:R-:W4:Y:S07]  /*3f30*/  LDSM.16.M88.4 R32, [R219+0x1800] ;  /* 0x00180000db20783b */ /* 0x000f2e0000000200 */
[C---:B-1----:R-:W-:Y:S08]  /*3f40*/  HMMA.16816.F32 R28, R20.reuse, R54, R56 ;  /* 0x00000036141c723c */ /* 0x042ff00000001838 */
[C---:B------:R-:W-:Y:S01]  /*3f50*/  HMMA.16816.F32 R40, R20.reuse, R52, R12 ;  /* 0x000000341428723c */ /* 0x040fe2000000180c */
[----:B------:R-:W1:Y:S07]  /*3f60*/  LDSM.16.M88.4 R12, [R212+0x4000] ;  /* 0x00400000d40c783b */ /* 0x000e6e0000000200 */
[C---:B------:R-:W-:Y:S08]  /*3f70*/  HMMA.16816.F32 R24, R20.reuse, R48, R76 ;  /* 0x000000301418723c */ /* 0x040ff0000000184c */
[----:B------:R-:W-:Y:S08]  /*3f80*/  HMMA.16816.F32 R20, R20, R50, R72 ;  /* 0x000000321414723c */ /* 0x000ff00000001848 */
[C---:B--2---:R-:W-:Y:S08]  /*3f90*/  HMMA.16816.F32 R56, R16.reuse, R52, R68 ;  /* 0x000000341038723c */ /* 0x044ff00000001844 */
[C---:B------:R-:W-:Y:S08]  /*3fa0*/  HMMA.16816.F32 R52, R16.reuse, R54, R64 ;  /* 0x000000361034723c */ /* 0x040ff00000001840 */
[C---:B------:R-:W-:Y:S08]  /*3fb0*/  HMMA.16816.F32 R60, R16.reuse, R48, R60 ;  /* 0x00000030103c723c */ /* 0x040ff0000000183c */
[----:B------:R-:W-:Y:S01]  /*3fc0*/  HMMA.16816.F32 R68, R16, R50, R44 ;  /* 0x000000321044723c */ /* 0x000fe2000000182c */
[----:B------:R-:W-:Y:S07]  /*3fd0*/  LDSM.16.M88.4 R16, [R218+0x6000] ;  /* 0x00600000da10783b */ /* 0x000fee0000000200 */
[C---:B---3--:R-:W-:Y:S01]  /*3fe0*/  HMMA.16816.F32 R72, R8.reuse, R38, R28 ;  /* 0x000000260848723c */ /* 0x048fe2000000181c */
[----:B------:R-:W2:Y:S07]  /*3ff0*/  LDSM.16.M88.4 R28, [R217+0x9000] ;  /* 0x00900000d91c783b */ /* 0x000eae0000000200 */
[C---:B------:R-:W-:Y:S01]  /*4000*/  HMMA.16816.F32 R64, R8.reuse, R36, R40 ;  /* 0x000000240840723c */ /* 0x040fe20000001828 */
[----:B------:R-:W-:Y:S07]  /*4010*/  LDSM.16.M88.4 R40, [R217+0x9800] ;  /* 0x00980000d928783b */ /* 0x000fee0000000200 */
[C---:B----4-:R-:W-:Y:S01]  /*4020*/  HMMA.16816.F32 R80, R8.reuse, R34, R20 ;  /* 0x000000220850723c */ /* 0x050fe20000001814 */
[----:B------:R-:W3:Y:S07]  /*4030*/  LDSM.16.M88.4 R20, [R218+0x4000] ;  /* 0x00400000da14783b */ /* 0x000eee0000000200 */
[----:B------:R-:W-:Y:S01]  /*4040*/  HMMA.16816.F32 R76, R8, R32, R24 ;  /* 0x00000020084c723c */ /* 0x000fe20000001818 */
[----:B------:R-:W-:Y:S04]  /*4050*/  LDSM.16.M88.4 R24, [R216+0x6000] ;  /* 0x00600000d818783b */ /* 0x000fe80000000200 */
[----:B------:R-:W-:Y:S03]  /*4060*/  LDSM.16.M88.4 R8, [R216+0x4000] ;  /* 0x00400000d808783b */ /* 0x000fe60000000200 */
[C---:B-1----:R-:W-:Y:S08]  /*4070*/  HMMA.16816.F32 R48, R12.reuse, R36, R56 ;  /* 0x000000240c30723c */ /* 0x042ff00000001838 */
[C---:B------:R-:W-:Y:S01]  /*4080*/  HMMA.16816.F32 R52, R12.reuse, R38, R52 ;  /* 0x000000260c34723c */ /* 0x040fe20000001834 */
[----:B------:R-:W1:Y:S07]  /*4090*/  LDSM.16.M88.4 R36, [R215+0x1000] ;  /* 0x00100000d724783b */ /* 0x000e6e0000000200 */
[C---:B------:R-:W-:Y:S08]  /*40a0*/  HMMA.16816.F32 R44, R12.reuse, R32, R60 ;  /* 0x000000200c2c723c */ /* 0x040ff0000000183c */
[----:B------:R-:W-:Y:S08]  /*40b0*/  HMMA.16816.F32 R68, R12, R34, R68 ;  /* 0x000000220c44723c */ /* 0x000ff00000001844 */
[-C--:B--2---:R-:W-:Y:S08]  /*40c0*/  HMMA.16816.F32 R12, R16, R28.reuse, R64 ;  /* 0x0000001c100c723c */ /* 0x084ff00000001840 */
[C---:B---3--:R-:W-:Y:S08]  /*40d0*/  HMMA.16816.F32 R32, R20.reuse, R28, R48 ;  /* 0x0000001c1420723c */ /* 0x048ff00000001830 */
[----:B------:R-:W-:Y:S08]  /*40e0*/  HMMA.16816.F32 R60, R20, R40, R44 ;  /* 0x00000028143c723c */ /* 0x000ff0000000182c */
[----:B-1----:R-:W-:Y:S07]  /*40f0*/  HMMA.16816.F32 R44, R24, R36, R12 ;  /* 0x00000024182c723c */ /* 0x002fee000000180c */
        /* <DEDUP_REMOVED lines=14> */
[----:B------:R-:W-:Y:S01]  /*41e0*/  ISETP.GE.AND P4, PT, R2, R231, PT ;  /* 0x000000e70200720c */ /* 0x000fe20003f86270 */
[----:B------:R-:W-:-:S04]  /*41f0*/  DEPBAR.LE SB0, 0x0 ;  /* 0x000080000000791a */ /* 0x000fc80000000000 */
[----:B------:R-:W-:Y:S01]  /*4200*/  IADD3 R6, R6, UR4, RZ ;  /* 0x0000000406067c10 */ /* 0x000fe2000fffe0ff */
[----:B------:R-:W-:Y:S01]  /*4210*/  HMMA.16816.F32 R56, R16, R40, R76 ;  /* 0x000000281038723c */ /* 0x000fe2000000184c */
[----:B------:R-:W-:Y:S02]  /*4220*/  IADD3 R5, R5, UR4, RZ ;  /* 0x0000000405057c10 */ /* 0x000fe4000fffe0ff */
[C---:B------:R-:W-:Y:S02]  /*4230*/  ISETP.LT.OR P4, PT, R2.reuse, R227, P4 ;  /* 0x000000e30200720c */ /* 0x040fe40002781670 */
[----:B------:R-:W-:Y:S02]  /*4240*/  IADD3 R3, R2, 0x1, RZ ;  /* 0x0000000102037810 */ /* 0x000fe40007ffe0ff */
[----:B------:R-:W-:Y:S01]  /*4250*/  IMNMX R229, R6, UR19, PT ;  /* 0x0000001306e57c17 */ /* 0x000fe2000b800200 */
[----:B------:R-:W-:Y:S01]  /*4260*/  HMMA.16816.F32 R32, R24, R38, R48 ;  /* 0x000000261820723c */ /* 0x000fe20000001830 */
[----:B------:R-:W-:-:S02]  /*4270*/  IMNMX R228, R5, UR19, PT ;  /* 0x0000001305e47c17 */ /* 0x000fc4000b800200 */
[----:B------:R-:W-:Y:S02]  /*4280*/  IADD3 R7, R7, UR4, RZ ;  /* 0x0000000407077c10 */ /* 0x000fe4000fffe0ff */
[CC--:B------:R-:W-:Y:S02]  /*4290*/  ISETP.GE.AND P2, PT, R3.reuse, R229.reuse, PT ;  /* 0x000000e50300720c */ /* 0x0c0fe40003f46270 */
[----:B------:R-:W-:Y:S01]  /*42a0*/  FSEL R77, R28, -INF , !P4 ;  /* 0xff8000001c4d7808 */ /* 0x000fe20006000000 */
[----:B------:R-:W-:Y:S01]  /*42b0*/  HMMA.16816.F32 R36, R8, R38, R52 ;  /* 0x000000260824723c */ /* 0x000fe20000001834 */
[-C--:B------:R-:W-:Y:S02]  /*42c0*/  ISETP.GE.AND P0, PT, R3, R228.reuse, PT ;  /* 0x000000e40300720c */ /* 0x080fe40003f06270 */
[C---:B------:R-:W-:Y:S02]  /*42d0*/  ISETP.GE.AND P1, PT, R2.reuse, R229, PT ;  /* 0x000000e50200720c */ /* 0x040fe40003f26270 */
[----:B------:R-:W-:-:S02]  /*42e0*/  ISETP.GE.AND P4, PT, R2, R228, PT ;  /* 0x000000e40200720c */ /* 0x000fc40003f86270 */
[----:B------:R-:W-:Y:S01]  /*42f0*/  IMNMX R230, R7, UR19, PT ;  /* 0x0000001307e67c17 */ /* 0x000fe2000b800200 */
[-C--:B------:R-:W-:Y:S01]  /*4300*/  HMMA.16816.F32 R16, R16, R42.reuse, R80 ;  /* 0x0000002a1010723c */ /* 0x080fe20000001850 */
[CC--:B------:R-:W-:Y:S02]  /*4310*/  ISETP.LT.OR P2, PT, R3.reuse, R225.reuse, P2 ;  /* 0x000000e10300720c */ /* 0x0c0fe40001741670 */
[CC--:B------:R-:W-:Y:S02]  /*4320*/  ISETP.LT.OR P0, PT, R3.reuse, R224.reuse, P0 ;  /* 0x000000e00300720c */ /* 0x0c0fe40000701670 */
[C---:B------:R-:W-:Y:S02]  /*4330*/  ISETP.LT.OR P1, PT, R2.reuse, R225, P1 ;  /* 0x000000e10200720c */ /* 0x040fe40000f21670 */
[----:B------:R-:W-:Y:S01]  /*4340*/  ISETP.LT.OR P4, PT, R2, R224, P4 ;  /* 0x000000e00200720c */ /* 0x000fe20002781670 */
[----:B------:R-:W-:Y:S01]  /*4350*/  HMMA.16816.F32 R20, R20, R42, R68 ;  /* 0x0000002a1414723c */ /* 0x000fe20000001844 */
[----:B------:R-:W-:-:S02]  /*4360*/  ISETP.GE.AND P6, PT, R3, R231, PT ;  /* 0x000000e70300720c */ /* 0x000fc40003fc6270 */
[-C--:B------:R-:W-:Y:S02]  /*4370*/  ISETP.GE.AND P5, PT, R3, R230.reuse, PT ;  /* 0x000000e60300720c */ /* 0x080fe40003fa6270 */
[----:B------:R-:W-:Y:S02]  /*4380*/  ISETP.GE.AND P3, PT, R2, R230, PT ;  /* 0x000000e60200720c */ /* 0x000fe40003f66270 */
[----:B------:R-:W-:Y:S02]  /*4390*/  FSEL R41, R44, -INF , !P1 ;  /* 0xff8000002c297808 */ /* 0x000fe40004800000 */
[----:B------:R-:W-:Y:S02]  /*43a0*/  FSEL R49, R46, -INF , !P4 ;  /* 0xff8000002e317808 */ /* 0x000fe40006000000 */
[----:B------:R-:W-:Y:S02]  /*43b0*/  FSEL R40, R45, -INF , !P2 ;  /* 0xff8000002d287808 */ /* 0x000fe40005000000 */
[----:B------:R-:W-:-:S02]  /*43c0*/  FSEL R48, R47, -INF , !P0 ;  /* 0xff8000002f307808 */ /* 0x000fc40004000000 */
[C---:B-1----:R-:W-:Y:S01]  /*43d0*/  HMMA.16816.F32 R44, R8.reuse, R12, R60 ;  /* 0x0000000c082c723c */ /* 0x042fe2000000183c */
[----:B------:R-:W-:Y:S01]  /*43e0*/  BAR.SYNC.DEFER_BLOCKING 0x0 ;  /* 0x0000000000007b1d */ /* 0x000fe20000010000 */
[C---:B------:R-:W-:Y:S02]  /*43f0*/  ISETP.LT.OR P6, PT, R3.reuse, R227, P6 ;  /* 0x000000e30300720c */ /* 0x040fe400037c1670 */
[-C--:B------:R-:W-:Y:S02]  /*4400*/  ISETP.LT.OR P5, PT, R3, R226.reuse, P5 ;  /* 0x000000e20300720c */ /* 0x080fe40002fa1670 */
[C---:B------:R-:W-:Y:S02]  /*4410*/  ISETP.LT.OR P3, PT, R2.reuse, R226, P3 ;  /* 0x000000e20200720c */ /* 0x040fe40001f61670 */
[C---:B------:R-:W-:Y:S01]  /*4420*/  IADD3 R3, R2.reuse, 0x8, RZ ;  /* 0x0000000802037810 */ /* 0x040fe20007ffe0ff */
[----:B------:R-:W-:Y:S01]  /*4430*/  HMMA.16816.F32 R8, R8, R14, R20 ;  /* 0x0000000e0808723c */ /* 0x000fe20000001814 */
[----:B------:R-:W-:-:S02]  /*4440*/  IADD3 R5, R2, 0x9, RZ ;  /* 0x0000000902057810 */ /* 0x000fc40007ffe0ff */
[----:B------:R-:W-:Y:S02]  /*4450*/  FSEL R79, R30, -INF , !P3 ;  /* 0xff8000001e4f7808 */ /* 0x000fe40005800000 */
[C---:B------:R-:W-:Y:S02]  /*4460*/  ISETP.GE.AND P3, PT, R3.reuse, R231, PT ;  /* 0x000000e70300720c */ /* 0x040fe40003f66270 */
[C---:B------:R-:W-:Y:S02]  /*4470*/  ISETP.GE.AND P1, PT, R3.reuse, R230, PT ;  /* 0x000000e60300720c */ /* 0x040fe40003f26270 */
[CC--:B------:R-:W-:Y:S02]  /*4480*/  ISETP.GE.AND P4, PT, R3.reuse, R229.reuse, PT ;  /* 0x000000e50300720c */ /* 0x0c0fe40003f86270 */
[----:B------:R-:W-:Y:S02]  /*4490*/  ISETP.GE.AND P2, PT, R3, R228, PT ;  /* 0x000000e40300720c */ /* 0x000fe40003f46270 */
[----:B------:R-:W-:-:S02]  /*44a0*/  ISETP.GE.AND P0, PT, R5, R229, PT ;  /* 0x000000e50500720c */ /* 0x000fc40003f06270 */
[----:B------:R-:W-:Y:S02]  /*44b0*/  FSEL R76, R29, -INF , !P6 ;  /* 0xff8000001d4c7808 */ /* 0x000fe40007000000 */
[----:B------:R-:W-:Y:S02]  /*44c0*/  FSEL R78, R31, -INF , !P5 ;  /* 0xff8000001f4e7808 */ /* 0x000fe40006800000 */
[C---:B------:R-:W-:Y:S01]  /*44d0*/  HMMA.16816.F32 R28, R24.reuse, R12, R56 ;  /* 0x0000000c181c723c */ /* 0x040fe20000001838 */
[C---:B------:R-:W-:Y:S02]  /*44e0*/  ISETP.LT.OR P3, PT, R3.reuse, R227, P3 ;  /* 0x000000e30300720c */ /* 0x040fe40001f61670 */
[C---:B------:R-:W-:Y:S02]  /*44f0*/  ISETP.LT.OR P1, PT, R3.reuse, R226, P1 ;  /* 0x000000e20300720c */ /* 0x040fe40000f21670 */
[CC--:B------:R-:W-:Y:S02]  /*4500*/  ISETP.LT.OR P4, PT, R3.reuse, R225.reuse, P4 ;  /* 0x000000e10300720c */ /* 0x0c0fe40002781670 */
[----:B------:R-:W-:Y:S01]  /*4510*/  ISETP.LT.OR P2, PT, R3, R224, P2 ;  /* 0x000000e00300720c */ /* 0x000fe20001741670 */
[----:B------:R-:W-:Y:S01]  /*4520*/  HMMA.16816.F32 R24, R24, R14, R16 ;  /* 0x0000000e1818723c */ /* 0x000fe20000001810 */
[----:B------:R-:W-:-:S02]  /*4530*/  ISETP.LT.OR P0, PT, R5, R225, P0 ;  /* 0x000000e10500720c */ /* 0x000fc40000701670 */
[----:B------:R-:W-:Y:S02]  /*4540*/  IADD3 R3, R2, 0x10, RZ ;  /* 0x0000001002037810 */ /* 0x000fe40007ffe0ff */
[----:B------:R-:W-:Y:S02]  /*4550*/  FSEL R61, R36, -INF , !P3 ;  /* 0xff800000243d7808 */ /* 0x000fe40005800000 */
[----:B------:R-:W-:Y:S02]  /*4560*/  FSEL R63, R38, -INF , !P1 ;  /* 0xff800000263f7808 */ /* 0x000fe40004800000 */
[----:B------:R-:W-:Y:S02]  /*4570*/  FSEL R32, R32, -INF , !P4 ;  /* 0xff80000020207808 */ /* 0x000fe40006000000 */
[----:B------:R-:W-:Y:S02]  /*4580*/  FSEL R34, R34, -INF , !P2 ;  /* 0xff80000022227808 */ /* 0x000fe40005000000 */
[----:B------:R-:W-:-:S02]  /*4590*/  FSEL R33, R33, -INF , !P0 ;  /* 0xff80000021217808 */ /* 0x000fc40004000000 */
[CC--:B------:R-:W-:Y:S02]  /*45a0*/  ISETP.GE.AND P6, PT, R5.reuse, R231.reuse, PT ;  /* 0x000000e70500720c */ /* 0x0c0fe40003fc6270 */
[C---:B------:R-:W-:Y:S02]  /*45b0*/  ISETP.GE.AND P5, PT, R5.reuse, R230, PT ;  /* 0x000000e60500720c */ /* 0x040fe40003fa6270 */
[----:B------:R-:W-:Y:S02]  /*45c0*/  ISETP.GE.AND P3, PT, R5, R228, PT ;  /* 0x000000e40500720c */ /* 0x000fe40003f66270 */
[C---:B------:R-:W-:Y:S02]  /*45d0*/  ISETP.GE.AND P1, PT, R3.reuse, R231, PT ;  /* 0x000000e70300720c */ /* 0x040fe40003f26270 */
[C---:B------:R-:W-:Y:S02]  /*45e0*/  ISETP.GE.AND P4, PT, R3.reuse, R230, PT ;  /* 0x000000e60300720c */ /* 0x040fe40003f86270 */
[----:B------:R-:W-:-:S02]  /*45f0*/  ISETP.GE.AND P2, PT, R3, R229, PT ;  /* 0x000000e50300720c */ /* 0x000fc40003f46270 */
[----:B------:R-:W-:Y:S02]  /*4600*/  ISETP.GE.AND P0, PT, R3, R228, PT ;  /* 0x000000e40300720c */ /* 0x000fe40003f06270 */
[CC--:B------:R-:W-:Y:S02]  /*4610*/  ISETP.LT.OR P6, PT, R5.reuse, R227.reuse, P6 ;  /* 0x000000e30500720c */ /* 0x0c0fe400037c1670 */
[C---:B------:R-:W-:Y:S02]  /*4620*/  ISETP.LT.OR P5, PT, R5.reuse, R226, P5 ;  /* 0x000000e20500720c */ /* 0x040fe40002fa1670 */
[----:B------:R-:W-:Y:S02]  /*4630*/  ISETP.LT.OR P3, PT, R5, R224, P3 ;  /* 0x000000e00500720c */ /* 0x000fe40001f61670 */
        /* <DEDUP_REMOVED lines=20> */
[----:B------:R-:W-:Y:S02]  /*4780*/  IADD3 R2, R2, 0x19, RZ ;  /* 0x0000001902027810 */ /* 0x000fe40007ffe0ff */
[----:B------:R-:W-:Y:S02]  /*4790*/  ISETP.LT.OR P0, PT, R3, R225, P0 ;  /* 0x000000e10300720c */ /* 0x000fe40000701670 */
[----:B------:R-:W-:Y:S02]  /*47a0*/  FSEL R131, R46, -INF , !P4 ;  /* 0xff8000002e837808 */ /* 0x000fe40006000000 */
[----:B------:R-:W-:Y:S02]  /*47b0*/  FSEL R16, R24, -INF , !P0 ;  /* 0xff80000018107808 */ /* 0x000fe40004000000 */
[----:B------:R-:W-:Y:S02]  /*47c0*/  ISETP.GE.AND P0, PT, R2, R228, PT ;  /* 0x000000e40200720c */ /* 0x000fe40003f06270 */
[----:B------:R-:W-:-:S02]  /*47d0*/  FSEL R28, R28, -INF , !P2 ;  /* 0xff8000001c1c7808 */ /* 0x000fc40005000000 */
[----:B------:R-:W-:Y:S02]  /*47e0*/  ISETP.LT.OR P0, PT, R2, R224, P0 ;  /* 0x000000e00200720c */ /* 0x000fe40000701670 */
[----:B------:R-:W-:Y:S02]  /*47f0*/  FSEL R118, R45, -INF , !P5 ;  /* 0xff8000002d767808 */ /* 0x000fe40006800000 */
[----:B------:R-:W-:Y:S02]  /*4800*/  FSEL R17, R27, -INF , !P0 ;  /* 0xff8000001b117808 */ /* 0x000fe40004000000 */
[----:B------:R-:W-:Y:S02]  /*4810*/  PLOP3.LUT P0, PT, PT, PT, UP0, 0x80, 0x0 ;  /* 0x000000000000781c */ /* 0x000fe40003f0f008 */
        /* <DEDUP_REMOVED lines=9> */
[CC--:B------:R-:W-:Y:S02]  /*48b0*/  ISETP.LT.OR P4, PT, R3.reuse, R227.reuse, P4 ;  /* 0x000000e30300720c */ /* 0x0c0fe40002781670 */
[C---:B------:R-:W-:Y:S02]  /*48c0*/  ISETP.LT.OR P2, PT, R3.reuse, R226, P2 ;  /* 0x000000e20300720c */ /* 0x040fe40001741670 */
[----:B------:R-:W-:Y:S02]  /*48d0*/  ISETP.LT.OR P5, PT, R3, R224, P5 ;  /* 0x000000e00300720c */ /* 0x000fe40002fa1670 */
[C---:B------:R-:W-:Y:S02]  /*48e0*/  ISETP.LT.OR P3, PT, R2.reuse, R227, P3 ;  /* 0x000000e30200720c */ /* 0x040fe40001f61670 */
[----:B------:R-:W-:-:S02]  /*48f0*/  ISETP.LT.OR P1, PT, R2, R226, P1 ;  /* 0x000000e20200720c */ /* 0x000fc40000f21670 */
[----:B------:R-:W-:Y:S02]  /*4900*/  ISETP.LT.OR P6, PT, R2, R225, P6 ;  /* 0x000000e10200720c */ /* 0x000fe400037c1670 */
[----:B------:R-:W-:Y:S02]  /*4910*/  LOP3.LUT R2, R85, R86, RZ, 0xfc, !PT ;  /* 0x0000005655027212 */ /* 0x000fe400078efcff */
[----:B------:R-:W-:Y:S02]  /*4920*/  FSEL R18, R26, -INF , !P5 ;  /* 0xff8000001a127808 */ /* 0x000fe40006800000 */
[----:B------:R-:W-:Y:S02]  /*4930*/  FSEL R15, R25, -INF , !P6 ;  /* 0xff800000190f7808 */ /* 0x000fe40007000000 */
[----:B------:R-:W-:Y:S02]  /*4940*/  FSEL R117, R8, -INF , !P4 ;  /* 0xff80000008757808 */ /* 0x000fe40006000000 */
[----:B------:R-:W-:-:S02]  /*4950*/  FSEL R119, R10, -INF , !P2 ;  /* 0xff8000000a777808 */ /* 0x000fc40005000000 */
[----:B------:R-:W-:Y:S02]  /*4960*/  FSEL R116, R9, -INF , !P3 ;  /* 0xff80000009747808 */ /* 0x000fe40005800000 */
        /* <DEDUP_REMOVED lines=14> */
[----:B------:R-:W-:Y:S02]  /*4a50*/  @!P2 LEA R8, P1, R6, c[0x0][0x168], 0x1 ;  /* 0x00005a000608aa11 */ /* 0x000fe400078208ff */
[----:B------:R-:W-:-:S02]  /*4a60*/  @!P3 LEA R10, P4, R3, c[0x0][0x168], 0x1 ;  /* 0x00005a00030aba11 */ /* 0x000fc400078808ff */
[----:B------:R-:W-:Y:S02]  /*4a70*/  IADD3.X R7, R5, UR9, RZ, P5, !PT ;  /* 0x0000000905077c10 */ /* 0x000fe4000affe4ff */
        /* <DEDUP_REMOVED lines=25> */
.L_x_1122:
[----:B------:R-:W-:Y:S05]  /*4c10*/  BSYNC B0 ;  /* 0x0000000000007941 */ /* 0x000fea0003800000 */
.L_x_1121:
[----:B------:R-:W0:Y:S02]  /*4c20*/  LDGDEPBAR ;  /* 0x00000000000079af */ /* 0x000e240000000000 */
.L_x_1120:
        /* <DEDUP_REMOVED lines=37> */
[----:B------:R-:W-:-:S05]  /*4e80*/  FMUL.FTZ R3, R134, c[0x0][0x23c] ;  /* 0x00008f0086037a20 */ /* 0x000fca0000410000 */
[----:B------:R-:W-:-:S05]  /*4e90*/  FSEL R3, R3, RZ, P1 ;  /* 0x000000ff03037208 */ /* 0x000fca0000800000 */
[--C-:B------:R-:W-:Y:S02]  /*4ea0*/  FFMA.FTZ R6, R41, c[0x0][0x23c], -R3.reuse ;  /* 0x00008f0029067a23 */ /* 0x100fe40000010803 */
[--C-:B-1----:R-:W-:Y:S02]  /*4eb0*/  FFMA.FTZ R8, R28, c[0x0][0x23c], -R3.reuse ;  /* 0x00008f001c087a23 */ /* 0x102fe40000010803 */
[----:B------:R1:W-:Y:S01]  /*4ec0*/  MUFU.EX2 R250, R6 ;  /* 0x0000000600fa7308 */ /* 0x0003e20000000800 */
[--C-:B------:R-:W-:Y:S01]  /*4ed0*/  FFMA.FTZ R9, R14, c[0x0][0x23c], -R3.reuse ;  /* 0x00008f000e097a23 */ /* 0x100fe20000010803 */
[----:B--2---:R-:W-:Y:S01]  /*4ee0*/  FMNMX.FTZ R137, R5, R137, !PT ;  /* 0x0000008905897209 */ /* 0x004fe20007810000 */
[----:B------:R-:W-:-:S05]  /*4ef0*/  FFMA.FTZ R5, R32, c[0x0][0x23c], -R3 ;  /* 0x00008f0020057a23 */ /* 0x000fca0000010803 */
[----:B------:R-:W-:Y:S01]  /*4f00*/  MUFU.EX2 R244, R8 ;  /* 0x0000000800f47308 */ /* 0x000fe20000000800 */
[----:B------:R-:W-:Y:S01]  /*4f10*/  FSETP.NEU.FTZ.AND P1, PT, R137, -INF , PT ;  /* 0xff8000008900780b */ /* 0x000fe20003f3d000 */
[----:B-1----:R-:W-:-:S06]  /*4f20*/  FFMA.FTZ R6, R40, c[0x0][0x23c], -R3 ;  /* 0x00008f0028067a23 */ /* 0x002fcc0000010803 */
[----:B------:R1:W2:Y:S08]  /*4f30*/  MUFU.EX2 R246, R9 ;  /* 0x0000000900f67308 */ /* 0x0002b00000000800 */
[----:B------:R3:W-:Y:S01]  /*4f40*/  MUFU.EX2 R249, R6 ;  /* 0x0000000600f97308 */ /* 0x0007e20000000800 */
[----:B-1----:R-:W-:-:S07]  /*4f50*/  FFMA.FTZ R9, R16, c[0x0][0x23c], -R3 ;  /* 0x00008f0010097a23 */ /* 0x002fce0000010803 */
[----:B------:R1:W-:Y:S01]  /*4f60*/  MUFU.EX2 R248, R5 ;  /* 0x0000000500f87308 */ /* 0x0003e20000000800 */
[----:B--2---:R-:W-:Y:S01]  /*4f70*/  F2FP.PACK_AB R124, R246, R244 ;  /* 0x000000f4f67c723e */ /* 0x004fe200000000ff */
[----:B---3--:R-:W-:-:S06]  /*4f80*/  FMUL.FTZ R6, R137, c[0x0][0x23c] ;  /* 0x00008f0089067a20 */ /* 0x008fcc0000410000 */
[----:B------:R2:W-:Y:S01]  /*4f90*/  MUFU.EX2 R245, R9 ;  /* 0x0000000900f57308 */ /* 0x0005e20000000800 */
[----:B------:R-:W-:Y:S01]  /*4fa0*/  FSEL R2, R6, RZ, P1 ;  /* 0x000000ff06027208 */ /* 0x000fe20000800000 */
[----:B-1----:R-:W-:-:S04]  /*4fb0*/  FFMA.FTZ R5, R33, c[0x0][0x23c], -R3 ;  /* 0x00008f0021057a23 */ /* 0x002fc80000010803 */
[--C-:B------:R-:W-:Y:S02]  /*4fc0*/  FFMA.FTZ R0, R48, c[0x0][0x23c], -R2.reuse ;  /* 0x00008f0030007a23 */ /* 0x100fe40000010802 */
[----:B------:R-:W-:Y:S01]  /*4fd0*/  FFMA.FTZ R3, R15, c[0x0][0x23c], -R3 ;  /* 0x00008f000f037a23 */ /* 0x000fe20000010803 */
[----:B------:R-:W1:Y:S01]  /*4fe0*/  MUFU.EX2 R251, R5 ;  /* 0x0000000500fb7308 */ /* 0x000e620000000800 */
[--C-:B------:R-:W-:Y:S01]  /*4ff0*/  FFMA.FTZ R4, R49, c[0x0][0x23c], -R2.reuse ;  /* 0x00008f0031047a23 */ /* 0x100fe20000010802 */
[----:B------:R-:W-:Y:S01]  /*5000*/  LDSM.16.MT88.4 R12, [R214+0xa800] ;  /* 0x00a80000d60c783b */ /* 0x000fe20000004200 */
[----:B--2---:R-:W-:-:S03]  /*5010*/  FFMA.FTZ R9, R30, c[0x0][0x23c], -R2 ;  /* 0x00008f001e097a23 */ /* 0x004fc60000010802 */
[----:B------:R-:W2:Y:S02]  /*5020*/  LDSM.16.MT88.4 R48, [R213+0xa000] ;  /* 0x00a00000d530783b */ /* 0x000ea40000004200 */
[----:B------:R3:W-:Y:S02]  /*5030*/  MUFU.EX2 R240, R0 ;  /* 0x0000000000f07308 */ /* 0x0007e40000000800 */
[----:B------:R-:W-:Y:S06]  /*5040*/  LDSM.16.MT88.4 R28, [R213+0xb800] ;  /* 0x00b80000d51c783b */ /* 0x000fec0000004200 */
[----:B------:R-:W-:Y:S01]  /*5050*/  MUFU.EX2 R236, R9 ;  /* 0x0000000900ec7308 */ /* 0x000fe20000000800 */
[----:B-1----:R-:W-:Y:S01]  /*5060*/  F2FP.PACK_AB R6, R251, R248 ;  /* 0x000000f8fb06723e */ /* 0x002fe200000000ff */
[----:B---3--:R-:W-:-:S06]  /*5070*/  FFMA.FTZ R0, R34, c[0x0][0x23c], -R2 ;  /* 0x00008f0022007a23 */ /* 0x008fcc0000010802 */
[----:B------:R-:W1:Y:S08]  /*5080*/  MUFU.EX2 R243, R3 ;  /* 0x0000000300f37308 */ /* 0x000e700000000800 */
[----:B------:R3:W-:Y:S08]  /*5090*/  MUFU.EX2 R241, R0 ;  /* 0x0000000000f17308 */ /* 0x0007f00000000800 */
[----:B------:R4:W5:Y:S01]  /*50a0*/  MUFU.EX2 R242, R4 ;  /* 0x0000000400f27308 */ /* 0x0009620000000800 */
[----:B-1----:R-:W-:Y:S01]  /*50b0*/  F2FP.PACK_AB R126, R243, R245 ;  /* 0x000000f5f37e723e */ /* 0x002fe200000000ff */
[----:B---3--:R-:W-:-:S02]  /*50c0*/  FFMA.FTZ R0, R35, c[0x0][0x23c], -R2 ;  /* 0x00008f0023007a23 */ /* 0x008fc40000010802 */
[----:B------:R-:W-:Y:S04]  /*50d0*/  LDSM.16.MT88.4 R32, [R211+0xb000] ;  /* 0x00b00000d320783b */ /* 0x000fe80000004200 */
[----:B------:R1:W3:Y:S01]  /*50e0*/  MUFU.EX2 R247, R0 ;  /* 0x0000000000f77308 */ /* 0x0002e20000000800 */
[----:B----4-:R-:W-:Y:S02]  /*50f0*/  F2FP.PACK_AB R4, R249, R250 ;  /* 0x000000faf904723e */ /* 0x010fe400000000ff */
[----:B-----5:R-:W-:Y:S02]  /*5100*/  F2FP.PACK_AB R5, R240, R242 ;  /* 0x000000f2f005723e */ /* 0x020fe400000000ff */
[----:B-1----:R-:W-:Y:S02]  /*5110*/  FMNMX.FTZ R0, R77, R76, !PT ;  /* 0x0000004c4d007209 */ /* 0x002fe40007810000 */
[----:B---3--:R-:W-:-:S02]  /*5120*/  F2FP.PACK_AB R7, R247, R241 ;  /* 0x000000f1f707723e */ /* 0x008fc400000000ff */
        /* <DEDUP_REMOVED lines=15> */
[----:B--2---:R-:W-:Y:S01]  /*5220*/  HMMA.16816.F32 R56, R4, R48, RZ ;  /* 0x000000300438723c */ /* 0x004fe200000018ff */
[----:B------:R-:W-:-:S04]  /*5230*/  FMNMX.FTZ R0, R129, R0, !PT ;  /* 0x0000000081007209 */ /* 0x000fc80007810000 */
[----:B------:R-:W-:-:S03]  /*5240*/  FMNMX.FTZ R0, R119, R0, !PT ;  /* 0x0000000077007209 */ /* 0x000fc60007810000 */
[C---:B------:R-:W-:Y:S01]  /*5250*/  HMMA.16816.F32 R72, R4.reuse, R52, RZ ;  /* 0x000000340448723c */ /* 0x040fe200000018ff */
        /* <DEDUP_REMOVED lines=12> */
[----:B------:R2:W-:Y:S01]  /*5320*/  MUFU.EX2 R238, R8 ;  /* 0x0000000800ee7308 */ /* 0x0005e20000000800 */
[----:B-1----:R-:W-:Y:S01]  /*5330*/  FMNMX.FTZ R0, R9, R0, !PT ;  /* 0x0000000009007209 */ /* 0x002fe20007810000 */
[----:B------:R-:W-:Y:S01]  /*5340*/  LDSM.16.MT88.4 R16, [R213+0xa800] ;  /* 0x00a80000d510783b */ /* 0x000fe20000004200 */
[----:B------:R-:W-:Y:S01]  /*5350*/  HMMA.16816.F32 R152, R4, R26, RZ ;  /* 0x0000001a0498723c */ /* 0x000fe200000018ff */
[----:B----4-:R-:W-:-:S04]  /*5360*/  FMNMX.FTZ R136, R3, R10, !PT ;  /* 0x0000000a03887209 */ /* 0x010fc80007810000 */
[----:B------:R1:W3:Y:S01]  /*5370*/  MUFU.EX2 R239, R2 ;  /* 0x0000000200ef7308 */ /* 0x0002e20000000800 */
[C---:B------:R-:W-:Y:S02]  /*5380*/  FSETP.NEU.FTZ.AND P1, PT, R136.reuse, -INF , PT ;  /* 0xff8000008800780b */ /* 0x040fe40003f3d000 */
[C---:B------:R-:W-:Y:S01]  /*5390*/  HMMA.16816.F32 R168, R4.reuse, R22, RZ ;  /* 0x0000001604a8723c */ /* 0x040fe200000018ff */
[----:B--2---:R-:W2:Y:S07]  /*53a0*/  SHFL.BFLY PT, R8, R0, 0x1, 0x1f ;  /* 0x0c201f0000087f89 */ /* 0x004eae00000e0000 */
[----:B------:R-:W-:Y:S01]  /*53b0*/  HMMA.16816.F32 R44, R4, R38, RZ ;  /* 0x00000026042c723c */ /* 0x000fe200000018ff */
[----:B-1----:R-:W-:Y:S01]  /*53c0*/  FMUL.FTZ R2, R136, c[0x0][0x23c] ;  /* 0x00008f0088027a20 */ /* 0x002fe20000410000 */
[----:B---3--:R-:W-:-:S06]  /*53d0*/  F2FP.PACK_AB R127, R239, R238 ;  /* 0x000000eeef7f723e */ /* 0x008fcc00000000ff */
[----:B------:R-:W-:Y:S01]  /*53e0*/  HMMA.16816.F32 R84, R4, R50, RZ ;  /* 0x000000320454723c */ /* 0x000fe200000018ff */
[----:B------:R-:W-:-:S05]  /*53f0*/  FSEL R2, R2, RZ, P1 ;  /* 0x000000ff02027208 */ /* 0x000fca0000800000 */
[--C-:B------:R-:W-:Y:S02]  /*5400*/  FFMA.FTZ R3, R77, c[0x0][0x23c], -R2.reuse ;  /* 0x00008f004d037a23 */ /* 0x100fe40000010802 */
[----:B------:R-:W-:Y:S02]  /*5410*/  HMMA.16816.F32 R100, R4, R34, RZ ;  /* 0x000000220464723c */ /* 0x000fe400000018ff */
[----:B------:R1:W-:Y:S01]  /*5420*/  MUFU.EX2 R235, R3 ;  /* 0x0000000300eb7308 */ /* 0x0003e20000000800 */
[----:B--2---:R-:W-:Y:S01]  /*5430*/  FMNMX.FTZ R135, R0, R8, !PT ;  /* 0x0000000800877209 */ /* 0x004fe20007810000 */
[----:B------:R-:W-:-:S04]  /*5440*/  FFMA.FTZ R0, R76, c[0x0][0x23c], -R2 ;  /* 0x00008f004c007a23 */ /* 0x000fc80000010802 */
[C---:B------:R-:W-:Y:S01]  /*5450*/  HMMA.16816.F32 R108, R4.reuse, R66, RZ ;  /* 0x00000042046c723c */ /* 0x040fe200000018ff */
[----:B------:R-:W-:Y:S01]  /*5460*/  FSETP.NEU.FTZ.AND P1, PT, R135, -INF , PT ;  /* 0xff8000008700780b */ /* 0x000fe20003f3d000 */
[----:B------:R2:W3:Y:S06]  /*5470*/  MUFU.EX2 R232, R0 ;  /* 0x0000000000e87308 */ /* 0x0004ec0000000800 */
[----:B------:R-:W-:Y:S01]  /*5480*/  HMMA.16816.F32 R4, R4, R70, RZ ;  /* 0x000000460404723c */ /* 0x000fe200000018ff */
[----:B-1----:R-:W-:-:S04]  /*5490*/  FFMA.FTZ R3, R61, c[0x0][0x23c], -R2 ;  /* 0x00008f003d037a23 */ /* 0x002fc80000010802 */
[----:B------:R1:W-:Y:S03]  /*54a0*/  MUFU.EX2 R233, R3 ;  /* 0x0000000300e97308 */ /* 0x0003e60000000800 */
[----:B------:R-:W-:Y:S01]  /*54b0*/  HMMA.16816.F32 R148, R124, R156, R148 ;  /* 0x0000009c7c94723c */ /* 0x000fe20000001894 */
[----:B--2---:R-:W-:-:S05]  /*54c0*/  FMUL.FTZ R0, R135, c[0x0][0x23c] ;  /* 0x00008f0087007a20 */ /* 0x004fca0000410000 */
[----:B------:R-:W-:Y:S02]  /*54d0*/  FSEL R0, R0, RZ, P1 ;  /* 0x000000ff00007208 */ /* 0x000fe40000800000 */
[----:B------:R-:W-:Y:S01]  /*54e0*/  HMMA.16816.F32 R164, R124, R172, R164 ;  /* 0x000000ac7ca4723c */ /* 0x000fe200000018a4 */
[----:B-1----:R-:W-:-:S07]  /*54f0*/  FFMA.FTZ R3, R60, c[0x0][0x23c], -R2 ;  /* 0x00008f003c037a23 */ /* 0x002fce0000010802 */
[C---:B------:R-:W-:Y:S01]  /*5500*/  HMMA.16816.F32 R40, R124.reuse, R12, R40 ;  /* 0x0000000c7c28723c */ /* 0x040fe20000001828 */
        /* <DEDUP_REMOVED lines=23> */
[----:B------:R-:W-:Y:S07]  /*5680*/  HMMA.16816.F32 R124, R124, R30, R4 ;  /* 0x0000001e7c7c723c */ /* 0x000fee0000001804 */
[----:B---3--:R-:W-:-:S02]  /*5690*/  F2FP.PACK_AB R4, R232, R235 ;  /* 0x000000ebe804723e */ /* 0x008fc400000000ff */
[----:B--2---:R-:W-:Y:S02]  /*56a0*/  F2FP.PACK_AB R6, R234, R233 ;  /* 0x000000e9ea06723e */ /* 0x004fe400000000ff */
[----:B----4-:R-:W-:Y:S02]  /*56b0*/  F2FP.PACK_AB R5, R206, R207 ;  /* 0x000000cfce05723e */ /* 0x010fe400000000ff */
[----:B-----5:R-:W-:Y:S01]  /*56c0*/  F2FP.PACK_AB R7, R205, R204 ;  /* 0x000000cccd07723e */ /* 0x020fe200000000ff */
[----:B-1----:R-:W-:-:S04]  /*56d0*/  FFMA.FTZ R3, R118, c[0x0][0x23c], -R2 ;  /* 0x00008f0076037a23 */ /* 0x002fc80000010802 */
[----:B------:R1:W-:Y:S02]  /*56e0*/  MUFU.EX2 R202, R3 ;  /* 0x0000000300ca7308 */ /* 0x0003e40000000800 */
[C---:B------:R-:W-:Y:S08]  /*56f0*/  HMMA.16816.F32 R144, R4.reuse, R24, RZ ;  /* 0x000000180490723c */ /* 0x040ff000000018ff */
[----:B------:R-:W-:Y:S01]  /*5700*/  HMMA.16816.F32 R196, R4, R26, RZ ;  /* 0x0000001a04c4723c */ /* 0x000fe200000018ff */
[----:B-1----:R-:W-:-:S02]  /*5710*/  FFMA.FTZ R3, R117, c[0x0][0x23c], -R2 ;  /* 0x00008f0075037a23 */ /* 0x002fc40000010802 */
[----:B------:R-:W-:-:S05]  /*5720*/  FFMA.FTZ R2, R116, c[0x0][0x23c], -R2 ;  /* 0x00008f0074027a23 */ /* 0x000fca0000010802 */
[C---:B------:R-:W-:Y:S01]  /*5730*/  HMMA.16816.F32 R160, R4.reuse, R20, RZ ;  /* 0x0000001404a0723c */ /* 0x040fe200000018ff */
[----:B------:R1:W-:Y:S07]  /*5740*/  MUFU.EX2 R201, R3 ;  /* 0x0000000300c97308 */ /* 0x0003ee0000000800 */
[C---:B------:R-:W-:Y:S01]  /*5750*/  HMMA.16816.F32 R192, R4.reuse, R22, RZ ;  /* 0x0000001604c0723c */ /* 0x040fe200000018ff */
[----:B------:R2:W3:Y:S07]  /*5760*/  MUFU.EX2 R200, R2 ;  /* 0x0000000200c87308 */ /* 0x0004ee0000000800 */
        /* <DEDUP_REMOVED lines=10> */
[----:B-1----:R-:W-:-:S02]  /*5810*/  FFMA.FTZ R2, R129, c[0x0][0x23c], -R0 ;  /* 0x00008f0081027a23 */ /* 0x002fc40000010800 */
[----:B--2---:R-:W-:-:S05]  /*5820*/  FADD.FTZ R3, R139, R3 ;  /* 0x000000038b037221 */ /* 0x004fca0000010000 */
[C---:B------:R-:W-:Y:S01]  /*5830*/  HMMA.16816.F32 R20, R4.reuse, R48, RZ ;  /* 0x000000300414723c */ /* 0x040fe200000018ff */
[----:B------:R1:W2:Y:S07]  /*5840*/  MUFU.EX2 R138, R2 ;  /* 0x00000002008a7308 */ /* 0x0002ae0000000800 */
[C---:B------:R-:W-:Y:S08]  /*5850*/  HMMA.16816.F32 R184, R4.reuse, R50, RZ ;  /* 0x0000003204b8723c */ /* 0x040ff000000018ff */
[----:B------:R-:W-:Y:S01]  /*5860*/  HMMA.16816.F32 R8, R4, R52, RZ ;  /* 0x000000340408723c */ /* 0x000fe200000018ff */
[--C-:B-1----:R-:W-:Y:S01]  /*5870*/  FFMA.FTZ R2, R119, c[0x0][0x23c], -R0.reuse ;  /* 0x00008f0077027a23 */ /* 0x102fe20000010800 */
[----:B--2---:R-:W-:Y:S01]  /*5880*/  F2FP.PACK_AB R129, R138, R139 ;  /* 0x0000008b8a81723e */ /* 0x004fe200000000ff */
[----:B------:R-:W-:Y:S01]  /*5890*/  FFMA.FTZ R0, R128, c[0x0][0x23c], -R0 ;  /* 0x00008f0080007a23 */ /* 0x000fe20000010800 */
[----:B------:R-:W-:Y:S01]  /*58a0*/  F2FP.PACK_AB R128, R202, R203 ;  /* 0x000000cbca80723e */ /* 0x000fe200000000ff */
[----:B------:R1:W2:Y:S01]  /*58b0*/  MUFU.EX2 R133, R2 ;  /* 0x0000000200857308 */ /* 0x0002a20000000800 */
[----:B------:R-:W-:-:S02]  /*58c0*/  FADD.FTZ R3, R138, R3 ;  /* 0x000000038a037221 */ /* 0x000fc40000010000 */
[C---:B------:R-:W-:Y:S05]  /*58d0*/  HMMA.16816.F32 R180, R4.reuse, R54, RZ ;  /* 0x0000003604b4723c */ /* 0x040fea00000018ff */
[----:B------:R3:W4:Y:S03]  /*58e0*/  MUFU.EX2 R132, R0 ;  /* 0x0000000000847308 */ /* 0x0007260000000800 */
[----:B------:R-:W-:Y:S01]  /*58f0*/  HMMA.16816.F32 R100, R4, R64, RZ ;  /* 0x000000400464723c */ /* 0x000fe200000018ff */
[----:B-1----:R-:W-:Y:S02]  /*5900*/  FADD.FTZ R2, R250, R249 ;  /* 0x000000f9fa027221 */ /* 0x002fe40000010000 */
[----:B--2---:R-:W-:-:S05]  /*5910*/  FADD.FTZ R3, R133, R3 ;  /* 0x0000000385037221 */ /* 0x004fca0000010000 */
[----:B------:R-:W-:Y:S01]  /*5920*/  HMMA.16816.F32 R140, R4, R66, RZ ;  /* 0x00000042048c723c */ /* 0x000fe200000018ff */
[----:B------:R-:W-:Y:S02]  /*5930*/  FADD.FTZ R2, R248, R2 ;  /* 0x00000002f8027221 */ /* 0x000fe40000010000 */
[----:B---3--:R-:W-:Y:S01]  /*5940*/  FADD.FTZ R0, R235, R232 ;  /* 0x000000e8eb007221 */ /* 0x008fe20000010000 */
[----:B----4-:R-:W-:Y:S01]  /*5950*/  F2FP.PACK_AB R131, R132, R133 ;  /* 0x000000858483723e */ /* 0x010fe200000000ff */
[----:B------:R-:W-:-:S03]  /*5960*/  FADD.FTZ R2, R251, R2 ;  /* 0x00000002fb027221 */ /* 0x000fc60000010000 */
[C---:B------:R-:W-:Y:S01]  /*5970*/  HMMA.16816.F32 R116, R4.reuse, R68, RZ ;  /* 0x000000440474723c */ /* 0x040fe200000018ff */
[----:B------:R-:W-:Y:S02]  /*5980*/  FADD.FTZ R0, R233, R0 ;  /* 0x00000000e9007221 */ /* 0x000fe40000010000 */
[----:B------:R-:W-:Y:S02]  /*5990*/  FADD.FTZ R2, R244, R2 ;  /* 0x00000002f4027221 */ /* 0x000fe40000010000 */
[----:B------:R-:W-:Y:S02]  /*59a0*/  FADD.FTZ R132, R132, R3 ;  /* 0x0000000384847221 */ /* 0x000fe40000010000 */
[----:B------:R-:W-:Y:S01]  /*59b0*/  FADD.FTZ R2, R246, R2 ;  /* 0x00000002f6027221 */ /* 0x000fe20000010000 */
[----:B------:R-:W-:Y:S03]  /*59c0*/  HMMA.16816.F32 R32, R4, R70, RZ ;  /* 0x000000460420723c */ /* 0x000fe600000018ff */
[----:B------:R-:W-:-:S04]  /*59d0*/  FADD.FTZ R2, R245, R2 ;  /* 0x00000002f5027221 */ /* 0x000fc80000010000 */
        /* <DEDUP_REMOVED lines=11> */
[C---:B------:R-:W-:Y:S01]  /*5a90*/  HMMA.16816.F32 R68, R128.reuse, R80, R8 ;  /* 0x000000508044723c */ /* 0x040fe20000001808 */
[----:B------:R-:W-:Y:S02]  /*5aa0*/  FADD.FTZ R240, R200, R4 ;  /* 0x00000004c8f07221 */ /* 0x000fe40000010000 */
[----:B------:R-:W-:Y:S02]  /*5ab0*/  FADD.FTZ R0, R238, R0 ;  /* 0x00000000ee007221 */ /* 0x000fe40000010000 */
[----:B------:R-:W-:Y:S01]  /*5ac0*/  FADD.FTZ R243, R243, R2 ;  /* 0x00000002f3f37221 */ /* 0x000fe20000010000 */
[----:B------:R1:W-:Y:S01]  /*5ad0*/  STL [R1+0xc], R240 ;  /* 0x00000cf001007387 */ /* 0x0003e20000100800 */
[----:B------:R-:W-:Y:S01]  /*5ae0*/  FADD.FTZ R133, R239, R0 ;  /* 0x00000000ef857221 */ /* 0x000fe20000010000 */
[C---:B------:R-:W-:Y:S04]  /*5af0*/  HMMA.16816.F32 R84, R128.reuse, R96, R84 ;  /* 0x000000608054723c */ /* 0x040fe80000001854 */
[----:B------:R1:W-:Y:S04]  /*5b00*/  STL [R1], R133 ;  /* 0x0000008501007387 */ /* 0x0003e80000100800 */
        /* <DEDUP_REMOVED lines=15> */
[----:B-1----:R-:W2:Y:S01]  /*5c00*/  LDL.64 R26, [R1+0x20] ;  /* 0x00002000011a7983 */ /* 0x002ea20000100a00 */
[----:B------:R-:W-:-:S04]  /*5c10*/  DEPBAR.LE SB0, 0x0 ;  /* 0x000080000000791a */ /* 0x000fc80000000000 */
[----:B------:R-:W3:Y:S01]  /*5c20*/  LDL.64 R6, [R1+0x18] ;  /* 0x0000180001067983 */ /* 0x000ee20000100a00 */
[----:B------:R-:W-:-:S03]  /*5c30*/  UIADD3 UR21, UR7, -0x2, URZ ;  /* 0xfffffffe07157890 */ /* 0x000fc6000fffe03f */
[----:B------:R-:W-:Y:S01]  /*5c40*/  BAR.SYNC.DEFER_BLOCKING 0x0 ;  /* 0x0000000000007b1d */ /* 0x000fe20000010000 */
[----:B------:R-:W-:Y:S01]  /*5c50*/  ISETP.GE.AND P2, PT, R252, c[0x0][0x220], PT ;  /* 0x00008800fc007a0c */ /* 0x000fe20003f46270 */
[----:B------:R-:W-:Y:S01]  /*5c60*/  USHF.R.S32.HI UR5, URZ, 0x1f, UR21 ;  /* 0x0000001f3f057899 */ /* 0x000fe20008011415 */
[----:B------:R-:W-:Y:S01]  /*5c70*/  IMAD.U32 R2, RZ, RZ, UR21 ;  /* 0x00000015ff027e24 */ /* 0x000fe2000f8e00ff */
[----:B------:R-:W-:Y:S02]  /*5c80*/  UIMAD UR4, UR11, UR21, URZ ;  /* 0x000000150b0472a4 */ /* 0x000fe4000f8e023f */
[----:B------:R-:W1:Y:S01]  /*5c90*/  S2R R249, SR_TID.X ;  /* 0x0000000000f97919 */ /* 0x000e620000002100 */
[----:B------:R-:W-:Y:S02]  /*5ca0*/  UISETP.GT.AND UP0, UPT, UR21, UR8, UPT ;  /* 0x000000081500728c */ /* 0x000fe4000bf04270 */
[----:B------:R-:W-:Y:S01]  /*5cb0*/  UIMAD UR4, UR5, UR12, UR4 ;  /* 0x0000000c050472a4 */ /* 0x000fe2000f8e0204 */
[----:B-1----:R-:W-:-:S05]  /*5cc0*/  IMAD.SHL.U32 R249, R249, 0x2, RZ ;  /* 0x00000002f9f97824 */ /* 0x002fca00078e00ff */
[----:B------:R-:W-:Y:S02]  /*5cd0*/  LOP3.LUT R249, R249, 0x6, RZ, 0xc0, !PT ;  /* 0x00000006f9f97812 */ /* 0x000fe400078ec0ff */
[----:B--2---:R-:W-:Y:S01]  /*5ce0*/  ISETP.GE.AND P3, PT, R26, c[0x0][0x220], PT ;  /* 0x000088001a007a0c */ /* 0x004fe20003f66270 */
[----:B---3--:R-:W-:-:S05]  /*5cf0*/  IMAD.WIDE.U32 R2, R2, UR12, R6 ;  /* 0x0000000c02027c25 */ /* 0x008fca000f8e0006 */
[----:B------:R-:W-:Y:S02]  /*5d00*/  IADD3 R3, R3, UR4, RZ ;  /* 0x0000000403037c10 */ /* 0x000fe4000fffe0ff */
[----:B------:R-:W-:-:S05]  /*5d10*/  IADD3 R0, P0, R2, UR14, RZ ;  /* 0x0000000e02007c10 */ /* 0x000fca000ff1e0ff */
[----:B------:R-:W-:Y:S01]  /*5d20*/  @P3 STS.128 [R223+0xa000], RZ ;  /* 0x00a000ffdf003388 */ /* 0x000fe20000000c00 */
[C---:B------:R-:W-:Y:S02]  /*5d30*/  @!P3 LEA R10, P5, R2.reuse, c[0x0][0x170], 0x1 ;  /* 0x00005c00020aba11 */ /* 0x040fe400078a08ff */
[----:B------:R-:W-:Y:S02]  /*5d40*/  @!P2 LEA R6, P1, R2, c[0x0][0x170], 0x1 ;  /* 0x00005c000206aa11 */ /* 0x000fe400078208ff */
[----:B------:R-:W-:Y:S02]  /*5d50*/  IADD3.X R5, R3, UR13, RZ, P0, !PT ;  /* 0x0000000d03057c10 */ /* 0x000fe400087fe4ff */
[----:B------:R-:W-:Y:S02]  /*5d60*/  @!P3 LEA R8, P4, R0, c[0x0][0x170], 0x1 ;  /* 0x00005c000008ba11 */ /* 0x000fe400078808ff */
[----:B------:R-:W-:Y:S02]  /*5d70*/  @!P3 LEA.HI.X R11, R2, c[0x0][0x174], R3, 0x1, P5 ;  /* 0x00005d00020bba11 */ /* 0x000fe400028f0c03 */
[----:B------:R-:W-:-:S02]  /*5d80*/  @!P2 LEA R4, P0, R0, c[0x0][0x170], 0x1 ;  /* 0x00005c000004aa11 */ /* 0x000fc400078008ff */
[----:B------:R-:W-:Y:S01]  /*5d90*/  @!P2 LEA.HI.X R7, R2, c[0x0][0x174], R3, 0x1, P1 ;  /* 0x00005d000207aa11 */ /* 0x000fe200008f0c03 */
[----:B------:R-:W-:Y:S01]  /*5da0*/  @!PT LDS RZ, [RZ] ;  /* 0x00000000fffff984 */ /* 0x000fe20000000800 */
[----:B------:R-:W-:Y:S01]  /*5db0*/  @!PT LDS RZ, [RZ] ;  /* 0x00000000fffff984 */ /* 0x000fe20000000800 */
[----:B------:R-:W-:Y:S01]  /*5dc0*/  @!PT LDS RZ, [RZ] ;  /* 0x00000000fffff984 */ /* 0x000fe20000000800 */
[----:B------:R1:W-:Y:S01]  /*5dd0*/  @!P3 LDGSTS.E.BYPASS.LTC128B.128 [R223+0xa000], [R10.64] ;  /* 0x0a0000000adfbfae */ /* 0x0003e2000b901d50 */
[C-C-:B------:R-:W-:Y:S02]  /*5de0*/  @!P3 LEA.HI.X R9, R0.reuse, c[0x0][0x174], R5.reuse, 0x1, P4 ;  /* 0x00005d000009ba11 */ /* 0x140fe400020f0c05 */
[----:B------:R-:W-:Y:S01]  /*5df0*/  @!P2 LEA.HI.X R5, R0, c[0x0][0x174], R5, 0x1, P0 ;  /* 0x00005d000005aa11 */ /* 0x000fe200000f0c05 */
[----:B------:R-:W-:Y:S01]  /*5e00*/  @P2 STS.128 [R223+0xb000], RZ ;  /* 0x00b000ffdf002388 */ /* 0x000fe20000000c00 */
[----:B------:R-:W-:-:S03]  /*5e10*/  IMAD.U32 R0, RZ, RZ, UR21 ;  /* 0x00000015ff007e24 */ /* 0x000fc6000f8e00ff */
[----:B------:R-:W-:Y:S01]  /*5e20*/  @!PT LDS RZ, [RZ] ;  /* 0x00000000fffff984 */ /* 0x000fe20000000800 */
[----:B------:R-:W-:Y:S01]  /*5e30*/  @!PT LDS RZ, [RZ] ;  /* 0x00000000fffff984 */ /* 0x000fe20000000800 */
[----:B------:R-:W-:Y:S01]  /*5e40*/  @!PT LDS RZ, [RZ] ;  /* 0x00000000fffff984 */ /* 0x000fe20000000800 */
[----:B------:R2:W-:Y:S01]  /*5e50*/  @!P2 LDGSTS.E.BYPASS.LTC128B.128 [R223+0xb000], [R6.64+0x80] ;  /* 0x0b00008006dfafae */ /* 0x0005e2000b901d50 */
[----:B------:R-:W-:-:S03]  /*5e60*/  IMAD R0, R0, 0x20, R249 ;  /* 0x0000002000007824 */ /* 0x000fc600078e02f9 */
[----:B------:R-:W-:Y:S02]  /*5e70*/  @P3 STS.128 [R223+0xa800], RZ ;  /* 0x00a800ffdf003388 */ /* 0x000fe40000000c00 */
[C---:B------:R-:W-:Y:S02]  /*5e80*/  ISETP.GE.AND P1, PT, R0.reuse, R229, PT ;  /* 0x000000e50000720c */ /* 0x040fe40003f26270 */
[----:B------:R-:W-:Y:S01]  /*5e90*/  @!PT LDS RZ, [RZ] ;  /* 0x00000000fffff984 */ /* 0x000fe20000000800 */
[----:B------:R-:W-:Y:S01]  /*5ea0*/  @!PT LDS RZ, [RZ] ;  /* 0x00000000fffff984 */ /* 0x000fe20000000800 */
[----:B------:R-:W-:Y:S01]  /*5eb0*/  @!PT LDS RZ, [RZ] ;  /* 0x00000000fffff984 */ /* 0x000fe20000000800 */
[----:B------:R1:W-:Y:S01]  /*5ec0*/  @!P3 LDGSTS.E.BYPASS.LTC128B.128 [R223+0xa800], [R8.64] ;  /* 0x0a80000008dfbfae */ /* 0x0003e2000b901d50 */
[C---:B------:R-:W-:Y:S02]  /*5ed0*/  ISETP.GE.AND P0, PT, R0.reuse, R228, PT ;  /* 0x000000e40000720c */ /* 0x040fe40003f06270 */
[C---:B------:R-:W-:Y:S01]  /*5ee0*/  ISETP.LT.OR P1, PT, R0.reuse, R225, P1 ;  /* 0x000000e10000720c */ /* 0x040fe20000f21670 */
[----:B------:R-:W-:Y:S01]  /*5ef0*/  @P2 STS.128 [R223+0xb800], RZ ;  /* 0x00b800ffdf002388 */ /* 0x000fe20000000c00 */
[C---:B------:R-:W-:Y:S02]  /*5f00*/  ISETP.LT.OR P0, PT, R0.reuse, R224, P0 ;  /* 0x000000e00000720c */ /* 0x040fe40000701670 */
[C---:B------:R-:W-:Y:S01]  /*5f10*/  IADD3 R2, R0.reuse, 0x1, RZ ;  /* 0x0000000100027810 */ /* 0x040fe20007ffe0ff */
[----:B------:R-:W-:Y:S01]  /*5f20*/  @!PT LDS RZ, [RZ] ;  /* 0x00000000fffff984 */ /* 0x000fe20000000800 */
[----:B------:R-:W-:Y:S01]  /*5f30*/  @!PT LDS RZ, [RZ] ;  /* 0x00000000fffff984 */ /* 0x000fe20000000800 */
[----:B------:R-:W-:Y:S01]  /*5f40*/  @!PT LDS RZ, [RZ] ;  /* 0x00000000fffff984 */ /* 0x000fe20000000800 */
[----:B------:R2:W-:Y:S01]  /*5f50*/  @!P2 LDGSTS.E.BYPASS.LTC128B.128 [R223+0xb800], [R4.64+0x80] ;  /* 0x0b80008004dfafae */ /* 0x0005e2000b901d50 */
[----:B------:R-:W-:-:S02]  /*5f60*/  IADD3 R3, R0, 0x8, RZ ;  /* 0x0000000800037810 */ /* 0x000fc40007ffe0ff */
[C---:B------:R-:W-:Y:S01]  /*5f70*/  ISETP.GE.AND P4, PT, R2.reuse, R229, PT ;  /* 0x000000e50200720c */ /* 0x040fe20003f86270 */
[----:B------:R-:W-:Y:S01]  /*5f80*/  LDSM.16.M88.4 R24, [R208+0x8000] ;  /* 0x00800000d018783b */ /* 0x000fe20000000200 */
[C---:B------:R-:W-:Y:S02]  /*5f90*/  ISETP.GE.AND P5, PT, R2.reuse, R231, PT ;  /* 0x000000e70200720c */ /* 0x040fe40003fa6270 */
[C---:B------:R-:W-:Y:S01]  /*5fa0*/  ISETP.LT.OR P4, PT, R2.reuse, R225, P4 ;  /* 0x000000e10200720c */ /* 0x040fe20002781670 */
[----:B------:R-:W-:Y:S01]  /*5fb0*/  LDSM.16.M88.4 R20, [R208+0x8800] ;  /* 0x00880000d014783b */ /* 0x000fe20000000200 */
[----:B------:R-:W-:Y:S02]  /*5fc0*/  ISETP.LT.OR P5, PT, R2, R227, P5 ;  /* 0x000000e30200720c */ /* 0x000fe40002fa1670 */
[C---:B------:R-:W-:Y:S01]  /*5fd0*/  ISETP.GE.AND P6, PT, R0.reuse, R231, PT ;  /* 0x000000e70000720c */ /* 0x040fe20003fc6270 */
[----:B------:R-:W3:Y:S03]  /*5fe0*/  LDSM.16.M88.4 R12, [R210] ;  /* 0x00000000d20c783b */ /* 0x000ee60000000200 */
[----:B------:R-:W-:Y:S01]  /*5ff0*/  ISETP.LT.OR P6, PT, R0, R227, P6 ;  /* 0x000000e30000720c */ /* 0x000fe200037c1670 */
[----:B------:R-:W-:Y:S04]  /*6000*/  LDSM.16.M88.4 R32, [R219] ;  /* 0x00000000db20783b */ /* 0x000fe80000000200 */
[----:B-1----:R-:W1:Y:S04]  /*6010*/  LDSM.16.M88.4 R8, [R210+0x2000] ;  /* 0x00200000d208783b */ /* 0x002e680000000200 */
[----:B------:R-:W-:Y:S04]  /*6020*/  LDSM.16.M88.4 R28, [R222] ;  /* 0x00000000de1c783b */ /* 0x000fe80000000200 */
[----:B--2---:R-:W2:Y:S04]  /*6030*/  LDSM.16.M88.4 R4, [R212+0x2000] ;  /* 0x00200000d404783b */ /* 0x004ea80000000200 */
[----:B------:R-:W4:Y:S04]  /*6040*/  LDSM.16.M88.4 R16, [R212] ;  /* 0x00000000d410783b */ /* 0x000f280000000200 */
[----:B------:R-:W0:Y:S01]  /*6050*/  LDGDEPBAR ;  /* 0x00000000000079af */ /* 0x000e220000000000 */
[-C--:B---3--:R-:W-:Y:S08]  /*6060*/  HMMA.16816.F32 R184, R12, R24.reuse, RZ ;  /* 0x000000180cb8723c */ /* 0x088ff000000018ff */
[C---:B-1----:R-:W-:Y:S08]  /*6070*/  HMMA.16816.F32 R180, R8.reuse, R24, RZ ;  /* 0x0000001808b4723c */ /* 0x042ff000000018ff */
[C---:B------:R-:W-:Y:S08]  /*6080*/  HMMA.16816.F32 R140, R8.reuse, R20, RZ ;  /* 0x00000014088c723c */ /* 0x040ff000000018ff */
[C---:B------:R-:W-:Y:S08]  /*6090*/  HMMA.16816.F32 R176, R8.reuse, R26, RZ ;  /* 0x0000001a08b0723c */ /* 0x040ff000000018ff */
[----:B------:R-:W-:Y:S08]  /*60a0*/  HMMA.16816.F32 R8, R8, R22, RZ ;  /* 0x000000160808723c */ /* 0x000ff000000018ff */
[C---:B------:R-:W-:Y:S01]  /*60b0*/  HMMA.16816.F32 R196, R12.reuse, R26, RZ ;  /* 0x0000001a0cc4723c */ /* 0x040fe200000018ff */
[----:B------:R-:W-:Y:S07]  /*60c0*/  LDSM.16.M88.4 R24, [R217+0x8800] ;  /* 0x00880000d918783b */ /* 0x000fee0000000200 */
[C---:B------:R-:W-:Y:S08]  /*60d0*/  HMMA.16816.F32 R192, R12.reuse, R20, RZ ;  /* 0x000000140cc0723c */ /* 0x040ff000000018ff */
[----:B------:R-:W-:Y:S01]  /*60e0*/  HMMA.16816.F32 R12, R12, R22, RZ ;  /* 0x000000160c0c723c */ /* 0x000fe200000018ff */
[----:B------:R-:W-:Y:S07]  /*60f0*/  LDSM.16.M88.4 R20, [R217+0x8000] ;  /* 0x00800000d914783b */ /* 0x000fee0000000200 */
[C---:B--2---:R-:W-:Y:S08]  /*6100*/  HMMA.16816.F32 R232, R4.reuse, R32, R180 ;  /* 0x0000002004e8723c */ /* 0x044ff000000018b4 */
[C---:B------:R-:W-:Y:S01]  /*6110*/  HMMA.16816.F32 R200, R4.reuse, R28, R140 ;  /* 0x0000001c04c8723c */ /* 0x040fe2000000188c */
[----:B------:R-:W-:Y:S07]  /*6120*/  LDSM.16.M88.4 R140, [R215] ;  /* 0x00000000d78c783b */ /* 0x000fee0000000200 */
[C---:B------:R-:W-:Y:S08]  /*6130*/  HMMA.16816.F32 R204, R4.reuse, R34, R176 ;  /* 0x0000002204cc723c */ /* 0x040ff000000018b0 */
[----:B------:R-:W-:Y:S01]  /*6140*/  HMMA.16816.F32 R188, R4, R30, R8 ;  /* 0x0000001e04bc723c */ /* 0x000fe20000001808 */
[----:B------:R-:W1:Y:S04]  /*6150*/  LDSM.16.M88.4 R4, [R218+0x2000] ;  /* 0x00200000da04783b */ /* 0x000e680000000200 */
[----:B------:R-:W2:Y:S03]  /*6160*/  LDSM.16.M88.4 R8, [R218] ;  /* 0x00000000da08783b */ /* 0x000ea60000000200 */
[C---:B----4-:R-:W-:Y:S08]  /*6170*/  HMMA.16816.F32 R184, R16.reuse, R32, R184 ;  /* 0x0000002010b8723c */ /* 0x050ff000000018b8 */
[C---:B------:R-:W-:Y:S08]  /*6180*/  HMMA.16816.F32 R180, R16.reuse, R28, R192 ;  /* 0x0000001c10b4723c */ /* 0x040ff000000018c0 */
[C---:B------:R-:W-:Y:S01]  /*6190*/  HMMA.16816.F32 R176, R16.reuse, R34, R196 ;  /* 0x0000002210b0723c */ /* 0x040fe200000018c4 */
[----:B------:R-:W-:Y:S07]  /*61a0*/  LDSM.16.M88.4 R32, [R215+0x800] ;  /* 0x00080000d720783b */ /* 0x000fee0000000200 */
[----:B------:R-:W-:Y:S01]  /*61b0*/  HMMA.16816.F32 R16, R16, R30, R12 ;  /* 0x0000001e1010723c */ /* 0x000fe2000000180c */
[----:B------:R-:W3:Y:S04]  /*61c0*/  LDSM.16.M88.4 R12, [R216+0x2000] ;  /* 0x00200000d80c783b */ /* 0x000ee80000000200 */
[----:B------:R-:W-:Y:S03]  /*61d0*/  LDSM.16.M88.4 R28, [R208+0x9000] ;  /* 0x00900000d01c783b */ /* 0x000fe60000000200 */
[C---:B-1----:R-:W-:Y:S08]  /*61e0*/  HMMA.16816.F32 R236, R4.reuse, R24, R200 ;  /* 0x0000001804ec723c */ /* 0x042ff000000018c8 */
[C---:B------:R-:W-:Y:S08]  /*61f0*/  HMMA.16816.F32 R204, R4.reuse, R22, R204 ;  /* 0x0000001604cc723c */ /* 0x040ff000000018cc */
[C---:B------:R-:W-:Y:S08]  /*6200*/  HMMA.16816.F32 R196, R4.reuse, R20, R232 ;  /* 0x0000001404c4723c */ /* 0x040ff000000018e8 */
[----:B------:R-:W-:Y:S01]  /*6210*/  HMMA.16816.F32 R200, R4, R26, R188 ;  /* 0x0000001a04c8723c */ /* 0x000fe200000018bc */
[----:B------:R-:W1:Y:S07]  /*6220*/  LDSM.16.M88.4 R4, [R216] ;  /* 0x00000000d804783b */ /* 0x000e6e0000000200 */
[C---:B--2---:R-:W-:Y:S08]  /*6230*/  HMMA.16816.F32 R188, R8.reuse, R24, R180 ;  /* 0x0000001808bc723c */ /* 0x044ff000000018b4 */
[C---:B------:R-:W-:Y:S08]  /*6240*/  HMMA.16816.F32 R232, R8.reuse, R20, R184 ;  /* 0x0000001408e8723c */ /* 0x040ff000000018b8 */
[C---:B------:R-:W-:Y:S08]  /*6250*/  HMMA.16816.F32 R192, R8.reuse, R22, R176 ;  /* 0x0000001608c0723c */ /* 0x040ff000000018b0 */
[----:B------:R-:W-:Y:S01]  /*6260*/  HMMA.16816.F32 R180, R8, R26, R16 ;  /* 0x0000001a08b4723c */ /* 0x000fe20000001810 */
[----:B------:R-:W2:Y:S04]  /*6270*/  LDSM.16.M88.4 R8, [R210+0x6000] ;  /* 0x00600000d208783b */ /* 0x000ea80000000200 */
[----:B------:R-:W4:Y:S03]  /*6280*/  LDSM.16.M88.4 R16, [R208+0x9800] ;  /* 0x00980000d010783b */ /* 0x000f260000000200 */
[C---:B---3--:R-:W-:Y:S08]  /*6290*/  HMMA.16816.F32 R24, R12.reuse, R142, R204 ;  /* 0x0000008e0c18723c */ /* 0x048ff000000018cc */
[C---:B------:R-:W-:Y:S08]  /*62a0*/  HMMA.16816.F32 R20, R12.reuse, R32, R236 ;  /* 0x000000200c14723c */ /* 0x040ff000000018ec */
[C---:B------:R-:W-:Y:S08]  /*62b0*/  HMMA.16816.F32 R176, R12.reuse, R140, R196 ;  /* 0x0000008c0cb0723c */ /* 0x040ff000000018c4 */
[----:B------:R-:W-:Y:S01]  /*62c0*/  HMMA.16816.F32 R184, R12, R34, R200 ;  /* 0x000000220cb8723c */ /* 0x000fe200000018c8 */
[----:B------:R-:W3:Y:S07]  /*62d0*/  LDSM.16.M88.4 R12, [R210+0x4000] ;  /* 0x00400000d20c783b */ /* 0x000eee0000000200 */
[C---:B-1----:R-:W-:Y:S08]  /*62e0*/  HMMA.16816.F32 R232, R4.reuse, R140, R232 ;  /* 0x0000008c04e8723c */ /* 0x042ff000000018e8 */
[C---:B------:R-:W-:Y:S08]  /*62f0*/  HMMA.16816.F32 R204, R4.reuse, R142, R192 ;  /* 0x0000008e04cc723c */ /* 0x040ff000000018c0 */
[C---:B------:R-:W-:Y:S08]  /*6300*/  HMMA.16816.F32 R140, R4.reuse, R32, R188 ;  /* 0x00000020048c723c */ /* 0x040ff000000018bc */
[----:B------:R-:W-:Y:S01]  /*6310*/  HMMA.16816.F32 R192, R4, R34, R180 ;  /* 0x0000002204c0723c */ /* 0x000fe200000018b4 */
[----:B------:R-:W-:Y:S07]  /*6320*/  LDSM.16.M88.4 R4, [R212+0x6000] ;  /* 0x00600000d404783b */ /* 0x000fee0000000200 */
[C---:B--2---:R-:W-:Y:S01]  /*6330*/  HMMA.16816.F32 R196, R8.reuse, R30, R24 ;  /* 0x0000001e08c4723c */ /* 0x044fe20000001818 */
[----:B------:R-:W1:Y:S07]  /*6340*/  LDSM.16.M88.4 R24, [R221] ;  /* 0x00000000dd18783b */ /* 0x000e6e0000000200 */
[C---:B----4-:R-:W-:Y:S01]  /*6350*/  HMMA.16816.F32 R188, R8.reuse, R16, R20 ;  /* 0x0000001008bc723c */ /* 0x050fe20000001814 */
[----:B------:R-:W2:Y:S07]  /*6360*/  LDSM.16.M88.4 R20, [R220] ;  /* 0x00000000dc14783b */ /* 0x000eae0000000200 */
[C---:B------:R-:W-:Y:S08]  /*6370*/  HMMA.16816.F32 R200, R8.reuse, R28, R176 ;  /* 0x0000001c08c8723c */ /* 0x040ff000000018b0 */
[----:B------:R-:W-:Y:S01]  /*6380*/  HMMA.16816.F32 R180, R8, R18, R184 ;  /* 0x0000001208b4723c */ /* 0x000fe200000018b8 */
[----:B------:R-:W4:Y:S07]  /*6390*/  LDSM.16.M88.4 R8, [R212+0x4000] ;  /* 0x00400000d408783b */ /* 0x000f2e0000000200 */
[C---:B---3--:R-:W-:Y:S08]  /*63a0*/  HMMA.16816.F32 R176, R12.reuse, R28, R232 ;  /* 0x0000001c0cb0723c */ /* 0x048ff000000018e8 */
[C---:B------:R-:W-:Y:S01]  /*63b0*/  HMMA.16816.F32 R32, R12.reuse, R30, R204 ;  /* 0x0000001e0c20723c */ /* 0x040fe200000018cc */
[----:B------:R-:W-:Y:S07]  /*63c0*/  LDSM.16.M88.4 R28, [R217+0x9000] ;  /* 0x00900000d91c783b */ /* 0x000fee0000000200 */
[C---:B------:R-:W-:Y:S08]  /*63d0*/  HMMA.16816.F32 R140, R12.reuse, R16, R140 ;  /* 0x000000100c8c723c */ /* 0x040ff0000000188c */
[----:B------:R-:W-:Y:S01]  /*63e0*/  HMMA.16816.F32 R12, R12, R18, R192 ;  /* 0x000000120c0c723c */ /* 0x000fe200000018c0 */
[----:B------:R-:W3:Y:S07]  /*63f0*/  LDSM.16.M88.4 R16, [R218+0x6000] ;  /* 0x00600000da10783b */ /* 0x000eee0000000200 */
[C---:B-1----:R-:W-:Y:S08]  /*6400*/  HMMA.16816.F32 R200, R4.reuse, R24, R200 ;  /* 0x0000001804c8723c */ /* 0x042ff000000018c8 */
[C---:B------:R-:W-:Y:S08]  /*6410*/  HMMA.16816.F32 R196, R4.reuse, R26, R196 ;  /* 0x0000001a04c4723c */ /* 0x040ff000000018c4 */
[C---:B--2---:R-:W-:Y:S08]  /*6420*/  HMMA.16816.F32 R204, R4.reuse, R20, R188 ;  /* 0x0000001404cc723c */ /* 0x044ff000000018bc */
[----:B------:R-:W-:Y:S01]  /*6430*/  HMMA.16816.F32 R192, R4, R22, R180 ;  /* 0x0000001604c0723c */ /* 0x000fe200000018b4 */
[----:B------:R-:W1:Y:S07]  /*6440*/  LDSM.16.M88.4 R4, [R218+0x4000] ;  /* 0x00400000da04783b */ /* 0x000e6e0000000200 */
[C---:B----4-:R-:W-:Y:S08]  /*6450*/  HMMA.16816.F32 R188, R8.reuse, R24, R176 ;  /* 0x0000001808bc723c */ /* 0x050ff000000018b0 */
[C---:B------:R-:W-:Y:S01]  /*6460*/  HMMA.16816.F32 R184, R8.reuse, R26, R32 ;  /* 0x0000001a08b8723c */ /* 0x040fe20000001820 */
[----:B------:R-:W2:Y:S07]  /*6470*/  LDSM.16.M88.4 R24, [R217+0x9800] ;  /* 0x00980000d918783b */ /* 0x000eae0000000200 */
[C---:B------:R-:W-:Y:S08]  /*6480*/  HMMA.16816.F32 R180, R8.reuse, R20, R140 ;  /* 0x0000001408b4723c */ /* 0x040ff0000000188c */
[----:B------:R-:W-:Y:S01]  /*6490*/  HMMA.16816.F32 R176, R8, R22, R12 ;  /* 0x0000001608b0723c */ /* 0x000fe2000000180c */
[----:B------:R-:W-:Y:S04]  /*64a0*/  LDSM.16.M88.4 R8, [R216+0x6000] ;  /* 0x00600000d808783b */ /* 0x000fe80000000200 */
[----:B------:R-:W4:Y:S03]  /*64b0*/  LDSM.16.M88.4 R20, [R215+0x1000] ;  /* 0x00100000d714783b */ /* 0x000f260000000200 */
[-C--:B---3--:R-:W-:Y:S01]  /*64c0*/  HMMA.16816.F32 R140, R16, R28.reuse, R200 ;  /* 0x0000001c108c723c */ /* 0x088fe200000018c8 */
[----:B------:R-:W3:Y:S07]  /*64d0*/  LDSM.16.M88.4 R12, [R216+0x4000] ;  /* 0x00400000d80c783b */ /* 0x000eee0000000200 */
[----:B-1----:R-:W-:Y:S08]  /*64e0*/  HMMA.16816.F32 R32, R4, R28, R188 ;  /* 0x0000001c0420723c */ /* 0x002ff000000018bc */
[-C--:B------:R-:W-:Y:S08]  /*64f0*/  HMMA.16816.F32 R196, R16, R30.reuse, R196 ;  /* 0x0000001e10c4723c */ /* 0x080ff000000018c4 */
[C---:B------:R-:W-:Y:S08]  /*6500*/  HMMA.16816.F32 R184, R4.reuse, R30, R184 ;  /* 0x0000001e04b8723c */ /* 0x040ff000000018b8 */
[C---:B--2---:R-:W-:Y:S08]  /*6510*/  HMMA.16816.F32 R180, R4.reuse, R24, R180 ;  /* 0x0000001804b4723c */ /* 0x044ff000000018b4 */
[----:B------:R-:W-:Y:S01]  /*6520*/  HMMA.16816.F32 R188, R4, R26, R176 ;  /* 0x0000001a04bc723c */ /* 0x000fe200000018b0 */
[----:B------:R-:W1:Y:S01]  /*6530*/  LDSM.16.M88.4 R4, [R215+0x1800] ;  /* 0x00180000d704783b */ /* 0x000e620000000200 */
[----:B------:R-:W-:-:S06]  /*6540*/  DEPBAR.LE SB0, 0x0 ;  /* 0x000080000000791a */ /* 0x000fcc0000000000 */
[C---:B------:R-:W-:Y:S08]  /*6550*/  HMMA.16816.F32 R204, R16.reuse, R24, R204 ;  /* 0x0000001810cc723c */ /* 0x040ff000000018cc */
[----:B------:R-:W-:Y:S08]  /*6560*/  HMMA.16816.F32 R192, R16, R26, R192 ;  /* 0x0000001a10c0723c */ /* 0x000ff000000018c0 */
[-C--:B----4-:R-:W-:Y:S08]  /*6570*/  HMMA.16816.F32 R16, R8, R20.reuse, R140 ;  /* 0x000000140810723c */ /* 0x090ff0000000188c */
[----:B---3--:R-:W-:Y:S08]  /*6580*/  HMMA.16816.F32 R32, R12, R20, R32 ;  /* 0x000000140c20723c */ /* 0x008ff00000001820 */
[-C--:B------:R-:W-:Y:S08]  /*6590*/  HMMA.16816.F32 R140, R8, R22.reuse, R196 ;  /* 0x00000016088c723c */ /* 0x080ff000000018c4 */
[----:B------:R-:W-:Y:S01]  /*65a0*/  FSEL R24, R16, -INF , !P1 ;  /* 0xff80000010187808 */ /* 0x000fe20004800000 */
[----:B------:R-:W-:Y:S01]  /*65b0*/  HMMA.16816.F32 R176, R12, R22, R184 ;  /* 0x000000160cb0723c */ /* 0x000fe200000018b8 */
[----:B------:R-:W-:Y:S01]  /*65c0*/  FSEL R26, R18, -INF , !P0 ;  /* 0xff800000121a7808 */ /* 0x000fe20004000000 */
[----:B------:R-:W-:Y:S01]  /*65d0*/  BAR.SYNC.DEFER_BLOCKING 0x0 ;  /* 0x0000000000007b1d */ /* 0x000fe20000010000 */
[----:B------:R-:W-:-:S02]  /*65e0*/  ISETP.GE.AND P1, PT, R2, R230, PT ;  /* 0x000000e60200720c */ /* 0x000fc40003f26270 */
[C---:B------:R-:W-:Y:S02]  /*65f0*/  ISETP.GE.AND P0, PT, R2.reuse, R228, PT ;  /* 0x000000e40200720c */ /* 0x040fe40003f06270 */
[C---:B------:R-:W-:Y:S01]  /*6600*/  ISETP.LT.OR P1, PT, R2.reuse, R226, P1 ;  /* 0x000000e20200720c */ /* 0x040fe20000f21670 */
[C---:B-1----:R-:W-:Y:S01]  /*6610*/  HMMA.16816.F32 R180, R12.reuse, R4, R180 ;  /* 0x000000040cb4723c */ /* 0x042fe200000018b4 */
[----:B------:R-:W-:Y:S02]  /*6620*/  ISETP.LT.OR P0, PT, R2, R224, P0 ;  /* 0x000000e00200720c */ /* 0x000fe40000701670 */
[----:B------:R-:W-:Y:S02]  /*6630*/  IADD3 R2, R0, 0x9, RZ ;  /* 0x0000000900027810 */ /* 0x000fe40007ffe0ff */
[----:B------:R-:W-:Y:S02]  /*6640*/  FSEL R31, R17, -INF , !P4 ;  /* 0xff800000111f7808 */ /* 0x000fe40006000000 */
[----:B------:R-:W-:Y:S01]  /*6650*/  FSEL R29, R19, -INF , !P0 ;  /* 0xff800000131d7808 */ /* 0x000fe20004000000 */
[----:B------:R-:W-:Y:S01]  /*6660*/  HMMA.16816.F32 R12, R12, R6, R188 ;  /* 0x000000060c0c723c */ /* 0x000fe200000018bc */
[----:B------:R-:W-:-:S02]  /*6670*/  FSEL R23, R33, -INF , !P5 ;  /* 0xff80000021177808 */ /* 0x000fc40006800000 */
[----:B------:R-:W-:Y:S02]  /*6680*/  FSEL R25, R35, -INF , !P1 ;  /* 0xff80000023197808 */ /* 0x000fe40004800000 */
[----:B------:R-:W-:Y:S02]  /*6690*/  ISETP.GE.AND P4, PT, R0, R230, PT ;  /* 0x000000e60000720c */ /* 0x000fe40003f86270 */
[CC--:B------:R-:W-:Y:S02]  /*66a0*/  ISETP.GE.AND P5, PT, R3.reuse, R229.reuse, PT ;  /* 0x000000e50300720c */ /* 0x0c0fe40003fa6270 */
[----:B------:R-:W-:Y:S02]  /*66b0*/  ISETP.GE.AND P0, PT, R3, R228, PT ;  /* 0x000000e40300720c */ /* 0x000fe40003f06270 */
[----:B------:R-:W-:Y:S02]  /*66c0*/  ISETP.GE.AND P1, PT, R2, R229, PT ;  /* 0x000000e50200720c */ /* 0x000fe40003f26270 */
[----:B------:R-:W-:-:S02]  /*66d0*/  ISETP.LT.OR P4, PT, R0, R226, P4 ;  /* 0x000000e20000720c */ /* 0x000fc40002781670 */
[CC--:B------:R-:W-:Y:S02]  /*66e0*/  ISETP.LT.OR P5, PT, R3.reuse, R225.reuse, P5 ;  /* 0x000000e10300720c */ /* 0x0c0fe40002fa1670 */
[----:B------:R-:W-:Y:S02]  /*66f0*/  ISETP.LT.OR P0, PT, R3, R224, P0 ;  /* 0x000000e00300720c */ /* 0x000fe40000701670 */
[----:B------:R-:W-:Y:S02]  /*6700*/  ISETP.LT.OR P1, PT, R2, R225, P1 ;  /* 0x000000e10200720c */ /* 0x000fe40000f21670 */
[----:B------:R-:W-:Y:S02]  /*6710*/  FSEL R16, R32, -INF , !P6 ;  /* 0xff80000020107808 */ /* 0x000fe40007000000 */
[----:B------:R-:W-:Y:S02]  /*6720*/  FSEL R19, R34, -INF , !P4 ;  /* 0xff80000022137808 */ /* 0x000fe40006000000 */
[----:B------:R-:W-:Y:S01]  /*6730*/  FSEL R27, R140, -INF , !P5 ;  /* 0xff8000008c1b7808 */ /* 0x000fe20006800000 */
[----:B------:R-:W-:Y:S01]  /*6740*/  HMMA.16816.F32 R32, R8, R4, R204 ;  /* 0x000000040820723c */ /* 0x000fe200000018cc */
[----:B------:R-:W-:-:S02]  /*6750*/  FSEL R28, R142, -INF , !P0 ;  /* 0xff8000008e1c7808 */ /* 0x000fc40004000000 */
[----:B------:R-:W-:Y:S02]  /*6760*/  FSEL R30, R141, -INF , !P1 ;  /* 0xff8000008d1e7808 */ /* 0x000fe40004800000 */
[CC--:B------:R-:W-:Y:S02]  /*6770*/  ISETP.GE.AND P6, PT, R3.reuse, R231.reuse, PT ;  /* 0x000000e70300720c */ /* 0x0c0fe40003fc6270 */
[----:B------:R-:W-:Y:S01]  /*6780*/  ISETP.GE.AND P4, PT, R3, R230, PT ;  /* 0x000000e60300720c */ /* 0x000fe20003f86270 */
[----:B------:R-:W-:Y:S01]  /*6790*/  HMMA.16816.F32 R8, R8, R6, R192 ;  /* 0x000000060808723c */ /* 0x000fe200000018c0 */
[C---:B------:R-:W-:Y:S02]  /*67a0*/  ISETP.GE.AND P5, PT, R2.reuse, R231, PT ;  /* 0x000000e70200720c */ /* 0x040fe40003fa6270 */
[C---:B------:R-:W-:Y:S02]  /*67b0*/  ISETP.GE.AND P0, PT, R2.reuse, R228, PT ;  /* 0x000000e40200720c */ /* 0x040fe40003f06270 */
[----:B------:R-:W-:-:S02]  /*67c0*/  ISETP.GE.AND P1, PT, R2, R230, PT ;  /* 0x000000e60200720c */ /* 0x000fc40003f26270 */
[CC--:B------:R-:W-:Y:S02]  /*67d0*/  ISETP.LT.OR P6, PT, R3.reuse, R227.reuse, P6 ;  /* 0x000000e30300720c */ /* 0x0c0fe400037c1670 */
[----:B------:R-:W-:Y:S02]  /*67e0*/  ISETP.LT.OR P4, PT, R3, R226, P4 ;  /* 0x000000e20300720c */ /* 0x000fe40002781670 */
[C---:B------:R-:W-:Y:S02]  /*67f0*/  ISETP.LT.OR P0, PT, R2.reuse, R224, P0 ;  /* 0x000000e00200720c */ /* 0x040fe40000701670 */
[C---:B------:R-:W-:Y:S02]  /*6800*/  ISETP.LT.OR P5, PT, R2.reuse, R227, P5 ;  /* 0x000000e30200720c */ /* 0x040fe40002fa1670 */
[----:B------:R-:W-:Y:S02]  /*6810*/  ISETP.LT.OR P1, PT, R2, R226, P1 ;  /* 0x000000e20200720c */ /* 0x000fe40000f21670 */
[----:B------:R-:W-:-:S02]  /*6820*/  IADD3 R3, R0, 0x10, RZ ;  /* 0x0000001000037810 */ /* 0x000fc40007ffe0ff */
[----:B------:R-:W-:Y:S02]  /*6830*/  IADD3 R2, R0, 0x11, RZ ;  /* 0x0000001100027810 */ /* 0x000fe40007ffe0ff */
[----:B------:R-:W-:Y:S02]  /*6840*/  FSEL R18, R176, -INF , !P6 ;  /* 0xff800000b0127808 */ /* 0x000fe40007000000 */
[----:B------:R-:W-:Y:S02]  /*6850*/  FSEL R17, R177, -INF , !P5 ;  /* 0xff800000b1117808 */ /* 0x000fe40006800000 */
[----:B------:R-:W-:Y:S02]  /*6860*/  FSEL R21, R179, -INF , !P1 ;  /* 0xff800000b3157808 */ /* 0x000fe40004800000 */
[C---:B------:R-:W-:Y:S02]  /*6870*/  ISETP.GE.AND P5, PT, R3.reuse, R231, PT ;  /* 0x000000e70300720c */ /* 0x040fe40003fa6270 */
[----:B------:R-:W-:-:S02]  /*6880*/  ISETP.GE.AND P1, PT, R3, R230, PT ;  /* 0x000000e60300720c */ /* 0x000fc40003f26270 */
[C---:B------:R-:W-:Y:S02]  /*6890*/  ISETP.GE.AND P6, PT, R2.reuse, R231, PT ;  /* 0x000000e70200720c */ /* 0x040fe40003fc6270 */
[CC--:B------:R-:W-:Y:S02]  /*68a0*/  ISETP.LT.OR P5, PT, R3.reuse, R227.reuse, P5 ;  /* 0x000000e30300720c */ /* 0x0c0fe40002fa1670 */
[----:B------:R-:W-:Y:S02]  /*68b0*/  ISETP.LT.OR P1, PT, R3, R226, P1 ;  /* 0x000000e20300720c */ /* 0x000fe40000f21670 */
[----:B------:R-:W-:Y:S02]  /*68c0*/  ISETP.LT.OR P6, PT, R2, R227, P6 ;  /* 0x000000e30200720c */ /* 0x000fe400037c1670 */
[----:B------:R-:W-:Y:S02]  /*68d0*/  FSEL R22, R143, -INF , !P0 ;  /* 0xff8000008f167808 */ /* 0x000fe40004000000 */
[----:B------:R-:W-:-:S02]  /*68e0*/  FSEL R180, R180, -INF , !P5 ;  /* 0xff800000b4b47808 */ /* 0x000fc40006800000 */
[----:B------:R-:W-:Y:S02]  /*68f0*/  FSEL R184, R182, -INF , !P1 ;  /* 0xff800000b6b87808 */ /* 0x000fe40004800000 */
[----:B------:R-:W-:Y:S02]  /*6900*/  FSEL R181, R181, -INF , !P6 ;  /* 0xff800000b5b57808 */ /* 0x000fe40007000000 */
[-C--:B------:R-:W-:Y:S02]  /*6910*/  ISETP.GE.AND P0, PT, R3, R229.reuse, PT ;  /* 0x000000e50300720c */ /* 0x080fe40003f06270 */
[C---:B------:R-:W-:Y:S02]  /*6920*/  ISETP.GE.AND P5, PT, R2.reuse, R230, PT ;  /* 0x000000e60200720c */ /* 0x040fe40003fa6270 */
[C---:B------:R-:W-:Y:S02]  /*6930*/  ISETP.GE.AND P1, PT, R2.reuse, R229, PT ;  /* 0x000000e50200720c */ /* 0x040fe40003f26270 */
[----:B------:R-:W-:-:S02]  /*6940*/  ISETP.GE.AND P6, PT, R2, R228, PT ;  /* 0x000000e40200720c */ /* 0x000fc40003fc6270 */
[-C--:B------:R-:W-:Y:S02]  /*6950*/  ISETP.LT.OR P0, PT, R3, R225.reuse, P0 ;  /* 0x000000e10300720c */ /* 0x080fe40000701670 */
[C---:B------:R-:W-:Y:S02]  /*6960*/  ISETP.LT.OR P5, PT, R2.reuse, R226, P5 ;  /* 0x000000e20200720c */ /* 0x040fe40002fa1670 */
[C---:B------:R-:W-:Y:S02]  /*6970*/  ISETP.LT.OR P1, PT, R2.reuse, R225, P1 ;  /* 0x000000e10200720c */ /* 0x040fe40000f21670 */
[----:B------:R-:W-:Y:S02]  /*6980*/  ISETP.LT.OR P6, PT, R2, R224, P6 ;  /* 0x000000e00200720c */ /* 0x000fe400037c1670 */
[----:B------:R-:W-:Y:S02]  /*6990*/  IADD3 R2, R0, 0x18, RZ ;  /* 0x0000001800027810 */ /* 0x000fe40007ffe0ff */
[----:B------:R-:W-:-:S02]  /*69a0*/  FSEL R182, R32, -INF , !P0 ;  /* 0xff80000020b67808 */ /* 0x000fc40004000000 */
[----:B------:R-:W-:Y:S02]  /*69b0*/  ISETP.GE.AND P0, PT, R2, R231, PT ;  /* 0x000000e70200720c */ /* 0x000fe40003f06270 */
[----:B------:R-:W-:Y:S02]  /*69c0*/  IADD3 R0, R0, 0x19, RZ ;  /* 0x0000001900007810 */ /* 0x000fe40007ffe0ff */
[----:B------:R-:W-:Y:S02]  /*69d0*/  ISETP.LT.OR P0, PT, R2, R227, P0 ;  /* 0x000000e30200720c */ /* 0x000fe40000701670 */
[----:B------:R-:W-:Y:S02]  /*69e0*/  FSEL R20, R178, -INF , !P4 ;  /* 0xff800000b2147808 */ /* 0x000fe40006000000 */
        /* <DEDUP_REMOVED lines=45> */
[----:B------:R-:W-:Y:S02]  /*6cc0*/  IADD3 R2, P5, R0, UR10, RZ ;  /* 0x0000000a00027c10 */ /* 0x000fe4000ffbe0ff */
[----:B---3--:R-:W-:Y:S02]  /*6cd0*/  LEA.HI.X R3, R4, R249, R3, 0x5, P1 ;  /* 0x000000f904037211 */ /* 0x008fe400008f2c03 */
[C---:B------:R-:W-:Y:S02]  /*6ce0*/  @!P3 LEA R8, P6, R0.reuse, c[0x0][0x168], 0x1 ;  /* 0x00005a000008ba11 */ /* 0x040fe400078c08ff */
[----:B------:R-:W-:Y:S02]  /*6cf0*/  @!P2 LEA R4, P1, R0, c[0x0][0x168], 0x1 ;  /* 0x00005a000004aa11 */ /* 0x000fe400078208ff */
[----:B------:R-:W-:Y:S02]  /*6d00*/  @!P3 LEA R6, P4, R2, c[0x0][0x168], 0x1 ;  /* 0x00005a000206ba11 */ /* 0x000fe400078808ff */
[----:B------:R-:W-:-:S02]  /*6d10*/  IADD3.X R10, R3, UR9, RZ, P5, !PT ;  /* 0x00000009030a7c10 */ /* 0x000fc4000affe4ff */
        /* <DEDUP_REMOVED lines=25> */
.L_x_1126:
[----:B------:R-:W-:Y:S05]  /*6eb0*/  BSYNC B0 ;  /* 0x0000000000007941 */ /* 0x000fea0003800000 */
.L_x_1125:
[----:B------:R-:W0:Y:S02]  /*6ec0*/  LDGDEPBAR ;  /* 0x00000000000079af */ /* 0x000e240000000000 */
.L_x_1124:
[----:B------:R-:W-:Y:S01]  /*6ed0*/  FMNMX.FTZ R0, R136, R16, !PT ;  /* 0x0000001088007209 */ /* 0x000fe20007810000 */
[----:B------:R-:W-:Y:S01]  /*6ee0*/  LDSM.16.MT88.4 R140, [R211+0xa000] ;  /* 0x00a00000d38c783b */ /* 0x000fe20000004200 */
[----:B------:R-:W-:Y:S02]  /*6ef0*/  FMNMX.FTZ R2, R135, R19, !PT ;  /* 0x0000001387027209 */ /* 0x000fe40007810000 */
[----:B------:R-:W-:Y:S01]  /*6f00*/  FMNMX.FTZ R0, R23, R0, !PT ;  /* 0x0000000017007209 */ /* 0x000fe20007810000 */
[----:B------:R-:W-:Y:S01]  /*6f10*/  LDSM.16.MT88.4 R32, [R211+0xb000] ;  /* 0x00b00000d320783b */ /* 0x000fe20000004200 */
        /* <DEDUP_REMOVED lines=14> */
[----:B-1----:R-:W1:Y:S01]  /*7000*/  SHFL.BFLY PT, R5, R0, 0x2, 0x1f ;  /* 0x0c401f0000057f89 */ /* 0x002e6200000e0000 */
[----:B------:R-:W-:-:S02]  /*7010*/  FMNMX.FTZ R4, R27, R2, !PT ;  /* 0x000000021b047209 */ /* 0x000fc40007810000 */
        /* <DEDUP_REMOVED lines=14> */
[----:B------:R-:W-:Y:S04]  /*7100*/  SHFL.BFLY PT, R9, R5, 0x2, 0x1f ;  /* 0x0c401f0005097f89 */ /* 0x000fe800000e0000 */
[----:B------:R-:W2:Y:S01]  /*7110*/  SHFL.BFLY PT, R8, R2, 0x1, 0x1f ;  /* 0x0c201f0002087f89 */ /* 0x000ea200000e0000 */
[----:B-1----:R-:W-:Y:S02]  /*7120*/  FMNMX.FTZ R239, R0, R7, !PT ;  /* 0x0000000700ef7209 */ /* 0x002fe40007810000 */
[----:B------:R-:W-:Y:S02]  /*7130*/  FMNMX.FTZ R0, R188, R3, !PT ;  /* 0x00000003bc007209 */ /* 0x000fe40007810000 */
[C---:B------:R-:W-:Y:S01]  /*7140*/  FSETP.NEU.FTZ.AND P6, PT, R239.reuse, -INF , PT ;  /* 0xff800000ef00780b */ /* 0x040fe20003fdd000 */
[----:B------:R-:W-:Y:S01]  /*7150*/  FMUL.FTZ R3, R239, c[0x0][0x23c] ;  /* 0x00008f00ef037a20 */ /* 0x000fe20000410000 */
[----:B------:R-:W-:-:S04]  /*7160*/  FMNMX.FTZ R0, R189, R0, !PT ;  /* 0x00000000bd007209 */ /* 0x000fc80007810000 */
[----:B------:R-:W-:Y:S02]  /*7170*/  FMNMX.FTZ R0, R191, R0, !PT ;  /* 0x00000000bf007209 */ /* 0x000fe40007810000 */
[----:B--2---:R-:W-:Y:S02]  /*7180*/  FMNMX.FTZ R238, R2, R8, !PT ;  /* 0x0000000802ee7209 */ /* 0x004fe40007810000 */
[----:B------:R-:W-:Y:S02]  /*7190*/  FMNMX.FTZ R4, R190, R0, !PT ;  /* 0x00000000be047209 */ /* 0x000fe40007810000 */
[----:B------:R-:W-:Y:S01]  /*71a0*/  FMNMX.FTZ R0, R5, R9, !PT ;  /* 0x0000000905007209 */ /* 0x000fe20007810000 */
[C---:B------:R-:W-:Y:S01]  /*71b0*/  FMUL.FTZ R2, R238.reuse, c[0x0][0x23c] ;  /* 0x00008f00ee027a20 */ /* 0x040fe20000410000 */
[----:B------:R-:W-:Y:S01]  /*71c0*/  FSETP.NEU.FTZ.AND P5, PT, R238, -INF , PT ;  /* 0xff800000ee00780b */ /* 0x000fe20003fbd000 */
[----:B------:R-:W1:Y:S01]  /*71d0*/  SHFL.BFLY PT, R6, R4, 0x2, 0x1f ;  /* 0x0c401f0004067f89 */ /* 0x000e6200000e0000 */
[----:B------:R-:W-:-:S02]  /*71e0*/  FSEL R3, R3, RZ, P6 ;  /* 0x000000ff03037208 */ /* 0x000fc40003000000 */
[----:B------:R-:W-:Y:S01]  /*71f0*/  FSEL R2, R2, RZ, P5 ;  /* 0x000000ff02027208 */ /* 0x000fe20002800000 */
[----:B------:R-:W2:Y:S02]  /*7200*/  SHFL.BFLY PT, R7, R0, 0x1, 0x1f ;  /* 0x0c201f0000077f89 */ /* 0x000ea400000e0000 */
[--C-:B------:R-:W-:Y:S02]  /*7210*/  FFMA.FTZ R23, R23, c[0x0][0x23c], -R3.reuse ;  /* 0x00008f0017177a23 */ /* 0x100fe40000010803 */
[--C-:B------:R-:W-:Y:S02]  /*7220*/  FFMA.FTZ R20, R20, c[0x0][0x23c], -R2.reuse ;  /* 0x00008f0014147a23 */ /* 0x100fe40000010802 */
[----:B------:R-:W-:Y:S01]  /*7230*/  FFMA.FTZ R21, R21, c[0x0][0x23c], -R2 ;  /* 0x00008f0015157a23 */ /* 0x000fe20000010802 */
[----:B------:R-:W-:Y:S01]  /*7240*/  MUFU.EX2 R249, R23 ;  /* 0x0000001700f97308 */ /* 0x000fe20000000800 */
[--C-:B------:R-:W-:Y:S02]  /*7250*/  FFMA.FTZ R16, R16, c[0x0][0x23c], -R3.reuse ;  /* 0x00008f0010107a23 */ /* 0x100fe40000010803 */
[----:B------:R-:W-:-:S02]  /*7260*/  FFMA.FTZ R18, R18, c[0x0][0x23c], -R3 ;  /* 0x00008f0012127a23 */ /* 0x000fc40000010803 */
[--C-:B------:R-:W-:Y:S02]  /*7270*/  FFMA.FTZ R19, R19, c[0x0][0x23c], -R2.reuse ;  /* 0x00008f0013137a23 */ /* 0x100fe40000010802 */
[----:B------:R-:W-:Y:S01]  /*7280*/  FFMA.FTZ R17, R17, c[0x0][0x23c], -R3 ;  /* 0x00008f0011117a23 */ /* 0x000fe20000010803 */
[----:B------:R-:W-:Y:S01]  /*7290*/  MUFU.EX2 R246, R20 ;  /* 0x0000001400f67308 */ /* 0x000fe20000000800 */
[----:B------:R-:W-:Y:S01]  /*72a0*/  FFMA.FTZ R25, R25, c[0x0][0x23c], -R2 ;  /* 0x00008f0019197a23 */ /* 0x000fe20000010802 */
[----:B-1----:R-:W-:-:S06]  /*72b0*/  FMNMX.FTZ R4, R4, R6, !PT ;  /* 0x0000000604047209 */ /* 0x002fcc0007810000 */
[----:B------:R-:W1:Y:S01]  /*72c0*/  MUFU.EX2 R247, R21 ;  /* 0x0000001500f77308 */ /* 0x000e620000000800 */
[----:B--2---:R-:W-:Y:S01]  /*72d0*/  FMNMX.FTZ R237, R0, R7, !PT ;  /* 0x0000000700ed7209 */ /* 0x004fe20007810000 */
[----:B------:R-:W2:Y:S03]  /*72e0*/  SHFL.BFLY PT, R5, R4, 0x1, 0x1f ;  /* 0x0c201f0004057f89 */ /* 0x000ea600000e0000 */
[C---:B------:R-:W-:Y:S01]  /*72f0*/  FSETP.NEU.FTZ.AND P4, PT, R237.reuse, -INF , PT ;  /* 0xff800000ed00780b */ /* 0x040fe20003f9d000 */
[----:B------:R-:W-:Y:S02]  /*7300*/  FMUL.FTZ R0, R237, c[0x0][0x23c] ;  /* 0x00008f00ed007a20 */ /* 0x000fe40000410000 */
[----:B------:R-:W3:Y:S03]  /*7310*/  MUFU.EX2 R250, R16 ;  /* 0x0000001000fa7308 */ /* 0x000ee60000000800 */
[----:B------:R-:W-:-:S05]  /*7320*/  FSEL R0, R0, RZ, P4 ;  /* 0x000000ff00007208 */ /* 0x000fca0002000000 */
[--C-:B------:R-:W-:Y:S01]  /*7330*/  FFMA.FTZ R24, R24, c[0x0][0x23c], -R0.reuse ;  /* 0x00008f0018187a23 */ /* 0x100fe20000010800 */
[----:B------:R4:W-:Y:S01]  /*7340*/  MUFU.EX2 R248, R18 ;  /* 0x0000001200f87308 */ /* 0x0009e20000000800 */
[--C-:B------:R-:W-:Y:S01]  /*7350*/  FFMA.FTZ R31, R31, c[0x0][0x23c], -R0.reuse ;  /* 0x00008f001f1f7a23 */ /* 0x100fe20000010800 */
[----:B-1----:R-:W-:Y:S01]  /*7360*/  F2FP.PACK_AB R11, R247, R246 ;  /* 0x000000f6f70b723e */ /* 0x002fe200000000ff */
[--C-:B------:R-:W-:Y:S02]  /*7370*/  FFMA.FTZ R27, R27, c[0x0][0x23c], -R0.reuse ;  /* 0x00008f001b1b7a23 */ /* 0x100fe40000010800 */
[----:B------:R-:W-:Y:S01]  /*7380*/  FFMA.FTZ R30, R30, c[0x0][0x23c], -R0 ;  /* 0x00008f001e1e7a23 */ /* 0x000fe20000010800 */
[----:B---3--:R-:W-:Y:S02]  /*7390*/  F2FP.PACK_AB R8, R249, R250 ;  /* 0x000000faf908723e */ /* 0x008fe400000000ff */
[----:B------:R1:W-:Y:S01]  /*73a0*/  MUFU.EX2 R245, R19 ;  /* 0x0000001300f57308 */ /* 0x0003e20000000800 */
[----:B--2---:R-:W-:-:S02]  /*73b0*/  FMNMX.FTZ R236, R4, R5, !PT ;  /* 0x0000000504ec7209 */ /* 0x004fc40007810000 */
[----:B------:R-:W-:Y:S02]  /*73c0*/  FSEL R4, R239, RZ, P6 ;  /* 0x000000ffef047208 */ /* 0x000fe40003000000 */
[C---:B------:R-:W-:Y:S01]  /*73d0*/  FSETP.NEU.FTZ.AND P1, PT, R236.reuse, -INF , PT ;  /* 0xff800000ec00780b */ /* 0x040fe20003f3d000 */
[----:B------:R-:W-:Y:S02]  /*73e0*/  FMUL.FTZ R12, R236, c[0x0][0x23c] ;  /* 0x00008f00ec0c7a20 */ /* 0x000fe40000410000 */
[----:B------:R-:W-:Y:S01]  /*73f0*/  FADD.FTZ R5, R136, -R4 ;  /* 0x8000000488057221 */ /* 0x000fe20000010000 */
[----:B------:R-:W-:Y:S01]  /*7400*/  FSEL R4, R238, RZ, P5 ;  /* 0x000000ffee047208 */ /* 0x000fe20002800000 */
[----:B------:R-:W2:Y:S01]  /*7410*/  MUFU.EX2 R251, R17 ;  /* 0x0000001100fb7308 */ /* 0x000ea20000000800 */
[----:B------:R-:W-:Y:S01]  /*7420*/  FSEL R12, R12, RZ, P1 ;  /* 0x000000ff0c0c7208 */ /* 0x000fe20000800000 */
[----:B------:R-:W-:Y:S01]  /*7430*/  FMUL.FTZ R5, R5, c[0x0][0x23c] ;  /* 0x00008f0005057a20 */ /* 0x000fe20000410000 */
[----:B----4-:R-:W-:Y:S01]  /*7440*/  MOV R18, R240 ;  /* 0x000000f000127202 */ /* 0x010fe20000000f00 */
[----:B------:R-:W-:-:S02]  /*7450*/  FADD.FTZ R4, R135, -R4 ;  /* 0x8000000487047221 */ /* 0x000fc40000010000 */
[--C-:B------:R-:W-:Y:S01]  /*7460*/  FFMA.FTZ R6, R22, c[0x0][0x23c], -R12.reuse ;  /* 0x00008f0016067a23 */ /* 0x100fe2000001080c */
[----:B-1----:R-:W-:Y:S01]  /*7470*/  MOV R19, R243 ;  /* 0x000000f300137202 */ /* 0x002fe20000000f00 */
[----:B------:R-:W-:Y:S01]  /*7480*/  FMUL.FTZ R15, R4, c[0x0][0x23c] ;  /* 0x00008f00040f7a20 */ /* 0x000fe20000410000 */
[----:B------:R-:W-:Y:S01]  /*7490*/  FSEL R4, R236, RZ, P1 ;  /* 0x000000ffec047208 */ /* 0x000fe20000800000 */
[----:B------:R-:W1:Y:S01]  /*74a0*/  LDSM.16.MT88.4 R20, [R209+0xa000] ;  /* 0x00a00000d114783b */ /* 0x000e620000004200 */
[----:B------:R3:W-:Y:S01]  /*74b0*/  MUFU.EX2 R234, R6 ;  /* 0x0000000600ea7308 */ /* 0x0007e20000000800 */
[----:B------:R-:W-:Y:S02]  /*74c0*/  FFMA.FTZ R26, R26, c[0x0][0x23c], -R12 ;  /* 0x00008f001a1a7a23 */ /* 0x000fe4000001080c */
[----:B------:R-:W-:Y:S02]  /*74d0*/  FADD.FTZ R4, R137, -R4 ;  /* 0x8000000489047221 */ /* 0x000fe40000010000 */
[----:B------:R-:W-:Y:S01]  /*74e0*/  LDSM.16.MT88.4 R136, [R214+0xa000] ;  /* 0x00a00000d688783b */ /* 0x000fe20000004200 */
[--C-:B------:R-:W-:Y:S01]  /*74f0*/  FFMA.FTZ R29, R29, c[0x0][0x23c], -R12.reuse ;  /* 0x00008f001d1d7a23 */ /* 0x100fe2000001080c */
[----:B--2---:R-:W-:Y:S01]  /*7500*/  F2FP.PACK_AB R10, R251, R248 ;  /* 0x000000f8fb0a723e */ /* 0x004fe200000000ff */
[----:B------:R2:W4:Y:S01]  /*7510*/  MUFU.EX2 R16, R5 ;  /* 0x0000000500107308 */ /* 0x0005220000000800 */
[----:B------:R-:W-:Y:S01]  /*7520*/  FFMA.FTZ R28, R28, c[0x0][0x23c], -R12 ;  /* 0x00008f001c1c7a23 */ /* 0x000fe2000001080c */
[----:B------:R-:W-:Y:S01]  /*7530*/  MOV R17, R132 ;  /* 0x0000008400117202 */ /* 0x000fe20000000f00 */
[----:B------:R-:W-:Y:S01]  /*7540*/  FMUL.FTZ R4, R4, c[0x0][0x23c] ;  /* 0x00008f0004047a20 */ /* 0x000fe20000410000 */
[----:B---3--:R-:W-:-:S04]  /*7550*/  FSEL R6, R237, RZ, P4 ;  /* 0x000000ffed067208 */ /* 0x008fc80002000000 */
[----:B------:R-:W3:Y:S01]  /*7560*/  MUFU.EX2 R244, R25 ;  /* 0x0000001900f47308 */ /* 0x000ee20000000800 */
[----:B--2---:R-:W-:-:S07]  /*7570*/  FADD.FTZ R5, R134, -R6 ;  /* 0x8000000686057221 */ /* 0x004fce0000010000 */
[----:B------:R-:W-:Y:S01]  /*7580*/  MUFU.EX2 R241, R24 ;  /* 0x0000001800f17308 */ /* 0x000fe20000000800 */
[-C--:B----4-:R-:W-:Y:S02]  /*7590*/  FMUL.FTZ R144, R144, R16.reuse ;  /* 0x0000001090907220 */ /* 0x090fe40000410000 */
[----:B------:R-:W-:Y:S02]  /*75a0*/  FMUL.FTZ R5, R5, c[0x0][0x23c] ;  /* 0x00008f0005057a20 */ /* 0x000fe40000410000 */
[-C--:B------:R-:W-:Y:S02]  /*75b0*/  FMUL.FTZ R145, R145, R16.reuse ;  /* 0x0000001091917220 */ /* 0x080fe40000410000 */
[-C--:B------:R-:W-:Y:S01]  /*75c0*/  FMUL.FTZ R116, R116, R16.reuse ;  /* 0x0000001074747220 */ /* 0x080fe20000410000 */
[----:B------:R-:W-:Y:S01]  /*75d0*/  MUFU.EX2 R240, R31 ;  /* 0x0000001f00f07308 */ /* 0x000fe20000000800 */
[----:B---3--:R-:W-:Y:S01]  /*75e0*/  F2FP.PACK_AB R9, R244, R245 ;  /* 0x000000f5f409723e */ /* 0x008fe200000000ff */
[----:B------:R-:W-:-:S02]  /*75f0*/  FMUL.FTZ R117, R117, R16 ;  /* 0x0000001075757220 */ /* 0x000fc40000410000 */
[-C--:B------:R-:W-:Y:S02]  /*7600*/  FMUL.FTZ R128, R128, R16.reuse ;  /* 0x0000001080807220 */ /* 0x080fe40000410000 */
[-C--:B------:R-:W-:Y:S02]  /*7610*/  FMUL.FTZ R129, R129, R16.reuse ;  /* 0x0000001081817220 */ /* 0x080fe40000410000 */
[----:B------:R-:W-:Y:S01]  /*7620*/  MUFU.EX2 R242, R27 ;  /* 0x0000001b00f27308 */ /* 0x000fe20000000800 */
[-C--:B------:R-:W-:Y:S02]  /*7630*/  FMUL.FTZ R156, R156, R16.reuse ;  /* 0x000000109c9c7220 */ /* 0x080fe40000410000 */
[-C--:B------:R-:W-:Y:S02]  /*7640*/  FMUL.FTZ R157, R157, R16.reuse ;  /* 0x000000109d9d7220 */ /* 0x080fe40000410000 */
[-C--:B------:R-:W-:Y:S02]  /*7650*/  FMUL.FTZ R160, R160, R16.reuse ;  /* 0x00000010a0a07220 */ /* 0x080fe40000410000 */
[-C--:B------:R-:W-:Y:S01]  /*7660*/  FMUL.FTZ R161, R161, R16.reuse ;  /* 0x00000010a1a17220 */ /* 0x080fe20000410000 */
[----:B------:R-:W2:Y:S01]  /*7670*/  MUFU.EX2 R243, R30 ;  /* 0x0000001e00f37308 */ /* 0x000ea20000000800 */
[----:B------:R-:W-:-:S02]  /*7680*/  FMUL.FTZ R36, R36, R16 ;  /* 0x0000001024247220 */ /* 0x000fc40000410000 */
[-C--:B------:R-:W-:Y:S02]  /*7690*/  FMUL.FTZ R37, R37, R16.reuse ;  /* 0x0000001025257220 */ /* 0x080fe40000410000 */
[-C--:B------:R-:W-:Y:S02]  /*76a0*/  FMUL.FTZ R52, R52, R16.reuse ;  /* 0x0000001034347220 */ /* 0x080fe40000410000 */
[-C--:B------:R-:W-:Y:S01]  /*76b0*/  FMUL.FTZ R53, R53, R16.reuse ;  /* 0x0000001035357220 */ /* 0x080fe20000410000 */
[----:B------:R3:W-:Y:S01]  /*76c0*/  MUFU.EX2 R232, R26 ;  /* 0x0000001a00e87308 */ /* 0x0007e20000000800 */
[-C--:B------:R-:W-:Y:S02]  /*76d0*/  FMUL.FTZ R68, R68, R16.reuse ;  /* 0x0000001044447220 */ /* 0x080fe40000410000 */
[-C--:B------:R-:W-:Y:S02]  /*76e0*/  FMUL.FTZ R69, R69, R16.reuse ;  /* 0x0000001045457220 */ /* 0x080fe40000410000 */
[----:B------:R-:W-:-:S02]  /*76f0*/  FMUL.FTZ R84, R84, R16 ;  /* 0x0000001054547220 */ /* 0x000fc40000410000 */
[----:B------:R-:W-:Y:S01]  /*7700*/  FMUL.FTZ R85, R85, R16 ;  /* 0x0000001055557220 */ /* 0x000fe20000410000 */
[----:B------:R-:W-:Y:S01]  /*7710*/  MUFU.EX2 R233, R29 ;  /* 0x0000001d00e97308 */ /* 0x000fe20000000800 */
[----:B--2---:R-:W-:Y:S01]  /*7720*/  F2FP.PACK_AB R6, R243, R242 ;  /* 0x000000f2f306723e */ /* 0x004fe200000000ff */
[-C--:B------:R-:W-:Y:S02]  /*7730*/  FMUL.FTZ R172, R172, R16.reuse ;  /* 0x00000010acac7220 */ /* 0x080fe40000410000 */
[-C--:B------:R-:W-:Y:S02]  /*7740*/  FMUL.FTZ R173, R173, R16.reuse ;  /* 0x00000010adad7220 */ /* 0x080fe40000410000 */
[-C--:B------:R-:W-:Y:S02]  /*7750*/  FMUL.FTZ R48, R48, R16.reuse ;  /* 0x0000001030307220 */ /* 0x080fe40000410000 */
[----:B------:R-:W2:Y:S01]  /*7760*/  MUFU.EX2 R235, R28 ;  /* 0x0000001c00eb7308 */ /* 0x000ea20000000800 */
[----:B---3--:R-:W3:Y:S01]  /*7770*/  LDSM.16.MT88.4 R24, [R213+0xb000] ;  /* 0x00b00000d518783b */ /* 0x008ee20000004200 */
[----:B------:R-:W-:-:S02]  /*7780*/  FMUL.FTZ R49, R49, R16 ;  /* 0x0000001031317220 */ /* 0x000fc40000410000 */
[-C--:B------:R-:W-:Y:S02]  /*7790*/  FMUL.FTZ R64, R64, R16.reuse ;  /* 0x0000001040407220 */ /* 0x080fe40000410000 */
[-C--:B------:R-:W-:Y:S02]  /*77a0*/  FMUL.FTZ R65, R65, R16.reuse ;  /* 0x0000001041417220 */ /* 0x080fe40000410000 */
[----:B------:R-:W4:Y:S01]  /*77b0*/  MUFU.EX2 R15, R15 ;  /* 0x0000000f000f7308 */ /* 0x000f220000000800 */
[-C--:B------:R-:W-:Y:S02]  /*77c0*/  FMUL.FTZ R80, R80, R16.reuse ;  /* 0x0000001050507220 */ /* 0x080fe40000410000 */
[-C--:B------:R-:W-:Y:S02]  /*77d0*/  FMUL.FTZ R81, R81, R16.reuse ;  /* 0x0000001051517220 */ /* 0x080fe40000410000 */
[-C--:B------:R-:W-:Y:S02]  /*77e0*/  FMUL.FTZ R96, R96, R16.reuse ;  /* 0x0000001060607220 */ /* 0x080fe40000410000 */
[-C--:B------:R-:W-:Y:S01]  /*77f0*/  FMUL.FTZ R97, R97, R16.reuse ;  /* 0x0000001061617220 */ /* 0x080fe20000410000 */
[----:B------:R5:W1:Y:S01]  /*7800*/  MUFU.EX2 R14, R5 ;  /* 0x00000005000e7308 */ /* 0x000a620000000800 */
[----:B--2---:R-:W-:Y:S01]  /*7810*/  F2FP.PACK_AB R7, R234, R235 ;  /* 0x000000ebea07723e */ /* 0x004fe200000000ff */
[----:B------:R-:W-:Y:S01]  /*7820*/  LDSM.16.MT88.4 R28, [R209+0xb000] ;  /* 0x00b00000d11c783b */ /* 0x000fe20000004200 */
[----:B------:R-:W-:-:S02]  /*7830*/  FMUL.FTZ R100, R100, R16 ;  /* 0x0000001064647220 */ /* 0x000fc40000410000 */
[-C--:B------:R-:W-:Y:S02]  /*7840*/  FMUL.FTZ R101, R101, R16.reuse ;  /* 0x0000001065657220 */ /* 0x080fe40000410000 */
[----:B------:R-:W-:Y:S01]  /*7850*/  FMUL.FTZ R112, R112, R16 ;  /* 0x0000001070707220 */ /* 0x000fe20000410000 */
[----:B------:R2:W2:Y:S01]  /*7860*/  MUFU.EX2 R13, R4 ;  /* 0x00000004000d7308 */ /* 0x0004a20000000800 */
[-C--:B----4-:R-:W-:Y:S02]  /*7870*/  FMUL.FTZ R146, R146, R15.reuse ;  /* 0x0000000f92927220 */ /* 0x090fe40000410000 */
        /* <DEDUP_REMOVED lines=11> */
[----:B---3--:R-:W-:Y:S01]  /*7930*/  HMMA.16816.F32 R116, R8, R24, R116 ;  /* 0x000000180874723c */ /* 0x008fe20000001874 */
        /* <DEDUP_REMOVED lines=8> */
[----:B------:R-:W-:Y:S01]  /*79c0*/  MOV R21, R133 ;  /* 0x0000008500157202 */ /* 0x000fe20000000f00 */
[----:B------:R-:W-:Y:S01]  /*79d0*/  HMMA.16816.F32 R200, R4, R136, R40 ;  /* 0x0000008804c8723c */ /* 0x000fe20000001828 */
[----:B------:R-:W1:Y:S01]  /*79e0*/  LDSM.16.MT88.4 R132, [R213+0xa000] ;  /* 0x00a00000d584783b */ /* 0x000e620000004200 */
[----:B------:R-:W-:-:S02]  /*79f0*/  FMUL.FTZ R164, R164, R14 ;  /* 0x0000000ea4a47220 */ /* 0x000fc40000410000 */
[-C--:B------:R-:W-:Y:S01]  /*7a00*/  FMUL.FTZ R165, R165, R14.reuse ;  /* 0x0000000ea5a57220 */ /* 0x080fe20000410000 */
[----:B------:R-:W2:Y:S01]  /*7a10*/  LDSM.16.MT88.4 R40, [R214+0xb000] ;  /* 0x00b00000d628783b */ /* 0x000ea20000004200 */
        /* <DEDUP_REMOVED lines=16> */
[----:B------:R-:W-:Y:S01]  /*7b20*/  FMUL.FTZ R59, R59, R13 ;  /* 0x0000000d3b3b7220 */ /* 0x000fe20000410000 */
[----:B------:R-:W-:Y:S01]  /*7b30*/  HMMA.16816.F32 R44, R4, R138, R44 ;  /* 0x0000008a042c723c */ /* 0x000fe2000000182c */
[-C--:B------:R-:W-:Y:S02]  /*7b40*/  FMUL.FTZ R60, R60, R14.reuse ;  /* 0x0000000e3c3c7220 */ /* 0x080fe40000410000 */
[-C--:B------:R-:W-:Y:S02]  /*7b50*/  FMUL.FTZ R61, R61, R14.reuse ;  /* 0x0000000e3d3d7220 */ /* 0x080fe40000410000 */
[----:B------:R-:W-:-:S02]  /*7b60*/  FMUL.FTZ R72, R72, R14 ;  /* 0x0000000e48487220 */ /* 0x000fc40000410000 */
[-C--:B------:R-:W-:Y:S01]  /*7b70*/  FMUL.FTZ R62, R62, R13.reuse ;  /* 0x0000000d3e3e7220 */ /* 0x080fe20000410000 */
        /* <DEDUP_REMOVED lines=9> */
[-C--:B------:R-:W-:Y:S02]  /*7c10*/  FMUL.FTZ R79, R79, R13.reuse ;  /* 0x0000000d4f4f7220 */ /* 0x080fe40000410000 */
[-C--:B------:R-:W-:Y:S01]  /*7c20*/  FMUL.FTZ R88, R88, R14.reuse ;  /* 0x0000000e58587220 */ /* 0x080fe20000410000 */
[----:B------:R-:W-:Y:S01]  /*7c30*/  HMMA.16816.F32 R72, R4, R28, R72 ;  /* 0x0000001c0448723c */ /* 0x000fe20000001848 */
[----:B------:R-:W-:Y:S02]  /*7c40*/  FMUL.FTZ R89, R89, R14 ;  /* 0x0000000e59597220 */ /* 0x000fe40000410000 */
        /* <DEDUP_REMOVED lines=18> */
[C---:B--2---:R-:W-:Y:S01]  /*7d70*/  HMMA.16816.F32 R104, R4.reuse, R40, R104 ;  /* 0x000000280468723c */ /* 0x044fe20000001868 */
        /* <DEDUP_REMOVED lines=14> */
[-C--:B------:R-:W-:Y:S01]  /*7e60*/  HMMA.16816.F32 R196, R4, R26.reuse, R124 ;  /* 0x0000001a04c4723c */ /* 0x080fe2000000187c */
[-C--:B------:R-:W-:Y:S02]  /*7e70*/  FMUL.FTZ R163, R163, R15.reuse ;  /* 0x0000000fa3a37220 */ /* 0x080fe40000410000 */
[-C--:B------:R-:W-:Y:S02]  /*7e80*/  FMUL.FTZ R38, R38, R15.reuse ;  /* 0x0000000f26267220 */ /* 0x080fe40000410000 */
[-C--:B------:R-:W-:Y:S02]  /*7e90*/  FMUL.FTZ R39, R39, R15.reuse ;  /* 0x0000000f27277220 */ /* 0x080fe40000410000 */
[----:B------:R-:W-:Y:S01]  /*7ea0*/  FFMA.FTZ R4, R180, c[0x0][0x23c], -R3 ;  /* 0x00008f00b4047a23 */ /* 0x000fe20000010803 */
[----:B------:R-:W-:Y:S01]  /*7eb0*/  HMMA.16816.F32 R24, R8, R26, R128 ;  /* 0x0000001a0818723c */ /* 0x000fe20000001880 */
[----:B------:R-:W-:-:S02]  /*7ec0*/  FMUL.FTZ R54, R54, R15 ;  /* 0x0000000f36367220 */ /* 0x000fc40000410000 */
[----:B------:R1:W-:Y:S01]  /*7ed0*/  MUFU.EX2 R205, R4 ;  /* 0x0000000400cd7308 */ /* 0x0003e20000000800 */
[-C--:B------:R-:W-:Y:S02]  /*7ee0*/  FMUL.FTZ R55, R55, R15.reuse ;  /* 0x0000000f37377220 */ /* 0x080fe40000410000 */
[-C--:B------:R-:W-:Y:S02]  /*7ef0*/  FMUL.FTZ R70, R70, R15.reuse ;  /* 0x0000000f46467220 */ /* 0x080fe40000410000 */
[-C--:B------:R-:W-:Y:S01]  /*7f00*/  FMUL.FTZ R71, R71, R15.reuse ;  /* 0x0000000f47477220 */ /* 0x080fe20000410000 */
[----:B------:R-:W-:Y:S01]  /*7f10*/  HMMA.16816.F32 R192, R8, R22, R156 ;  /* 0x0000001608c0723c */ /* 0x000fe2000000189c */
[-C--:B------:R-:W-:Y:S01]  /*7f20*/  FMUL.FTZ R86, R86, R15.reuse ;  /* 0x0000000f56567220 */ /* 0x080fe20000410000 */
[----:B------:R-:W-:Y:S01]  /*7f30*/  LDSM.16.MT88.4 R156, [R209+0xa800] ;  /* 0x00a80000d19c783b */ /* 0x000fe20000004200 */
[-C--:B------:R-:W-:Y:S02]  /*7f40*/  FMUL.FTZ R87, R87, R15.reuse ;  /* 0x0000000f57577220 */ /* 0x080fe40000410000 */
[----:B------:R-:W-:-:S02]  /*7f50*/  FMUL.FTZ R174, R174, R15 ;  /* 0x0000000faeae7220 */ /* 0x000fc40000410000 */
[-C--:B------:R-:W-:Y:S01]  /*7f60*/  FMUL.FTZ R175, R175, R15.reuse ;  /* 0x0000000fafaf7220 */ /* 0x080fe20000410000 */
[C---:B------:R-:W-:Y:S01]  /*7f70*/  HMMA.16816.F32 R160, R8.reuse, R140, R160 ;  /* 0x0000008c08a0723c */ /* 0x040fe200000018a0 */
[-C--:B------:R-:W-:Y:S02]  /*7f80*/  FMUL.FTZ R50, R50, R15.reuse ;  /* 0x0000000f32327220 */ /* 0x080fe40000410000 */
[----:B-1----:R-:W-:Y:S02]  /*7f90*/  FFMA.FTZ R4, R181, c[0x0][0x23c], -R3 ;  /* 0x00008f00b5047a23 */ /* 0x002fe40000010803 */
[-C--:B------:R-:W-:Y:S02]  /*7fa0*/  FMUL.FTZ R51, R51, R15.reuse ;  /* 0x0000000f33337220 */ /* 0x080fe40000410000 */
[----:B------:R-:W1:Y:S01]  /*7fb0*/  MUFU.EX2 R206, R4 ;  /* 0x0000000400ce7308 */ /* 0x000e620000000800 */
[-C--:B------:R-:W-:Y:S01]  /*7fc0*/  FMUL.FTZ R66, R66, R15.reuse ;  /* 0x0000000f42427220 */ /* 0x080fe20000410000 */
[----:B------:R-:W-:Y:S01]  /*7fd0*/  HMMA.16816.F32 R36, R8, R136, R36 ;  /* 0x000000880824723c */ /* 0x000fe20000001824 */
[----:B------:R-:W-:-:S02]  /*7fe0*/  FMUL.FTZ R67, R67, R15 ;  /* 0x0000000f43437220 */ /* 0x000fc40000410000 */
[-C--:B------:R-:W-:Y:S02]  /*7ff0*/  FMUL.FTZ R82, R82, R15.reuse ;  /* 0x0000000f52527220 */ /* 0x080fe40000410000 */
[-C--:B------:R-:W-:Y:S02]  /*8000*/  FMUL.FTZ R83, R83, R15.reuse ;  /* 0x0000000f53537220 */ /* 0x080fe40000410000 */
[-C--:B------:R-:W-:Y:S01]  /*8010*/  FMUL.FTZ R98, R98, R15.reuse ;  /* 0x0000000f62627220 */ /* 0x080fe20000410000 */
[C---:B------:R-:W-:Y:S01]  /*8020*/  HMMA.16816.F32 R52, R8.reuse, R132, R52 ;  /* 0x000000840834723c */ /* 0x040fe20000001834 */
[-C--:B------:R-:W-:Y:S02]  /*8030*/  FMUL.FTZ R99, R99, R15.reuse ;  /* 0x0000000f63637220 */ /* 0x080fe40000410000 */
[-C--:B------:R-:W-:Y:S02]  /*8040*/  FMUL.FTZ R102, R102, R15.reuse ;  /* 0x0000000f66667220 */ /* 0x080fe40000410000 */
[----:B------:R-:W-:Y:S01]  /*8050*/  FMUL.FTZ R103, R103, R15 ;  /* 0x0000000f67677220 */ /* 0x000fe20000410000 */
[----:B-1----:R-:W-:Y:S01]  /*8060*/  F2FP.PACK_AB R128, R206, R205 ;  /* 0x000000cdce80723e */ /* 0x002fe200000000ff */
[--C-:B------:R-:W-:Y:S01]  /*8070*/  FFMA.FTZ R4, R177, c[0x0][0x23c], -R3.reuse ;  /* 0x00008f00b1047a23 */ /* 0x100fe20000010803 */
[----:B------:R-:W-:Y:S01]  /*8080*/  HMMA.16816.F32 R68, R8, R28, R68 ;  /* 0x0000001c0844723c */ /* 0x000fe20000001844 */
[----:B------:R-:W-:-:S02]  /*8090*/  FFMA.FTZ R3, R176, c[0x0][0x23c], -R3 ;  /* 0x00008f00b0037a23 */ /* 0x000fc40000010803 */
[----:B------:R1:W-:Y:S01]  /*80a0*/  MUFU.EX2 R207, R4 ;  /* 0x0000000400cf7308 */ /* 0x0003e20000000800 */
[----:B------:R-:W-:Y:S02]  /*80b0*/  FMUL.FTZ R113, R113, R16 ;  /* 0x0000001071717220 */ /* 0x000fe40000410000 */
[-C--:B------:R-:W-:Y:S02]  /*80c0*/  FMUL.FTZ R114, R114, R15.reuse ;  /* 0x0000000f72727220 */ /* 0x080fe40000410000 */
[----:B------:R-:W-:Y:S01]  /*80d0*/  FMUL.FTZ R115, R115, R15 ;  /* 0x0000000f73737220 */ /* 0x000fe20000410000 */
[C---:B------:R-:W-:Y:S02]  /*80e0*/  HMMA.16816.F32 R84, R8.reuse, R32, R84 ;  /* 0x000000200854723c */ /* 0x040fe40000001854 */
[----:B------:R2:W3:Y:S06]  /*80f0*/  MUFU.EX2 R204, R3 ;  /* 0x0000000300cc7308 */ /* 0x0004ec0000000800 */
[C---:B------:R-:W-:Y:S01]  /*8100*/  HMMA.16816.F32 R140, R8.reuse, R142, R172 ;  /* 0x0000008e088c723c */ /* 0x040fe200000018ac */
[----:B------:R-:W-:Y:S04]  /*8110*/  LDSM.16.MT88.4 R172, [R211+0xa800] ;  /* 0x00a80000d3ac783b */ /* 0x000fe80000004200 */
[----:B-1----:R-:W1:Y:S03]  /*8120*/  LDSM.16.MT88.4 R4, [R213+0xb800] ;  /* 0x00b80000d504783b */ /* 0x002e660000004200 */
[----:B------:R-:W-:Y:S01]  /*8130*/  HMMA.16816.F32 R136, R8, R138, R48 ;  /* 0x0000008a0888723c */ /* 0x000fe20000001830 */
[----:B------:R-:W4:Y:S01]  /*8140*/  LDSM.16.MT88.4 R48, [R214+0xa800] ;  /* 0x00a80000d630783b */ /* 0x000f220000004200 */
[----:B--2---:R-:W-:Y:S01]  /*8150*/  FFMA.FTZ R3, R184, c[0x0][0x23c], -R2 ;  /* 0x00008f00b8037a23 */ /* 0x004fe20000010802 */
[----:B---3--:R-:W-:-:S03]  /*8160*/  F2FP.PACK_AB R130, R204, R207 ;  /* 0x000000cfcc82723e */ /* 0x008fc600000000ff */
[----:B------:R2:W-:Y:S02]  /*8170*/  MUFU.EX2 R181, R3 ;  /* 0x0000000300b57308 */ /* 0x0005e40000000800 */
[C---:B------:R-:W-:Y:S01]  /*8180*/  HMMA.16816.F32 R132, R8.reuse, R134, R64 ;  /* 0x000000860884723c */ /* 0x040fe20000001840 */
[----:B------:R-:W3:Y:S07]  /*8190*/  LDSM.16.MT88.4 R64, [R213+0xa800] ;  /* 0x00a80000d540783b */ /* 0x000eee0000004200 */
[----:B------:R-:W-:Y:S01]  /*81a0*/  HMMA.16816.F32 R28, R8, R30, R80 ;  /* 0x0000001e081c723c */ /* 0x000fe20000001850 */
[----:B------:R-:W5:Y:S01]  /*81b0*/  LDSM.16.MT88.4 R80, [R209+0xb800] ;  /* 0x00b80000d150783b */ /* 0x000f620000004200 */
[----:B--2---:R-:W-:-:S06]  /*81c0*/  FFMA.FTZ R3, R183, c[0x0][0x23c], -R2 ;  /* 0x00008f00b7037a23 */ /* 0x004fcc0000010802 */
[C---:B------:R-:W-:Y:S01]  /*81d0*/  HMMA.16816.F32 R32, R8.reuse, R34, R96 ;  /* 0x000000220820723c */ /* 0x040fe20000001860 */
[----:B------:R-:W2:Y:S01]  /*81e0*/  LDSM.16.MT88.4 R96, [R211+0xb800] ;  /* 0x00b80000d360783b */ /* 0x000ea20000004200 */
[----:B------:R1:W1:Y:S06]  /*81f0*/  MUFU.EX2 R183, R3 ;  /* 0x0000000300b77308 */ /* 0x00026c0000000800 */
[----:B------:R-:W-:Y:S01]  /*8200*/  HMMA.16816.F32 R100, R8, R40, R100 ;  /* 0x000000280864723c */ /* 0x000fe20000001864 */
[--C-:B-1----:R-:W-:Y:S01]  /*8210*/  FFMA.FTZ R3, R178, c[0x0][0x23c], -R2.reuse ;  /* 0x00008f00b2037a23 */ /* 0x102fe20000010802 */
[----:B------:R-:W-:Y:S01]  /*8220*/  F2FP.PACK_AB R129, R183, R181 ;  /* 0x000000b5b781723e */ /* 0x000fe200000000ff */
[----:B------:R-:W-:-:S02]  /*8230*/  FFMA.FTZ R2, R179, c[0x0][0x23c], -R2 ;  /* 0x00008f00b3027a23 */ /* 0x000fc40000010802 */
[----:B------:R1:W-:Y:S08]  /*8240*/  MUFU.EX2 R184, R3 ;  /* 0x0000000300b87308 */ /* 0x0003f00000000800 */
[----:B------:R2:W2:Y:S01]  /*8250*/  MUFU.EX2 R180, R2 ;  /* 0x0000000200b47308 */ /* 0x0004a20000000800 */
[----:B-1----:R-:W-:-:S05]  /*8260*/  MOV R3, R17 ;  /* 0x0000001100037202 */ /* 0x002fca0000000f00 */
[----:B------:R-:W-:Y:S02]  /*8270*/  FFMA.FTZ R3, R3, R15, R245 ;  /* 0x0000000f03037223 */ /* 0x000fe400000100f5 */
[----:B--2---:R-:W-:Y:S01]  /*8280*/  FFMA.FTZ R2, R182, c[0x0][0x23c], -R0 ;  /* 0x00008f00b6027a23 */ /* 0x004fe20000010800 */
[----:B------:R-:W-:Y:S01]  /*8290*/  F2FP.PACK_AB R131, R180, R184 ;  /* 0x000000b8b483723e */ /* 0x000fe200000000ff */
[----:B------:R-:W-:Y:S01]  /*82a0*/  FADD.FTZ R3, R244, R3 ;  /* 0x00000003f4037221 */ /* 0x000fe20000010000 */
[----:B------:R-:W-:Y:S01]  /*82b0*/  MOV R182, R21 ;  /* 0x0000001500b67202 */ /* 0x000fe20000000f00 */
[----:B------:R1:W-:Y:S01]  /*82c0*/  MUFU.EX2 R179, R2 ;  /* 0x0000000200b37308 */ /* 0x0003e20000000800 */
[----:B------:R-:W-:Y:S01]  /*82d0*/  HMMA.16816.F32 R20, R8, R42, R112 ;  /* 0x0000002a0814723c */ /* 0x000fe20000001870 */
[----:B------:R-:W-:Y:S01]  /*82e0*/  FADD.FTZ R3, R246, R3 ;  /* 0x00000003f6037221 */ /* 0x000fe20000010000 */
[----:B------:R-:W2:Y:S03]  /*82f0*/  LDSM.16.MT88.4 R112, [R214+0xb800] ;  /* 0x00b80000d670783b */ /* 0x000ea60000004200 */
[----:B------:R-:W-:-:S03]  /*8300*/  FADD.FTZ R3, R247, R3 ;  /* 0x00000003f7037221 */ /* 0x000fc60000010000 */
[----:B------:R-:W-:Y:S01]  /*8310*/  HMMA.16816.F32 R116, R128, R4, R116 ;  /* 0x000000048074723c */ /* 0x000fe20000001874 */
[----:B------:R-:W-:-:S04]  /*8320*/  FADD.FTZ R3, R181, R3 ;  /* 0x00000003b5037221 */ /* 0x000fc80000010000 */
[----:B------:R-:W-:Y:S02]  /*8330*/  FADD.FTZ R3, R183, R3 ;  /* 0x00000003b7037221 */ /* 0x000fe40000010000 */
[--C-:B-1----:R-:W-:Y:S01]  /*8340*/  FFMA.FTZ R2, R185, c[0x0][0x23c], -R0.reuse ;  /* 0x00008f00b9027a23 */ /* 0x102fe20000010800 */
[----:B------:R-:W-:Y:S01]  /*8350*/  MOV R185, R19 ;  /* 0x0000001300b97202 */ /* 0x000fe20000000f00 */
[----:B------:R-:W-:Y:S01]  /*8360*/  FADD.FTZ R3, R184, R3 ;  /* 0x00000003b8037221 */ /* 0x000fe20000010000 */
[C---:B------:R-:W-:Y:S01]  /*8370*/  HMMA.16816.F32 R144, R128.reuse, R156, R144 ;  /* 0x0000009c8090723c */ /* 0x040fe20000001890 */
[----:B------:R1:W1:Y:S07]  /*8380*/  MUFU.EX2 R178, R2 ;  /* 0x0000000200b27308 */ /* 0x00026e0000000800 */
[C---:B------:R-:W-:Y:S08]  /*8390*/  HMMA.16816.F32 R160, R128.reuse, R172, R160 ;  /* 0x000000ac80a0723c */ /* 0x040ff000000018a0 */
[C---:B----4-:R-:W-:Y:S01]  /*83a0*/  HMMA.16816.F32 R36, R128.reuse, R48, R36 ;  /* 0x000000308024723c */ /* 0x050fe20000001824 */
[--C-:B-1----:R-:W-:Y:S01]  /*83b0*/  FFMA.FTZ R2, R186, c[0x0][0x23c], -R0.reuse ;  /* 0x00008f00ba027a23 */ /* 0x102fe20000010800 */
[----:B------:R-:W-:Y:S01]  /*83c0*/  MOV R186, R18 ;  /* 0x0000001200ba7202 */ /* 0x000fe20000000f00 */
[----:B------:R-:W-:Y:S01]  /*83d0*/  FFMA.FTZ R0, R187, c[0x0][0x23c], -R0 ;  /* 0x00008f00bb007a23 */ /* 0x000fe20000010800 */
[----:B------:R-:W-:Y:S01]  /*83e0*/  F2FP.PACK_AB R124, R178, R179 ;  /* 0x000000b3b27c723e */ /* 0x000fe200000000ff */
[----:B------:R1:W-:Y:S02]  /*83f0*/  MUFU.EX2 R177, R2 ;  /* 0x0000000200b17308 */ /* 0x0003e40000000800 */
[----:B------:R-:W-:Y:S01]  /*8400*/  FFMA.FTZ R8, R186, R16, R250 ;  /* 0x00000010ba087223 */ /* 0x000fe200000100fa */
[----:B---3--:R-:W-:Y:S01]  /*8410*/  HMMA.16816.F32 R52, R128, R64, R52 ;  /* 0x000000408034723c */ /* 0x008fe20000001834 */
[----:B------:R-:W-:-:S04]  /*8420*/  FADD.FTZ R250, R180, R3 ;  /* 0x00000003b4fa7221 */ /* 0x000fc80000010000 */
[----:B------:R3:W4:Y:S03]  /*8430*/  MUFU.EX2 R176, R0 ;  /* 0x0000000000b07308 */ /* 0x0007260000000800 */
[----:B-----5:R-:W-:Y:S01]  /*8440*/  HMMA.16816.F32 R68, R128, R80, R68 ;  /* 0x000000508044723c */ /* 0x020fe20000001844 */
[----:B-1----:R-:W-:-:S07]  /*8450*/  FFMA.FTZ R2, R190, c[0x0][0x23c], -R12 ;  /* 0x00008f00be027a23 */ /* 0x002fce000001080c */
[----:B------:R-:W-:Y:S01]  /*8460*/  HMMA.16816.F32 R84, R128, R96, R84 ;  /* 0x000000608054723c */ /* 0x000fe20000001854 */
[----:B---3--:R-:W-:Y:S01]  /*8470*/  FFMA.FTZ R0, R188, c[0x0][0x23c], -R12 ;  /* 0x00008f00bc007a23 */ /* 0x008fe2000001080c */
[----:B----4-:R-:W-:-:S06]  /*8480*/  F2FP.PACK_AB R126, R176, R177 ;  /* 0x000000b1b07e723e */ /* 0x010fcc00000000ff */
[----:B--2---:R-:W-:Y:S01]  /*8490*/  HMMA.16816.F32 R100, R128, R112, R100 ;  /* 0x000000708064723c */ /* 0x004fe20000001864 */
[----:B------:R1:W-:Y:S02]  /*84a0*/  MUFU.EX2 R19, R0 ;  /* 0x0000000000137308 */ /* 0x0003e40000000800 */
[----:B-1----:R-:W-:-:S06]  /*84b0*/  FFMA.FTZ R0, R189, c[0x0][0x23c], -R12 ;  /* 0x00008f00bd007a23 */ /* 0x002fcc000001080c */
[----:B------:R1:W2:Y:S02]  /*84c0*/  MUFU.EX2 R18, R0 ;  /* 0x0000000000127308 */ /* 0x0002a40000000800 */
[----:B-1----:R-:W-:Y:S01]  /*84d0*/  FFMA.FTZ R0, R191, c[0x0][0x23c], -R12 ;  /* 0x00008f00bf007a23 */ /* 0x002fe2000001080c */
[----:B--2---:R-:W-:-:S05]  /*84e0*/  F2FP.PACK_AB R125, R18, R19 ;  /* 0x00000013127d723e */ /* 0x004fca00000000ff */
[----:B------:R1:W-:Y:S08]  /*84f0*/  MUFU.EX2 R12, R2 ;  /* 0x00000002000c7308 */ /* 0x0003f00000000800 */
[----:B------:R-:W2:Y:S01]  /*8500*/  MUFU.EX2 R17, R0 ;  /* 0x0000000000117308 */ /* 0x000ea20000000800 */
[----:B-1----:R-:W-:-:S04]  /*8510*/  FFMA.FTZ R2, R185, R14, R241 ;  /* 0x0000000eb9027223 */ /* 0x002fc800000100f1 */
[----:B------:R-:W-:Y:S01]  /*8520*/  FADD.FTZ R2, R240, R2 ;  /* 0x00000002f0027221 */ /* 0x000fe20000010000 */
[----:B--2---:R-:W-:Y:S01]  /*8530*/  F2FP.PACK_AB R127, R12, R17 ;  /* 0x000000110c7f723e */ /* 0x004fe200000000ff */
[----:B------:R-:W-:Y:S02]  /*8540*/  FFMA.FTZ R0, R182, R13, R232 ;  /* 0x0000000db6007223 */ /* 0x000fe400000100e8 */
[----:B------:R-:W-:Y:S02]  /*8550*/  FADD.FTZ R2, R242, R2 ;  /* 0x00000002f2027221 */ /* 0x000fe40000010000 */
[----:B------:R-:W-:Y:S02]  /*8560*/  FADD.FTZ R0, R233, R0 ;  /* 0x00000000e9007221 */ /* 0x000fe40000010000 */
[----:B------:R-:W-:Y:S01]  /*8570*/  HMMA.16816.F32 R120, R124, R4, R120 ;  /* 0x000000047c78723c */ /* 0x000fe20000001878 */
        /* <DEDUP_REMOVED lines=21> */
[----:B------:R-:W-:Y:S01]  /*86d0*/  FADD.FTZ R241, R12, R0 ;  /* 0x000000000cf17221 */ /* 0x000fe20000010000 */
[----:B------:R1:W-:Y:S04]  /*86e0*/  STL [R1+0xc], R245 ;  /* 0x00000cf501007387 */ /* 0x0003e80000100800 */
[----:B------:R1:W-:Y:S01]  /*86f0*/  STL [R1+0x8], R250 ;  /* 0x000008fa01007387 */ /* 0x0003e20000100800 */
[C---:B------:R-:W-:Y:S03]  /*8700*/  HMMA.16816.F32 R40, R124.reuse, R48, R200 ;  /* 0x000000307c28723c */ /* 0x040fe600000018c8 */
[----:B------:R1:W-:Y:S04]  /*8710*/  STL [R1+0x4], R249 ;  /* 0x000004f901007387 */ /* 0x0003e80000100800 */
[----:B------:R1:W-:Y:S01]  /*8720*/  STL [R1], R241 ;  /* 0x000000f101007387 */ /* 0x0003e20000100800 */
        /* <DEDUP_REMOVED lines=11> */
[C---:B------:R-:W-:Y:S07]  /*87e0*/  HMMA.16816.F32 R48, R128.reuse, R50, R136 ;  /* 0x000000328030723c */ /* 0x040fee0000001888 */
[----:B------:R-:W-:Y:S01]  /*87f0*/  MOV R136, R239 ;  /* 0x000000ef00887202 */ /* 0x000fe20000000f00 */
[----:B------:R-:W-:Y:S01]  /*8800*/  HMMA.16816.F32 R64, R128, R66, R132 ;  /* 0x000000428040723c */ /* 0x000fe20000001884 */
[----:B------:R-:W-:-:S06]  /*8810*/  MOV R137, R236 ;  /* 0x000000ec00897202 */ /* 0x000fcc0000000f00 */
[----:B------:R-:W-:Y:S01]  /*8820*/  MOV R135, R238 ;  /* 0x000000ee00877202 */ /* 0x000fe20000000f00 */
[----:B------:R-:W-:Y:S01]  /*8830*/  HMMA.16816.F32 R80, R128, R82, R28 ;  /* 0x000000528050723c */ /* 0x000fe2000000181c */
[----:B------:R-:W-:-:S07]  /*8840*/  MOV R134, R237 ;  /* 0x000000ed00867202 */ /* 0x000fce0000000f00 */
        /* <DEDUP_REMOVED lines=19> */
[----:B------:R-:W-:Y:S01]  /*8980*/  IMAD.U32 R3, RZ, RZ, UR5 ;  /* 0x00000005ff037e24 */ /* 0x000fe2000f8e00ff */
[----:B------:R-:W-:Y:S01]  /*8990*/  @P3 STS.128 [R223+0xa000], RZ ;  /* 0x00a000ffdf003388 */ /* 0x000fe20000000c00 */
[----:B--2---:R-:W-:-:S04]  /*89a0*/  LEA R0, P1, R0, R186, 0x5 ;  /* 0x000000ba00007211 */ /* 0x004fc800078228ff */
[----:B------:R-:W-:Y:S02]  /*89b0*/  IADD3 R2, P0, R0, UR14, RZ ;  /* 0x0000000e00027c10 */ /* 0x000fe4000ff1e0ff */
[----:B---3--:R-:W-:Y:S02]  /*89c0*/  LEA.HI.X R3, R4, R243, R3, 0x5, P1 ;  /* 0x000000f304037211 */ /* 0x008fe400008f2c03 */
[C---:B------:R-:W-:Y:S02]  /*89d0*/  @!P3 LEA R10, P5, R0.reuse, c[0x0][0x170], 0x1 ;  /* 0x00005c00000aba11 */ /* 0x040fe400078a08ff */
[----:B------:R-:W-:Y:S02]  /*89e0*/  @!P2 LEA R6, P1, R0, c[0x0][0x170], 0x1 ;  /* 0x00005c000006aa11 */ /* 0x000fe400078208ff */
[----:B------:R-:W-:Y:S02]  /*89f0*/  @!P3 LEA R8, P4, R2, c[0x0][0x170], 0x1 ;  /* 0x00005c000208ba11 */ /* 0x000fe400078808ff */
[----:B------:R-:W-:-:S02]  /*8a00*/  IADD3.X R5, R3, UR13, RZ, P0, !PT ;  /* 0x0000000d03057c10 */ /* 0x000fc400087fe4ff */
[--C-:B------:R-:W-:Y:S02]  /*8a10*/  @!P3 LEA.HI.X R11, R0, c[0x0][0x174], R3.reuse, 0x1, P5 ;  /* 0x00005d00000bba11 */ /* 0x100fe400028f0c03 */
[----:B------:R-:W-:Y:S02]  /*8a20*/  @!P2 LEA R4, P0, R2, c[0x0][0x170], 0x1 ;  /* 0x00005c000204aa11 */ /* 0x000fe400078008ff */
        /* <DEDUP_REMOVED lines=8> */
[----:B------:R-:W-:-:S03]  /*8ab0*/  PLOP3.LUT P0, PT, PT, PT, UP0, 0x80, 0x0 ;  /* 0x000000000000781c */ /* 0x000fc60003f0f008 */
        /* <DEDUP_REMOVED lines=14> */
[----:B------:R-:W-:Y:S04]  /*8ba0*/  LDSM.16.M88.4 R20, [R208+0x8800] ;  /* 0x00880000d014783b */ /* 0x000fe80000000200 */
[----:B------:R-:W-:Y:S04]  /*8bb0*/  LDSM.16.M88.4 R24, [R208+0x8000] ;  /* 0x00800000d018783b */ /* 0x000fe80000000200 */
[----:B------:R-:W-:Y:S04]  /*8bc0*/  LDSM.16.M88.4 R12, [R212+0x2000] ;  /* 0x00200000d40c783b */ /* 0x000fe80000000200 */
[----:B------:R-:W-:Y:S04]  /*8bd0*/  LDSM.16.M88.4 R32, [R222] ;  /* 0x00000000de20783b */ /* 0x000fe80000000200 */
[----:B-1----:R-:W1:Y:S04]  /*8be0*/  LDSM.16.M88.4 R8, [R210] ;  /* 0x00000000d208783b */ /* 0x002e680000000200 */
[----:B------:R-:W-:Y:S04]  /*8bf0*/  LDSM.16.M88.4 R28, [R219] ;  /* 0x00000000db1c783b */ /* 0x000fe80000000200 */
[----:B--2---:R-:W2:Y:S04]  /*8c00*/  LDSM.16.M88.4 R4, [R210+0x2000] ;  /* 0x00200000d204783b */ /* 0x004ea80000000200 */
[----:B------:R-:W3:Y:S04]  /*8c10*/  LDSM.16.M88.4 R16, [R212] ;  /* 0x00000000d410783b */ /* 0x000ee80000000200 */
[----:B------:R-:W0:Y:S01]  /*8c20*/  LDGDEPBAR ;  /* 0x00000000000079af */ /* 0x000e220000000000 */
[----:B-1----:R-:W-:Y:S08]  /*8c30*/  HMMA.16816.F32 R192, R8, R24, RZ ;  /* 0x0000001808c0723c */ /* 0x002ff000000018ff */
[C---:B--2---:R-:W-:Y:S08]  /*8c40*/  HMMA.16816.F32 R176, R4.reuse, R20, RZ ;  /* 0x0000001404b0723c */ /* 0x044ff000000018ff */
[C---:B------:R-:W-:Y:S08]  /*8c50*/  HMMA.16816.F32 R188, R4.reuse, R24, RZ ;  /* 0x0000001804bc723c */ /* 0x040ff000000018ff */
[C---:B------:R-:W-:Y:S08]  /*8c60*/  HMMA.16816.F32 R184, R4.reuse, R26, RZ ;  /* 0x0000001a04b8723c */ /* 0x040ff000000018ff */
[----:B------:R-:W-:Y:S01]  /*8c70*/  HMMA.16816.F32 R140, R4, R22, RZ ;  /* 0x00000016048c723c */ /* 0x000fe200000018ff */
[----:B------:R-:W-:Y:S07]  /*8c80*/  LDSM.16.M88.4 R4, [R218+0x2000] ;  /* 0x00200000da04783b */ /* 0x000fee0000000200 */
[C---:B------:R-:W-:Y:S01]  /*8c90*/  HMMA.16816.F32 R180, R8.reuse, R26, RZ ;  /* 0x0000001a08b4723c */ /* 0x040fe200000018ff */
[----:B------:R-:W-:Y:S07]  /*8ca0*/  LDSM.16.M88.4 R24, [R217+0x8000] ;  /* 0x00800000d918783b */ /* 0x000fee0000000200 */
[C---:B------:R-:W-:Y:S08]  /*8cb0*/  HMMA.16816.F32 R136, R8.reuse, R20, RZ ;  /* 0x000000140888723c */ /* 0x040ff000000018ff */
[----:B------:R-:W-:Y:S01]  /*8cc0*/  HMMA.16816.F32 R132, R8, R22, RZ ;  /* 0x000000160884723c */ /* 0x000fe200000018ff */
[----:B------:R-:W1:Y:S04]  /*8cd0*/  LDSM.16.M88.4 R20, [R217+0x8800] ;  /* 0x00880000d914783b */ /* 0x000e680000000200 */
[----:B------:R-:W2:Y:S03]  /*8ce0*/  LDSM.16.M88.4 R8, [R218] ;  /* 0x00000000da08783b */ /* 0x000ea60000000200 */
[C---:B------:R-:W-:Y:S08]  /*8cf0*/  HMMA.16816.F32 R200, R12.reuse, R32, R176 ;  /* 0x000000200cc8723c */ /* 0x040ff000000018b0 */
[C---:B------:R-:W-:Y:S08]  /*8d00*/  HMMA.16816.F32 R232, R12.reuse, R28, R188 ;  /* 0x0000001c0ce8723c */ /* 0x040ff000000018bc */
[C---:B------:R-:W-:Y:S08]  /*8d10*/  HMMA.16816.F32 R204, R12.reuse, R30, R184 ;  /* 0x0000001e0ccc723c */ /* 0x040ff000000018b8 */
[----:B------:R-:W-:Y:S01]  /*8d20*/  HMMA.16816.F32 R196, R12, R34, R140 ;  /* 0x000000220cc4723c */ /* 0x000fe2000000188c */
[----:B------:R-:W-:Y:S07]  /*8d30*/  LDSM.16.M88.4 R12, [R216+0x2000] ;  /* 0x00200000d80c783b */ /* 0x000fee0000000200 */
[C---:B---3--:R-:W-:Y:S08]  /*8d40*/  HMMA.16816.F32 R192, R16.reuse, R28, R192 ;  /* 0x0000001c10c0723c */ /* 0x048ff000000018c0 */
[C---:B------:R-:W-:Y:S01]  /*8d50*/  HMMA.16816.F32 R184, R16.reuse, R30, R180 ;  /* 0x0000001e10b8723c */ /* 0x040fe200000018b4 */
[----:B------:R-:W3:Y:S07]  /*8d60*/  LDSM.16.M88.4 R28, [R215+0x800] ;  /* 0x00080000d71c783b */ /* 0x000eee0000000200 */
[C---:B------:R-:W-:Y:S08]  /*8d70*/  HMMA.16816.F32 R188, R16.reuse, R32, R136 ;  /* 0x0000002010bc723c */ /* 0x040ff00000001888 */
[----:B------:R-:W-:Y:S01]  /*8d80*/  HMMA.16816.F32 R176, R16, R34, R132 ;  /* 0x0000002210b0723c */ /* 0x000fe20000001884 */
[----:B------:R-:W4:Y:S04]  /*8d90*/  LDSM.16.M88.4 R32, [R215] ;  /* 0x00000000d720783b */ /* 0x000f280000000200 */
[----:B------:R-:W5:Y:S03]  /*8da0*/  LDSM.16.M88.4 R16, [R216] ;  /* 0x00000000d810783b */ /* 0x000f660000000200 */
[C---:B-1----:R-:W-:Y:S08]  /*8db0*/  HMMA.16816.F32 R132, R4.reuse, R20, R200 ;  /* 0x000000140484723c */ /* 0x042ff000000018c8 */
[C---:B------:R-:W-:Y:S08]  /*8dc0*/  HMMA.16816.F32 R140, R4.reuse, R24, R232 ;  /* 0x00000018048c723c */ /* 0x040ff000000018e8 */
[C---:B------:R-:W-:Y:S08]  /*8dd0*/  HMMA.16816.F32 R136, R4.reuse, R26, R204 ;  /* 0x0000001a0488723c */ /* 0x040ff000000018cc */
[----:B------:R-:W-:Y:S01]  /*8de0*/  HMMA.16816.F32 R180, R4, R22, R196 ;  /* 0x0000001604b4723c */ /* 0x000fe200000018c4 */
[----:B------:R-:W-:Y:S07]  /*8df0*/  LDSM.16.M88.4 R4, [R210+0x6000] ;  /* 0x00600000d204783b */ /* 0x000fee0000000200 */
[C---:B--2---:R-:W-:Y:S08]  /*8e00*/  HMMA.16816.F32 R204, R8.reuse, R24, R192 ;  /* 0x0000001808cc723c */ /* 0x044ff000000018c0 */
[C---:B------:R-:W-:Y:S01]  /*8e10*/  HMMA.16816.F32 R200, R8.reuse, R26, R184 ;  /* 0x0000001a08c8723c */ /* 0x040fe200000018b8 */
[----:B------:R-:W-:Y:S07]  /*8e20*/  LDSM.16.M88.4 R24, [R208+0x9000] ;  /* 0x00900000d018783b */ /* 0x000fee0000000200 */
[C---:B------:R-:W-:Y:S08]  /*8e30*/  HMMA.16816.F32 R192, R8.reuse, R20, R188 ;  /* 0x0000001408c0723c */ /* 0x040ff000000018bc */
[----:B------:R-:W-:Y:S01]  /*8e40*/  HMMA.16816.F32 R184, R8, R22, R176 ;  /* 0x0000001608b8723c */ /* 0x000fe200000018b0 */
[----:B------:R-:W1:Y:S04]  /*8e50*/  LDSM.16.M88.4 R20, [R208+0x9800] ;  /* 0x00980000d014783b */ /* 0x000e680000000200 */
[----:B------:R-:W2:Y:S03]  /*8e60*/  LDSM.16.M88.4 R8, [R210+0x4000] ;  /* 0x00400000d208783b */ /* 0x000ea60000000200 */
[C---:B---3--:R-:W-:Y:S01]  /*8e70*/  HMMA.16816.F32 R188, R12.reuse, R28, R132 ;  /* 0x0000001c0cbc723c */ /* 0x048fe20000001884 */
[----:B------:R-:W-:Y:S07]  /*8e80*/  LDSM.16.M88.4 R132, [R221] ;  /* 0x00000000dd84783b */ /* 0x000fee0000000200 */
[C---:B----4-:R-:W-:Y:S08]  /*8e90*/  HMMA.16816.F32 R232, R12.reuse, R32, R140 ;  /* 0x000000200ce8723c */ /* 0x050ff0000000188c */
[C---:B------:R-:W-:Y:S08]  /*8ea0*/  HMMA.16816.F32 R196, R12.reuse, R34, R136 ;  /* 0x000000220cc4723c */ /* 0x040ff00000001888 */
[----:B------:R-:W-:Y:S01]  /*8eb0*/  HMMA.16816.F32 R180, R12, R30, R180 ;  /* 0x0000001e0cb4723c */ /* 0x000fe200000018b4 */
[----:B------:R-:W3:Y:S07]  /*8ec0*/  LDSM.16.M88.4 R12, [R212+0x6000] ;  /* 0x00600000d40c783b */ /* 0x000eee0000000200 */
[C---:B-----5:R-:W-:Y:S08]  /*8ed0*/  HMMA.16816.F32 R176, R16.reuse, R32, R204 ;  /* 0x0000002010b0723c */ /* 0x060ff000000018cc */
[C---:B------:R-:W-:Y:S01]  /*8ee0*/  HMMA.16816.F32 R140, R16.reuse, R34, R200 ;  /* 0x00000022108c723c */ /* 0x040fe200000018c8 */
[----:B------:R-:W4:Y:S07]  /*8ef0*/  LDSM.16.M88.4 R32, [R220] ;  /* 0x00000000dc20783b */ /* 0x000f2e0000000200 */
[C---:B------:R-:W-:Y:S08]  /*8f00*/  HMMA.16816.F32 R136, R16.reuse, R28, R192 ;  /* 0x0000001c1088723c */ /* 0x040ff000000018c0 */
[----:B------:R-:W-:Y:S01]  /*8f10*/  HMMA.16816.F32 R28, R16, R30, R184 ;  /* 0x0000001e101c723c */ /* 0x000fe200000018b8 */
[----:B------:R-:W5:Y:S07]  /*8f20*/  LDSM.16.M88.4 R16, [R212+0x4000] ;  /* 0x00400000d410783b */ /* 0x000f6e0000000200 */
        /* <DEDUP_REMOVED lines=8> */
[C---:B------:R-:W-:Y:S01]  /*8fb0*/  HMMA.16816.F32 R140, R8.reuse, R22, R28 ;  /* 0x00000016088c723c */ /* 0x040fe2000000181c */
[----:B------:R-:W1:Y:S07]  /*8fc0*/  LDSM.16.M88.4 R28, [R217+0x9000] ;  /* 0x00900000d91c783b */ /* 0x000e6e0000000200 */
[----:B------:R-:W-:Y:S08]  /*8fd0*/  HMMA.16816.F32 R176, R8, R20, R136 ;  /* 0x0000001408b0723c */ /* 0x000ff00000001888 */
[C---:B---3--:R-:W-:Y:S08]  /*8fe0*/  HMMA.16816.F32 R136, R12.reuse, R132, R200 ;  /* 0x000000840c88723c */ /* 0x048ff000000018c8 */
[C---:B------:R-:W-:Y:S08]  /*8ff0*/  HMMA.16816.F32 R20, R12.reuse, R134, R196 ;  /* 0x000000860c14723c */ /* 0x040ff000000018c4 */
[C---:B----4-:R-:W-:Y:S08]  /*9000*/  HMMA.16816.F32 R8, R12.reuse, R32, R192 ;  /* 0x000000200c08723c */ /* 0x050ff000000018c0 */
[----:B------:R-:W-:Y:S01]  /*9010*/  HMMA.16816.F32 R188, R12, R34, R188 ;  /* 0x000000220cbc723c */ /* 0x000fe200000018bc */
[----:B------:R-:W2:Y:S07]  /*9020*/  LDSM.16.M88.4 R12, [R218+0x4000] ;  /* 0x00400000da0c783b */ /* 0x000eae0000000200 */
[C---:B-----5:R-:W-:Y:S08]  /*9030*/  HMMA.16816.F32 R200, R16.reuse, R132, R184 ;  /* 0x0000008410c8723c */ /* 0x060ff000000018b8 */
[C---:B------:R-:W-:Y:S08]  /*9040*/  HMMA.16816.F32 R196, R16.reuse, R134, R180 ;  /* 0x0000008610c4723c */ /* 0x040ff000000018b4 */
[C---:B------:R-:W-:Y:S08]  /*9050*/  HMMA.16816.F32 R192, R16.reuse, R32, R176 ;  /* 0x0000002010c0723c */ /* 0x040ff000000018b0 */
[----:B------:R-:W-:Y:S01]  /*9060*/  HMMA.16816.F32 R184, R16, R34, R140 ;  /* 0x0000002210b8723c */ /* 0x000fe2000000188c */
[----:B------:R-:W-:Y:S07]  /*9070*/  LDSM.16.M88.4 R16, [R215+0x1800] ;  /* 0x00180000d710783b */ /* 0x000fee0000000200 */
[C---:B-1----:R-:W-:Y:S08]  /*9080*/  HMMA.16816.F32 R180, R4.reuse, R28, R136 ;  /* 0x0000001c04b4723c */ /* 0x042ff00000001888 */
[C---:B------:R-:W-:Y:S01]  /*9090*/  HMMA.16816.F32 R140, R4.reuse, R24, R8 ;  /* 0x00000018048c723c */ /* 0x040fe20000001808 */
[----:B------:R-:W1:Y:S07]  /*90a0*/  LDSM.16.M88.4 R8, [R216+0x6000] ;  /* 0x00600000d808783b */ /* 0x000e6e0000000200 */
[C---:B------:R-:W-:Y:S01]  /*90b0*/  HMMA.16816.F32 R176, R4.reuse, R30, R20 ;  /* 0x0000001e04b0723c */ /* 0x040fe20000001814 */
[----:B------:R-:W3:Y:S07]  /*90c0*/  LDSM.16.M88.4 R20, [R215+0x1000] ;  /* 0x00100000d714783b */ /* 0x000eee0000000200 */
[----:B------:R-:W-:Y:S01]  /*90d0*/  HMMA.16816.F32 R136, R4, R26, R188 ;  /* 0x0000001a0488723c */ /* 0x000fe200000018bc */
[----:B------:R-:W4:Y:S01]  /*90e0*/  LDSM.16.M88.4 R4, [R216+0x4000] ;  /* 0x00400000d804783b */ /* 0x000f220000000200 */
[----:B------:R-:W-:-:S06]  /*90f0*/  DEPBAR.LE SB0, 0x0 ;  /* 0x000080000000791a */ /* 0x000fcc0000000000 */
[C---:B--2---:R-:W-:Y:S08]  /*9100*/  HMMA.16816.F32 R132, R12.reuse, R28, R200 ;  /* 0x0000001c0c84723c */ /* 0x044ff000000018c8 */
[C---:B------:R-:W-:Y:S08]  /*9110*/  HMMA.16816.F32 R32, R12.reuse, R30, R196 ;  /* 0x0000001e0c20723c */ /* 0x040ff000000018c4 */
[C---:B------:R-:W-:Y:S08]  /*9120*/  HMMA.16816.F32 R28, R12.reuse, R24, R192 ;  /* 0x000000180c1c723c */ /* 0x040ff000000018c0 */
[----:B------:R-:W-:Y:S08]  /*9130*/  HMMA.16816.F32 R12, R12, R26, R184 ;  /* 0x0000001a0c0c723c */ /* 0x000ff000000018b8 */
[C---:B-1----:R-:W-:Y:S08]  /*9140*/  HMMA.16816.F32 R192, R8.reuse, R16, R140 ;  /* 0x0000001008c0723c */ /* 0x042ff0000000188c */
[C---:B---3--:R-:W-:Y:S08]  /*9150*/  HMMA.16816.F32 R184, R8.reuse, R20, R180 ;  /* 0x0000001408b8723c */ /* 0x048ff000000018b4 */
[C---:B------:R-:W-:Y:S08]  /*9160*/  HMMA.16816.F32 R176, R8.reuse, R22, R176 ;  /* 0x0000001608b0723c */ /* 0x040ff000000018b0 */
[----:B------:R-:W-:Y:S08]  /*9170*/  HMMA.16816.F32 R140, R8, R18, R136 ;  /* 0x00000012088c723c */ /* 0x000ff00000001888 */
[C---:B----4-:R-:W-:Y:S08]  /*9180*/  HMMA.16816.F32 R132, R4.reuse, R20, R132 ;  /* 0x000000140484723c */ /* 0x050ff00000001884 */
[C---:B------:R-:W-:Y:S08]  /*9190*/  HMMA.16816.F32 R32, R4.reuse, R22, R32 ;  /* 0x000000160420723c */ /* 0x040ff00000001820 */
[C---:B------:R-:W-:Y:S08]  /*91a0*/  HMMA.16816.F32 R28, R4.reuse, R16, R28 ;  /* 0x00000010041c723c */ /* 0x040ff0000000181c */
        /* <DEDUP_REMOVED lines=16> */
[----:B--2---:R-:W-:Y:S01]  /*92b0*/  IMAD.U32 R3, RZ, RZ, UR5 ;  /* 0x00000005ff037e24 */ /* 0x004fe2000f8e00ff */
[----:B------:R-:W-:-:S04]  /*92c0*/  LEA R0, P1, R0, R2, 0x5 ;  /* 0x0000000200007211 */ /* 0x000fc800078228ff */
        /* <DEDUP_REMOVED lines=31> */
.L_x_1129:
[----:B------:R-:W-:Y:S05]  /*94c0*/  BSYNC B0 ;  /* 0x0000000000007941 */ /* 0x000fea0003800000 */
.L_x_1128:
[----:B------:R-:W0:Y:S02]  /*94d0*/  LDGDEPBAR ;  /* 0x00000000000079af */ /* 0x000e240000000000 */
.L_x_1127:
[----:B------:R-:W2:Y:S01]  /*94e0*/  S2R R2, SR_TID.X ;  /* 0x0000000000027919 */ /* 0x000ea20000002100 */
[----:B------:R-:W-:Y:S02]  /*94f0*/  MOV R0, UR21 ;  /* 0x0000001500007c02 */ /* 0x000fe40008000f00 */
[----:B--2---:R-:W-:-:S04]  /*9500*/  SHF.L.U32 R2, R2, 0x1, RZ ;  /* 0x0000000102027819 */ /* 0x004fc800000006ff */
[----:B------:R-:W-:-:S04]  /*9510*/  LOP3.LUT R2, R2, 0x6, RZ, 0xc0, !PT ;  /* 0x0000000602027812 */ /* 0x000fc800078ec0ff */
[----:B------:R-:W-:-:S04]  /*9520*/  LEA R0, R0, R2, 0x5 ;  /* 0x0000000200007211 */ /* 0x000fc800078e28ff */
[C---:B------:R-:W-:Y:S02]  /*9530*/  ISETP.GE.AND P5, PT, R0.reuse, R231, PT ;  /* 0x000000e70000720c */ /* 0x040fe40003fa6270 */
[C---:B------:R-:W-:Y:S02]  /*9540*/  ISETP.GE.AND P4, PT, R0.reuse, R230, PT ;  /* 0x000000e60000720c */ /* 0x040fe40003f86270 */
[C---:B------:R-:W-:Y:S02]  /*9550*/  ISETP.LT.OR P5, PT, R0.reuse, R227, P5 ;  /* 0x000000e30000720c */ /* 0x040fe40002fa1670 */
[C---:B-1----:R-:W-:Y:S02]  /*9560*/  IADD3 R7, R0.reuse, 0x1, RZ ;  /* 0x0000000100077810 */ /* 0x042fe40007ffe0ff */
[----:B------:R-:W-:Y:S02]  /*9570*/  IADD3 R6, R0, 0x8, RZ ;  /* 0x0000000800067810 */ /* 0x000fe40007ffe0ff */
[----:B------:R-:W-:-:S02]  /*9580*/  FSEL R9, R132, -INF , !P5 ;  /* 0xff80000084097808 */ /* 0x000fc40006800000 */
[----:B------:R-:W-:Y:S02]  /*9590*/  ISETP.LT.OR P4, PT, R0, R226, P4 ;  /* 0x000000e20000720c */ /* 0x000fe40002781670 */
[C---:B------:R-:W-:Y:S02]  /*95a0*/  ISETP.GE.AND P1, PT, R7.reuse, R230, PT ;  /* 0x000000e60700720c */ /* 0x040fe40003f26270 */
[----:B------:R-:W-:Y:S02]  /*95b0*/  ISETP.GE.AND P5, PT, R6, R231, PT ;  /* 0x000000e70600720c */ /* 0x000fe40003fa6270 */
[----:B------:R-:W-:Y:S02]  /*95c0*/  IADD3 R5, R0, 0x9, RZ ;  /* 0x0000000900057810 */ /* 0x000fe40007ffe0ff */
[----:B------:R-:W-:Y:S02]  /*95d0*/  ISETP.LT.OR P1, PT, R7, R226, P1 ;  /* 0x000000e20700720c */ /* 0x000fe40000f21670 */
[----:B------:R-:W-:-:S02]  /*95e0*/  FSEL R10, R134, -INF , !P4 ;  /* 0xff800000860a7808 */ /* 0x000fc40006000000 */
[----:B------:R-:W-:Y:S02]  /*95f0*/  ISETP.LT.OR P5, PT, R6, R227, P5 ;  /* 0x000000e30600720c */ /* 0x000fe40002fa1670 */
[----:B------:R-:W-:Y:S02]  /*9600*/  ISETP.GE.AND P4, PT, R5, R231, PT ;  /* 0x000000e70500720c */ /* 0x000fe40003f86270 */
[----:B------:R-:W-:Y:S02]  /*9610*/  FSEL R17, R135, -INF , !P1 ;  /* 0xff80000087117808 */ /* 0x000fe40004800000 */
[----:B------:R-:W-:Y:S02]  /*9620*/  FSEL R15, R32, -INF , !P5 ;  /* 0xff800000200f7808 */ /* 0x000fe40006800000 */
[-C--:B------:R-:W-:Y:S02]  /*9630*/  ISETP.GE.AND P1, PT, R6, R230.reuse, PT ;  /* 0x000000e60600720c */ /* 0x080fe40003f26270 */
[----:B------:R-:W-:-:S02]  /*9640*/  ISETP.GE.AND P5, PT, R5, R230, PT ;  /* 0x000000e60500720c */ /* 0x000fc40003fa6270 */
[----:B------:R-:W-:Y:S02]  /*9650*/  ISETP.LT.OR P4, PT, R5, R227, P4 ;  /* 0x000000e30500720c */ /* 0x000fe40002781670 */
[----:B------:R-:W-:Y:S02]  /*9660*/  IADD3 R4, R0, 0x10, RZ ;  /* 0x0000001000047810 */ /* 0x000fe40007ffe0ff */
[----:B------:R-:W-:Y:S02]  /*9670*/  ISETP.GE.AND P6, PT, R7, R231, PT ;  /* 0x000000e70700720c */ /* 0x000fe40003fc6270 */
[-C--:B------:R-:W-:Y:S02]  /*9680*/  ISETP.LT.OR P1, PT, R6, R226.reuse, P1 ;  /* 0x000000e20600720c */ /* 0x080fe40000f21670 */
[----:B------:R-:W-:Y:S02]  /*9690*/  ISETP.LT.OR P5, PT, R5, R226, P5 ;  /* 0x000000e20500720c */ /* 0x000fe40002fa1670 */
[----:B------:R-:W-:-:S02]  /*96a0*/  FSEL R14, R33, -INF , !P4 ;  /* 0xff800000210e7808 */ /* 0x000fc40006000000 */
[----:B------:R-:W-:Y:S02]  /*96b0*/  ISETP.GE.AND P4, PT, R4, R231, PT ;  /* 0x000000e70400720c */ /* 0x000fe40003f86270 */
[-C--:B------:R-:W-:Y:S02]  /*96c0*/  ISETP.LT.OR P6, PT, R7, R227.reuse, P6 ;  /* 0x000000e30700720c */ /* 0x080fe400037c1670 */
[----:B------:R-:W-:Y:S02]  /*96d0*/  FSEL R16, R34, -INF , !P1 ;  /* 0xff80000022107808 */ /* 0x000fe40004800000 */
[----:B------:R-:W-:Y:S02]  /*96e0*/  FSEL R20, R35, -INF , !P5 ;  /* 0xff80000023147808 */ /* 0x000fe40006800000 */
[C---:B------:R-:W-:Y:S01]  /*96f0*/  ISETP.LT.OR P1, PT, R4.reuse, R227, P4 ;  /* 0x000000e30400720c */ /* 0x040fe20002721670 */
[----:B------:R-:W-:Y:S01]  /*9700*/  LDSM.16.MT88.4 R32, [R211+0xb000] ;  /* 0x00b00000d320783b */ /* 0x000fe20000004200 */
[----:B------:R-:W-:-:S02]  /*9710*/  ISETP.GE.AND P5, PT, R4, R230, PT ;  /* 0x000000e60400720c */ /* 0x000fc40003fa6270 */
[C---:B------:R-:W-:Y:S02]  /*9720*/  IADD3 R3, R0.reuse, 0x11, RZ ;  /* 0x0000001100037810 */ /* 0x040fe40007ffe0ff */
[----:B------:R-:W-:Y:S02]  /*9730*/  IADD3 R2, R0, 0x18, RZ ;  /* 0x0000001800027810 */ /* 0x000fe40007ffe0ff */
[----:B------:R-:W-:Y:S02]  /*9740*/  FSEL R13, R133, -INF , !P6 ;  /* 0xff800000850d7808 */ /* 0x000fe40007000000 */
[----:B------:R-:W-:Y:S02]  /*9750*/  FSEL R133, R28, -INF , !P1 ;  /* 0xff8000001c857808 */ /* 0x000fe40004800000 */
[----:B------:R-:W-:Y:S02]  /*9760*/  ISETP.LT.OR P5, PT, R4, R226, P5 ;  /* 0x000000e20400720c */ /* 0x000fe40002fa1670 */
[----:B------:R-:W-:-:S02]  /*9770*/  ISETP.GE.AND P1, PT, R3, R230, PT ;  /* 0x000000e60300720c */ /* 0x000fc40003f26270 */
[----:B------:R-:W-:Y:S02]  /*9780*/  ISETP.GE.AND P6, PT, R2, R231, PT ;  /* 0x000000e70200720c */ /* 0x000fe40003fc6270 */
[----:B------:R-:W-:Y:S02]  /*9790*/  FMNMX.FTZ R11, R239, R9, !PT ;  /* 0x00000009ef0b7209 */ /* 0x000fe40007810000 */
[----:B------:R-:W-:Y:S02]  /*97a0*/  FSEL R183, R30, -INF , !P5 ;  /* 0xff8000001eb77808 */ /* 0x000fe40006800000 */
[C---:B------:R-:W-:Y:S02]  /*97b0*/  ISETP.LT.OR P1, PT, R3.reuse, R226, P1 ;  /* 0x000000e20300720c */ /* 0x040fe40000f21670 */
[----:B------:R-:W-:Y:S02]  /*97c0*/  ISETP.LT.OR P5, PT, R2, R227, P6 ;  /* 0x000000e30200720c */ /* 0x000fe400037a1670 */
[----:B------:R-:W-:-:S02]  /*97d0*/  ISETP.GE.AND P4, PT, R3, R231, PT ;  /* 0x000000e70300720c */ /* 0x000fc40003f86270 */
[----:B------:R-:W-:Y:S02]  /*97e0*/  FMNMX.FTZ R11, R13, R11, !PT ;  /* 0x0000000b0d0b7209 */ /* 0x000fe40007810000 */
[----:B------:R-:W-:Y:S02]  /*97f0*/  FSEL R189, R31, -INF , !P1 ;  /* 0xff8000001fbd7808 */ /* 0x000fe40004800000 */
[----:B------:R-:W-:Y:S02]  /*9800*/  FSEL R132, R24, -INF , !P5 ;  /* 0xff80000018847808 */ /* 0x000fe40006800000 */
[C---:B------:R-:W-:Y:S02]  /*9810*/  ISETP.GE.AND P1, PT, R0.reuse, R229, PT ;  /* 0x000000e50000720c */ /* 0x040fe40003f26270 */
[----:B------:R-:W-:Y:S02]  /*9820*/  ISETP.GE.AND P5, PT, R0, R228, PT ;  /* 0x000000e40000720c */ /* 0x000fe40003fa6270 */
[----:B------:R-:W-:-:S02]  /*9830*/  ISETP.LT.OR P4, PT, R3, R227, P4 ;  /* 0x000000e30300720c */ /* 0x000fc40002781670 */
[----:B------:R-:W-:Y:S02]  /*9840*/  FMNMX.FTZ R11, R15, R11, !PT ;  /* 0x0000000b0f0b7209 */ /* 0x000fe40007810000 */
[C---:B------:R-:W-:Y:S02]  /*9850*/  IADD3 R8, R0.reuse, 0x19, RZ ;  /* 0x0000001900087810 */ /* 0x040fe40007ffe0ff */
[C---:B------:R-:W-:Y:S02]  /*9860*/  ISETP.LT.OR P1, PT, R0.reuse, R225, P1 ;  /* 0x000000e10000720c */ /* 0x040fe40000f21670 */
[----:B------:R-:W-:Y:S02]  /*9870*/  ISETP.LT.OR P5, PT, R0, R224, P5 ;  /* 0x000000e00000720c */ /* 0x000fe40002fa1670 */
[----:B------:R-:W-:Y:S02]  /*9880*/  FSEL R138, R29, -INF , !P4 ;  /* 0xff8000001d8a7808 */ /* 0x000fe40006000000 */
[----:B------:R-:W-:Y:S01]  /*9890*/  FMNMX.FTZ R0, R14, R11, !PT ;  /* 0x0000000b0e007209 */ /* 0x000fe20007810000 */
[----:B------:R-:W-:Y:S01]  /*98a0*/  LDSM.16.MT88.4 R28, [R209+0xb000] ;  /* 0x00b00000d11c783b */ /* 0x000fe20000004200 */
[----:B------:R-:W-:-:S02]  /*98b0*/  ISETP.GE.AND P4, PT, R8, R231, PT ;  /* 0x000000e70800720c */ /* 0x000fc40003f86270 */
[----:B------:R-:W-:Y:S02]  /*98c0*/  FMNMX.FTZ R0, R133, R0, !PT ;  /* 0x0000000085007209 */ /* 0x000fe40007810000 */
[----:B------:R-:W-:Y:S02]  /*98d0*/  ISETP.LT.OR P4, PT, R8, R227, P4 ;  /* 0x000000e30800720c */ /* 0x000fe40002781670 */
[----:B------:R-:W-:Y:S02]  /*98e0*/  FMNMX.FTZ R0, R138, R0, !PT ;  /* 0x000000008a007209 */ /* 0x000fe40007810000 */
[----:B------:R-:W-:Y:S02]  /*98f0*/  FSEL R180, R25, -INF , !P4 ;  /* 0xff80000019b47808 */ /* 0x000fe40006000000 */
[-C--:B------:R-:W-:Y:S02]  /*9900*/  ISETP.GE.AND P4, PT, R8, R230.reuse, PT ;  /* 0x000000e60800720c */ /* 0x080fe40003f86270 */
[----:B------:R-:W-:-:S02]  /*9910*/  ISETP.GE.AND P6, PT, R2, R230, PT ;  /* 0x000000e60200720c */ /* 0x000fc40003fc6270 */
[----:B------:R-:W-:Y:S02]  /*9920*/  FMNMX.FTZ R0, R132, R0, !PT ;  /* 0x0000000084007209 */ /* 0x000fe40007810000 */
[-C--:B------:R-:W-:Y:S02]  /*9930*/  ISETP.LT.OR P4, PT, R8, R226.reuse, P4 ;  /* 0x000000e20800720c */ /* 0x080fe40002781670 */
[----:B------:R-:W-:Y:S02]  /*9940*/  ISETP.LT.OR P6, PT, R2, R226, P6 ;  /* 0x000000e20200720c */ /* 0x000fe400037c1670 */
[----:B------:R-:W-:Y:S02]  /*9950*/  FMNMX.FTZ R0, R180, R0, !PT ;  /* 0x00000000b4007209 */ /* 0x000fe40007810000 */
[----:B------:R-:W-:Y:S02]  /*9960*/  FSEL R188, R27, -INF , !P4 ;  /* 0xff8000001bbc7808 */ /* 0x000fe40006000000 */
[----:B------:R-:W-:Y:S01]  /*9970*/  ISETP.GE.AND P4, PT, R7, R229, PT ;  /* 0x000000e50700720c */ /* 0x000fe20003f86270 */
[----:B------:R-:W1:Y:S01]  /*9980*/  SHFL.BFLY PT, R22, R0, 0x2, 0x1f ;  /* 0x0c401f0000167f89 */ /* 0x000e6200000e0000 */
[----:B------:R-:W-:-:S02]  /*9990*/  FSEL R181, R26, -INF , !P6 ;  /* 0xff8000001ab57808 */ /* 0x000fc40007000000 */
[C---:B------:R-:W-:Y:S02]  /*99a0*/  ISETP.GE.AND P6, PT, R6.reuse, R229, PT ;  /* 0x000000e50600720c */ /* 0x040fe40003fc6270 */
[-C--:B------:R-:W-:Y:S02]  /*99b0*/  ISETP.LT.OR P4, PT, R7, R225.reuse, P4 ;  /* 0x000000e10700720c */ /* 0x080fe40002781670 */
[----:B------:R-:W-:Y:S02]  /*99c0*/  ISETP.LT.OR P6, PT, R6, R225, P6 ;  /* 0x000000e10600720c */ /* 0x000fe400037c1670 */
[----:B------:R-:W-:Y:S02]  /*99d0*/  FSEL R19, R185, -INF , !P4 ;  /* 0xff800000b9137808 */ /* 0x000fe40006000000 */
[----:B------:R-:W-:Y:S02]  /*99e0*/  ISETP.GE.AND P4, PT, R4, R229, PT ;  /* 0x000000e50400720c */ /* 0x000fe40003f86270 */
[----:B------:R-:W-:-:S02]  /*99f0*/  FSEL R18, R176, -INF , !P6 ;  /* 0xff800000b0127808 */ /* 0x000fc40007000000 */
[----:B------:R-:W-:Y:S02]  /*9a00*/  FSEL R11, R184, -INF , !P1 ;  /* 0xff800000b80b7808 */ /* 0x000fe40004800000 */
[-C--:B------:R-:W-:Y:S02]  /*9a10*/  ISETP.GE.AND P6, PT, R3, R229.reuse, PT ;  /* 0x000000e50300720c */ /* 0x080fe40003fc6270 */
[----:B------:R-:W-:Y:S02]  /*9a20*/  ISETP.GE.AND P1, PT, R5, R229, PT ;  /* 0x000000e50500720c */ /* 0x000fe40003f26270 */
[-C--:B------:R-:W-:Y:S02]  /*9a30*/  ISETP.LT.OR P4, PT, R4, R225.reuse, P4 ;  /* 0x000000e10400720c */ /* 0x080fe40002781670 */
[-C--:B------:R-:W-:Y:S02]  /*9a40*/  ISETP.LT.OR P6, PT, R3, R225.reuse, P6 ;  /* 0x000000e10300720c */ /* 0x080fe400037c1670 */
[----:B------:R-:W-:-:S02]  /*9a50*/  ISETP.LT.OR P1, PT, R5, R225, P1 ;  /* 0x000000e10500720c */ /* 0x000fc40000f21670 */
[----:B------:R-:W-:Y:S02]  /*9a60*/  FSEL R182, R192, -INF , !P4 ;  /* 0xff800000c0b67808 */ /* 0x000fe40006000000 */
[----:B------:R-:W-:Y:S02]  /*9a70*/  ISETP.GE.AND P4, PT, R7, R228, PT ;  /* 0x000000e40700720c */ /* 0x000fe40003f86270 */
[----:B------:R-:W-:Y:S02]  /*9a80*/  FSEL R184, R193, -INF , !P6 ;  /* 0xff800000c1b87808 */ /* 0x000fe40007000000 */
[----:B------:R-:W-:Y:S02]  /*9a90*/  FSEL R21, R177, -INF , !P1 ;  /* 0xff800000b1157808 */ /* 0x000fe40004800000 */
[-C--:B------:R-:W-:Y:S02]  /*9aa0*/  ISETP.GE.AND P6, PT, R8, R229.reuse, PT ;  /* 0x000000e50800720c */ /* 0x080fe40003fc6270 */
[----:B------:R-:W-:-:S02]  /*9ab0*/  ISETP.GE.AND P1, PT, R2, R229, PT ;  /* 0x000000e50200720c */ /* 0x000fc40003f26270 */
[----:B------:R-:W-:Y:S02]  /*9ac0*/  ISETP.LT.OR P4, PT, R7, R224, P4 ;  /* 0x000000e00700720c */ /* 0x000fe40002781670 */
[----:B------:R-:W-:Y:S02]  /*9ad0*/  FMNMX.FTZ R12, R238, R10, !PT ;  /* 0x0000000aee0c7209 */ /* 0x000fe40007810000 */
[----:B------:R-:W-:Y:S02]  /*9ae0*/  FMNMX.FTZ R7, R237, R11, !PT ;  /* 0x0000000bed077209 */ /* 0x000fe40007810000 */
[-C--:B------:R-:W-:Y:S02]  /*9af0*/  ISETP.LT.OR P6, PT, R8, R225.reuse, P6 ;  /* 0x000000e10800720c */ /* 0x080fe400037c1670 */
[----:B------:R-:W-:Y:S02]  /*9b00*/  ISETP.LT.OR P1, PT, R2, R225, P1 ;  /* 0x000000e10200720c */ /* 0x000fe40000f21670 */
[----:B-1----:R-:W-:-:S02]  /*9b10*/  FMNMX.FTZ R0, R0, R22, !PT ;  /* 0x0000001600007209 */ /* 0x002fc40007810000 */
[----:B------:R-:W-:Y:S02]  /*9b20*/  FMNMX.FTZ R12, R17, R12, !PT ;  /* 0x0000000c110c7209 */ /* 0x000fe40007810000 */
[----:B------:R-:W-:Y:S01]  /*9b30*/  FMNMX.FTZ R7, R19, R7, !PT ;  /* 0x0000000713077209 */ /* 0x000fe20007810000 */
[----:B------:R-:W1:Y:S01]  /*9b40*/  SHFL.BFLY PT, R136, R0, 0x1, 0x1f ;  /* 0x0c201f0000887f89 */ /* 0x000e6200000e0000 */
[----:B------:R-:W-:Y:S02]  /*9b50*/  FSEL R191, R141, -INF , !P6 ;  /* 0xff8000008dbf7808 */ /* 0x000fe40007000000 */
[----:B------:R-:W-:Y:S02]  /*9b60*/  FSEL R190, R140, -INF , !P1 ;  /* 0xff8000008cbe7808 */ /* 0x000fe40004800000 */
[-C--:B------:R-:W-:Y:S02]  /*9b70*/  ISETP.GE.AND P6, PT, R5, R228.reuse, PT ;  /* 0x000000e40500720c */ /* 0x080fe40003fc6270 */
[----:B------:R-:W-:-:S02]  /*9b80*/  ISETP.GE.AND P1, PT, R6, R228, PT ;  /* 0x000000e40600720c */ /* 0x000fc40003f26270 */
[----:B------:R-:W-:Y:S02]  /*9b90*/  FMNMX.FTZ R12, R16, R12, !PT ;  /* 0x0000000c100c7209 */ /* 0x000fe40007810000 */
[----:B------:R-:W-:Y:S02]  /*9ba0*/  FMNMX.FTZ R7, R18, R7, !PT ;  /* 0x0000000712077209 */ /* 0x000fe40007810000 */
[-C--:B------:R-:W-:Y:S02]  /*9bb0*/  ISETP.LT.OR P6, PT, R5, R224.reuse, P6 ;  /* 0x000000e00500720c */ /* 0x080fe400037c1670 */
[----:B------:R-:W-:Y:S02]  /*9bc0*/  ISETP.LT.OR P1, PT, R6, R224, P1 ;  /* 0x000000e00600720c */ /* 0x000fe40000f21670 */
[----:B------:R-:W-:Y:S02]  /*9bd0*/  FSEL R5, R186, -INF , !P5 ;  /* 0xff800000ba057808 */ /* 0x000fe40006800000 */
[----:B------:R-:W-:-:S02]  /*9be0*/  FMNMX.FTZ R12, R20, R12, !PT ;  /* 0x0000000c140c7209 */ /* 0x000fc40007810000 */
[----:B------:R-:W-:Y:S02]  /*9bf0*/  FMNMX.FTZ R6, R21, R7, !PT ;  /* 0x0000000715067209 */ /* 0x000fe40007810000 */
[----:B------:R-:W-:Y:S02]  /*9c00*/  ISETP.GE.AND P5, PT, R4, R228, PT ;  /* 0x000000e40400720c */ /* 0x000fe40003fa6270 */
[----:B------:R-:W-:Y:S02]  /*9c10*/  FSEL R7, R187, -INF , !P4 ;  /* 0xff800000bb077808 */ /* 0x000fe40006000000 */
[----:B------:R-:W-:Y:S02]  /*9c20*/  FMNMX.FTZ R12, R183, R12, !PT ;  /* 0x0000000cb70c7209 */ /* 0x000fe40007810000 */
[----:B------:R-:W-:Y:S02]  /*9c30*/  FMNMX.FTZ R6, R182, R6, !PT ;  /* 0x00000006b6067209 */ /* 0x000fe40007810000 */
[----:B------:R-:W-:-:S02]  /*9c40*/  ISETP.GE.AND P4, PT, R3, R228, PT ;  /* 0x000000e40300720c */ /* 0x000fc40003f86270 */
[----:B------:R-:W-:Y:S02]  /*9c50*/  ISETP.LT.OR P5, PT, R4, R224, P5 ;  /* 0x000000e00400720c */ /* 0x000fe40002fa1670 */
[----:B------:R-:W-:Y:S02]  /*9c60*/  FMNMX.FTZ R4, R236, R5, !PT ;  /* 0x00000005ec047209 */ /* 0x000fe40007810000 */
[----:B------:R-:W-:Y:S02]  /*9c70*/  FMNMX.FTZ R12, R189, R12, !PT ;  /* 0x0000000cbd0c7209 */ /* 0x000fe40007810000 */
[----:B------:R-:W-:Y:S02]  /*9c80*/  FMNMX.FTZ R22, R184, R6, !PT ;  /* 0x00000006b8167209 */ /* 0x000fe40007810000 */
[----:B------:R-:W-:Y:S02]  /*9c90*/  ISETP.LT.OR P4, PT, R3, R224, P4 ;  /* 0x000000e00300720c */ /* 0x000fe40002781670 */
[----:B------:R-:W-:-:S02]  /*9ca0*/  FSEL R6, R178, -INF , !P1 ;  /* 0xff800000b2067808 */ /* 0x000fc40004800000 */
[----:B------:R-:W-:Y:S02]  /*9cb0*/  FMNMX.FTZ R3, R7, R4, !PT ;  /* 0x0000000407037209 */ /* 0x000fe40007810000 */
[----:B------:R-:W-:Y:S02]  /*9cc0*/  FMNMX.FTZ R135, R181, R12, !PT ;  /* 0x0000000cb5877209 */ /* 0x000fe40007810000 */
[----:B------:R-:W-:Y:S02]  /*9cd0*/  FSEL R4, R179, -INF , !P6 ;  /* 0xff800000b3047808 */ /* 0x000fe40007000000 */
[----:B------:R-:W-:Y:S01]  /*9ce0*/  FMNMX.FTZ R12, R6, R3, !PT ;  /* 0x00000003060c7209 */ /* 0x000fe20007810000 */
[----:B------:R-:W-:Y:S01]  /*9cf0*/  LDSM.16.MT88.4 R176, [R211+0xa000] ;  /* 0x00a00000d3b0783b */ /* 0x000fe20000004200 */
[----:B------:R-:W-:Y:S02]  /*9d00*/  ISETP.GE.AND P1, PT, R2, R228, PT ;  /* 0x000000e40200720c */ /* 0x000fe40003f26270 */
[----:B------:R-:W-:-:S02]  /*9d10*/  FSEL R185, R194, -INF , !P5 ;  /* 0xff800000c2b97808 */ /* 0x000fc40006800000 */
[----:B------:R-:W-:Y:S02]  /*9d20*/  FMNMX.FTZ R12, R4, R12, !PT ;  /* 0x0000000c040c7209 */ /* 0x000fe40007810000 */
[----:B------:R-:W-:Y:S02]  /*9d30*/  FSEL R186, R195, -INF , !P4 ;  /* 0xff800000c3ba7808 */ /* 0x000fe40006000000 */
[----:B-1----:R-:W-:Y:S02]  /*9d40*/  FMNMX.FTZ R136, R0, R136, !PT ;  /* 0x0000008800887209 */ /* 0x002fe40007810000 */
[----:B------:R-:W-:Y:S02]  /*9d50*/  ISETP.LT.OR P1, PT, R2, R224, P1 ;  /* 0x000000e00200720c */ /* 0x000fe40000f21670 */
[----:B------:R-:W-:Y:S02]  /*9d60*/  ISETP.GE.AND P4, PT, R8, R228, PT ;  /* 0x000000e40800720c */ /* 0x000fe40003f86270 */
[----:B------:R-:W-:Y:S01]  /*9d70*/  FMNMX.FTZ R0, R185, R12, !PT ;  /* 0x0000000cb9007209 */ /* 0x000fe20007810000 */
[----:B------:R-:W-:Y:S01]  /*9d80*/  FMUL.FTZ R12, R136, c[0x0][0x23c] ;  /* 0x00008f00880c7a20 */ /* 0x000fe20000410000 */
[----:B------:R-:W-:-:S02]  /*9d90*/  ISETP.LT.OR P4, PT, R8, R224, P4 ;  /* 0x000000e00800720c */ /* 0x000fc40002781670 */
[----:B------:R-:W-:Y:S02]  /*9da0*/  FSEL R192, R142, -INF , !P1 ;  /* 0xff8000008ec07808 */ /* 0x000fe40004800000 */
[----:B------:R-:W-:Y:S02]  /*9db0*/  FMNMX.FTZ R0, R186, R0, !PT ;  /* 0x00000000ba007209 */ /* 0x000fe40007810000 */
[----:B------:R-:W-:Y:S02]  /*9dc0*/  FMNMX.FTZ R22, R190, R22, !PT ;  /* 0x00000016be167209 */ /* 0x000fe40007810000 */
[----:B------:R-:W-:Y:S02]  /*9dd0*/  FSEL R187, R143, -INF , !P4 ;  /* 0xff8000008fbb7808 */ /* 0x000fe40006000000 */
[----:B------:R-:W-:Y:S01]  /*9de0*/  FMNMX.FTZ R0, R192, R0, !PT ;  /* 0x00000000c0007209 */ /* 0x000fe20007810000 */
[----:B------:R-:W-:Y:S01]  /*9df0*/  LDSM.16.MT88.4 R140, [R213+0xa000] ;  /* 0x00a00000d58c783b */ /* 0x000fe20000004200 */
[----:B------:R-:W-:-:S02]  /*9e00*/  FMNMX.FTZ R135, R188, R135, !PT ;  /* 0x00000087bc877209 */ /* 0x000fc40007810000 */
[----:B------:R-:W-:Y:S02]  /*9e10*/  FMNMX.FTZ R3, R191, R22, !PT ;  /* 0x00000016bf037209 */ /* 0x000fe40007810000 */
[----:B------:R-:W-:Y:S01]  /*9e20*/  FMNMX.FTZ R0, R187, R0, !PT ;  /* 0x00000000bb007209 */ /* 0x000fe20007810000 */
[----:B------:R-:W1:Y:S01]  /*9e30*/  SHFL.BFLY PT, R23, R135, 0x2, 0x1f ;  /* 0x0c401f0087177f89 */ /* 0x000e6200000e0000 */
[----:B------:R-:W-:-:S03]  /*9e40*/  FSETP.NEU.FTZ.AND P6, PT, R136, -INF , PT ;  /* 0xff8000008800780b */ /* 0x000fc60003fdd000 */
[----:B------:R-:W2:Y:S01]  /*9e50*/  SHFL.BFLY PT, R134, R3, 0x2, 0x1f ;  /* 0x0c401f0003867f89 */ /* 0x000ea200000e0000 */
[----:B------:R-:W-:-:S03]  /*9e60*/  FSEL R12, R12, RZ, P6 ;  /* 0x000000ff0c0c7208 */ /* 0x000fc60003000000 */
[----:B------:R-:W3:Y:S02]  /*9e70*/  SHFL.BFLY PT, R2, R0, 0x2, 0x1f ;  /* 0x0c401f0000027f89 */ /* 0x000ee400000e0000 */
[--C-:B------:R-:W-:Y:S02]  /*9e80*/  FFMA.FTZ R15, R15, c[0x0][0x23c], -R12.reuse ;  /* 0x00008f000f0f7a23 */ /* 0x100fe4000001080c */
[--C-:B------:R-:W-:Y:S02]  /*9e90*/  FFMA.FTZ R9, R9, c[0x0][0x23c], -R12.reuse ;  /* 0x00008f0009097a23 */ /* 0x100fe4000001080c */
[----:B------:R-:W-:Y:S01]  /*9ea0*/  MUFU.EX2 R233, R15 ;  /* 0x0000000f00e97308 */ /* 0x000fe20000000800 */
[--C-:B------:R-:W-:Y:S02]  /*9eb0*/  FFMA.FTZ R13, R13, c[0x0][0x23c], -R12.reuse ;  /* 0x00008f000d0d7a23 */ /* 0x100fe4000001080c */
[----:B------:R-:W-:-:S05]  /*9ec0*/  FFMA.FTZ R14, R14, c[0x0][0x23c], -R12 ;  /* 0x00008f000e0e7a23 */ /* 0x000fca000001080c */
[----:B------:R-:W-:Y:S01]  /*9ed0*/  MUFU.EX2 R235, R9 ;  /* 0x0000000900eb7308 */ /* 0x000fe20000000800 */
[----:B-1----:R-:W-:Y:S02]  /*9ee0*/  FMNMX.FTZ R135, R135, R23, !PT ;  /* 0x0000001787877209 */ /* 0x002fe40007810000 */
[----:B--2---:R-:W-:-:S03]  /*9ef0*/  FMNMX.FTZ R134, R134, R3, !PT ;  /* 0x0000000386867209 */ /* 0x004fc60007810000 */
[----:B------:R-:W1:Y:S02]  /*9f00*/  SHFL.BFLY PT, R22, R135, 0x1, 0x1f ;  /* 0x0c201f0087167f89 */ /* 0x000e6400000e0000 */
[----:B------:R-:W2:Y:S01]  /*9f10*/  MUFU.EX2 R234, R13 ;  /* 0x0000000d00ea7308 */ /* 0x000ea20000000800 */
[----:B---3--:R-:W-:Y:S01]  /*9f20*/  FMNMX.FTZ R0, R2, R0, !PT ;  /* 0x0000000002007209 */ /* 0x008fe20007810000 */
[----:B------:R-:W3:Y:S04]  /*9f30*/  SHFL.BFLY PT, R8, R134, 0x1, 0x1f ;  /* 0x0c201f0086087f89 */ /* 0x000ee800000e0000 */
[----:B------:R-:W4:Y:S02]  /*9f40*/  SHFL.BFLY PT, R137, R0, 0x1, 0x1f ;  /* 0x0c201f0000897f89 */ /* 0x000f2400000e0000 */
[----:B------:R-:W5:Y:S01]  /*9f50*/  MUFU.EX2 R240, R14 ;  /* 0x0000000e00f07308 */ /* 0x000f620000000800 */
[----:B-1----:R-:W-:-:S02]  /*9f60*/  FMNMX.FTZ R135, R135, R22, !PT ;  /* 0x0000001687877209 */ /* 0x002fc40007810000 */
[----:B---3--:R-:W-:-:S03]  /*9f70*/  FMNMX.FTZ R134, R134, R8, !PT ;  /* 0x0000000886867209 */ /* 0x008fc60007810000 */
[C---:B------:R-:W-:Y:S01]  /*9f80*/  FMUL.FTZ R3, R135.reuse, c[0x0][0x23c] ;  /* 0x00008f0087037a20 */ /* 0x040fe20000410000 */
[----:B------:R-:W-:Y:S02]  /*9f90*/  FSETP.NEU.FTZ.AND P5, PT, R135, -INF , PT ;  /* 0xff8000008700780b */ /* 0x000fe40003fbd000 */
[----:B----4-:R-:W-:Y:S01]  /*9fa0*/  FMNMX.FTZ R137, R0, R137, !PT ;  /* 0x0000008900897209 */ /* 0x010fe20007810000 */
[C---:B------:R-:W-:Y:S01]  /*9fb0*/  FMUL.FTZ R2, R134.reuse, c[0x0][0x23c] ;  /* 0x00008f0086027a20 */ /* 0x040fe20000410000 */
[----:B------:R-:W-:Y:S02]  /*9fc0*/  FSETP.NEU.FTZ.AND P4, PT, R134, -INF , PT ;  /* 0xff8000008600780b */ /* 0x000fe40003f9d000 */
[C---:B------:R-:W-:Y:S01]  /*9fd0*/  FSETP.NEU.FTZ.AND P1, PT, R137.reuse, -INF , PT ;  /* 0xff8000008900780b */ /* 0x040fe20003f3d000 */
[----:B------:R-:W-:Y:S01]  /*9fe0*/  FMUL.FTZ R0, R137, c[0x0][0x23c] ;  /* 0x00008f0089007a20 */ /* 0x000fe20000410000 */
[----:B------:R-:W-:Y:S02]  /*9ff0*/  FSEL R3, R3, RZ, P5 ;  /* 0x000000ff03037208 */ /* 0x000fe40002800000 */
[----:B------:R-:W-:-:S02]  /*a000*/  FSEL R2, R2, RZ, P4 ;  /* 0x000000ff02027208 */ /* 0x000fc40002000000 */
[----:B------:R-:W-:Y:S01]  /*a010*/  FSEL R0, R0, RZ, P1 ;  /* 0x000000ff00007208 */ /* 0x000fe20000800000 */
[--C-:B------:R-:W-:Y:S01]  /*a020*/  FFMA.FTZ R20, R20, c[0x0][0x23c], -R3.reuse ;  /* 0x00008f0014147a23 */ /* 0x100fe20000010803 */
[----:B--2---:R-:W-:Y:S01]  /*a030*/  F2FP.PACK_AB R8, R234, R235 ;  /* 0x000000ebea08723e */ /* 0x004fe200000000ff */
[----:B------:R-:W-:Y:S02]  /*a040*/  FFMA.FTZ R21, R21, c[0x0][0x23c], -R2 ;  /* 0x00008f0015157a23 */ /* 0x000fe40000010802 */
[--C-:B------:R-:W-:Y:S01]  /*a050*/  FFMA.FTZ R4, R4, c[0x0][0x23c], -R0.reuse ;  /* 0x00008f0004047a23 */ /* 0x100fe20000010800 */
[----:B------:R-:W-:Y:S01]  /*a060*/  MUFU.EX2 R232, R20 ;  /* 0x0000001400e87308 */ /* 0x000fe20000000800 */
[----:B------:R-:W-:Y:S02]  /*a070*/  FFMA.FTZ R5, R5, c[0x0][0x23c], -R0 ;  /* 0x00008f0005057a23 */ /* 0x000fe40000010800 */
[--C-:B------:R-:W-:Y:S02]  /*a080*/  FFMA.FTZ R16, R16, c[0x0][0x23c], -R3.reuse ;  /* 0x00008f0010107a23 */ /* 0x100fe40000010803 */
[----:B------:R-:W-:-:S02]  /*a090*/  FFMA.FTZ R10, R10, c[0x0][0x23c], -R3 ;  /* 0x00008f000a0a7a23 */ /* 0x000fc40000010803 */
[----:B------:R-:W-:Y:S01]  /*a0a0*/  FFMA.FTZ R17, R17, c[0x0][0x23c], -R3 ;  /* 0x00008f0011117a23 */ /* 0x000fe20000010803 */
[----:B------:R1:W-:Y:S01]  /*a0b0*/  MUFU.EX2 R204, R21 ;  /* 0x0000001500cc7308 */ /* 0x0003e20000000800 */
[----:B------:R-:W-:Y:S02]  /*a0c0*/  FFMA.FTZ R11, R11, c[0x0][0x23c], -R2 ;  /* 0x00008f000b0b7a23 */ /* 0x000fe40000010802 */
[----:B------:R-:W-:Y:S02]  /*a0d0*/  FFMA.FTZ R6, R6, c[0x0][0x23c], -R0 ;  /* 0x00008f0006067a23 */ /* 0x000fe40000010800 */
[--C-:B------:R-:W-:Y:S02]  /*a0e0*/  FFMA.FTZ R19, R19, c[0x0][0x23c], -R2.reuse ;  /* 0x00008f0013137a23 */ /* 0x100fe40000010802 */
[----:B------:R-:W-:Y:S01]  /*a0f0*/  FFMA.FTZ R18, R18, c[0x0][0x23c], -R2 ;  /* 0x00008f0012127a23 */ /* 0x000fe20000010802 */
[----:B------:R2:W-:Y:S01]  /*a100*/  MUFU.EX2 R195, R4 ;  /* 0x0000000400c37308 */ /* 0x0005e20000000800 */
[----:B------:R-:W-:Y:S01]  /*a110*/  FFMA.FTZ R7, R7, c[0x0][0x23c], -R0 ;  /* 0x00008f0007077a23 */ /* 0x000fe20000010800 */
[----:B-1----:R-:W1:Y:S06]  /*a120*/  LDSM.16.MT88.4 R20, [R209+0xa000] ;  /* 0x00a00000d114783b */ /* 0x002e6c0000004200 */
[----:B------:R3:W-:Y:S01]  /*a130*/  MUFU.EX2 R193, R5 ;  /* 0x0000000500c17308 */ /* 0x0007e20000000800 */
[----:B--2---:R-:W-:-:S07]  /*a140*/  FSEL R4, R135, RZ, P5 ;  /* 0x000000ff87047208 */ /* 0x004fce0002800000 */
[----:B------:R-:W-:Y:S01]  /*a150*/  MUFU.EX2 R207, R16 ;  /* 0x0000001000cf7308 */ /* 0x000fe20000000800 */
[----:B------:R-:W-:Y:S01]  /*a160*/  FADD.FTZ R4, R238, -R4 ;  /* 0x80000004ee047221 */ /* 0x000fe20000010000 */
[----:B---3--:R-:W-:-:S03]  /*a170*/  FSEL R5, R136, RZ, P6 ;  /* 0x000000ff88057208 */ /* 0x008fc60003000000 */
[----:B------:R-:W-:-:S03]  /*a180*/  FMUL.FTZ R15, R4, c[0x0][0x23c] ;  /* 0x00008f00040f7a20 */ /* 0x000fc60000410000 */
[----:B------:R5:W-:Y:S01]  /*a190*/  MUFU.EX2 R206, R10 ;  /* 0x0000000a00ce7308 */ /* 0x000be20000000800 */
[----:B------:R-:W-:Y:S01]  /*a1a0*/  FSEL R4, R137, RZ, P1 ;  /* 0x000000ff89047208 */ /* 0x000fe20000800000 */
[----:B------:R-:W-:-:S04]  /*a1b0*/  FADD.FTZ R5, R239, -R5 ;  /* 0x80000005ef057221 */ /* 0x000fc80000010000 */
[----:B------:R-:W-:Y:S02]  /*a1c0*/  FADD.FTZ R4, R236, -R4 ;  /* 0x80000004ec047221 */ /* 0x000fe40000010000 */
[----:B------:R-:W-:Y:S01]  /*a1d0*/  FMUL.FTZ R5, R5, c[0x0][0x23c] ;  /* 0x00008f0005057a20 */ /* 0x000fe20000410000 */
[----:B------:R-:W2:Y:S01]  /*a1e0*/  MUFU.EX2 R205, R17 ;  /* 0x0000001100cd7308 */ /* 0x000ea20000000800 */
[----:B------:R-:W-:Y:S01]  /*a1f0*/  FMUL.FTZ R4, R4, c[0x0][0x23c] ;  /* 0x00008f0004047a20 */ /* 0x000fe20000410000 */
[----:B-----5:R-:W-:-:S06]  /*a200*/  F2FP.PACK_AB R10, R240, R233 ;  /* 0x000000e9f00a723e */ /* 0x020fcc00000000ff */
[----:B------:R-:W3:Y:S08]  /*a210*/  MUFU.EX2 R16, R5 ;  /* 0x0000000500107308 */ /* 0x000ef00000000800 */
[----:B------:R-:W4:Y:S01]  /*a220*/  MUFU.EX2 R15, R15 ;  /* 0x0000000f000f7308 */ /* 0x000f220000000800 */
[----:B--2---:R-:W-:-:S07]  /*a230*/  F2FP.PACK_AB R9, R205, R206 ;  /* 0x000000cecd09723e */ /* 0x004fce00000000ff */
[----:B------:R2:W-:Y:S01]  /*a240*/  MUFU.EX2 R198, R11 ;  /* 0x0000000b00c67308 */ /* 0x0005e20000000800 */
[-C--:B---3--:R-:W-:Y:S02]  /*a250*/  FMUL.FTZ R144, R144, R16.reuse ;  /* 0x0000001090907220 */ /* 0x088fe40000410000 */
[-C--:B------:R-:W-:Y:S02]  /*a260*/  FMUL.FTZ R145, R145, R16.reuse ;  /* 0x0000001091917220 */ /* 0x080fe40000410000 */
[-C--:B------:R-:W-:Y:S02]  /*a270*/  FMUL.FTZ R156, R156, R16.reuse ;  /* 0x000000109c9c7220 */ /* 0x080fe40000410000 */
[----:B------:R-:W-:Y:S01]  /*a280*/  FMUL.FTZ R157, R157, R16 ;  /* 0x000000109d9d7220 */ /* 0x000fe20000410000 */
[----:B------:R3:W-:Y:S01]  /*a290*/  MUFU.EX2 R196, R6 ;  /* 0x0000000600c47308 */ /* 0x0007e20000000800 */
[-C--:B----4-:R-:W-:Y:S02]  /*a2a0*/  FMUL.FTZ R146, R146, R15.reuse ;  /* 0x0000000f92927220 */ /* 0x090fe40000410000 */
[----:B------:R-:W-:-:S02]  /*a2b0*/  FMUL.FTZ R147, R147, R15 ;  /* 0x0000000f93937220 */ /* 0x000fc40000410000 */
[-C--:B------:R-:W-:Y:S02]  /*a2c0*/  FMUL.FTZ R158, R158, R15.reuse ;  /* 0x0000000f9e9e7220 */ /* 0x080fe40000410000 */
[----:B------:R-:W-:Y:S01]  /*a2d0*/  FMUL.FTZ R159, R159, R15 ;  /* 0x0000000f9f9f7220 */ /* 0x000fe20000410000 */
[----:B--2---:R-:W-:Y:S01]  /*a2e0*/  F2FP.PACK_AB R11, R232, R207 ;  /* 0x000000cfe80b723e */ /* 0x004fe200000000ff */
[----:B------:R-:W-:Y:S01]  /*a2f0*/  MUFU.EX2 R197, R19 ;  /* 0x0000001300c57308 */ /* 0x000fe20000000800 */
[-C--:B------:R-:W-:Y:S02]  /*a300*/  FMUL.FTZ R160, R160, R16.reuse ;  /* 0x00000010a0a07220 */ /* 0x080fe40000410000 */
[----:B------:R-:W-:Y:S02]  /*a310*/  FMUL.FTZ R161, R161, R16 ;  /* 0x00000010a1a17220 */ /* 0x000fe40000410000 */
[-C--:B------:R-:W-:Y:S01]  /*a320*/  FMUL.FTZ R162, R162, R15.reuse ;  /* 0x0000000fa2a27220 */ /* 0x080fe20000410000 */
[----:B-1----:R-:W-:Y:S01]  /*a330*/  HMMA.16816.F32 R200, R8, R20, R144 ;  /* 0x0000001408c8723c */ /* 0x002fe20000001890 */
[----:B------:R-:W1:Y:S01]  /*a340*/  LDSM.16.MT88.4 R144, [R214+0xa000] ;  /* 0x00a00000d690783b */ /* 0x000e620000004200 */
[----:B---3--:R-:W-:Y:S01]  /*a350*/  FSEL R6, R134, RZ, P4 ;  /* 0x000000ff86067208 */ /* 0x008fe20002000000 */
[----:B------:R-:W2:Y:S01]  /*a360*/  MUFU.EX2 R199, R18 ;  /* 0x0000001200c77308 */ /* 0x000ea20000000800 */
[----:B------:R-:W-:-:S02]  /*a370*/  FMUL.FTZ R163, R163, R15 ;  /* 0x0000000fa3a37220 */ /* 0x000fc40000410000 */
[-C--:B------:R-:W-:Y:S02]  /*a380*/  FMUL.FTZ R116, R116, R16.reuse ;  /* 0x0000001074747220 */ /* 0x080fe40000410000 */
[----:B------:R-:W-:Y:S02]  /*a390*/  FADD.FTZ R5, R237, -R6 ;  /* 0x80000006ed057221 */ /* 0x000fe40000010000 */
[----:B------:R-:W-:Y:S01]  /*a3a0*/  FMUL.FTZ R117, R117, R16 ;  /* 0x0000001075757220 */ /* 0x000fe20000410000 */
[----:B------:R3:W4:Y:S01]  /*a3b0*/  MUFU.EX2 R194, R7 ;  /* 0x0000000700c27308 */ /* 0x0007220000000800 */
[----:B------:R-:W-:Y:S01]  /*a3c0*/  FMUL.FTZ R5, R5, c[0x0][0x23c] ;  /* 0x00008f0005057a20 */ /* 0x000fe20000410000 */
[----:B------:R-:W-:Y:S01]  /*a3d0*/  HMMA.16816.F32 R160, R8, R176, R160 ;  /* 0x000000b008a0723c */ /* 0x000fe200000018a0 */
[-C--:B------:R-:W-:Y:S02]  /*a3e0*/  FMUL.FTZ R118, R118, R15.reuse ;  /* 0x0000000f76767220 */ /* 0x080fe40000410000 */
[----:B------:R-:W-:-:S02]  /*a3f0*/  FMUL.FTZ R119, R119, R15 ;  /* 0x0000000f77777220 */ /* 0x000fc40000410000 */
[-C--:B------:R-:W-:Y:S01]  /*a400*/  FMUL.FTZ R172, R172, R16.reuse ;  /* 0x00000010acac7220 */ /* 0x080fe20000410000 */
[----:B------:R4:W5:Y:S01]  /*a410*/  MUFU.EX2 R14, R5 ;  /* 0x00000005000e7308 */ /* 0x0009620000000800 */
[----:B--2---:R-:W-:Y:S01]  /*a420*/  F2FP.PACK_AB R6, R204, R199 ;  /* 0x000000c7cc06723e */ /* 0x004fe200000000ff */
[----:B------:R-:W-:Y:S02]  /*a430*/  FMUL.FTZ R173, R173, R16 ;  /* 0x00000010adad7220 */ /* 0x000fe40000410000 */
[-C--:B------:R-:W-:Y:S01]  /*a440*/  FMUL.FTZ R174, R174, R15.reuse ;  /* 0x0000000faeae7220 */ /* 0x080fe20000410000 */
[----:B------:R-:W-:Y:S01]  /*a450*/  MOV R24, R200 ;  /* 0x000000c800187202 */ /* 0x000fe20000000f00 */
[----:B------:R-:W-:Y:S01]  /*a460*/  IMAD.MOV.U32 R19, RZ, RZ, R201 ;  /* 0x000000ffff137224 */ /* 0x000fe200078e00c9 */
[----:B------:R-:W-:Y:S01]  /*a470*/  MOV R18, R202 ;  /* 0x000000ca00127202 */ /* 0x000fe20000000f00 */
[----:B------:R2:W1:Y:S01]  /*a480*/  MUFU.EX2 R13, R4 ;  /* 0x00000004000d7308 */ /* 0x0004620000000800 */
[----:B---3--:R-:W-:Y:S01]  /*a490*/  F2FP.PACK_AB R7, R195, R196 ;  /* 0x000000c4c307723e */ /* 0x008fe200000000ff */
[----:B------:R-:W-:Y:S01]  /*a4a0*/  FMUL.FTZ R175, R175, R15 ;  /* 0x0000000fafaf7220 */ /* 0x000fe20000410000 */
[----:B------:R-:W-:Y:S01]  /*a4b0*/  MOV R17, R203 ;  /* 0x000000cb00117202 */ /* 0x000fe20000000f00 */
[----:B------:R-:W-:-:S02]  /*a4c0*/  FMUL.FTZ R128, R128, R16 ;  /* 0x0000001080807220 */ /* 0x000fc40000410000 */
[----:B------:R-:W-:Y:S01]  /*a4d0*/  FMUL.FTZ R129, R129, R16 ;  /* 0x0000001081817220 */ /* 0x000fe20000410000 */
[----:B----4-:R-:W-:Y:S01]  /*a4e0*/  F2FP.PACK_AB R5, R194, R193 ;  /* 0x000000c1c205723e */ /* 0x010fe200000000ff */
[-C--:B-----5:R-:W-:Y:S02]  /*a4f0*/  FMUL.FTZ R148, R148, R14.reuse ;  /* 0x0000000e94947220 */ /* 0x0a0fe40000410000 */
[-C--:B------:R-:W-:Y:S02]  /*a500*/  FMUL.FTZ R149, R149, R14.reuse ;  /* 0x0000000e95957220 */ /* 0x080fe40000410000 */
[-C--:B------:R-:W-:Y:S02]  /*a510*/  FMUL.FTZ R40, R40, R14.reuse ;  /* 0x0000000e28287220 */ /* 0x080fe40000410000 */
[----:B------:R-:W-:Y:S01]  /*a520*/  FMUL.FTZ R41, R41, R14 ;  /* 0x0000000e29297220 */ /* 0x000fe20000410000 */
[----:B--2---:R-:W-:Y:S01]  /*a530*/  F2FP.PACK_AB R4, R197, R198 ;  /* 0x000000c6c504723e */ /* 0x004fe200000000ff */
[----:B-1----:R-:W-:-:S02]  /*a540*/  FMUL.FTZ R150, R150, R13 ;  /* 0x0000000d96967220 */ /* 0x002fc40000410000 */
        /* <DEDUP_REMOVED lines=8> */
[----:B------:R-:W-:Y:S01]  /*a5d0*/  MOV R20, R24 ;  /* 0x0000001800147202 */ /* 0x000fe20000000f00 */
[-C--:B------:R-:W-:Y:S01]  /*a5e0*/  FMUL.FTZ R152, R152, R14.reuse ;  /* 0x0000000e98987220 */ /* 0x080fe20000410000 */
[----:B------:R-:W-:Y:S01]  /*a5f0*/  HMMA.16816.F32 R24, R4, R144, R40 ;  /* 0x000000900418723c */ /* 0x000fe20000001828 */
[----:B------:R-:W-:Y:S01]  /*a600*/  LDSM.16.MT88.4 R40, [R214+0xb000] ;  /* 0x00b00000d628783b */ /* 0x000fe20000004200 */
[----:B------:R-:W-:Y:S02]  /*a610*/  FMUL.FTZ R153, R153, R14 ;  /* 0x0000000e99997220 */ /* 0x000fe40000410000 */
[-C--:B------:R-:W-:Y:S02]  /*a620*/  FMUL.FTZ R154, R154, R13.reuse ;  /* 0x0000000d9a9a7220 */ /* 0x080fe40000410000 */
        /* <DEDUP_REMOVED lines=9> */
[C---:B------:R-:W-:Y:S01]  /*a6c0*/  HMMA.16816.F32 R164, R4.reuse, R176, R164 ;  /* 0x000000b004a4723c */ /* 0x040fe200000018a4 */
[----:B------:R-:W-:Y:S02]  /*a6d0*/  FMUL.FTZ R171, R171, R13 ;  /* 0x0000000dabab7220 */ /* 0x000fe40000410000 */
[----:B------:R-:W-:Y:S01]  /*a6e0*/  MOV R236, R25 ;  /* 0x0000001900ec7202 */ /* 0x000fe20000000f00 */
[----:B------:R-:W-:Y:S01]  /*a6f0*/  IMAD.MOV.U32 R203, RZ, RZ, R26 ;  /* 0x000000ffffcb7224 */ /* 0x000fe200078e001a */
[----:B------:R-:W-:Y:S01]  /*a700*/  MOV R202, R27 ;  /* 0x0000001b00ca7202 */ /* 0x000fe20000000f00 */
[----:B------:R-:W-:Y:S01]  /*a710*/  FMUL.FTZ R44, R44, R14 ;  /* 0x0000000e2c2c7220 */ /* 0x000fe20000410000 */
[----:B------:R-:W-:Y:S01]  /*a720*/  MOV R201, R24 ;  /* 0x0000001800c97202 */ /* 0x000fe20000000f00 */
[----:B------:R-:W-:Y:S01]  /*a730*/  FMUL.FTZ R45, R45, R14 ;  /* 0x0000000e2d2d7220 */ /* 0x000fe20000410000 */
[----:B------:R-:W1:Y:S01]  /*a740*/  LDSM.16.MT88.4 R24, [R213+0xb000] ;  /* 0x00b00000d518783b */ /* 0x000e620000004200 */
        /* <DEDUP_REMOVED lines=12> */
[-C--:B------:R-:W-:Y:S02]  /*a810*/  FMUL.FTZ R62, R62, R13.reuse ;  /* 0x0000000d3e3e7220 */ /* 0x080fe40000410000 */
        /* <DEDUP_REMOVED lines=15> */
[C---:B-1----:R-:W-:Y:S01]  /*a910*/  HMMA.16816.F32 R124, R4.reuse, R26, R124 ;  /* 0x0000001a047c723c */ /* 0x042fe2000000187c */
        /* <DEDUP_REMOVED lines=21> */
[----:B------:R-:W-:Y:S01]  /*aa70*/  IMAD.MOV.U32 R21, RZ, RZ, R127 ;  /* 0x000000ffff157224 */ /* 0x000fe200078e007f */
[----:B------:R-:W-:Y:S01]  /*aa80*/  HMMA.16816.F32 R104, R4, R40, R104 ;  /* 0x000000280468723c */ /* 0x000fe20000001868 */
[----:B------:R-:W-:Y:S01]  /*aa90*/  MOV R125, R250 ;  /* 0x000000fa007d7202 */ /* 0x000fe20000000f00 */
[----:B------:R-:W-:Y:S01]  /*aaa0*/  FMUL.FTZ R130, R130, R15 ;  /* 0x0000000f82827220 */ /* 0x000fe20000410000 */
[----:B------:R-:W-:Y:S01]  /*aab0*/  MOV R127, R245 ;  /* 0x000000f5007f7202 */ /* 0x000fe20000000f00 */
[----:B------:R-:W-:-:S02]  /*aac0*/  FMUL.FTZ R131, R131, R15 ;  /* 0x0000000f83837220 */ /* 0x000fc40000410000 */
[-C--:B------:R-:W-:Y:S02]  /*aad0*/  FMUL.FTZ R52, R52, R16.reuse ;  /* 0x0000001034347220 */ /* 0x080fe40000410000 */
        /* <DEDUP_REMOVED lines=9> */
[----:B------:R-:W-:Y:S01]  /*ab70*/  MOV R4, R124 ;  /* 0x0000007c00047202 */ /* 0x000fe20000000f00 */
[C---:B------:R-:W-:Y:S01]  /*ab80*/  HMMA.16816.F32 R248, R8.reuse, R22, R156 ;  /* 0x0000001608f8723c */ /* 0x040fe2000000189c */
[----:B------:R-:W-:Y:S01]  /*ab90*/  MOV R124, R202 ;  /* 0x000000ca007c7202 */ /* 0x000fe20000000f00 */
[----:B------:R-:W-:Y:S01]  /*aba0*/  IMAD.MOV.U32 R6, RZ, RZ, R236 ;  /* 0x000000ffff067224 */ /* 0x000fe200078e00ec */
[----:B------:R-:W-:Y:S01]  /*abb0*/  MOV R5, R201 ;  /* 0x000000c900057202 */ /* 0x000fe20000000f00 */
[-C--:B------:R-:W-:Y:S01]  /*abc0*/  FMUL.FTZ R36, R36, R16.reuse ;  /* 0x0000001024247220 */ /* 0x080fe20000410000 */
[----:B------:R-:W-:Y:S01]  /*abd0*/  MOV R7, R203 ;  /* 0x000000cb00077202 */ /* 0x000fe20000000f00 */
[----:B------:R-:W-:Y:S01]  /*abe0*/  FMUL.FTZ R37, R37, R16 ;  /* 0x0000001025257220 */ /* 0x000fe20000410000 */
[----:B------:R-:W-:Y:S01]  /*abf0*/  MOV R156, R4 ;  /* 0x00000004009c7202 */ /* 0x000fe20000000f00 */
[----:B------:R-:W-:Y:S01]  /*ac00*/  FFMA.FTZ R4, R133, c[0x0][0x23c], -R12 ;  /* 0x00008f0085047a23 */ /* 0x000fe2000001080c */
[----:B------:R-:W-:Y:S01]  /*ac10*/  MOV R159, R21 ;  /* 0x00000015009f7202 */ /* 0x000fe20000000f00 */
[----:B------:R-:W-:Y:S01]  /*ac20*/  IMAD.MOV.U32 R158, RZ, RZ, R139 ;  /* 0x000000ffff9e7224 */ /* 0x000fe200078e008b */
[----:B------:R-:W-:Y:S01]  /*ac30*/  MOV R157, R200 ;  /* 0x000000c8009d7202 */ /* 0x000fe20000000f00 */
[----:B------:R1:W-:Y:S01]  /*ac40*/  MUFU.EX2 R133, R4 ;  /* 0x0000000400857308 */ /* 0x0003e20000000800 */
        /* <DEDUP_REMOVED lines=9> */
[----:B-1----:R-:W-:Y:S01]  /*ace0*/  FFMA.FTZ R4, R138, c[0x0][0x23c], -R12 ;  /* 0x00008f008a047a23 */ /* 0x002fe2000001080c */
[C---:B------:R-:W-:Y:S01]  /*acf0*/  HMMA.16816.F32 R24, R8.reuse, R26, R128 ;  /* 0x0000001a0818723c */ /* 0x040fe20000001880 */
[-C--:B------:R-:W-:Y:S01]  /*ad00*/  FMUL.FTZ R69, R69, R16.reuse ;  /* 0x0000001045457220 */ /* 0x080fe20000410000 */
[----:B------:R-:W-:Y:S01]  /*ad10*/  MOV R175, R17 ;  /* 0x0000001100af7202 */ /* 0x000fe20000000f00 */
[----:B------:R-:W1:Y:S01]  /*ad20*/  MUFU.EX2 R139, R4 ;  /* 0x00000004008b7308 */ /* 0x000e620000000800 */
[----:B------:R-:W-:Y:S01]  /*ad30*/  FMUL.FTZ R70, R70, R15 ;  /* 0x0000000f46467220 */ /* 0x000fe20000410000 */
[----:B------:R-:W-:Y:S01]  /*ad40*/  MOV R178, R127 ;  /* 0x0000007f00b27202 */ /* 0x000fe20000000f00 */
        /* <DEDUP_REMOVED lines=8> */
[----:B------:R-:W-:Y:S01]  /*add0*/  FMUL.FTZ R85, R85, R16 ;  /* 0x0000001055557220 */ /* 0x000fe20000410000 */
[----:B-1----:R-:W-:Y:S01]  /*ade0*/  F2FP.PACK_AB R128, R139, R133 ;  /* 0x000000858b80723e */ /* 0x002fe200000000ff */
[----:B------:R-:W-:Y:S01]  /*adf0*/  FFMA.FTZ R4, R132, c[0x0][0x23c], -R12 ;  /* 0x00008f0084047a23 */ /* 0x000fe2000001080c */
[----:B------:R-:W-:Y:S01]  /*ae00*/  LDSM.16.MT88.4 R64, [R213+0xa800] ;  /* 0x00a80000d540783b */ /* 0x000fe20000004200 */
[----:B------:R-:W-:-:S02]  /*ae10*/  FMUL.FTZ R86, R86, R15 ;  /* 0x0000000f56567220 */ /* 0x000fc40000410000 */
[----:B------:R1:W-:Y:S01]  /*ae20*/  MUFU.EX2 R176, R4 ;  /* 0x0000000400b07308 */ /* 0x0003e20000000800 */
        /* <DEDUP_REMOVED lines=8> */
[----:B------:R-:W2:Y:S01]  /*aeb0*/  LDSM.16.MT88.4 R48, [R214+0xa800] ;  /* 0x00a80000d630783b */ /* 0x000ea20000004200 */
[----:B------:R-:W-:-:S02]  /*aec0*/  FMUL.FTZ R113, R113, R16 ;  /* 0x0000001071717220 */ /* 0x000fc40000410000 */
[-C--:B------:R-:W-:Y:S02]  /*aed0*/  FMUL.FTZ R114, R114, R15.reuse ;  /* 0x0000000f72727220 */ /* 0x080fe40000410000 */
[----:B-1----:R-:W-:Y:S01]  /*aee0*/  FFMA.FTZ R4, R180, c[0x0][0x23c], -R12 ;  /* 0x00008f00b4047a23 */ /* 0x002fe2000001080c */
[----:B------:R-:W-:Y:S01]  /*aef0*/  MOV R180, R156 ;  /* 0x0000009c00b47202 */ /* 0x000fe20000000f00 */
[-C--:B------:R-:W-:Y:S01]  /*af00*/  FMUL.FTZ R115, R115, R15.reuse ;  /* 0x0000000f73737220 */ /* 0x080fe20000410000 */
[----:B------:R-:W-:Y:S01]  /*af10*/  HMMA.16816.F32 R68, R8, R28, R68 ;  /* 0x0000001c0844723c */ /* 0x000fe20000001844 */
[----:B------:R1:W3:Y:S01]  /*af20*/  MUFU.EX2 R138, R4 ;  /* 0x00000004008a7308 */ /* 0x0002e20000000800 */
[-C--:B------:R-:W-:Y:S02]  /*af30*/  FMUL.FTZ R100, R100, R16.reuse ;  /* 0x0000001064647220 */ /* 0x080fe40000410000 */
[----:B------:R-:W-:Y:S02]  /*af40*/  FMUL.FTZ R101, R101, R16 ;  /* 0x0000001065657220 */ /* 0x000fe40000410000 */
[----:B------:R-:W-:-:S02]  /*af50*/  FMUL.FTZ R102, R102, R15 ;  /* 0x0000000f66667220 */ /* 0x000fc40000410000 */
[----:B------:R-:W-:Y:S01]  /*af60*/  HMMA.16816.F32 R140, R8, R30, R80 ;  /* 0x0000001e088c723c */ /* 0x000fe20000001850 */
[----:B------:R-:W4:Y:S01]  /*af70*/  LDSM.16.MT88.4 R80, [R209+0xb800] ;  /* 0x00b80000d150783b */ /* 0x000f220000004200 */
[----:B------:R-:W-:-:S06]  /*af80*/  FMUL.FTZ R103, R103, R15 ;  /* 0x0000000f67677220 */ /* 0x000fcc0000410000 */
[C---:B------:R-:W-:Y:S01]  /*af90*/  HMMA.16816.F32 R84, R8.reuse, R32, R84 ;  /* 0x000000200854723c */ /* 0x040fe20000001854 */
[----:B-1----:R-:W-:Y:S01]  /*afa0*/  FFMA.FTZ R4, R183, c[0x0][0x23c], -R3 ;  /* 0x00008f00b7047a23 */ /* 0x002fe20000010803 */
[----:B------:R-:W-:Y:S02]  /*afb0*/  MOV R183, R159 ;  /* 0x0000009f00b77202 */ /* 0x000fe40000000f00 */
[----:B------:R-:W-:Y:S01]  /*afc0*/  MOV R159, R7 ;  /* 0x00000007009f7202 */ /* 0x000fe20000000f00 */
[----:B------:R1:W-:Y:S01]  /*afd0*/  MUFU.EX2 R21, R4 ;  /* 0x0000000400157308 */ /* 0x0003e20000000800 */
[----:B------:R-:W-:Y:S02]  /*afe0*/  MOV R7, R125 ;  /* 0x0000007d00077202 */ /* 0x000fe40000000f00 */
[----:B------:R-:W-:Y:S01]  /*aff0*/  MOV R125, R19 ;  /* 0x00000013007d7202 */ /* 0x000fe20000000f00 */
[----:B------:R-:W-:Y:S01]  /*b000*/  HMMA.16816.F32 R32, R8, R34, R96 ;  /* 0x000000220820723c */ /* 0x000fe20000001860 */
[----:B---3--:R-:W-:Y:S01]  /*b010*/  F2FP.PACK_AB R130, R138, R176 ;  /* 0x000000b08a82723e */ /* 0x008fe200000000ff */
[----:B------:R-:W3:Y:S01]  /*b020*/  LDSM.16.MT88.4 R96, [R211+0xb800] ;  /* 0x00b80000d360783b */ /* 0x000ee20000004200 */
[----:B------:R-:W-:Y:S01]  /*b030*/  MOV R179, R7 ;  /* 0x0000000700b37202 */ /* 0x000fe20000000f00 */
[----:B------:R-:W-:-:S04]  /*b040*/  IMAD.MOV.U32 R173, RZ, RZ, R125 ;  /* 0x000000ffffad7224 */ /* 0x000fc800078e007d */
[----:B------:R-:W-:Y:S01]  /*b050*/  HMMA.16816.F32 R28, R8, R42, R112 ;  /* 0x0000002a081c723c */ /* 0x000fe20000001870 */
[----:B------:R-:W5:Y:S01]  /*b060*/  LDSM.16.MT88.4 R112, [R214+0xb800] ;  /* 0x00b80000d670783b */ /* 0x000f620000004200 */
[----:B-1----:R-:W-:-:S04]  /*b070*/  FFMA.FTZ R4, R189, c[0x0][0x23c], -R3 ;  /* 0x00008f00bd047a23 */ /* 0x002fc80000010803 */
[----:B------:R1:W1:Y:S02]  /*b080*/  MUFU.EX2 R23, R4 ;  /* 0x0000000400177308 */ /* 0x0002640000000800 */
[----:B------:R-:W-:Y:S07]  /*b090*/  HMMA.16816.F32 R100, R8, R40, R100 ;  /* 0x000000280864723c */ /* 0x000fee0000001864 */
[----:B------:R-:W-:Y:S02]  /*b0a0*/  FFMA.FTZ R11, R178, R16, R235 ;  /* 0x00000010b20b7223 */ /* 0x000fe400000100eb */
[----:B------:R-:W-:-:S02]  /*b0b0*/  FFMA.FTZ R8, R179, R15, R206 ;  /* 0x0000000fb3087223 */ /* 0x000fc400000100ce */
[----:B------:R-:W-:Y:S02]  /*b0c0*/  FADD.FTZ R11, R234, R11 ;  /* 0x0000000bea0b7221 */ /* 0x000fe40000010000 */
[----:B------:R-:W-:Y:S02]  /*b0d0*/  FADD.FTZ R10, R205, R8 ;  /* 0x00000008cd0a7221 */ /* 0x000fe40000010000 */
[--C-:B-1----:R-:W-:Y:S01]  /*b0e0*/  FFMA.FTZ R4, R181, c[0x0][0x23c], -R3.reuse ;  /* 0x00008f00b5047a23 */ /* 0x102fe20000010803 */
[----:B------:R-:W-:Y:S01]  /*b0f0*/  MOV R181, R157 ;  /* 0x0000009d00b57202 */ /* 0x000fe20000000f00 */
[----:B------:R-:W-:Y:S01]  /*b100*/  FFMA.FTZ R3, R188, c[0x0][0x23c], -R3 ;  /* 0x00008f00bc037a23 */ /* 0x000fe20000010803 */
[----:B------:R-:W-:Y:S01]  /*b110*/  MOV R157, R5 ;  /* 0x00000005009d7202 */ /* 0x000fe20000000f00 */
[----:B------:R-:W-:Y:S01]  /*b120*/  IMAD.MOV.U32 R5, RZ, RZ, R124 ;  /* 0x000000ffff057224 */ /* 0x000fe200078e007c */
[----:B------:R-:W-:Y:S01]  /*b130*/  MOV R124, R20 ;  /* 0x00000014007c7202 */ /* 0x000fe20000000f00 */
[----:B------:R1:W-:Y:S01]  /*b140*/  MUFU.EX2 R22, R3 ;  /* 0x0000000300167308 */ /* 0x0003e20000000800 */
[----:B------:R-:W-:-:S02]  /*b150*/  MOV R188, R157 ;  /* 0x0000009d00bc7202 */ /* 0x000fc40000000f00 */
[----:B------:R-:W-:Y:S02]  /*b160*/  MOV R172, R124 ;  /* 0x0000007c00ac7202 */ /* 0x000fe40000000f00 */
[----:B------:R-:W-:-:S03]  /*b170*/  F2FP.PACK_AB R129, R23, R21 ;  /* 0x000000151781723e */ /* 0x000fc600000000ff */
[----:B------:R-:W2:Y:S01]  /*b180*/  MUFU.EX2 R132, R4 ;  /* 0x0000000400847308 */ /* 0x000ea20000000800 */
[----:B-1----:R-:W-:Y:S02]  /*b190*/  FFMA.FTZ R3, R182, c[0x0][0x23c], -R2 ;  /* 0x00008f00b6037a23 */ /* 0x002fe40000010802 */
[----:B------:R-:W-:Y:S01]  /*b1a0*/  IMAD.MOV.U32 R182, RZ, RZ, R158 ;  /* 0x000000ffffb67224 */ /* 0x000fe200078e009e */
[----:B------:R-:W-:-:S04]  /*b1b0*/  MOV R158, R6 ;  /* 0x00000006009e7202 */ /* 0x000fc80000000f00 */
[----:B------:R1:W-:Y:S01]  /*b1c0*/  MUFU.EX2 R20, R3 ;  /* 0x0000000300147308 */ /* 0x0003e20000000800 */
[----:B------:R-:W-:Y:S01]  /*b1d0*/  MOV R6, R126 ;  /* 0x0000007e00067202 */ /* 0x000fe20000000f00 */
[----:B------:R-:W-:Y:S01]  /*b1e0*/  IMAD.MOV.U32 R126, RZ, RZ, R18 ;  /* 0x000000ffff7e7224 */ /* 0x000fe200078e0012 */
[----:B------:R-:W-:Y:S02]  /*b1f0*/  MOV R189, R158 ;  /* 0x0000009e00bd7202 */ /* 0x000fe40000000f00 */
[----:B--2---:R-:W-:Y:S02]  /*b200*/  F2FP.PACK_AB R131, R22, R132 ;  /* 0x000000841683723e */ /* 0x004fe400000000ff */
[----:B------:R-:W-:Y:S02]  /*b210*/  MOV R174, R126 ;  /* 0x0000007e00ae7202 */ /* 0x000fe40000000f00 */
[----:B------:R-:W-:-:S03]  /*b220*/  MOV R177, R6 ;  /* 0x0000000600b17202 */ /* 0x000fc60000000f00 */
[----:B------:R-:W-:Y:S01]  /*b230*/  HMMA.16816.F32 R36, R128, R48, R36 ;  /* 0x000000308024723c */ /* 0x000fe20000001824 */
[----:B-1----:R-:W-:-:S04]  /*b240*/  FFMA.FTZ R3, R184, c[0x0][0x23c], -R2 ;  /* 0x00008f00b8037a23 */ /* 0x002fc80000010802 */
[----:B------:R1:W2:Y:S03]  /*b250*/  MUFU.EX2 R19, R3 ;  /* 0x0000000300137308 */ /* 0x0002a60000000800 */
[C---:B------:R-:W-:Y:S08]  /*b260*/  HMMA.16816.F32 R52, R128.reuse, R64, R52 ;  /* 0x000000408034723c */ /* 0x040ff00000001834 */
[C---:B----4-:R-:W-:Y:S01]  /*b270*/  HMMA.16816.F32 R68, R128.reuse, R80, R68 ;  /* 0x000000508044723c */ /* 0x050fe20000001844 */
[--C-:B-1----:R-:W-:Y:S01]  /*b280*/  FFMA.FTZ R3, R190, c[0x0][0x23c], -R2.reuse ;  /* 0x00008f00be037a23 */ /* 0x102fe20000010802 */
[----:B------:R-:W-:Y:S01]  /*b290*/  MOV R190, R159 ;  /* 0x0000009f00be7202 */ /* 0x000fe20000000f00 */
[----:B------:R-:W-:Y:S01]  /*b2a0*/  FFMA.FTZ R2, R191, c[0x0][0x23c], -R2 ;  /* 0x00008f00bf027a23 */ /* 0x000fe20000010802 */
[----:B------:R-:W1:Y:S01]  /*b2b0*/  LDSM.16.MT88.4 R156, [R209+0xa800] ;  /* 0x00a80000d19c783b */ /* 0x000e620000004200 */
[----:B------:R-:W-:Y:S01]  /*b2c0*/  MOV R191, R5 ;  /* 0x0000000500bf7202 */ /* 0x000fe20000000f00 */
[----:B------:R-:W-:Y:S01]  /*b2d0*/  MUFU.EX2 R18, R3 ;  /* 0x0000000300127308 */ /* 0x000fe20000000800 */
[----:B--2---:R-:W-:Y:S01]  /*b2e0*/  F2FP.PACK_AB R124, R19, R20 ;  /* 0x00000014137c723e */ /* 0x004fe200000000ff */
[----:B------:R-:W2:Y:S01]  /*b2f0*/  LDSM.16.MT88.4 R4, [R213+0xb800] ;  /* 0x00b80000d504783b */ /* 0x000ea20000004200 */
[C---:B---3--:R-:W-:Y:S05]  /*b300*/  HMMA.16816.F32 R84, R128.reuse, R96, R84 ;  /* 0x000000608054723c */ /* 0x048fea0000001854 */
[----:B------:R3:W4:Y:S03]  /*b310*/  MUFU.EX2 R17, R2 ;  /* 0x0000000200117308 */ /* 0x0007260000000800 */
[----:B-----5:R-:W-:Y:S01]  /*b320*/  HMMA.16816.F32 R100, R128, R112, R100 ;  /* 0x000000708064723c */ /* 0x020fe20000001864 */
[----:B---3--:R-:W-:Y:S01]  /*b330*/  FFMA.FTZ R2, R185, c[0x0][0x23c], -R0 ;  /* 0x00008f00b9027a23 */ /* 0x008fe20000010800 */
[----:B----4-:R-:W-:-:S03]  /*b340*/  F2FP.PACK_AB R126, R17, R18 ;  /* 0x00000012117e723e */ /* 0x010fc600000000ff */
[----:B------:R3:W-:Y:S03]  /*b350*/  MUFU.EX2 R12, R2 ;  /* 0x00000002000c7308 */ /* 0x0007e60000000800 */
[----:B-1----:R-:W-:Y:S01]  /*b360*/  HMMA.16816.F32 R144, R128, R156, R172 ;  /* 0x0000009c8090723c */ /* 0x002fe200000018ac */
[----:B------:R-:W1:Y:S01]  /*b370*/  LDSM.16.MT88.4 R172, [R211+0xa800] ;  /* 0x00a80000d3ac783b */ /* 0x000e620000004200 */
[----:B---3--:R-:W-:-:S06]  /*b380*/  FFMA.FTZ R2, R186, c[0x0][0x23c], -R0 ;  /* 0x00008f00ba027a23 */ /* 0x008fcc0000010800 */
[----:B--2---:R-:W-:Y:S01]  /*b390*/  HMMA.16816.F32 R116, R128, R4, R116 ;  /* 0x000000048074723c */ /* 0x004fe20000001874 */
[----:B------:R2:W3:Y:S02]  /*b3a0*/  MUFU.EX2 R3, R2 ;  /* 0x0000000200037308 */ /* 0x0004e40000000800 */
[--C-:B--2---:R-:W-:Y:S01]  /*b3b0*/  FFMA.FTZ R2, R192, c[0x0][0x23c], -R0.reuse ;  /* 0x00008f00c0027a23 */ /* 0x104fe20000010800 */
[----:B---3--:R-:W-:Y:S01]  /*b3c0*/  F2FP.PACK_AB R125, R3, R12 ;  /* 0x0000000c037d723e */ /* 0x008fe200000000ff */
[----:B------:R-:W-:-:S04]  /*b3d0*/  FFMA.FTZ R0, R187, c[0x0][0x23c], -R0 ;  /* 0x00008f00bb007a23 */ /* 0x000fc80000010800 */
[----:B------:R-:W-:Y:S08]  /*b3e0*/  MUFU.EX2 R2, R2 ;  /* 0x0000000200027308 */ /* 0x000ff00000000800 */
[----:B------:R-:W2:Y:S01]  /*b3f0*/  MUFU.EX2 R0, R0 ;  /* 0x0000000000007308 */ /* 0x000ea20000000800 */
[----:B-1----:R-:W-:Y:S01]  /*b400*/  HMMA.16816.F32 R160, R128, R172, R160 ;  /* 0x000000ac80a0723c */ /* 0x002fe200000018a0 */
[----:B--2---:R-:W-:-:S07]  /*b410*/  F2FP.PACK_AB R127, R0, R2 ;  /* 0x00000002007f723e */ /* 0x004fce00000000ff */
[C---:B------:R-:W-:Y:S07]  /*b420*/  HMMA.16816.F32 R120, R124.reuse, R4, R120 ;  /* 0x000000047c78723c */ /* 0x040fee0000001878 */
[----:B------:R-:W-:Y:S01]  /*b430*/  FFMA.FTZ R5, R177, R14, R198 ;  /* 0x0000000eb1057223 */ /* 0x000fe200000100c6 */
[----:B------:R-:W-:Y:S01]  /*b440*/  HMMA.16816.F32 R148, R124, R156, R148 ;  /* 0x0000009c7c94723c */ /* 0x000fe20000001894 */
[----:B------:R-:W-:Y:S02]  /*b450*/  FFMA.FTZ R4, R241, R13, R193 ;  /* 0x0000000df1047223 */ /* 0x000fe400000100c1 */
[----:B------:R-:W-:-:S02]  /*b460*/  FADD.FTZ R9, R197, R5 ;  /* 0x00000005c5097221 */ /* 0x000fc40000010000 */
        /* <DEDUP_REMOVED lines=49> */
[----:B------:R1:W-:Y:S04]  /*b780*/  STL [R1], R244 ;  /* 0x000000f401007387 */ /* 0x0003e80000100800 */
[----:B------:R1:W-:Y:S01]  /*b790*/  STL [R1+0x4], R245 ;  /* 0x000004f501007387 */ /* 0x0003e20000100800 */
[----:B------:R-:W-:Y:S05]  /*b7a0*/  @!P0 BRA `(.L_x_1123) ;  /* 0x00005ba000008947 */ /* 0x000fea0003800000 */
[----:B------:R-:W2:Y:S01]  /*b7b0*/  LDL.64 R178, [R1+0x40] ;  /* 0x0000400001b27983 */ /* 0x000ea20000100a00 */
        /* <DEDUP_REMOVED lines=16> */
[----:B------:R-:W-:Y:S02]  /*b8c0*/  LEA.HI.X R3, R4, R243, R3, 0x5, P1 ;  /* 0x000000f304037211 */ /* 0x000fe400008f2c03 */
        /* <DEDUP_REMOVED lines=33> */
[----:B--2---:R-:W2:Y:S04]  /*bae0*/  LDSM.16.M88.4 R8, [R210] ;  /* 0x00000000d208783b */ /* 0x004ea80000000200 */
[----:B------:R-:W-:Y:S04]  /*baf0*/  LDSM.16.M88.4 R28, [R219] ;  /* 0x00000000db1c783b */ /* 0x000fe80000000200 */
[----:B---3--:R-:W3:Y:S04]  /*bb00*/  LDSM.16.M88.4 R4, [R210+0x2000] ;  /* 0x00200000d204783b */ /* 0x008ee80000000200 */
[----:B------:R-:W4:Y:S04]  /*bb10*/  LDSM.16.M88.4 R16, [R212] ;  /* 0x00000000d410783b */ /* 0x000f280000000200 */
[----:B------:R-:W0:Y:S01]  /*bb20*/  LDGDEPBAR ;  /* 0x00000000000079af */ /* 0x000e220000000000 */
[----:B--2---:R-:W-:Y:S08]  /*bb30*/  HMMA.16816.F32 R200, R8, R24, RZ ;  /* 0x0000001808c8723c */ /* 0x004ff000000018ff */
[C---:B---3--:R-:W-:Y:S08]  /*bb40*/  HMMA.16816.F32 R184, R4.reuse, R20, RZ ;  /* 0x0000001404b8723c */ /* 0x048ff000000018ff */
        /* <DEDUP_REMOVED lines=8> */
[----:B------:R-:W2:Y:S04]  /*bbd0*/  LDSM.16.M88.4 R20, [R217+0x8800] ;  /* 0x00880000d914783b */ /* 0x000ea80000000200 */
[----:B------:R-:W3:Y:S03]  /*bbe0*/  LDSM.16.M88.4 R8, [R218] ;  /* 0x00000000da08783b */ /* 0x000ee60000000200 */
[C---:B------:R-:W-:Y:S08]  /*bbf0*/  HMMA.16816.F32 R232, R12.reuse, R32, R184 ;  /* 0x000000200ce8723c */ /* 0x040ff000000018b8 */
[C---:B------:R-:W-:Y:S08]  /*bc00*/  HMMA.16816.F32 R240, R12.reuse, R28, R196 ;  /* 0x0000001c0cf0723c */ /* 0x040ff000000018c4 */
[C---:B------:R-:W-:Y:S08]  /*bc10*/  HMMA.16816.F32 R236, R12.reuse, R30, R192 ;  /* 0x0000001e0cec723c */ /* 0x040ff000000018c0 */
[----:B------:R-:W-:Y:S01]  /*bc20*/  HMMA.16816.F32 R204, R12, R34, R180 ;  /* 0x000000220ccc723c */ /* 0x000fe200000018b4 */
[----:B------:R-:W-:Y:S07]  /*bc30*/  LDSM.16.M88.4 R12, [R216+0x2000] ;  /* 0x00200000d80c783b */ /* 0x000fee0000000200 */
[C---:B----4-:R-:W-:Y:S08]  /*bc40*/  HMMA.16816.F32 R200, R16.reuse, R28, R200 ;  /* 0x0000001c10c8723c */ /* 0x050ff000000018c8 */
[C---:B------:R-:W-:Y:S01]  /*bc50*/  HMMA.16816.F32 R192, R16.reuse, R30, R188 ;  /* 0x0000001e10c0723c */ /* 0x040fe200000018bc */
[----:B------:R-:W4:Y:S07]  /*bc60*/  LDSM.16.M88.4 R28, [R215+0x800] ;  /* 0x00080000d71c783b */ /* 0x000f2e0000000200 */
[C---:B------:R-:W-:Y:S08]  /*bc70*/  HMMA.16816.F32 R196, R16.reuse, R32, R176 ;  /* 0x0000002010c4723c */ /* 0x040ff000000018b0 */
[----:B------:R-:W-:Y:S01]  /*bc80*/  HMMA.16816.F32 R184, R16, R34, R140 ;  /* 0x0000002210b8723c */ /* 0x000fe2000000188c */
[----:B------:R-:W5:Y:S04]  /*bc90*/  LDSM.16.M88.4 R32, [R215] ;  /* 0x00000000d720783b */ /* 0x000f680000000200 */
[----:B------:R-:W1:Y:S03]  /*bca0*/  LDSM.16.M88.4 R16, [R216] ;  /* 0x00000000d810783b */ /* 0x000e660000000200 */
[C---:B--2---:R-:W-:Y:S08]  /*bcb0*/  HMMA.16816.F32 R140, R4.reuse, R20, R232 ;  /* 0x00000014048c723c */ /* 0x044ff000000018e8 */
[C---:B------:R-:W-:Y:S08]  /*bcc0*/  HMMA.16816.F32 R180, R4.reuse, R24, R240 ;  /* 0x0000001804b4723c */ /* 0x040ff000000018f0 */
[C---:B------:R-:W-:Y:S08]  /*bcd0*/  HMMA.16816.F32 R176, R4.reuse, R26, R236 ;  /* 0x0000001a04b0723c */ /* 0x040ff000000018ec */
[----:B------:R-:W-:Y:S01]  /*bce0*/  HMMA.16816.F32 R188, R4, R22, R204 ;  /* 0x0000001604bc723c */ /* 0x000fe200000018cc */
[----:B------:R-:W-:Y:S07]  /*bcf0*/  LDSM.16.M88.4 R4, [R210+0x6000] ;  /* 0x00600000d204783b */ /* 0x000fee0000000200 */
[C---:B---3--:R-:W-:Y:S08]  /*bd00*/  HMMA.16816.F32 R236, R8.reuse, R24, R200 ;  /* 0x0000001808ec723c */ /* 0x048ff000000018c8 */
[C---:B------:R-:W-:Y:S01]  /*bd10*/  HMMA.16816.F32 R232, R8.reuse, R26, R192 ;  /* 0x0000001a08e8723c */ /* 0x040fe200000018c0 */
[----:B------:R-:W-:Y:S07]  /*bd20*/  LDSM.16.M88.4 R24, [R208+0x9000] ;  /* 0x00900000d018783b */ /* 0x000fee0000000200 */
[C---:B------:R-:W-:Y:S08]  /*bd30*/  HMMA.16816.F32 R200, R8.reuse, R20, R196 ;  /* 0x0000001408c8723c */ /* 0x040ff000000018c4 */
[----:B------:R-:W-:Y:S01]  /*bd40*/  HMMA.16816.F32 R192, R8, R22, R184 ;  /* 0x0000001608c0723c */ /* 0x000fe200000018b8 */
[----:B------:R-:W2:Y:S04]  /*bd50*/  LDSM.16.M88.4 R20, [R208+0x9800] ;  /* 0x00980000d014783b */ /* 0x000ea80000000200 */
[----:B------:R-:W3:Y:S03]  /*bd60*/  LDSM.16.M88.4 R8, [R210+0x4000] ;  /* 0x00400000d208783b */ /* 0x000ee60000000200 */
[C---:B----4-:R-:W-:Y:S01]  /*bd70*/  HMMA.16816.F32 R196, R12.reuse, R28, R140 ;  /* 0x0000001c0cc4723c */ /* 0x050fe2000000188c */
[----:B------:R-:W-:Y:S07]  /*bd80*/  LDSM.16.M88.4 R140, [R221] ;  /* 0x00000000dd8c783b */ /* 0x000fee0000000200 */
[C---:B-----5:R-:W-:Y:S08]  /*bd90*/  HMMA.16816.F32 R240, R12.reuse, R32, R180 ;  /* 0x000000200cf0723c */ /* 0x060ff000000018b4 */
[C---:B------:R-:W-:Y:S08]  /*bda0*/  HMMA.16816.F32 R204, R12.reuse, R34, R176 ;  /* 0x000000220ccc723c */ /* 0x040ff000000018b0 */
[----:B------:R-:W-:Y:S01]  /*bdb0*/  HMMA.16816.F32 R188, R12, R30, R188 ;  /* 0x0000001e0cbc723c */ /* 0x000fe200000018bc */
[----:B------:R-:W4:Y:S07]  /*bdc0*/  LDSM.16.M88.4 R12, [R212+0x6000] ;  /* 0x00600000d40c783b */ /* 0x000f2e0000000200 */
[C---:B-1----:R-:W-:Y:S08]  /*bdd0*/  HMMA.16816.F32 R184, R16.reuse, R32, R236 ;  /* 0x0000002010b8723c */ /* 0x042ff000000018ec */
[C---:B------:R-:W-:Y:S01]  /*bde0*/  HMMA.16816.F32 R180, R16.reuse, R34, R232 ;  /* 0x0000002210b4723c */ /* 0x040fe200000018e8 */
[----:B------:R-:W1:Y:S07]  /*bdf0*/  LDSM.16.M88.4 R32, [R220] ;  /* 0x00000000dc20783b */ /* 0x000e6e0000000200 */
[C---:B------:R-:W-:Y:S08]  /*be00*/  HMMA.16816.F32 R176, R16.reuse, R28, R200 ;  /* 0x0000001c10b0723c */ /* 0x040ff000000018c8 */
[----:B------:R-:W-:Y:S01]  /*be10*/  HMMA.16816.F32 R28, R16, R30, R192 ;  /* 0x0000001e101c723c */ /* 0x000fe200000018c0 */
[----:B------:R-:W5:Y:S07]  /*be20*/  LDSM.16.M88.4 R16, [R212+0x4000] ;  /* 0x00400000d410783b */ /* 0x000f6e0000000200 */
        /* <DEDUP_REMOVED lines=8> */
[C---:B------:R-:W-:Y:S01]  /*beb0*/  HMMA.16816.F32 R180, R8.reuse, R22, R28 ;  /* 0x0000001608b4723c */ /* 0x040fe2000000181c */
[----:B------:R-:W2:Y:S07]  /*bec0*/  LDSM.16.M88.4 R28, [R217+0x9000] ;  /* 0x00900000d91c783b */ /* 0x000eae0000000200 */
[----:B------:R-:W-:Y:S08]  /*bed0*/  HMMA.16816.F32 R184, R8, R20, R176 ;  /* 0x0000001408b8723c */ /* 0x000ff000000018b0 */
[C---:B----4-:R-:W-:Y:S08]  /*bee0*/  HMMA.16816.F32 R176, R12.reuse, R140, R232 ;  /* 0x0000008c0cb0723c */ /* 0x050ff000000018e8 */
[C---:B------:R-:W-:Y:S08]  /*bef0*/  HMMA.16816.F32 R20, R12.reuse, R142, R204 ;  /* 0x0000008e0c14723c */ /* 0x040ff000000018cc */
[C---:B-1----:R-:W-:Y:S08]  /*bf00*/  HMMA.16816.F32 R8, R12.reuse, R32, R200 ;  /* 0x000000200c08723c */ /* 0x042ff000000018c8 */
[----:B------:R-:W-:Y:S01]  /*bf10*/  HMMA.16816.F32 R196, R12, R34, R196 ;  /* 0x000000220cc4723c */ /* 0x000fe200000018c4 */
[----:B------:R-:W1:Y:S07]  /*bf20*/  LDSM.16.M88.4 R12, [R218+0x4000] ;  /* 0x00400000da0c783b */ /* 0x000e6e0000000200 */
[C---:B-----5:R-:W-:Y:S08]  /*bf30*/  HMMA.16816.F32 R232, R16.reuse, R140, R192 ;  /* 0x0000008c10e8723c */ /* 0x060ff000000018c0 */
        /* <DEDUP_REMOVED lines=8> */
[----:B------:R-:W2:Y:S07]  /*bfc0*/  LDSM.16.M88.4 R8, [R216+0x6000] ;  /* 0x00600000d808783b */ /* 0x000eae0000000200 */
[----:B------:R-:W-:Y:S01]  /*bfd0*/  HMMA.16816.F32 R176, R4, R26, R196 ;  /* 0x0000001a04b0723c */ /* 0x000fe200000018c4 */
[----:B------:R-:W3:Y:S01]  /*bfe0*/  LDSM.16.M88.4 R4, [R216+0x4000] ;  /* 0x00400000d804783b */ /* 0x000ee20000000200 */
[----:B------:R-:W-:-:S06]  /*bff0*/  DEPBAR.LE SB0, 0x0 ;  /* 0x000080000000791a */ /* 0x000fcc0000000000 */
[C---:B-1----:R-:W-:Y:S08]  /*c000*/  HMMA.16816.F32 R140, R12.reuse, R28, R232 ;  /* 0x0000001c0c8c723c */ /* 0x042ff000000018e8 */
[C---:B------:R-:W-:Y:S08]  /*c010*/  HMMA.16816.F32 R32, R12.reuse, R30, R204 ;  /* 0x0000001e0c20723c */ /* 0x040ff000000018cc */
[C---:B------:R-:W-:Y:S08]  /*c020*/  HMMA.16816.F32 R28, R12.reuse, R24, R200 ;  /* 0x000000180c1c723c */ /* 0x040ff000000018c8 */
[----:B------:R-:W-:Y:S08]  /*c030*/  HMMA.16816.F32 R12, R12, R26, R192 ;  /* 0x0000001a0c0c723c */ /* 0x000ff000000018c0 */
[C---:B--2---:R-:W-:Y:S08]  /*c040*/  HMMA.16816.F32 R196, R8.reuse, R22, R184 ;  /* 0x0000001608c4723c */ /* 0x044ff000000018b8 */
[C---:B------:R-:W-:Y:S08]  /*c050*/  HMMA.16816.F32 R188, R8.reuse, R20, R188 ;  /* 0x0000001408bc723c */ /* 0x040ff000000018bc */
[C---:B------:R-:W-:Y:S08]  /*c060*/  HMMA.16816.F32 R200, R8.reuse, R16, R180 ;  /* 0x0000001008c8723c */ /* 0x040ff000000018b4 */
[----:B------:R-:W-:Y:S08]  /*c070*/  HMMA.16816.F32 R184, R8, R18, R176 ;  /* 0x0000001208b8723c */ /* 0x000ff000000018b0 */
[C---:B---3--:R-:W-:Y:S08]  /*c080*/  HMMA.16816.F32 R140, R4.reuse, R20, R140 ;  /* 0x00000014048c723c */ /* 0x048ff0000000188c */
        /* <DEDUP_REMOVED lines=51> */
.L_x_1132:
[----:B------:R-:W-:Y:S05]  /*c3c0*/  BSYNC B0 ;  /* 0x0000000000007941 */ /* 0x000fea0003800000 */
.L_x_1131:
[----:B------:R-:W0:Y:S02]  /*c3d0*/  LDGDEPBAR ;  /* 0x00000000000079af */ /* 0x000e240000000000 */
.L_x_1130:
        /* <DEDUP_REMOVED lines=12> */
[----:B------:R-:W-:Y:S02]  /*c4a0*/  ISETP.GE.AND P1, PT, R8, R230, PT ;  /* 0x000000e60800720c */ /* 0x000fe40003f26270 */
        /* <DEDUP_REMOVED lines=12> */
[-C--:B------:R-:W-:Y:S02]  /*c570*/  ISETP.LT.OR P1, PT, R7, R226.reuse, P1 ;  /* 0x000000e20700720c */ /* 0x080fe40000f21670 */
[----:B------:R-:W-:Y:S02]  /*c580*/  ISETP.LT.OR P5, PT, R6, R226, P5 ;  /* 0x000000e20600720c */ /* 0x000fe40002fa1670 */
[----:B------:R-:W-:Y:S02]  /*c590*/  FSEL R15, R33, -INF , !P4 ;  /* 0xff800000210f7808 */ /* 0x000fe40006000000 */
[----:B------:R-:W-:-:S02]  /*c5a0*/  ISETP.GE.AND P6, PT, R8, R231, PT ;  /* 0x000000e70800720c */ /* 0x000fc40003fc6270 */
[----:B------:R-:W-:Y:S02]  /*c5b0*/  ISETP.GE.AND P4, PT, R5, R231, PT ;  /* 0x000000e70500720c */ /* 0x000fe40003f86270 */
[----:B------:R-:W-:Y:S02]  /*c5c0*/  IADD3 R4, R0, 0x11, RZ ;  /* 0x0000001100047810 */ /* 0x000fe40007ffe0ff */
[----:B------:R-:W-:Y:S02]  /*c5d0*/  FSEL R20, R34, -INF , !P1 ;  /* 0xff80000022147808 */ /* 0x000fe40004800000 */
[----:B------:R-:W-:Y:S02]  /*c5e0*/  FSEL R23, R35, -INF , !P5 ;  /* 0xff80000023177808 */ /* 0x000fe40006800000 */
[-C--:B------:R-:W-:Y:S01]  /*c5f0*/  ISETP.LT.OR P6, PT, R8, R227.reuse, P6 ;  /* 0x000000e30800720c */ /* 0x080fe200037c1670 */
[----:B------:R-:W-:Y:S01]  /*c600*/  LDSM.16.MT88.4 R32, [R211+0xb000] ;  /* 0x00b00000d320783b */ /* 0x000fe20000004200 */
[----:B------:R-:W-:-:S02]  /*c610*/  ISETP.LT.OR P1, PT, R5, R227, P4 ;  /* 0x000000e30500720c */ /* 0x000fc40002721670 */
[----:B------:R-:W-:Y:S02]  /*c620*/  ISETP.GE.AND P5, PT, R5, R230, PT ;  /* 0x000000e60500720c */ /* 0x000fe40003fa6270 */
[----:B------:R-:W-:Y:S02]  /*c630*/  IADD3 R3, R0, 0x18, RZ ;  /* 0x0000001800037810 */ /* 0x000fe40007ffe0ff */
[----:B------:R-:W-:Y:S02]  /*c640*/  ISETP.GE.AND P4, PT, R4, R231, PT ;  /* 0x000000e70400720c */ /* 0x000fe40003f86270 */
[----:B------:R-:W-:Y:S02]  /*c650*/  FSEL R17, R141, -INF , !P6 ;  /* 0xff8000008d117808 */ /* 0x000fe40007000000 */
[----:B------:R-:W-:Y:S01]  /*c660*/  FSEL R177, R28, -INF , !P1 ;  /* 0xff8000001cb17808 */ /* 0x000fe20004800000 */
[----:B------:R-:W-:Y:S01]  /*c670*/  LDSM.16.MT88.4 R140, [R211+0xa000] ;  /* 0x00a00000d38c783b */ /* 0x000fe20000004200 */
[----:B------:R-:W-:-:S02]  /*c680*/  ISETP.LT.OR P5, PT, R5, R226, P5 ;  /* 0x000000e20500720c */ /* 0x000fc40002fa1670 */
[C---:B------:R-:W-:Y:S02]  /*c690*/  ISETP.GE.AND P1, PT, R4.reuse, R230, PT ;  /* 0x000000e60400720c */ /* 0x040fe40003f26270 */
[----:B------:R-:W-:Y:S02]  /*c6a0*/  ISETP.GE.AND P6, PT, R3, R231, PT ;  /* 0x000000e70300720c */ /* 0x000fe40003fc6270 */
[----:B------:R-:W-:Y:S02]  /*c6b0*/  ISETP.LT.OR P4, PT, R4, R227, P4 ;  /* 0x000000e30400720c */ /* 0x000fe40002781670 */
[----:B------:R-:W-:Y:S02]  /*c6c0*/  FMNMX.FTZ R9, R136, R10, !PT ;  /* 0x0000000a88097209 */ /* 0x000fe40007810000 */
[----:B------:R-:W-:Y:S02]  /*c6d0*/  IADD3 R2, R0, 0x19, RZ ;  /* 0x0000001900027810 */ /* 0x000fe40007ffe0ff */
[----:B------:R-:W-:-:S02]  /*c6e0*/  FSEL R182, R30, -INF , !P5 ;  /* 0xff8000001eb67808 */ /* 0x000fc40006800000 */
[----:B------:R-:W-:Y:S02]  /*c6f0*/  ISETP.LT.OR P1, PT, R4, R226, P1 ;  /* 0x000000e20400720c */ /* 0x000fe40000f21670 */
[----:B------:R-:W-:Y:S02]  /*c700*/  ISETP.LT.OR P5, PT, R3, R227, P6 ;  /* 0x000000e30300720c */ /* 0x000fe400037a1670 */
[----:B------:R-:W-:Y:S02]  /*c710*/  FSEL R178, R29, -INF , !P4 ;  /* 0xff8000001db27808 */ /* 0x000fe40006000000 */
[----:B------:R-:W-:Y:S02]  /*c720*/  FMNMX.FTZ R9, R17, R9, !PT ;  /* 0x0000000911097209 */ /* 0x000fe40007810000 */
[----:B------:R-:W-:Y:S02]  /*c730*/  ISETP.GE.AND P4, PT, R2, R231, PT ;  /* 0x000000e70200720c */ /* 0x000fe40003f86270 */
[----:B------:R-:W-:-:S02]  /*c740*/  FSEL R192, R31, -INF , !P1 ;  /* 0xff8000001fc07808 */ /* 0x000fc40004800000 */
[----:B------:R-:W-:Y:S01]  /*c750*/  FSEL R176, R24, -INF , !P5 ;  /* 0xff80000018b07808 */ /* 0x000fe20006800000 */
[----:B------:R-:W-:Y:S01]  /*c760*/  LDSM.16.MT88.4 R28, [R209+0xb000] ;  /* 0x00b00000d11c783b */ /* 0x000fe20000004200 */
[C---:B------:R-:W-:Y:S02]  /*c770*/  ISETP.GE.AND P1, PT, R0.reuse, R229, PT ;  /* 0x000000e50000720c */ /* 0x040fe40003f26270 */
[----:B------:R-:W-:Y:S02]  /*c780*/  ISETP.GE.AND P5, PT, R0, R228, PT ;  /* 0x000000e40000720c */ /* 0x000fe40003fa6270 */
[----:B------:R-:W-:Y:S02]  /*c790*/  FMNMX.FTZ R9, R16, R9, !PT ;  /* 0x0000000910097209 */ /* 0x000fe40007810000 */
[----:B------:R-:W-:Y:S02]  /*c7a0*/  ISETP.LT.OR P4, PT, R2, R227, P4 ;  /* 0x000000e30200720c */ /* 0x000fe40002781670 */
[----:B------:R-:W-:-:S02]  /*c7b0*/  ISETP.LT.OR P1, PT, R0, R225, P1 ;  /* 0x000000e10000720c */ /* 0x000fc40000f21670 */
[----:B------:R-:W-:Y:S02]  /*c7c0*/  ISETP.LT.OR P5, PT, R0, R224, P5 ;  /* 0x000000e00000720c */ /* 0x000fe40002fa1670 */
[----:B------:R-:W-:Y:S02]  /*c7d0*/  FMNMX.FTZ R0, R15, R9, !PT ;  /* 0x000000090f007209 */ /* 0x000fe40007810000 */
[----:B------:R-:W-:Y:S02]  /*c7e0*/  FSEL R179, R25, -INF , !P4 ;  /* 0xff80000019b37808 */ /* 0x000fe40006000000 */
[----:B------:R-:W-:Y:S02]  /*c7f0*/  ISETP.GE.AND P4, PT, R2, R230, PT ;  /* 0x000000e60200720c */ /* 0x000fe40003f86270 */
[----:B------:R-:W-:Y:S02]  /*c800*/  FMNMX.FTZ R0, R177, R0, !PT ;  /* 0x00000000b1007209 */ /* 0x000fe40007810000 */
[----:B------:R-:W-:-:S02]  /*c810*/  ISETP.GE.AND P6, PT, R3, R230, PT ;  /* 0x000000e60300720c */ /* 0x000fc40003fc6270 */
[----:B------:R-:W-:Y:S02]  /*c820*/  ISETP.LT.OR P4, PT, R2, R226, P4 ;  /* 0x000000e20200720c */ /* 0x000fe40002781670 */
[----:B------:R-:W-:Y:S02]  /*c830*/  FMNMX.FTZ R0, R178, R0, !PT ;  /* 0x00000000b2007209 */ /* 0x000fe40007810000 */
[----:B------:R-:W-:Y:S02]  /*c840*/  ISETP.LT.OR P6, PT, R3, R226, P6 ;  /* 0x000000e20300720c */ /* 0x000fe400037c1670 */
[----:B------:R-:W-:Y:S02]  /*c850*/  FSEL R183, R27, -INF , !P4 ;  /* 0xff8000001bb77808 */ /* 0x000fe40006000000 */
[----:B------:R-:W-:Y:S02]  /*c860*/  ISETP.GE.AND P4, PT, R8, R229, PT ;  /* 0x000000e50800720c */ /* 0x000fe40003f86270 */
[----:B------:R-:W-:-:S02]  /*c870*/  FMNMX.FTZ R0, R176, R0, !PT ;  /* 0x00000000b0007209 */ /* 0x000fc40007810000 */
[----:B------:R-:W-:Y:S02]  /*c880*/  FSEL R180, R26, -INF , !P6 ;  /* 0xff8000001ab47808 */ /* 0x000fe40007000000 */
[----:B------:R-:W-:Y:S02]  /*c890*/  ISETP.GE.AND P6, PT, R7, R229, PT ;  /* 0x000000e50700720c */ /* 0x000fe40003fc6270 */
[-C--:B------:R-:W-:Y:S02]  /*c8a0*/  ISETP.LT.OR P4, PT, R8, R225.reuse, P4 ;  /* 0x000000e10800720c */ /* 0x080fe40002781670 */
[----:B------:R-:W-:Y:S02]  /*c8b0*/  FMNMX.FTZ R0, R179, R0, !PT ;  /* 0x00000000b3007209 */ /* 0x000fe40007810000 */
[----:B------:R-:W-:Y:S02]  /*c8c0*/  ISETP.LT.OR P6, PT, R7, R225, P6 ;  /* 0x000000e10700720c */ /* 0x000fe400037c1670 */
[----:B------:R-:W-:Y:S01]  /*c8d0*/  FSEL R19, R189, -INF , !P4 ;  /* 0xff800000bd137808 */ /* 0x000fe20006000000 */
[----:B------:R-:W1:Y:S01]  /*c8e0*/  SHFL.BFLY PT, R14, R0, 0x2, 0x1f ;  /* 0x0c401f00000e7f89 */ /* 0x000e6200000e0000 */
[----:B------:R-:W-:-:S02]  /*c8f0*/  ISETP.GE.AND P4, PT, R5, R229, PT ;  /* 0x000000e50500720c */ /* 0x000fc40003f86270 */
[----:B------:R-:W-:Y:S02]  /*c900*/  FSEL R18, R196, -INF , !P6 ;  /* 0xff800000c4127808 */ /* 0x000fe40007000000 */
[----:B------:R-:W-:Y:S02]  /*c910*/  ISETP.GE.AND P6, PT, R4, R229, PT ;  /* 0x000000e50400720c */ /* 0x000fe40003fc6270 */
[----:B------:R-:W-:Y:S02]  /*c920*/  ISETP.LT.OR P4, PT, R5, R225, P4 ;  /* 0x000000e10500720c */ /* 0x000fe40002781670 */
[----:B------:R-:W-:Y:S02]  /*c930*/  FSEL R12, R188, -INF , !P1 ;  /* 0xff800000bc0c7808 */ /* 0x000fe40004800000 */
[----:B------:R-:W-:Y:S02]  /*c940*/  ISETP.GE.AND P1, PT, R6, R229, PT ;  /* 0x000000e50600720c */ /* 0x000fe40003f26270 */
[----:B------:R-:W-:-:S02]  /*c950*/  ISETP.LT.OR P6, PT, R4, R225, P6 ;  /* 0x000000e10400720c */ /* 0x000fc400037c1670 */
[----:B------:R-:W-:Y:S02]  /*c960*/  FSEL R181, R200, -INF , !P4 ;  /* 0xff800000c8b57808 */ /* 0x000fe40006000000 */
[----:B------:R-:W-:Y:S02]  /*c970*/  ISETP.GE.AND P4, PT, R8, R228, PT ;  /* 0x000000e40800720c */ /* 0x000fe40003f86270 */
[----:B------:R-:W-:Y:S02]  /*c980*/  ISETP.LT.OR P1, PT, R6, R225, P1 ;  /* 0x000000e10600720c */ /* 0x000fe40000f21670 */
[----:B------:R-:W-:Y:S02]  /*c990*/  FSEL R188, R201, -INF , !P6 ;  /* 0xff800000c9bc7808 */ /* 0x000fe40007000000 */
[----:B------:R-:W-:Y:S02]  /*c9a0*/  ISETP.GE.AND P6, PT, R2, R229, PT ;  /* 0x000000e50200720c */ /* 0x000fe40003fc6270 */
[----:B------:R-:W-:-:S02]  /*c9b0*/  ISETP.LT.OR P4, PT, R8, R224, P4 ;  /* 0x000000e00800720c */ /* 0x000fc40002781670 */
[----:B------:R-:W-:Y:S02]  /*c9c0*/  FMNMX.FTZ R8, R134, R12, !PT ;  /* 0x0000000c86087209 */ /* 0x000fe40007810000 */
[----:B------:R-:W-:Y:S02]  /*c9d0*/  FSEL R22, R197, -INF , !P1 ;  /* 0xff800000c5167808 */ /* 0x000fe40004800000 */
[----:B------:R-:W-:Y:S02]  /*c9e0*/  ISETP.GE.AND P1, PT, R3, R229, PT ;  /* 0x000000e50300720c */ /* 0x000fe40003f26270 */
[-C--:B------:R-:W-:Y:S02]  /*c9f0*/  ISETP.LT.OR P6, PT, R2, R225.reuse, P6 ;  /* 0x000000e10200720c */ /* 0x080fe400037c1670 */
[----:B------:R-:W-:Y:S02]  /*ca00*/  FMNMX.FTZ R8, R19, R8, !PT ;  /* 0x0000000813087209 */ /* 0x000fe40007810000 */
[----:B------:R-:W-:-:S02]  /*ca10*/  ISETP.LT.OR P1, PT, R3, R225, P1 ;  /* 0x000000e10300720c */ /* 0x000fc40000f21670 */
[----:B------:R-:W-:Y:S02]  /*ca20*/  FSEL R185, R185, -INF , !P6 ;  /* 0xff800000b9b97808 */ /* 0x000fe40007000000 */
[----:B------:R-:W-:Y:S02]  /*ca30*/  ISETP.GE.AND P6, PT, R6, R228, PT ;  /* 0x000000e40600720c */ /* 0x000fe40003fc6270 */
[----:B------:R-:W-:Y:S02]  /*ca40*/  FMNMX.FTZ R11, R18, R8, !PT ;  /* 0x00000008120b7209 */ /* 0x000fe40007810000 */
[----:B------:R-:W-:Y:S02]  /*ca50*/  FSEL R189, R184, -INF , !P1 ;  /* 0xff800000b8bd7808 */ /* 0x000fe40004800000 */
[----:B------:R-:W-:Y:S02]  /*ca60*/  ISETP.GE.AND P1, PT, R7, R228, PT ;  /* 0x000000e40700720c */ /* 0x000fe40003f26270 */
[----:B-1----:R-:W-:-:S02]  /*ca70*/  FMNMX.FTZ R8, R0, R14, !PT ;  /* 0x0000000e00087209 */ /* 0x002fc40007810000 */
[-C--:B------:R-:W-:Y:S02]  /*ca80*/  ISETP.LT.OR P6, PT, R6, R224.reuse, P6 ;  /* 0x000000e00600720c */ /* 0x080fe400037c1670 */
[----:B------:R-:W-:Y:S01]  /*ca90*/  FMNMX.FTZ R0, R22, R11, !PT ;  /* 0x0000000b16007209 */ /* 0x000fe20007810000 */
[----:B------:R-:W1:Y:S01]  /*caa0*/  SHFL.BFLY PT, R26, R8, 0x1, 0x1f ;  /* 0x0c201f00081a7f89 */ /* 0x000e6200000e0000 */
[----:B------:R-:W-:Y:S02]  /*cab0*/  FMNMX.FTZ R9, R135, R13, !PT ;  /* 0x0000000d87097209 */ /* 0x000fe40007810000 */
[----:B------:R-:W-:Y:S02]  /*cac0*/  FSEL R6, R190, -INF , !P5 ;  /* 0xff800000be067808 */ /* 0x000fe40006800000 */
[----:B------:R-:W-:Y:S02]  /*cad0*/  ISETP.LT.OR P1, PT, R7, R224, P1 ;  /* 0x000000e00700720c */ /* 0x000fe40000f21670 */
[----:B------:R-:W-:-:S02]  /*cae0*/  FMNMX.FTZ R7, R181, R0, !PT ;  /* 0x00000000b5077209 */ /* 0x000fc40007810000 */
[----:B------:R-:W-:Y:S02]  /*caf0*/  FMNMX.FTZ R9, R21, R9, !PT ;  /* 0x0000000915097209 */ /* 0x000fe40007810000 */
[----:B------:R-:W-:Y:S02]  /*cb00*/  FSEL R14, R191, -INF , !P4 ;  /* 0xff800000bf0e7808 */ /* 0x000fe40006000000 */
[----:B------:R-:W-:Y:S02]  /*cb10*/  FMNMX.FTZ R0, R137, R6, !PT ;  /* 0x0000000689007209 */ /* 0x000fe40007810000 */
[----:B------:R-:W-:Y:S02]  /*cb20*/  ISETP.GE.AND P5, PT, R5, R228, PT ;  /* 0x000000e40500720c */ /* 0x000fe40003fa6270 */
[----:B------:R-:W-:Y:S02]  /*cb30*/  FMNMX.FTZ R9, R20, R9, !PT ;  /* 0x0000000914097209 */ /* 0x000fe40007810000 */
[----:B------:R-:W-:-:S02]  /*cb40*/  FSEL R11, R198, -INF , !P1 ;  /* 0xff800000c60b7808 */ /* 0x000fc40004800000 */
[----:B------:R-:W-:Y:S02]  /*cb50*/  FMNMX.FTZ R0, R14, R0, !PT ;  /* 0x000000000e007209 */ /* 0x000fe40007810000 */
[----:B------:R-:W-:Y:S02]  /*cb60*/  ISETP.GE.AND P4, PT, R4, R228, PT ;  /* 0x000000e40400720c */ /* 0x000fe40003f86270 */
[----:B------:R-:W-:Y:S02]  /*cb70*/  ISETP.LT.OR P5, PT, R5, R224, P5 ;  /* 0x000000e00500720c */ /* 0x000fe40002fa1670 */
[----:B------:R-:W-:Y:S02]  /*cb80*/  FMNMX.FTZ R5, R188, R7, !PT ;  /* 0x00000007bc057209 */ /* 0x000fe40007810000 */
[----:B------:R-:W-:Y:S02]  /*cb90*/  ISETP.GE.AND P1, PT, R3, R228, PT ;  /* 0x000000e40300720c */ /* 0x000fe40003f26270 */
[----:B------:R-:W-:-:S02]  /*cba0*/  FMNMX.FTZ R9, R23, R9, !PT ;  /* 0x0000000917097209 */ /* 0x000fc40007810000 */
[----:B------:R-:W-:Y:S02]  /*cbb0*/  FSEL R7, R199, -INF , !P6 ;  /* 0xff800000c7077808 */ /* 0x000fe40007000000 */
[----:B------:R-:W-:Y:S02]  /*cbc0*/  FMNMX.FTZ R0, R11, R0, !PT ;  /* 0x000000000b007209 */ /* 0x000fe40007810000 */
[-C--:B------:R-:W-:Y:S02]  /*cbd0*/  ISETP.LT.OR P4, PT, R4, R224.reuse, P4 ;  /* 0x000000e00400720c */ /* 0x080fe40002781670 */
[----:B------:R-:W-:Y:S02]  /*cbe0*/  ISETP.LT.OR P1, PT, R3, R224, P1 ;  /* 0x000000e00300720c */ /* 0x000fe40000f21670 */
[----:B------:R-:W-:Y:S02]  /*cbf0*/  FMNMX.FTZ R9, R182, R9, !PT ;  /* 0x00000009b6097209 */ /* 0x000fe40007810000 */
[----:B------:R-:W-:-:S02]  /*cc00*/  FSEL R184, R202, -INF , !P5 ;  /* 0xff800000cab87808 */ /* 0x000fc40006800000 */
[----:B------:R-:W-:Y:S02]  /*cc10*/  FMNMX.FTZ R3, R7, R0, !PT ;  /* 0x0000000007037209 */ /* 0x000fe40007810000 */
[----:B------:R-:W-:Y:S02]  /*cc20*/  FSEL R190, R203, -INF , !P4 ;  /* 0xff800000cbbe7808 */ /* 0x000fe40006000000 */
[----:B------:R-:W-:Y:S02]  /*cc30*/  ISETP.GE.AND P4, PT, R2, R228, PT ;  /* 0x000000e40200720c */ /* 0x000fe40003f86270 */
[----:B------:R-:W-:Y:S02]  /*cc40*/  FMNMX.FTZ R9, R192, R9, !PT ;  /* 0x00000009c0097209 */ /* 0x000fe40007810000 */
[----:B------:R-:W-:Y:S02]  /*cc50*/  FMNMX.FTZ R5, R189, R5, !PT ;  /* 0x00000005bd057209 */ /* 0x000fe40007810000 */
[----:B------:R-:W-:-:S02]  /*cc60*/  FMNMX.FTZ R3, R184, R3, !PT ;  /* 0x00000003b8037209 */ /* 0x000fc40007810000 */
[----:B------:R-:W-:Y:S02]  /*cc70*/  ISETP.LT.OR P4, PT, R2, R224, P4 ;  /* 0x000000e00200720c */ /* 0x000fe40002781670 */
[----:B------:R-:W-:Y:S02]  /*cc80*/  FMNMX.FTZ R9, R180, R9, !PT ;  /* 0x00000009b4097209 */ /* 0x000fe40007810000 */
[----:B------:R-:W-:Y:S02]  /*cc90*/  FMNMX.FTZ R5, R185, R5, !PT ;  /* 0x00000005b9057209 */ /* 0x000fe40007810000 */
[----:B------:R-:W-:Y:S02]  /*cca0*/  FSEL R186, R186, -INF , !P1 ;  /* 0xff800000baba7808 */ /* 0x000fe40004800000 */
[----:B------:R-:W-:Y:S01]  /*ccb0*/  FMNMX.FTZ R2, R190, R3, !PT ;  /* 0x00000003be027209 */ /* 0x000fe20007810000 */
[----:B------:R-:W2:Y:S01]  /*ccc0*/  SHFL.BFLY PT, R25, R5, 0x2, 0x1f ;  /* 0x0c401f0005197f89 */ /* 0x000ea200000e0000 */
[----:B------:R-:W-:-:S02]  /*ccd0*/  FMNMX.FTZ R9, R183, R9, !PT ;  /* 0x00000009b7097209 */ /* 0x000fc40007810000 */
[----:B------:R-:W-:Y:S02]  /*cce0*/  FSEL R187, R187, -INF , !P4 ;  /* 0xff800000bbbb7808 */ /* 0x000fe40006000000 */
[----:B------:R-:W-:Y:S01]  /*ccf0*/  FMNMX.FTZ R2, R186, R2, !PT ;  /* 0x00000002ba027209 */ /* 0x000fe20007810000 */
[----:B------:R-:W3:Y:S01]  /*cd00*/  SHFL.BFLY PT, R24, R9, 0x2, 0x1f ;  /* 0x0c401f0009187f89 */ /* 0x000ee200000e0000 */
[----:B-1----:R-:W-:Y:S02]  /*cd10*/  FMNMX.FTZ R239, R8, R26, !PT ;  /* 0x0000001a08ef7209 */ /* 0x002fe40007810000 */
[----:B------:R-:W-:Y:S02]  /*cd20*/  FMNMX.FTZ R4, R187, R2, !PT ;  /* 0x00000002bb047209 */ /* 0x000fe40007810000 */
[C---:B------:R-:W-:Y:S01]  /*cd30*/  FSETP.NEU.FTZ.AND P6, PT, R239.reuse, -INF , PT ;  /* 0xff800000ef00780b */ /* 0x040fe20003fdd000 */
[----:B------:R-:W-:Y:S02]  /*cd40*/  FMUL.FTZ R3, R239, c[0x0][0x23c] ;  /* 0x00008f00ef037a20 */ /* 0x000fe40000410000 */
[----:B------:R-:W1:Y:S03]  /*cd50*/  SHFL.BFLY PT, R8, R4, 0x2, 0x1f ;  /* 0x0c401f0004087f89 */ /* 0x000e6600000e0000 */
[----:B------:R-:W-:-:S05]  /*cd60*/  FSEL R3, R3, RZ, P6 ;  /* 0x000000ff03037208 */ /* 0x000fca0003000000 */
[--C-:B------:R-:W-:Y:S01]  /*cd70*/  FFMA.FTZ R15, R15, c[0x0][0x23c], -R3.reuse ;  /* 0x00008f000f0f7a23 */ /* 0x100fe20000010803 */
[----:B--2---:R-:W-:Y:S01]  /*cd80*/  FMNMX.FTZ R5, R5, R25, !PT ;  /* 0x0000001905057209 */ /* 0x004fe20007810000 */
[--C-:B------:R-:W-:Y:S02]  /*cd90*/  FFMA.FTZ R16, R16, c[0x0][0x23c], -R3.reuse ;  /* 0x00008f0010107a23 */ /* 0x100fe40000010803 */
[----:B------:R-:W-:Y:S01]  /*cda0*/  MUFU.EX2 R207, R15 ;  /* 0x0000000f00cf7308 */ /* 0x000fe20000000800 */
[--C-:B------:R-:W-:Y:S02]  /*cdb0*/  FFMA.FTZ R10, R10, c[0x0][0x23c], -R3.reuse ;  /* 0x00008f000a0a7a23 */ /* 0x100fe40000010803 */
[----:B------:R-:W-:Y:S01]  /*cdc0*/  FFMA.FTZ R17, R17, c[0x0][0x23c], -R3 ;  /* 0x00008f0011117a23 */ /* 0x000fe20000010803 */
[----:B---3--:R-:W-:Y:S02]  /*cdd0*/  FMNMX.FTZ R0, R9, R24, !PT ;  /* 0x0000001809007209 */ /* 0x008fe40007810000 */
[----:B------:R-:W2:Y:S02]  /*cde0*/  SHFL.BFLY PT, R9, R5, 0x1, 0x1f ;  /* 0x0c201f0005097f89 */ /* 0x000ea400000e0000 */
[----:B------:R-:W3:Y:S02]  /*cdf0*/  MUFU.EX2 R204, R16 ;  /* 0x0000001000cc7308 */ /* 0x000ee40000000800 */
[----:B------:R-:W4:Y:S01]  /*ce00*/  SHFL.BFLY PT, R24, R0, 0x1, 0x1f ;  /* 0x0c201f0000187f89 */ /* 0x000f2200000e0000 */
[----:B-1----:R-:W-:-:S05]  /*ce10*/  FMNMX.FTZ R4, R4, R8, !PT ;  /* 0x0000000804047209 */ /* 0x002fca0007810000 */
[----:B------:R3:W-:Y:S01]  /*ce20*/  MUFU.EX2 R206, R10 ;  /* 0x0000000a00ce7308 */ /* 0x0007e20000000800 */
[----:B------:R-:W1:Y:S07]  /*ce30*/  SHFL.BFLY PT, R8, R4, 0x1, 0x1f ;  /* 0x0c201f0004087f89 */ /* 0x000e6e00000e0000 */
[----:B------:R-:W5:Y:S01]  /*ce40*/  MUFU.EX2 R205, R17 ;  /* 0x0000001100cd7308 */ /* 0x000f620000000800 */
[----:B--2---:R-:W-:Y:S02]  /*ce50*/  FMNMX.FTZ R237, R5, R9, !PT ;  /* 0x0000000905ed7209 */ /* 0x004fe40007810000 */
[----:B---3--:R-:W-:-:S02]  /*ce60*/  F2FP.PACK_AB R10, R207, R204 ;  /* 0x000000cccf0a723e */ /* 0x008fc400000000ff */
[----:B----4-:R-:W-:Y:S01]  /*ce70*/  FMNMX.FTZ R238, R0, R24, !PT ;  /* 0x0000001800ee7209 */ /* 0x010fe20007810000 */
[C---:B------:R-:W-:Y:S01]  /*ce80*/  FMUL.FTZ R0, R237.reuse, c[0x0][0x23c] ;  /* 0x00008f00ed007a20 */ /* 0x040fe20000410000 */
[----:B------:R-:W-:Y:S01]  /*ce90*/  FSETP.NEU.FTZ.AND P4, PT, R237, -INF , PT ;  /* 0xff800000ed00780b */ /* 0x000fe20003f9d000 */
[----:B------:R-:W-:Y:S01]  /*cea0*/  LDSM.16.MT88.4 R24, [R213+0xb000] ;  /* 0x00b00000d518783b */ /* 0x000fe20000004200 */
[C---:B------:R-:W-:Y:S01]  /*ceb0*/  FSETP.NEU.FTZ.AND P5, PT, R238.reuse, -INF , PT ;  /* 0xff800000ee00780b */ /* 0x040fe20003fbd000 */
[----:B------:R-:W-:Y:S01]  /*cec0*/  FMUL.FTZ R2, R238, c[0x0][0x23c] ;  /* 0x00008f00ee027a20 */ /* 0x000fe20000410000 */
[----:B------:R-:W-:Y:S02]  /*ced0*/  FSEL R0, R0, RZ, P4 ;  /* 0x000000ff00007208 */ /* 0x000fe40002000000 */
[----:B-1----:R-:W-:Y:S02]  /*cee0*/  FMNMX.FTZ R236, R4, R8, !PT ;  /* 0x0000000804ec7209 */ /* 0x002fe40007810000 */
[----:B------:R-:W-:Y:S01]  /*cef0*/  FSEL R4, R239, RZ, P6 ;  /* 0x000000ffef047208 */ /* 0x000fe20003000000 */
[--C-:B------:R-:W-:Y:S01]  /*cf00*/  FFMA.FTZ R12, R12, c[0x0][0x23c], -R0.reuse ;  /* 0x00008f000c0c7a23 */ /* 0x100fe20000010800 */
[----:B------:R-:W-:Y:S01]  /*cf10*/  FSETP.NEU.FTZ.AND P1, PT, R236, -INF , PT ;  /* 0xff800000ec00780b */ /* 0x000fe20003f3d000 */
[----:B------:R-:W-:Y:S01]  /*cf20*/  FFMA.FTZ R19, R19, c[0x0][0x23c], -R0 ;  /* 0x00008f0013137a23 */ /* 0x000fe20000010800 */
[----:B------:R-:W-:Y:S01]  /*cf30*/  FSEL R2, R2, RZ, P5 ;  /* 0x000000ff02027208 */ /* 0x000fe20002800000 */
[----:B------:R-:W-:Y:S01]  /*cf40*/  FADD.FTZ R5, R136, -R4 ;  /* 0x8000000488057221 */ /* 0x000fe20000010000 */
[----:B------:R-:W-:Y:S01]  /*cf50*/  FSEL R4, R238, RZ, P5 ;  /* 0x000000ffee047208 */ /* 0x000fe20002800000 */
[----:B------:R1:W-:Y:S01]  /*cf60*/  MUFU.EX2 R197, R12 ;  /* 0x0000000c00c57308 */ /* 0x0003e20000000800 */
[----:B------:R-:W-:Y:S01]  /*cf70*/  FFMA.FTZ R18, R18, c[0x0][0x23c], -R0 ;  /* 0x00008f0012127a23 */ /* 0x000fe20000010800 */
[----:B-----5:R-:W-:Y:S01]  /*cf80*/  F2FP.PACK_AB R8, R205, R206 ;  /* 0x000000cecd08723e */ /* 0x020fe200000000ff */
[----:B------:R-:W-:-:S02]  /*cf90*/  FMUL.FTZ R5, R5, c[0x0][0x23c] ;  /* 0x00008f0005057a20 */ /* 0x000fc40000410000 */
[----:B------:R-:W-:Y:S02]  /*cfa0*/  FADD.FTZ R4, R135, -R4 ;  /* 0x8000000487047221 */ /* 0x000fe40000010000 */
[----:B------:R-:W-:Y:S01]  /*cfb0*/  FFMA.FTZ R13, R13, c[0x0][0x23c], -R2 ;  /* 0x00008f000d0d7a23 */ /* 0x000fe20000010802 */
[----:B------:R-:W2:Y:S01]  /*cfc0*/  MUFU.EX2 R16, R5 ;  /* 0x0000000500107308 */ /* 0x000ea20000000800 */
[----:B------:R-:W-:Y:S01]  /*cfd0*/  FMUL.FTZ R15, R4, c[0x0][0x23c] ;  /* 0x00008f00040f7a20 */ /* 0x000fe20000410000 */
[----:B------:R-:W-:Y:S01]  /*cfe0*/  FSEL R4, R236, RZ, P1 ;  /* 0x000000ffec047208 */ /* 0x000fe20000800000 */
[----:B------:R-:W-:Y:S02]  /*cff0*/  FFMA.FTZ R22, R22, c[0x0][0x23c], -R0 ;  /* 0x00008f0016167a23 */ /* 0x000fe40000010800 */
[----:B------:R-:W-:Y:S02]  /*d000*/  FFMA.FTZ R21, R21, c[0x0][0x23c], -R2 ;  /* 0x00008f0015157a23 */ /* 0x000fe40000010802 */
[----:B------:R-:W-:Y:S01]  /*d010*/  FADD.FTZ R4, R137, -R4 ;  /* 0x8000000489047221 */ /* 0x000fe20000010000 */
[----:B------:R-:W-:Y:S01]  /*d020*/  MUFU.EX2 R201, R13 ;  /* 0x0000000d00c97308 */ /* 0x000fe20000000800 */
[----:B-1----:R-:W-:Y:S01]  /*d030*/  FMUL.FTZ R12, R236, c[0x0][0x23c] ;  /* 0x00008f00ec0c7a20 */ /* 0x002fe20000410000 */
[----:B------:R-:W1:Y:S01]  /*d040*/  LDSM.16.MT88.4 R136, [R214+0xa000] ;  /* 0x00a00000d688783b */ /* 0x000e620000004200 */
[----:B------:R-:W-:-:S02]  /*d050*/  FMUL.FTZ R4, R4, c[0x0][0x23c] ;  /* 0x00008f0004047a20 */ /* 0x000fc40000410000 */
[--C-:B------:R-:W-:Y:S01]  /*d060*/  FFMA.FTZ R20, R20, c[0x0][0x23c], -R2.reuse ;  /* 0x00008f0014147a23 */ /* 0x100fe20000010802 */
[----:B------:R-:W-:Y:S01]  /*d070*/  FSEL R12, R12, RZ, P1 ;  /* 0x000000ff0c0c7208 */ /* 0x000fe20000800000 */
[----:B------:R-:W-:Y:S01]  /*d080*/  FFMA.FTZ R23, R23, c[0x0][0x23c], -R2 ;  /* 0x00008f0017177a23 */ /* 0x000fe20000010802 */
[----:B------:R-:W-:Y:S01]  /*d090*/  MUFU.EX2 R196, R19 ;  /* 0x0000001300c47308 */ /* 0x000fe20000000800 */
[----:B--2---:R-:W-:Y:S02]  /*d0a0*/  FMUL.FTZ R36, R36, R16 ;  /* 0x0000001024247220 */ /* 0x004fe40000410000 */
[--C-:B------:R-:W-:Y:S02]  /*d0b0*/  FFMA.FTZ R6, R6, c[0x0][0x23c], -R12.reuse ;  /* 0x00008f0006067a23 */ /* 0x100fe4000001080c */
[--C-:B------:R-:W-:Y:S02]  /*d0c0*/  FFMA.FTZ R14, R14, c[0x0][0x23c], -R12.reuse ;  /* 0x00008f000e0e7a23 */ /* 0x100fe4000001080c */
[--C-:B------:R-:W-:Y:S01]  /*d0d0*/  FFMA.FTZ R11, R11, c[0x0][0x23c], -R12.reuse ;  /* 0x00008f000b0b7a23 */ /* 0x100fe2000001080c */
[----:B------:R2:W-:Y:S01]  /*d0e0*/  MUFU.EX2 R191, R6 ;  /* 0x0000000600bf7308 */ /* 0x0005e20000000800 */
[----:B------:R-:W-:-:S02]  /*d0f0*/  FFMA.FTZ R7, R7, c[0x0][0x23c], -R12 ;  /* 0x00008f0007077a23 */ /* 0x000fc4000001080c */
[-C--:B------:R-:W-:Y:S02]  /*d100*/  FMUL.FTZ R37, R37, R16.reuse ;  /* 0x0000001025257220 */ /* 0x080fe40000410000 */
[-C--:B------:R-:W-:Y:S02]  /*d110*/  FMUL.FTZ R144, R144, R16.reuse ;  /* 0x0000001090907220 */ /* 0x080fe40000410000 */
[-C--:B------:R-:W-:Y:S01]  /*d120*/  FMUL.FTZ R145, R145, R16.reuse ;  /* 0x0000001091917220 */ /* 0x080fe20000410000 */
[----:B------:R-:W-:Y:S01]  /*d130*/  MUFU.EX2 R193, R14 ;  /* 0x0000000e00c17308 */ /* 0x000fe20000000800 */
[-C--:B------:R-:W-:Y:S02]  /*d140*/  FMUL.FTZ R48, R48, R16.reuse ;  /* 0x0000001030307220 */ /* 0x080fe40000410000 */
[-C--:B------:R-:W-:Y:S02]  /*d150*/  FMUL.FTZ R49, R49, R16.reuse ;  /* 0x0000001031317220 */ /* 0x080fe40000410000 */
[----:B------:R-:W-:-:S02]  /*d160*/  FMUL.FTZ R156, R156, R16 ;  /* 0x000000109c9c7220 */ /* 0x000fc40000410000 */
[-C--:B------:R-:W-:Y:S01]  /*d170*/  FMUL.FTZ R157, R157, R16.reuse ;  /* 0x000000109d9d7220 */ /* 0x080fe20000410000 */
[----:B--2---:R-:W-:Y:S01]  /*d180*/  FSEL R6, R237, RZ, P4 ;  /* 0x000000ffed067208 */ /* 0x004fe20002000000 */
[----:B------:R-:W-:Y:S01]  /*d190*/  MUFU.EX2 R198, R18 ;  /* 0x0000001200c67308 */ /* 0x000fe20000000800 */
[-C--:B------:R-:W-:Y:S02]  /*d1a0*/  FMUL.FTZ R52, R52, R16.reuse ;  /* 0x0000001034347220 */ /* 0x080fe40000410000 */
[----:B------:R-:W-:Y:S02]  /*d1b0*/  FMUL.FTZ R53, R53, R16 ;  /* 0x0000001035357220 */ /* 0x000fe40000410000 */
[----:B------:R-:W-:Y:S02]  /*d1c0*/  FADD.FTZ R5, R134, -R6 ;  /* 0x8000000686057221 */ /* 0x000fe40000010000 */
[----:B------:R-:W2:Y:S01]  /*d1d0*/  LDSM.16.MT88.4 R132, [R213+0xa000] ;  /* 0x00a00000d584783b */ /* 0x000ea20000004200 */
[----:B------:R-:W3:Y:S01]  /*d1e0*/  MUFU.EX2 R199, R22 ;  /* 0x0000001600c77308 */ /* 0x000ee20000000800 */
[----:B------:R-:W-:-:S02]  /*d1f0*/  FMUL.FTZ R5, R5, c[0x0][0x23c] ;  /* 0x00008f0005057a20 */ /* 0x000fc40000410000 */
[-C--:B------:R-:W-:Y:S02]  /*d200*/  FMUL.FTZ R160, R160, R16.reuse ;  /* 0x00000010a0a07220 */ /* 0x080fe40000410000 */
[-C--:B------:R-:W-:Y:S02]  /*d210*/  FMUL.FTZ R161, R161, R16.reuse ;  /* 0x00000010a1a17220 */ /* 0x080fe40000410000 */
[-C--:B------:R-:W-:Y:S01]  /*d220*/  FMUL.FTZ R172, R172, R16.reuse ;  /* 0x00000010acac7220 */ /* 0x080fe20000410000 */
[----:B------:R-:W-:Y:S01]  /*d230*/  MUFU.EX2 R195, R11 ;  /* 0x0000000b00c37308 */ /* 0x000fe20000000800 */
[-C--:B------:R-:W-:Y:S02]  /*d240*/  FMUL.FTZ R173, R173, R16.reuse ;  /* 0x00000010adad7220 */ /* 0x080fe40000410000 */
[-C--:B------:R-:W-:Y:S02]  /*d250*/  FMUL.FTZ R68, R68, R16.reuse ;  /* 0x0000001044447220 */ /* 0x080fe40000410000 */
[----:B------:R-:W-:-:S02]  /*d260*/  FMUL.FTZ R69, R69, R16 ;  /* 0x0000001045457220 */ /* 0x000fc40000410000 */
[----:B------:R-:W-:Y:S01]  /*d270*/  FMUL.FTZ R80, R80, R16 ;  /* 0x0000001050507220 */ /* 0x000fe20000410000 */
[----:B------:R-:W4:Y:S01]  /*d280*/  MUFU.EX2 R194, R7 ;  /* 0x0000000700c27308 */ /* 0x000f220000000800 */
[----:B---3--:R-:W-:Y:S01]  /*d290*/  F2FP.PACK_AB R6, R199, R198 ;  /* 0x000000c6c706723e */ /* 0x008fe200000000ff */
[-C--:B------:R-:W-:Y:S02]  /*d2a0*/  FMUL.FTZ R81, R81, R16.reuse ;  /* 0x0000001051517220 */ /* 0x080fe40000410000 */
[-C--:B------:R-:W-:Y:S02]  /*d2b0*/  FMUL.FTZ R84, R84, R16.reuse ;  /* 0x0000001054547220 */ /* 0x080fe40000410000 */
[-C--:B------:R-:W-:Y:S02]  /*d2c0*/  FMUL.FTZ R85, R85, R16.reuse ;  /* 0x0000001055557220 */ /* 0x080fe40000410000 */
[----:B------:R3:W5:Y:S01]  /*d2d0*/  MUFU.EX2 R14, R5 ;  /* 0x00000005000e7308 */ /* 0x0007620000000800 */
[----:B------:R-:W-:-:S02]  /*d2e0*/  FMUL.FTZ R64, R64, R16 ;  /* 0x0000001040407220 */ /* 0x000fc40000410000 */
[-C--:B------:R-:W-:Y:S02]  /*d2f0*/  FMUL.FTZ R65, R65, R16.reuse ;  /* 0x0000001041417220 */ /* 0x080fe40000410000 */
[-C--:B------:R-:W-:Y:S02]  /*d300*/  FMUL.FTZ R96, R96, R16.reuse ;  /* 0x0000001060607220 */ /* 0x080fe40000410000 */
[-C--:B------:R-:W-:Y:S01]  /*d310*/  FMUL.FTZ R97, R97, R16.reuse ;  /* 0x0000001061617220 */ /* 0x080fe20000410000 */
[----:B------:R1:W1:Y:S01]  /*d320*/  MUFU.EX2 R13, R4 ;  /* 0x00000004000d7308 */ /* 0x0002620000000800 */
[----:B----4-:R-:W-:Y:S01]  /*d330*/  F2FP.PACK_AB R7, R194, R195 ;  /* 0x000000c3c207723e */ /* 0x010fe200000000ff */
[-C--:B------:R-:W-:Y:S02]  /*d340*/  FMUL.FTZ R112, R112, R16.reuse ;  /* 0x0000001070707220 */ /* 0x080fe40000410000 */
[-C--:B------:R-:W-:Y:S02]  /*d350*/  FMUL.FTZ R113, R113, R16.reuse ;  /* 0x0000001071717220 */ /* 0x080fe40000410000 */
[----:B------:R-:W-:Y:S01]  /*d360*/  FMUL.FTZ R116, R116, R16 ;  /* 0x0000001074747220 */ /* 0x000fe20000410000 */
[----:B---3--:R-:W-:Y:S01]  /*d370*/  F2FP.PACK_AB R5, R193, R191 ;  /* 0x000000bfc105723e */ /* 0x008fe200000000ff */
[-C--:B-----5:R-:W-:Y:S01]  /*d380*/  FMUL.FTZ R40, R40, R14.reuse ;  /* 0x0000000e28287220 */ /* 0x0a0fe20000410000 */
[----:B------:R-:W3:Y:S01]  /*d390*/  MUFU.EX2 R200, R21 ;  /* 0x0000001500c87308 */ /* 0x000ee20000000800 */
[----:B------:R-:W-:-:S02]  /*d3a0*/  FMUL.FTZ R41, R41, R14 ;  /* 0x0000000e29297220 */ /* 0x000fc40000410000 */
[-C--:B------:R-:W-:Y:S02]  /*d3b0*/  FMUL.FTZ R148, R148, R14.reuse ;  /* 0x0000000e94947220 */ /* 0x080fe40000410000 */
[----:B------:R-:W-:Y:S01]  /*d3c0*/  FMUL.FTZ R149, R149, R14 ;  /* 0x0000000e95957220 */ /* 0x000fe20000410000 */
[----:B-1----:R-:W-:Y:S01]  /*d3d0*/  F2FP.PACK_AB R4, R196, R197 ;  /* 0x000000c5c404723e */ /* 0x002fe200000000ff */
[-C--:B------:R-:W-:Y:S01]  /*d3e0*/  FMUL.FTZ R42, R42, R13.reuse ;  /* 0x0000000d2a2a7220 */ /* 0x080fe20000410000 */
[----:B------:R-:W-:Y:S01]  /*d3f0*/  MUFU.EX2 R202, R20 ;  /* 0x0000001400ca7308 */ /* 0x000fe20000000800 */
[-C--:B------:R-:W-:Y:S02]  /*d400*/  FMUL.FTZ R43, R43, R13.reuse ;  /* 0x0000000d2b2b7220 */ /* 0x080fe40000410000 */
[-C--:B------:R-:W-:Y:S02]  /*d410*/  FMUL.FTZ R150, R150, R13.reuse ;  /* 0x0000000d96967220 */ /* 0x080fe40000410000 */
[----:B------:R-:W-:-:S02]  /*d420*/  FMUL.FTZ R151, R151, R13 ;  /* 0x0000000d97977220 */ /* 0x000fc40000410000 */
[-C--:B------:R-:W-:Y:S01]  /*d430*/  FMUL.FTZ R152, R152, R14.reuse ;  /* 0x0000000e98987220 */ /* 0x080fe20000410000 */
[----:B------:R1:W4:Y:S01]  /*d440*/  MUFU.EX2 R203, R23 ;  /* 0x0000001700cb7308 */ /* 0x0003220000000800 */
[----:B------:R-:W-:Y:S01]  /*d450*/  HMMA.16816.F32 R232, R4, R136, R40 ;  /* 0x0000008804e8723c */ /* 0x000fe20000001828 */
[----:B------:R-:W-:Y:S01]  /*d460*/  LDSM.16.MT88.4 R40, [R214+0xb000] ;  /* 0x00b00000d628783b */ /* 0x000fe20000004200 */
[-C--:B------:R-:W-:Y:S01]  /*d470*/  FMUL.FTZ R153, R153, R14.reuse ;  /* 0x0000000e99997220 */ /* 0x080fe20000410000 */
[----:B---3--:R-:W-:Y:S01]  /*d480*/  F2FP.PACK_AB R9, R200, R201 ;  /* 0x000000c9c809723e */ /* 0x008fe200000000ff */
[-C--:B------:R-:W-:Y:S02]  /*d490*/  FMUL.FTZ R154, R154, R13.reuse ;  /* 0x0000000d9a9a7220 */ /* 0x080fe40000410000 */
[----:B------:R-:W-:Y:S01]  /*d4a0*/  FMUL.FTZ R155, R155, R13 ;  /* 0x0000000d9b9b7220 */ /* 0x000fe20000410000 */
[----:B------:R-:W3:Y:S01]  /*d4b0*/  MUFU.EX2 R15, R15 ;  /* 0x0000000f000f7308 */ /* 0x000ee20000000800 */
[----:B------:R-:W-:-:S02]  /*d4c0*/  FMUL.FTZ R164, R164, R14 ;  /* 0x0000000ea4a47220 */ /* 0x000fc40000410000 */
[-C--:B------:R-:W-:Y:S02]  /*d4d0*/  FMUL.FTZ R165, R165, R14.reuse ;  /* 0x0000000ea5a57220 */ /* 0x080fe40000410000 */
[-C--:B------:R-:W-:Y:S02]  /*d4e0*/  FMUL.FTZ R166, R166, R13.reuse ;  /* 0x0000000da6a67220 */ /* 0x080fe40000410000 */
[-C--:B------:R-:W-:Y:S01]  /*d4f0*/  FMUL.FTZ R167, R167, R13.reuse ;  /* 0x0000000da7a77220 */ /* 0x080fe20000410000 */
[----:B-1----:R-:W1:Y:S01]  /*d500*/  LDSM.16.MT88.4 R20, [R209+0xa000] ;  /* 0x00a00000d114783b */ /* 0x002e620000004200 */
[----:B------:R-:W-:Y:S01]  /*d510*/  FMUL.FTZ R168, R168, R14 ;  /* 0x0000000ea8a87220 */ /* 0x000fe20000410000 */
[----:B----4-:R-:W-:Y:S01]  /*d520*/  F2FP.PACK_AB R11, R203, R202 ;  /* 0x000000cacb0b723e */ /* 0x010fe200000000ff */
[----:B------:R-:W-:Y:S02]  /*d530*/  FMUL.FTZ R169, R169, R14 ;  /* 0x0000000ea9a97220 */ /* 0x000fe40000410000 */
[-C--:B------:R-:W-:Y:S01]  /*d540*/  FMUL.FTZ R170, R170, R13.reuse ;  /* 0x0000000daaaa7220 */ /* 0x080fe20000410000 */
[----:B------:R-:W-:Y:S01]  /*d550*/  HMMA.16816.F32 R164, R4, R140, R164 ;  /* 0x0000008c04a4723c */ /* 0x000fe200000018a4 */
[----:B------:R-:W-:-:S02]  /*d560*/  FMUL.FTZ R171, R171, R13 ;  /* 0x0000000dabab7220 */ /* 0x000fc40000410000 */
        /* <DEDUP_REMOVED lines=16> */
[----:B--2---:R-:W-:Y:S01]  /*d670*/  HMMA.16816.F32 R56, R4, R132, R56 ;  /* 0x000000840438723c */ /* 0x004fe20000001838 */
        /* <DEDUP_REMOVED lines=39> */
[----:B------:R-:W-:Y:S01]  /*d8f0*/  FMUL.FTZ R127, R127, R13 ;  /* 0x0000000d7f7f7220 */ /* 0x000fe20000410000 */
[C---:B------:R-:W-:Y:S01]  /*d900*/  HMMA.16816.F32 R104, R4.reuse, R40, R104 ;  /* 0x000000280468723c */ /* 0x040fe20000001868 */
[-C--:B---3--:R-:W-:Y:S02]  /*d910*/  FMUL.FTZ R38, R38, R15.reuse ;  /* 0x0000000f26267220 */ /* 0x088fe40000410000 */
[-C--:B------:R-:W-:Y:S02]  /*d920*/  FMUL.FTZ R39, R39, R15.reuse ;  /* 0x0000000f27277220 */ /* 0x080fe40000410000 */
[-C--:B------:R-:W-:Y:S02]  /*d930*/  FMUL.FTZ R146, R146, R15.reuse ;  /* 0x0000000f92927220 */ /* 0x080fe40000410000 */
[-C--:B------:R-:W-:Y:S01]  /*d940*/  FMUL.FTZ R147, R147, R15.reuse ;  /* 0x0000000f93937220 */ /* 0x080fe20000410000 */
        /* <DEDUP_REMOVED lines=14> */
[----:B------:R-:W-:Y:S01]  /*da30*/  FFMA.FTZ R4, R177, c[0x0][0x23c], -R3 ;  /* 0x00008f00b1047a23 */ /* 0x000fe20000010803 */
[C---:B------:R-:W-:Y:S01]  /*da40*/  HMMA.16816.F32 R36, R8.reuse, R136, R36 ;  /* 0x000000880824723c */ /* 0x040fe20000001824 */
[----:B------:R-:W-:Y:S01]  /*da50*/  MOV R127, R246 ;  /* 0x000000f6007f7202 */ /* 0x000fe20000000f00 */
[----:B------:R-:W-:Y:S01]  /*da60*/  FMUL.FTZ R71, R71, R15 ;  /* 0x0000000f47477220 */ /* 0x000fe20000410000 */
[----:B------:R1:W-:Y:S01]  /*da70*/  MUFU.EX2 R136, R4 ;  /* 0x0000000400887308 */ /* 0x0003e20000000800 */
[----:B------:R-:W-:Y:S01]  /*da80*/  MOV R126, R245 ;  /* 0x000000f5007e7202 */ /* 0x000fe20000000f00 */
[-C--:B------:R-:W-:Y:S01]  /*da90*/  FMUL.FTZ R82, R82, R15.reuse ;  /* 0x0000000f52527220 */ /* 0x080fe20000410000 */
[----:B------:R-:W-:Y:S01]  /*daa0*/  MOV R125, R244 ;  /* 0x000000f4007d7202 */ /* 0x000fe20000000f00 */
[-C--:B------:R-:W-:Y:S01]  /*dab0*/  FMUL.FTZ R83, R83, R15.reuse ;  /* 0x0000000f53537220 */ /* 0x080fe20000410000 */
[----:B------:R-:W-:Y:S01]  /*dac0*/  HMMA.16816.F32 R144, R8, R20, R144 ;  /* 0x000000140890723c */ /* 0x000fe20000001890 */
[----:B------:R-:W-:Y:S01]  /*dad0*/  FMUL.FTZ R86, R86, R15 ;  /* 0x0000000f56567220 */ /* 0x000fe20000410000 */
[----:B------:R-:W-:Y:S01]  /*dae0*/  MOV R124, R17 ;  /* 0x00000011007c7202 */ /* 0x000fe20000000f00 */
[----:B------:R-:W-:-:S02]  /*daf0*/  FMUL.FTZ R87, R87, R15 ;  /* 0x0000000f57577220 */ /* 0x000fc40000410000 */
[----:B------:R-:W-:Y:S02]  /*db00*/  FMUL.FTZ R66, R66, R15 ;  /* 0x0000000f42427220 */ /* 0x000fe40000410000 */
[----:B------:R-:W-:Y:S01]  /*db10*/  MOV R20, R233 ;  /* 0x000000e900147202 */ /* 0x000fe20000000f00 */
[C---:B------:R-:W-:Y:S01]  /*db20*/  HMMA.16816.F32 R52, R8.reuse, R132, R52 ;  /* 0x000000840834723c */ /* 0x040fe20000001834 */
[----:B------:R-:W-:Y:S01]  /*db30*/  MOV R21, R247 ;  /* 0x000000f700157202 */ /* 0x000fe20000000f00 */
[-C--:B------:R-:W-:Y:S02]  /*db40*/  FMUL.FTZ R67, R67, R15.reuse ;  /* 0x0000000f43437220 */ /* 0x080fe40000410000 */
[----:B-1----:R-:W-:Y:S02]  /*db50*/  FFMA.FTZ R4, R178, c[0x0][0x23c], -R3 ;  /* 0x00008f00b2047a23 */ /* 0x002fe40000010803 */
[-C--:B------:R-:W-:Y:S02]  /*db60*/  FMUL.FTZ R98, R98, R15.reuse ;  /* 0x0000000f62627220 */ /* 0x080fe40000410000 */
[----:B------:R-:W-:Y:S01]  /*db70*/  HMMA.16816.F32 R232, R8, R138, R48 ;  /* 0x0000008a08e8723c */ /* 0x000fe20000001830 */
[----:B------:R1:W2:Y:S01]  /*db80*/  MUFU.EX2 R138, R4 ;  /* 0x00000004008a7308 */ /* 0x0002a20000000800 */
[-C--:B------:R-:W-:Y:S01]  /*db90*/  FMUL.FTZ R99, R99, R15.reuse ;  /* 0x0000000f63637220 */ /* 0x080fe20000410000 */
[----:B------:R-:W-:Y:S01]  /*dba0*/  LDSM.16.MT88.4 R48, [R214+0xa800] ;  /* 0x00a80000d630783b */ /* 0x000fe20000004200 */
[----:B------:R-:W-:-:S02]  /*dbb0*/  FMUL.FTZ R114, R114, R15 ;  /* 0x0000000f72727220 */ /* 0x000fc40000410000 */
[-C--:B------:R-:W-:Y:S02]  /*dbc0*/  FMUL.FTZ R115, R115, R15.reuse ;  /* 0x0000000f73737220 */ /* 0x080fe40000410000 */
[C---:B------:R-:W-:Y:S01]  /*dbd0*/  HMMA.16816.F32 R244, R8.reuse, R22, R156 ;  /* 0x0000001608f4723c */ /* 0x040fe2000000189c */
[----:B------:R-:W-:Y:S01]  /*dbe0*/  LDSM.16.MT88.4 R156, [R209+0xa800] ;  /* 0x00a80000d19c783b */ /* 0x000fe20000004200 */
[----:B------:R-:W-:Y:S02]  /*dbf0*/  FMUL.FTZ R117, R117, R16 ;  /* 0x0000001075757220 */ /* 0x000fe40000410000 */
[-C--:B------:R-:W-:Y:S02]  /*dc00*/  FMUL.FTZ R118, R118, R15.reuse ;  /* 0x0000000f76767220 */ /* 0x080fe40000410000 */
[----:B------:R-:W-:Y:S02]  /*dc10*/  FMUL.FTZ R119, R119, R15 ;  /* 0x0000000f77777220 */ /* 0x000fe40000410000 */
[----:B------:R-:W-:Y:S01]  /*dc20*/  HMMA.16816.F32 R160, R8, R140, R160 ;  /* 0x0000008c08a0723c */ /* 0x000fe200000018a0 */
[----:B-1----:R-:W-:-:S02]  /*dc30*/  FFMA.FTZ R4, R176, c[0x0][0x23c], -R3 ;  /* 0x00008f00b0047a23 */ /* 0x002fc40000010803 */
[----:B------:R-:W-:Y:S02]  /*dc40*/  FFMA.FTZ R3, R179, c[0x0][0x23c], -R3 ;  /* 0x00008f00b3037a23 */ /* 0x000fe40000010803 */
[----:B------:R1:W-:Y:S01]  /*dc50*/  MUFU.EX2 R139, R4 ;  /* 0x00000004008b7308 */ /* 0x0003e20000000800 */
[-C--:B------:R-:W-:Y:S02]  /*dc60*/  FMUL.FTZ R100, R100, R16.reuse ;  /* 0x0000001064647220 */ /* 0x080fe40000410000 */
[----:B------:R-:W-:Y:S01]  /*dc70*/  HMMA.16816.F32 R240, R8, R142, R172 ;  /* 0x0000008e08f0723c */ /* 0x000fe200000018ac */
[----:B------:R-:W-:Y:S01]  /*dc80*/  LDSM.16.MT88.4 R172, [R211+0xa800] ;  /* 0x00a80000d3ac783b */ /* 0x000fe20000004200 */
[----:B------:R-:W-:Y:S02]  /*dc90*/  FMUL.FTZ R101, R101, R16 ;  /* 0x0000001065657220 */ /* 0x000fe40000410000 */
[-C--:B------:R-:W-:Y:S01]  /*dca0*/  FMUL.FTZ R102, R102, R15.reuse ;  /* 0x0000000f66667220 */ /* 0x080fe20000410000 */
[----:B------:R3:W-:Y:S01]  /*dcb0*/  MUFU.EX2 R137, R3 ;  /* 0x0000000300897308 */ /* 0x0007e20000000800 */
[----:B------:R-:W-:-:S02]  /*dcc0*/  FMUL.FTZ R103, R103, R15 ;  /* 0x0000000f67677220 */ /* 0x000fc40000410000 */
[----:B------:R-:W-:Y:S01]  /*dcd0*/  HMMA.16816.F32 R68, R8, R28, R68 ;  /* 0x0000001c0844723c */ /* 0x000fe20000001844 */
[-C--:B------:R-:W-:Y:S02]  /*dce0*/  FMUL.FTZ R128, R128, R16.reuse ;  /* 0x0000001080807220 */ /* 0x080fe40000410000 */
[----:B------:R-:W-:Y:S01]  /*dcf0*/  FMUL.FTZ R129, R129, R16 ;  /* 0x0000001081817220 */ /* 0x000fe20000410000 */
[----:B-1----:R-:W1:Y:S01]  /*dd00*/  LDSM.16.MT88.4 R4, [R213+0xb800] ;  /* 0x00b80000d504783b */ /* 0x002e620000004200 */
[----:B------:R-:W-:-:S03]  /*dd10*/  FMUL.FTZ R130, R130, R15 ;  /* 0x0000000f82827220 */ /* 0x000fc60000410000 */
[C---:B------:R-:W-:Y:S01]  /*dd20*/  HMMA.16816.F32 R140, R8.reuse, R30, R80 ;  /* 0x0000001e088c723c */ /* 0x040fe20000001850 */
[----:B------:R-:W-:Y:S01]  /*dd30*/  LDSM.16.MT88.4 R80, [R209+0xb800] ;  /* 0x00b80000d150783b */ /* 0x000fe20000004200 */
[----:B------:R-:W-:Y:S02]  /*dd40*/  FMUL.FTZ R131, R131, R15 ;  /* 0x0000000f83837220 */ /* 0x000fe40000410000 */
[--C-:B---3--:R-:W-:Y:S01]  /*dd50*/  FFMA.FTZ R3, R182, c[0x0][0x23c], -R2.reuse ;  /* 0x00008f00b6037a23 */ /* 0x108fe20000010802 */
[----:B------:R-:W-:Y:S02]  /*dd60*/  MOV R182, R125 ;  /* 0x0000007d00b67202 */ /* 0x000fe40000000f00 */
[----:B------:R-:W-:Y:S01]  /*dd70*/  MOV R125, R20 ;  /* 0x00000014007d7202 */ /* 0x000fe20000000f00 */
[----:B------:R3:W-:Y:S01]  /*dd80*/  MUFU.EX2 R22, R3 ;  /* 0x0000000300167308 */ /* 0x0007e20000000800 */
[C---:B------:R-:W-:Y:S08]  /*dd90*/  HMMA.16816.F32 R84, R8.reuse, R32, R84 ;  /* 0x000000200854723c */ /* 0x040ff00000001854 */
[----:B------:R-:W-:Y:S01]  /*dda0*/  HMMA.16816.F32 R176, R8, R134, R64 ;  /* 0x0000008608b0723c */ /* 0x000fe20000001840 */
[----:B------:R-:W4:Y:S01]  /*ddb0*/  LDSM.16.MT88.4 R64, [R213+0xa800] ;  /* 0x00a80000d540783b */ /* 0x000f220000004200 */
[----:B---3--:R-:W-:-:S06]  /*ddc0*/  FFMA.FTZ R3, R192, c[0x0][0x23c], -R2 ;  /* 0x00008f00c0037a23 */ /* 0x008fcc0000010802 */
[C---:B------:R-:W-:Y:S01]  /*ddd0*/  HMMA.16816.F32 R32, R8.reuse, R34, R96 ;  /* 0x000000220820723c */ /* 0x040fe20000001860 */
[----:B------:R-:W3:Y:S01]  /*dde0*/  LDSM.16.MT88.4 R96, [R211+0xb800] ;  /* 0x00b80000d360783b */ /* 0x000ee20000004200 */
[----:B------:R-:W-:Y:S01]  /*ddf0*/  MOV R192, R126 ;  /* 0x0000007e00c07202 */ /* 0x000fe20000000f00 */
[----:B------:R5:W1:Y:S01]  /*de00*/  MUFU.EX2 R132, R3 ;  /* 0x0000000300847308 */ /* 0x000a620000000800 */
[----:B------:R-:W-:Y:S02]  /*de10*/  MOV R126, R19 ;  /* 0x00000013007e7202 */ /* 0x000fe40000000f00 */
[----:B------:R-:W-:Y:S02]  /*de20*/  MOV R135, R238 ;  /* 0x000000ee00877202 */ /* 0x000fe40000000f00 */
[----:B------:R-:W-:Y:S01]  /*de30*/  HMMA.16816.F32 R28, R8, R42, R112 ;  /* 0x0000002a081c723c */ /* 0x000fe20000001870 */
[----:B------:R-:W3:Y:S01]  /*de40*/  LDSM.16.MT88.4 R112, [R214+0xb800] ;  /* 0x00b80000d670783b */ /* 0x000ee20000004200 */
[----:B------:R-:W-:-:S05]  /*de50*/  MOV R134, R237 ;  /* 0x000000ed00867202 */ /* 0x000fca0000000f00 */
[----:B------:R-:W-:Y:S01]  /*de60*/  MOV R42, R126 ;  /* 0x0000007e002a7202 */ /* 0x000fe20000000f00 */
[C---:B------:R-:W-:Y:S01]  /*de70*/  HMMA.16816.F32 R116, R8.reuse, R24, R116 ;  /* 0x000000180874723c */ /* 0x040fe20000001874 */
[--C-:B-----5:R-:W-:Y:S01]  /*de80*/  FFMA.FTZ R3, R180, c[0x0][0x23c], -R2.reuse ;  /* 0x00008f00b4037a23 */ /* 0x120fe20000010802 */
[----:B------:R-:W-:Y:S01]  /*de90*/  MOV R180, R127 ;  /* 0x0000007f00b47202 */ /* 0x000fe20000000f00 */
[----:B------:R-:W-:Y:S01]  /*dea0*/  FFMA.FTZ R2, R183, c[0x0][0x23c], -R2 ;  /* 0x00008f00b7027a23 */ /* 0x000fe20000010802 */
[----:B------:R-:W-:Y:S01]  /*deb0*/  MOV R183, R21 ;  /* 0x0000001500b77202 */ /* 0x000fe20000000f00 */
[----:B------:R-:W-:Y:S01]  /*dec0*/  MUFU.EX2 R133, R3 ;  /* 0x0000000300857308 */ /* 0x000fe20000000800 */
[----:B------:R-:W-:Y:S02]  /*ded0*/  MOV R127, R18 ;  /* 0x00000012007f7202 */ /* 0x000fe40000000f00 */
[----:B------:R-:W-:Y:S02]  /*dee0*/  HMMA.16816.F32 R100, R8, R40, R100 ;  /* 0x000000280864723c */ /* 0x000fe40000001864 */
[----:B------:R-:W-:-:S03]  /*def0*/  MOV R43, R127 ;  /* 0x0000007f002b7202 */ /* 0x000fc60000000f00 */
[----:B------:R5:W4:Y:S02]  /*df00*/  MUFU.EX2 R23, R2 ;  /* 0x0000000200177308 */ /* 0x000b240000000800 */
[----:B------:R-:W-:Y:S01]  /*df10*/  MOV R40, R124 ;  /* 0x0000007c00287202 */ /* 0x000fe20000000f00 */
[----:B------:R-:W-:Y:S01]  /*df20*/  HMMA.16816.F32 R24, R8, R26, R128 ;  /* 0x0000001a0818723c */ /* 0x000fe20000001880 */
[----:B------:R-:W-:-:S06]  /*df30*/  MOV R41, R125 ;  /* 0x0000007d00297202 */ /* 0x000fcc0000000f00 */
[----:B--2---:R-:W-:Y:S01]  /*df40*/  F2FP.PACK_AB R128, R138, R136 ;  /* 0x000000888a80723e */ /* 0x004fe200000000ff */
[----:B------:R-:W-:Y:S01]  /*df50*/  FFMA.FTZ R11, R183, R16, R206 ;  /* 0x00000010b70b7223 */ /* 0x000fe200000100ce */
[----:B-1----:R-:W-:Y:S01]  /*df60*/  F2FP.PACK_AB R129, R132, R22 ;  /* 0x000000168481723e */ /* 0x002fe200000000ff */
[----:B------:R-:W-:Y:S01]  /*df70*/  FFMA.FTZ R8, R180, R15, R201 ;  /* 0x0000000fb4087223 */ /* 0x000fe200000100c9 */
[----:B------:R-:W-:Y:S01]  /*df80*/  F2FP.PACK_AB R130, R137, R139 ;  /* 0x0000008b8982723e */ /* 0x000fe200000000ff */
[----:B------:R-:W-:Y:S02]  /*df90*/  FADD.FTZ R11, R205, R11 ;  /* 0x0000000bcd0b7221 */ /* 0x000fe40000010000 */
[----:B-----5:R-:W-:Y:S01]  /*dfa0*/  FFMA.FTZ R2, R181, c[0x0][0x23c], -R0 ;  /* 0x00008f00b5027a23 */ /* 0x020fe20000010800 */
[----:B----4-:R-:W-:Y:S01]  /*dfb0*/  F2FP.PACK_AB R131, R23, R133 ;  /* 0x000000851783723e */ /* 0x010fe200000000ff */
[----:B------:R-:W-:Y:S02]  /*dfc0*/  FADD.FTZ R10, R200, R8 ;  /* 0x00000008c80a7221 */ /* 0x000fe40000010000 */
[----:B------:R1:W-:Y:S04]  /*dfd0*/  MUFU.EX2 R21, R2 ;  /* 0x0000000200157308 */ /* 0x0003e80000000800 */
[C---:B------:R-:W-:Y:S08]  /*dfe0*/  HMMA.16816.F32 R116, R128.reuse, R4, R116 ;  /* 0x000000048074723c */ /* 0x040ff00000001874 */
[----:B------:R-:W-:Y:S01]  /*dff0*/  HMMA.16816.F32 R144, R128, R156, R144 ;  /* 0x0000009c8090723c */ /* 0x000fe20000001890 */
[----:B-1----:R-:W-:-:S04]  /*e000*/  FFMA.FTZ R2, R188, c[0x0][0x23c], -R0 ;  /* 0x00008f00bc027a23 */ /* 0x002fc80000010800 */
[----:B------:R1:W2:Y:S03]  /*e010*/  MUFU.EX2 R20, R2 ;  /* 0x0000000200147308 */ /* 0x0002a60000000800 */
[C---:B------:R-:W-:Y:S08]  /*e020*/  HMMA.16816.F32 R160, R128.reuse, R172, R160 ;  /* 0x000000ac80a0723c */ /* 0x040ff000000018a0 */
[----:B------:R-:W-:Y:S01]  /*e030*/  HMMA.16816.F32 R36, R128, R48, R36 ;  /* 0x000000308024723c */ /* 0x000fe20000001824 */
[--C-:B-1----:R-:W-:Y:S01]  /*e040*/  FFMA.FTZ R2, R189, c[0x0][0x23c], -R0.reuse ;  /* 0x00008f00bd027a23 */ /* 0x102fe20000010800 */
[----:B--2---:R-:W-:Y:S01]  /*e050*/  F2FP.PACK_AB R124, R20, R21 ;  /* 0x00000015147c723e */ /* 0x004fe200000000ff */
[----:B------:R-:W-:-:S05]  /*e060*/  FFMA.FTZ R0, R185, c[0x0][0x23c], -R0 ;  /* 0x00008f00b9007a23 */ /* 0x000fca0000010800 */
[C---:B------:R-:W-:Y:S01]  /*e070*/  HMMA.16816.F32 R52, R128.reuse, R64, R52 ;  /* 0x000000408034723c */ /* 0x040fe20000001834 */
[----:B------:R1:W-:Y:S07]  /*e080*/  MUFU.EX2 R19, R2 ;  /* 0x0000000200137308 */ /* 0x0003ee0000000800 */
[C---:B------:R-:W-:Y:S01]  /*e090*/  HMMA.16816.F32 R68, R128.reuse, R80, R68 ;  /* 0x000000508044723c */ /* 0x040fe20000001844 */
[----:B------:R2:W4:Y:S07]  /*e0a0*/  MUFU.EX2 R18, R0 ;  /* 0x0000000000127308 */ /* 0x00052e0000000800 */
[----:B---3--:R-:W-:Y:S01]  /*e0b0*/  HMMA.16816.F32 R84, R128, R96, R84 ;  /* 0x000000608054723c */ /* 0x008fe20000001854 */
[----:B-1----:R-:W-:-:S06]  /*e0c0*/  FFMA.FTZ R2, R187, c[0x0][0x23c], -R12 ;  /* 0x00008f00bb027a23 */ /* 0x002fcc000001080c */
[----:B------:R-:W-:Y:S01]  /*e0d0*/  MUFU.EX2 R2, R2 ;  /* 0x0000000200027308 */ /* 0x000fe20000000800 */
[----:B------:R-:W-:Y:S01]  /*e0e0*/  HMMA.16816.F32 R100, R128, R112, R100 ;  /* 0x000000708064723c */ /* 0x000fe20000001864 */
[----:B--2---:R-:W-:Y:S01]  /*e0f0*/  FFMA.FTZ R0, R184, c[0x0][0x23c], -R12 ;  /* 0x00008f00b8007a23 */ /* 0x004fe2000001080c */
[----:B----4-:R-:W-:-:S05]  /*e100*/  F2FP.PACK_AB R126, R18, R19 ;  /* 0x00000013127e723e */ /* 0x010fca00000000ff */
[----:B------:R1:W-:Y:S02]  /*e110*/  MUFU.EX2 R17, R0 ;  /* 0x0000000000117308 */ /* 0x0003e40000000800 */
[----:B-1----:R-:W-:-:S06]  /*e120*/  FFMA.FTZ R0, R190, c[0x0][0x23c], -R12 ;  /* 0x00008f00be007a23 */ /* 0x002fcc000001080c */
[----:B------:R1:W2:Y:S02]  /*e130*/  MUFU.EX2 R3, R0 ;  /* 0x0000000000037308 */ /* 0x0002a40000000800 */
[----:B-1----:R-:W-:Y:S01]  /*e140*/  FFMA.FTZ R0, R186, c[0x0][0x23c], -R12 ;  /* 0x00008f00ba007a23 */ /* 0x002fe2000001080c */
[----:B--2---:R-:W-:-:S05]  /*e150*/  F2FP.PACK_AB R125, R3, R17 ;  /* 0x00000011037d723e */ /* 0x004fca00000000ff */
[----:B------:R-:W1:Y:S02]  /*e160*/  MUFU.EX2 R0, R0 ;  /* 0x0000000000007308 */ /* 0x000e640000000800 */
[----:B-1----:R-:W-:-:S07]  /*e170*/  F2FP.PACK_AB R127, R2, R0 ;  /* 0x00000000027f723e */ /* 0x002fce00000000ff */
        /* <DEDUP_REMOVED lines=36> */
[----:B------:R-:W-:Y:S01]  /*e3c0*/  FADD.FTZ R7, R136, R8 ;  /* 0x0000000888077221 */ /* 0x000fe20000010000 */
[----:B------:R-:W-:Y:S01]  /*e3d0*/  MOV R136, R239 ;  /* 0x000000ef00887202 */ /* 0x000fe20000000f00 */
        /* <DEDUP_REMOVED lines=12> */
[----:B------:R-:W-:Y:S01]  /*e4a0*/  MOV R137, R236 ;  /* 0x000000ec00897202 */ /* 0x000fe20000000f00 */
[----:B------:R-:W-:-:S02]  /*e4b0*/  FADD.FTZ R243, R23, R5 ;  /* 0x0000000517f37221 */ /* 0x000fc40000010000 */
[----:B------:R-:W-:Y:S01]  /*e4c0*/  FADD.FTZ R242, R18, R4 ;  /* 0x0000000412f27221 */ /* 0x000fe20000010000 */
[----:B------:R1:W-:Y:S01]  /*e4d0*/  STL [R1+0xc], R244 ;  /* 0x00000cf401007387 */ /* 0x0003e20000100800 */
[----:B------:R-:W-:-:S03]  /*e4e0*/  FADD.FTZ R241, R2, R3 ;  /* 0x0000000302f17221 */ /* 0x000fc60000010000 */
[----:B------:R1:W-:Y:S04]  /*e4f0*/  STL [R1+0x8], R243 ;  /* 0x000008f301007387 */ /* 0x0003e80000100800 */
[----:B------:R1:W-:Y:S04]  /*e500*/  STL [R1+0x4], R242 ;  /* 0x000004f201007387 */ /* 0x0003e80000100800 */
[----:B------:R1:W-:Y:S01]  /*e510*/  STL [R1], R241 ;  /* 0x000000f101007387 */ /* 0x0003e20000100800 */
[----:B------:R-:W-:Y:S05]  /*e520*/  @!P0 BRA `(.L_x_1123) ;  /* 0x00002e2000008947 */ /* 0x000fea0003800000 */
        /* <DEDUP_REMOVED lines=112> */
[----:B------:R-:W2:Y:S07]  /*ec30*/  LDSM.16.M88.4 R24, [R217+0x9800] ;  /* 0x00980000d918783b */ /* 0x000eae0000000200 */
[C---:B------:R-:W-:Y:S01]  /*ec40*/  HMMA.16816.F32 R140, R8.reuse, R22, R28 ;  /* 0x00000016088c723c */ /* 0x040fe2000000181c */
[----:B------:R-:W3:Y:S07]  /*ec50*/  LDSM.16.M88.4 R28, [R217+0x9000] ;  /* 0x00900000d91c783b */ /* 0x000eee0000000200 */
        /* <DEDUP_REMOVED lines=11> */
[C---:B--2---:R-:W-:Y:S01]  /*ed10*/  HMMA.16816.F32 R140, R4.reuse, R24, R8 ;  /* 0x00000018048c723c */ /* 0x044fe20000001808 */
[----:B------:R-:W2:Y:S07]  /*ed20*/  LDSM.16.M88.4 R8, [R216+0x6000] ;  /* 0x00600000d808783b */ /* 0x000eae0000000200 */
[C---:B---3--:R-:W-:Y:S08]  /*ed30*/  HMMA.16816.F32 R180, R4.reuse, R28, R136 ;  /* 0x0000001c04b4723c */ /* 0x048ff00000001888 */
[C---:B------:R-:W-:Y:S01]  /*ed40*/  HMMA.16816.F32 R176, R4.reuse, R30, R20 ;  /* 0x0000001e04b0723c */ /* 0x040fe20000001814 */
[----:B------:R-:W3:Y:S07]  /*ed50*/  LDSM.16.M88.4 R20, [R215+0x1000] ;  /* 0x00100000d714783b */ /* 0x000eee0000000200 */
[----:B------:R-:W-:Y:S01]  /*ed60*/  HMMA.16816.F32 R132, R4, R26, R188 ;  /* 0x0000001a0484723c */ /* 0x000fe200000018bc */
[----:B------:R-:W4:Y:S01]  /*ed70*/  LDSM.16.M88.4 R4, [R216+0x4000] ;  /* 0x00400000d804783b */ /* 0x000f220000000200 */
[----:B------:R-:W-:-:S06]  /*ed80*/  DEPBAR.LE SB0, 0x0 ;  /* 0x000080000000791a */ /* 0x000fcc0000000000 */
[C---:B-1----:R-:W-:Y:S08]  /*ed90*/  HMMA.16816.F32 R32, R12.reuse, R28, R200 ;  /* 0x0000001c0c20723c */ /* 0x042ff000000018c8 */
[C---:B------:R-:W-:Y:S08]  /*eda0*/  HMMA.16816.F32 R136, R12.reuse, R30, R196 ;  /* 0x0000001e0c88723c */ /* 0x040ff000000018c4 */
[C---:B------:R-:W-:Y:S08]  /*edb0*/  HMMA.16816.F32 R28, R12.reuse, R24, R192 ;  /* 0x000000180c1c723c */ /* 0x040ff000000018c0 */
[----:B------:R-:W-:Y:S08]  /*edc0*/  HMMA.16816.F32 R12, R12, R26, R184 ;  /* 0x0000001a0c0c723c */ /* 0x000ff000000018b8 */
[C---:B--2---:R-:W-:Y:S08]  /*edd0*/  HMMA.16816.F32 R188, R8.reuse, R16, R140 ;  /* 0x0000001008bc723c */ /* 0x044ff0000000188c */
        /* <DEDUP_REMOVED lines=55> */
.L_x_1135:
[----:B------:R-:W-:Y:S05]  /*f150*/  BSYNC B0 ;  /* 0x0000000000007941 */ /* 0x000fea0003800000 */
.L_x_1134:
[----:B------:R-:W0:Y:S02]  /*f160*/  LDGDEPBAR ;  /* 0x00000000000079af */ /* 0x000e240000000000 */
.L_x_1133:
[----:B------:R-:W2:Y:S01]  /*f170*/  S2R R2, SR_TID.X ;  /* 0x0000000000027919 */ /* 0x000ea20000002100 */
[----:B------:R-:W-:Y:S02]  /*f180*/  MOV R0, UR21 ;  /* 0x0000001500007c02 */ /* 0x000fe40008000f00 */
[----:B--2---:R-:W-:-:S04]  /*f190*/  SHF.L.U32 R2, R2, 0x1, RZ ;  /* 0x0000000102027819 */ /* 0x004fc800000006ff */
[----:B------:R-:W-:-:S04]  /*f1a0*/  LOP3.LUT R2, R2, 0x6, RZ, 0xc0, !PT ;  /* 0x0000000602027812 */ /* 0x000fc800078ec0ff */
[----:B------:R-:W-:-:S04]  /*f1b0*/  LEA R0, R0, R2, 0x5 ;  /* 0x0000000200007211 */ /* 0x000fc800078e28ff */
[C---:B------:R-:W-:Y:S02]  /*f1c0*/  ISETP.GE.AND P5, PT, R0.reuse, R231, PT ;  /* 0x000000e70000720c */ /* 0x040fe40003fa6270 */
[C---:B------:R-:W-:Y:S02]  /*f1d0*/  IADD3 R2, R0.reuse, 0x1, RZ ;  /* 0x0000000100027810 */ /* 0x040fe40007ffe0ff */
[----:B------:R-:W-:Y:S02]  /*f1e0*/  ISETP.LT.OR P5, PT, R0, R227, P5 ;  /* 0x000000e30000720c */ /* 0x000fe40002fa1670 */
[----:B------:R-:W-:Y:S02]  /*f1f0*/  ISETP.GE.AND P2, PT, R2, R231, PT ;  /* 0x000000e70200720c */ /* 0x000fe40003f46270 */
[----:B-1----:R-:W-:Y:S02]  /*f200*/  FSEL R6, R32, -INF , !P5 ;  /* 0xff80000020067808 */ /* 0x002fe40006800000 */
        /* <DEDUP_REMOVED lines=82> */
[----:B------:R-:W-:Y:S01]  /*f730*/  FMNMX.FTZ R12, R18, R12, !PT ;  /* 0x0000000c120c7209 */ /* 0x000fe20007810000 */
[----:B------:R-:W-:Y:S01]  /*f740*/  LDSM.16.MT88.4 R28, [R209+0xb000] ;  /* 0x00b00000d11c783b */ /* 0x000fe20000004200 */
        /* <DEDUP_REMOVED lines=12> */
[C---:B------:R-:W-:Y:S02]  /*f810*/  ISETP.GE.AND P4, PT, R3.reuse, R228, PT ;  /* 0x000000e40300720c */ /* 0x040fe40003f86270 */
[----:B------:R-:W-:Y:S02]  /*f820*/  FMNMX.FTZ R12, R14, R4, !PT ;  /* 0x000000040e0c7209 */ /* 0x000fe40007810000 */
[C---:B------:R-:W-:Y:S02]  /*f830*/  ISETP.LT.OR P6, PT, R3.reuse, R225, P6 ;  /* 0x000000e10300720c */ /* 0x040fe400037c1670 */
[----:B------:R-:W-:Y:S02]  /*f840*/  ISETP.LT.OR P4, PT, R3, R224, P4 ;  /* 0x000000e00300720c */ /* 0x000fe40002781670 */
[----:B-1----:R-:W-:-:S02]  /*f850*/  FMNMX.FTZ R3, R5, R22, !PT ;  /* 0x0000001605037209 */ /* 0x002fc40007810000 */
[----:B------:R-:W-:Y:S02]  /*f860*/  ISETP.GE.AND P5, PT, R2, R229, PT ;  /* 0x000000e50200720c */ /* 0x000fe40003fa6270 */
[----:B------:R-:W-:Y:S01]  /*f870*/  FSEL R180, R188, -INF , !P3 ;  /* 0xff800000bcb47808 */ /* 0x000fe20005800000 */
[----:B------:R-:W1:Y:S01]  /*f880*/  SHFL.BFLY PT, R23, R3, 0x1, 0x1f ;  /* 0x0c201f0003177f89 */ /* 0x000e6200000e0000 */
[----:B------:R-:W-:Y:S02]  /*f890*/  FMNMX.FTZ R5, R17, R12, !PT ;  /* 0x0000000c11057209 */ /* 0x000fe40007810000 */
[----:B------:R-:W-:Y:S02]  /*f8a0*/  FMNMX.FTZ R13, R181, R13, !PT ;  /* 0x0000000db50d7209 */ /* 0x000fe40007810000 */
[----:B------:R-:W-:Y:S02]  /*f8b0*/  ISETP.LT.OR P5, PT, R2, R225, P5 ;  /* 0x000000e10200720c */ /* 0x000fe40002fa1670 */
[----:B------:R-:W-:-:S02]  /*f8c0*/  FSEL R186, R189, -INF , !P6 ;  /* 0xff800000bdba7808 */ /* 0x000fc40007000000 */
[----:B------:R-:W-:Y:S02]  /*f8d0*/  FMNMX.FTZ R5, R180, R5, !PT ;  /* 0x00000005b4057209 */ /* 0x000fe40007810000 */
[----:B------:R-:W-:Y:S02]  /*f8e0*/  FMNMX.FTZ R12, R236, R16, !PT ;  /* 0x00000010ec0c7209 */ /* 0x000fe40007810000 */
[----:B------:R-:W-:Y:S02]  /*f8f0*/  FMNMX.FTZ R4, R185, R13, !PT ;  /* 0x0000000db9047209 */ /* 0x000fe40007810000 */
[----:B------:R-:W-:Y:S02]  /*f900*/  FSEL R187, R140, -INF , !P5 ;  /* 0xff8000008cbb7808 */ /* 0x000fe40006800000 */
[----:B------:R-:W-:Y:S01]  /*f910*/  FMNMX.FTZ R5, R186, R5, !PT ;  /* 0x00000005ba057209 */ /* 0x000fe20007810000 */
[----:B------:R-:W2:Y:S01]  /*f920*/  SHFL.BFLY PT, R22, R4, 0x2, 0x1f ;  /* 0x0c401f0004167f89 */ /* 0x000ea200000e0000 */
[----:B------:R-:W-:-:S02]  /*f930*/  FSEL R13, R178, -INF , !P2 ;  /* 0xff800000b20d7808 */ /* 0x000fc40005000000 */
[----:B------:R-:W-:Y:S02]  /*f940*/  FMNMX.FTZ R12, R21, R12, !PT ;  /* 0x0000000c150c7209 */ /* 0x000fe40007810000 */
[----:B------:R-:W-:Y:S02]  /*f950*/  FMNMX.FTZ R134, R187, R5, !PT ;  /* 0x00000005bb867209 */ /* 0x000fe40007810000 */
[C---:B------:R-:W-:Y:S02]  /*f960*/  ISETP.GE.AND P2, PT, R2.reuse, R228, PT ;  /* 0x000000e40200720c */ /* 0x040fe40003f46270 */
[----:B------:R-:W-:Y:S02]  /*f970*/  FSEL R5, R179, -INF , !P1 ;  /* 0xff800000b3057808 */ /* 0x000fe40004800000 */
[----:B------:R-:W-:Y:S01]  /*f980*/  FMNMX.FTZ R12, R13, R12, !PT ;  /* 0x0000000c0d0c7209 */ /* 0x000fe20007810000 */
[----:B------:R-:W-:Y:S01]  /*f990*/  LDSM.16.MT88.4 R176, [R211+0xa000] ;  /* 0x00a00000d3b0783b */ /* 0x000fe20000004200 */
[----:B------:R-:W-:-:S02]  /*f9a0*/  ISETP.LT.OR P2, PT, R2, R224, P2 ;  /* 0x000000e00200720c */ /* 0x000fc40001741670 */
[----:B------:R-:W-:Y:S02]  /*f9b0*/  FSEL R189, R190, -INF , !P0 ;  /* 0xff800000bebd7808 */ /* 0x000fe40004000000 */
[----:B------:R-:W-:Y:S02]  /*f9c0*/  FMNMX.FTZ R2, R5, R12, !PT ;  /* 0x0000000c05027209 */ /* 0x000fe40007810000 */
[C---:B------:R-:W-:Y:S02]  /*f9d0*/  ISETP.GE.AND P3, PT, R0.reuse, R229, PT ;  /* 0x000000e50000720c */ /* 0x040fe40003f66270 */
[----:B------:R-:W-:Y:S02]  /*f9e0*/  ISETP.GE.AND P0, PT, R0, R228, PT ;  /* 0x000000e40000720c */ /* 0x000fe40003f06270 */
[----:B------:R-:W-:Y:S02]  /*f9f0*/  FSEL R191, R191, -INF , !P4 ;  /* 0xff800000bfbf7808 */ /* 0x000fe40006000000 */
[----:B------:R-:W-:-:S02]  /*fa00*/  FMNMX.FTZ R2, R189, R2, !PT ;  /* 0x00000002bd027209 */ /* 0x000fc40007810000 */
[C---:B------:R-:W-:Y:S02]  /*fa10*/  ISETP.LT.OR P3, PT, R0.reuse, R225, P3 ;  /* 0x000000e10000720c */ /* 0x040fe40001f61670 */
[----:B------:R-:W-:Y:S02]  /*fa20*/  ISETP.LT.OR P0, PT, R0, R224, P0 ;  /* 0x000000e00000720c */ /* 0x000fe40000701670 */
[----:B------:R-:W-:Y:S02]  /*fa30*/  FSEL R192, R142, -INF , !P2 ;  /* 0xff8000008ec07808 */ /* 0x000fe40005000000 */
[----:B------:R-:W-:Y:S02]  /*fa40*/  FMNMX.FTZ R0, R191, R2, !PT ;  /* 0x00000002bf007209 */ /* 0x000fe40007810000 */
[----:B------:R-:W-:Y:S02]  /*fa50*/  FSEL R188, R141, -INF , !P3 ;  /* 0xff8000008dbc7808 */ /* 0x000fe40005800000 */
[----:B------:R-:W-:-:S02]  /*fa60*/  FSEL R190, R143, -INF , !P0 ;  /* 0xff8000008fbe7808 */ /* 0x000fc40004000000 */
[----:B------:R-:W-:Y:S01]  /*fa70*/  FMNMX.FTZ R0, R192, R0, !PT ;  /* 0x00000000c0007209 */ /* 0x000fe20007810000 */
[----:B------:R-:W-:Y:S01]  /*fa80*/  LDSM.16.MT88.4 R140, [R213+0xa000] ;  /* 0x00a00000d58c783b */ /* 0x000fe20000004200 */
[----:B------:R-:W-:Y:S02]  /*fa90*/  FMNMX.FTZ R134, R188, R134, !PT ;  /* 0x00000086bc867209 */ /* 0x000fe40007810000 */
[----:B------:R-:W-:Y:S02]  /*faa0*/  FMNMX.FTZ R0, R190, R0, !PT ;  /* 0x00000000be007209 */ /* 0x000fe40007810000 */
[----:B-1----:R-:W-:Y:S01]  /*fab0*/  FMNMX.FTZ R136, R3, R23, !PT ;  /* 0x0000001703887209 */ /* 0x002fe20007810000 */
[----:B------:R-:W1:Y:S01]  /*fac0*/  SHFL.BFLY PT, R24, R134, 0x2, 0x1f ;  /* 0x0c401f0086187f89 */ /* 0x000e6200000e0000 */
[----:B--2---:R-:W-:Y:S02]  /*fad0*/  FMNMX.FTZ R4, R4, R22, !PT ;  /* 0x0000001604047209 */ /* 0x004fe40007810000 */
[C---:B------:R-:W-:Y:S01]  /*fae0*/  FSETP.NEU.FTZ.AND P3, PT, R136.reuse, -INF , PT ;  /* 0xff8000008800780b */ /* 0x040fe20003f7d000 */
[----:B------:R-:W2:Y:S01]  /*faf0*/  SHFL.BFLY PT, R2, R0, 0x2, 0x1f ;  /* 0x0c401f0000027f89 */ /* 0x000ea200000e0000 */
[----:B------:R-:W-:-:S03]  /*fb00*/  FMUL.FTZ R12, R136, c[0x0][0x23c] ;  /* 0x00008f00880c7a20 */ /* 0x000fc60000410000 */
[----:B------:R-:W3:Y:S02]  /*fb10*/  SHFL.BFLY PT, R135, R4, 0x1, 0x1f ;  /* 0x0c201f0004877f89 */ /* 0x000ee400000e0000 */
[----:B------:R-:W-:-:S05]  /*fb20*/  FSEL R12, R12, RZ, P3 ;  /* 0x000000ff0c0c7208 */ /* 0x000fca0001800000 */
[--C-:B------:R-:W-:Y:S02]  /*fb30*/  FFMA.FTZ R6, R6, c[0x0][0x23c], -R12.reuse ;  /* 0x00008f0006067a23 */ /* 0x100fe4000001080c */
[--C-:B------:R-:W-:Y:S02]  /*fb40*/  FFMA.FTZ R10, R10, c[0x0][0x23c], -R12.reuse ;  /* 0x00008f000a0a7a23 */ /* 0x100fe4000001080c */
[----:B------:R4:W-:Y:S01]  /*fb50*/  MUFU.EX2 R235, R6 ;  /* 0x0000000600eb7308 */ /* 0x0009e20000000800 */
[--C-:B------:R-:W-:Y:S02]  /*fb60*/  FFMA.FTZ R9, R9, c[0x0][0x23c], -R12.reuse ;  /* 0x00008f0009097a23 */ /* 0x100fe4000001080c */
[----:B------:R-:W-:Y:S01]  /*fb70*/  FFMA.FTZ R7, R7, c[0x0][0x23c], -R12 ;  /* 0x00008f0007077a23 */ /* 0x000fe2000001080c */
[----:B-1----:R-:W-:-:S04]  /*fb80*/  FMNMX.FTZ R134, R24, R134, !PT ;  /* 0x0000008618867209 */ /* 0x002fc80007810000 */
[----:B------:R-:W-:Y:S01]  /*fb90*/  MUFU.EX2 R234, R10 ;  /* 0x0000000a00ea7308 */ /* 0x000fe20000000800 */
[----:B--2---:R-:W-:Y:S02]  /*fba0*/  FMNMX.FTZ R0, R2, R0, !PT ;  /* 0x0000000002007209 */ /* 0x004fe40007810000 */
[----:B---3--:R-:W-:-:S03]  /*fbb0*/  FMNMX.FTZ R135, R4, R135, !PT ;  /* 0x0000008704877209 */ /* 0x008fc60007810000 */
[----:B------:R-:W1:Y:S01]  /*fbc0*/  SHFL.BFLY PT, R137, R0, 0x1, 0x1f ;  /* 0x0c201f0000897f89 */ /* 0x000e6200000e0000 */
[----:B------:R-:W-:Y:S01]  /*fbd0*/  FSEL R4, R136, RZ, P3 ;  /* 0x000000ff88047208 */ /* 0x000fe20001800000 */
[----:B------:R-:W-:Y:S01]  /*fbe0*/  MUFU.EX2 R233, R9 ;  /* 0x0000000900e97308 */ /* 0x000fe20000000800 */
[C---:B------:R-:W-:Y:S01]  /*fbf0*/  FSETP.NEU.FTZ.AND P2, PT, R135.reuse, -INF , PT ;  /* 0xff8000008700780b */ /* 0x040fe20003f5d000 */
[----:B----4-:R-:W2:Y:S01]  /*fc00*/  SHFL.BFLY PT, R6, R134, 0x1, 0x1f ;  /* 0x0c201f0086067f89 */ /* 0x010ea200000e0000 */
[----:B------:R-:W-:-:S05]  /*fc10*/  FMUL.FTZ R3, R135, c[0x0][0x23c] ;  /* 0x00008f0087037a20 */ /* 0x000fca0000410000 */
[----:B------:R-:W-:Y:S01]  /*fc20*/  FSEL R3, R3, RZ, P2 ;  /* 0x000000ff03037208 */ /* 0x000fe20001000000 */
[----:B------:R-:W3:Y:S04]  /*fc30*/  MUFU.EX2 R240, R7 ;  /* 0x0000000700f07308 */ /* 0x000ee80000000800 */
[--C-:B------:R-:W-:Y:S02]  /*fc40*/  FFMA.FTZ R15, R15, c[0x0][0x23c], -R3.reuse ;  /* 0x00008f000f0f7a23 */ /* 0x100fe40000010803 */
[--C-:B------:R-:W-:Y:S02]  /*fc50*/  FFMA.FTZ R8, R8, c[0x0][0x23c], -R3.reuse ;  /* 0x00008f0008087a23 */ /* 0x100fe40000010803 */
[----:B------:R-:W-:Y:S01]  /*fc60*/  MUFU.EX2 R207, R15 ;  /* 0x0000000f00cf7308 */ /* 0x000fe20000000800 */
[----:B------:R-:W-:-:S02]  /*fc70*/  FFMA.FTZ R19, R19, c[0x0][0x23c], -R3 ;  /* 0x00008f0013137a23 */ /* 0x000fc40000010803 */
[----:B------:R-:W-:Y:S01]  /*fc80*/  FFMA.FTZ R18, R18, c[0x0][0x23c], -R3 ;  /* 0x00008f0012127a23 */ /* 0x000fe20000010803 */
[----:B-1----:R-:W-:-:S04]  /*fc90*/  FMNMX.FTZ R137, R0, R137, !PT ;  /* 0x0000008900897209 */ /* 0x002fc80007810000 */
[----:B------:R1:W-:Y:S01]  /*fca0*/  MUFU.EX2 R206, R8 ;  /* 0x0000000800ce7308 */ /* 0x0003e20000000800 */
[----:B--2---:R-:W-:Y:S01]  /*fcb0*/  FMNMX.FTZ R134, R134, R6, !PT ;  /* 0x0000000686867209 */ /* 0x004fe20007810000 */
[C---:B------:R-:W-:Y:S01]  /*fcc0*/  FMUL.FTZ R0, R137.reuse, c[0x0][0x23c] ;  /* 0x00008f0089007a20 */ /* 0x040fe20000410000 */
[----:B------:R-:W-:Y:S01]  /*fcd0*/  FSETP.NEU.FTZ.AND P0, PT, R137, -INF , PT ;  /* 0xff8000008900780b */ /* 0x000fe20003f1d000 */
[----:B------:R-:W-:Y:S01]  /*fce0*/  FADD.FTZ R6, R239, -R4 ;  /* 0x80000004ef067221 */ /* 0x000fe20000010000 */
[C---:B------:R-:W-:Y:S01]  /*fcf0*/  FSETP.NEU.FTZ.AND P1, PT, R134.reuse, -INF , PT ;  /* 0xff8000008600780b */ /* 0x040fe20003f3d000 */
[----:B------:R-:W-:Y:S01]  /*fd00*/  FMUL.FTZ R2, R134, c[0x0][0x23c] ;  /* 0x00008f0086027a20 */ /* 0x000fe20000410000 */
[----:B------:R-:W-:Y:S01]  /*fd10*/  FSEL R0, R0, RZ, P0 ;  /* 0x000000ff00007208 */ /* 0x000fe20000000000 */
[----:B------:R-:W-:Y:S01]  /*fd20*/  FMUL.FTZ R6, R6, c[0x0][0x23c] ;  /* 0x00008f0006067a20 */ /* 0x000fe20000410000 */
[----:B------:R-:W-:Y:S01]  /*fd30*/  FSEL R4, R135, RZ, P2 ;  /* 0x000000ff87047208 */ /* 0x000fe20001000000 */
[----:B------:R-:W2:Y:S01]  /*fd40*/  MUFU.EX2 R205, R19 ;  /* 0x0000001300cd7308 */ /* 0x000ea20000000800 */
[----:B------:R-:W-:Y:S01]  /*fd50*/  FSEL R2, R2, RZ, P1 ;  /* 0x000000ff02027208 */ /* 0x000fe20000800000 */
[----:B------:R-:W-:Y:S01]  /*fd60*/  FFMA.FTZ R21, R21, c[0x0][0x23c], -R0 ;  /* 0x00008f0015157a23 */ /* 0x000fe20000010800 */
[----:B---3--:R-:W-:Y:S01]  /*fd70*/  F2FP.PACK_AB R10, R240, R233 ;  /* 0x000000e9f00a723e */ /* 0x008fe200000000ff */
[----:B------:R-:W-:-:S02]  /*fd80*/  FADD.FTZ R4, R238, -R4 ;  /* 0x80000004ee047221 */ /* 0x000fc40000010000 */
[----:B------:R-:W-:Y:S01]  /*fd90*/  FFMA.FTZ R20, R20, c[0x0][0x23c], -R2 ;  /* 0x00008f0014147a23 */ /* 0x000fe20000010802 */
[----:B-1----:R-:W-:Y:S01]  /*fda0*/  F2FP.PACK_AB R8, R234, R235 ;  /* 0x000000ebea08723e */ /* 0x002fe200000000ff */
[----:B------:R-:W-:Y:S01]  /*fdb0*/  MUFU.EX2 R194, R21 ;  /* 0x0000001500c27308 */ /* 0x000fe20000000800 */
[----:B------:R-:W-:Y:S02]  /*fdc0*/  FFMA.FTZ R16, R16, c[0x0][0x23c], -R0 ;  /* 0x00008f0010107a23 */ /* 0x000fe40000010800 */
[----:B------:R-:W-:Y:S01]  /*fdd0*/  FMUL.FTZ R15, R4, c[0x0][0x23c] ;  /* 0x00008f00040f7a20 */ /* 0x000fe20000410000 */
[----:B------:R-:W-:Y:S01]  /*fde0*/  FSEL R4, R137, RZ, P0 ;  /* 0x000000ff89047208 */ /* 0x000fe20000000000 */
[----:B------:R-:W-:Y:S02]  /*fdf0*/  FFMA.FTZ R11, R11, c[0x0][0x23c], -R2 ;  /* 0x00008f000b0b7a23 */ /* 0x000fe40000010802 */
[----:B------:R-:W-:Y:S01]  /*fe00*/  FFMA.FTZ R5, R5, c[0x0][0x23c], -R0 ;  /* 0x00008f0005057a23 */ /* 0x000fe20000010800 */
[----:B------:R1:W-:Y:S01]  /*fe10*/  MUFU.EX2 R197, R20 ;  /* 0x0000001400c57308 */ /* 0x0003e20000000800 */
[----:B--2---:R-:W-:Y:S01]  /*fe20*/  F2FP.PACK_AB R9, R205, R206 ;  /* 0x000000cecd09723e */ /* 0x004fe200000000ff */
[----:B------:R-:W-:-:S02]  /*fe30*/  FADD.FTZ R4, R236, -R4 ;  /* 0x80000004ec047221 */ /* 0x000fc40000010000 */
[----:B------:R-:W-:Y:S02]  /*fe40*/  FFMA.FTZ R14, R14, c[0x0][0x23c], -R2 ;  /* 0x00008f000e0e7a23 */ /* 0x000fe40000010802 */
[----:B------:R-:W-:Y:S02]  /*fe50*/  FFMA.FTZ R13, R13, c[0x0][0x23c], -R0 ;  /* 0x00008f000d0d7a23 */ /* 0x000fe40000010800 */
[----:B------:R-:W-:Y:S01]  /*fe60*/  MUFU.EX2 R193, R16 ;  /* 0x0000001000c17308 */ /* 0x000fe20000000800 */
[----:B------:R-:W-:Y:S02]  /*fe70*/  FFMA.FTZ R17, R17, c[0x0][0x23c], -R2 ;  /* 0x00008f0011117a23 */ /* 0x000fe40000010802 */
[----:B------:R-:W-:Y:S01]  /*fe80*/  FMUL.FTZ R4, R4, c[0x0][0x23c] ;  /* 0x00008f0004047a20 */ /* 0x000fe20000410000 */
[----:B-1----:R-:W1:Y:S04]  /*fe90*/  LDSM.16.MT88.4 R20, [R209+0xa000] ;  /* 0x00a00000d114783b */ /* 0x002e680000004200 */
[----:B------:R-:W-:Y:S08]  /*fea0*/  MUFU.EX2 R232, R18 ;  /* 0x0000001200e87308 */ /* 0x000ff00000000800 */
[----:B------:R-:W2:Y:S08]  /*feb0*/  MUFU.EX2 R16, R6 ;  /* 0x0000000600107308 */ /* 0x000eb00000000800 */
[----:B------:R-:W3:Y:S08]  /*fec0*/  MUFU.EX2 R15, R15 ;  /* 0x0000000f000f7308 */ /* 0x000ef00000000800 */
[----:B------:R4:W-:Y:S01]  /*fed0*/  MUFU.EX2 R198, R11 ;  /* 0x0000000b00c67308 */ /* 0x0009e20000000800 */
[----:B--2---:R-:W-:-:S02]  /*fee0*/  FMUL.FTZ R144, R144, R16 ;  /* 0x0000001090907220 */ /* 0x004fc40000410000 */
[-C--:B------:R-:W-:Y:S02]  /*fef0*/  FMUL.FTZ R145, R145, R16.reuse ;  /* 0x0000001091917220 */ /* 0x080fe40000410000 */
[-C--:B------:R-:W-:Y:S02]  /*ff00*/  FMUL.FTZ R156, R156, R16.reuse ;  /* 0x000000109c9c7220 */ /* 0x080fe40000410000 */
[----:B------:R-:W-:Y:S01]  /*ff10*/  FMUL.FTZ R157, R157, R16 ;  /* 0x000000109d9d7220 */ /* 0x000fe20000410000 */
[----:B------:R2:W-:Y:S01]  /*ff20*/  MUFU.EX2 R195, R5 ;  /* 0x0000000500c37308 */ /* 0x0005e20000000800 */
[-C--:B---3--:R-:W-:Y:S02]  /*ff30*/  FMUL.FTZ R146, R146, R15.reuse ;  /* 0x0000000f92927220 */ /* 0x088fe40000410000 */
[-C--:B------:R-:W-:Y:S02]  /*ff40*/  FMUL.FTZ R147, R147, R15.reuse ;  /* 0x0000000f93937220 */ /* 0x080fe40000410000 */
[----:B------:R-:W-:-:S02]  /*ff50*/  FMUL.FTZ R158, R158, R15 ;  /* 0x0000000f9e9e7220 */ /* 0x000fc40000410000 */
[----:B------:R-:W-:Y:S01]  /*ff60*/  FMUL.FTZ R159, R159, R15 ;  /* 0x0000000f9f9f7220 */ /* 0x000fe20000410000 */
[----:B----4-:R-:W-:Y:S01]  /*ff70*/  F2FP.PACK_AB R11, R232, R207 ;  /* 0x000000cfe80b723e */ /* 0x010fe200000000ff */
[----:B------:R-:W-:Y:S01]  /*ff80*/  MUFU.EX2 R199, R14 ;  /* 0x0000000e00c77308 */ /* 0x000fe20000000800 */
[-C--:B------:R-:W-:Y:S02]  /*ff90*/  FMUL.FTZ R160, R160, R16.reuse ;  /* 0x00000010a0a07220 */ /* 0x080fe40000410000 */
[----:B------:R-:W-:Y:S02]  /*ffa0*/  FMUL.FTZ R161, R161, R16 ;  /* 0x00000010a1a17220 */ /* 0x000fe40000410000 */
[-C--:B------:R-:W-:Y:S01]  /*ffb0*/  FMUL.FTZ R162, R162, R15.reuse ;  /* 0x0000000fa2a27220 */ /* 0x080fe20000410000 */
[----:B-1----:R-:W-:Y:S01]  /*ffc0*/  HMMA.16816.F32 R248, R8, R20, R144 ;  /* 0x0000001408f8723c */ /* 0x002fe20000001890 */
[----:B------:R-:W1:Y:S01]  /*ffd0*/  LDSM.16.MT88.4 R144, [R214+0xa000] ;  /* 0x00a00000d690783b */ /* 0x000e620000004200 */
[----:B--2---:R-:W-:Y:S01]  /*ffe0*/  FSEL R5, R134, RZ, P1 ;  /* 0x000000ff86057208 */ /* 0x004fe20000800000 */
[----:B------:R-:W2:Y:S01]  /*fff0*/  MUFU.EX2 R196, R13 ;  /* 0x0000000d00c47308 */ /* 0x000ea20000000800 */
[----:B------:R-:W-:-:S02]  /*10000*/  FMUL.FTZ R163, R163, R15 ;  /* 0x0000000fa3a37220 */ /* 0x000fc40000410000 */
[-C--:B------:R-:W-:Y:S02]  /*10010*/  FMUL.FTZ R116, R116, R16.reuse ;  /* 0x0000001074747220 */ /* 0x080fe40000410000 */
[----:B------:R-:W-:Y:S02]  /*10020*/  FADD.FTZ R5, R237, -R5 ;  /* 0x80000005ed057221 */ /* 0x000fe40000010000 */
[----:B------:R-:W-:Y:S01]  /*10030*/  FMUL.FTZ R117, R117, R16 ;  /* 0x0000001075757220 */ /* 0x000fe20000410000 */
[----:B------:R-:W3:Y:S01]  /*10040*/  MUFU.EX2 R204, R17 ;  /* 0x0000001100cc7308 */ /* 0x000ee20000000800 */
[----:B------:R-:W-:Y:S01]  /*10050*/  FMUL.FTZ R5, R5, c[0x0][0x23c] ;  /* 0x00008f0005057a20 */ /* 0x000fe20000410000 */
[----:B------:R-:W-:Y:S01]  /*10060*/  HMMA.16816.F32 R160, R8, R176, R160 ;  /* 0x000000b008a0723c */ /* 0x000fe200000018a0 */
[-C--:B------:R-:W-:Y:S02]  /*10070*/  FMUL.FTZ R118, R118, R15.reuse ;  /* 0x0000000f76767220 */ /* 0x080fe40000410000 */
[----:B------:R-:W-:-:S02]  /*10080*/  FMUL.FTZ R119, R119, R15 ;  /* 0x0000000f77777220 */ /* 0x000fc40000410000 */
[----:B------:R-:W-:Y:S01]  /*10090*/  FMUL.FTZ R172, R172, R16 ;  /* 0x00000010acac7220 */ /* 0x000fe20000410000 */
[----:B------:R4:W5:Y:S01]  /*100a0*/  MUFU.EX2 R14, R5 ;  /* 0x00000005000e7308 */ /* 0x0009620000000800 */
[----:B--2---:R-:W-:Y:S01]  /*100b0*/  F2FP.PACK_AB R7, R195, R196 ;  /* 0x000000c4c307723e */ /* 0x004fe200000000ff */
[----:B------:R-:W-:Y:S02]  /*100c0*/  FMUL.FTZ R173, R173, R16 ;  /* 0x00000010adad7220 */ /* 0x000fe40000410000 */
[----:B------:R-:W-:Y:S01]  /*100d0*/  FMUL.FTZ R174, R174, R15 ;  /* 0x0000000faeae7220 */ /* 0x000fe20000410000 */
[----:B------:R-:W-:Y:S01]  /*100e0*/  MOV R236, R249 ;  /* 0x000000f900ec7202 */ /* 0x000fe20000000f00 */
[----:B------:R-:W-:Y:S01]  /*100f0*/  FMUL.FTZ R175, R175, R15 ;  /* 0x0000000fafaf7220 */ /* 0x000fe20000410000 */
[----:B------:R-:W-:Y:S01]  /*10100*/  MOV R203, R248 ;  /* 0x000000f800cb7202 */ /* 0x000fe20000000f00 */
[----:B------:R2:W1:Y:S01]  /*10110*/  MUFU.EX2 R13, R4 ;  /* 0x00000004000d7308 */ /* 0x0004620000000800 */
[----:B---3--:R-:W-:Y:S01]  /*10120*/  F2FP.PACK_AB R6, R204, R199 ;  /* 0x000000c7cc06723e */ /* 0x008fe200000000ff */
[----:B------:R-:W-:Y:S01]  /*10130*/  FMUL.FTZ R128, R128, R16 ;  /* 0x0000001080807220 */ /* 0x000fe20000410000 */
[----:B------:R-:W-:Y:S01]  /*10140*/  MOV R18, R250 ;  /* 0x000000fa00127202 */ /* 0x000fe20000000f00 */
[----:B------:R-:W-:Y:S01]  /*10150*/  FMUL.FTZ R129, R129, R16 ;  /* 0x0000001081817220 */ /* 0x000fe20000410000 */
[----:B------:R-:W-:Y:S01]  /*10160*/  MOV R17, R251 ;  /* 0x000000fb00117202 */ /* 0x000fe20000000f00 */
[----:B------:R-:W-:Y:S01]  /*10170*/  FMUL.FTZ R130, R130, R15 ;  /* 0x0000000f82827220 */ /* 0x000fe20000410000 */
[----:B----4-:R-:W-:Y:S01]  /*10180*/  F2FP.PACK_AB R5, R194, R193 ;  /* 0x000000c1c205723e */ /* 0x010fe200000000ff */
[----:B-----5:R-:W-:-:S02]  /*10190*/  FMUL.FTZ R40, R40, R14 ;  /* 0x0000000e28287220 */ /* 0x020fc40000410000 */
[-C--:B------:R-:W-:Y:S02]  /*101a0*/  FMUL.FTZ R41, R41, R14.reuse ;  /* 0x0000000e29297220 */ /* 0x080fe40000410000 */
[-C--:B------:R-:W-:Y:S02]  /*101b0*/  FMUL.FTZ R124, R124, R14.reuse ;  /* 0x0000000e7c7c7220 */ /* 0x080fe40000410000 */
[----:B------:R-:W-:Y:S01]  /*101c0*/  FMUL.FTZ R125, R125, R14 ;  /* 0x0000000e7d7d7220 */ /* 0x000fe20000410000 */
[----:B--2---:R-:W-:Y:S01]  /*101d0*/  F2FP.PACK_AB R4, R197, R198 ;  /* 0x000000c6c504723e */ /* 0x004fe200000000ff */
[-C--:B-1----:R-:W-:Y:S02]  /*101e0*/  FMUL.FTZ R42, R42, R13.reuse ;  /* 0x0000000d2a2a7220 */ /* 0x082fe40000410000 */
[-C--:B------:R-:W-:Y:S02]  /*101f0*/  FMUL.FTZ R43, R43, R13.reuse ;  /* 0x0000000d2b2b7220 */ /* 0x080fe40000410000 */
[----:B------:R-:W-:-:S02]  /*10200*/  FMUL.FTZ R126, R126, R13 ;  /* 0x0000000d7e7e7220 */ /* 0x000fc40000410000 */
[-C--:B------:R-:W-:Y:S02]  /*10210*/  FMUL.FTZ R127, R127, R13.reuse ;  /* 0x0000000d7f7f7220 */ /* 0x080fe40000410000 */
[-C--:B------:R-:W-:Y:S01]  /*10220*/  FMUL.FTZ R148, R148, R14.reuse ;  /* 0x0000000e94947220 */ /* 0x080fe20000410000 */
[----:B------:R-:W-:Y:S01]  /*10230*/  HMMA.16816.F32 R24, R4, R144, R40 ;  /* 0x000000900418723c */ /* 0x000fe20000001828 */
[----:B------:R-:W-:Y:S01]  /*10240*/  LDSM.16.MT88.4 R40, [R214+0xb000] ;  /* 0x00b00000d628783b */ /* 0x000fe20000004200 */
[-C--:B------:R-:W-:Y:S02]  /*10250*/  FMUL.FTZ R149, R149, R14.reuse ;  /* 0x0000000e95957220 */ /* 0x080fe40000410000 */
[-C--:B------:R-:W-:Y:S02]  /*10260*/  FMUL.FTZ R150, R150, R13.reuse ;  /* 0x0000000d96967220 */ /* 0x080fe40000410000 */
        /* <DEDUP_REMOVED lines=60> */
[----:B------:R-:W-:-:S02]  /*10630*/  FMUL.FTZ R105, R105, R14 ;  /* 0x0000000e69697220 */ /* 0x000fc40000410000 */
[-C--:B------:R-:W-:Y:S02]  /*10640*/  FMUL.FTZ R106, R106, R13.reuse ;  /* 0x0000000d6a6a7220 */ /* 0x080fe40000410000 */
[----:B------:R-:W-:Y:S02]  /*10650*/  FMUL.FTZ R107, R107, R13 ;  /* 0x0000000d6b6b7220 */ /* 0x000fe40000410000 */
[-C--:B------:R-:W-:Y:S01]  /*10660*/  FMUL.FTZ R108, R108, R14.reuse ;  /* 0x0000000e6c6c7220 */ /* 0x080fe20000410000 */
[C---:B------:R-:W-:Y:S01]  /*10670*/  HMMA.16816.F32 R88, R4.reuse, R32, R88 ;  /* 0x000000200458723c */ /* 0x040fe20000001858 */
[-C--:B------:R-:W-:Y:S01]  /*10680*/  FMUL.FTZ R109, R109, R14.reuse ;  /* 0x0000000e6d6d7220 */ /* 0x080fe20000410000 */
        /* <DEDUP_REMOVED lines=10> */
[----:B------:R-:W-:Y:S01]  /*10730*/  FMUL.FTZ R131, R131, R15 ;  /* 0x0000000f83837220 */ /* 0x000fe20000410000 */
[C---:B------:R-:W-:Y:S01]  /*10740*/  HMMA.16816.F32 R104, R4.reuse, R40, R104 ;  /* 0x000000280468723c */ /* 0x040fe20000001868 */
[----:B------:R-:W-:Y:S02]  /*10750*/  IMAD.MOV.U32 R127, RZ, RZ, R244 ;  /* 0x000000ffff7f7224 */ /* 0x000fe400078e00f4 */
[-C--:B------:R-:W-:Y:S02]  /*10760*/  FMUL.FTZ R52, R52, R16.reuse ;  /* 0x0000001034347220 */ /* 0x080fe40000410000 */
[----:B------:R-:W-:Y:S01]  /*10770*/  FMUL.FTZ R53, R53, R16 ;  /* 0x0000001035357220 */ /* 0x000fe20000410000 */
[----:B------:R-:W-:Y:S01]  /*10780*/  MOV R177, R127 ;  /* 0x0000007f00b17202 */ /* 0x000fe20000000f00 */
        /* <DEDUP_REMOVED lines=10> */
[----:B------:R-:W-:Y:S01]  /*10830*/  MOV R4, R248 ;  /* 0x000000f800047202 */ /* 0x000fe20000000f00 */
[C---:B------:R-:W-:Y:S01]  /*10840*/  HMMA.16816.F32 R116, R8.reuse, R24, R116 ;  /* 0x000000180874723c */ /* 0x040fe20000001874 */
[----:B------:R-:W-:Y:S01]  /*10850*/  MOV R5, R139 ;  /* 0x0000008b00057202 */ /* 0x000fe20000000f00 */
[-C--:B------:R-:W-:Y:S01]  /*10860*/  FMUL.FTZ R38, R38, R15.reuse ;  /* 0x0000000f26267220 */ /* 0x080fe20000410000 */
[----:B------:R-:W-:Y:S01]  /*10870*/  MOV R6, R202 ;  /* 0x000000ca00067202 */ /* 0x000fe20000000f00 */
[----:B------:R-:W-:Y:S01]  /*10880*/  FMUL.FTZ R39, R39, R15 ;  /* 0x0000000f27277220 */ /* 0x000fe20000410000 */
[----:B------:R-:W-:Y:S01]  /*10890*/  MOV R7, R201 ;  /* 0x000000c900077202 */ /* 0x000fe20000000f00 */
[-C--:B------:R-:W-:Y:S02]  /*108a0*/  FMUL.FTZ R48, R48, R16.reuse ;  /* 0x0000001030307220 */ /* 0x080fe40000410000 */
[----:B------:R-:W-:Y:S01]  /*108b0*/  HMMA.16816.F32 R248, R8, R22, R156 ;  /* 0x0000001608f8723c */ /* 0x000fe2000000189c */
[----:B------:R-:W-:-:S02]  /*108c0*/  FMUL.FTZ R49, R49, R16 ;  /* 0x0000001031317220 */ /* 0x000fc40000410000 */
[-C--:B------:R-:W-:Y:S02]  /*108d0*/  FMUL.FTZ R50, R50, R15.reuse ;  /* 0x0000000f32327220 */ /* 0x080fe40000410000 */
[----:B------:R-:W-:Y:S02]  /*108e0*/  FMUL.FTZ R51, R51, R15 ;  /* 0x0000000f33337220 */ /* 0x000fe40000410000 */
[----:B------:R-:W-:Y:S01]  /*108f0*/  MOV R158, R4 ;  /* 0x00000004009e7202 */ /* 0x000fe20000000f00 */
[----:B------:R-:W-:Y:S01]  /*10900*/  FFMA.FTZ R4, R133, c[0x0][0x23c], -R12 ;  /* 0x00008f0085047a23 */ /* 0x000fe2000001080c */
[----:B------:R-:W-:Y:S01]  /*10910*/  MOV R159, R21 ;  /* 0x00000015009f7202 */ /* 0x000fe20000000f00 */
[----:B------:R-:W-:Y:S01]  /*10920*/  HMMA.16816.F32 R244, R8, R178, R172 ;  /* 0x000000b208f4723c */ /* 0x000fe200000018ac */
[-C--:B------:R-:W-:Y:S01]  /*10930*/  FMUL.FTZ R68, R68, R16.reuse ;  /* 0x0000001044447220 */ /* 0x080fe20000410000 */
[----:B------:R1:W-:Y:S01]  /*10940*/  MUFU.EX2 R133, R4 ;  /* 0x0000000400857308 */ /* 0x0003e20000000800 */
[----:B------:R-:W-:-:S02]  /*10950*/  FMUL.FTZ R69, R69, R16 ;  /* 0x0000001045457220 */ /* 0x000fc40000410000 */
[-C--:B------:R-:W-:Y:S02]  /*10960*/  FMUL.FTZ R70, R70, R15.reuse ;  /* 0x0000000f46467220 */ /* 0x080fe40000410000 */
[----:B------:R-:W-:Y:S01]  /*10970*/  FMUL.FTZ R71, R71, R15 ;  /* 0x0000000f47477220 */ /* 0x000fe20000410000 */
[C---:B------:R-:W-:Y:S01]  /*10980*/  HMMA.16816.F32 R24, R8.reuse, R26, R128 ;  /* 0x0000001a0818723c */ /* 0x040fe20000001880 */
        /* <DEDUP_REMOVED lines=9> */
[----:B------:R-:W-:Y:S01]  /*10a20*/  HMMA.16816.F32 R52, R8, R140, R52 ;  /* 0x0000008c0834723c */ /* 0x000fe20000001834 */
[----:B-1----:R-:W-:-:S02]  /*10a30*/  FFMA.FTZ R4, R138, c[0x0][0x23c], -R12 ;  /* 0x00008f008a047a23 */ /* 0x002fc4000001080c */
[-C--:B------:R-:W-:Y:S02]  /*10a40*/  FMUL.FTZ R85, R85, R16.reuse ;  /* 0x0000001055557220 */ /* 0x080fe40000410000 */
[----:B------:R-:W1:Y:S01]  /*10a50*/  MUFU.EX2 R139, R4 ;  /* 0x00000004008b7308 */ /* 0x000e620000000800 */
[-C--:B------:R-:W-:Y:S02]  /*10a60*/  FMUL.FTZ R86, R86, R15.reuse ;  /* 0x0000000f56567220 */ /* 0x080fe40000410000 */
[-C--:B------:R-:W-:Y:S01]  /*10a70*/  FMUL.FTZ R87, R87, R15.reuse ;  /* 0x0000000f57577220 */ /* 0x080fe20000410000 */
[----:B------:R-:W-:Y:S01]  /*10a80*/  HMMA.16816.F32 R200, R8, R142, R64 ;  /* 0x0000008e08c8723c */ /* 0x000fe20000001840 */
[-C--:B------:R-:W-:Y:S01]  /*10a90*/  FMUL.FTZ R96, R96, R16.reuse ;  /* 0x0000001060607220 */ /* 0x080fe20000410000 */
[----:B------:R-:W-:Y:S01]  /*10aa0*/  LDSM.16.MT88.4 R64, [R213+0xa800] ;  /* 0x00a80000d540783b */ /* 0x000fe20000004200 */
[----:B------:R-:W-:Y:S02]  /*10ab0*/  FMUL.FTZ R97, R97, R16 ;  /* 0x0000001061617220 */ /* 0x000fe40000410000 */
[----:B------:R-:W-:-:S02]  /*10ac0*/  FMUL.FTZ R98, R98, R15 ;  /* 0x0000000f62627220 */ /* 0x000fc40000410000 */
[----:B------:R-:W-:Y:S01]  /*10ad0*/  FMUL.FTZ R99, R99, R15 ;  /* 0x0000000f63637220 */ /* 0x000fe20000410000 */
[C---:B------:R-:W-:Y:S01]  /*10ae0*/  HMMA.16816.F32 R36, R8.reuse, R144, R36 ;  /* 0x000000900824723c */ /* 0x040fe20000001824 */
[-C--:B------:R-:W-:Y:S02]  /*10af0*/  FMUL.FTZ R112, R112, R16.reuse ;  /* 0x0000001070707220 */ /* 0x080fe40000410000 */
[-C--:B------:R-:W-:Y:S01]  /*10b00*/  FMUL.FTZ R113, R113, R16.reuse ;  /* 0x0000001071717220 */ /* 0x080fe20000410000 */
[----:B-1----:R-:W-:Y:S01]  /*10b10*/  F2FP.PACK_AB R128, R139, R133 ;  /* 0x000000858b80723e */ /* 0x002fe200000000ff */
[----:B------:R-:W-:Y:S02]  /*10b20*/  FFMA.FTZ R4, R132, c[0x0][0x23c], -R12 ;  /* 0x00008f0084047a23 */ /* 0x000fe4000001080c */
[-C--:B------:R-:W-:Y:S01]  /*10b30*/  FMUL.FTZ R114, R114, R15.reuse ;  /* 0x0000000f72727220 */ /* 0x080fe20000410000 */
[----:B------:R-:W-:Y:S01]  /*10b40*/  HMMA.16816.F32 R236, R8, R146, R48 ;  /* 0x0000009208ec723c */ /* 0x000fe20000001830 */
[----:B------:R1:W-:Y:S01]  /*10b50*/  MUFU.EX2 R176, R4 ;  /* 0x0000000400b07308 */ /* 0x0003e20000000800 */
[----:B------:R-:W-:Y:S01]  /*10b60*/  FMUL.FTZ R115, R115, R15 ;  /* 0x0000000f73737220 */ /* 0x000fe20000410000 */
[----:B------:R-:W2:Y:S01]  /*10b70*/  LDSM.16.MT88.4 R48, [R214+0xa800] ;  /* 0x00a80000d630783b */ /* 0x000ea20000004200 */
[----:B------:R-:W-:-:S02]  /*10b80*/  FMUL.FTZ R100, R100, R16 ;  /* 0x0000001064647220 */ /* 0x000fc40000410000 */
[----:B------:R-:W-:Y:S02]  /*10b90*/  FMUL.FTZ R101, R101, R16 ;  /* 0x0000001065657220 */ /* 0x000fe40000410000 */
[----:B------:R-:W-:Y:S01]  /*10ba0*/  HMMA.16816.F32 R68, R8, R28, R68 ;  /* 0x0000001c0844723c */ /* 0x000fe20000001844 */
[-C--:B------:R-:W-:Y:S02]  /*10bb0*/  FMUL.FTZ R102, R102, R15.reuse ;  /* 0x0000000f66667220 */ /* 0x080fe40000410000 */
[----:B------:R-:W-:-:S05]  /*10bc0*/  FMUL.FTZ R103, R103, R15 ;  /* 0x0000000f67677220 */ /* 0x000fca0000410000 */
[C---:B------:R-:W-:Y:S01]  /*10bd0*/  HMMA.16816.F32 R140, R8.reuse, R30, R80 ;  /* 0x0000001e088c723c */ /* 0x040fe20000001850 */
[----:B-1----:R-:W-:Y:S01]  /*10be0*/  FFMA.FTZ R4, R184, c[0x0][0x23c], -R12 ;  /* 0x00008f00b8047a23 */ /* 0x002fe2000001080c */
[----:B------:R-:W-:Y:S01]  /*10bf0*/  MOV R184, R5 ;  /* 0x0000000500b87202 */ /* 0x000fe20000000f00 */
[----:B------:R-:W1:Y:S02]  /*10c00*/  LDSM.16.MT88.4 R80, [R209+0xb800] ;  /* 0x00b80000d150783b */ /* 0x000e640000004200 */
[----:B------:R3:W4:Y:S03]  /*10c10*/  MUFU.EX2 R138, R4 ;  /* 0x00000004008a7308 */ /* 0x0007260000000800 */
[C---:B------:R-:W-:Y:S08]  /*10c20*/  HMMA.16816.F32 R84, R8.reuse, R32, R84 ;  /* 0x000000200854723c */ /* 0x040ff00000001854 */
[----:B------:R-:W-:Y:S01]  /*10c30*/  HMMA.16816.F32 R32, R8, R34, R96 ;  /* 0x000000220820723c */ /* 0x000fe20000001860 */
[----:B------:R-:W5:Y:S01]  /*10c40*/  LDSM.16.MT88.4 R96, [R211+0xb800] ;  /* 0x00b80000d360783b */ /* 0x000f620000004200 */
[----:B---3--:R-:W-:Y:S01]  /*10c50*/  FFMA.FTZ R4, R182, c[0x0][0x23c], -R3 ;  /* 0x00008f00b6047a23 */ /* 0x008fe20000010803 */
[----:B------:R-:W-:-:S02]  /*10c60*/  MOV R182, R20 ;  /* 0x0000001400b67202 */ /* 0x000fc40000000f00 */
[----:B----4-:R-:W-:Y:S01]  /*10c70*/  F2FP.PACK_AB R130, R138, R176 ;  /* 0x000000b08a82723e */ /* 0x010fe200000000ff */
[----:B------:R3:W-:Y:S02]  /*10c80*/  MUFU.EX2 R21, R4 ;  /* 0x0000000400157308 */ /* 0x0007e40000000800 */
[C---:B------:R-:W-:Y:S01]  /*10c90*/  HMMA.16816.F32 R28, R8.reuse, R42, R112 ;  /* 0x0000002a081c723c */ /* 0x040fe20000001870 */
[----:B------:R-:W-:Y:S07]  /*10ca0*/  LDSM.16.MT88.4 R112, [R214+0xb800] ;  /* 0x00b80000d670783b */ /* 0x000fee0000004200 */
[----:B------:R-:W-:Y:S01]  /*10cb0*/  HMMA.16816.F32 R100, R8, R40, R100 ;  /* 0x000000280864723c */ /* 0x000fe20000001864 */
[----:B---3--:R-:W-:-:S02]  /*10cc0*/  FFMA.FTZ R4, R183, c[0x0][0x23c], -R3 ;  /* 0x00008f00b7047a23 */ /* 0x008fc40000010803 */
[----:B------:R-:W-:Y:S02]  /*10cd0*/  IMAD.MOV.U32 R183, RZ, RZ, R19 ;  /* 0x000000ffffb77224 */ /* 0x000fe400078e0013 */
[----:B------:R3:W4:Y:S02]  /*10ce0*/  MUFU.EX2 R23, R4 ;  /* 0x0000000400177308 */ /* 0x0007240000000800 */
[----:B------:R-:W-:Y:S02]  /*10cf0*/  FFMA.FTZ R11, R177, R16, R235 ;  /* 0x00000010b10b7223 */ /* 0x000fe400000100eb */
[----:B------:R-:W-:Y:S02]  /*10d00*/  FFMA.FTZ R8, R243, R15, R206 ;  /* 0x0000000ff3087223 */ /* 0x000fe400000100ce */
[----:B------:R-:W-:Y:S02]  /*10d10*/  FADD.FTZ R11, R234, R11 ;  /* 0x0000000bea0b7221 */ /* 0x000fe40000010000 */
[----:B------:R-:W-:-:S02]  /*10d20*/  FADD.FTZ R10, R205, R8 ;  /* 0x00000008cd0a7221 */ /* 0x000fc40000010000 */
[--C-:B---3--:R-:W-:Y:S01]  /*10d30*/  FFMA.FTZ R4, R181, c[0x0][0x23c], -R3.reuse ;  /* 0x00008f00b5047a23 */ /* 0x108fe20000010803 */
[----:B------:R-:W-:Y:S01]  /*10d40*/  MOV R181, R159 ;  /* 0x0000009f00b57202 */ /* 0x000fe20000000f00 */
[----:B------:R-:W-:Y:S01]  /*10d50*/  FFMA.FTZ R3, R185, c[0x0][0x23c], -R3 ;  /* 0x00008f00b9037a23 */ /* 0x000fe20000010803 */
[----:B----4-:R-:W-:Y:S01]  /*10d60*/  F2FP.PACK_AB R129, R23, R21 ;  /* 0x000000151781723e */ /* 0x010fe200000000ff */
[----:B------:R-:W-:Y:S01]  /*10d70*/  MUFU.EX2 R132, R4 ;  /* 0x0000000400847308 */ /* 0x000fe20000000800 */
[----:B------:R-:W-:-:S07]  /*10d80*/  MOV R185, R6 ;  /* 0x0000000600b97202 */ /* 0x000fce0000000f00 */
[----:B------:R3:W4:Y:S02]  /*10d90*/  MUFU.EX2 R22, R3 ;  /* 0x0000000300167308 */ /* 0x0007240000000800 */
[----:B---3--:R-:W-:Y:S01]  /*10da0*/  FFMA.FTZ R3, R180, c[0x0][0x23c], -R2 ;  /* 0x00008f00b4037a23 */ /* 0x008fe20000010802 */
[----:B------:R-:W-:Y:S02]  /*10db0*/  MOV R180, R158 ;  /* 0x0000009e00b47202 */ /* 0x000fe40000000f00 */
[----:B------:R-:W3:Y:S03]  /*10dc0*/  LDSM.16.MT88.4 R156, [R209+0xa800] ;  /* 0x00a80000d19c783b */ /* 0x000ee60000004200 */
[----:B------:R1:W-:Y:S01]  /*10dd0*/  MUFU.EX2 R20, R3 ;  /* 0x0000000300147308 */ /* 0x0003e20000000800 */
[----:B----4-:R-:W-:-:S07]  /*10de0*/  F2FP.PACK_AB R131, R22, R132 ;  /* 0x000000841683723e */ /* 0x010fce00000000ff */
[----:B--2---:R-:W-:Y:S01]  /*10df0*/  HMMA.16816.F32 R36, R128, R48, R36 ;  /* 0x000000308024723c */ /* 0x004fe20000001824 */
[----:B-1----:R-:W-:Y:S01]  /*10e00*/  FFMA.FTZ R3, R186, c[0x0][0x23c], -R2 ;  /* 0x00008f00ba037a23 */ /* 0x002fe20000010802 */
[----:B------:R-:W-:-:S06]  /*10e10*/  MOV R186, R7 ;  /* 0x0000000700ba7202 */ /* 0x000fcc0000000f00 */
[C---:B------:R-:W-:Y:S01]  /*10e20*/  HMMA.16816.F32 R52, R128.reuse, R64, R52 ;  /* 0x000000408034723c */ /* 0x040fe20000001834 */
[----:B------:R-:W1:Y:S01]  /*10e30*/  LDSM.16.MT88.4 R4, [R213+0xb800] ;  /* 0x00b80000d504783b */ /* 0x000e620000004200 */
[----:B------:R2:W4:Y:S06]  /*10e40*/  MUFU.EX2 R19, R3 ;  /* 0x0000000300137308 */ /* 0x00052c0000000800 */
[C---:B------:R-:W-:Y:S08]  /*10e50*/  HMMA.16816.F32 R68, R128.reuse, R80, R68 ;  /* 0x000000508044723c */ /* 0x040ff00000001844 */
[C---:B-----5:R-:W-:Y:S01]  /*10e60*/  HMMA.16816.F32 R84, R128.reuse, R96, R84 ;  /* 0x000000608054723c */ /* 0x060fe20000001854 */
[--C-:B--2---:R-:W-:Y:S01]  /*10e70*/  FFMA.FTZ R3, R187, c[0x0][0x23c], -R2.reuse ;  /* 0x00008f00bb037a23 */ /* 0x104fe20000010802 */
[----:B------:R-:W-:Y:S01]  /*10e80*/  MOV R187, R124 ;  /* 0x0000007c00bb7202 */ /* 0x000fe20000000f00 */
[----:B------:R-:W-:Y:S01]  /*10e90*/  FFMA.FTZ R2, R188, c[0x0][0x23c], -R2 ;  /* 0x00008f00bc027a23 */ /* 0x000fe20000010802 */
[----:B----4-:R-:W-:Y:S01]  /*10ea0*/  F2FP.PACK_AB R124, R19, R20 ;  /* 0x00000014137c723e */ /* 0x010fe200000000ff */
[----:B------:R-:W-:Y:S03]  /*10eb0*/  MUFU.EX2 R18, R3 ;  /* 0x0000000300127308 */ /* 0x000fe60000000800 */
[C---:B---3--:R-:W-:Y:S01]  /*10ec0*/  HMMA.16816.F32 R144, R128.reuse, R156, R172 ;  /* 0x0000009c8090723c */ /* 0x048fe200000018ac */
[----:B------:R-:W2:Y:S04]  /*10ed0*/  LDSM.16.MT88.4 R172, [R211+0xa800] ;  /* 0x00a80000d3ac783b */ /* 0x000ea80000004200 */
[----:B------:R3:W4:Y:S03]  /*10ee0*/  MUFU.EX2 R17, R2 ;  /* 0x0000000200117308 */ /* 0x0007260000000800 */
[C---:B------:R-:W-:Y:S08]  /*10ef0*/  HMMA.16816.F32 R100, R128.reuse, R112, R100 ;  /* 0x000000708064723c */ /* 0x040ff00000001864 */
[----:B-1----:R-:W-:Y:S01]  /*10f00*/  HMMA.16816.F32 R116, R128, R4, R116 ;  /* 0x000000048074723c */ /* 0x002fe20000001874 */
[----:B---3--:R-:W-:Y:S01]  /*10f10*/  FFMA.FTZ R2, R189, c[0x0][0x23c], -R0 ;  /* 0x00008f00bd027a23 */ /* 0x008fe20000010800 */
[----:B----4-:R-:W-:-:S03]  /*10f20*/  F2FP.PACK_AB R126, R17, R18 ;  /* 0x00000012117e723e */ /* 0x010fc600000000ff */
[----:B------:R1:W-:Y:S03]  /*10f30*/  MUFU.EX2 R12, R2 ;  /* 0x00000002000c7308 */ /* 0x0003e60000000800 */
[----:B--2---:R-:W-:Y:S01]  /*10f40*/  HMMA.16816.F32 R160, R128, R172, R160 ;  /* 0x000000ac80a0723c */ /* 0x004fe200000018a0 */
[----:B-1----:R-:W-:-:S04]  /*10f50*/  FFMA.FTZ R2, R191, c[0x0][0x23c], -R0 ;  /* 0x00008f00bf027a23 */ /* 0x002fc80000010800 */
[----:B------:R1:W2:Y:S02]  /*10f60*/  MUFU.EX2 R3, R2 ;  /* 0x0000000200037308 */ /* 0x0002a40000000800 */
[--C-:B-1----:R-:W-:Y:S01]  /*10f70*/  FFMA.FTZ R2, R192, c[0x0][0x23c], -R0.reuse ;  /* 0x00008f00c0027a23 */ /* 0x102fe20000010800 */
[----:B--2---:R-:W-:Y:S01]  /*10f80*/  F2FP.PACK_AB R125, R3, R12 ;  /* 0x0000000c037d723e */ /* 0x004fe200000000ff */
[----:B------:R-:W-:-:S04]  /*10f90*/  FFMA.FTZ R0, R190, c[0x0][0x23c], -R0 ;  /* 0x00008f00be007a23 */ /* 0x000fc80000010800 */
[----:B------:R-:W-:Y:S08]  /*10fa0*/  MUFU.EX2 R2, R2 ;  /* 0x0000000200027308 */ /* 0x000ff00000000800 */
        /* <DEDUP_REMOVED lines=57> */
[----:B------:R1:W-:Y:S02]  /*11340*/  STL [R1], R0 ;  /* 0x0000000001007387 */ /* 0x0003e40000100800 */
.L_x_1123:
[----:B-1----:R-:W-:-:S06]  /*11350*/  UISETP.GT.AND UP0, UPT, UR21, UR8, UPT ;  /* 0x000000081500728c */ /* 0x002fcc000bf04270 */
[----:B------:R-:W-:-:S13]  /*11360*/  PLOP3.LUT P0, PT, PT, PT, UP0, 0x80, 0x0 ;  /* 0x000000000000781c */ /* 0x000fda0003f0f008 */
[----:B------:R-:W-:Y:S05]  /*11370*/  @!P0 BRA `(.L_x_1136) ;  /* 0x00002d2000008947 */ /* 0x000fea0003800000 */
[----:B------:R-:W2:Y:S01]  /*11380*/  LDL.LU.64 R6, [R1+0x18] ;  /* 0x0000180001067983 */ /* 0x000ea20000300a00 */
[----:B------:R-:W-:Y:S01]  /*11390*/  IMAD.MOV.U32 R132, RZ, RZ, R135 ;  /* 0x000000ffff847224 */ /* 0x000fe200078e0087 */
[----:B------:R-:W-:Y:S01]  /*113a0*/  MOV R3, R136 ;  /* 0x0000008800037202 */ /* 0x000fe20000000f00 */
[----:B------:R-:W-:Y:S01]  /*113b0*/  IMAD.MOV.U32 R139, RZ, RZ, R137 ;  /* 0x000000ffff8b7224 */ /* 0x000fe200078e0089 */
[----:B------:R-:W2:Y:S01]  /*113c0*/  LDL.LU.64 R4, [R1+0x40] ;  /* 0x0000400001047983 */ /* 0x000ea20000300a00 */
[----:B------:R-:W-:-:S03]  /*113d0*/  MOV R138, R134 ;  /* 0x00000086008a7202 */ /* 0x000fc60000000f00 */
[----:B------:R-:W3:Y:S01]  /*113e0*/  LDL.64 R8, [R1+0x20] ;  /* 0x0000200001087983 */ /* 0x000ee20000100a00 */
[----:B------:R-:W-:Y:S01]  /*113f0*/  ISETP.GE.AND P4, PT, R252, c[0x0][0x220], PT ;  /* 0x00008800fc007a0c */ /* 0x000fe20003f86270 */
[----:B--2---:R-:W-:-:S05]  /*11400*/  IMAD.MOV.U32 R5, RZ, RZ, R7 ;  /* 0x000000ffff057224 */ /* 0x004fca00078e0007 */
[----:B------:R1:W-:Y:S01]  /*11410*/  STL.64 [R1+0x18], R4 ;  /* 0x0000180401007387 */ /* 0x0003e20000100a00 */
[----:B---3--:R-:W-:Y:S01]  /*11420*/  ISETP.GE.AND P5, PT, R8, c[0x0][0x220], PT ;  /* 0x0000880008007a0c */ /* 0x008fe20003fa6270 */
[----:B------:R-:W-:Y:S05]  /*11430*/  BRA `(.L_x_1137) ;  /* 0x000002e000007947 */ /* 0x000fea0003800000 */
.L_x_1139:
        /* <DEDUP_REMOVED lines=46> */
.L_x_1137:
[----:B------:R-:W2:Y:S01]  /*11720*/  LDL.64 R6, [R1+0x18] ;  /* 0x0000180001067983 */ /* 0x000ea20000100a00 */
[----:B------:R-:W-:Y:S04]  /*11730*/  DEPBAR.LE SB0, 0x0 ;  /* 0x000080000000791a */ /* 0x000fe80000000000 */
[----:B------:R-:W-:Y:S01]  /*11740*/  BAR.SYNC.DEFER_BLOCKING 0x0 ;  /* 0x0000000000007b1d */ /* 0x000fe20000010000 */
[----:B------:R-:W-:Y:S04]  /*11750*/  UIADD3 UR7, UR21, -0x1, URZ ;  /* 0xffffffff15077890 */ /* 0x000fe8000fffe03f */
        /* <DEDUP_REMOVED lines=18> */
[----:B------:R-:W-:Y:S01]  /*11880*/  @P4 STS.128 [R223+0xb000], RZ ;  /* 0x00b000ffdf004388 */ /* 0x000fe20000000c00 */
[----:B------:R-:W-:Y:S02]  /*11890*/  IADD3.X R5, R2, UR13, RZ, P0, !PT ;  /* 0x0000000d02057c10 */ /* 0x000fe400087fe4ff */
[C---:B------:R-:W-:Y:S02]  /*118a0*/  @!P4 LEA R6, P0, R0.reuse, c[0x0][0x170], 0x1 ;  /* 0x00005c000006ca11 */ /* 0x040fe400078008ff */
[----:B------:R-:W-:Y:S01]  /*118b0*/  @!PT LDS RZ, [RZ] ;  /* 0x00000000fffff984 */ /* 0x000fe20000000800 */
[----:B------:R-:W-:Y:S01]  /*118c0*/  @!PT LDS RZ, [RZ] ;  /* 0x00000000fffff984 */ /* 0x000fe20000000800 */
[----:B------:R-:W-:Y:S01]  /*118d0*/  @!PT LDS RZ, [RZ] ;  /* 0x00000000fffff984 */ /* 0x000fe20000000800 */
[----:B------:R2:W-:Y:S01]  /*118e0*/  @!P4 LDGSTS.E.BYPASS.LTC128B.128 [R223+0xb000], [R8.64+0x80] ;  /* 0x0b00008008dfcfae */ /* 0x0005e2000b901d50 */
[C-C-:B------:R-:W-:Y:S02]  /*118f0*/  @!P5 LEA.HI.X R11, R0.reuse, c[0x0][0x174], R5.reuse, 0x1, P2 ;  /* 0x00005d00000bda11 */ /* 0x140fe400010f0c05 */
[----:B------:R-:W-:Y:S02]  /*11900*/  @!P4 LEA.HI.X R7, R0, c[0x0][0x174], R5, 0x1, P0 ;  /* 0x00005d000007ca11 */ /* 0x000fe400000f0c05 */
[----:B------:R-:W-:Y:S01]  /*11910*/  @P5 STS.128 [R223+0xa800], RZ ;  /* 0x00a800ffdf005388 */ /* 0x000fe20000000c00 */
[----:B------:R-:W-:Y:S04]  /*11920*/  PLOP3.LUT P0, PT, PT, PT, UP0, 0x80, 0x0 ;  /* 0x000000000000781c */ /* 0x000fe80003f0f008 */
        /* <DEDUP_REMOVED lines=10> */
[----:B------:R-:W3:Y:S05]  /*119d0*/  LDSM.16.M88.4 R16, [R208+0x8000] ;  /* 0x00800000d010783b */ /* 0x000eea0000000200 */
[----:B------:R-:W2:Y:S05]  /*119e0*/  LDSM.16.M88.4 R28, [R210+0x2000] ;  /* 0x00200000d21c783b */ /* 0x000eaa0000000200 */
[----:B------:R-:W4:Y:S05]  /*119f0*/  LDSM.16.M88.4 R140, [R208+0x8800] ;  /* 0x00880000d08c783b */ /* 0x000f2a0000000200 */
[----:B------:R-:W0:Y:S05]  /*11a00*/  LDGDEPBAR ;  /* 0x00000000000079af */ /* 0x000e2a0000000000 */
[----:B------:R-:W-:Y:S05]  /*11a10*/  LDSM.16.M88.4 R176, [R212] ;  /* 0x00000000d4b0783b */ /* 0x000fea0000000200 */
[----:B------:R-:W5:Y:S05]  /*11a20*/  LDSM.16.M88.4 R180, [R219] ;  /* 0x00000000dbb4783b */ /* 0x000f6a0000000200 */
[----:B------:R-:W4:Y:S05]  /*11a30*/  LDSM.16.M88.4 R184, [R212+0x2000] ;  /* 0x00200000d4b8783b */ /* 0x000f2a0000000200 */
[----:B------:R-:W5:Y:S01]  /*11a40*/  LDSM.16.M88.4 R188, [R222] ;  /* 0x00000000debc783b */ /* 0x000f620000000200 */
[-C--:B---3--:R-:W-:Y:S04]  /*11a50*/  HMMA.16816.F32 R4, R32, R16.reuse, RZ ;  /* 0x000000102004723c */ /* 0x088fe800000018ff */
[----:B------:R-:W-:Y:S05]  /*11a60*/  LDSM.16.M88.4 R192, [R218] ;  /* 0x00000000dac0783b */ /* 0x000fea0000000200 */
[----:B------:R-:W3:Y:S01]  /*11a70*/  LDSM.16.M88.4 R196, [R217+0x8000] ;  /* 0x00800000d9c4783b */ /* 0x000ee20000000200 */
[C---:B--2---:R-:W-:Y:S04]  /*11a80*/  HMMA.16816.F32 R8, R28.reuse, R16, RZ ;  /* 0x000000101c08723c */ /* 0x044fe800000018ff */
[----:B------:R-:W2:Y:S04]  /*11a90*/  LDSM.16.M88.4 R200, [R218+0x2000] ;  /* 0x00200000dac8783b */ /* 0x000ea80000000200 */
[-C--:B-1----:R-:W-:Y:S01]  /*11aa0*/  HMMA.16816.F32 R12, R28, R18.reuse, RZ ;  /* 0x000000121c0c723c */ /* 0x082fe200000018ff */
[----:B------:R-:W-:Y:S07]  /*11ab0*/  LDSM.16.M88.4 R204, [R216+0x2000] ;  /* 0x00200000d8cc783b */ /* 0x000fee0000000200 */
[C---:B------:R-:W-:Y:S08]  /*11ac0*/  HMMA.16816.F32 R16, R32.reuse, R18, RZ ;  /* 0x000000122010723c */ /* 0x040ff000000018ff */
[-C--:B----4-:R-:W-:Y:S08]  /*11ad0*/  HMMA.16816.F32 R20, R32, R140.reuse, RZ ;  /* 0x0000008c2014723c */ /* 0x090ff000000018ff */
[C---:B------:R-:W-:Y:S08]  /*11ae0*/  HMMA.16816.F32 R24, R28.reuse, R140, RZ ;  /* 0x0000008c1c18723c */ /* 0x040ff000000018ff */
[-C--:B------:R-:W-:Y:S08]  /*11af0*/  HMMA.16816.F32 R28, R28, R142.reuse, RZ ;  /* 0x0000008e1c1c723c */ /* 0x080ff000000018ff */
[----:B------:R-:W-:Y:S01]  /*11b00*/  HMMA.16816.F32 R32, R32, R142, RZ ;  /* 0x0000008e2020723c */ /* 0x000fe200000018ff */
[----:B------:R-:W1:Y:S07]  /*11b10*/  LDSM.16.M88.4 R140, [R217+0x8800] ;  /* 0x00880000d98c783b */ /* 0x000e6e0000000200 */
[-C--:B-----5:R-:W-:Y:S08]  /*11b20*/  HMMA.16816.F32 R4, R176, R180.reuse, R4 ;  /* 0x000000b4b004723c */ /* 0x0a0ff00000001804 */
[C---:B------:R-:W-:Y:S08]  /*11b30*/  HMMA.16816.F32 R8, R184.reuse, R180, R8 ;  /* 0x000000b4b808723c */ /* 0x040ff00000001808 */
        /* <DEDUP_REMOVED lines=10> */
[-C--:B---3--:R-:W-:Y:S08]  /*11be0*/  HMMA.16816.F32 R4, R192, R196.reuse, R4 ;  /* 0x000000c4c004723c */ /* 0x088ff00000001804 */
[C---:B--2---:R-:W-:Y:S08]  /*11bf0*/  HMMA.16816.F32 R8, R200.reuse, R196, R8 ;  /* 0x000000c4c808723c */ /* 0x044ff00000001808 */
[-C--:B------:R-:W-:Y:S08]  /*11c00*/  HMMA.16816.F32 R12, R200, R198.reuse, R12 ;  /* 0x000000c6c80c723c */ /* 0x080ff0000000180c */
[C---:B------:R-:W-:Y:S01]  /*11c10*/  HMMA.16816.F32 R16, R192.reuse, R198, R16 ;  /* 0x000000c6c010723c */ /* 0x040fe20000001810 */
[----:B------:R-:W2:Y:S07]  /*11c20*/  LDSM.16.M88.4 R196, [R208+0x9000] ;  /* 0x00900000d0c4783b */ /* 0x000eae0000000200 */
[-C--:B-1----:R-:W-:Y:S08]  /*11c30*/  HMMA.16816.F32 R20, R192, R140.reuse, R20 ;  /* 0x0000008cc014723c */ /* 0x082ff00000001814 */
[C---:B------:R-:W-:Y:S08]  /*11c40*/  HMMA.16816.F32 R24, R200.reuse, R140, R24 ;  /* 0x0000008cc818723c */ /* 0x040ff00000001818 */
[-C--:B------:R-:W-:Y:S01]  /*11c50*/  HMMA.16816.F32 R28, R200, R142.reuse, R28 ;  /* 0x0000008ec81c723c */ /* 0x080fe2000000181c */
[----:B------:R-:W1:Y:S07]  /*11c60*/  LDSM.16.M88.4 R200, [R210+0x6000] ;  /* 0x00600000d2c8783b */ /* 0x000e6e0000000200 */
        /* <DEDUP_REMOVED lines=57> */
.L_x_1138:
        /* <DEDUP_REMOVED lines=8> */
[C---:B-1----:R-:W-:Y:S02]  /*12080*/  IADD3 R135, R0.reuse, 0x1, RZ ;  /* 0x0000000100877810 */ /* 0x042fe40007ffe0ff */
[C---:B------:R-:W-:Y:S02]  /*12090*/  ISETP.GE.AND P3, PT, R0.reuse, R227, PT ;  /* 0x000000e30000720c */ /* 0x040fe40003f66270 */
[C---:B------:R-:W-:Y:S02]  /*120a0*/  ISETP.GE.AND P0, PT, R135.reuse, R226, PT ;  /* 0x000000e28700720c */ /* 0x040fe40003f06270 */
[C---:B------:R-:W-:Y:S02]  /*120b0*/  IADD3 R134, R0.reuse, 0x8, RZ ;  /* 0x0000000800867810 */ /* 0x040fe40007ffe0ff */
[C---:B------:R-:W-:Y:S02]  /*120c0*/  IADD3 R133, R0.reuse, 0x9, RZ ;  /* 0x0000000900857810 */ /* 0x040fe40007ffe0ff */
[----:B------:R-:W-:Y:S02]  /*120d0*/  ISETP.GE.OR P3, PT, R0, R231, !P3 ;  /* 0x000000e70000720c */ /* 0x000fe40005f66670 */
[C---:B------:R-:W-:Y:S02]  /*120e0*/  ISETP.GE.AND P2, PT, R135.reuse, R227, PT ;  /* 0x000000e38700720c */ /* 0x040fe40003f46270 */
[----:B------:R-:W-:Y:S02]  /*120f0*/  ISETP.GE.OR P0, PT, R135, R230, !P0 ;  /* 0x000000e68700720c */ /* 0x000fe40004706670 */
[----:B------:R-:W-:Y:S02]  /*12100*/  FSEL R137, R4, -INF , !P3 ;  /* 0xff80000004897808 */ /* 0x000fe40005800000 */
[----:B------:R-:W-:Y:S02]  /*12110*/  FSEL R7, R7, -INF , !P0 ;  /* 0xff80000007077808 */ /* 0x000fe40004000000 */
[-C--:B------:R-:W-:Y:S02]  /*12120*/  ISETP.GE.AND P0, PT, R133, R226.reuse, PT ;  /* 0x000000e28500720c */ /* 0x080fe40003f06270 */
[----:B------:R-:W-:Y:S02]  /*12130*/  ISETP.GE.OR P2, PT, R135, R231, !P2 ;  /* 0x000000e78700720c */ /* 0x000fe40005746670 */
[-C--:B------:R-:W-:Y:S02]  /*12140*/  ISETP.GE.AND P3, PT, R134, R227.reuse, PT ;  /* 0x000000e38600720c */ /* 0x080fe40003f66270 */
[----:B------:R-:W-:Y:S02]  /*12150*/  ISETP.GE.AND P1, PT, R0, R226, PT ;  /* 0x000000e20000720c */ /* 0x000fe40003f26270 */
[----:B------:R-:W-:Y:S02]  /*12160*/  FSEL R142, R5, -INF , !P2 ;  /* 0xff800000058e7808 */ /* 0x000fe40005000000 */
[C---:B------:R-:W-:Y:S02]  /*12170*/  ISETP.GE.AND P2, PT, R133.reuse, R227, PT ;  /* 0x000000e38500720c */ /* 0x040fe40003f46270 */
[----:B------:R-:W-:Y:S02]  /*12180*/  ISETP.GE.OR P3, PT, R134, R231, !P3 ;  /* 0x000000e78600720c */ /* 0x000fe40005f66670 */
[-C--:B------:R-:W-:Y:S02]  /*12190*/  ISETP.GE.OR P0, PT, R133, R230.reuse, !P0 ;  /* 0x000000e68500720c */ /* 0x080fe40004706670 */
[C---:B------:R-:W-:Y:S02]  /*121a0*/  IADD3 R4, R0.reuse, 0x10, RZ ;  /* 0x0000001000047810 */ /* 0x040fe40007ffe0ff */
[----:B------:R-:W-:Y:S02]  /*121b0*/  FMNMX.FTZ R136, R137, R3, !PT ;  /* 0x0000000389887209 */ /* 0x000fe40007810000 */
[----:B------:R-:W-:Y:S02]  /*121c0*/  ISETP.GE.OR P1, PT, R0, R230, !P1 ;  /* 0x000000e60000720c */ /* 0x000fe40004f26670 */
[----:B------:R-:W-:Y:S02]  /*121d0*/  ISETP.GE.OR P2, PT, R133, R231, !P2 ;  /* 0x000000e78500720c */ /* 0x000fe40005746670 */
[----:B------:R-:W-:Y:S02]  /*121e0*/  FSEL R16, R16, -INF , !P3 ;  /* 0xff80000010107808 */ /* 0x000fe40005800000 */
[----:B------:R-:W-:Y:S02]  /*121f0*/  FSEL R19, R19, -INF , !P0 ;  /* 0xff80000013137808 */ /* 0x000fe40004000000 */
[----:B------:R-:W-:Y:S02]  /*12200*/  IADD3 R2, R0, 0x11, RZ ;  /* 0x0000001100027810 */ /* 0x000fe40007ffe0ff */
[----:B------:R-:W-:Y:S02]  /*12210*/  ISETP.GE.AND P0, PT, R4, R227, PT ;  /* 0x000000e30400720c */ /* 0x000fe40003f06270 */
[----:B------:R-:W-:Y:S02]  /*12220*/  FMNMX.FTZ R136, R142, R136, !PT ;  /* 0x000000888e887209 */ /* 0x000fe40007810000 */
[----:B------:R-:W-:Y:S02]  /*12230*/  ISETP.GE.OR P0, PT, R4, R231, !P0 ;  /* 0x000000e70400720c */ /* 0x000fe40004706670 */
[----:B------:R-:W-:Y:S02]  /*12240*/  FSEL R143, R6, -INF , !P1 ;  /* 0xff800000068f7808 */ /* 0x000fe40004800000 */
[----:B------:R-:W-:Y:S02]  /*12250*/  IADD3 R6, R0, 0x18, RZ ;  /* 0x0000001800067810 */ /* 0x000fe40007ffe0ff */
[----:B------:R-:W-:Y:S02]  /*12260*/  FSEL R17, R17, -INF , !P2 ;  /* 0xff80000011117808 */ /* 0x000fe40005000000 */
[-C--:B------:R-:W-:Y:S02]  /*12270*/  ISETP.GE.AND P6, PT, R2, R227.reuse, PT ;  /* 0x000000e30200720c */ /* 0x080fe40003fc6270 */
[----:B------:R-:W-:Y:S02]  /*12280*/  FMNMX.FTZ R136, R16, R136, !PT ;  /* 0x0000008810887209 */ /* 0x000fe40007810000 */
[----:B------:R-:W-:Y:S02]  /*12290*/  FSEL R189, R20, -INF , !P0 ;  /* 0xff80000014bd7808 */ /* 0x000fe40004000000 */
[----:B------:R-:W-:Y:S02]  /*122a0*/  IADD3 R5, R0, 0x19, RZ ;  /* 0x0000001900057810 */ /* 0x000fe40007ffe0ff */
[----:B------:R-:W-:Y:S02]  /*122b0*/  ISETP.GE.AND P3, PT, R6, R227, PT ;  /* 0x000000e30600720c */ /* 0x000fe40003f66270 */
[----:B------:R-:W-:Y:S02]  /*122c0*/  ISETP.GE.OR P6, PT, R2, R231, !P6 ;  /* 0x000000e70200720c */ /* 0x000fe400077c6670 */
[----:B------:R-:W-:Y:S02]  /*122d0*/  FMNMX.FTZ R136, R17, R136, !PT ;  /* 0x0000008811887209 */ /* 0x000fe40007810000 */
[----:B------:R-:W-:Y:S02]  /*122e0*/  FSEL R190, R21, -INF , !P6 ;  /* 0xff80000015be7808 */ /* 0x000fe40007000000 */
[----:B------:R-:W-:Y:S02]  /*122f0*/  FMNMX.FTZ R136, R189, R136, !PT ;  /* 0x00000088bd887209 */ /* 0x000fe40007810000 */
[C---:B------:R-:W-:Y:S02]  /*12300*/  ISETP.GE.AND P2, PT, R5.reuse, R227, PT ;  /* 0x000000e30500720c */ /* 0x040fe40003f46270 */
[-C--:B------:R-:W-:Y:S02]  /*12310*/  ISETP.GE.OR P3, PT, R6, R231.reuse, !P3 ;  /* 0x000000e70600720c */ /* 0x080fe40005f66670 */
[----:B------:R-:W-:Y:S02]  /*12320*/  FMNMX.FTZ R136, R190, R136, !PT ;  /* 0x00000088be887209 */ /* 0x000fe40007810000 */
[----:B------:R-:W-:Y:S02]  /*12330*/  FSEL R194, R32, -INF , !P3 ;  /* 0xff80000020c27808 */ /* 0x000fe40005800000 */
[----:B------:R-:W-:Y:S02]  /*12340*/  ISETP.GE.OR P2, PT, R5, R231, !P2 ;  /* 0x000000e70500720c */ /* 0x000fe40005746670 */
[----:B------:R-:W-:Y:S02]  /*12350*/  FMNMX.FTZ R136, R194, R136, !PT ;  /* 0x00000088c2887209 */ /* 0x000fe40007810000 */
[----:B------:R-:W-:Y:S02]  /*12360*/  FSEL R193, R33, -INF , !P2 ;  /* 0xff80000021c17808 */ /* 0x000fe40005000000 */
[C---:B------:R-:W-:Y:S02]  /*12370*/  ISETP.GE.AND P1, PT, R134.reuse, R226, PT ;  /* 0x000000e28600720c */ /* 0x040fe40003f26270 */
[----:B------:R-:W-:Y:S02]  /*12380*/  FMNMX.FTZ R136, R193, R136, !PT ;  /* 0x00000088c1887209 */ /* 0x000fe40007810000 */
[----:B------:R-:W-:Y:S02]  /*12390*/  FMNMX.FTZ R20, R143, R132, !PT ;  /* 0x000000848f147209 */ /* 0x000fe40007810000 */
[----:B------:R-:W-:Y:S01]  /*123a0*/  ISETP.GE.OR P1, PT, R134, R230, !P1 ;  /* 0x000000e68600720c */ /* 0x000fe20004f26670 */
[----:B------:R-:W1:Y:S01]  /*123b0*/  SHFL.BFLY PT, R21, R136, 0x2, 0x1f ;  /* 0x0c401f0088157f89 */ /* 0x000e6200000e0000 */
[----:B------:R-:W-:Y:S02]  /*123c0*/  FMNMX.FTZ R20, R7, R20, !PT ;  /* 0x0000001407147209 */ /* 0x000fe40007810000 */
[----:B------:R-:W-:Y:S02]  /*123d0*/  FSEL R18, R18, -INF , !P1 ;  /* 0xff80000012127808 */ /* 0x000fe40004800000 */
[-C--:B------:R-:W-:Y:S02]  /*123e0*/  ISETP.GE.AND P1, PT, R4, R226.reuse, PT ;  /* 0x000000e20400720c */ /* 0x080fe40003f26270 */
[----:B------:R-:W-:Y:S02]  /*123f0*/  ISETP.GE.AND P0, PT, R2, R226, PT ;  /* 0x000000e20200720c */ /* 0x000fe40003f06270 */
[----:B------:R-:W-:Y:S02]  /*12400*/  ISETP.GE.OR P1, PT, R4, R230, !P1 ;  /* 0x000000e60400720c */ /* 0x000fe40004f26670 */
[----:B------:R-:W-:Y:S02]  /*12410*/  FMNMX.FTZ R20, R18, R20, !PT ;  /* 0x0000001412147209 */ /* 0x000fe40007810000 */
[----:B------:R-:W-:Y:S02]  /*12420*/  FSEL R191, R22, -INF , !P1 ;  /* 0xff80000016bf7808 */ /* 0x000fe40004800000 */
[----:B------:R-:W-:Y:S02]  /*12430*/  ISETP.GE.OR P0, PT, R2, R230, !P0 ;  /* 0x000000e60200720c */ /* 0x000fe40004706670 */
[C---:B------:R-:W-:Y:S02]  /*12440*/  ISETP.GE.AND P3, PT, R6.reuse, R226, PT ;  /* 0x000000e20600720c */ /* 0x040fe40003f66270 */
[----:B------:R-:W-:Y:S02]  /*12450*/  FMNMX.FTZ R20, R19, R20, !PT ;  /* 0x0000001413147209 */ /* 0x000fe40007810000 */
[----:B------:R-:W-:Y:S02]  /*12460*/  FSEL R192, R23, -INF , !P0 ;  /* 0xff80000017c07808 */ /* 0x000fe40004000000 */
[----:B------:R-:W-:Y:S02]  /*12470*/  FMNMX.FTZ R20, R191, R20, !PT ;  /* 0x00000014bf147209 */ /* 0x000fe40007810000 */
[C---:B------:R-:W-:Y:S02]  /*12480*/  ISETP.GE.AND P0, PT, R5.reuse, R226, PT ;  /* 0x000000e20500720c */ /* 0x040fe40003f06270 */
[----:B------:R-:W-:Y:S02]  /*12490*/  ISETP.GE.OR P3, PT, R6, R230, !P3 ;  /* 0x000000e60600720c */ /* 0x000fe40005f66670 */
[----:B------:R-:W-:Y:S02]  /*124a0*/  FMNMX.FTZ R20, R192, R20, !PT ;  /* 0x00000014c0147209 */ /* 0x000fe40007810000 */
[----:B------:R-:W-:Y:S02]  /*124b0*/  ISETP.GE.OR P0, PT, R5, R230, !P0 ;  /* 0x000000e60500720c */ /* 0x000fe40004706670 */
[----:B------:R-:W-:Y:S02]  /*124c0*/  FSEL R196, R34, -INF , !P3 ;  /* 0xff80000022c47808 */ /* 0x000fe40005800000 */
[C---:B------:R-:W-:Y:S02]  /*124d0*/  ISETP.GE.AND P1, PT, R0.reuse, R225, PT ;  /* 0x000000e10000720c */ /* 0x040fe40003f26270 */
[----:B------:R-:W-:Y:S02]  /*124e0*/  ISETP.GE.AND P2, PT, R0, R224, PT ;  /* 0x000000e00000720c */ /* 0x000fe40003f46270 */
[----:B------:R-:W-:Y:S02]  /*124f0*/  FSEL R195, R35, -INF , !P0 ;  /* 0xff80000023c37808 */ /* 0x000fe40004000000 */
[----:B-1----:R-:W-:Y:S02]  /*12500*/  FMNMX.FTZ R136, R136, R21, !PT ;  /* 0x0000001588887209 */ /* 0x002fe40007810000 */
[C---:B------:R-:W-:Y:S02]  /*12510*/  ISETP.GE.OR P1, PT, R0.reuse, R229, !P1 ;  /* 0x000000e50000720c */ /* 0x040fe40004f26670 */
[----:B------:R-:W-:Y:S02]  /*12520*/  ISETP.GE.OR P2, PT, R0, R228, !P2 ;  /* 0x000000e40000720c */ /* 0x000fe40005746670 */
[----:B------:R-:W-:Y:S02]  /*12530*/  FMNMX.FTZ R0, R196, R20, !PT ;  /* 0x00000014c4007209 */ /* 0x000fe40007810000 */
[C---:B------:R-:W-:Y:S01]  /*12540*/  ISETP.GE.AND P3, PT, R135.reuse, R225, PT ;  /* 0x000000e18700720c */ /* 0x040fe20003f66270 */
[----:B------:R-:W1:Y:S01]  /*12550*/  SHFL.BFLY PT, R20, R136, 0x1, 0x1f ;  /* 0x0c201f0088147f89 */ /* 0x000e6200000e0000 */
[----:B------:R-:W-:Y:S02]  /*12560*/  ISETP.GE.AND P0, PT, R135, R224, PT ;  /* 0x000000e08700720c */ /* 0x000fe40003f06270 */
[----:B------:R-:W-:Y:S02]  /*12570*/  FMNMX.FTZ R0, R195, R0, !PT ;  /* 0x00000000c3007209 */ /* 0x000fe40007810000 */
[C---:B------:R-:W-:Y:S02]  /*12580*/  ISETP.GE.OR P3, PT, R135.reuse, R229, !P3 ;  /* 0x000000e58700720c */ /* 0x040fe40005f66670 */
[----:B------:R-:W-:Y:S02]  /*12590*/  ISETP.GE.OR P0, PT, R135, R228, !P0 ;  /* 0x000000e48700720c */ /* 0x000fe40004706670 */
[----:B------:R-:W2:Y:S01]  /*125a0*/  SHFL.BFLY PT, R135, R0, 0x2, 0x1f ;  /* 0x0c401f0000877f89 */ /* 0x000ea200000e0000 */
[----:B------:R-:W-:Y:S02]  /*125b0*/  FSEL R9, R9, -INF , !P3 ;  /* 0xff80000009097808 */ /* 0x000fe40005800000 */
[C---:B------:R-:W-:Y:S02]  /*125c0*/  ISETP.GE.AND P3, PT, R133.reuse, R225, PT ;  /* 0x000000e18500720c */ /* 0x040fe40003f66270 */
[----:B------:R-:W-:Y:S02]  /*125d0*/  FSEL R10, R10, -INF , !P2 ;  /* 0xff8000000a0a7808 */ /* 0x000fe40005000000 */
[----:B------:R-:W-:Y:S02]  /*125e0*/  ISETP.GE.OR P3, PT, R133, R229, !P3 ;  /* 0x000000e58500720c */ /* 0x000fe40005f66670 */
[-C--:B------:R-:W-:Y:S02]  /*125f0*/  ISETP.GE.AND P2, PT, R4, R225.reuse, PT ;  /* 0x000000e10400720c */ /* 0x080fe40003f46270 */
[----:B------:R-:W-:Y:S02]  /*12600*/  FSEL R13, R13, -INF , !P3 ;  /* 0xff8000000d0d7808 */ /* 0x000fe40005800000 */
[----:B------:R-:W-:Y:S02]  /*12610*/  ISETP.GE.AND P3, PT, R2, R225, PT ;  /* 0x000000e10200720c */ /* 0x000fe40003f66270 */
[----:B-1----:R-:W-:Y:S02]  /*12620*/  FMNMX.FTZ R136, R136, R20, !PT ;  /* 0x0000001488887209 */ /* 0x002fe40007810000 */
[----:B------:R-:W-:Y:S02]  /*12630*/  ISETP.GE.OR P3, PT, R2, R229, !P3 ;  /* 0x000000e50200720c */ /* 0x000fe40005f66670 */
[----:B------:R-:W-:Y:S01]  /*12640*/  FSEL R8, R8, -INF , !P1 ;  /* 0xff80000008087808 */ /* 0x000fe20004800000 */
[----:B------:R-:W-:Y:S01]  /*12650*/  FMUL.FTZ R141, R136, c[0x0][0x23c] ;  /* 0x00008f00888d7a20 */ /* 0x000fe20000410000 */
[----:B------:R-:W-:Y:S02]  /*12660*/  FSEL R198, R25, -INF , !P3 ;  /* 0xff80000019c67808 */ /* 0x000fe40005800000 */
[C---:B------:R-:W-:Y:S02]  /*12670*/  ISETP.GE.AND P3, PT, R5.reuse, R225, PT ;  /* 0x000000e10500720c */ /* 0x040fe40003f66270 */
[----:B--2---:R-:W-:Y:S02]  /*12680*/  FMNMX.FTZ R135, R0, R135, !PT ;  /* 0x0000008700877209 */ /* 0x004fe40007810000 */
[-C--:B------:R-:W-:Y:S02]  /*12690*/  ISETP.GE.OR P3, PT, R5, R229.reuse, !P3 ;  /* 0x000000e50500720c */ /* 0x080fe40005f66670 */
[----:B------:R-:W-:Y:S01]  /*126a0*/  ISETP.GE.OR P2, PT, R4, R229, !P2 ;  /* 0x000000e50400720c */ /* 0x000fe20005746670 */
[----:B------:R-:W1:Y:S01]  /*126b0*/  SHFL.BFLY PT, R21, R135, 0x1, 0x1f ;  /* 0x0c201f0087157f89 */ /* 0x000e6200000e0000 */
[----:B------:R-:W-:Y:S02]  /*126c0*/  FSEL R234, R29, -INF , !P3 ;  /* 0xff8000001dea7808 */ /* 0x000fe40005800000 */
[----:B------:R-:W-:Y:S02]  /*126d0*/  FSETP.NEU.FTZ.AND P3, PT, R136, -INF , PT ;  /* 0xff8000008800780b */ /* 0x000fe40003f7d000 */
[CC--:B------:R-:W-:Y:S02]  /*126e0*/  ISETP.GE.AND P6, PT, R134.reuse, R225.reuse, PT ;  /* 0x000000e18600720c */ /* 0x0c0fe40003fc6270 */
[C---:B------:R-:W-:Y:S02]  /*126f0*/  ISETP.GE.AND P1, PT, R134.reuse, R224, PT ;  /* 0x000000e08600720c */ /* 0x040fe40003f26270 */
[----:B------:R-:W-:Y:S02]  /*12700*/  FSEL R141, R141, RZ, P3 ;  /* 0x000000ff8d8d7208 */ /* 0x000fe40001800000 */
[----:B------:R-:W-:Y:S02]  /*12710*/  ISETP.GE.OR P1, PT, R134, R228, !P1 ;  /* 0x000000e48600720c */ /* 0x000fe40004f26670 */
[----:B------:R-:W-:Y:S01]  /*12720*/  FSEL R11, R11, -INF , !P0 ;  /* 0xff8000000b0b7808 */ /* 0x000fe20004000000 */
[--C-:B------:R-:W-:Y:S01]  /*12730*/  FFMA.FTZ R142, R142, c[0x0][0x23c], -R141.reuse ;  /* 0x00008f008e8e7a23 */ /* 0x100fe2000001088d */
[-C--:B------:R-:W-:Y:S01]  /*12740*/  ISETP.GE.AND P0, PT, R133, R224.reuse, PT ;  /* 0x000000e08500720c */ /* 0x080fe20003f06270 */
[--C-:B------:R-:W-:Y:S01]  /*12750*/  FFMA.FTZ R137, R137, c[0x0][0x23c], -R141.reuse ;  /* 0x00008f0089897a23 */ /* 0x100fe2000001088d */
[----:B------:R-:W-:Y:S01]  /*12760*/  FSEL R197, R24, -INF , !P2 ;  /* 0xff80000018c57808 */ /* 0x000fe20005000000 */
[----:B------:R2:W-:Y:S01]  /*12770*/  MUFU.EX2 R252, R142 ;  /* 0x0000008e00fc7308 */ /* 0x0005e20000000800 */
[----:B------:R-:W-:Y:S01]  /*12780*/  ISETP.GE.AND P2, PT, R6, R225, PT ;  /* 0x000000e10600720c */ /* 0x000fe20003f46270 */
[--C-:B------:R-:W-:Y:S01]  /*12790*/  FFMA.FTZ R16, R16, c[0x0][0x23c], -R141.reuse ;  /* 0x00008f0010107a23 */ /* 0x100fe2000001088d */
[----:B------:R-:W-:Y:S01]  /*127a0*/  FMNMX.FTZ R0, R10, R139, !PT ;  /* 0x0000008b0a007209 */ /* 0x000fe20007810000 */
[----:B------:R-:W-:Y:S01]  /*127b0*/  FFMA.FTZ R17, R17, c[0x0][0x23c], -R141 ;  /* 0x00008f0011117a23 */ /* 0x000fe2000001088d */
[-C--:B------:R-:W-:Y:S02]  /*127c0*/  ISETP.GE.OR P6, PT, R134, R229.reuse, !P6 ;  /* 0x000000e58600720c */ /* 0x080fe400077c6670 */
[----:B------:R-:W-:Y:S02]  /*127d0*/  ISETP.GE.OR P2, PT, R6, R229, !P2 ;  /* 0x000000e50600720c */ /* 0x000fe40005746670 */
[----:B------:R-:W-:Y:S01]  /*127e0*/  FSEL R12, R12, -INF , !P6 ;  /* 0xff8000000c0c7808 */ /* 0x000fe20007000000 */
[----:B------:R-:W-:Y:S01]  /*127f0*/  MUFU.EX2 R176, R137 ;  /* 0x0000008900b07308 */ /* 0x000fe20000000800 */
[----:B------:R-:W-:Y:S02]  /*12800*/  ISETP.GE.AND P6, PT, R4, R224, PT ;  /* 0x000000e00400720c */ /* 0x000fe40003fc6270 */
[----:B------:R-:W-:Y:S02]  /*12810*/  ISETP.GE.OR P0, PT, R133, R228, !P0 ;  /* 0x000000e48500720c */ /* 0x000fe40004706670 */
[----:B------:R-:W-:Y:S02]  /*12820*/  FSEL R14, R14, -INF , !P1 ;  /* 0xff8000000e0e7808 */ /* 0x000fe40004800000 */
[----:B------:R-:W-:Y:S02]  /*12830*/  FMNMX.FTZ R0, R11, R0, !PT ;  /* 0x000000000b007209 */ /* 0x000fe40007810000 */
[----:B------:R-:W-:Y:S01]  /*12840*/  ISETP.GE.OR P6, PT, R4, R228, !P6 ;  /* 0x000000e40400720c */ /* 0x000fe200077c6670 */
[----:B------:R-:W-:Y:S01]  /*12850*/  MUFU.EX2 R250, R16 ;  /* 0x0000001000fa7308 */ /* 0x000fe20000000800 */
[----:B------:R-:W-:Y:S02]  /*12860*/  FSEL R199, R28, -INF , !P2 ;  /* 0xff8000001cc77808 */ /* 0x000fe40005000000 */
[----:B------:R-:W-:Y:S02]  /*12870*/  ISETP.GE.AND P2, PT, R2, R224, PT ;  /* 0x000000e00200720c */ /* 0x000fe40003f46270 */
[----:B------:R-:W-:Y:S02]  /*12880*/  FSEL R15, R15, -INF , !P0 ;  /* 0xff8000000f0f7808 */ /* 0x000fe40004000000 */
[----:B------:R-:W-:Y:S02]  /*12890*/  FMNMX.FTZ R0, R14, R0, !PT ;  /* 0x000000000e007209 */ /* 0x000fe40007810000 */
[----:B------:R-:W-:Y:S01]  /*128a0*/  FSEL R235, R26, -INF , !P6 ;  /* 0xff8000001aeb7808 */ /* 0x000fe20007000000 */
[----:B------:R-:W3:Y:S01]  /*128b0*/  MUFU.EX2 R251, R17 ;  /* 0x0000001100fb7308 */ /* 0x000ee20000000800 */
        /* <DEDUP_REMOVED lines=8> */
[----:B------:R-:W-:Y:S02]  /*12940*/  FSEL R237, R30, -INF , !P1 ;  /* 0xff8000001eed7808 */ /* 0x000fe40004800000 */
[----:B------:R-:W-:Y:S02]  /*12950*/  ISETP.GE.OR P0, PT, R5, R228, !P0 ;  /* 0x000000e40500720c */ /* 0x000fe40004706670 */
[----:B-1----:R-:W-:Y:S02]  /*12960*/  FMNMX.FTZ R135, R135, R21, !PT ;  /* 0x0000001587877209 */ /* 0x002fe40007810000 */
[----:B------:R-:W-:Y:S01]  /*12970*/  FMNMX.FTZ R0, R237, R0, !PT ;  /* 0x00000000ed007209 */ /* 0x000fe20007810000 */
[----:B------:R-:W-:Y:S01]  /*12980*/  LDSM.16.MT88.4 R20, [R209+0xa000] ;  /* 0x00a00000d114783b */ /* 0x000fe20000004200 */
[----:B------:R-:W-:Y:S01]  /*12990*/  FSEL R140, R31, -INF , !P0 ;  /* 0xff8000001f8c7808 */ /* 0x000fe20004000000 */
[C---:B------:R-:W-:Y:S01]  /*129a0*/  FMUL.FTZ R2, R135.reuse, c[0x0][0x23c] ;  /* 0x00008f0087027a20 */ /* 0x040fe20000410000 */
[----:B------:R-:W-:Y:S02]  /*129b0*/  FSETP.NEU.FTZ.AND P2, PT, R135, -INF , PT ;  /* 0xff8000008700780b */ /* 0x000fe40003f5d000 */
[----:B------:R-:W-:Y:S02]  /*129c0*/  FMNMX.FTZ R0, R140, R0, !PT ;  /* 0x000000008c007209 */ /* 0x000fe40007810000 */
[----:B--2---:R-:W-:Y:S02]  /*129d0*/  FSEL R142, R2, RZ, P2 ;  /* 0x000000ff028e7208 */ /* 0x004fe40001000000 */
[----:B------:R-:W-:Y:S01]  /*129e0*/  FMNMX.FTZ R134, R8, R138, !PT ;  /* 0x0000008a08867209 */ /* 0x000fe20007810000 */
[----:B------:R-:W1:Y:S01]  /*129f0*/  SHFL.BFLY PT, R2, R0, 0x2, 0x1f ;  /* 0x0c401f0000027f89 */ /* 0x000e6200000e0000 */
[----:B---3--:R-:W-:Y:S01]  /*12a00*/  F2FP.PACK_AB R178, R251, R250 ;  /* 0x000000fafbb2723e */ /* 0x008fe200000000ff */
[--C-:B------:R-:W-:Y:S01]  /*12a10*/  FFMA.FTZ R143, R143, c[0x0][0x23c], -R142.reuse ;  /* 0x00008f008f8f7a23 */ /* 0x100fe2000001088e */
[----:B------:R-:W-:Y:S01]  /*12a20*/  FMNMX.FTZ R134, R9, R134, !PT ;  /* 0x0000008609867209 */ /* 0x000fe20007810000 */
[--C-:B------:R-:W-:Y:S02]  /*12a30*/  FFMA.FTZ R7, R7, c[0x0][0x23c], -R142.reuse ;  /* 0x00008f0007077a23 */ /* 0x100fe4000001088e */
[----:B------:R-:W-:Y:S01]  /*12a40*/  MUFU.EX2 R248, R143 ;  /* 0x0000008f00f87308 */ /* 0x000fe20000000800 */
[----:B------:R-:W-:Y:S01]  /*12a50*/  FMNMX.FTZ R134, R12, R134, !PT ;  /* 0x000000860c867209 */ /* 0x000fe20007810000 */
[--C-:B------:R-:W-:Y:S02]  /*12a60*/  FFMA.FTZ R18, R18, c[0x0][0x23c], -R142.reuse ;  /* 0x00008f0012127a23 */ /* 0x100fe4000001088e */
[----:B------:R-:W-:Y:S01]  /*12a70*/  FFMA.FTZ R19, R19, c[0x0][0x23c], -R142 ;  /* 0x00008f0013137a23 */ /* 0x000fe2000001088e */
[----:B------:R-:W-:Y:S04]  /*12a80*/  FMNMX.FTZ R134, R13, R134, !PT ;  /* 0x000000860d867209 */ /* 0x000fe80007810000 */
[----:B------:R-:W-:Y:S01]  /*12a90*/  FMNMX.FTZ R134, R197, R134, !PT ;  /* 0x00000086c5867209 */ /* 0x000fe20007810000 */
[----:B------:R-:W2:Y:S03]  /*12aa0*/  MUFU.EX2 R249, R7 ;  /* 0x0000000700f97308 */ /* 0x000ea60000000800 */
[----:B------:R-:W-:Y:S04]  /*12ab0*/  FMNMX.FTZ R134, R198, R134, !PT ;  /* 0x00000086c6867209 */ /* 0x000fe80007810000 */
[----:B------:R-:W-:Y:S02]  /*12ac0*/  FMNMX.FTZ R134, R199, R134, !PT ;  /* 0x00000086c7867209 */ /* 0x000fe40007810000 */
[----:B-1----:R-:W-:Y:S01]  /*12ad0*/  FMNMX.FTZ R0, R0, R2, !PT ;  /* 0x0000000200007209 */ /* 0x002fe20007810000 */
[----:B------:R-:W-:Y:S01]  /*12ae0*/  MUFU.EX2 R246, R18 ;  /* 0x0000001200f67308 */ /* 0x000fe20000000800 */
[----:B------:R-:W-:Y:S03]  /*12af0*/  FMNMX.FTZ R134, R234, R134, !PT ;  /* 0x00000086ea867209 */ /* 0x000fe60007810000 */
[----:B------:R-:W1:Y:S06]  /*12b00*/  SHFL.BFLY PT, R2, R0, 0x1, 0x1f ;  /* 0x0c201f0000027f89 */ /* 0x000e6c00000e0000 */
[----:B------:R-:W3:Y:S02]  /*12b10*/  MUFU.EX2 R247, R19 ;  /* 0x0000001300f77308 */ /* 0x000ee40000000800 */
[----:B------:R-:W4:Y:S01]  /*12b20*/  SHFL.BFLY PT, R4, R134, 0x2, 0x1f ;  /* 0x0c401f0086047f89 */ /* 0x000f2200000e0000 */
[----:B--2---:R-:W-:Y:S02]  /*12b30*/  F2FP.PACK_AB R177, R249, R248 ;  /* 0x000000f8f9b1723e */ /* 0x004fe400000000ff */
[----:B-1----:R-:W-:Y:S02]  /*12b40*/  FMNMX.FTZ R137, R0, R2, !PT ;  /* 0x0000000200897209 */ /* 0x002fe40007810000 */
[----:B------:R-:W-:Y:S02]  /*12b50*/  FSEL R0, R136, RZ, P3 ;  /* 0x000000ff88007208 */ /* 0x000fe40001800000 */
[----:B------:R-:W-:Y:S01]  /*12b60*/  FSEL R2, R135, RZ, P2 ;  /* 0x000000ff87027208 */ /* 0x000fe20001000000 */
[C---:B------:R-:W-:Y:S01]  /*12b70*/  FMUL.FTZ R188, R137.reuse, c[0x0][0x23c] ;  /* 0x00008f0089bc7a20 */ /* 0x040fe20000410000 */
[----:B------:R-:W-:Y:S01]  /*12b80*/  FSETP.NEU.FTZ.AND P0, PT, R137, -INF , PT ;  /* 0xff8000008900780b */ /* 0x000fe20003f1d000 */
[----:B------:R-:W-:Y:S01]  /*12b90*/  FADD.FTZ R0, -R0, R3 ;  /* 0x0000000300007221 */ /* 0x000fe20000010100 */
[----:B----4-:R-:W-:Y:S02]  /*12ba0*/  FMNMX.FTZ R134, R134, R4, !PT ;  /* 0x0000000486867209 */ /* 0x010fe40007810000 */
[----:B------:R-:W-:Y:S01]  /*12bb0*/  FSEL R188, R188, RZ, P0 ;  /* 0x000000ffbcbc7208 */ /* 0x000fe20000000000 */
[----:B------:R-:W-:Y:S01]  /*12bc0*/  FMUL.FTZ R0, R0, c[0x0][0x23c] ;  /* 0x00008f0000007a20 */ /* 0x000fe20000410000 */
[----:B---3--:R-:W-:Y:S01]  /*12bd0*/  F2FP.PACK_AB R179, R247, R246 ;  /* 0x000000f6f7b3723e */ /* 0x008fe200000000ff */
[----:B------:R-:W1:Y:S02]  /*12be0*/  SHFL.BFLY PT, R4, R134, 0x1, 0x1f ;  /* 0x0c201f0086047f89 */ /* 0x000e6400000e0000 */
        /* <DEDUP_REMOVED lines=38> */
[----:B------:R-:W-:Y:S01]  /*12e50*/  MOV R138, R176 ;  /* 0x000000b0008a7202 */ /* 0x000fe20000000f00 */
[----:B------:R-:W-:Y:S01]  /*12e60*/  FMUL.FTZ R0, R0, c[0x0][0x23c] ;  /* 0x00008f0000007a20 */ /* 0x000fe20000410000 */
[----:B------:R-:W-:Y:S01]  /*12e70*/  MUFU.EX2 R243, R12 ;  /* 0x0000000c00f37308 */ /* 0x000fe20000000800 */
[----:B------:R-:W-:Y:S01]  /*12e80*/  FMUL.FTZ R7, R132, R147 ;  /* 0x0000009384077220 */ /* 0x000fe20000410000 */
[----:B------:R-:W-:Y:S01]  /*12e90*/  F2FP.PACK_AB R176, R252, R138 ;  /* 0x0000008afcb0723e */ /* 0x000fe200000000ff */
[----:B------:R-:W1:Y:S01]  /*12ea0*/  LDSM.16.MT88.4 R144, [R214+0xa000] ;  /* 0x00a00000d690783b */ /* 0x000e620000004200 */
[C---:B------:R-:W-:Y:S01]  /*12eb0*/  FMUL.FTZ R18, R132.reuse, R158 ;  /* 0x0000009e84127220 */ /* 0x040fe20000410000 */
[----:B------:R-:W-:Y:S01]  /*12ec0*/  PLOP3.LUT P0, PT, PT, PT, UP0, 0x80, 0x0 ;  /* 0x000000000000781c */ /* 0x000fe20003f0f008 */
[C---:B------:R-:W-:Y:S02]  /*12ed0*/  FMUL.FTZ R19, R132.reuse, R159 ;  /* 0x0000009f84137220 */ /* 0x040fe40000410000 */
[C---:B------:R-:W-:Y:S01]  /*12ee0*/  FMUL.FTZ R34, R132.reuse, R174 ;  /* 0x000000ae84227220 */ /* 0x040fe20000410000 */
[-C--:B------:R-:W-:Y:S01]  /*12ef0*/  HMMA.16816.F32 R4, R176, R20.reuse, R4 ;  /* 0x00000014b004723c */ /* 0x080fe20000001804 */
        /* <DEDUP_REMOVED lines=20> */
[----:B----4-:R-:W-:Y:S01]  /*13040*/  FMUL.FTZ R8, R3, R148 ;  /* 0x0000009403087220 */ /* 0x010fe20000410000 */
[----:B---3--:R-:W-:Y:S01]  /*13050*/  F2FP.PACK_AB R182, R245, R243 ;  /* 0x000000f3f5b6723e */ /* 0x008fe200000000ff */
[C---:B------:R-:W-:Y:S02]  /*13060*/  FMUL.FTZ R9, R3.reuse, R149 ;  /* 0x0000009503097220 */ /* 0x040fe40000410000 */
[C---:B------:R-:W-:Y:S02]  /*13070*/  FMUL.FTZ R12, R3.reuse, R152 ;  /* 0x00000098030c7220 */ /* 0x040fe40000410000 */
[C---:B------:R-:W-:Y:S03]  /*13080*/  FMUL.FTZ R13, R3.reuse, R153 ;  /* 0x00000099030d7220 */ /* 0x040fe60000410000 */
        /* <DEDUP_REMOVED lines=12> */
[C---:B------:R-:W-:Y:S02]  /*13150*/  FMUL.FTZ R56, R3.reuse, R56 ;  /* 0x0000003803387220 */ /* 0x040fe40000410000 */
        /* <DEDUP_REMOVED lines=18> */
[C---:B------:R-:W-:Y:S02]  /*13280*/  FMUL.FTZ R43, R0.reuse, R43 ;  /* 0x0000002b002b7220 */ /* 0x040fe40000410000 */
[----:B------:R-:W-:Y:S02]  /*13290*/  FMUL.FTZ R46, R0, R46 ;  /* 0x0000002e002e7220 */ /* 0x000fe40000410000 */
[C---:B------:R-:W-:Y:S04]  /*132a0*/  FMUL.FTZ R22, R132.reuse, R162 ;  /* 0x000000a284167220 */ /* 0x040fe80000410000 */
[----:B------:R-:W-:Y:S02]  /*132b0*/  FMUL.FTZ R23, R132, R163 ;  /* 0x000000a384177220 */ /* 0x000fe40000410000 */
[C---:B------:R-:W-:Y:S02]  /*132c0*/  FMUL.FTZ R47, R0.reuse, R47 ;  /* 0x0000002f002f7220 */ /* 0x040fe40000410000 */
[C---:B------:R-:W-:Y:S02]  /*132d0*/  FMUL.FTZ R58, R0.reuse, R58 ;  /* 0x0000003a003a7220 */ /* 0x040fe40000410000 */
[----:B------:R-:W-:Y:S01]  /*132e0*/  FMUL.FTZ R59, R0, R59 ;  /* 0x0000003b003b7220 */ /* 0x000fe20000410000 */
[-C--:B------:R-:W-:Y:S01]  /*132f0*/  HMMA.16816.F32 R20, R176, R184.reuse, R20 ;  /* 0x000000b8b014723c */ /* 0x080fe20000001814 */
[C---:B------:R-:W-:Y:S02]  /*13300*/  FMUL.FTZ R60, R3.reuse, R60 ;  /* 0x0000003c033c7220 */ /* 0x040fe40000410000 */
[--C-:B--2---:R-:W-:Y:S02]  /*13310*/  FFMA.FTZ R2, R192, c[0x0][0x23c], -R142.reuse ;  /* 0x00008f00c0027a23 */ /* 0x104fe4000001088e */
[----:B------:R-:W-:Y:S02]  /*13320*/  FMUL.FTZ R61, R3, R61 ;  /* 0x0000003d033d7220 */ /* 0x000fe40000410000 */
[----:B------:R2:W4:Y:S01]  /*13330*/  MUFU.EX2 R206, R2 ;  /* 0x0000000200ce7308 */ /* 0x0005220000000800 */
[C---:B------:R-:W-:Y:S01]  /*13340*/  HMMA.16816.F32 R24, R180.reuse, R184, R24 ;  /* 0x000000b8b418723c */ /* 0x040fe20000001818 */
[C---:B------:R-:W-:Y:S03]  /*13350*/  FMUL.FTZ R62, R0.reuse, R62 ;  /* 0x0000003e003e7220 */ /* 0x040fe60000410000 */
[----:B------:R-:W-:Y:S02]  /*13360*/  FMUL.FTZ R63, R0, R63 ;  /* 0x0000003f003f7220 */ /* 0x000fe40000410000 */
[C---:B------:R-:W-:Y:S02]  /*13370*/  FMUL.FTZ R67, R132.reuse, R67 ;  /* 0x0000004384437220 */ /* 0x040fe40000410000 */
[-C--:B------:R-:W-:Y:S01]  /*13380*/  HMMA.16816.F32 R28, R180, R186.reuse, R28 ;  /* 0x000000bab41c723c */ /* 0x080fe2000000181c */
[C---:B------:R-:W-:Y:S03]  /*13390*/  FMUL.FTZ R68, R133.reuse, R68 ;  /* 0x0000004485447220 */ /* 0x040fe60000410000 */
[----:B------:R-:W-:Y:S02]  /*133a0*/  FMUL.FTZ R69, R133, R69 ;  /* 0x0000004585457220 */ /* 0x000fe40000410000 */
[C---:B------:R-:W-:Y:S02]  /*133b0*/  FMUL.FTZ R70, R132.reuse, R70 ;  /* 0x0000004684467220 */ /* 0x040fe40000410000 */
[C---:B------:R-:W-:Y:S01]  /*133c0*/  HMMA.16816.F32 R32, R176.reuse, R186, R32 ;  /* 0x000000bab020723c */ /* 0x040fe20000001820 */
[----:B------:R-:W-:Y:S03]  /*133d0*/  LDSM.16.MT88.4 R184, [R213+0xa800] ;  /* 0x00a80000d5b8783b */ /* 0x000fe60000004200 */
[----:B------:R-:W-:Y:S02]  /*133e0*/  FMUL.FTZ R71, R132, R71 ;  /* 0x0000004784477220 */ /* 0x000fe40000410000 */
[----:B------:R-:W-:Y:S02]  /*133f0*/  FMUL.FTZ R72, R3, R72 ;  /* 0x0000004803487220 */ /* 0x000fe40000410000 */
[-C--:B-1----:R-:W-:Y:S01]  /*13400*/  HMMA.16816.F32 R36, R176, R144.reuse, R36 ;  /* 0x00000090b024723c */ /* 0x082fe20000001824 */
[--C-:B--2---:R-:W-:Y:S03]  /*13410*/  FFMA.FTZ R2, R194, c[0x0][0x23c], -R141.reuse ;  /* 0x00008f00c2027a23 */ /* 0x104fe6000001088d */
[----:B------:R-:W-:Y:S01]  /*13420*/  FFMA.FTZ R141, R193, c[0x0][0x23c], -R141 ;  /* 0x00008f00c18d7a23 */ /* 0x000fe2000001088d */
[----:B------:R1:W-:Y:S01]  /*13430*/  MUFU.EX2 R205, R2 ;  /* 0x0000000200cd7308 */ /* 0x0003e20000000800 */
[C---:B------:R-:W-:Y:S02]  /*13440*/  FMUL.FTZ R73, R3.reuse, R73 ;  /* 0x0000004903497220 */ /* 0x040fe40000410000 */
[C---:B------:R-:W-:Y:S01]  /*13450*/  HMMA.16816.F32 R40, R180.reuse, R144, R40 ;  /* 0x00000090b428723c */ /* 0x040fe20000001828 */
[C---:B------:R-:W-:Y:S03]  /*13460*/  FMUL.FTZ R74, R0.reuse, R74 ;  /* 0x0000004a004a7220 */ /* 0x040fe60000410000 */
[C---:B------:R-:W-:Y:S02]  /*13470*/  FMUL.FTZ R75, R0.reuse, R75 ;  /* 0x0000004b004b7220 */ /* 0x040fe40000410000 */
[C---:B------:R-:W-:Y:S01]  /*13480*/  FMUL.FTZ R76, R3.reuse, R76 ;  /* 0x0000004c034c7220 */ /* 0x040fe20000410000 */
[----:B------:R4:W2:Y:S01]  /*13490*/  MUFU.EX2 R204, R141 ;  /* 0x0000008d00cc7308 */ /* 0x0008a20000000800 */
[-C--:B------:R-:W-:Y:S01]  /*134a0*/  HMMA.16816.F32 R44, R180, R146.reuse, R44 ;  /* 0x00000092b42c723c */ /* 0x080fe2000000182c */
[----:B------:R-:W-:Y:S03]  /*134b0*/  FMUL.FTZ R77, R3, R77 ;  /* 0x0000004d034d7220 */ /* 0x000fe60000410000 */
[C---:B------:R-:W-:Y:S02]  /*134c0*/  FMUL.FTZ R78, R0.reuse, R78 ;  /* 0x0000004e004e7220 */ /* 0x040fe40000410000 */
[----:B------:R-:W-:Y:S02]  /*134d0*/  FMUL.FTZ R79, R0, R79 ;  /* 0x0000004f004f7220 */ /* 0x000fe40000410000 */
[C---:B------:R-:W-:Y:S01]  /*134e0*/  HMMA.16816.F32 R48, R176.reuse, R146, R48 ;  /* 0x00000092b030723c */ /* 0x040fe20000001830 */
[----:B------:R-:W5:Y:S03]  /*134f0*/  LDSM.16.MT88.4 R144, [R209+0xb000] ;  /* 0x00b00000d190783b */ /* 0x000f660000004200 */
[----:B------:R-:W-:Y:S02]  /*13500*/  FMUL.FTZ R80, R133, R80 ;  /* 0x0000005085507220 */ /* 0x000fe40000410000 */
[--C-:B-1----:R-:W-:Y:S02]  /*13510*/  FFMA.FTZ R2, R196, c[0x0][0x23c], -R142.reuse ;  /* 0x00008f00c4027a23 */ /* 0x102fe4000001088e */
[-C--:B---3--:R-:W-:Y:S01]  /*13520*/  HMMA.16816.F32 R52, R176, R148.reuse, R52 ;  /* 0x00000094b034723c */ /* 0x088fe20000001834 */
[----:B------:R-:W-:Y:S01]  /*13530*/  FFMA.FTZ R142, R195, c[0x0][0x23c], -R142 ;  /* 0x00008f00c38e7a23 */ /* 0x000fe2000001088e */
[----:B------:R1:W-:Y:S01]  /*13540*/  MUFU.EX2 R203, R2 ;  /* 0x0000000200cb7308 */ /* 0x0003e20000000800 */
[----:B------:R-:W-:Y:S01]  /*13550*/  LDSM.16.MT88.4 R192, [R211+0xb800] ;  /* 0x00b80000d3c0783b */ /* 0x000fe20000004200 */
[C---:B------:R-:W-:Y:S02]  /*13560*/  FMUL.FTZ R81, R133.reuse, R81 ;  /* 0x0000005185517220 */ /* 0x040fe40000410000 */
[----:B------:R-:W-:Y:S01]  /*13570*/  FMUL.FTZ R82, R132, R82 ;  /* 0x0000005284527220 */ /* 0x000fe20000410000 */
[----:B----4-:R-:W-:Y:S01]  /*13580*/  F2FP.PACK_AB R141, R206, R207 ;  /* 0x000000cfce8d723e */ /* 0x010fe200000000ff */
[C---:B------:R-:W-:Y:S01]  /*13590*/  HMMA.16816.F32 R56, R180.reuse, R148, R56 ;  /* 0x00000094b438723c */ /* 0x040fe20000001838 */
[C---:B------:R-:W-:Y:S03]  /*135a0*/  FMUL.FTZ R83, R132.reuse, R83 ;  /* 0x0000005384537220 */ /* 0x040fe60000410000 */
[C---:B------:R-:W-:Y:S01]  /*135b0*/  FMUL.FTZ R84, R133.reuse, R84 ;  /* 0x0000005485547220 */ /* 0x040fe20000410000 */
[----:B------:R2:W3:Y:S01]  /*135c0*/  MUFU.EX2 R202, R142 ;  /* 0x0000008e00ca7308 */ /* 0x0004e20000000800 */
[----:B------:R-:W-:Y:S02]  /*135d0*/  FMUL.FTZ R85, R133, R85 ;  /* 0x0000005585557220 */ /* 0x000fe40000410000 */
[-C--:B------:R-:W-:Y:S01]  /*135e0*/  HMMA.16816.F32 R60, R180, R150.reuse, R60 ;  /* 0x00000096b43c723c */ /* 0x080fe2000000183c */
[C---:B------:R-:W-:Y:S03]  /*135f0*/  FMUL.FTZ R86, R132.reuse, R86 ;  /* 0x0000005684567220 */ /* 0x040fe60000410000 */
[----:B------:R-:W-:Y:S02]  /*13600*/  FMUL.FTZ R87, R132, R87 ;  /* 0x0000005784577220 */ /* 0x000fe40000410000 */
[----:B------:R-:W-:Y:S02]  /*13610*/  FMUL.FTZ R88, R3, R88 ;  /* 0x0000005803587220 */ /* 0x000fe40000410000 */
[C---:B------:R-:W-:Y:S01]  /*13620*/  HMMA.16816.F32 R64, R176.reuse, R150, R64 ;  /* 0x00000096b040723c */ /* 0x040fe20000001840 */
[----:B------:R-:W4:Y:S03]  /*13630*/  LDSM.16.MT88.4 R148, [R211+0xb000] ;  /* 0x00b00000d394783b */ /* 0x000f260000004200 */
[--C-:B-1----:R-:W-:Y:S02]  /*13640*/  FFMA.FTZ R2, R197, c[0x0][0x23c], -R143.reuse ;  /* 0x00008f00c5027a23 */ /* 0x102fe4000001088f */
[C---:B------:R-:W-:Y:S02]  /*13650*/  FMUL.FTZ R89, R3.reuse, R89 ;  /* 0x0000005903597220 */ /* 0x040fe40000410000 */
[----:B------:R1:W-:Y:S01]  /*13660*/  MUFU.EX2 R201, R2 ;  /* 0x0000000200c97308 */ /* 0x0003e20000000800 */
[-C--:B-----5:R-:W-:Y:S03]  /*13670*/  HMMA.16816.F32 R68, R176, R144.reuse, R68 ;  /* 0x00000090b044723c */ /* 0x0a0fe60000001844 */
[----:B------:R-:W-:Y:S01]  /*13680*/  FMUL.FTZ R90, R0, R90 ;  /* 0x0000005a005a7220 */ /* 0x000fe20000410000 */
[----:B--2---:R-:W-:Y:S01]  /*13690*/  F2FP.PACK_AB R142, R204, R205 ;  /* 0x000000cdcc8e723e */ /* 0x004fe200000000ff */
[C---:B------:R-:W-:Y:S02]  /*136a0*/  FMUL.FTZ R91, R0.reuse, R91 ;  /* 0x0000005b005b7220 */ /* 0x040fe40000410000 */
        /* <DEDUP_REMOVED lines=13> */
[----:B------:R2:W5:Y:S01]  /*13780*/  MUFU.EX2 R200, R2 ;  /* 0x0000000200c87308 */ /* 0x0005620000000800 */
[C---:B------:R-:W-:Y:S02]  /*13790*/  FMUL.FTZ R104, R3.reuse, R104 ;  /* 0x0000006803687220 */ /* 0x040fe40000410000 */
[-C--:B----4-:R-:W-:Y:S01]  /*137a0*/  HMMA.16816.F32 R84, R176, R148.reuse, R84 ;  /* 0x00000094b054723c */ /* 0x090fe20000001854 */
[C---:B------:R-:W-:Y:S03]  /*137b0*/  FMUL.FTZ R105, R3.reuse, R105 ;  /* 0x0000006903697220 */ /* 0x040fe60000410000 */
[C---:B------:R-:W-:Y:S02]  /*137c0*/  FMUL.FTZ R106, R0.reuse, R106 ;  /* 0x0000006a006a7220 */ /* 0x040fe40000410000 */
[C---:B------:R-:W-:Y:S02]  /*137d0*/  FMUL.FTZ R107, R0.reuse, R107 ;  /* 0x0000006b006b7220 */ /* 0x040fe40000410000 */
[C---:B------:R-:W-:Y:S01]  /*137e0*/  HMMA.16816.F32 R88, R180.reuse, R148, R88 ;  /* 0x00000094b458723c */ /* 0x040fe20000001858 */
[C---:B------:R-:W-:Y:S03]  /*137f0*/  FMUL.FTZ R108, R3.reuse, R108 ;  /* 0x0000006c036c7220 */ /* 0x040fe60000410000 */
[C---:B------:R-:W-:Y:S02]  /*13800*/  FMUL.FTZ R109, R3.reuse, R109 ;  /* 0x0000006d036d7220 */ /* 0x040fe40000410000 */
[C---:B------:R-:W-:Y:S02]  /*13810*/  FMUL.FTZ R110, R0.reuse, R110 ;  /* 0x0000006e006e7220 */ /* 0x040fe40000410000 */
[-C--:B------:R-:W-:Y:S01]  /*13820*/  HMMA.16816.F32 R92, R180, R150.reuse, R92 ;  /* 0x00000096b45c723c */ /* 0x080fe2000000185c */
[----:B------:R-:W-:Y:S03]  /*13830*/  FMUL.FTZ R111, R0, R111 ;  /* 0x0000006f006f7220 */ /* 0x000fe60000410000 */
[----:B------:R-:W-:Y:S02]  /*13840*/  FMUL.FTZ R120, R3, R120 ;  /* 0x0000007803787220 */ /* 0x000fe40000410000 */
[--C-:B--2---:R-:W-:Y:S02]  /*13850*/  FFMA.FTZ R2, R199, c[0x0][0x23c], -R143.reuse ;  /* 0x00008f00c7027a23 */ /* 0x104fe4000001088f */
[C---:B------:R-:W-:Y:S01]  /*13860*/  HMMA.16816.F32 R96, R176.reuse, R150, R96 ;  /* 0x00000096b060723c */ /* 0x040fe20000001860 */
[----:B------:R-:W-:Y:S01]  /*13870*/  FFMA.FTZ R143, R234, c[0x0][0x23c], -R143 ;  /* 0x00008f00ea8f7a23 */ /* 0x000fe2000001088f */
[----:B------:R2:W-:Y:S01]  /*13880*/  MUFU.EX2 R199, R2 ;  /* 0x0000000200c77308 */ /* 0x0005e20000000800 */
[----:B------:R-:W4:Y:S01]  /*13890*/  LDL.LU R234, [R1] ;  /* 0x0000000001ea7983 */ /* 0x000f220000300800 */
[C---:B------:R-:W-:Y:S02]  /*138a0*/  FMUL.FTZ R100, R133.reuse, R100 ;  /* 0x0000006485647220 */ /* 0x040fe40000410000 */
[----:B------:R-:W-:Y:S01]  /*138b0*/  FMUL.FTZ R101, R133, R101 ;  /* 0x0000006585657220 */ /* 0x000fe20000410000 */
[----:B------:R-:W5:Y:S01]  /*138c0*/  LDSM.16.MT88.4 R148, [R213+0xb000] ;  /* 0x00b00000d594783b */ /* 0x000f620000004200 */
[C---:B------:R-:W-:Y:S04]  /*138d0*/  FMUL.FTZ R102, R132.reuse, R102 ;  /* 0x0000006684667220 */ /* 0x040fe80000410000 */
[----:B------:R-:W-:Y:S01]  /*138e0*/  FMUL.FTZ R103, R132, R103 ;  /* 0x0000006784677220 */ /* 0x000fe20000410000 */
[----:B------:R3:W3:Y:S01]  /*138f0*/  MUFU.EX2 R198, R143 ;  /* 0x0000008f00c67308 */ /* 0x0006e20000000800 */
[C---:B------:R-:W-:Y:S02]  /*13900*/  FMUL.FTZ R121, R3.reuse, R121 ;  /* 0x0000007903797220 */ /* 0x040fe40000410000 */
[C---:B------:R-:W-:Y:S02]  /*13910*/  FMUL.FTZ R122, R0.reuse, R122 ;  /* 0x0000007a007a7220 */ /* 0x040fe40000410000 */
[C---:B------:R-:W-:Y:S01]  /*13920*/  FMUL.FTZ R123, R0.reuse, R123 ;  /* 0x0000007b007b7220 */ /* 0x040fe20000410000 */
[-C--:B-1----:R-:W-:Y:S01]  /*13930*/  HMMA.16816.F32 R100, R176, R144.reuse, R100 ;  /* 0x00000090b064723c */ /* 0x082fe20000001864 */
[C---:B------:R-:W-:Y:S02]  /*13940*/  FMUL.FTZ R124, R3.reuse, R124 ;  /* 0x0000007c037c7220 */ /* 0x040fe40000410000 */
[----:B------:R-:W-:Y:S02]  /*13950*/  FMUL.FTZ R125, R3, R125 ;  /* 0x0000007d037d7220 */ /* 0x000fe40000410000 */
[C---:B------:R-:W-:Y:S02]  /*13960*/  FMUL.FTZ R126, R0.reuse, R126 ;  /* 0x0000007e007e7220 */ /* 0x040fe40000410000 */
[--C-:B--2---:R-:W-:Y:S01]  /*13970*/  FFMA.FTZ R2, R235, c[0x0][0x23c], -R188.reuse ;  /* 0x00008f00eb027a23 */ /* 0x104fe200000108bc */
[C---:B------:R-:W-:Y:S01]  /*13980*/  HMMA.16816.F32 R104, R180.reuse, R144, R104 ;  /* 0x00000090b468723c */ /* 0x040fe20000001868 */
[----:B------:R-:W2:Y:S02]  /*13990*/  LDL.LU R235, [R1+0x4] ;  /* 0x0000040001eb7983 */ /* 0x000ea40000300800 */
[----:B------:R1:W-:Y:S01]  /*139a0*/  MUFU.EX2 R197, R2 ;  /* 0x0000000200c57308 */ /* 0x0003e20000000800 */
[----:B------:R-:W-:Y:S02]  /*139b0*/  FMUL.FTZ R127, R0, R127 ;  /* 0x0000007f007f7220 */ /* 0x000fe40000410000 */
[C---:B------:R-:W-:Y:S02]  /*139c0*/  FMUL.FTZ R112, R133.reuse, R112 ;  /* 0x0000007085707220 */ /* 0x040fe40000410000 */
[-C--:B------:R-:W-:Y:S01]  /*139d0*/  HMMA.16816.F32 R108, R180, R146.reuse, R108 ;  /* 0x00000092b46c723c */ /* 0x080fe2000000186c */
[C---:B------:R-:W-:Y:S03]  /*139e0*/  FMUL.FTZ R113, R133.reuse, R113 ;  /* 0x0000007185717220 */ /* 0x040fe60000410000 */
[----:B------:R-:W-:Y:S01]  /*139f0*/  FMUL.FTZ R114, R132, R114 ;  /* 0x0000007284727220 */ /* 0x000fe20000410000 */
[----:B---3--:R-:W-:Y:S01]  /*13a00*/  F2FP.PACK_AB R143, R202, R203 ;  /* 0x000000cbca8f723e */ /* 0x008fe200000000ff */
[C---:B------:R-:W-:Y:S02]  /*13a10*/  FMUL.FTZ R115, R132.reuse, R115 ;  /* 0x0000007384737220 */ /* 0x040fe40000410000 */
[C---:B------:R-:W-:Y:S04]  /*13a20*/  FMUL.FTZ R116, R133.reuse, R116 ;  /* 0x0000007485747220 */ /* 0x040fe80000410000 */
[C---:B------:R-:W-:Y:S01]  /*13a30*/  FMUL.FTZ R117, R133.reuse, R117 ;  /* 0x0000007585757220 */ /* 0x040fe20000410000 */
[C---:B------:R-:W-:Y:S01]  /*13a40*/  HMMA.16816.F32 R112, R176.reuse, R146, R112 ;  /* 0x00000092b070723c */ /* 0x040fe20000001870 */
[C---:B------:R-:W-:Y:S02]  /*13a50*/  FMUL.FTZ R118, R132.reuse, R118 ;  /* 0x0000007684767220 */ /* 0x040fe40000410000 */
[----:B------:R-:W-:Y:S02]  /*13a60*/  FMUL.FTZ R119, R132, R119 ;  /* 0x0000007784777220 */ /* 0x000fe40000410000 */
[C---:B------:R-:W-:Y:S02]  /*13a70*/  FMUL.FTZ R128, R133.reuse, R128 ;  /* 0x0000008085807220 */ /* 0x040fe40000410000 */
[--C-:B-1----:R-:W-:Y:S02]  /*13a80*/  FFMA.FTZ R2, R236, c[0x0][0x23c], -R188.reuse ;  /* 0x00008f00ec027a23 */ /* 0x102fe400000108bc */
[----:B------:R-:W3:Y:S01]  /*13a90*/  LDL.LU R236, [R1+0x8] ;  /* 0x0000080001ec7983 */ /* 0x000ee20000300800 */
[-C--:B-----5:R-:W-:Y:S01]  /*13aa0*/  HMMA.16816.F32 R116, R176, R148.reuse, R116 ;  /* 0x00000094b074723c */ /* 0x0a0fe20000001874 */
[----:B------:R1:W5:Y:S01]  /*13ab0*/  MUFU.EX2 R196, R2 ;  /* 0x0000000200c47308 */ /* 0x0003620000000800 */
[----:B------:R-:W-:Y:S02]  /*13ac0*/  FMUL.FTZ R129, R133, R129 ;  /* 0x0000008185817220 */ /* 0x000fe40000410000 */
[C---:B------:R-:W-:Y:S02]  /*13ad0*/  FMUL.FTZ R130, R132.reuse, R130 ;  /* 0x0000008284827220 */ /* 0x040fe40000410000 */
[----:B------:R-:W-:Y:S02]  /*13ae0*/  FMUL.FTZ R131, R132, R131 ;  /* 0x0000008384837220 */ /* 0x000fe40000410000 */
[C---:B------:R-:W-:Y:S08]  /*13af0*/  HMMA.16816.F32 R120, R180.reuse, R148, R120 ;  /* 0x00000094b478723c */ /* 0x040ff00000001878 */
[-C--:B------:R-:W-:Y:S01]  /*13b00*/  HMMA.16816.F32 R124, R180, R150.reuse, R124 ;  /* 0x00000096b47c723c */ /* 0x080fe2000000187c */
[----:B------:R-:W5:Y:S07]  /*13b10*/  LDSM.16.MT88.4 R180, [R214+0xa800] ;  /* 0x00a80000d6b4783b */ /* 0x000f6e0000004200 */
[----:B------:R-:W-:Y:S01]  /*13b20*/  HMMA.16816.F32 R128, R176, R150, R128 ;  /* 0x00000096b080723c */ /* 0x000fe20000001880 */
[--C-:B-1----:R-:W-:Y:S02]  /*13b30*/  FFMA.FTZ R2, R237, c[0x0][0x23c], -R188.reuse ;  /* 0x00008f00ed027a23 */ /* 0x102fe400000108bc */
[----:B------:R-:W3:Y:S01]  /*13b40*/  LDL.LU R237, [R1+0xc] ;  /* 0x00000c0001ed7983 */ /* 0x000ee20000300800 */
[----:B------:R-:W-:Y:S01]  /*13b50*/  FFMA.FTZ R188, R140, c[0x0][0x23c], -R188 ;  /* 0x00008f008cbc7a23 */ /* 0x000fe200000108bc */
[----:B------:R1:W-:Y:S01]  /*13b60*/  MUFU.EX2 R139, R2 ;  /* 0x00000002008b7308 */ /* 0x0003e20000000800 */
[----:B------:R-:W-:Y:S02]  /*13b70*/  F2FP.PACK_AB R140, R232, R233 ;  /* 0x000000e9e88c723e */ /* 0x000fe400000000ff */
[----:B------:R-:W-:Y:S04]  /*13b80*/  F2FP.PACK_AB R176, R200, R201 ;  /* 0x000000c9c8b0723e */ /* 0x000fe800000000ff */
[----:B------:R-:W-:Y:S01]  /*13b90*/  F2FP.PACK_AB R178, R198, R199 ;  /* 0x000000c7c6b2723e */ /* 0x000fe200000000ff */
[-C--:B------:R-:W-:Y:S01]  /*13ba0*/  HMMA.16816.F32 R144, R140, R156.reuse, R4 ;  /* 0x0000009c8c90723c */ /* 0x080fe20000001804 */
[----:B-----5:R-:W-:Y:S01]  /*13bb0*/  F2FP.PACK_AB R177, R196, R197 ;  /* 0x000000c5c4b1723e */ /* 0x020fe200000000ff */
[----:B------:R-:W-:Y:S01]  /*13bc0*/  LDSM.16.MT88.4 R4, [R214+0xb800] ;  /* 0x00b80000d604783b */ /* 0x000fe20000004200 */
[----:B-1----:R-:W-:Y:S02]  /*13bd0*/  MOV R2, R138 ;  /* 0x0000008a00027202 */ /* 0x002fe40000000f00 */
[----:B------:R-:W1:Y:S02]  /*13be0*/  MUFU.EX2 R138, R188 ;  /* 0x000000bc008a7308 */ /* 0x000e640000000800 */
[----:B-1----:R-:W-:Y:S03]  /*13bf0*/  F2FP.PACK_AB R179, R138, R139 ;  /* 0x0000008b8ab3723e */ /* 0x002fe600000000ff */
[----:B------:R-:W1:Y:S04]  /*13c00*/  LDSM.16.MT88.4 R188, [R209+0xb800] ;  /* 0x00b80000d1bc783b */ /* 0x000e680000004200 */
[C---:B------:R-:W-:Y:S04]  /*13c10*/  HMMA.16816.F32 R148, R176.reuse, R156, R8 ;  /* 0x0000009cb094723c */ /* 0x040fe80000001808 */
[----:B------:R-:W5:Y:S04]  /*13c20*/  LDSM.16.MT88.4 R8, [R213+0xb800] ;  /* 0x00b80000d508783b */ /* 0x000f680000004200 */
        /* <DEDUP_REMOVED lines=15> */
[C---:B------:R-:W-:Y:S08]  /*13d20*/  HMMA.16816.F32 R72, R176.reuse, R188, R72 ;  /* 0x000000bcb048723c */ /* 0x040ff00000001848 */
[-C--:B------:R-:W-:Y:S08]  /*13d30*/  HMMA.16816.F32 R76, R176, R190.reuse, R76 ;  /* 0x000000beb04c723c */ /* 0x080ff0000000184c */
[C---:B------:R-:W-:Y:S08]  /*13d40*/  HMMA.16816.F32 R80, R140.reuse, R190, R80 ;  /* 0x000000be8c50723c */ /* 0x040ff00000001850 */
[-C--:B------:R-:W-:Y:S01]  /*13d50*/  HMMA.16816.F32 R84, R140, R192.reuse, R84 ;  /* 0x000000c08c54723c */ /* 0x080fe20000001854 */
[----:B----4-:R-:W-:Y:S07]  /*13d60*/  FFMA.FTZ R0, R0, R234, R238 ;  /* 0x000000ea00007223 */ /* 0x010fee00000100ee */
[C---:B------:R-:W-:Y:S08]  /*13d70*/  HMMA.16816.F32 R88, R176.reuse, R192, R88 ;  /* 0x000000c0b058723c */ /* 0x040ff00000001858 */
[-C--:B------:R-:W-:Y:S08]  /*13d80*/  HMMA.16816.F32 R92, R176, R194.reuse, R92 ;  /* 0x000000c2b05c723c */ /* 0x080ff0000000185c */
[C---:B------:R-:W-:Y:S08]  /*13d90*/  HMMA.16816.F32 R96, R140.reuse, R194, R96 ;  /* 0x000000c28c60723c */ /* 0x040ff00000001860 */
[-C--:B------:R-:W-:Y:S01]  /*13da0*/  HMMA.16816.F32 R100, R140, R4.reuse, R100 ;  /* 0x000000048c64723c */ /* 0x080fe20000001864 */
[----:B--2---:R-:W-:Y:S07]  /*13db0*/  FFMA.FTZ R3, R3, R235, R242 ;  /* 0x000000eb03037223 */ /* 0x004fee00000100f2 */
[C---:B------:R-:W-:Y:S07]  /*13dc0*/  HMMA.16816.F32 R104, R176.reuse, R4, R104 ;  /* 0x00000004b068723c */ /* 0x040fee0000001868 */
[----:B------:R-:W-:Y:S01]  /*13dd0*/  FADD.FTZ R5, R244, R3 ;  /* 0x00000003f4057221 */ /* 0x000fe20000010000 */
[-C--:B------:R-:W-:Y:S01]  /*13de0*/  HMMA.16816.F32 R108, R176, R6.reuse, R108 ;  /* 0x00000006b06c723c */ /* 0x080fe2000000186c */
[----:B------:R-:W-:Y:S03]  /*13df0*/  FADD.FTZ R4, R239, R0 ;  /* 0x00000000ef047221 */ /* 0x000fe60000010000 */
[----:B------:R-:W-:Y:S02]  /*13e00*/  FADD.FTZ R0, R243, R5 ;  /* 0x00000005f3007221 */ /* 0x000fe40000010000 */
[----:B------:R-:W-:Y:S02]  /*13e10*/  FADD.FTZ R4, R240, R4 ;  /* 0x00000004f0047221 */ /* 0x000fe40000010000 */
[----:B------:R-:W-:Y:S01]  /*13e20*/  FADD.FTZ R5, R245, R0 ;  /* 0x00000000f5057221 */ /* 0x000fe20000010000 */
[C---:B------:R-:W-:Y:S03]  /*13e30*/  HMMA.16816.F32 R112, R140.reuse, R6, R112 ;  /* 0x000000068c70723c */ /* 0x040fe60000001870 */
[----:B------:R-:W-:Y:S02]  /*13e40*/  FADD.FTZ R0, R241, R4 ;  /* 0x00000004f1007221 */ /* 0x000fe40000010000 */
[----:B---3--:R-:W-:Y:S02]  /*13e50*/  FFMA.FTZ R132, R132, R236, R248 ;  /* 0x000000ec84847223 */ /* 0x008fe400000100f8 */
[----:B------:R-:W-:Y:S01]  /*13e60*/  FADD.FTZ R4, R201, R5 ;  /* 0x00000005c9047221 */ /* 0x000fe20000010000 */
[-C--:B-----5:R-:W-:Y:S01]  /*13e70*/  HMMA.16816.F32 R116, R140, R8.reuse, R116 ;  /* 0x000000088c74723c */ /* 0x0a0fe20000001874 */
[----:B------:R-:W-:Y:S04]  /*13e80*/  FADD.FTZ R0, R197, R0 ;  /* 0x00000000c5007221 */ /* 0x000fe80000010000 */
[----:B------:R-:W-:Y:S03]  /*13e90*/  FADD.FTZ R0, R196, R0 ;  /* 0x00000000c4007221 */ /* 0x000fe60000010000 */
[C---:B------:R-:W-:Y:S01]  /*13ea0*/  HMMA.16816.F32 R120, R176.reuse, R8, R120 ;  /* 0x00000008b078723c */ /* 0x040fe20000001878 */
[----:B------:R-:W-:Y:S03]  /*13eb0*/  FADD.FTZ R0, R139, R0 ;  /* 0x000000008b007221 */ /* 0x000fe60000010000 */
[----:B------:R-:W-:Y:S01]  /*13ec0*/  MOV R139, R137 ;  /* 0x00000089008b7202 */ /* 0x000fe20000000f00 */
[----:B------:R-:W-:Y:S01]  /*13ed0*/  FADD.FTZ R0, R138, R0 ;  /* 0x000000008a007221 */ /* 0x000fe20000010000 */
[----:B------:R-:W-:Y:S02]  /*13ee0*/  MOV R138, R134 ;  /* 0x00000086008a7202 */ /* 0x000fe40000000f00 */
[-C--:B------:R-:W-:Y:S01]  /*13ef0*/  HMMA.16816.F32 R124, R176, R10.reuse, R124 ;  /* 0x0000000ab07c723c */ /* 0x080fe2000000187c */
[----:B------:R-:W-:Y:S07]  /*13f00*/  FFMA.FTZ R6, R133, R237, R2 ;  /* 0x000000ed85067223 */ /* 0x000fee0000010002 */
[----:B------:R-:W-:Y:S01]  /*13f10*/  HMMA.16816.F32 R128, R140, R10, R128 ;  /* 0x0000000a8c80723c */ /* 0x000fe20000001880 */
[----:B------:R-:W-:Y:S03]  /*13f20*/  FADD.FTZ R6, R252, R6 ;  /* 0x00000006fc067221 */ /* 0x000fe60000010000 */
        /* <DEDUP_REMOVED lines=15> */
[----:B------:R-:W-:Y:S01]  /*14020*/  FADD.FTZ R2, R199, R2 ;  /* 0x00000002c7027221 */ /* 0x000fe20000010000 */
[----:B------:R-:W-:Y:S03]  /*14030*/  STL [R1+0xc], R4 ;  /* 0x00000c0401007387 */ /* 0x000fe60000100800 */
[----:B------:R-:W-:Y:S01]  /*14040*/  FADD.FTZ R2, R198, R2 ;  /* 0x00000002c6027221 */ /* 0x000fe20000010000 */
[----:B------:R1:W-:Y:S04]  /*14050*/  STL [R1+0x8], R3 ;  /* 0x0000080301007387 */ /* 0x0003e80000100800 */
[----:B------:R2:W-:Y:S04]  /*14060*/  STL [R1+0x4], R2 ;  /* 0x0000040201007387 */ /* 0x0005e80000100800 */
[----:B------:R2:W-:Y:S01]  /*14070*/  STL [R1], R0 ;  /* 0x0000000001007387 */ /* 0x0005e20000100800 */
[----:B-1----:R-:W-:Y:S01]  /*14080*/  MOV R3, R136 ;  /* 0x0000008800037202 */ /* 0x002fe20000000f00 */
[----:B--2---:R-:W-:-:S05]  /*14090*/  @P0 BRA `(.L_x_1137) ;  /* 0xffffd68000000947 */ /* 0x004fca000383ffff */
.L_x_1136:
[----:B------:R-:W2:Y:S04]  /*140a0*/  LDL.LU R2, [R1+0xc] ;  /* 0x00000c0001027983 */ /* 0x000ea80000300800 */
[----:B------:R-:W1:Y:S01]  /*140b0*/  S2R R178, SR_TID.X ;  /* 0x0000000000b27919 */ /* 0x000e620000002100 */
[----:B------:R-:W3:Y:S01]  /*140c0*/  S2UR UR7, SR_CTAID.Y ;  /* 0x00000000000779c3 */ /* 0x000ee20000002600 */
[----:B------:R-:W-:-:S02]  /*140d0*/  UISETP.NE.AND UP4, UPT, UR15, -0x1, UPT ;  /* 0xffffffff0f00788c */ /* 0x000fc4000bf85270 */
[----:B------:R-:W4:Y:S01]  /*140e0*/  LDL.LU R7, [R1+0x8] ;  /* 0x0000080001077983 */ /* 0x000f220000300800 */
[----:B------:R-:W-:-:S03]  /*140f0*/  ULDC.64 UR4, c[0x0][0x1e8] ;  /* 0x00007a0000047ab9 */ /* 0x000fc60000000a00 */
[----:B------:R-:W5:Y:S04]  /*14100*/  LDL.LU R6, [R1+0x4] ;  /* 0x0000040001067983 */ /* 0x000f680000300800 */
[----:B------:R-:W5:Y:S01]  /*14110*/  LDL.LU R5, [R1] ;  /* 0x0000000001057983 */ /* 0x000f620000300800 */
        /* <DEDUP_REMOVED lines=48> */
[----:B-----5:R-:W3:Y:S01]  /*14420*/  SHFL.BFLY PT, R4, R6, 0x2, 0x1f ;  /* 0x0c401f0006047f89 */ /* 0x020ee200000e0000 */
[----:B-1----:R-:W-:-:S03]  /*14430*/  FADD.FTZ R0, R0, R2 ;  /* 0x0000000200007221 */ /* 0x002fc60000010000 */
[----:B------:R-:W1:Y:S04]  /*14440*/  SHFL.BFLY PT, R2, R5, 0x2, 0x1f ;  /* 0x0c401f0005027f89 */ /* 0x000e6800000e0000 */
[----:B------:R-:W4:Y:S01]  /*14450*/  SHFL.BFLY PT, R133, R0, 0x1, 0x1f ;  /* 0x0c201f0000857f89 */ /* 0x000f2200000e0000 */
[----:B--2---:R-:W-:Y:S02]  /*14460*/  FADD.FTZ R3, R3, R7 ;  /* 0x0000000703037221 */ /* 0x004fe40000010000 */
[----:B---3--:R-:W-:-:S03]  /*14470*/  FADD.FTZ R4, R4, R6 ;  /* 0x0000000604047221 */ /* 0x008fc60000010000 */
[----:B------:R-:W2:Y:S04]  /*14480*/  SHFL.BFLY PT, R132, R3, 0x1, 0x1f ;  /* 0x0c201f0003847f89 */ /* 0x000ea800000e0000 */
[----:B------:R-:W3:Y:S01]  /*14490*/  SHFL.BFLY PT, R7, R4, 0x1, 0x1f ;  /* 0x0c201f0004077f89 */ /* 0x000ee200000e0000 */
[----:B-1----:R-:W-:Y:S01]  /*144a0*/  FADD.FTZ R2, R2, R5 ;  /* 0x0000000502027221 */ /* 0x002fe20000010000 */
[----:B------:R-:W-:Y:S01]  /*144b0*/  LOP3.LUT R5, R29, 0x3ffffffc, RZ, 0xc0, !PT ;  /* 0x3ffffffc1d057812 */ /* 0x000fe200078ec0ff */
[----:B----4-:R-:W-:-:S03]  /*144c0*/  FADD.FTZ R133, R0, R133 ;  /* 0x0000008500857221 */ /* 0x010fc60000010000 */
[----:B------:R-:W1:Y:S01]  /*144d0*/  SHFL.BFLY PT, R6, R2, 0x1, 0x1f ;  /* 0x0c201f0002067f89 */ /* 0x000e6200000e0000 */
[----:B------:R-:W-:Y:S02]  /*144e0*/  MOV R0, 0x3f800000 ;  /* 0x3f80000000007802 */ /* 0x000fe40000000f00 */
[----:B------:R-:W-:Y:S02]  /*144f0*/  IADD3 R5, -R5, R178, RZ ;  /* 0x000000b205057210 */ /* 0x000fe40007ffe1ff */
[----:B------:R-:W-:Y:S01]  /*14500*/  FSETP.NE.FTZ.AND P5, PT, R133, RZ, PT ;  /* 0x000000ff8500720b */ /* 0x000fe20003fb5000 */
[----:B--2---:R-:W-:Y:S01]  /*14510*/  FADD.FTZ R132, R3, R132 ;  /* 0x0000008403847221 */ /* 0x004fe20000010000 */
[----:B------:R-:W-:Y:S02]  /*14520*/  MOV R3, 0x3f800000 ;  /* 0x3f80000000037802 */ /* 0x000fe40000000f00 */
[----:B------:R-:W-:Y:S01]  /*14530*/  LEA R176, R8, R5, 0x9 ;  /* 0x0000000508b07211 */ /* 0x000fe200078e48ff */
[----:B---3--:R-:W-:Y:S01]  /*14540*/  FADD.FTZ R139, R4, R7 ;  /* 0x00000007048b7221 */ /* 0x008fe20000010000 */
[----:B------:R-:W-:-:S04]  /*14550*/  FSETP.NE.FTZ.AND P4, PT, R132, RZ, PT ;  /* 0x000000ff8400720b */ /* 0x000fc80003f95000 */
[----:B------:R-:W-:-:S03]  /*14560*/  FSETP.NE.FTZ.AND P3, PT, R139, RZ, PT ;  /* 0x000000ff8b00720b */ /* 0x000fc60003f75000 */
[----:B------:R-:W2:Y:S01]  /*14570*/  @P5 MUFU.RCP R0, R133 ;  /* 0x0000008500005308 */ /* 0x000ea20000001000 */
[----:B-1----:R-:W-:Y:S01]  /*14580*/  FADD.FTZ R138, R2, R6 ;  /* 0x00000006028a7221 */ /* 0x002fe20000010000 */
[----:B------:R-:W-:-:S06]  /*14590*/  MOV R2, 0x3f800000 ;  /* 0x3f80000000027802 */ /* 0x000fcc0000000f00 */
[----:B------:R-:W1:Y:S01]  /*145a0*/  @P4 MUFU.RCP R3, R132 ;  /* 0x0000008400034308 */ /* 0x000e620000001000 */
[----:B------:R-:W-:-:S07]  /*145b0*/  FSETP.NE.FTZ.AND P0, PT, R138, RZ, PT ;  /* 0x000000ff8a00720b */ /* 0x000fce0003f15000 */
[----:B------:R-:W3:Y:S01]  /*145c0*/  @P3 MUFU.RCP R2, R139 ;  /* 0x0000008b00023308 */ /* 0x000ee20000001000 */
[C---:B--2---:R-:W-:Y:S02]  /*145d0*/  FMUL.FTZ R140, R0.reuse, R48 ;  /* 0x00000030008c7220 */ /* 0x044fe40000410000 */
        /* <DEDUP_REMOVED lines=18> */
[----:B------:R-:W-:Y:S01]  /*14700*/  FMUL.FTZ R143, R0, R64 ;  /* 0x00000040008f7220 */ /* 0x000fe20000410000 */
[----:B------:R-:W-:Y:S01]  /*14710*/  F2FP.PACK_AB R19, R48, R140 ;  /* 0x0000008c3013723e */ /* 0x000fe200000000ff */
[----:B------:R-:W-:Y:S01]  /*14720*/  FMUL.FTZ R142, R0, R65 ;  /* 0x00000041008e7220 */ /* 0x000fe20000410000 */
        /* <DEDUP_REMOVED lines=18> */
[----:B------:R-:W-:Y:S01]  /*14850*/  FMUL.FTZ R129, R0, R129 ;  /* 0x0000008100817220 */ /* 0x000fe20000410000 */
[----:B------:R-:W-:Y:S01]  /*14860*/  MOV R0, 0x3f800000 ;  /* 0x3f80000000007802 */ /* 0x000fe20000000f00 */
[C---:B-1----:R-:W-:Y:S02]  /*14870*/  FMUL.FTZ R18, R3.reuse, R38 ;  /* 0x0000002603127220 */ /* 0x042fe40000410000 */
[C---:B------:R-:W-:Y:S02]  /*14880*/  FMUL.FTZ R21, R3.reuse, R39 ;  /* 0x0000002703157220 */ /* 0x040fe40000410000 */
[C---:B------:R-:W-:Y:S01]  /*14890*/  FMUL.FTZ R31, R3.reuse, R50 ;  /* 0x00000032031f7220 */ /* 0x040fe20000410000 */
[----:B------:R-:W1:Y:S01]  /*148a0*/  @P0 MUFU.RCP R0, R138 ;  /* 0x0000008a00000308 */ /* 0x000e620000001000 */
[----:B------:R-:W-:Y:S01]  /*148b0*/  FMUL.FTZ R32, R3, R54 ;  /* 0x0000003603207220 */ /* 0x000fe20000410000 */
[----:B------:R-:W-:Y:S01]  /*148c0*/  F2FP.PACK_AB R21, R21, R18 ;  /* 0x000000121515723e */ /* 0x000fe200000000ff */
[----:B------:R-:W-:-:S02]  /*148d0*/  FMUL.FTZ R36, R3, R66 ;  /* 0x0000004203247220 */ /* 0x000fc40000410000 */
[C---:B------:R-:W-:Y:S02]  /*148e0*/  FMUL.FTZ R146, R3.reuse, R146 ;  /* 0x0000009203927220 */ /* 0x040fe40000410000 */
[C---:B------:R-:W-:Y:S02]  /*148f0*/  FMUL.FTZ R5, R3.reuse, R147 ;  /* 0x0000009303057220 */ /* 0x040fe40000410000 */
        /* <DEDUP_REMOVED lines=15> */
[----:B------:R-:W-:-:S02]  /*149f0*/  FMUL.FTZ R71, R3, R71 ;  /* 0x0000004703477220 */ /* 0x000fc40000410000 */
[C---:B------:R-:W-:Y:S02]  /*14a00*/  FMUL.FTZ R82, R3.reuse, R82 ;  /* 0x0000005203527220 */ /* 0x040fe40000410000 */
[C---:B------:R-:W-:Y:S02]  /*14a10*/  FMUL.FTZ R83, R3.reuse, R83 ;  /* 0x0000005303537220 */ /* 0x040fe40000410000 */
[C---:B------:R-:W-:Y:S02]  /*14a20*/  FMUL.FTZ R86, R3.reuse, R86 ;  /* 0x0000005603567220 */ /* 0x040fe40000410000 */
        /* <DEDUP_REMOVED lines=12> */
[----:B------:R-:W-:Y:S01]  /*14af0*/  FMUL.FTZ R131, R3, R131 ;  /* 0x0000008303837220 */ /* 0x000fe20000410000 */
[----:B------:R-:W-:Y:S01]  /*14b00*/  SHF.R.S32.HI R3, RZ, 0x1f, R29 ;  /* 0x0000001fff037819 */ /* 0x000fe2000001141d */
[C---:B---3--:R-:W-:Y:S01]  /*14b10*/  FMUL.FTZ R148, R2.reuse, R148 ;  /* 0x0000009402947220 */ /* 0x048fe20000410000 */
        /* <DEDUP_REMOVED lines=23> */
[C---:B------:R-:W-:Y:S01]  /*14c90*/  FMUL.FTZ R28, R2.reuse, R61 ;  /* 0x0000003d021c7220 */ /* 0x040fe20000410000 */
[----:B------:R-:W-:Y:S01]  /*14ca0*/  F2FP.PACK_AB R44, R97, R96 ;  /* 0x00000060612c723e */ /* 0x000fe200000000ff */
[----:B------:R-:W-:-:S02]  /*14cb0*/  FMUL.FTZ R72, R2, R72 ;  /* 0x0000004802487220 */ /* 0x000fc40000410000 */
        /* <DEDUP_REMOVED lines=20> */
[C---:B-1----:R-:W-:Y:S02]  /*14e00*/  FMUL.FTZ R151, R0.reuse, R151 ;  /* 0x0000009700977220 */ /* 0x042fe40000410000 */
        /* <DEDUP_REMOVED lines=60> */
[----:B------:R-:W-:-:S02]  /*151d0*/  SHF.L.U32 R0, R3, 0x6, RZ ;  /* 0x0000000603007819 */ /* 0x000fc400000006ff */
[----:B------:R-:W-:Y:S02]  /*151e0*/  F2FP.PACK_AB R37, R107, R37 ;  /* 0x000000256b25723e */ /* 0x000fe400000000ff */
[----:B------:R-:W-:Y:S02]  /*151f0*/  LOP3.LUT R0, R0, 0x1c0, RZ, 0xc0, !PT ;  /* 0x000001c000007812 */ /* 0x000fe400078ec0ff */
[----:B------:R-:W-:Y:S02]  /*15200*/  F2FP.PACK_AB R33, R111, R33 ;  /* 0x000000216f21723e */ /* 0x000fe400000000ff */
[----:B------:R-:W-:Y:S02]  /*15210*/  LEA.HI R0, R0, R0, RZ, 0x1d ;  /* 0x0000000000007211 */ /* 0x000fe400078fe8ff */
[----:B------:R-:W-:Y:S02]  /*15220*/  F2FP.PACK_AB R32, R117, R116 ;  /* 0x000000747520723e */ /* 0x000fe400000000ff */
[----:B------:R-:W-:-:S02]  /*15230*/  LEA R0, R176, R0, 0x1 ;  /* 0x00000000b0007211 */ /* 0x000fc400078e08ff */
[----:B------:R-:W-:Y:S02]  /*15240*/  F2FP.PACK_AB R28, R129, R128 ;  /* 0x00000080811c723e */ /* 0x000fe400000000ff */
[----:B------:R-:W-:Y:S02]  /*15250*/  SHF.L.U32 R0, R0, 0x1, RZ ;  /* 0x0000000100007819 */ /* 0x000fe400000006ff */
[----:B------:R-:W-:Y:S02]  /*15260*/  F2FP.PACK_AB R27, R131, R130 ;  /* 0x00000082831b723e */ /* 0x000fe400000000ff */
[C---:B------:R-:W-:Y:S01]  /*15270*/  IADD3 R2, R0.reuse, -0x10, RZ ;  /* 0xfffffff000027810 */ /* 0x040fe20007ffe0ff */
[----:B------:R1:W-:Y:S01]  /*15280*/  STS [R0+0x400], R5 ;  /* 0x0004000500007388 */ /* 0x0003e20000000800 */
[----:B------:R-:W-:Y:S02]  /*15290*/  @P1 IADD3 R2, R0, 0x10, RZ ;  /* 0x0000001000021810 */ /* 0x000fe40007ffe0ff */
[----:B------:R-:W-:Y:S01]  /*152a0*/  R2P PR, R3, 0x6 ;  /* 0x0000000603007804 */ /* 0x000fe20000000000 */
[----:B------:R-:W-:Y:S01]  /*152b0*/  STS [R0], R6 ;  /* 0x0000000600007388 */ /* 0x000fe20000000800 */
[----:B------:R-:W-:-:S02]  /*152c0*/  MOV R3, 0x20 ;  /* 0x0000002000037802 */ /* 0x000fc40000000f00 */
[----:B------:R-:W-:Y:S01]  /*152d0*/  F2FP.PACK_AB R30, R121, R120 ;  /* 0x00000078791e723e */ /* 0x000fe200000000ff */
[----:B------:R2:W-:Y:S01]  /*152e0*/  STS [R2], R4 ;  /* 0x0000000402007388 */ /* 0x0005e20000000800 */
[----:B------:R-:W-:Y:S02]  /*152f0*/  SEL R3, R3, 0xffffffe0, !P1 ;  /* 0xffffffe003037807 */ /* 0x000fe40004800000 */
[----:B------:R-:W-:Y:S01]  /*15300*/  F2FP.PACK_AB R29, R123, R29 ;  /* 0x0000001d7b1d723e */ /* 0x000fe200000000ff */
[----:B------:R3:W-:Y:S01]  /*15310*/  STS [R2+0x400], R7 ;  /* 0x0004000702007388 */ /* 0x0007e20000000800 */
[----:B------:R-:W-:Y:S02]  /*15320*/  F2FP.PACK_AB R26, R125, R124 ;  /* 0x0000007c7d1a723e */ /* 0x000fe400000000ff */
[----:B------:R-:W-:Y:S01]  /*15330*/  F2FP.PACK_AB R67, R127, R67 ;  /* 0x000000437f43723e */ /* 0x000fe200000000ff */
        /* <DEDUP_REMOVED lines=106> */
[----:B------:R-:W3:Y:S02]  /*159e0*/  LDL.LU R179, [R1+0x54] ;  /* 0x0000540001b37983 */ /* 0x000ee40000300800 */
        /* <DEDUP_REMOVED lines=32> */
.L_x_1141:
[----:B---34-:R-:W-:Y:S05]  /*15bf0*/  BSYNC B0 ;  /* 0x0000000000007941 */ /* 0x018fea0003800000 */
.L_x_1140:
        /* <DEDUP_REMOVED lines=31> */
.L_x_1143:
[----:B---3--:R-:W-:Y:S05]  /*15df0*/  BSYNC B0 ;  /* 0x0000000000007941 */ /* 0x008fea0003800000 */
.L_x_1142:
        /* <DEDUP_REMOVED lines=18> */
.L_x_1145:
[----:B------:R-:W-:Y:S05]  /*15f20*/  BSYNC B0 ;  /* 0x0000000000007941 */ /* 0x000fea0003800000 */
.L_x_1144:
        /* <DEDUP_REMOVED lines=18> */
.L_x_1147:
[----:B------:R-:W-:Y:S05]  /*16050*/  BSYNC B0 ;  /* 0x0000000000007941 */ /* 0x000fea0003800000 */
.L_x_1146:
        /* <DEDUP_REMOVED lines=18> */
.L_x_1149:
[----:B------:R-:W-:Y:S05]  /*16180*/  BSYNC B0 ;  /* 0x0000000000007941 */ /* 0x000fea0003800000 */
.L_x_1148:
        /* <DEDUP_REMOVED lines=18> */
.L_x_1151:
[----:B------:R-:W-:Y:S05]  /*162b0*/  BSYNC B0 ;  /* 0x0000000000007941 */ /* 0x000fea0003800000 */
.L_x_1150:
        /* <DEDUP_REMOVED lines=18> */
.L_x_1153:
[----:B------:R-:W-:Y:S05]  /*163e0*/  BSYNC B0 ;  /* 0x0000000000007941 */ /* 0x000fea0003800000 */
.L_x_1152:
[----:B------:R-:W2:Y:S01]  /*163f0*/  LDL.LU R0, [R1+0x50] ;  /* 0x0000500001007983 */ /* 0x000ea20000300800 */
[----:B------:R-:W-:Y:S01]  /*16400*/  BSSY B0, `(.L_x_1154) ;  /* 0x0000011000007945 */ /* 0x000fe20003800000 */
[----:B--2---:R-:W-:-:S13]  /*16410*/  ISETP.GE.AND P0, PT, R0, UR6, PT ;  /* 0x0000000600007c0c */ /* 0x004fda000bf06270 */
        /* <DEDUP_REMOVED lines=15> */
.L_x_1155:
[----:B------:R-:W-:Y:S05]  /*16510*/  BSYNC B0 ;  /* 0x0000000000007941 */ /* 0x000fea0003800000 */
.L_x_1154:
[----:B------:R-:W2:Y:S02]  /*16520*/  LDL.LU R0, [R1+0x4c] ;  /* 0x00004c0001007983 */ /* 0x000ea40000300800 */
[----:B--2---:R-:W-:-:S13]  /*16530*/  ISETP.GE.AND P0, PT, R0, UR6, PT ;  /* 0x0000000600007c0c */ /* 0x004fda000bf06270 */
        /* <DEDUP_REMOVED lines=17> */
.L_x_1156:
        /* <DEDUP_REMOVED lines=11> */
.L_x_2391:


//--------------------- .text._ZN5flash16flash_fwd_kernelI23Flash_fwd_kernel_traitsILi128ELi128ELi32ELi4ELb0ELb0EN7cutlass6half_tE19Flash_kernel_traitsILi128ELi128ELi32ELi4ES3_EELb0ELb0ELb1ELb1ELb0ELb0ELb0ELb0EEEvNS_16Flash_fwd_paramsE --------------------------
	.section	.text._ZN5flash16flash_fwd_kernelI23Flash_fwd_kernel_traitsILi128ELi128ELi32ELi4ELb0ELb0EN7cutlass6half_tE19Flash_kernel_traitsILi128ELi128ELi32ELi4ES3_EELb0ELb0ELb1ELb1ELb0ELb0ELb0ELb0EEEvNS_16Flash_fwd_paramsE,"ax",@progbits
	.sectioninfo	@"SHI_REGISTERS=255"
	.align	128
        .global         _ZN5flash16flash_fwd_kernelI23Flash_fwd_kernel_traitsILi128ELi128ELi32ELi4ELb0ELb0EN7cutlass6half_tE19Flash_kernel_traitsILi128ELi128ELi32ELi4ES3_EELb0ELb0ELb1ELb1ELb0ELb0ELb0ELb0EEEvNS_16Flash_fwd_paramsE
        .type           _ZN5flash16flash_fwd_kernelI23Flash_fwd_kernel_traitsILi128ELi128ELi32ELi4ELb0ELb0EN7cutlass6half_tE19Flash_kernel_traitsILi128ELi128ELi32ELi4ES3_EELb0ELb0ELb1ELb1ELb0ELb0ELb0ELb0EEEvNS_16Flash_fwd_paramsE,@function
        .size           _ZN5flash16flash_fwd_kernelI23Flash_fwd_kernel_traitsILi128ELi128ELi32ELi4ELb0ELb0EN7cutlass6half_tE19Flash_kernel_traitsILi128ELi128ELi32ELi4ES3_EELb0ELb0ELb1ELb1ELb0ELb0ELb0ELb0EEEvNS_16Flash_fwd_paramsE,(.L_x_2392 - _ZN5flash16flash_fwd_kernelI23Flash_fwd_kernel_traitsILi128ELi128ELi32ELi4ELb0ELb0EN7cutlass6half_tE19Flash_kernel_traitsILi128ELi128ELi32ELi4ES3_EELb0ELb0ELb1ELb1ELb0ELb0ELb0ELb0EEEvNS_16Flash_fwd_paramsE)
        .other          _ZN5flash16flash_fwd_kernelI23Flash_fwd_kernel_traitsILi128ELi128ELi32ELi4ELb0ELb0EN7cutlass6half_tE19Flash_kernel_traitsILi128ELi128ELi32ELi4ES3_EELb0ELb0ELb1ELb1ELb0ELb0ELb0ELb0EEEvNS_16Flash_fwd_paramsE,@"STO_CUDA_ENTRY STV_DEFAULT"
_ZN5flash16flash_fwd_kernelI23Flash_fwd_kernel_traitsILi128ELi128ELi32ELi4ELb0ELb0EN7cutlass6half_tE19Flash_kernel_traitsILi128ELi128ELi32ELi4ES3_EELb0ELb0ELb1ELb1ELb0ELb0ELb0ELb0EEEvNS_16Flash_fwd_paramsE:
.text._ZN5flash16flash_fwd_kernelI23Flash_fwd_kernel_traitsILi128ELi128ELi32ELi4ELb0ELb0EN7cutlass6half_tE19Flash_kernel_traitsILi128ELi128ELi32ELi4ES3_EELb0ELb0ELb1ELb1ELb0ELb0ELb0ELb0EEEvNS_16Flash_fwd_paramsE:
        /* <DEDUP_REMOVED lines=56> */
.L_x_1157:
[----:B------:R-:W-:Y:S02]  /*0380*/  ULDC UR6, c[0x0][0x218] ;  /* 0x0000860000067ab9 */ /* 0x000fe40000000800 */
.L_x_1158:
        /* <DEDUP_REMOVED lines=47> */
[----:B------:R-:W-:Y:S01]  /*0680*/  ULDC.U8 UR13, c[0x0][0x329] ;  /* 0x0000ca40000d7ab9 */ /* 0x000fe20000000000 */
[----:B------:R-:W1:Y:S01]  /*0690*/  S2R R12, SR_CTAID.Z ;  /* 0x00000000000c7919 */ /* 0x000e620000002700 */
[----:B------:R-:W-:Y:S01]  /*06a0*/  ULDC.64 UR4, c[0x0][0x1e0] ;  /* 0x0000780000047ab9 */ /* 0x000fe20000000a00 */
[----:B------:R-:W-:Y:S01]  /*06b0*/  LEA.HI R8, R8, R20, RZ, 0x3 ;  /* 0x0000001408087211 */ /* 0x000fe200078f18ff */
[----:B------:R-:W-:Y:S01]  /*06c0*/  UISETP.NE.AND UP1, UPT, UR13, URZ, UPT ;  /* 0x0000003f0d00728c */ /* 0x000fe2000bf25270 */
[----:B------:R-:W2:Y:S01]  /*06d0*/  S2R R6, SR_CTAID.X ;  /* 0x0000000000067919 */ /* 0x000ea20000002500 */
[----:B------:R-:W-:Y:S01]  /*06e0*/  ULDC.64 UR6, c[0x0][0x1e8] ;  /* 0x00007a0000067ab9 */ /* 0x000fe20000000a00 */
[----:B------:R-:W-:Y:S01]  /*06f0*/  LOP3.LUT R0, R8, 0xfffffff8, RZ, 0xc0, !PT ;  /* 0xfffffff808007812 */ /* 0x000fe200078ec0ff */
[----:B------:R-:W-:Y:S01]  /*0700*/  USHF.R.S32.HI UR16, URZ, 0x1f, UR12 ;  /* 0x0000001f3f107899 */ /* 0x000fe2000801140c */
        /* <DEDUP_REMOVED lines=10> */
[----:B------:R-:W-:Y:S02]  /*07b0*/  UISETP.NE.AND UP2, UPT, UR4, URZ, UPT ;  /* 0x0000003f0400728c */ /* 0x000fe4000bf45270 */
[----:B------:R-:W-:Y:S01]  /*07c0*/  @UP0 UIMAD UR7, UR15, UR7, UR9 ;  /* 0x000000070f0702a4 */ /* 0x000fe2000f8e0209 */
[----:B------:R-:W-:Y:S01]  /*07d0*/  IADD3 R23, R14, 0x40, RZ ;  /* 0x000000400e177810 */ /* 0x000fe20007ffe0ff */
[----:B------:R-:W-:Y:S02]  /*07e0*/  UISETP.NE.OR UP3, UPT, UR13, URZ, !UP2 ;  /* 0x0000003f0d00728c */ /* 0x000fe4000d765670 */
[----:B------:R-:W-:Y:S02]  /*07f0*/  ULDC UR10, c[0x0][0x214] ;  /* 0x00008500000a7ab9 */ /* 0x000fe40000000800 */
[----:B------:R-:W-:Y:S01]  /*0800*/  @UP0 UMOV UR13, UR8 ;  /* 0x00000008000d0c82 */ /* 0x000fe20008000000 */
[----:B--2---:R-:W-:Y:S01]  /*0810*/  IMAD.WIDE R6, R6, 0x80, R8 ;  /* 0x0000008006067825 */ /* 0x004fe200078e0208 */
[----:B------:R-:W-:-:S02]  /*0820*/  @UP1 ULDC UR8, c[0x0][0x210] ;  /* 0x0000840000081ab9 */ /* 0x000fc40000000800 */
[----:B------:R-:W-:Y:S02]  /*0830*/  ULDC UR9, c[0x0][0x234] ;  /* 0x00008d0000097ab9 */ /* 0x000fe40000000800 */
[----:B------:R-:W-:Y:S02]  /*0840*/  @!UP0 UIMAD UR14, UR11, UR5, UR14 ;  /* 0x000000050b0e82a4 */ /* 0x000fe4000f8e020e */
[----:B------:R-:W-:Y:S02]  /*0850*/  @UP1 UIMAD UR8, UR8, UR10, URZ ;  /* 0x0000000a080812a4 */ /* 0x000fe4000f8e023f */
[----:B------:R-:W-:Y:S02]  /*0860*/  ULDC.64 UR4, c[0x0][0x1f0] ;  /* 0x00007c0000047ab9 */ /* 0x000fe40000000a00 */
[----:B------:R-:W-:Y:S02]  /*0870*/  @!UP1 USEL UR8, UR10, UR9, !UP2 ;  /* 0x000000090a089287 */ /* 0x000fe4000d000000 */
[----:B------:R-:W-:-:S02]  /*0880*/  ULDC UR6, c[0x0][0x1c0] ;  /* 0x0000700000067ab9 */ /* 0x000fc40000000800 */
[----:B------:R-:W-:Y:S02]  /*0890*/  UIMAD UR4, UR16, UR4, URZ ;  /* 0x00000004100472a4 */ /* 0x000fe4000f8e023f */
[----:B------:R-:W-:Y:S02]  /*08a0*/  @!UP0 UMOV UR13, UR24 ;  /* 0x00000018000d8c82 */ /* 0x000fe40008000000 */
[----:B------:R-:W-:Y:S01]  /*08b0*/  @UP1 UMOV UR16, 0x1 ;  /* 0x0000000100101882 */ /* 0x000fe20000000000 */
[----:B------:R-:W-:Y:S01]  /*08c0*/  IADD3 R2, P0, R14, UR13, RZ ;  /* 0x0000000d0e027c10 */ /* 0x000fe2000ff1e0ff */
[----:B------:R-:W-:Y:S02]  /*08d0*/  @!UP1 UIMAD UR16, UR8, UR6, URZ ;  /* 0x00000006081092a4 */ /* 0x000fe4000f8e023f */
[----:B------:R-:W-:Y:S02]  /*08e0*/  @!UP0 UIADD3 UR7, UR25, UR14, URZ ;  /* 0x0000000e19078290 */ /* 0x000fe4000fffe03f */
        /* <DEDUP_REMOVED lines=34> */
.L_x_1161:
[----:B------:R-:W-:Y:S05]  /*0b10*/  BSYNC B0 ;  /* 0x0000000000007941 */ /* 0x000fea0003800000 */
.L_x_1160:
        /* <DEDUP_REMOVED lines=18> */
.L_x_1163:
[----:B------:R-:W-:Y:S05]  /*0c40*/  BSYNC B0 ;  /* 0x0000000000007941 */ /* 0x000fea0003800000 */
.L_x_1162:
        /* <DEDUP_REMOVED lines=18> */
.L_x_1165:
[----:B------:R-:W-:Y:S05]  /*0d70*/  BSYNC B0 ;  /* 0x0000000000007941 */ /* 0x000fea0003800000 */
.L_x_1164:
        /* <DEDUP_REMOVED lines=18> */
.L_x_1167:
[----:B------:R-:W-:Y:S05]  /*0ea0*/  BSYNC B0 ;  /* 0x0000000000007941 */ /* 0x000fea0003800000 */
.L_x_1166:
        /* <DEDUP_REMOVED lines=18> */
.L_x_1169:
[----:B------:R-:W-:Y:S05]  /*0fd0*/  BSYNC B0 ;  /* 0x0000000000007941 */ /* 0x000fea0003800000 */
.L_x_1168:
        /* <DEDUP_REMOVED lines=18> */
.L_x_1171:
[----:B------:R-:W-:Y:S05]  /*1100*/  BSYNC B0 ;  /* 0x0000000000007941 */ /* 0x000fea0003800000 */
.L_x_1170:
        /* <DEDUP_REMOVED lines=18> */
.L_x_1173:
[----:B------:R-:W-:Y:S05]  /*1230*/  BSYNC B0 ;  /* 0x0000000000007941 */ /* 0x000fea0003800000 */
.L_x_1172:
        /* <DEDUP_REMOVED lines=18> */
.L_x_1175:
[----:B------:R-:W-:Y:S05]  /*1360*/  BSYNC B0 ;  /* 0x0000000000007941 */ /* 0x000fea0003800000 */
.L_x_1174:
        /* <DEDUP_REMOVED lines=67> */
.L_x_1159:
[----:B-1----:R-:W-:Y:S02]  /*17a0*/  UISETP.NE.AND UP0, UPT, UR15, -0x1, UPT ;  /* 0xffffffff0f00788c */ /* 0x002fe4000bf05270 */
[----:B------:R-:W-:Y:S02]  /*17b0*/  UISETP.NE.AND UP1, UPT, UR14, -0x1, UPT ;  /* 0xffffffff0e00788c */ /* 0x000fe4000bf25270 */
[----:B------:R-:W-:Y:S02]  /*17c0*/  ULDC.64 UR4, c[0x0][0x190] ;  /* 0x0000640000047ab9 */ /* 0x000fe40000000a00 */
[----:B------:R-:W-:Y:S02]  /*17d0*/  ULDC.64 UR16, c[0x0][0x178] ;  /* 0x00005e0000107ab9 */ /* 0x000fe40000000a00 */
[----:B------:R-:W-:-:S03]  /*17e0*/  PLOP3.LUT P0, PT, PT, PT, UP1, 0x80, 0x0 ;  /* 0x000000000000781c */ /* 0x000fc60003f0f018 */
[----:B------:R-:W-:Y:S02]  /*17f0*/  @!UP0 USHF.R.S32.HI UR10, URZ, 0x1f, UR11 ;  /* 0x0000001f3f0a8899 */ /* 0x000fe4000801140b */
[----:B------:R-:W-:Y:S02]  /*1800*/  @UP0 UIMAD.WIDE.U32 UR24, UR15, UR4, URZ ;  /* 0x000000040f1802a5 */ /* 0x000fe4000f8e003f */
[----:B------:R-:W-:Y:S02]  /*1810*/  @!UP0 UIMAD UR10, UR10, UR16, URZ ;  /* 0x000000100a0a82a4 */ /* 0x000fe4000f8e023f */
[----:B------:R-:W-:Y:S02]  /*1820*/  @UP1 UIADD3 UR23, UR9, UR14, URZ ;  /* 0x0000000e09171290 */ /* 0x000fe4000fffe03f */
[----:B------:R-:W-:Y:S02]  /*1830*/  @UP0 UIMAD UR6, UR15, UR5, UR25 ;  /* 0x000000050f0602a4 */ /* 0x000fe4000f8e0219 */
[----:B------:R-:W-:-:S02]  /*1840*/  @!UP0 UIMAD UR10, UR11, UR17, UR10 ;  /* 0x000000110b0a82a4 */ /* 0x000fc4000f8e020a */
[----:B------:R-:W-:Y:S02]  /*1850*/  ULDC.64 UR4, c[0x0][0x198] ;  /* 0x0000660000047ab9 */ /* 0x000fe40000000a00 */
[----:B------:R-:W-:Y:S02]  /*1860*/  @!UP0 UIMAD.WIDE.U32 UR28, UR11, UR16, URZ ;  /* 0x000000100b1c82a5 */ /* 0x000fe4000f8e003f */
[----:B------:R-:W-:Y:S02]  /*1870*/  @UP1 UIMAD.WIDE.U32 UR26, UR23, UR4, URZ ;  /* 0x00000004171a12a5 */ /* 0x000fe4000f8e003f */
[----:B------:R-:W-:Y:S02]  /*1880*/  @!UP0 UIADD3 UR6, UR29, UR10, URZ ;  /* 0x0000000a1d068290 */ /* 0x000fe4000fffe03f */
[----:B------:R-:W-:Y:S02]  /*1890*/  @UP1 UIMAD UR16, UR23, UR5, UR27 ;  /* 0x00000005171012a4 */ /* 0x000fe4000f8e021b */
[----:B------:R-:W-:-:S02]  /*18a0*/  @UP0 UMOV UR10, UR24 ;  /* 0x00000018000a0c82 */ /* 0x000fc40008000000 */
[----:B------:R-:W-:Y:S02]  /*18b0*/  USHF.R.S32.HI UR27, URZ, 0x1f, UR12 ;  /* 0x0000001f3f1b7899 */ /* 0x000fe4000801140c */
        /* <DEDUP_REMOVED lines=15> */
.L_x_1176:
        /* <DEDUP_REMOVED lines=45> */
.L_x_1177:
[----:B------:R-:W-:Y:S01]  /*1c80*/  SHF.R.S32.HI R15, RZ, 0x1f, R20 ;  /* 0x0000001fff0f7819 */ /* 0x000fe20000011414 */
[----:B------:R-:W1:Y:S01]  /*1c90*/  S2R R6, SR_CTAID.X ;  /* 0x0000000000067919 */ /* 0x000e620000002500 */
[----:B------:R-:W-:Y:S01]  /*1ca0*/  ULDC.64 UR4, c[0x0][0x1a8] ;  /* 0x00006a0000047ab9 */ /* 0x000fe20000000a00 */
[----:B------:R-:W-:Y:S01]  /*1cb0*/  BSSY B0, `(.L_x_1178) ;  /* 0x000005d000007945 */ /* 0x000fe20003800000 */
[CC--:B------:R-:W-:Y:S01]  /*1cc0*/  LEA.HI R0, R15.reuse, R20.reuse, RZ, 0x3 ;  /* 0x000000140f007211 */ /* 0x0c0fe200078f18ff */
[----:B------:R-:W2:Y:S01]  /*1cd0*/  S2R R12, SR_CTAID.Z ;  /* 0x00000000000c7919 */ /* 0x000ea20000002700 */
[CC--:B------:R-:W-:Y:S01]  /*1ce0*/  LEA.HI R16, R15.reuse, R20.reuse, RZ, 0x4 ;  /* 0x000000140f107211 */ /* 0x0c0fe200078f20ff */
[----:B------:R-:W-:Y:S01]  /*1cf0*/  UIMAD UR4, UR27, UR4, URZ ;  /* 0x000000041b0472a4 */ /* 0x000fe2000f8e023f */
[----:B------:R-:W-:Y:S02]  /*1d00*/  SHF.R.S32.HI R10, RZ, 0x3, R0 ;  /* 0x00000003ff0a7819 */ /* 0x000fe40000011400 */
        /* <DEDUP_REMOVED lines=87> */
.L_x_1179:
[----:B------:R-:W-:Y:S05]  /*2280*/  BSYNC B0 ;  /* 0x0000000000007941 */ /* 0x000fea0003800000 */
.L_x_1178:
        /* <DEDUP_REMOVED lines=29> */
.L_x_1181:
[----:B------:R-:W-:Y:S05]  /*2460*/  BSYNC B0 ;  /* 0x0000000000007941 */ /* 0x000fea0003800000 */
.L_x_1180:
        /* <DEDUP_REMOVED lines=29> */
.L_x_1183:
[----:B------:R-:W-:Y:S05]  /*2640*/  BSYNC B0 ;  /* 0x0000000000007941 */ /* 0x000fea0003800000 */
.L_x_1182:
        /* <DEDUP_REMOVED lines=29> */
.L_x_1185:
[----:B------:R-:W-:Y:S05]  /*2820*/  BSYNC B0 ;  /* 0x0000000000007941 */ /* 0x000fea0003800000 */
.L_x_1184:
        /* <DEDUP_REMOVED lines=29> */
.L_x_1187:
[----:B------:R-:W-:Y:S05]  /*2a00*/  BSYNC B0 ;  /* 0x0000000000007941 */ /* 0x000fea0003800000 */
.L_x_1186:
        /* <DEDUP_REMOVED lines=29> */
.L_x_1189:
[----:B------:R-:W-:Y:S05]  /*2be0*/  BSYNC B0 ;  /* 0x0000000000007941 */ /* 0x000fea0003800000 */
.L_x_1188:
        /* <DEDUP_REMOVED lines=30> */
.L_x_1191:
[----:B------:R-:W-:Y:S05]  /*2dd0*/  BSYNC B0 ;  /* 0x0000000000007941 */ /* 0x000fea0003800000 */
.L_x_1190:
        /* <DEDUP_REMOVED lines=34> */
.L_x_1193:
[----:B------:R-:W-:Y:S05]  /*3000*/  BSYNC B0 ;  /* 0x0000000000007941 */ /* 0x000fea0003800000 */
.L_x_1192:
        /* <DEDUP_REMOVED lines=32> */
.L_x_1195:
[----:B------:R-:W-:Y:S05]  /*3210*/  BSYNC B0 ;  /* 0x0000000000007941 */ /* 0x000fea0003800000 */
.L_x_1194:
        /* <DEDUP_REMOVED lines=25> */
.L_x_1197:
[----:B------:R-:W-:Y:S05]  /*33b0*/  BSYNC B0 ;  /* 0x0000000000007941 */ /* 0x000fea0003800000 */
.L_x_1196:
[----:B------:R-:W-:Y:S01]  /*33c0*/  ULDC.64 UR4, c[0x0][0x318] ;  /* 0x0000c60000047ab9 */ /* 0x000fe20000000a00 */
[----:B------:R-:W0:Y:S01]  /*33d0*/  LDGDEPBAR ;  /* 0x00000000000079af */ /* 0x000e220000000000 */
[----:B------:R-:W-:Y:S01]  /*33e0*/  UISETP.NE.U32.AND UP1, UPT, URZ, UR4, UPT ;  /* 0x000000043f00728c */ /* 0x000fe2000bf25070 */
[----:B--2---:R-:W-:Y:S02]  /*33f0*/  IMAD.MOV.U32 R6, RZ, RZ, R24 ;  /* 0x000000ffff067224 */ /* 0x004fe400078e0018 */
        /* <DEDUP_REMOVED lines=16> */
[----:B---3--:R-:W-:Y:S01]  /*3500*/  IMAD.U32 R2, RZ, RZ, UR26 ;  /* 0x0000001aff027e24 */ /* 0x008fe2000f8e00ff */
[----:B------:R-:W-:Y:S01]  /*3510*/  ISETP.GE.AND P1, PT, R10, UR14, PT ;  /* 0x0000000e0a007c0c */ /* 0x000fe2000bf26270 */
[----:B------:R-:W-:-:S03]  /*3520*/  ULDC.64 UR4, c[0x0][0x1a0] ;  /* 0x0000680000047ab9 */ /* 0x000fc60000000a00 */
[----:B------:R-:W-:-:S05]  /*3530*/  MOV R3, UR27 ;  /* 0x0000001b00037c02 */ /* 0x000fca0008000f00 */
[----:B------:R2:W3:Y:S01]  /*3540*/  @P0 LDG.E R2, [R2.64] ;  /* 0x0000001202020981 */ /* 0x0004e2000c1e1900 */
[----:B------:R-:W-:Y:S01]  /*3550*/  SHF.R.S32.HI R5, RZ, 0x1f, R15 ;  /* 0x0000001fff057819 */ /* 0x000fe2000001140f */
[----:B------:R-:W-:Y:S01]  /*3560*/  USHF.L.U64.HI UR11, UR4, UR25, UR5 ;  /* 0x00000019040b7299 */ /* 0x000fe20008010205 */
[----:B------:R-:W-:Y:S01]  /*3570*/  MOV R6, R22 ;  /* 0x0000001600067202 */ /* 0x000fe20000000f00 */
[----:B------:R-:W-:Y:S01]  /*3580*/  BAR.SYNC.DEFER_BLOCKING 0x0 ;  /* 0x0000000000007b1d */ /* 0x000fe20000010000 */
[----:B------:R-:W-:Y:S01]  /*3590*/  LEA.HI R5, R5, R15, RZ, 0x2 ;  /* 0x0000000f05057211 */ /* 0x000fe200078f10ff */
[----:B------:R-:W-:Y:S01]  /*35a0*/  USHF.L.U32 UR12, UR4, 0x5, URZ ;  /* 0x00000005040c7899 */ /* 0x000fe2000800063f */
[----:B------:R-:W-:Y:S01]  /*35b0*/  IMAD.SHL.U32 R20, R20, 0x2, RZ ;  /* 0x0000000214147824 */ /* 0x000fe200078e00ff */
[----:B------:R-:W-:Y:S01]  /*35c0*/  UIMAD UR5, UR11, UR17, URZ ;  /* 0x000000110b0572a4 */ /* 0x000fe2000f8e023f */
[----:B------:R-:W-:Y:S01]  /*35d0*/  SHF.R.S32.HI R101, RZ, 0x2, R5 ;  /* 0x00000002ff657819 */ /* 0x000fe20000011405 */
[----:B------:R1:W-:Y:S01]  /*35e0*/  STL.64 [R1+0x40], R6 ;  /* 0x0000400601007387 */ /* 0x0003e20000100a00 */
[----:B------:R-:W-:Y:S01]  /*35f0*/  BSSY B0, `(.L_x_1198) ;  /* 0x0000020000007945 */ /* 0x000fe20003800000 */
[----:B------:R-:W-:Y:S01]  /*3600*/  UIMAD UR5, UR16, UR12, UR5 ;  /* 0x0000000c100572a4 */ /* 0x000fe2000f8e0205 */
[----:B------:R-:W-:Y:S01]  /*3610*/  LOP3.LUT R100, R20, 0x6, RZ, 0xc0, !PT ;  /* 0x0000000614647812 */ /* 0x000fe200078ec0ff */
[----:B------:R1:W-:Y:S01]  /*3620*/  STL [R1+0x58], R101 ;  /* 0x0000586501007387 */ /* 0x0003e20000100800 */
[----:B------:R-:W-:Y:S01]  /*3630*/  UMOV UR16, URZ ;  /* 0x0000003f00107c82 */ /* 0x000fe20008000000 */
[----:B--2---:R-:W3:Y:S02]  /*3640*/  @P0 MUFU.RCP R3, c[0x0][0x238] ;  /* 0x00008e0000030b08 */ /* 0x004ee40000001000 */
[----:B------:R1:W-:Y:S04]  /*3650*/  @P1 STS.128 [R223+0xa000], RZ ;  /* 0x00a000ffdf001388 */ /* 0x0003e80000000c00 */
[----:B------:R1:W-:Y:S01]  /*3660*/  @P1 STS.128 [R223+0xb000], RZ ;  /* 0x00b000ffdf001388 */ /* 0x0003e20000000c00 */
[----:B---3--:R-:W-:-:S04]  /*3670*/  @P0 FMUL.FTZ R2, R2, R3 ;  /* 0x0000000302020220 */ /* 0x008fc80000410000 */
[----:B------:R2:W3:Y:S02]  /*3680*/  @P0 R2UR UR26, R2 ;  /* 0x00000000021a03c2 */ /* 0x0004e400000e0000 */
[----:B--2---:R-:W-:Y:S01]  /*3690*/  IMAD.U32 R2, RZ, RZ, UR17 ;  /* 0x00000011ff027e24 */ /* 0x004fe2000f8e00ff */
[----:B---3--:R-:W-:-:S03]  /*36a0*/  @UP1 UMOV UR16, UR26 ;  /* 0x0000001a00101c82 */ /* 0x008fc60008000000 */
[----:B------:R-:W-:-:S05]  /*36b0*/  IMAD.WIDE.U32 R2, R2, UR12, R6 ;  /* 0x0000000c02027c25 */ /* 0x000fca000f8e0006 */
[----:B------:R-:W-:Y:S01]  /*36c0*/  IADD3 R8, R3, UR5, RZ ;  /* 0x0000000503087c10 */ /* 0x000fe2000fffe0ff */
        /* <DEDUP_REMOVED lines=18> */
.L_x_1199:
[----:B-1----:R-:W-:Y:S05]  /*37f0*/  BSYNC B0 ;  /* 0x0000000000007941 */ /* 0x002fea0003800000 */
.L_x_1198:
        /* <DEDUP_REMOVED lines=27> */
.L_x_1201:
[----:B------:R-:W-:Y:S05]  /*39b0*/  BSYNC B0 ;  /* 0x0000000000007941 */ /* 0x000fea0003800000 */
.L_x_1200:
[----:B------:R-:W-:Y:S01]  /*39c0*/  SHF.R.S32.HI R7, RZ, 0x4, R16 ;  /* 0x00000004ff077819 */ /* 0x000fe20000011410 */
[C---:B------:R-:W-:Y:S01]  /*39d0*/  IMAD.SHL.U32 R6, R17.reuse, 0x40, RZ ;  /* 0x0000004011067824 */ /* 0x040fe200078e00ff */
[----:B------:R-:W-:Y:S01]  /*39e0*/  R2P PR, R17, 0x6 ;  /* 0x0000000611007804 */ /* 0x000fe20000000000 */
[----:B--2---:R-:W-:Y:S01]  /*39f0*/  IMAD.SHL.U32 R3, R18, 0x40, RZ ;  /* 0x0000004012037824 */ /* 0x004fe200078e00ff */
        /* <DEDUP_REMOVED lines=29> */
[----:B------:R-:W2:Y:S01]  /*3bd0*/  LDSM.16.M88.4 R8, [R210+0x2000] ;  /* 0x00200000d208783b */ /* 0x000ea20000000200 */
[----:B------:R-:W-:Y:S01]  /*3be0*/  @P1 IADD3 R219, R2, -0x20, RZ ;  /* 0xffffffe002db1810 */ /* 0x000fe20007ffe0ff */
[----:B------:R-:W-:-:S02]  /*3bf0*/  IMAD.MOV.U32 R2, RZ, RZ, 0x40 ;  /* 0x00000040ff027424 */ /* 0x000fc400078e00ff */
[----:B------:R-:W3:Y:S01]  /*3c00*/  LDSM.16.M88.4 R24, [R208+0x8800] ;  /* 0x00880000d018783b */ /* 0x000ee20000000200 */
[C---:B------:R-:W-:Y:S01]  /*3c10*/  IMAD R218, R0.reuse, 0x2, R210 ;  /* 0x0000000200da7824 */ /* 0x040fe200078e02d2 */
[----:B------:R-:W-:Y:S01]  /*3c20*/  IADD3 R222, R219, 0x800, RZ ;  /* 0x00000800dbde7810 */ /* 0x000fe20007ffe0ff */
[----:B------:R-:W-:Y:S01]  /*3c30*/  IMAD R216, R0, 0x2, R212 ;  /* 0x0000000200d87824 */ /* 0x000fe200078e02d4 */
[----:B------:R-:W5:Y:S01]  /*3c40*/  LDSM.16.M88.4 R12, [R210] ;  /* 0x00000000d20c783b */ /* 0x000f620000000200 */
[----:B------:R-:W-:Y:S01]  /*3c50*/  SEL R2, R2, 0xffffffc0, !P2 ;  /* 0xffffffc002027807 */ /* 0x000fe20005000000 */
[----:B------:R-:W-:Y:S01]  /*3c60*/  IMAD.IADD R3, R101, 0x1, R3 ;  /* 0x0000000165037824 */ /* 0x000fe200078e0203 */
[C---:B------:R-:W-:Y:S01]  /*3c70*/  IADD3 R221, R219.reuse, 0x1000, RZ ;  /* 0x00001000dbdd7810 */ /* 0x040fe20007ffe0ff */
[----:B------:R-:W-:Y:S01]  /*3c80*/  LDSM.16.M88.4 R40, [R219] ;  /* 0x00000000db28783b */ /* 0x000fe20000000200 */
[----:B------:R-:W-:Y:S01]  /*3c90*/  IADD3 R220, R219, 0x1800, RZ ;  /* 0x00001800dbdc7810 */ /* 0x000fe20007ffe0ff */
[----:B------:R-:W-:Y:S01]  /*3ca0*/  IMAD.IADD R217, R208, 0x1, R2 ;  /* 0x00000001d0d97824 */ /* 0x000fe200078e0202 */
[----:B------:R-:W-:Y:S01]  /*3cb0*/  IADD3 R226, R3, UR4, RZ ;  /* 0x0000000403e27c10 */ /* 0x000fe2000fffe0ff */
[----:B------:R-:W1:Y:S01]  /*3cc0*/  LDSM.16.M88.4 R16, [R212+0x2000] ;  /* 0x00200000d410783b */ /* 0x000e620000000200 */
[----:B------:R-:W-:-:S02]  /*3cd0*/  IMAD.IADD R215, R2, 0x1, R219 ;  /* 0x0000000102d77824 */ /* 0x000fc400078e02db */
[----:B------:R-:W-:Y:S01]  /*3ce0*/  IMAD.U32 R2, RZ, RZ, UR17 ;  /* 0x00000011ff027e24 */ /* 0x000fe2000f8e00ff */
[----:B------:R-:W4:Y:S03]  /*3cf0*/  LDSM.16.M88.4 R36, [R219+0x800] ;  /* 0x00080000db24783b */ /* 0x000f260000000200 */
[----:B------:R-:W-:Y:S01]  /*3d00*/  IMAD R2, R2, 0x20, R100 ;  /* 0x0000002002027824 */ /* 0x000fe200078e0264 */
[----:B------:R-:W1:Y:S03]  /*3d10*/  LDSM.16.M88.4 R20, [R212] ;  /* 0x00000000d414783b */ /* 0x000e660000000200 */
[----:B------:R-:W-:Y:S01]  /*3d20*/  IMAD.IADD R5, R226, 0x1, -R2 ;  /* 0x00000001e2057824 */ /* 0x000fe200078e0a02 */
[----:B------:R-:W-:Y:S04]  /*3d30*/  LDSM.16.M88.4 R56, [R217+0x8000] ;  /* 0x00800000d938783b */ /* 0x000fe80000000200 */
[----:B------:R-:W1:Y:S01]  /*3d40*/  LDSM.16.M88.4 R32, [R218+0x2000] ;  /* 0x00200000da20783b */ /* 0x000e620000000200 */
[----:B------:R-:W-:-:S03]  /*3d50*/  IABS R5, R5 ;  /* 0x0000000500057213 */ /* 0x000fc60000000000 */
[----:B------:R-:W1:Y:S02]  /*3d60*/  LDSM.16.M88.4 R60, [R217+0x8800] ;  /* 0x00880000d93c783b */ /* 0x000e640000000200 */
[----:B------:R-:W-:Y:S01]  /*3d70*/  IMAD.MOV.U32 R6, RZ, RZ, R5 ;  /* 0x000000ffff067224 */ /* 0x000fe200078e0005 */
[C---:B--2---:R-:W-:Y:S01]  /*3d80*/  HMMA.16816.F32 R44, R8.reuse, R28, RZ ;  /* 0x0000001c082c723c */ /* 0x044fe200000018ff */
[----:B------:R-:W-:Y:S04]  /*3d90*/  LDSM.16.M88.4 R88, [R215] ;  /* 0x00000000d758783b */ /* 0x000fe80000000200 */
[----:B------:R-:W-:Y:S03]  /*3da0*/  LDSM.16.M88.4 R84, [R215+0x800] ;  /* 0x00080000d754783b */ /* 0x000fe60000000200 */
[C---:B---3--:R-:W-:Y:S01]  /*3db0*/  HMMA.16816.F32 R48, R8.reuse, R24, RZ ;  /* 0x000000180830723c */ /* 0x048fe200000018ff */
[----:B------:R-:W-:Y:S07]  /*3dc0*/  LDSM.16.M88.4 R80, [R208+0x9000] ;  /* 0x00900000d050783b */ /* 0x000fee0000000200 */
[C---:B------:R-:W-:Y:S08]  /*3dd0*/  HMMA.16816.F32 R52, R8.reuse, R30, RZ ;  /* 0x0000001e0834723c */ /* 0x040ff000000018ff */
[----:B------:R-:W-:Y:S08]  /*3de0*/  HMMA.16816.F32 R72, R8, R26, RZ ;  /* 0x0000001a0848723c */ /* 0x000ff000000018ff */
[C---:B-----5:R-:W-:Y:S08]  /*3df0*/  HMMA.16816.F32 R68, R12.reuse, R28, RZ ;  /* 0x0000001c0c44723c */ /* 0x060ff000000018ff */
[C---:B------:R-:W-:Y:S01]  /*3e00*/  HMMA.16816.F32 R76, R12.reuse, R30, RZ ;  /* 0x0000001e0c4c723c */ /* 0x040fe200000018ff */
[----:B------:R-:W-:Y:S07]  /*3e10*/  LDSM.16.M88.4 R28, [R216+0x2000] ;  /* 0x00200000d81c783b */ /* 0x000fee0000000200 */
[----:B------:R-:W-:Y:S08]  /*3e20*/  HMMA.16816.F32 R64, R12, R24, RZ ;  /* 0x000000180c40723c */ /* 0x000ff000000018ff */
[----:B-1----:R-:W-:Y:S08]  /*3e30*/  HMMA.16816.F32 R8, R16, R40, R44 ;  /* 0x000000281008723c */ /* 0x002ff0000000182c */
[----:B------:R-:W-:Y:S01]  /*3e40*/  HMMA.16816.F32 R24, R12, R26, RZ ;  /* 0x0000001a0c18723c */ /* 0x000fe200000018ff */
[----:B------:R-:W1:Y:S07]  /*3e50*/  LDSM.16.M88.4 R12, [R218] ;  /* 0x00000000da0c783b */ /* 0x000e6e0000000200 */
[C---:B----4-:R-:W-:Y:S08]  /*3e60*/  HMMA.16816.F32 R44, R16.reuse, R36, R48 ;  /* 0x00000024102c723c */ /* 0x050ff00000001830 */
[C---:B------:R-:W-:Y:S08]  /*3e70*/  HMMA.16816.F32 R48, R16.reuse, R42, R52 ;  /* 0x0000002a1030723c */ /* 0x040ff00000001834 */
[----:B------:R-:W-:Y:S08]  /*3e80*/  HMMA.16816.F32 R72, R16, R38, R72 ;  /* 0x000000261048723c */ /* 0x000ff00000001848 */
[C---:B------:R-:W-:Y:S08]  /*3e90*/  HMMA.16816.F32 R52, R20.reuse, R40, R68 ;  /* 0x000000281434723c */ /* 0x040ff00000001844 */
[C---:B------:R-:W-:Y:S01]  /*3ea0*/  HMMA.16816.F32 R40, R20.reuse, R42, R76 ;  /* 0x0000002a1428723c */ /* 0x040fe2000000184c */
[----:B------:R-:W-:Y:S07]  /*3eb0*/  LDSM.16.M88.4 R76, [R208+0x9800] ;  /* 0x00980000d04c783b */ /* 0x000fee0000000200 */
[C---:B------:R-:W-:Y:S08]  /*3ec0*/  HMMA.16816.F32 R92, R20.reuse, R36, R64 ;  /* 0x00000024145c723c */ /* 0x040ff00000001840 */
[----:B------:R-:W-:Y:S01]  /*3ed0*/  HMMA.16816.F32 R20, R20, R38, R24 ;  /* 0x000000261414723c */ /* 0x000fe20000001818 */
[----:B------:R-:W-:Y:S07]  /*3ee0*/  LDSM.16.M88.4 R24, [R210+0x6000] ;  /* 0x00600000d218783b */ /* 0x000fee0000000200 */
[C---:B------:R-:W-:Y:S01]  /*3ef0*/  HMMA.16816.F32 R16, R32.reuse, R56, R8 ;  /* 0x000000382010723c */ /* 0x040fe20000001808 */
[----:B------:R-:W2:Y:S07]  /*3f00*/  LDSM.16.M88.4 R8, [R216] ;  /* 0x00000000d808783b */ /* 0x000eae0000000200 */
[C---:B------:R-:W-:Y:S01]  /*3f10*/  HMMA.16816.F32 R36, R32.reuse, R58, R48 ;  /* 0x0000003a2024723c */ /* 0x040fe20000001830 */
[----:B------:R-:W-:Y:S07]  /*3f20*/  LDSM.16.M88.4 R48, [R219+0x1000] ;  /* 0x00100000db30783b */ /* 0x000fee0000000200 */
[C---:B------:R-:W-:Y:S08]  /*3f30*/  HMMA.16816.F32 R44, R32.reuse, R60, R44 ;  /* 0x0000003c202c723c */ /* 0x040ff0000000182c */
[----:B------:R-:W-:Y:S08]  /*3f40*/  HMMA.16816.F32 R68, R32, R62, R72 ;  /* 0x0000003e2044723c */ /* 0x000ff00000001848 */
[C---:B-1----:R-:W-:Y:S01]  /*3f50*/  HMMA.16816.F32 R72, R12.reuse, R56, R52 ;  /* 0x000000380c48723c */ /* 0x042fe20000001834 */
[----:B------:R-:W-:Y:S07]  /*3f60*/  LDSM.16.M88.4 R52, [R219+0x1800] ;  /* 0x00180000db34783b */ /* 0x000fee0000000200 */
[C---:B------:R-:W-:Y:S08]  /*3f70*/  HMMA.16816.F32 R64, R12.reuse, R58, R40 ;  /* 0x0000003a0c40723c */ /* 0x040ff00000001828 */
[C---:B------:R-:W-:Y:S08]  /*3f80*/  HMMA.16816.F32 R56, R12.reuse, R60, R92 ;  /* 0x0000003c0c38723c */ /* 0x040ff0000000185c */
[----:B------:R-:W-:Y:S01]  /*3f90*/  HMMA.16816.F32 R40, R12, R62, R20 ;  /* 0x0000003e0c28723c */ /* 0x000fe20000001814 */
[----:B------:R-:W-:Y:S07]  /*3fa0*/  LDSM.16.M88.4 R20, [R212+0x6000] ;  /* 0x00600000d414783b */ /* 0x000fee0000000200 */
[C---:B------:R-:W-:Y:S01]  /*3fb0*/  HMMA.16816.F32 R32, R28.reuse, R88, R16 ;  /* 0x000000581c20723c */ /* 0x040fe20000001810 */
[----:B------:R-:W1:Y:S07]  /*3fc0*/  LDSM.16.M88.4 R16, [R210+0x4000] ;  /* 0x00400000d210783b */ /* 0x000e6e0000000200 */
[C---:B------:R-:W-:Y:S08]  /*3fd0*/  HMMA.16816.F32 R12, R28.reuse, R90, R36 ;  /* 0x0000005a1c0c723c */ /* 0x040ff00000001824 */
[C---:B------:R-:W-:Y:S08]  /*3fe0*/  HMMA.16816.F32 R36, R28.reuse, R84, R44 ;  /* 0x000000541c24723c */ /* 0x040ff0000000182c */
[----:B------:R-:W-:Y:S08]  /*3ff0*/  HMMA.16816.F32 R60, R28, R86, R68 ;  /* 0x000000561c3c723c */ /* 0x000ff00000001844 */
[C---:B--2---:R-:W-:Y:S08]  /*4000*/  HMMA.16816.F32 R72, R8.reuse, R88, R72 ;  /* 0x000000580848723c */ /* 0x044ff00000001848 */
[C---:B------:R-:W-:Y:S08]  /*4010*/  HMMA.16816.F32 R68, R8.reuse, R90, R64 ;  /* 0x0000005a0844723c */ /* 0x040ff00000001840 */
[C---:B------:R-:W-:Y:S08]  /*4020*/  HMMA.16816.F32 R64, R8.reuse, R84, R56 ;  /* 0x000000540840723c */ /* 0x040ff00000001838 */
[----:B------:R-:W-:Y:S01]  /*4030*/  HMMA.16816.F32 R56, R8, R86, R40 ;  /* 0x000000560838723c */ /* 0x000fe20000001828 */
[----:B------:R-:W-:Y:S04]  /*4040*/  LDSM.16.M88.4 R8, [R218+0x6000] ;  /* 0x00600000da08783b */ /* 0x000fe80000000200 */
[----:B------:R-:W-:Y:S03]  /*4050*/  LDSM.16.M88.4 R84, [R217+0x9800] ;  /* 0x00980000d954783b */ /* 0x000fe60000000200 */
[C---:B------:R-:W-:Y:S08]  /*4060*/  HMMA.16816.F32 R44, R24.reuse, R80, R32 ;  /* 0x00000050182c723c */ /* 0x040ff00000001820 */
[C---:B------:R-:W-:Y:S01]  /*4070*/  HMMA.16816.F32 R28, R24.reuse, R82, R12 ;  /* 0x00000052181c723c */ /* 0x040fe2000000180c */
[----:B------:R-:W2:Y:S07]  /*4080*/  LDSM.16.M88.4 R12, [R212+0x4000] ;  /* 0x00400000d40c783b */ /* 0x000eae0000000200 */
[C---:B------:R-:W-:Y:S01]  /*4090*/  HMMA.16816.F32 R32, R24.reuse, R76, R36 ;  /* 0x0000004c1820723c */ /* 0x040fe20000001824 */
[----:B------:R-:W3:Y:S07]  /*40a0*/  LDSM.16.M88.4 R36, [R217+0x9000] ;  /* 0x00900000d924783b */ /* 0x000eee0000000200 */
[----:B------:R-:W-:Y:S08]  /*40b0*/  HMMA.16816.F32 R40, R24, R78, R60 ;  /* 0x0000004e1828723c */ /* 0x000ff0000000183c */
[C---:B-1----:R-:W-:Y:S08]  /*40c0*/  HMMA.16816.F32 R60, R16.reuse, R80, R72 ;  /* 0x00000050103c723c */ /* 0x042ff00000001848 */
[C---:B------:R-:W-:Y:S08]  /*40d0*/  HMMA.16816.F32 R64, R16.reuse, R76, R64 ;  /* 0x0000004c1040723c */ /* 0x040ff00000001840 */
[C---:B------:R-:W-:Y:S08]  /*40e0*/  HMMA.16816.F32 R56, R16.reuse, R78, R56 ;  /* 0x0000004e1038723c */ /* 0x040ff00000001838 */
[----:B------:R-:W-:Y:S01]  /*40f0*/  HMMA.16816.F32 R68, R16, R82, R68 ;  /* 0x000000521044723c */ /* 0x000fe20000001844 */
[----:B------:R-:W1:Y:S07]  /*4100*/  LDSM.16.M88.4 R16, [R218+0x4000] ;  /* 0x00400000da10783b */ /* 0x000e6e0000000200 */
[C---:B------:R-:W-:Y:S08]  /*4110*/  HMMA.16816.F32 R44, R20.reuse, R48, R44 ;  /* 0x00000030142c723c */ /* 0x040ff0000000182c */
        /* <DEDUP_REMOVED lines=8> */
[----:B------:R-:W2:Y:S03]  /*41a0*/  LDSM.16.M88.4 R48, [R216+0x6000] ;  /* 0x00600000d830783b */ /* 0x000ea60000000200 */
[C---:B---3--:R-:W-:Y:S01]  /*41b0*/  HMMA.16816.F32 R52, R8.reuse, R36, R44 ;  /* 0x000000240834723c */ /* 0x048fe2000000182c */
[----:B------:R-:W3:Y:S07]  /*41c0*/  LDSM.16.M88.4 R44, [R216+0x4000] ;  /* 0x00400000d82c783b */ /* 0x000eee0000000200 */
[C---:B------:R-:W-:Y:S08]  /*41d0*/  HMMA.16816.F32 R56, R8.reuse, R38, R28 ;  /* 0x000000260838723c */ /* 0x040ff0000000181c */
[C---:B------:R-:W-:Y:S01]  /*41e0*/  HMMA.16816.F32 R68, R8.reuse, R84, R24 ;  /* 0x000000540844723c */ /* 0x040fe20000001818 */
[----:B------:R4:W-:Y:S07]  /*41f0*/  I2F R25, R6 ;  /* 0x0000000600197306 */ /* 0x0009ee0000201400 */
[----:B------:R-:W-:Y:S07]  /*4200*/  HMMA.16816.F32 R72, R8, R86, R20 ;  /* 0x000000560848723c */ /* 0x000fee0000001814 */
[C---:B------:R-:W-:Y:S01]  /*4210*/  IADD3 R9, R3.reuse, 0x8, RZ ;  /* 0x0000000803097810 */ /* 0x040fe20007ffe0ff */
[----:B-1----:R-:W-:Y:S01]  /*4220*/  HMMA.16816.F32 R20, R16, R36, R32 ;  /* 0x000000241014723c */ /* 0x002fe20000001820 */
[----:B------:R-:W-:-:S02]  /*4230*/  IADD3 R10, R3, 0x40, RZ ;  /* 0x00000040030a7810 */ /* 0x000fc40007ffe0ff */
[----:B------:R-:W-:Y:S02]  /*4240*/  IADD3 R225, R9, UR4, RZ ;  /* 0x0000000409e17c10 */ /* 0x000fe4000fffe0ff */
[----:B------:R-:W-:Y:S02]  /*4250*/  IADD3 R224, R10, UR4, RZ ;  /* 0x000000040ae07c10 */ /* 0x000fe4000fffe0ff */
[----:B------:R-:W-:Y:S01]  /*4260*/  IADD3 R11, R3, 0x48, RZ ;  /* 0x00000048030b7810 */ /* 0x000fe20007ffe0ff */
[--C-:B------:R-:W-:Y:S01]  /*4270*/  IMAD.IADD R7, R225, 0x1, -R2.reuse ;  /* 0x00000001e1077824 */ /* 0x100fe200078e0a02 */
[----:B------:R-:W-:Y:S02]  /*4280*/  HMMA.16816.F32 R36, R16, R38, R40 ;  /* 0x000000261024723c */ /* 0x000fe40000001828 */
[----:B------:R-:W-:Y:S01]  /*4290*/  IADD3 R231, R11, UR4, RZ ;  /* 0x000000040be77c10 */ /* 0x000fe2000fffe0ff */
[----:B------:R-:W-:Y:S01]  /*42a0*/  ULDC UR4, c[0x0][0x2e8] ;  /* 0x0000ba0000047ab9 */ /* 0x000fe20000000800 */
[----:B------:R-:W-:Y:S01]  /*42b0*/  IABS R5, R7 ;  /* 0x0000000700057213 */ /* 0x000fe20000000000 */
[----:B------:R-:W-:Y:S01]  /*42c0*/  IMAD.IADD R7, R224, 0x1, -R2 ;  /* 0x00000001e0077824 */ /* 0x000fe200078e0a02 */
[----:B------:R-:W-:-:S02]  /*42d0*/  UIADD3 UR4, UR22, UR4, URZ ;  /* 0x0000000416047290 */ /* 0x000fc4000fffe03f */
[-C--:B--2---:R-:W-:Y:S01]  /*42e0*/  HMMA.16816.F32 R32, R48, R12.reuse, R52 ;  /* 0x0000000c3020723c */ /* 0x084fe20000001834 */
[----:B----4-:R-:W-:Y:S01]  /*42f0*/  IMAD.MOV.U32 R6, RZ, RZ, R5 ;  /* 0x000000ffff067224 */ /* 0x010fe200078e0005 */
[----:B------:R-:W-:Y:S02]  /*4300*/  IABS R5, R7 ;  /* 0x0000000700057213 */ /* 0x000fe40000000000 */
[----:B------:R-:W-:Y:S01]  /*4310*/  IADD3 R10, R10, UR4, RZ ;  /* 0x000000040a0a7c10 */ /* 0x000fe2000fffe0ff */
[----:B------:R1:W2:Y:S01]  /*4320*/  I2F R24, R6 ;  /* 0x0000000600187306 */ /* 0x0002a20000201400 */
[----:B------:R-:W-:Y:S01]  /*4330*/  IADD3 R9, R9, UR4, RZ ;  /* 0x0000000409097c10 */ /* 0x000fe2000fffe0ff */
[----:B------:R-:W-:Y:S01]  /*4340*/  IMAD.MOV.U32 R7, RZ, RZ, R5 ;  /* 0x000000ffff077224 */ /* 0x000fe200078e0005 */
[----:B------:R-:W-:Y:S01]  /*4350*/  IADD3 R5, R2, 0x1, RZ ;  /* 0x0000000102057810 */ /* 0x000fe20007ffe0ff */
[----:B---3--:R-:W-:Y:S01]  /*4360*/  HMMA.16816.F32 R28, R44, R12, R20 ;  /* 0x0000000c2c1c723c */ /* 0x008fe20000001814 */
[----:B------:R-:W-:-:S02]  /*4370*/  IADD3 R11, R11, UR4, RZ ;  /* 0x000000040b0b7c10 */ /* 0x000fc4000fffe0ff */
[----:B------:R-:W-:Y:S01]  /*4380*/  IMNMX R233, R10, UR21, PT ;  /* 0x000000150ae97c17 */ /* 0x000fe2000b800200 */
[--C-:B------:R-:W-:Y:S01]  /*4390*/  IMAD.IADD R8, R226, 0x1, -R5.reuse ;  /* 0x00000001e2087824 */ /* 0x100fe200078e0a05 */
[----:B------:R3:W4:Y:S01]  /*43a0*/  I2F R20, R7 ;  /* 0x0000000700147306 */ /* 0x0007220000201400 */
[----:B------:R-:W-:Y:S01]  /*43b0*/  IMNMX R234, R9, UR21, PT ;  /* 0x0000001509ea7c17 */ /* 0x000fe2000b800200 */
[C---:B------:R-:W-:Y:S01]  /*43c0*/  IMAD.IADD R13, R224.reuse, 0x1, -R5 ;  /* 0x00000001e00d7824 */ /* 0x040fe200078e0a05 */
[----:B------:R-:W-:Y:S01]  /*43d0*/  HMMA.16816.F32 R60, R16, R84, R60 ;  /* 0x00000054103c723c */ /* 0x000fe2000000183c */
[----:B------:R-:W-:Y:S02]  /*43e0*/  IMNMX R232, R11, UR21, PT ;  /* 0x000000150be87c17 */ /* 0x000fe4000b800200 */
[----:B------:R-:W-:Y:S01]  /*43f0*/  IADD3 R9, R224, -c[0x0][0x2e4], RZ ;  /* 0x8000b900e0097a10 */ /* 0x000fe20007ffe0ff */
[C---:B-1----:R-:W-:Y:S01]  /*4400*/  IMAD.IADD R6, R231.reuse, 0x1, -R2 ;  /* 0x00000001e7067824 */ /* 0x042fe200078e0a02 */
[----:B------:R-:W-:-:S02]  /*4410*/  IADD3 R11, R231, -c[0x0][0x2e4], RZ ;  /* 0x8000b900e70b7a10 */ /* 0x000fc40007ffe0ff */
[----:B------:R-:W-:Y:S01]  /*4420*/  IMNMX R228, RZ, R9, !PT ;  /* 0x00000009ffe47217 */ /* 0x000fe20007800200 */
[----:B------:R-:W-:Y:S01]  /*4430*/  HMMA.16816.F32 R84, R16, R86, R64 ;  /* 0x000000561054723c */ /* 0x000fe20000001840 */
[----:B------:R-:W-:Y:S02]  /*4440*/  IABS R6, R6 ;  /* 0x0000000600067213 */ /* 0x000fe40000000000 */
[----:B------:R-:W-:Y:S02]  /*4450*/  IMNMX R227, RZ, R11, !PT ;  /* 0x0000000bffe37217 */ /* 0x000fe40007800200 */
[----:B------:R-:W-:Y:S01]  /*4460*/  ISETP.GE.AND P4, PT, R5, R234, PT ;  /* 0x000000ea0500720c */ /* 0x000fe20003f86270 */
[----:B---3--:R-:W-:Y:S01]  /*4470*/  IMAD.MOV.U32 R7, RZ, RZ, R6 ;  /* 0x000000ffff077224 */ /* 0x008fe200078e0006 */
[----:B------:R-:W-:Y:S01]  /*4480*/  IABS R6, R8 ;  /* 0x0000000800067213 */ /* 0x000fe20000000000 */
[-C--:B------:R-:W-:Y:S01]  /*4490*/  HMMA.16816.F32 R64, R48, R14.reuse, R56 ;  /* 0x0000000e3040723c */ /* 0x080fe20000001838 */
[----:B------:R-:W-:Y:S01]  /*44a0*/  IADD3 R8, R3, UR4, RZ ;  /* 0x0000000403087c10 */ /* 0x000fe2000fffe0ff */
[----:B--2---:R-:W-:Y:S01]  /*44b0*/  FFMA.FTZ R16, R24, -UR16, R30 ;  /* 0x8000001018107c23 */ /* 0x004fe2000801001e */
[----:B------:R-:W-:Y:S01]  /*44c0*/  IADD3 R3, R2, 0x8, RZ ;  /* 0x0000000802037810 */ /* 0x000fe20007ffe0ff */
[----:B----4-:R-:W-:Y:S01]  /*44d0*/  FFMA.FTZ R24, R20, -UR16, R32 ;  /* 0x8000001014187c23 */ /* 0x010fe20008010020 */
[----:B------:R-:W1:Y:S01]  /*44e0*/  I2F R6, R6 ;  /* 0x0000000600067306 */ /* 0x000e620000201400 */
[----:B------:R-:W-:Y:S01]  /*44f0*/  IMNMX R235, R8, UR21, PT ;  /* 0x0000001508eb7c17 */ /* 0x000fe2000b800200 */
[----:B------:R-:W2:Y:S01]  /*4500*/  LDSM.16.M88.4 R20, [R215+0x1800] ;  /* 0x00180000d714783b */ /* 0x000ea20000000200 */
[C---:B------:R-:W-:Y:S01]  /*4510*/  IMAD.IADD R12, R226.reuse, 0x1, -R3 ;  /* 0x00000001e20c7824 */ /* 0x040fe200078e0a03 */
[----:B------:R-:W-:Y:S01]  /*4520*/  IADD3 R8, R226, -c[0x0][0x2e4], RZ ;  /* 0x8000b900e2087a10 */ /* 0x000fe20007ffe0ff */
[----:B------:R-:W-:Y:S01]  /*4530*/  HMMA.16816.F32 R36, R44, R14, R36 ;  /* 0x0000000e2c24723c */ /* 0x000fe20000001824 */
[----:B------:R-:W-:Y:S01]  /*4540*/  ISETP.GE.AND P0, PT, R5, R235, PT ;  /* 0x000000eb0500720c */ /* 0x000fe20003f06270 */
[----:B------:R-:W-:Y:S01]  /*4550*/  FFMA.FTZ R25, R25, -UR16, R28 ;  /* 0x8000001019197c23 */ /* 0x000fe2000801001c */
[----:B------:R-:W-:Y:S01]  /*4560*/  IMNMX R230, RZ, R8, !PT ;  /* 0x00000008ffe67217 */ /* 0x000fe20007800200 */
[----:B------:R-:W3:Y:S01]  /*4570*/  I2F R7, R7 ;  /* 0x0000000700077306 */ /* 0x000ee20000201400 */
[----:B------:R-:W-:Y:S01]  /*4580*/  IABS R10, R12 ;  /* 0x0000000c000a7213 */ /* 0x000fe20000000000 */
[C---:B------:R-:W-:Y:S01]  /*4590*/  IMAD.IADD R12, R225.reuse, 0x1, -R5 ;  /* 0x00000001e10c7824 */ /* 0x040fe200078e0a05 */
[----:B------:R-:W-:Y:S01]  /*45a0*/  IADD3 R8, R225, -c[0x0][0x2e4], RZ ;  /* 0x8000b900e1087a10 */ /* 0x000fe20007ffe0ff */
[----:B------:R-:W-:-:S04]  /*45b0*/  DEPBAR.LE SB0, 0x0 ;  /* 0x000080000000791a */ /* 0x000fc80000000000 */
[----:B-1----:R-:W-:Y:S01]  /*45c0*/  FFMA.FTZ R17, R6, -UR16, R29 ;  /* 0x8000001006117c23 */ /* 0x002fe2000801001d */
[----:B------:R-:W-:Y:S01]  /*45d0*/  IADD3 R6, R2, 0x9, RZ ;  /* 0x0000000902067810 */ /* 0x000fe20007ffe0ff */
[----:B------:R1:W-:Y:S01]  /*45e0*/  I2F R18, R10 ;  /* 0x0000000a00127306 */ /* 0x0003e20000201400 */
[----:B------:R-:W-:Y:S02]  /*45f0*/  IMNMX R229, RZ, R8, !PT ;  /* 0x00000008ffe57217 */ /* 0x000fe40007800200 */
[----:B------:R-:W-:Y:S01]  /*4600*/  IABS R8, R12 ;  /* 0x0000000c00087213 */ /* 0x000fe20000000000 */
[----:B------:R-:W-:Y:S01]  /*4610*/  IMAD.IADD R14, R226, 0x1, -R6 ;  /* 0x00000001e20e7824 */ /* 0x000fe200078e0a06 */
[----:B------:R-:W-:Y:S01]  /*4620*/  IABS R9, R13 ;  /* 0x0000000d00097213 */ /* 0x000fe20000000000 */
[----:B---3--:R-:W-:Y:S01]  /*4630*/  FFMA.FTZ R19, R7, -UR16, R34 ;  /* 0x8000001007137c23 */ /* 0x008fe20008010022 */
[C---:B------:R-:W-:Y:S01]  /*4640*/  ISETP.GE.AND P2, PT, R5.reuse, R233, PT ;  /* 0x000000e90500720c */ /* 0x040fe20003f46270 */
[----:B------:R3:W4:Y:S01]  /*4650*/  I2F R13, R8 ;  /* 0x00000008000d7306 */ /* 0x0007220000201400 */
[----:B------:R-:W-:-:S02]  /*4660*/  ISETP.GE.AND P6, PT, R5, R232, PT ;  /* 0x000000e80500720c */ /* 0x000fc40003fc6270 */
[C---:B------:R-:W-:Y:S02]  /*4670*/  ISETP.LT.OR P0, PT, R5.reuse, R230, P0 ;  /* 0x000000e60500720c */ /* 0x040fe40000701670 */
[C---:B------:R-:W-:Y:S02]  /*4680*/  ISETP.LT.OR P4, PT, R5.reuse, R229, P4 ;  /* 0x000000e50500720c */ /* 0x040fe40002781670 */
[----:B------:R-:W-:Y:S01]  /*4690*/  ISETP.LT.OR P2, PT, R5, R228, P2 ;  /* 0x000000e40500720c */ /* 0x000fe20001741670 */
[----:B-1----:R-:W-:Y:S01]  /*46a0*/  IMAD.IADD R10, R231, 0x1, -R3 ;  /* 0x00000001e70a7824 */ /* 0x002fe200078e0a03 */
[----:B------:R-:W-:Y:S02]  /*46b0*/  ISETP.LT.OR P6, PT, R5, R227, P6 ;  /* 0x000000e30500720c */ /* 0x000fe400037c1670 */
[----:B------:R-:W-:Y:S02]  /*46c0*/  IABS R12, R14 ;  /* 0x0000000e000c7213 */ /* 0x000fe40000000000 */
[----:B------:R-:W-:-:S02]  /*46d0*/  ISETP.GE.AND P3, PT, R2, R235, PT ;  /* 0x000000eb0200720c */ /* 0x000fc40003f66270 */
[C---:B------:R-:W-:Y:S01]  /*46e0*/  ISETP.GE.AND P1, PT, R2.reuse, R234, PT ;  /* 0x000000ea0200720c */ /* 0x040fe20003f26270 */
[----:B---3--:R-:W-:Y:S01]  /*46f0*/  IMAD.IADD R8, R231, 0x1, -R5 ;  /* 0x00000001e7087824 */ /* 0x008fe200078e0a05 */
[C---:B------:R-:W-:Y:S01]  /*4700*/  ISETP.LT.OR P3, PT, R2.reuse, R230, P3 ;  /* 0x000000e60200720c */ /* 0x040fe20001f61670 */
[----:B------:R-:W-:Y:S01]  /*4710*/  IMAD.MOV.U32 R5, RZ, RZ, R9 ;  /* 0x000000ffff057224 */ /* 0x000fe200078e0009 */
[----:B------:R-:W-:Y:S01]  /*4720*/  ISETP.LT.OR P1, PT, R2, R229, P1 ;  /* 0x000000e50200720c */ /* 0x000fe20000f21670 */
[----:B------:R-:W-:Y:S01]  /*4730*/  IMAD.IADD R9, R224, 0x1, -R3 ;  /* 0x00000001e0097824 */ /* 0x000fe200078e0a03 */
[----:B------:R-:W-:Y:S01]  /*4740*/  IABS R8, R8 ;  /* 0x0000000800087213 */ /* 0x000fe20000000000 */
[----:B------:R1:W3:Y:S01]  /*4750*/  I2F R14, R5 ;  /* 0x00000005000e7306 */ /* 0x0002e20000201400 */
[----:B------:R-:W-:Y:S01]  /*4760*/  FSEL R130, R25, -INF , !P3 ;  /* 0xff80000019827808 */ /* 0x000fe20005800000 */
[----:B--2---:R-:W-:Y:S01]  /*4770*/  HMMA.16816.F32 R52, R44, R20, R60 ;  /* 0x000000142c34723c */ /* 0x004fe2000000183c */
[----:B------:R-:W-:Y:S01]  /*4780*/  FSEL R131, R16, -INF , !P1 ;  /* 0xff80000010837808 */ /* 0x000fe20004800000 */
[----:B----4-:R-:W-:Y:S01]  /*4790*/  FFMA.FTZ R13, R13, -UR16, R31 ;  /* 0x800000100d0d7c23 */ /* 0x010fe2000801001f */
[----:B------:R-:W-:-:S02]  /*47a0*/  ISETP.GE.AND P3, PT, R2, R233, PT ;  /* 0x000000e90200720c */ /* 0x000fc40003f66270 */
[C---:B------:R-:W-:Y:S01]  /*47b0*/  ISETP.GE.AND P1, PT, R2.reuse, R232, PT ;  /* 0x000000e80200720c */ /* 0x040fe20003f26270 */
[----:B------:R-:W2:Y:S01]  /*47c0*/  I2F R15, R8 ;  /* 0x00000008000f7306 */ /* 0x000ea20000201400 */
[C---:B------:R-:W-:Y:S01]  /*47d0*/  ISETP.LT.OR P3, PT, R2.reuse, R228, P3 ;  /* 0x000000e40200720c */ /* 0x040fe20001f61670 */
[----:B------:R-:W-:Y:S01]  /*47e0*/  HMMA.16816.F32 R56, R48, R20, R68 ;  /* 0x000000143038723c */ /* 0x000fe20000001844 */
[----:B------:R-:W-:Y:S02]  /*47f0*/  ISETP.LT.OR P1, PT, R2, R227, P1 ;  /* 0x000000e30200720c */ /* 0x000fe40000f21670 */
[----:B------:R-:W-:Y:S02]  /*4800*/  FSEL R42, R24, -INF , !P3 ;  /* 0xff800000182a7808 */ /* 0x000fe40005800000 */
[----:B------:R-:W-:Y:S01]  /*4810*/  FSEL R43, R19, -INF , !P1 ;  /* 0xff800000132b7808 */ /* 0x000fe20004800000 */
[----:B-1----:R-:W-:Y:S01]  /*4820*/  IMAD.IADD R5, R225, 0x1, -R3 ;  /* 0x00000001e1057824 */ /* 0x002fe200078e0a03 */
[----:B------:R-:W-:Y:S01]  /*4830*/  FSEL R119, R17, -INF , !P0 ;  /* 0xff80000011777808 */ /* 0x000fe20004000000 */
[----:B---3--:R-:W-:Y:S01]  /*4840*/  FFMA.FTZ R16, R14, -UR16, R33 ;  /* 0x800000100e107c23 */ /* 0x008fe20008010021 */
[----:B------:R-:W-:Y:S01]  /*4850*/  IADD3 R7, R2, 0x10, RZ ;  /* 0x0000001002077810 */ /* 0x000fe20007ffe0ff */
[----:B------:R-:W-:Y:S01]  /*4860*/  HMMA.16816.F32 R24, R44, R22, R84 ;  /* 0x000000162c18723c */ /* 0x000fe20000001854 */
[----:B------:R-:W-:-:S02]  /*4870*/  IABS R5, R5 ;  /* 0x0000000500057213 */ /* 0x000fc40000000000 */
[----:B------:R-:W-:Y:S01]  /*4880*/  ISETP.GE.AND P5, PT, R3, R235, PT ;  /* 0x000000eb0300720c */ /* 0x000fe20003fa6270 */
[----:B--2---:R-:W-:Y:S01]  /*4890*/  FFMA.FTZ R14, R15, -UR16, R35 ;  /* 0x800000100f0e7c23 */ /* 0x004fe20008010023 */
[C---:B------:R-:W-:Y:S01]  /*48a0*/  ISETP.GE.AND P3, PT, R3.reuse, R234, PT ;  /* 0x000000ea0300720c */ /* 0x040fe20003f66270 */
[----:B------:R-:W-:Y:S01]  /*48b0*/  IMAD.MOV.U32 R8, RZ, RZ, R5 ;  /* 0x000000ffff087224 */ /* 0x000fe200078e0005 */
[----:B------:R-:W-:Y:S01]  /*48c0*/  IABS R5, R9 ;  /* 0x0000000900057213 */ /* 0x000fe20000000000 */
[----:B------:R-:W-:Y:S01]  /*48d0*/  FFMA.FTZ R15, R18, -UR16, R36 ;  /* 0x80000010120f7c23 */ /* 0x000fe20008010024 */
[C---:B------:R-:W-:Y:S01]  /*48e0*/  ISETP.GE.AND P1, PT, R3.reuse, R233, PT ;  /* 0x000000e90300720c */ /* 0x040fe20003f26270 */
[----:B------:R1:W2:Y:S01]  /*48f0*/  I2F R11, R8 ;  /* 0x00000008000b7306 */ /* 0x0002a20000201400 */
[C---:B------:R-:W-:Y:S02]  /*4900*/  ISETP.GE.AND P0, PT, R3.reuse, R232, PT ;  /* 0x000000e80300720c */ /* 0x040fe40003f06270 */
[----:B------:R-:W-:-:S02]  /*4910*/  ISETP.LT.OR P5, PT, R3, R230, P5 ;  /* 0x000000e60300720c */ /* 0x000fc40002fa1670 */
[C---:B------:R-:W-:Y:S02]  /*4920*/  ISETP.LT.OR P3, PT, R3.reuse, R229, P3 ;  /* 0x000000e50300720c */ /* 0x040fe40001f61670 */
[C---:B------:R-:W-:Y:S01]  /*4930*/  ISETP.LT.OR P1, PT, R3.reuse, R228, P1 ;  /* 0x000000e40300720c */ /* 0x040fe20000f21670 */
[----:B------:R-:W-:Y:S01]  /*4940*/  BAR.SYNC.DEFER_BLOCKING 0x0 ;  /* 0x0000000000007b1d */ /* 0x000fe20000010000 */
[----:B------:R-:W-:Y:S01]  /*4950*/  ISETP.LT.OR P0, PT, R3, R227, P0 ;  /* 0x000000e30300720c */ /* 0x000fe20000701670 */
[----:B------:R-:W-:Y:S01]  /*4960*/  IMAD.IADD R3, R226, 0x1, -R7 ;  /* 0x00000001e2037824 */ /* 0x000fe200078e0a07 */
[----:B------:R-:W-:Y:S02]  /*4970*/  FSEL R118, R13, -INF , !P4 ;  /* 0xff8000000d767808 */ /* 0x000fe40006000000 */
[----:B------:R-:W-:Y:S02]  /*4980*/  FSEL R34, R16, -INF , !P2 ;  /* 0xff80000010227808 */ /* 0x000fe40005000000 */
[----:B------:R-:W-:Y:S01]  /*4990*/  IABS R3, R3 ;  /* 0x0000000300037213 */ /* 0x000fe20000000000 */
[----:B-1----:R-:W-:Y:S01]  /*49a0*/  IMAD.MOV.U32 R8, RZ, RZ, R5 ;  /* 0x000000ffff087224 */ /* 0x002fe200078e0005 */
[----:B------:R-:W-:Y:S01]  /*49b0*/  IABS R5, R10 ;  /* 0x0000000a00057213 */ /* 0x000fe20000000000 */
[----:B------:R-:W-:Y:S01]  /*49c0*/  IMAD.IADD R10, R224, 0x1, -R6 ;  /* 0x00000001e00a7824 */ /* 0x000fe200078e0a06 */
[----:B------:R1:W-:Y:S01]  /*49d0*/  I2F R21, R3 ;  /* 0x0000000300157306 */ /* 0x0003e20000201400 */
[----:B--2---:R-:W-:Y:S01]  /*49e0*/  FFMA.FTZ R18, R11, -UR16, R38 ;  /* 0x800000100b127c23 */ /* 0x004fe20008010026 */
[----:B------:R-:W-:-:S02]  /*49f0*/  FSEL R41, R14, -INF , !P6 ;  /* 0xff8000000e297808 */ /* 0x000fc40007000000 */
[----:B------:R-:W-:Y:S02]  /*4a00*/  FSEL R103, R15, -INF , !P5 ;  /* 0xff8000000f677808 */ /* 0x000fe40006800000 */
[C---:B------:R-:W-:Y:S02]  /*4a10*/  ISETP.GE.AND P4, PT, R6.reuse, R235, PT ;  /* 0x000000eb0600720c */ /* 0x040fe40003f86270 */
[----:B------:R-:W2:Y:S01]  /*4a20*/  I2F R8, R8 ;  /* 0x0000000800087306 */ /* 0x000ea20000201400 */
[C---:B------:R-:W-:Y:S02]  /*4a30*/  ISETP.GE.AND P2, PT, R6.reuse, R234, PT ;  /* 0x000000ea0600720c */ /* 0x040fe40003f46270 */
[C---:B------:R-:W-:Y:S02]  /*4a40*/  ISETP.GE.AND P6, PT, R6.reuse, R233, PT ;  /* 0x000000e90600720c */ /* 0x040fe40003fc6270 */
[C---:B------:R-:W-:Y:S02]  /*4a50*/  ISETP.GE.AND P5, PT, R6.reuse, R232, PT ;  /* 0x000000e80600720c */ /* 0x040fe40003fa6270 */
[----:B------:R-:W-:Y:S01]  /*4a60*/  ISETP.LT.OR P4, PT, R6, R230, P4 ;  /* 0x000000e60600720c */ /* 0x000fe20002781670 */
[----:B------:R3:W4:Y:S01]  /*4a70*/  I2F R9, R5 ;  /* 0x0000000500097306 */ /* 0x0007220000201400 */
[----:B-1----:R-:W-:-:S02]  /*4a80*/  IADD3 R3, R2, 0x18, RZ ;  /* 0x0000001802037810 */ /* 0x002fc40007ffe0ff */
[C---:B------:R-:W-:Y:S02]  /*4a90*/  ISETP.LT.OR P2, PT, R6.reuse, R229, P2 ;  /* 0x000000e50600720c */ /* 0x040fe40001741670 */
[C---:B------:R-:W-:Y:S02]  /*4aa0*/  ISETP.LT.OR P6, PT, R6.reuse, R228, P6 ;  /* 0x000000e40600720c */ /* 0x040fe400037c1670 */
[----:B------:R-:W-:Y:S01]  /*4ab0*/  ISETP.LT.OR P5, PT, R6, R227, P5 ;  /* 0x000000e30600720c */ /* 0x000fe20002fa1670 */
[----:B--2---:R-:W-:Y:S01]  /*4ac0*/  FFMA.FTZ R20, R8, -UR16, R64 ;  /* 0x8000001008147c23 */ /* 0x004fe20008010040 */
[----:B------:R-:W-:Y:S02]  /*4ad0*/  FSEL R117, R18, -INF , !P3 ;  /* 0xff80000012757808 */ /* 0x000fe40005800000 */
[----:B------:R-:W-:Y:S02]  /*4ae0*/  ISETP.GE.AND P3, PT, R7, R235, PT ;  /* 0x000000eb0700720c */ /* 0x000fe40003f66270 */
[----:B------:R-:W-:-:S02]  /*4af0*/  FSEL R31, R20, -INF , !P1 ;  /* 0xff800000141f7808 */ /* 0x000fc40004800000 */
[C---:B------:R-:W-:Y:S01]  /*4b00*/  ISETP.GE.AND P1, PT, R7.reuse, R234, PT ;  /* 0x000000ea0700720c */ /* 0x040fe20003f26270 */
[----:B---3--:R-:W-:Y:S01]  /*4b10*/  IMAD.MOV.U32 R5, RZ, RZ, R12 ;  /* 0x000000ffff057224 */ /* 0x008fe200078e000c */
[----:B------:R-:W-:Y:S01]  /*4b20*/  ISETP.LT.OR P3, PT, R7, R230, P3 ;  /* 0x000000e60700720c */ /* 0x000fe20001f61670 */
[----:B----4-:R-:W-:Y:S01]  /*4b30*/  FFMA.FTZ R19, R9, -UR16, R66 ;  /* 0x8000001009137c23 */ /* 0x010fe20008010042 */
[----:B------:R-:W-:Y:S01]  /*4b40*/  ISETP.LT.OR P1, PT, R7, R229, P1 ;  /* 0x000000e50700720c */ /* 0x000fe20000f21670 */
[----:B------:R1:W-:Y:S03]  /*4b50*/  I2F R17, R5 ;  /* 0x0000000500117306 */ /* 0x0003e60000201400 */
[----:B------:R-:W-:Y:S02]  /*4b60*/  FSEL R40, R19, -INF , !P0 ;  /* 0xff80000013287808 */ /* 0x000fe40004000000 */
[----:B------:R-:W-:-:S04]  /*4b70*/  ISETP.GE.AND P0, PT, R7, R233, PT ;  /* 0x000000e90700720c */ /* 0x000fc80003f06270 */
[----:B------:R-:W-:Y:S01]  /*4b80*/  ISETP.LT.OR P0, PT, R7, R228, P0 ;  /* 0x000000e40700720c */ /* 0x000fe20000701670 */
[----:B-1----:R-:W-:-:S05]  /*4b90*/  IMAD.IADD R5, R225, 0x1, -R6 ;  /* 0x00000001e1057824 */ /* 0x002fca00078e0a06 */
[----:B------:R-:W-:Y:S02]  /*4ba0*/  IABS R8, R5 ;  /* 0x0000000500087213 */ /* 0x000fe40000000000 */
[C---:B------:R-:W-:Y:S02]  /*4bb0*/  IADD3 R5, R2.reuse, 0x11, RZ ;  /* 0x0000001102057810 */ /* 0x040fe40007ffe0ff */
[----:B------:R-:W-:Y:S01]  /*4bc0*/  IADD3 R2, R2, 0x19, RZ ;  /* 0x0000001902027810 */ /* 0x000fe20007ffe0ff */
[----:B------:R-:W-:Y:S01]  /*4bd0*/  IMAD.MOV.U32 R9, RZ, RZ, R8 ;  /* 0x000000ffff097224 */ /* 0x000fe200078e0008 */
[----:B------:R-:W-:Y:S01]  /*4be0*/  IABS R8, R10 ;  /* 0x0000000a00087213 */ /* 0x000fe20000000000 */
[C---:B------:R-:W-:Y:S02]  /*4bf0*/  IMAD.IADD R11, R226.reuse, 0x1, -R5 ;  /* 0x00000001e20b7824 */ /* 0x040fe400078e0a05 */
[----:B------:R-:W-:Y:S01]  /*4c00*/  IMAD.IADD R10, R226, 0x1, -R3 ;  /* 0x00000001e20a7824 */ /* 0x000fe200078e0a03 */
[----:B------:R1:W2:Y:S04]  /*4c10*/  I2F R12, R9 ;  /* 0x00000009000c7306 */ /* 0x0002a80000201400 */
[----:B------:R-:W-:Y:S01]  /*4c20*/  IABS R10, R10 ;  /* 0x0000000a000a7213 */ /* 0x000fe20000000000 */
[----:B-1----:R-:W-:Y:S01]  /*4c30*/  IMAD.MOV.U32 R9, RZ, RZ, R8 ;  /* 0x000000ffff097224 */ /* 0x002fe200078e0008 */
[----:B------:R-:W-:Y:S01]  /*4c40*/  IABS R8, R11 ;  /* 0x0000000b00087213 */ /* 0x000fe20000000000 */
[----:B--2---:R-:W-:-:S02]  /*4c50*/  FFMA.FTZ R14, R12, -UR16, R39 ;  /* 0x800000100c0e7c23 */ /* 0x004fc40008010027 */
[----:B------:R-:W-:Y:S01]  /*4c60*/  FFMA.FTZ R11, R17, -UR16, R37 ;  /* 0x80000010110b7c23 */ /* 0x000fe20008010025 */
[----:B------:R1:W-:Y:S02]  /*4c70*/  I2F R16, R8 ;  /* 0x0000000800107306 */ /* 0x0003e40000201400 */
[----:B------:R-:W-:Y:S02]  /*4c80*/  FSEL R102, R14, -INF , !P2 ;  /* 0xff8000000e667808 */ /* 0x000fe40005000000 */
[----:B------:R-:W-:Y:S02]  /*4c90*/  FSEL R101, R11, -INF , !P4 ;  /* 0xff8000000b657808 */ /* 0x000fe40006000000 */
[----:B------:R-:W-:Y:S02]  /*4ca0*/  ISETP.GE.AND P4, PT, R7, R232, PT ;  /* 0x000000e80700720c */ /* 0x000fe40003f86270 */
[----:B------:R-:W2:Y:S01]  /*4cb0*/  I2F R9, R9 ;  /* 0x0000000900097306 */ /* 0x000ea20000201400 */
[----:B------:R-:W-:-:S02]  /*4cc0*/  ISETP.GE.AND P2, PT, R5, R235, PT ;  /* 0x000000eb0500720c */ /* 0x000fc40003f46270 */
[----:B------:R-:W-:Y:S02]  /*4cd0*/  ISETP.LT.OR P4, PT, R7, R227, P4 ;  /* 0x000000e30700720c */ /* 0x000fe40002781670 */
[----:B------:R-:W-:Y:S01]  /*4ce0*/  ISETP.LT.OR P2, PT, R5, R230, P2 ;  /* 0x000000e60500720c */ /* 0x000fe20001741670 */
[----:B-1----:R-:W-:Y:S02]  /*4cf0*/  IMAD.IADD R8, R231, 0x1, -R6 ;  /* 0x00000001e7087824 */ /* 0x002fe400078e0a06 */
[----:B------:R-:W-:Y:S02]  /*4d00*/  IMAD.MOV.U32 R6, RZ, RZ, R10 ;  /* 0x000000ffff067224 */ /* 0x000fe400078e000a */
[----:B------:R-:W-:Y:S01]  /*4d10*/  IMAD.IADD R10, R224, 0x1, -R7 ;  /* 0x00000001e00a7824 */ /* 0x000fe200078e0a07 */
[----:B------:R-:W-:Y:S01]  /*4d20*/  IABS R8, R8 ;  /* 0x0000000800087213 */ /* 0x000fe20000000000 */
[----:B------:R1:W-:Y:S01]  /*4d30*/  I2F R32, R6 ;  /* 0x0000000600207306 */ /* 0x0003e20000201400 */
[----:B--2---:R-:W-:-:S02]  /*4d40*/  FFMA.FTZ R15, R9, -UR16, R65 ;  /* 0x80000010090f7c23 */ /* 0x004fc40008010041 */
[--C-:B------:R-:W-:Y:S02]  /*4d50*/  IMAD.IADD R9, R225, 0x1, -R7.reuse ;  /* 0x00000001e1097824 */ /* 0x100fe400078e0a07 */
[----:B------:R-:W-:Y:S01]  /*4d60*/  IMAD.IADD R7, R231, 0x1, -R7 ;  /* 0x00000001e7077824 */ /* 0x000fe200078e0a07 */
[----:B------:R-:W-:Y:S02]  /*4d70*/  FSEL R28, R15, -INF , !P6 ;  /* 0xff8000000f1c7808 */ /* 0x000fe40007000000 */
[----:B------:R2:W3:Y:S01]  /*4d80*/  I2F R12, R8 ;  /* 0x00000008000c7306 */ /* 0x0004e20000201400 */
[C---:B------:R-:W-:Y:S02]  /*4d90*/  ISETP.GE.AND P6, PT, R5.reuse, R234, PT ;  /* 0x000000ea0500720c */ /* 0x040fe40003fc6270 */
[----:B------:R-:W-:Y:S02]  /*4da0*/  IABS R7, R7 ;  /* 0x0000000700077213 */ /* 0x000fe40000000000 */
[----:B------:R-:W-:Y:S01]  /*4db0*/  ISETP.LT.OR P6, PT, R5, R229, P6 ;  /* 0x000000e50500720c */ /* 0x000fe200037c1670 */
[----:B-1----:R-:W-:-:S02]  /*4dc0*/  IMAD.IADD R6, R226, 0x1, -R2 ;  /* 0x00000001e2067824 */ /* 0x002fc400078e0a02 */
[----:B------:R-:W-:Y:S03]  /*4dd0*/  I2F R14, R7 ;  /* 0x00000007000e7306 */ /* 0x000fe60000201400 */
[----:B------:R-:W-:-:S05]  /*4de0*/  IABS R6, R6 ;  /* 0x0000000600067213 */ /* 0x000fca0000000000 */
[----:B--2---:R-:W-:Y:S01]  /*4df0*/  IMAD.MOV.U32 R8, RZ, RZ, R6 ;  /* 0x000000ffff087224 */ /* 0x004fe200078e0006 */
[----:B------:R-:W-:Y:S01]  /*4e00*/  IABS R6, R9 ;  /* 0x0000000900067213 */ /* 0x000fe20000000000 */
[----:B------:R-:W-:Y:S02]  /*4e10*/  IMAD.IADD R9, R231, 0x1, -R5 ;  /* 0x00000001e7097824 */ /* 0x000fe400078e0a05 */
[----:B------:R1:W-:Y:S08]  /*4e20*/  I2F R33, R8 ;  /* 0x0000000800217306 */ /* 0x0003f00000201400 */
[----:B------:R2:W-:Y:S01]  /*4e30*/  I2F R13, R6 ;  /* 0x00000006000d7306 */ /* 0x0005e20000201400 */
[----:B-1----:R-:W-:Y:S01]  /*4e40*/  IABS R8, R10 ;  /* 0x0000000a00087213 */ /* 0x002fe20000000000 */
[----:B---3--:R-:W-:-:S02]  /*4e50*/  FFMA.FTZ R10, R12, -UR16, R67 ;  /* 0x800000100c0a7c23 */ /* 0x008fc40008010043 */
[----:B------:R-:W-:-:S03]  /*4e60*/  FFMA.FTZ R12, R21, -UR16, R52 ;  /* 0x80000010150c7c23 */ /* 0x000fc60008010034 */
[----:B------:R-:W-:Y:S01]  /*4e70*/  FSEL R29, R10, -INF , !P5 ;  /* 0xff8000000a1d7808 */ /* 0x000fe20006800000 */
[----:B------:R-:W-:Y:S01]  /*4e80*/  IMAD.IADD R10, R225, 0x1, -R2 ;  /* 0x00000001e10a7824 */ /* 0x000fe200078e0a02 */
[----:B------:R-:W-:Y:S01]  /*4e90*/  FSEL R129, R12, -INF , !P3 ;  /* 0xff8000000c817808 */ /* 0x000fe20005800000 */
[----:B--2---:R-:W-:Y:S01]  /*4ea0*/  IMAD.MOV.U32 R6, RZ, RZ, R8 ;  /* 0x000000ffff067224 */ /* 0x004fe200078e0008 */
[C---:B------:R-:W-:Y:S01]  /*4eb0*/  ISETP.GE.AND P5, PT, R5.reuse, R233, PT ;  /* 0x000000e90500720c */ /* 0x040fe20003fa6270 */
[----:B------:R-:W-:Y:S01]  /*4ec0*/  IMAD.IADD R8, R224, 0x1, -R5 ;  /* 0x00000001e0087824 */ /* 0x000fe200078e0a05 */
[C---:B------:R-:W-:Y:S01]  /*4ed0*/  ISETP.GE.AND P3, PT, R5.reuse, R232, PT ;  /* 0x000000e80500720c */ /* 0x040fe20003f66270 */
[----:B------:R1:W2:Y:S01]  /*4ee0*/  I2F R11, R6 ;  /* 0x00000006000b7306 */ /* 0x0002a20000201400 */
[C---:B------:R-:W-:Y:S01]  /*4ef0*/  ISETP.LT.OR P5, PT, R5.reuse, R228, P5 ;  /* 0x000000e40500720c */ /* 0x040fe20002fa1670 */
[----:B------:R-:W-:Y:S01]  /*4f00*/  FFMA.FTZ R12, R16, -UR16, R53 ;  /* 0x80000010100c7c23 */ /* 0x000fe20008010035 */
[----:B------:R-:W-:Y:S01]  /*4f10*/  ISETP.LT.OR P3, PT, R5, R227, P3 ;  /* 0x000000e30500720c */ /* 0x000fe20001f61670 */
[----:B------:R-:W-:Y:S03]  /*4f20*/  HMMA.16816.F32 R16, R48, R22, R72 ;  /* 0x000000163010723c */ /* 0x000fe60000001848 */
[----:B------:R-:W-:-:S02]  /*4f30*/  FSEL R116, R12, -INF , !P2 ;  /* 0xff8000000c747808 */ /* 0x000fc40005000000 */
[----:B------:R-:W-:-:S04]  /*4f40*/  ISETP.GE.AND P2, PT, R3, R232, PT ;  /* 0x000000e80300720c */ /* 0x000fc80003f46270 */
[----:B------:R-:W-:Y:S01]  /*4f50*/  ISETP.LT.OR P2, PT, R3, R227, P2 ;  /* 0x000000e30300720c */ /* 0x000fe20001741670 */
[C---:B-1----:R-:W-:Y:S02]  /*4f60*/  IMAD.IADD R6, R225.reuse, 0x1, -R5 ;  /* 0x00000001e1067824 */ /* 0x042fe400078e0a05 */
[----:B------:R-:W-:-:S03]  /*4f70*/  IMAD.IADD R5, R225, 0x1, -R3 ;  /* 0x00000001e1057824 */ /* 0x000fc600078e0a03 */
[----:B------:R-:W-:Y:S02]  /*4f80*/  IABS R6, R6 ;  /* 0x0000000600067213 */ /* 0x000fe40000000000 */
[----:B------:R-:W-:-:S03]  /*4f90*/  IABS R5, R5 ;  /* 0x0000000500057213 */ /* 0x000fc60000000000 */
[----:B------:R-:W-:Y:S01]  /*4fa0*/  IMAD.MOV.U32 R7, RZ, RZ, R6 ;  /* 0x000000ffff077224 */ /* 0x000fe200078e0006 */
[----:B------:R-:W-:Y:S01]  /*4fb0*/  IABS R6, R8 ;  /* 0x0000000800067213 */ /* 0x000fe20000000000 */
[----:B------:R-:W-:Y:S02]  /*4fc0*/  IMAD.IADD R8, R231, 0x1, -R3 ;  /* 0x00000001e7087824 */ /* 0x000fe400078e0a03 */
[----:B------:R1:W-:Y:S08]  /*4fd0*/  I2F R20, R7 ;  /* 0x0000000700147306 */ /* 0x0003f00000201400 */
[----:B------:R3:W4:Y:S01]  /*4fe0*/  I2F R15, R6 ;  /* 0x00000006000f7306 */ /* 0x0007220000201400 */
[----:B-1----:R-:W-:Y:S01]  /*4ff0*/  IABS R7, R9 ;  /* 0x0000000900077213 */ /* 0x002fe20000000000 */
[----:B--2---:R-:W-:-:S02]  /*5000*/  FFMA.FTZ R9, R11, -UR16, R56 ;  /* 0x800000100b097c23 */ /* 0x004fc40008010038 */
[----:B------:R-:W-:-:S04]  /*5010*/  FFMA.FTZ R11, R14, -UR16, R58 ;  /* 0x800000100e0b7c23 */ /* 0x000fc8000801003a */
[----:B------:R1:W2:Y:S01]  /*5020*/  I2F R21, R7 ;  /* 0x0000000700157306 */ /* 0x0002a20000201400 */
[----:B------:R-:W-:Y:S01]  /*5030*/  FSEL R30, R9, -INF , !P0 ;  /* 0xff800000091e7808 */ /* 0x000fe20004000000 */
[----:B---3--:R-:W-:Y:S01]  /*5040*/  FFMA.FTZ R6, R13, -UR16, R54 ;  /* 0x800000100d067c23 */ /* 0x008fe20008010036 */
[----:B------:R-:W-:Y:S01]  /*5050*/  FSEL R44, R11, -INF , !P4 ;  /* 0xff8000000b2c7808 */ /* 0x000fe20006000000 */
[----:B----4-:R-:W-:Y:S01]  /*5060*/  FFMA.FTZ R9, R15, -UR16, R57 ;  /* 0x800000100f097c23 */ /* 0x010fe20008010039 */
[C---:B------:R-:W-:Y:S02]  /*5070*/  ISETP.GE.AND P0, PT, R3.reuse, R234, PT ;  /* 0x000000ea0300720c */ /* 0x040fe40003f06270 */
[----:B------:R-:W-:Y:S01]  /*5080*/  FSEL R128, R6, -INF , !P1 ;  /* 0xff80000006807808 */ /* 0x000fe20004800000 */
[----:B------:R-:W-:Y:S01]  /*5090*/  IMAD.MOV.U32 R6, RZ, RZ, R5 ;  /* 0x000000ffff067224 */ /* 0x000fe200078e0005 */
[C---:B------:R-:W-:Y:S02]  /*50a0*/  ISETP.GE.AND P1, PT, R3.reuse, R235, PT ;  /* 0x000000eb0300720c */ /* 0x040fe40003f26270 */
[C---:B------:R-:W-:Y:S01]  /*50b0*/  ISETP.GE.AND P4, PT, R3.reuse, R233, PT ;  /* 0x000000e90300720c */ /* 0x040fe20003f86270 */
[----:B------:R3:W-:Y:S01]  /*50c0*/  I2F R14, R6 ;  /* 0x00000006000e7306 */ /* 0x0007e20000201400 */
[C---:B------:R-:W-:Y:S01]  /*50d0*/  ISETP.LT.OR P1, PT, R3.reuse, R230, P1 ;  /* 0x000000e60300720c */ /* 0x040fe20000f21670 */
[----:B-1----:R-:W-:Y:S01]  /*50e0*/  IMAD.IADD R7, R224, 0x1, -R3 ;  /* 0x00000001e0077824 */ /* 0x002fe200078e0a03 */
[----:B------:R-:W-:-:S02]  /*50f0*/  ISETP.LT.OR P0, PT, R3, R229, P0 ;  /* 0x000000e50300720c */ /* 0x000fc40000701670 */
[----:B------:R-:W-:Y:S02]  /*5100*/  ISETP.LT.OR P4, PT, R3, R228, P4 ;  /* 0x000000e40300720c */ /* 0x000fe40002781670 */
[----:B------:R-:W-:Y:S01]  /*5110*/  IABS R5, R7 ;  /* 0x0000000700057213 */ /* 0x000fe20000000000 */
[----:B------:R-:W-:Y:S01]  /*5120*/  FFMA.FTZ R7, R20, -UR16, R55 ;  /* 0x8000001014077c23 */ /* 0x000fe20008010037 */
[----:B------:R-:W-:Y:S02]  /*5130*/  IABS R3, R10 ;  /* 0x0000000a00037213 */ /* 0x000fe40000000000 */
[----:B------:R-:W-:Y:S02]  /*5140*/  FSEL R20, R9, -INF , !P5 ;  /* 0xff80000009147808 */ /* 0x000fe40006800000 */
[----:B------:R-:W-:Y:S01]  /*5150*/  FSEL R87, R7, -INF , !P6 ;  /* 0xff80000007577808 */ /* 0x000fe20007000000 */
[----:B------:R-:W-:Y:S01]  /*5160*/  FFMA.FTZ R7, R32, -UR16, R24 ;  /* 0x8000001020077c23 */ /* 0x000fe20008010018 */
[C---:B------:R-:W-:Y:S01]  /*5170*/  ISETP.GE.AND P6, PT, R2.reuse, R235, PT ;  /* 0x000000eb0200720c */ /* 0x040fe20003fc6270 */
[----:B---3--:R-:W-:Y:S01]  /*5180*/  IMAD.MOV.U32 R6, RZ, RZ, R5 ;  /* 0x000000ffff067224 */ /* 0x008fe200078e0005 */
[----:B------:R-:W-:Y:S01]  /*5190*/  IABS R5, R8 ;  /* 0x0000000800057213 */ /* 0x000fe20000000000 */
[----:B--2---:R-:W-:Y:S01]  /*51a0*/  FFMA.FTZ R8, R21, -UR16, R59 ;  /* 0x8000001015087c23 */ /* 0x004fe2000801003b */
[----:B------:R-:W-:Y:S01]  /*51b0*/  FSEL R85, R7, -INF , !P1 ;  /* 0xff80000007557808 */ /* 0x000fe20004800000 */
[----:B------:R1:W2:Y:S01]  /*51c0*/  I2F R13, R6 ;  /* 0x00000006000d7306 */ /* 0x0002a20000201400 */
[----:B------:R-:W-:-:S02]  /*51d0*/  ISETP.GE.AND P5, PT, R2, R234, PT ;  /* 0x000000ea0200720c */ /* 0x000fc40003fa6270 */
[----:B------:R-:W-:Y:S02]  /*51e0*/  FSEL R21, R8, -INF , !P3 ;  /* 0xff80000008157808 */ /* 0x000fe40005800000 */
[C---:B------:R-:W-:Y:S02]  /*51f0*/  ISETP.GE.AND P3, PT, R2.reuse, R233, PT ;  /* 0x000000e90200720c */ /* 0x040fe40003f66270 */
[C---:B------:R-:W-:Y:S01]  /*5200*/  ISETP.GE.AND P1, PT, R2.reuse, R232, PT ;  /* 0x000000e80200720c */ /* 0x040fe20003f26270 */
[----:B------:R3:W4:Y:S01]  /*5210*/  I2F R10, R5 ;  /* 0x00000005000a7306 */ /* 0x0007220000201400 */
[C---:B------:R-:W-:Y:S02]  /*5220*/  ISETP.LT.OR P6, PT, R2.reuse, R230, P6 ;  /* 0x000000e60200720c */ /* 0x040fe400037c1670 */
[C---:B------:R-:W-:Y:S02]  /*5230*/  ISETP.LT.OR P5, PT, R2.reuse, R229, P5 ;  /* 0x000000e50200720c */ /* 0x040fe40002fa1670 */
[----:B------:R-:W-:-:S02]  /*5240*/  ISETP.LT.OR P3, PT, R2, R228, P3 ;  /* 0x000000e40200720c */ /* 0x000fc40001f61670 */
[----:B------:R-:W-:Y:S01]  /*5250*/  ISETP.LT.OR P1, PT, R2, R227, P1 ;  /* 0x000000e30200720c */ /* 0x000fe20000f21670 */
[----:B-1----:R-:W-:Y:S02]  /*5260*/  IMAD.IADD R6, R224, 0x1, -R2 ;  /* 0x00000001e0067824 */ /* 0x002fe400078e0a02 */
[----:B--2---:R-:W-:-:S05]  /*5270*/  FFMA.FTZ R8, R13, -UR16, R16 ;  /* 0x800000100d087c23 */ /* 0x004fca0008010010 */
[----:B------:R-:W-:Y:S01]  /*5280*/  FSEL R15, R8, -INF , !P4 ;  /* 0xff800000080f7808 */ /* 0x000fe20006000000 */
[----:B---3--:R-:W-:Y:S01]  /*5290*/  IMAD.MOV.U32 R5, RZ, RZ, R3 ;  /* 0x000000ffff057224 */ /* 0x008fe200078e0003 */
[----:B------:R-:W-:Y:S01]  /*52a0*/  IABS R3, R6 ;  /* 0x0000000600037213 */ /* 0x000fe20000000000 */
[----:B------:R-:W-:Y:S01]  /*52b0*/  IMAD.IADD R6, R231, 0x1, -R2 ;  /* 0x00000001e7067824 */ /* 0x000fe200078e0a02 */
[----:B------:R-:W-:Y:S01]  /*52c0*/  LOP3.LUT R2, R97, R98, RZ, 0xfc, !PT ;  /* 0x0000006261027212 */ /* 0x000fe200078efcff */
[----:B------:R1:W2:Y:S02]  /*52d0*/  I2F R12, R5 ;  /* 0x00000005000c7306 */ /* 0x0002a40000201400 */
[----:B-1----:R-:W-:Y:S01]  /*52e0*/  IMAD.MOV.U32 R5, RZ, RZ, R3 ;  /* 0x000000ffff057224 */ /* 0x002fe200078e0003 */
[----:B------:R-:W-:Y:S01]  /*52f0*/  IABS R3, R6 ;  /* 0x0000000600037213 */ /* 0x000fe20000000000 */
[----:B----4-:R-:W-:-:S04]  /*5300*/  FFMA.FTZ R6, R10, -UR16, R18 ;  /* 0x800000100a067c23 */ /* 0x010fc80008010012 */
[----:B------:R-:W1:Y:S01]  /*5310*/  I2F R11, R5 ;  /* 0x00000005000b7306 */ /* 0x000e620000201400 */
[----:B------:R-:W-:Y:S02]  /*5320*/  FFMA.FTZ R10, R33, -UR16, R25 ;  /* 0x80000010210a7c23 */ /* 0x000fe40008010019 */
[----:B--2---:R-:W-:-:S03]  /*5330*/  FFMA.FTZ R9, R12, -UR16, R27 ;  /* 0x800000100c097c23 */ /* 0x004fc6000801001b */
[----:B------:R-:W-:Y:S02]  /*5340*/  FSEL R84, R10, -INF , !P6 ;  /* 0xff8000000a547808 */ /* 0x000fe40007000000 */
[----:B------:R2:W3:Y:S01]  /*5350*/  I2F R5, R3 ;  /* 0x0000000300057306 */ /* 0x0004e20000201400 */
[----:B------:R-:W-:Y:S01]  /*5360*/  FSEL R100, R9, -INF , !P5 ;  /* 0xff80000009647808 */ /* 0x000fe20006800000 */
[----:B-1----:R-:W-:Y:S01]  /*5370*/  FFMA.FTZ R7, R11, -UR16, R17 ;  /* 0x800000100b077c23 */ /* 0x002fe20008010011 */
[----:B------:R-:W-:Y:S01]  /*5380*/  FSEL R17, R6, -INF , !P2 ;  /* 0xff80000006117808 */ /* 0x000fe20005000000 */
[----:B--2---:R-:W-:-:S03]  /*5390*/  FFMA.FTZ R3, R14, -UR16, R26 ;  /* 0x800000100e037c23 */ /* 0x004fc6000801001a */
[----:B------:R-:W-:Y:S01]  /*53a0*/  FSEL R14, R7, -INF , !P3 ;  /* 0xff800000070e7808 */ /* 0x000fe20005800000 */
[----:B---3--:R-:W-:Y:S01]  /*53b0*/  FFMA.FTZ R5, R5, -UR16, R19 ;  /* 0x8000001005057c23 */ /* 0x008fe20008010013 */
        /* <DEDUP_REMOVED lines=44> */
.L_x_1204:
[----:B------:R-:W-:Y:S05]  /*5680*/  BSYNC B0 ;  /* 0x0000000000007941 */ /* 0x000fea0003800000 */
.L_x_1203:
[----:B------:R-:W0:Y:S02]  /*5690*/  LDGDEPBAR ;  /* 0x00000000000079af */ /* 0x000e240000000000 */
.L_x_1202:
        /* <DEDUP_REMOVED lines=48> */
[----:B------:R1:W2:Y:S01]  /*59a0*/  MUFU.EX2 R135, R9 ;  /* 0x0000000900877308 */ /* 0x0002a20000000800 */
[----:B------:R-:W3:Y:S07]  /*59b0*/  LDSM.16.MT88.4 R32, [R209+0xa000] ;  /* 0x00a00000d120783b */ /* 0x000eee0000004200 */
[----:B------:R4:W-:Y:S01]  /*59c0*/  MUFU.EX2 R138, R6 ;  /* 0x00000006008a7308 */ /* 0x0009e20000000800 */
[----:B-1----:R-:W-:-:S07]  /*59d0*/  FFMA.FTZ R9, R15, c[0x0][0x23c], -R3 ;  /* 0x00008f000f097a23 */ /* 0x002fce0000010803 */
[----:B------:R1:W-:Y:S01]  /*59e0*/  MUFU.EX2 R139, R5 ;  /* 0x00000005008b7308 */ /* 0x0003e20000000800 */
[----:B--2---:R-:W-:Y:S01]  /*59f0*/  F2FP.PACK_AB R124, R135, R252 ;  /* 0x000000fc877c723e */ /* 0x004fe200000000ff */
[----:B----4-:R-:W-:-:S06]  /*5a00*/  FMUL.FTZ R6, R137, c[0x0][0x23c] ;  /* 0x00008f0089067a20 */ /* 0x010fcc0000410000 */
        /* <DEDUP_REMOVED lines=8> */
[----:B--2---:R-:W-:-:S05]  /*5a90*/  FFMA.FTZ R9, R44, c[0x0][0x23c], -R2 ;  /* 0x00008f002c097a23 */ /* 0x004fca0000010802 */
[----:B------:R2:W-:Y:S08]  /*5aa0*/  MUFU.EX2 R248, R0 ;  /* 0x0000000000f87308 */ /* 0x0005f00000000800 */
[----:B------:R-:W-:Y:S01]  /*5ab0*/  MUFU.EX2 R244, R9 ;  /* 0x0000000900f47308 */ /* 0x000fe20000000800 */
[----:B-1----:R-:W-:Y:S01]  /*5ac0*/  F2FP.PACK_AB R6, R11, R139 ;  /* 0x0000008b0b06723e */ /* 0x002fe200000000ff */
[----:B--2---:R-:W-:-:S06]  /*5ad0*/  FFMA.FTZ R0, R40, c[0x0][0x23c], -R2 ;  /* 0x00008f0028007a23 */ /* 0x004fcc0000010802 */
[----:B------:R-:W1:Y:S08]  /*5ae0*/  MUFU.EX2 R251, R3 ;  /* 0x0000000300fb7308 */ /* 0x000e700000000800 */
[----:B------:R2:W-:Y:S08]  /*5af0*/  MUFU.EX2 R249, R0 ;  /* 0x0000000000f97308 */ /* 0x0005f00000000800 */
[----:B------:R4:W5:Y:S01]  /*5b00*/  MUFU.EX2 R250, R4 ;  /* 0x0000000400fa7308 */ /* 0x0009620000000800 */
[----:B-1----:R-:W-:Y:S01]  /*5b10*/  F2FP.PACK_AB R126, R251, R140 ;  /* 0x0000008cfb7e723e */ /* 0x002fe200000000ff */
[----:B--2---:R-:W-:-:S02]  /*5b20*/  FFMA.FTZ R0, R29, c[0x0][0x23c], -R2 ;  /* 0x00008f001d007a23 */ /* 0x004fc40000010802 */
[----:B------:R-:W-:Y:S04]  /*5b30*/  LDSM.16.MT88.4 R28, [R213+0xb800] ;  /* 0x00b80000d51c783b */ /* 0x000fe80000004200 */
[----:B------:R1:W2:Y:S01]  /*5b40*/  MUFU.EX2 R133, R0 ;  /* 0x0000000000857308 */ /* 0x0002a20000000800 */
[----:B----4-:R-:W-:Y:S02]  /*5b50*/  F2FP.PACK_AB R4, R138, R132 ;  /* 0x000000848a04723e */ /* 0x010fe400000000ff */
[----:B-----5:R-:W-:Y:S02]  /*5b60*/  F2FP.PACK_AB R5, R248, R250 ;  /* 0x000000faf805723e */ /* 0x020fe400000000ff */
[----:B-1----:R-:W-:Y:S02]  /*5b70*/  FMNMX.FTZ R0, R130, R119, !PT ;  /* 0x0000007782007209 */ /* 0x002fe40007810000 */
[----:B--2---:R-:W-:-:S02]  /*5b80*/  F2FP.PACK_AB R7, R133, R249 ;  /* 0x000000f98507723e */ /* 0x004fc400000000ff */
[----:B------:R-:W-:-:S04]  /*5b90*/  FMNMX.FTZ R0, R103, R0, !PT ;  /* 0x0000000067007209 */ /* 0x000fc80007810000 */
[----:B------:R-:W-:Y:S01]  /*5ba0*/  FMNMX.FTZ R0, R101, R0, !PT ;  /* 0x0000000065007209 */ /* 0x000fe20007810000 */
[----:B---3--:R-:W-:Y:S03]  /*5bb0*/  HMMA.16816.F32 R148, R4, R32, RZ ;  /* 0x000000200494723c */ /* 0x008fe600000018ff */
        /* <DEDUP_REMOVED lines=43> */
[--C-:B------:R-:W-:Y:S01]  /*5e70*/  FFMA.FTZ R3, R130, c[0x0][0x23c], -R2.reuse ;  /* 0x00008f0082037a23 */ /* 0x100fe20000010802 */
[----:B------:R-:W-:Y:S01]  /*5e80*/  MOV R130, R135 ;  /* 0x0000008700827202 */ /* 0x000fe20000000f00 */
[----:B------:R-:W-:Y:S02]  /*5e90*/  HMMA.16816.F32 R92, R4, R50, RZ ;  /* 0x00000032045c723c */ /* 0x000fe400000018ff */
[----:B------:R1:W-:Y:S01]  /*5ea0*/  MUFU.EX2 R243, R3 ;  /* 0x0000000300f37308 */ /* 0x0003e20000000800 */
[----:B--2---:R-:W-:Y:S01]  /*5eb0*/  FMNMX.FTZ R135, R0, R8, !PT ;  /* 0x0000000800877209 */ /* 0x004fe20007810000 */
[----:B------:R-:W-:-:S03]  /*5ec0*/  FFMA.FTZ R0, R119, c[0x0][0x23c], -R2 ;  /* 0x00008f0077007a23 */ /* 0x000fc60000010802 */
[----:B------:R-:W-:Y:S01]  /*5ed0*/  FSETP.NEU.FTZ.AND P1, PT, R135, -INF , PT ;  /* 0xff8000008700780b */ /* 0x000fe20003f3d000 */
[C---:B------:R-:W-:Y:S02]  /*5ee0*/  HMMA.16816.F32 R108, R4.reuse, R70, RZ ;  /* 0x00000046046c723c */ /* 0x040fe400000018ff */
        /* <DEDUP_REMOVED lines=32> */
[----:B-1----:R-:W-:Y:S01]  /*60f0*/  FFMA.FTZ R3, R129, c[0x0][0x23c], -R2 ;  /* 0x00008f0081037a23 */ /* 0x002fe20000010802 */
[----:B------:R-:W-:-:S03]  /*6100*/  MOV R129, R139 ;  /* 0x0000008b00817202 */ /* 0x000fc60000000f00 */
[----:B------:R1:W-:Y:S03]  /*6110*/  MUFU.EX2 R207, R3 ;  /* 0x0000000300cf7308 */ /* 0x0003e60000000800 */
[----:B------:R-:W-:Y:S07]  /*6120*/  HMMA.16816.F32 R124, R124, R30, R4 ;  /* 0x0000001e7c7c723c */ /* 0x000fee0000001804 */
[----:B---3--:R-:W-:-:S02]  /*6130*/  F2FP.PACK_AB R4, R240, R243 ;  /* 0x000000f3f004723e */ /* 0x008fc400000000ff */
[----:B--2---:R-:W-:Y:S02]  /*6140*/  F2FP.PACK_AB R6, R242, R241 ;  /* 0x000000f1f206723e */ /* 0x004fe400000000ff */
[----:B----4-:R-:W-:Y:S01]  /*6150*/  F2FP.PACK_AB R5, R238, R239 ;  /* 0x000000efee05723e */ /* 0x010fe200000000ff */
[----:B-1----:R-:W-:Y:S01]  /*6160*/  FFMA.FTZ R3, R116, c[0x0][0x23c], -R2 ;  /* 0x00008f0074037a23 */ /* 0x002fe20000010802 */
[----:B-----5:R-:W-:-:S03]  /*6170*/  F2FP.PACK_AB R7, R237, R236 ;  /* 0x000000eced07723e */ /* 0x020fc600000000ff */
[----:B------:R1:W2:Y:S04]  /*6180*/  MUFU.EX2 R206, R3 ;  /* 0x0000000300ce7308 */ /* 0x0002a80000000800 */
[C---:B------:R-:W-:Y:S08]  /*6190*/  HMMA.16816.F32 R144, R4.reuse, R32, RZ ;  /* 0x000000200490723c */ /* 0x040ff000000018ff */
[----:B------:R-:W-:Y:S01]  /*61a0*/  HMMA.16816.F32 R200, R4, R34, RZ ;  /* 0x0000002204c8723c */ /* 0x000fe200000018ff */
[----:B-1----:R-:W-:-:S02]  /*61b0*/  FFMA.FTZ R3, R85, c[0x0][0x23c], -R2 ;  /* 0x00008f0055037a23 */ /* 0x002fc40000010802 */
[----:B------:R-:W-:-:S05]  /*61c0*/  FFMA.FTZ R2, R84, c[0x0][0x23c], -R2 ;  /* 0x00008f0054027a23 */ /* 0x000fca0000010802 */
[C---:B------:R-:W-:Y:S01]  /*61d0*/  HMMA.16816.F32 R32, R4.reuse, R36, RZ ;  /* 0x000000240420723c */ /* 0x040fe200000018ff */
[----:B------:R1:W-:Y:S06]  /*61e0*/  MUFU.EX2 R205, R3 ;  /* 0x0000000300cd7308 */ /* 0x0003ec0000000800 */
[----:B------:R-:W-:Y:S01]  /*61f0*/  MOV R37, R138 ;  /* 0x0000008a00257202 */ /* 0x000fe20000000f00 */
[C---:B------:R-:W-:Y:S01]  /*6200*/  HMMA.16816.F32 R160, R4.reuse, R24, RZ ;  /* 0x0000001804a0723c */ /* 0x040fe200000018ff */
[----:B------:R3:W-:Y:S07]  /*6210*/  MUFU.EX2 R204, R2 ;  /* 0x0000000200cc7308 */ /* 0x0007ee0000000800 */
[----:B------:R-:W-:Y:S01]  /*6220*/  HMMA.16816.F32 R196, R4, R26, RZ ;  /* 0x0000001a04c4723c */ /* 0x000fe200000018ff */
[----:B-1----:R-:W-:-:S07]  /*6230*/  IMAD.MOV.U32 R3, RZ, RZ, R133 ;  /* 0x000000ffff037224 */ /* 0x002fce00078e0085 */
[----:B------:R-:W-:Y:S01]  /*6240*/  HMMA.16816.F32 R24, R4, R52, RZ ;  /* 0x000000340418723c */ /* 0x000fe200000018ff */
[----:B---3--:R-:W-:Y:S01]  /*6250*/  FFMA.FTZ R2, R128, c[0x0][0x23c], -R0 ;  /* 0x00008f0080027a23 */ /* 0x008fe20000010800 */
[----:B--2---:R-:W-:-:S03]  /*6260*/  F2FP.PACK_AB R128, R206, R207 ;  /* 0x000000cfce80723e */ /* 0x004fc600000000ff */
[----:B------:R1:W-:Y:S02]  /*6270*/  MUFU.EX2 R139, R2 ;  /* 0x00000002008b7308 */ /* 0x0003e40000000800 */
[----:B------:R-:W-:Y:S01]  /*6280*/  MOV R53, R11 ;  /* 0x0000000b00357202 */ /* 0x000fe20000000f00 */
[C---:B------:R-:W-:Y:S08]  /*6290*/  HMMA.16816.F32 R192, R4.reuse, R38, RZ ;  /* 0x0000002604c0723c */ /* 0x040ff000000018ff */
[----:B------:R-:W-:Y:S01]  /*62a0*/  HMMA.16816.F32 R188, R4, R54, RZ ;  /* 0x0000003604bc723c */ /* 0x000fe200000018ff */
[----:B-1----:R-:W-:-:S07]  /*62b0*/  FFMA.FTZ R2, R87, c[0x0][0x23c], -R0 ;  /* 0x00008f0057027a23 */ /* 0x002fce0000010800 */
[C---:B------:R-:W-:Y:S01]  /*62c0*/  HMMA.16816.F32 R8, R4.reuse, R64, RZ ;  /* 0x000000400408723c */ /* 0x040fe200000018ff */
[----:B------:R1:W2:Y:S07]  /*62d0*/  MUFU.EX2 R138, R2 ;  /* 0x00000002008a7308 */ /* 0x0002ae0000000800 */
[C---:B------:R-:W-:Y:S08]  /*62e0*/  HMMA.16816.F32 R184, R4.reuse, R66, RZ ;  /* 0x0000004204b8723c */ /* 0x040ff000000018ff */
[----:B------:R-:W-:Y:S01]  /*62f0*/  HMMA.16816.F32 R180, R4, R50, RZ ;  /* 0x0000003204b4723c */ /* 0x000fe200000018ff */
[----:B-1----:R-:W-:-:S02]  /*6300*/  FFMA.FTZ R2, R86, c[0x0][0x23c], -R0 ;  /* 0x00008f0056027a23 */ /* 0x002fc40000010800 */
[----:B------:R-:W-:Y:S02]  /*6310*/  FFMA.FTZ R0, R100, c[0x0][0x23c], -R0 ;  /* 0x00008f0064007a23 */ /* 0x000fe40000010800 */
[----:B------:R1:W-:Y:S03]  /*6320*/  MUFU.EX2 R133, R2 ;  /* 0x0000000200857308 */ /* 0x0003e60000000800 */
[C---:B------:R-:W-:Y:S08]  /*6330*/  HMMA.16816.F32 R84, R4.reuse, R48, RZ ;  /* 0x000000300454723c */ /* 0x040ff000000018ff */
[----:B------:R-:W-:Y:S01]  /*6340*/  HMMA.16816.F32 R100, R4, R68, RZ ;  /* 0x000000440464723c */ /* 0x000fe200000018ff */
[----:B-1----:R-:W-:-:S02]  /*6350*/  MOV R2, R132 ;  /* 0x0000008400027202 */ /* 0x002fc40000000f00 */
[----:B------:R1:W3:Y:S05]  /*6360*/  MUFU.EX2 R132, R0 ;  /* 0x0000000000847308 */ /* 0x0002ea0000000800 */
[C---:B------:R-:W-:Y:S08]  /*6370*/  HMMA.16816.F32 R176, R4.reuse, R70, RZ ;  /* 0x0000004604b0723c */ /* 0x040ff000000018ff */
[----:B------:R-:W-:Y:S01]  /*6380*/  HMMA.16816.F32 R116, R4, R80, RZ ;  /* 0x000000500474723c */ /* 0x000fe200000018ff */
[----:B-1----:R-:W-:-:S07]  /*6390*/  FADD.FTZ R0, R243, R240 ;  /* 0x000000f0f3007221 */ /* 0x002fce0000010000 */
[----:B------:R-:W-:Y:S01]  /*63a0*/  HMMA.16816.F32 R140, R4, R82, RZ ;  /* 0x00000052048c723c */ /* 0x000fe200000018ff */
[----:B------:R-:W-:-:S06]  /*63b0*/  FADD.FTZ R0, R241, R0 ;  /* 0x00000000f1007221 */ /* 0x000fcc0000010000 */
[----:B------:R-:W-:Y:S01]  /*63c0*/  MOV R4, R129 ;  /* 0x0000008100047202 */ /* 0x000fe20000000f00 */
[----:B------:R-:W-:Y:S01]  /*63d0*/  IMAD.MOV.U32 R6, RZ, RZ, R130 ;  /* 0x000000ffff067224 */ /* 0x000fe200078e0082 */
[----:B------:R-:W-:Y:S01]  /*63e0*/  MOV R7, R131 ;  /* 0x0000008300077202 */ /* 0x000fe20000000f00 */
[----:B------:R-:W-:Y:S01]  /*63f0*/  IMAD.MOV.U32 R5, RZ, RZ, R37 ;  /* 0x000000ffff057224 */ /* 0x000fe200078e0025 */
[----:B--2---:R-:W-:Y:S02]  /*6400*/  F2FP.PACK_AB R129, R138, R139 ;  /* 0x0000008b8a81723e */ /* 0x004fe400000000ff */
[----:B------:R-:W-:Y:S01]  /*6410*/  F2FP.PACK_AB R130, R204, R205 ;  /* 0x000000cdcc82723e */ /* 0x000fe200000000ff */
[----:B------:R-:W-:Y:S01]  /*6420*/  FADD.FTZ R2, R2, R5 ;  /* 0x0000000502027221 */ /* 0x000fe20000010000 */
[----:B---3--:R-:W-:Y:S01]  /*6430*/  F2FP.PACK_AB R131, R132, R133 ;  /* 0x000000858483723e */ /* 0x008fe200000000ff */
[----:B------:R-:W-:Y:S02]  /*6440*/  FADD.FTZ R5, R250, R248 ;  /* 0x000000f8fa057221 */ /* 0x000fe40000010000 */
[----:B------:R-:W-:-:S02]  /*6450*/  FADD.FTZ R2, R4, R2 ;  /* 0x0000000204027221 */ /* 0x000fc40000010000 */
[----:B------:R-:W-:Y:S02]  /*6460*/  FADD.FTZ R5, R249, R5 ;  /* 0x00000005f9057221 */ /* 0x000fe40000010000 */
[----:B------:R-:W-:Y:S01]  /*6470*/  HMMA.16816.F32 R36, R128, R12, R32 ;  /* 0x0000000c8024723c */ /* 0x000fe20000001820 */
[----:B------:R-:W-:-:S04]  /*6480*/  FADD.FTZ R4, R242, R0 ;  /* 0x00000000f2047221 */ /* 0x000fc80000010000 */
[----:B------:R-:W-:Y:S02]  /*6490*/  FADD.FTZ R4, R207, R4 ;  /* 0x00000004cf047221 */ /* 0x000fe40000010000 */
[----:B------:R-:W-:Y:S01]  /*64a0*/  MOV R35, R3 ;  /* 0x0000000300237202 */ /* 0x000fe20000000f00 */
[----:B------:R-:W-:Y:S01]  /*64b0*/  FADD.FTZ R3, R239, R238 ;  /* 0x000000eeef037221 */ /* 0x000fe20000010000 */
[----:B------:R-:W-:Y:S01]  /*64c0*/  MOV R34, R53 ;  /* 0x0000003500227202 */ /* 0x000fe20000000f00 */
        /* <DEDUP_REMOVED lines=22> */
[----:B------:R-:W-:Y:S01]  /*6630*/  FADD.FTZ R249, R251, R2 ;  /* 0x00000002fbf97221 */ /* 0x000fe20000010000 */
[----:B------:R1:W-:Y:S01]  /*6640*/  STL [R1+0xc], R245 ;  /* 0x00000cf501007387 */ /* 0x0003e20000100800 */
[----:B------:R-:W-:-:S03]  /*6650*/  FADD.FTZ R248, R247, R0 ;  /* 0x00000000f7f87221 */ /* 0x000fc60000010000 */
[----:B------:R1:W-:Y:S02]  /*6660*/  STL [R1+0x8], R244 ;  /* 0x000008f401007387 */ /* 0x0003e40000100800 */
[C---:B------:R-:W-:Y:S02]  /*6670*/  HMMA.16816.F32 R68, R128.reuse, R20, R8 ;  /* 0x000000148044723c */ /* 0x040fe40000001808 */
[----:B------:R1:W-:Y:S04]  /*6680*/  STL [R1+0x4], R249 ;  /* 0x000004f901007387 */ /* 0x0003e80000100800 */
[----:B------:R1:W-:Y:S02]  /*6690*/  STL [R1], R248 ;  /* 0x000000f801007387 */ /* 0x0003e40000100800 */
        /* <DEDUP_REMOVED lines=12> */
[----:B------:R-:W3:Y:S04]  /*6760*/  LDL R35, [R1+0x10] ;  /* 0x0000100001237983 */ /* 0x000ee80000100800 */
[----:B------:R-:W4:Y:S01]  /*6770*/  LDL.64 R6, [R1+0x40] ;  /* 0x0000400001067983 */ /* 0x000f220000100a00 */
[----:B------:R-:W-:-:S03]  /*6780*/  UIADD3 UR17, UR7, -0x2, URZ ;  /* 0xfffffffe07117890 */ /* 0x000fc6000fffe03f */
[----:B------:R-:W1:Y:S01]  /*6790*/  S2R R250, SR_TID.X ;  /* 0x0000000000fa7919 */ /* 0x000e620000002100 */
[----:B------:R-:W-:Y:S02]  /*67a0*/  USHF.R.S32.HI UR5, URZ, 0x1f, UR17 ;  /* 0x0000001f3f057899 */ /* 0x000fe40008011411 */
[----:B------:R-:W-:Y:S01]  /*67b0*/  UIMAD UR4, UR11, UR17, URZ ;  /* 0x000000110b0472a4 */ /* 0x000fe2000f8e023f */
[----:B------:R-:W-:Y:S01]  /*67c0*/  IMAD.U32 R2, RZ, RZ, UR17 ;  /* 0x00000011ff027e24 */ /* 0x000fe2000f8e00ff */
[----:B------:R-:W-:Y:S02]  /*67d0*/  UISETP.GT.AND UP0, UPT, UR17, UR8, UPT ;  /* 0x000000081100728c */ /* 0x000fe4000bf04270 */
[----:B------:R-:W-:Y:S01]  /*67e0*/  UIMAD UR4, UR5, UR12, UR4 ;  /* 0x0000000c050472a4 */ /* 0x000fe2000f8e0204 */
[----:B-1----:R-:W-:-:S05]  /*67f0*/  IMAD.SHL.U32 R250, R250, 0x2, RZ ;  /* 0x00000002fafa7824 */ /* 0x002fca00078e00ff */
[----:B------:R-:W-:Y:S01]  /*6800*/  LOP3.LUT R250, R250, 0x6, RZ, 0xc0, !PT ;  /* 0x00000006fafa7812 */ /* 0x000fe200078ec0ff */
[----:B------:R-:W-:Y:S01]  /*6810*/  BAR.SYNC.DEFER_BLOCKING 0x0 ;  /* 0x0000000000007b1d */ /* 0x000fe20000010000 */
[----:B--2---:R-:W-:Y:S02]  /*6820*/  ISETP.GE.AND P3, PT, R32, c[0x0][0x220], PT ;  /* 0x0000880020007a0c */ /* 0x004fe40003f66270 */
[----:B---3--:R-:W-:Y:S01]  /*6830*/  ISETP.GE.AND P2, PT, R35, c[0x0][0x220], PT ;  /* 0x0000880023007a0c */ /* 0x008fe20003f46270 */
[----:B----4-:R-:W-:-:S10]  /*6840*/  IMAD.WIDE.U32 R2, R2, UR12, R6 ;  /* 0x0000000c02027c25 */ /* 0x010fd4000f8e0006 */
[----:B------:R-:W-:Y:S01]  /*6850*/  @P3 STS.128 [R223+0xa000], RZ ;  /* 0x00a000ffdf003388 */ /* 0x000fe20000000c00 */
[----:B------:R-:W-:Y:S02]  /*6860*/  IADD3 R3, R3, UR4, RZ ;  /* 0x0000000403037c10 */ /* 0x000fe4000fffe0ff */
[C---:B------:R-:W-:Y:S02]  /*6870*/  IADD3 R0, P0, R2.reuse, UR14, RZ ;  /* 0x0000000e02007c10 */ /* 0x040fe4000ff1e0ff */
[C---:B------:R-:W-:Y:S02]  /*6880*/  @!P3 LEA R10, P5, R2.reuse, c[0x0][0x170], 0x1 ;  /* 0x00005c00020aba11 */ /* 0x040fe400078a08ff */
[----:B------:R-:W-:Y:S02]  /*6890*/  @!P2 LEA R6, P1, R2, c[0x0][0x170], 0x1 ;  /* 0x00005c000206aa11 */ /* 0x000fe400078208ff */
[----:B------:R-:W-:Y:S02]  /*68a0*/  IADD3.X R5, R3, UR13, RZ, P0, !PT ;  /* 0x0000000d03057c10 */ /* 0x000fe400087fe4ff */
[----:B------:R-:W-:-:S02]  /*68b0*/  @!P3 LEA R8, P4, R0, c[0x0][0x170], 0x1 ;  /* 0x00005c000008ba11 */ /* 0x000fc400078808ff */
        /* <DEDUP_REMOVED lines=16> */
[----:B------:R-:W-:Y:S01]  /*69c0*/  @P3 STS.128 [R223+0xa800], RZ ;  /* 0x00a800ffdf003388 */ /* 0x000fe20000000c00 */
[--C-:B------:R-:W-:Y:S01]  /*69d0*/  IMAD.IADD R2, R226, 0x1, -R0.reuse ;  /* 0x00000001e2027824 */ /* 0x100fe200078e0a00 */
[C---:B------:R-:W-:Y:S02]  /*69e0*/  ISETP.GE.AND P0, PT, R0.reuse, R235, PT ;  /* 0x000000eb0000720c */ /* 0x040fe40003f06270 */
[----:B------:R-:W-:Y:S01]  /*69f0*/  @!PT LDS RZ, [RZ] ;  /* 0x00000000fffff984 */ /* 0x000fe20000000800 */
[----:B------:R-:W-:Y:S01]  /*6a00*/  @!PT LDS RZ, [RZ] ;  /* 0x00000000fffff984 */ /* 0x000fe20000000800 */
[----:B------:R-:W-:Y:S01]  /*6a10*/  @!PT LDS RZ, [RZ] ;  /* 0x00000000fffff984 */ /* 0x000fe20000000800 */
[----:B------:R1:W-:Y:S01]  /*6a20*/  @!P3 LDGSTS.E.BYPASS.LTC128B.128 [R223+0xa800], [R8.64] ;  /* 0x0a80000008dfbfae */ /* 0x0003e2000b901d52 */
[C---:B------:R-:W-:Y:S02]  /*6a30*/  ISETP.GE.AND P6, PT, R0.reuse, R234, PT ;  /* 0x000000ea0000720c */ /* 0x040fe40003fc6270 */
[----:B------:R-:W-:Y:S01]  /*6a40*/  IABS R3, R2 ;  /* 0x0000000200037213 */ /* 0x000fe20000000000 */
[----:B------:R-:W-:Y:S01]  /*6a50*/  @P2 STS.128 [R223+0xb800], RZ ;  /* 0x00b800ffdf002388 */ /* 0x000fe20000000c00 */
[----:B------:R-:W-:Y:S01]  /*6a60*/  IMAD.IADD R2, R225, 0x1, -R0 ;  /* 0x00000001e1027824 */ /* 0x000fe200078e0a00 */
[----:B------:R-:W-:-:S02]  /*6a70*/  ISETP.LT.OR P0, PT, R0, R230, P0 ;  /* 0x000000e60000720c */ /* 0x000fc40000701670 */
[----:B------:R-:W-:Y:S01]  /*6a80*/  @!PT LDS RZ, [RZ] ;  /* 0x00000000fffff984 */ /* 0x000fe20000000800 */
[----:B------:R-:W-:Y:S01]  /*6a90*/  @!PT LDS RZ, [RZ] ;  /* 0x00000000fffff984 */ /* 0x000fe20000000800 */
[----:B------:R-:W-:Y:S01]  /*6aa0*/  @!PT LDS RZ, [RZ] ;  /* 0x00000000fffff984 */ /* 0x000fe20000000800 */
[----:B------:R2:W-:Y:S01]  /*6ab0*/  @!P2 LDGSTS.E.BYPASS.LTC128B.128 [R223+0xb800], [R4.64+0x80] ;  /* 0x0b80008004dfafae */ /* 0x0005e2000b901d52 */
[----:B------:R-:W-:Y:S02]  /*6ac0*/  ISETP.LT.OR P6, PT, R0, R229, P6 ;  /* 0x000000e50000720c */ /* 0x000fe400037c1670 */
[----:B------:R-:W-:Y:S01]  /*6ad0*/  IABS R2, R2 ;  /* 0x0000000200027213 */ /* 0x000fe20000000000 */
[----:B------:R-:W-:Y:S04]  /*6ae0*/  LDSM.16.M88.4 R24, [R208+0x8800] ;  /* 0x00880000d018783b */ /* 0x000fe80000000200 */
[----:B------:R-:W-:Y:S04]  /*6af0*/  LDSM.16.M88.4 R20, [R208+0x8000] ;  /* 0x00800000d014783b */ /* 0x000fe80000000200 */
[----:B------:R-:W-:Y:S04]  /*6b00*/  LDSM.16.M88.4 R32, [R222] ;  /* 0x00000000de20783b */ /* 0x000fe80000000200 */
[----:B------:R-:W3:Y:S04]  /*6b10*/  LDSM.16.M88.4 R12, [R210] ;  /* 0x00000000d20c783b */ /* 0x000ee80000000200 */
[----:B-1----:R-:W1:Y:S04]  /*6b20*/  LDSM.16.M88.4 R8, [R210+0x2000] ;  /* 0x00200000d208783b */ /* 0x002e680000000200 */
[----:B------:R-:W-:Y:S04]  /*6b30*/  LDSM.16.M88.4 R28, [R219] ;  /* 0x00000000db1c783b */ /* 0x000fe80000000200 */
[----:B--2---:R-:W2:Y:S04]  /*6b40*/  LDSM.16.M88.4 R4, [R212+0x2000] ;  /* 0x00200000d404783b */ /* 0x004ea80000000200 */
[----:B------:R-:W0:Y:S01]  /*6b50*/  LDGDEPBAR ;  /* 0x00000000000079af */ /* 0x000e220000000000 */
[----:B---3--:R-:W-:Y:S08]  /*6b60*/  HMMA.16816.F32 R184, R12, R20, RZ ;  /* 0x000000140cb8723c */ /* 0x008ff000000018ff */
[C---:B-1----:R-:W-:Y:S08]  /*6b70*/  HMMA.16816.F32 R180, R8.reuse, R26, RZ ;  /* 0x0000001a08b4723c */ /* 0x042ff000000018ff */
[C---:B------:R-:W-:Y:S08]  /*6b80*/  HMMA.16816.F32 R16, R8.reuse, R24, RZ ;  /* 0x000000180810723c */ /* 0x040ff000000018ff */
[C---:B------:R-:W-:Y:S08]  /*6b90*/  HMMA.16816.F32 R140, R8.reuse, R22, RZ ;  /* 0x00000016088c723c */ /* 0x040ff000000018ff */
[----:B------:R-:W-:Y:S01]  /*6ba0*/  HMMA.16816.F32 R176, R8, R20, RZ ;  /* 0x0000001408b0723c */ /* 0x000fe200000018ff */
[----:B------:R-:W1:Y:S07]  /*6bb0*/  LDSM.16.M88.4 R8, [R212] ;  /* 0x00000000d408783b */ /* 0x000e6e0000000200 */
[----:B--2---:R-:W-:Y:S08]  /*6bc0*/  HMMA.16816.F32 R204, R4, R34, R180 ;  /* 0x0000002204cc723c */ /* 0x004ff000000018b4 */
[C---:B------:R-:W-:Y:S08]  /*6bd0*/  HMMA.16816.F32 R180, R12.reuse, R22, RZ ;  /* 0x000000160cb4723c */ /* 0x040ff000000018ff */
[----:B------:R-:W-:Y:S08]  /*6be0*/  HMMA.16816.F32 R20, R12, R24, RZ ;  /* 0x000000180c14723c */ /* 0x000ff000000018ff */
[C---:B------:R-:W-:Y:S01]  /*6bf0*/  HMMA.16816.F32 R236, R4.reuse, R32, R16 ;  /* 0x0000002004ec723c */ /* 0x040fe20000001810 */
[----:B------:R-:W-:Y:S07]  /*6c00*/  LDSM.16.M88.4 R16, [R218+0x2000] ;  /* 0x00200000da10783b */ /* 0x000fee0000000200 */
[----:B------:R-:W-:Y:S01]  /*6c10*/  HMMA.16816.F32 R240, R4, R30, R140 ;  /* 0x0000001e04f0723c */ /* 0x000fe2000000188c */
[----:B------:R-:W2:Y:S07]  /*6c20*/  LDSM.16.M88.4 R140, [R217+0x8800] ;  /* 0x00880000d98c783b */ /* 0x000eae0000000200 */
[----:B------:R-:W-:Y:S01]  /*6c30*/  HMMA.16816.F32 R12, R12, R26, RZ ;  /* 0x0000001a0c0c723c */ /* 0x000fe200000018ff */
[----:B------:R-:W-:Y:S07]  /*6c40*/  LDSM.16.M88.4 R24, [R215+0x800] ;  /* 0x00080000d718783b */ /* 0x000fee0000000200 */
[-C--:B------:R-:W-:Y:S01]  /*6c50*/  HMMA.16816.F32 R196, R4, R28.reuse, R176 ;  /* 0x0000001c04c4723c */ /* 0x080fe200000018b0 */
[----:B------:R-:W3:Y:S04]  /*6c60*/  LDSM.16.M88.4 R176, [R217+0x8000] ;  /* 0x00800000d9b0783b */ /* 0x000ee80000000200 */
[----:B------:R-:W4:Y:S03]  /*6c70*/  LDSM.16.M88.4 R4, [R218] ;  /* 0x00000000da04783b */ /* 0x000f260000000200 */
[C---:B-1----:R-:W-:Y:S08]  /*6c80*/  HMMA.16816.F32 R192, R8.reuse, R28, R184 ;  /* 0x0000001c08c0723c */ /* 0x042ff000000018b8 */
[C---:B------:R-:W-:Y:S01]  /*6c90*/  HMMA.16816.F32 R200, R8.reuse, R32, R20 ;  /* 0x0000002008c8723c */ /* 0x040fe20000001814 */
[----:B------:R-:W-:Y:S07]  /*6ca0*/  LDSM.16.M88.4 R20, [R215] ;  /* 0x00000000d714783b */ /* 0x000fee0000000200 */
[C---:B------:R-:W-:Y:S08]  /*6cb0*/  HMMA.16816.F32 R188, R8.reuse, R30, R180 ;  /* 0x0000001e08bc723c */ /* 0x040ff000000018b4 */
[----:B------:R-:W-:Y:S01]  /*6cc0*/  HMMA.16816.F32 R184, R8, R34, R12 ;  /* 0x0000002208b8723c */ /* 0x000fe2000000180c */
[----:B------:R-:W1:Y:S04]  /*6cd0*/  LDSM.16.M88.4 R8, [R216+0x2000] ;  /* 0x00200000d808783b */ /* 0x000e680000000200 */
[----:B------:R-:W5:Y:S03]  /*6ce0*/  LDSM.16.M88.4 R12, [R216] ;  /* 0x00000000d80c783b */ /* 0x000f660000000200 */
        /* <DEDUP_REMOVED lines=8> */
[----:B------:R-:W-:Y:S07]  /*6d70*/  LDSM.16.M88.4 R4, [R210+0x6000] ;  /* 0x00600000d204783b */ /* 0x000fee0000000200 */
[C---:B-1----:R-:W-:Y:S01]  /*6d80*/  HMMA.16816.F32 R200, R8.reuse, R24, R28 ;  /* 0x0000001808c8723c */ /* 0x042fe2000000181c */
[----:B------:R-:W1:Y:S07]  /*6d90*/  LDSM.16.M88.4 R28, [R208+0x9000] ;  /* 0x00900000d01c783b */ /* 0x000e6e0000000200 */
[C---:B------:R-:W-:Y:S08]  /*6da0*/  HMMA.16816.F32 R236, R8.reuse, R20, R180 ;  /* 0x0000001408ec723c */ /* 0x040ff000000018b4 */
[C---:B------:R-:W-:Y:S01]  /*6db0*/  HMMA.16816.F32 R204, R8.reuse, R22, R32 ;  /* 0x0000001608cc723c */ /* 0x040fe20000001820 */
[----:B------:R-:W-:Y:S07]  /*6dc0*/  LDSM.16.M88.4 R32, [R221] ;  /* 0x00000000dd20783b */ /* 0x000fee0000000200 */
[----:B------:R-:W-:Y:S01]  /*6dd0*/  HMMA.16816.F32 R180, R8, R26, R16 ;  /* 0x0000001a08b4723c */ /* 0x000fe20000001810 */
[----:B------:R-:W2:Y:S04]  /*6de0*/  LDSM.16.M88.4 R16, [R208+0x9800] ;  /* 0x00980000d010783b */ /* 0x000ea80000000200 */
[----:B------:R-:W3:Y:S03]  /*6df0*/  LDSM.16.M88.4 R8, [R210+0x4000] ;  /* 0x00400000d208783b */ /* 0x000ee60000000200 */
[C---:B-----5:R-:W-:Y:S08]  /*6e00*/  HMMA.16816.F32 R184, R12.reuse, R22, R176 ;  /* 0x000000160cb8723c */ /* 0x060ff000000018b0 */
[C---:B------:R-:W-:Y:S01]  /*6e10*/  HMMA.16816.F32 R188, R12.reuse, R20, R196 ;  /* 0x000000140cbc723c */ /* 0x040fe200000018c4 */
[----:B------:R-:W-:Y:S07]  /*6e20*/  LDSM.16.M88.4 R20, [R220] ;  /* 0x00000000dc14783b */ /* 0x000fee0000000200 */
[C---:B------:R-:W-:Y:S08]  /*6e30*/  HMMA.16816.F32 R176, R12.reuse, R24, R192 ;  /* 0x000000180cb0723c */ /* 0x040ff000000018c0 */
[----:B------:R-:W-:Y:S01]  /*6e40*/  HMMA.16816.F32 R140, R12, R26, R140 ;  /* 0x0000001a0c8c723c */ /* 0x000fe2000000188c */
[----:B------:R-:W4:Y:S07]  /*6e50*/  LDSM.16.M88.4 R12, [R212+0x6000] ;  /* 0x00600000d40c783b */ /* 0x000f2e0000000200 */
[C---:B-1----:R-:W-:Y:S08]  /*6e60*/  HMMA.16816.F32 R24, R4.reuse, R28, R236 ;  /* 0x0000001c0418723c */ /* 0x042ff000000018ec */
[C---:B------:R-:W-:Y:S08]  /*6e70*/  HMMA.16816.F32 R192, R4.reuse, R30, R204 ;  /* 0x0000001e04c0723c */ /* 0x040ff000000018cc */
[----:B--2---:R-:W-:Y:S08]  /*6e80*/  HMMA.16816.F32 R236, R4, R16, R200 ;  /* 0x0000001004ec723c */ /* 0x004ff000000018c8 */
[----:B---3--:R-:W-:Y:S08]  /*6e90*/  HMMA.16816.F32 R204, R8, R30, R184 ;  /* 0x0000001e08cc723c */ /* 0x008ff000000018b8 */
[----:B------:R-:W-:Y:S01]  /*6ea0*/  HMMA.16816.F32 R200, R4, R18, R180 ;  /* 0x0000001204c8723c */ /* 0x000fe200000018b4 */
[----:B------:R-:W-:Y:S07]  /*6eb0*/  LDSM.16.M88.4 R4, [R218+0x6000] ;  /* 0x00600000da04783b */ /* 0x000fee0000000200 */
[C---:B------:R-:W-:Y:S01]  /*6ec0*/  HMMA.16816.F32 R188, R8.reuse, R28, R188 ;  /* 0x0000001c08bc723c */ /* 0x040fe200000018bc */
[----:B------:R-:W-:Y:S07]  /*6ed0*/  LDSM.16.M88.4 R28, [R217+0x9800] ;  /* 0x00980000d91c783b */ /* 0x000fee0000000200 */
[C---:B------:R-:W-:Y:S08]  /*6ee0*/  HMMA.16816.F32 R196, R8.reuse, R16, R176 ;  /* 0x0000001008c4723c */ /* 0x040ff000000018b0 */
[----:B------:R-:W-:Y:S01]  /*6ef0*/  HMMA.16816.F32 R184, R8, R18, R140 ;  /* 0x0000001208b8723c */ /* 0x000fe2000000188c */
[----:B------:R-:W1:Y:S07]  /*6f00*/  LDSM.16.M88.4 R8, [R212+0x4000] ;  /* 0x00400000d408783b */ /* 0x000e6e0000000200 */
[C---:B----4-:R-:W-:Y:S01]  /*6f10*/  HMMA.16816.F32 R140, R12.reuse, R32, R24 ;  /* 0x000000200c8c723c */ /* 0x050fe20000001818 */
[----:B------:R-:W2:Y:S07]  /*6f20*/  LDSM.16.M88.4 R24, [R217+0x9000] ;  /* 0x00900000d918783b */ /* 0x000eae0000000200 */
        /* <DEDUP_REMOVED lines=10> */
[----:B------:R-:W1:Y:S07]  /*6fd0*/  LDSM.16.M88.4 R16, [R215+0x1000] ;  /* 0x00100000d710783b */ /* 0x000e6e0000000200 */
[C---:B------:R-:W-:Y:S08]  /*6fe0*/  HMMA.16816.F32 R184, R4.reuse, R24, R140 ;  /* 0x0000001804b8723c */ /* 0x040ff0000000188c */
[C---:B------:R-:W-:Y:S08]  /*6ff0*/  HMMA.16816.F32 R204, R4.reuse, R28, R180 ;  /* 0x0000001c04cc723c */ /* 0x040ff000000018b4 */
[----:B------:R-:W-:Y:S01]  /*7000*/  HMMA.16816.F32 R236, R4, R30, R176 ;  /* 0x0000001e04ec723c */ /* 0x000fe200000018b0 */
[----:B------:R-:W2:Y:S07]  /*7010*/  LDSM.16.M88.4 R4, [R216+0x6000] ;  /* 0x00600000d804783b */ /* 0x000eae0000000200 */
[C---:B---3--:R-:W-:Y:S01]  /*7020*/  HMMA.16816.F32 R20, R12.reuse, R24, R188 ;  /* 0x000000180c14723c */ /* 0x048fe200000018bc */
[----:B------:R3:W4:Y:S07]  /*7030*/  I2F R24, R3 ;  /* 0x0000000300187306 */ /* 0x00072e0000201400 */
[C---:B------:R-:W-:Y:S08]  /*7040*/  HMMA.16816.F32 R32, R12.reuse, R26, R32 ;  /* 0x0000001a0c20723c */ /* 0x040ff00000001820 */
[----:B------:R-:W-:Y:S01]  /*7050*/  HMMA.16816.F32 R192, R12, R28, R192 ;  /* 0x0000001c0cc0723c */ /* 0x000fe200000018c0 */
[----:B---3--:R-:W-:-:S05]  /*7060*/  IMAD.IADD R3, R224, 0x1, -R0 ;  /* 0x00000001e0037824 */ /* 0x008fca00078e0a00 */
[----:B------:R-:W-:Y:S02]  /*7070*/  IABS R3, R3 ;  /* 0x0000000300037213 */ /* 0x000fe40000000000 */
[----:B-1----:R-:W-:Y:S01]  /*7080*/  HMMA.16816.F32 R140, R8, R16, R20 ;  /* 0x00000010088c723c */ /* 0x002fe20000001814 */
[----:B------:R1:W3:Y:S07]  /*7090*/  I2F R20, R2 ;  /* 0x0000000200147306 */ /* 0x0002ee0000201400 */
[----:B------:R-:W-:Y:S08]  /*70a0*/  HMMA.16816.F32 R200, R12, R30, R200 ;  /* 0x0000001e0cc8723c */ /* 0x000ff000000018c8 */
[----:B--2---:R-:W-:Y:S01]  /*70b0*/  HMMA.16816.F32 R176, R4, R16, R184 ;  /* 0x0000001004b0723c */ /* 0x004fe200000018b8 */
[----:B-1----:R-:W-:Y:S01]  /*70c0*/  IMAD.IADD R2, R231, 0x1, -R0 ;  /* 0x00000001e7027824 */ /* 0x002fe200078e0a00 */
[----:B------:R-:W1:Y:S04]  /*70d0*/  I2F R16, R3 ;  /* 0x0000000300107306 */ /* 0x000e680000201400 */
[----:B------:R-:W-:-:S02]  /*70e0*/  IABS R2, R2 ;  /* 0x0000000200027213 */ /* 0x000fc40000000000 */
[----:B------:R-:W-:Y:S01]  /*70f0*/  HMMA.16816.F32 R196, R4, R18, R196 ;  /* 0x0000001204c4723c */ /* 0x000fe200000018c4 */
[----:B----4-:R-:W-:Y:S01]  /*7100*/  FFMA.FTZ R14, R24, -UR16, R140 ;  /* 0x80000010180e7c23 */ /* 0x010fe2000801008c */
[----:B------:R2:W4:Y:S01]  /*7110*/  I2F R12, R2 ;  /* 0x00000002000c7306 */ /* 0x0005220000201400 */
[----:B---3--:R-:W-:-:S03]  /*7120*/  FFMA.FTZ R17, R20, -UR16, R142 ;  /* 0x8000001014117c23 */ /* 0x008fc6000801008e */
[----:B------:R-:W-:Y:S02]  /*7130*/  FSEL R185, R14, -INF , !P0 ;  /* 0xff8000000eb97808 */ /* 0x000fe40004000000 */
[----:B------:R-:W-:Y:S01]  /*7140*/  HMMA.16816.F32 R180, R8, R18, R32 ;  /* 0x0000001208b4723c */ /* 0x000fe20000001820 */
[----:B------:R-:W-:Y:S02]  /*7150*/  FSEL R188, R17, -INF , !P6 ;  /* 0xff80000011bc7808 */ /* 0x000fe40007000000 */
[----:B------:R-:W-:-:S04]  /*7160*/  ISETP.GE.AND P6, PT, R0, R233, PT ;  /* 0x000000e90000720c */ /* 0x000fc80003fc6270 */
[----:B------:R-:W-:Y:S01]  /*7170*/  ISETP.LT.OR P6, PT, R0, R228, P6 ;  /* 0x000000e40000720c */ /* 0x000fe200037c1670 */
[----:B-1----:R-:W-:Y:S01]  /*7180*/  FFMA.FTZ R18, R16, -UR16, R176 ;  /* 0x8000001010127c23 */ /* 0x002fe200080100b0 */
[----:B--2---:R-:W-:Y:S01]  /*7190*/  IADD3 R2, R0, 0x1, RZ ;  /* 0x0000000100027810 */ /* 0x004fe20007ffe0ff */
[----:B----4-:R-:W-:-:S03]  /*71a0*/  FFMA.FTZ R19, R12, -UR16, R178 ;  /* 0x800000100c137c23 */ /* 0x010fc600080100b2 */
[----:B------:R-:W-:Y:S01]  /*71b0*/  FSEL R187, R18, -INF , !P6 ;  /* 0xff80000012bb7808 */ /* 0x000fe20007000000 */
[--C-:B------:R-:W-:Y:S01]  /*71c0*/  IMAD.IADD R3, R226, 0x1, -R2.reuse ;  /* 0x00000001e2037824 */ /* 0x100fe200078e0a02 */
[C---:B------:R-:W-:Y:S01]  /*71d0*/  ISETP.GE.AND P5, PT, R2.reuse, R235, PT ;  /* 0x000000eb0200720c */ /* 0x040fe20003fa6270 */
[--C-:B------:R-:W-:Y:S01]  /*71e0*/  IMAD.IADD R13, R225, 0x1, -R2.reuse ;  /* 0x00000001e10d7824 */ /* 0x100fe200078e0a02 */
[C---:B------:R-:W-:Y:S02]  /*71f0*/  ISETP.GE.AND P4, PT, R2.reuse, R234, PT ;  /* 0x000000ea0200720c */ /* 0x040fe40003f86270 */
[----:B------:R-:W-:Y:S02]  /*7200*/  IABS R3, R3 ;  /* 0x0000000300037213 */ /* 0x000fe40000000000 */
[C---:B------:R-:W-:Y:S02]  /*7210*/  ISETP.GE.AND P1, PT, R2.reuse, R233, PT ;  /* 0x000000e90200720c */ /* 0x040fe40003f26270 */
[----:B------:R-:W-:Y:S01]  /*7220*/  ISETP.GE.AND P0, PT, R2, R232, PT ;  /* 0x000000e80200720c */ /* 0x000fe20003f06270 */
[----:B------:R-:W-:Y:S01]  /*7230*/  IMAD.MOV.U32 R12, RZ, RZ, R3 ;  /* 0x000000ffff0c7224 */ /* 0x000fe200078e0003 */
[----:B------:R-:W-:Y:S01]  /*7240*/  IABS R3, R13 ;  /* 0x0000000d00037213 */ /* 0x000fe20000000000 */
[----:B------:R-:W-:Y:S01]  /*7250*/  IMAD.IADD R13, R224, 0x1, -R2 ;  /* 0x00000001e00d7824 */ /* 0x000fe200078e0a02 */
[C---:B------:R-:W-:Y:S01]  /*7260*/  ISETP.LT.OR P5, PT, R2.reuse, R230, P5 ;  /* 0x000000e60200720c */ /* 0x040fe20002fa1670 */
[----:B------:R1:W2:Y:S01]  /*7270*/  I2F R15, R12 ;  /* 0x0000000c000f7306 */ /* 0x0002a20000201400 */
[----:B------:R-:W-:-:S02]  /*7280*/  ISETP.LT.OR P4, PT, R2, R229, P4 ;  /* 0x000000e50200720c */ /* 0x000fc40002781670 */
[C---:B------:R-:W-:Y:S02]  /*7290*/  ISETP.LT.OR P1, PT, R2.reuse, R228, P1 ;  /* 0x000000e40200720c */ /* 0x040fe40000f21670 */
[----:B------:R-:W-:Y:S02]  /*72a0*/  ISETP.LT.OR P0, PT, R2, R227, P0 ;  /* 0x000000e30200720c */ /* 0x000fe40000701670 */
[----:B------:R-:W-:-:S04]  /*72b0*/  ISETP.GE.AND P6, PT, R0, R232, PT ;  /* 0x000000e80000720c */ /* 0x000fc80003fc6270 */
[----:B------:R-:W-:-:S04]  /*72c0*/  ISETP.LT.OR P6, PT, R0, R227, P6 ;  /* 0x000000e30000720c */ /* 0x000fc800037c1670 */
[----:B------:R-:W-:Y:S01]  /*72d0*/  FSEL R186, R19, -INF , !P6 ;  /* 0xff80000013ba7808 */ /* 0x000fe20007000000 */
[----:B-1----:R-:W-:Y:S01]  /*72e0*/  IMAD.MOV.U32 R12, RZ, RZ, R3 ;  /* 0x000000ffff0c7224 */ /* 0x002fe200078e0003 */
[----:B------:R-:W-:Y:S01]  /*72f0*/  IABS R3, R13 ;  /* 0x0000000d00037213 */ /* 0x000fe20000000000 */
[----:B--2---:R-:W-:Y:S02]  /*7300*/  FFMA.FTZ R16, R15, -UR16, R141 ;  /* 0x800000100f107c23 */ /* 0x004fe4000801008d */
[----:B------:R1:W2:Y:S03]  /*7310*/  I2F R14, R12 ;  /* 0x0000000c000e7306 */ /* 0x0002a60000201400 */
[----:B------:R-:W-:-:S05]  /*7320*/  FSEL R133, R16, -INF , !P5 ;  /* 0xff80000010857808 */ /* 0x000fca0006800000 */
[----:B------:R3:W4:Y:S01]  /*7330*/  I2F R13, R3 ;  /* 0x00000003000d7306 */ /* 0x0007220000201400 */
[----:B-1----:R-:W-:Y:S01]  /*7340*/  IMAD.IADD R12, R231, 0x1, -R2 ;  /* 0x00000001e70c7824 */ /* 0x002fe200078e0a02 */
[----:B------:R-:W-:Y:S01]  /*7350*/  IADD3 R2, R0, 0x8, RZ ;  /* 0x0000000800027810 */ /* 0x000fe20007ffe0ff */
[----:B--2---:R-:W-:-:S03]  /*7360*/  FFMA.FTZ R15, R14, -UR16, R143 ;  /* 0x800000100e0f7c23 */ /* 0x004fc6000801008f */
[----:B------:R-:W-:Y:S01]  /*7370*/  IABS R12, R12 ;  /* 0x0000000c000c7213 */ /* 0x000fe20000000000 */
[--C-:B------:R-:W-:Y:S01]  /*7380*/  IMAD.IADD R14, R224, 0x1, -R2.reuse ;  /* 0x00000001e00e7824 */ /* 0x100fe200078e0a02 */
[----:B------:R-:W-:Y:S01]  /*7390*/  FSEL R139, R15, -INF , !P4 ;  /* 0xff8000000f8b7808 */ /* 0x000fe20006000000 */
[--C-:B---3--:R-:W-:Y:S01]  /*73a0*/  IMAD.IADD R3, R226, 0x1, -R2.reuse ;  /* 0x00000001e2037824 */ /* 0x108fe200078e0a02 */
[----:B------:R1:W2:Y:S01]  /*73b0*/  I2F R23, R12 ;  /* 0x0000000c00177306 */ /* 0x0002a20000201400 */
[----:B----4-:R-:W-:Y:S01]  /*73c0*/  FFMA.FTZ R18, R13, -UR16, R177 ;  /* 0x800000100d127c23 */ /* 0x010fe200080100b1 */
[----:B------:R-:W-:Y:S01]  /*73d0*/  ISETP.GE.AND P6, PT, R2, R235, PT ;  /* 0x000000eb0200720c */ /* 0x000fe20003fc6270 */
[----:B------:R-:W-:Y:S01]  /*73e0*/  IMAD.IADD R17, R231, 0x1, -R2 ;  /* 0x00000001e7117824 */ /* 0x000fe200078e0a02 */
[----:B------:R-:W-:Y:S02]  /*73f0*/  IABS R3, R3 ;  /* 0x0000000300037213 */ /* 0x000fe40000000000 */
[----:B------:R-:W-:-:S02]  /*7400*/  FSEL R184, R18, -INF , !P1 ;  /* 0xff80000012b87808 */ /* 0x000fc40004800000 */
[----:B------:R-:W3:Y:S01]  /*7410*/  I2F R20, R3 ;  /* 0x0000000300147306 */ /* 0x000ee20000201400 */
[C---:B------:R-:W-:Y:S02]  /*7420*/  ISETP.GE.AND P5, PT, R2.reuse, R234, PT ;  /* 0x000000ea0200720c */ /* 0x040fe40003fa6270 */
[C---:B------:R-:W-:Y:S02]  /*7430*/  ISETP.GE.AND P4, PT, R2.reuse, R233, PT ;  /* 0x000000e90200720c */ /* 0x040fe40003f86270 */
[C---:B------:R-:W-:Y:S02]  /*7440*/  ISETP.GE.AND P1, PT, R2.reuse, R232, PT ;  /* 0x000000e80200720c */ /* 0x040fe40003f26270 */
[C---:B------:R-:W-:Y:S01]  /*7450*/  ISETP.LT.OR P6, PT, R2.reuse, R230, P6 ;  /* 0x000000e60200720c */ /* 0x040fe200037c1670 */
[----:B-1----:R-:W-:Y:S01]  /*7460*/  IMAD.IADD R12, R225, 0x1, -R2 ;  /* 0x00000001e10c7824 */ /* 0x002fe200078e0a02 */
[C---:B------:R-:W-:Y:S01]  /*7470*/  ISETP.LT.OR P5, PT, R2.reuse, R229, P5 ;  /* 0x000000e50200720c */ /* 0x040fe20002fa1670 */
[----:B--2---:R-:W-:Y:S01]  /*7480*/  FFMA.FTZ R19, R23, -UR16, R179 ;  /* 0x8000001017137c23 */ /* 0x004fe200080100b3 */
[----:B------:R-:W-:-:S02]  /*7490*/  ISETP.LT.OR P4, PT, R2, R228, P4 ;  /* 0x000000e40200720c */ /* 0x000fc40002781670 */
[----:B------:R-:W-:Y:S02]  /*74a0*/  IABS R12, R12 ;  /* 0x0000000c000c7213 */ /* 0x000fe40000000000 */
[----:B------:R-:W-:Y:S01]  /*74b0*/  ISETP.LT.OR P1, PT, R2, R227, P1 ;  /* 0x000000e30200720c */ /* 0x000fe20000f21670 */
[----:B---3--:R-:W-:Y:S01]  /*74c0*/  FFMA.FTZ R20, R20, -UR16, R180 ;  /* 0x8000001014147c23 */ /* 0x008fe200080100b4 */
[----:B------:R-:W-:Y:S01]  /*74d0*/  IADD3 R3, R0, 0x9, RZ ;  /* 0x0000000900037810 */ /* 0x000fe20007ffe0ff */
[----:B------:R-:W-:Y:S01]  /*74e0*/  IMAD.MOV.U32 R13, RZ, RZ, R12 ;  /* 0x000000ffff0d7224 */ /* 0x000fe200078e000c */
[----:B------:R-:W-:Y:S02]  /*74f0*/  IABS R12, R14 ;  /* 0x0000000e000c7213 */ /* 0x000fe40000000000 */
[----:B------:R-:W-:Y:S01]  /*7500*/  FSEL R30, R20, -INF , !P6 ;  /* 0xff800000141e7808 */ /* 0x000fe20007000000 */
[----:B------:R1:W2:Y:S01]  /*7510*/  I2F R22, R13 ;  /* 0x0000000d00167306 */ /* 0x0002a20000201400 */
[----:B------:R-:W-:Y:S01]  /*7520*/  IMAD.IADD R18, R226, 0x1, -R3 ;  /* 0x00000001e2127824 */ /* 0x000fe200078e0a03 */
[----:B------:R-:W-:Y:S01]  /*7530*/  FSEL R138, R19, -INF , !P0 ;  /* 0xff800000138a7808 */ /* 0x000fe20004000000 */
[----:B------:R-:W-:Y:S01]  /*7540*/  IMAD.MOV.U32 R16, RZ, RZ, R12 ;  /* 0x000000ffff107224 */ /* 0x000fe200078e000c */
[----:B------:R-:W-:-:S02]  /*7550*/  ISETP.GE.AND P0, PT, R3, R235, PT ;  /* 0x000000eb0300720c */ /* 0x000fc40003f06270 */
[----:B------:R-:W-:Y:S01]  /*7560*/  IABS R2, R18 ;  /* 0x0000001200027213 */ /* 0x000fe20000000000 */
[----:B------:R-:W-:Y:S01]  /*7570*/  IMAD.IADD R18, R224, 0x1, -R3 ;  /* 0x00000001e0127824 */ /* 0x000fe200078e0a03 */
[----:B------:R3:W4:Y:S01]  /*7580*/  I2F R21, R16 ;  /* 0x0000001000157306 */ /* 0x0007220000201400 */
[C---:B------:R-:W-:Y:S02]  /*7590*/  ISETP.GE.AND P6, PT, R3.reuse, R234, PT ;  /* 0x000000ea0300720c */ /* 0x040fe40003fc6270 */
[C---:B------:R-:W-:Y:S02]  /*75a0*/  ISETP.LT.OR P0, PT, R3.reuse, R230, P0 ;  /* 0x000000e60300720c */ /* 0x040fe40000701670 */
[----:B------:R-:W-:Y:S01]  /*75b0*/  ISETP.LT.OR P6, PT, R3, R229, P6 ;  /* 0x000000e50300720c */ /* 0x000fe200037c1670 */
[----:B-1----:R-:W1:Y:S01]  /*75c0*/  LDSM.16.M88.4 R12, [R215+0x1800] ;  /* 0x00180000d70c783b */ /* 0x002e620000000200 */
[----:B--2---:R-:W-:Y:S01]  /*75d0*/  FFMA.FTZ R22, R22, -UR16, R182 ;  /* 0x8000001016167c23 */ /* 0x004fe200080100b6 */
[----:B------:R-:W-:-:S04]  /*75e0*/  DEPBAR.LE SB0, 0x0 ;  /* 0x000080000000791a */ /* 0x000fc80000000000 */
[----:B------:R-:W-:Y:S02]  /*75f0*/  FSEL R31, R22, -INF , !P5 ;  /* 0xff800000161f7808 */ /* 0x000fe40006800000 */
[----:B---3--:R-:W-:Y:S01]  /*7600*/  IABS R16, R17 ;  /* 0x0000001100107213 */ /* 0x008fe20000000000 */
[----:B------:R-:W-:Y:S01]  /*7610*/  IMAD.MOV.U32 R17, RZ, RZ, R2 ;  /* 0x000000ffff117224 */ /* 0x000fe200078e0002 */
[----:B------:R-:W-:Y:S01]  /*7620*/  IADD3 R2, R0, 0x10, RZ ;  /* 0x0000001000027810 */ /* 0x000fe20007ffe0ff */
[----:B----4-:R-:W-:Y:S01]  /*7630*/  FFMA.FTZ R21, R21, -UR16, R196 ;  /* 0x8000001015157c23 */ /* 0x010fe200080100c4 */
[----:B------:R2:W-:Y:S01]  /*7640*/  I2F R25, R16 ;  /* 0x0000001000197306 */ /* 0x0005e20000201400 */
[----:B------:R-:W-:Y:S02]  /*7650*/  ISETP.GE.AND P5, PT, R3, R233, PT ;  /* 0x000000e90300720c */ /* 0x000fe40003fa6270 */
[----:B------:R-:W-:Y:S01]  /*7660*/  IMAD.IADD R19, R226, 0x1, -R2 ;  /* 0x00000001e2137824 */ /* 0x000fe200078e0a02 */
[----:B------:R-:W-:Y:S01]  /*7670*/  FSEL R132, R21, -INF , !P4 ;  /* 0xff80000015847808 */ /* 0x000fe20006000000 */
[----:B------:R-:W-:Y:S01]  /*7680*/  BAR.SYNC.DEFER_BLOCKING 0x0 ;  /* 0x0000000000007b1d */ /* 0x000fe20000010000 */
[----:B------:R-:W-:-:S02]  /*7690*/  ISETP.GE.AND P4, PT, R3, R232, PT ;  /* 0x000000e80300720c */ /* 0x000fc40003f86270 */
[C---:B------:R-:W-:Y:S02]  /*76a0*/  ISETP.LT.OR P5, PT, R3.reuse, R228, P5 ;  /* 0x000000e40300720c */ /* 0x040fe40002fa1670 */
[----:B------:R-:W-:Y:S01]  /*76b0*/  ISETP.LT.OR P4, PT, R3, R227, P4 ;  /* 0x000000e30300720c */ /* 0x000fe20002781670 */
[----:B------:R3:W4:Y:S01]  /*76c0*/  I2F R24, R17 ;  /* 0x0000001100187306 */ /* 0x0007220000201400 */
[----:B--2---:R-:W-:-:S05]  /*76d0*/  IMAD.IADD R16, R225, 0x1, -R3 ;  /* 0x00000001e1107824 */ /* 0x004fca00078e0a03 */
[----:B------:R-:W-:-:S05]  /*76e0*/  IABS R16, R16 ;  /* 0x0000001000107213 */ /* 0x000fca0000000000 */
[----:B---3--:R-:W-:Y:S01]  /*76f0*/  IMAD.MOV.U32 R17, RZ, RZ, R16 ;  /* 0x000000ffff117224 */ /* 0x008fe200078e0010 */
[----:B------:R-:W-:Y:S01]  /*7700*/  IABS R16, R18 ;  /* 0x0000001200107213 */ /* 0x000fe20000000000 */
[----:B------:R-:W-:Y:S01]  /*7710*/  IMAD.IADD R18, R231, 0x1, -R3 ;  /* 0x00000001e7127824 */ /* 0x000fe200078e0a03 */
[----:B-1----:R-:W-:Y:S01]  /*7720*/  HMMA.16816.F32 R32, R8, R12, R192 ;  /* 0x0000000c0820723c */ /* 0x002fe200000018c0 */
[----:B------:R1:W2:Y:S01]  /*7730*/  I2F R23, R17 ;  /* 0x0000001100177306 */ /* 0x0002a20000201400 */
[----:B------:R-:W-:-:S06]  /*7740*/  IMAD.IADD R3, R225, 0x1, -R2 ;  /* 0x00000001e1037824 */ /* 0x000fcc00078e0a02 */
[C---:B------:R-:W-:Y:S07]  /*7750*/  HMMA.16816.F32 R140, R4.reuse, R12, R204 ;  /* 0x0000000c048c723c */ /* 0x040fee00000018cc */
[----:B------:R-:W-:Y:S01]  /*7760*/  IABS R12, R3 ;  /* 0x00000003000c7213 */ /* 0x000fe20000000000 */
[----:B------:R-:W-:Y:S01]  /*7770*/  HMMA.16816.F32 R176, R4, R14, R236 ;  /* 0x0000000e04b0723c */ /* 0x000fe200000018ec */
[----:B-1----:R-:W-:Y:S01]  /*7780*/  IMAD.MOV.U32 R17, RZ, RZ, R16 ;  /* 0x000000ffff117224 */ /* 0x002fe200078e0010 */
[----:B------:R-:W-:Y:S01]  /*7790*/  IABS R16, R18 ;  /* 0x0000001200107213 */ /* 0x000fe20000000000 */
[----:B----4-:R-:W-:Y:S01]  /*77a0*/  FFMA.FTZ R18, R24, -UR16, R181 ;  /* 0x8000001018127c23 */ /* 0x010fe200080100b5 */
[----:B------:R-:W-:Y:S01]  /*77b0*/  IADD3 R3, R0, 0x11, RZ ;  /* 0x0000001100037810 */ /* 0x000fe20007ffe0ff */
[----:B------:R1:W3:Y:S01]  /*77c0*/  I2F R20, R17 ;  /* 0x0000001100147306 */ /* 0x0002e20000201400 */
[----:B--2---:R-:W-:-:S03]  /*77d0*/  FFMA.FTZ R21, R23, -UR16, R183 ;  /* 0x8000001017157c23 */ /* 0x004fc600080100b7 */
[----:B------:R-:W-:Y:S02]  /*77e0*/  IMAD.IADD R4, R224, 0x1, -R3 ;  /* 0x00000001e0047824 */ /* 0x000fe400078e0a03 */
[----:B------:R-:W-:Y:S02]  /*77f0*/  FSEL R27, R21, -INF , !P6 ;  /* 0xff800000151b7808 */ /* 0x000fe40007000000 */
[C---:B------:R-:W-:Y:S02]  /*7800*/  ISETP.GE.AND P6, PT, R2.reuse, R233, PT ;  /* 0x000000e90200720c */ /* 0x040fe40003fc6270 */
[----:B------:R-:W-:Y:S02]  /*7810*/  IABS R4, R4 ;  /* 0x0000000400047213 */ /* 0x000fe40000000000 */
[----:B------:R-:W-:Y:S01]  /*7820*/  ISETP.LT.OR P6, PT, R2, R228, P6 ;  /* 0x000000e40200720c */ /* 0x000fe200037c1670 */
[----:B-1----:R-:W-:Y:S01]  /*7830*/  IMAD.MOV.U32 R17, RZ, RZ, R16 ;  /* 0x000000ffff117224 */ /* 0x002fe200078e0010 */
[----:B------:R-:W-:Y:S01]  /*7840*/  IABS R16, R19 ;  /* 0x0000001300107213 */ /* 0x000fe20000000000 */
[----:B---3--:R-:W-:-:S02]  /*7850*/  FFMA.FTZ R19, R20, -UR16, R197 ;  /* 0x8000001014137c23 */ /* 0x008fc400080100c5 */
[----:B------:R1:W2:Y:S02]  /*7860*/  I2F R26, R17 ;  /* 0x00000011001a7306 */ /* 0x0002a40000201400 */
[----:B------:R-:W-:Y:S01]  /*7870*/  IMAD.MOV.U32 R13, RZ, RZ, R16 ;  /* 0x000000ffff0d7224 */ /* 0x000fe200078e0010 */
[----:B------:R-:W-:Y:S01]  /*7880*/  FSEL R28, R19, -INF , !P5 ;  /* 0xff800000131c7808 */ /* 0x000fe20006800000 */
[----:B------:R-:W-:Y:S01]  /*7890*/  IMAD.IADD R16, R224, 0x1, -R2 ;  /* 0x00000001e0107824 */ /* 0x000fe200078e0a02 */
[----:B------:R-:W-:-:S03]  /*78a0*/  ISETP.GE.AND P5, PT, R2, R232, PT ;  /* 0x000000e80200720c */ /* 0x000fc60003fa6270 */
[----:B------:R3:W4:Y:S01]  /*78b0*/  I2F R22, R13 ;  /* 0x0000000d00167306 */ /* 0x0007220000201400 */
[----:B------:R-:W-:Y:S01]  /*78c0*/  ISETP.LT.OR P5, PT, R2, R227, P5 ;  /* 0x000000e30200720c */ /* 0x000fe20002fa1670 */
[----:B-1----:R-:W-:Y:S01]  /*78d0*/  FFMA.FTZ R17, R25, -UR16, R198 ;  /* 0x8000001019117c23 */ /* 0x002fe200080100c6 */
[----:B------:R-:W-:Y:S01]  /*78e0*/  FSEL R25, R18, -INF , !P0 ;  /* 0xff80000012197808 */ /* 0x000fe20004000000 */
[----:B--2---:R-:W-:Y:S01]  /*78f0*/  FFMA.FTZ R6, R26, -UR16, R199 ;  /* 0x800000101a067c23 */ /* 0x004fe200080100c7 */
[C---:B------:R-:W-:Y:S02]  /*7900*/  ISETP.GE.AND P0, PT, R2.reuse, R234, PT ;  /* 0x000000ea0200720c */ /* 0x040fe40003f06270 */
[----:B------:R-:W-:Y:S02]  /*7910*/  FSEL R29, R17, -INF , !P1 ;  /* 0xff800000111d7808 */ /* 0x000fe40004800000 */
[C---:B------:R-:W-:Y:S01]  /*7920*/  ISETP.GE.AND P1, PT, R2.reuse, R235, PT ;  /* 0x000000eb0200720c */ /* 0x040fe20003f26270 */
[----:B---3--:R-:W-:Y:S01]  /*7930*/  IMAD.MOV.U32 R13, RZ, RZ, R12 ;  /* 0x000000ffff0d7224 */ /* 0x008fe200078e000c */
[----:B------:R-:W-:Y:S01]  /*7940*/  IABS R12, R16 ;  /* 0x00000010000c7213 */ /* 0x000fe20000000000 */
[----:B------:R-:W-:Y:S01]  /*7950*/  IMAD.IADD R16, R231, 0x1, -R2 ;  /* 0x00000001e7107824 */ /* 0x000fe200078e0a02 */
[C---:B------:R-:W-:Y:S01]  /*7960*/  ISETP.LT.OR P1, PT, R2.reuse, R230, P1 ;  /* 0x000000e60200720c */ /* 0x040fe20000f21670 */
[----:B------:R1:W-:Y:S01]  /*7970*/  I2F R20, R13 ;  /* 0x0000000d00147306 */ /* 0x0003e20000201400 */
[----:B------:R-:W-:Y:S01]  /*7980*/  ISETP.LT.OR P0, PT, R2, R229, P0 ;  /* 0x000000e50200720c */ /* 0x000fe20000701670 */
[--C-:B------:R-:W-:Y:S01]  /*7990*/  IMAD.IADD R2, R225, 0x1, -R3.reuse ;  /* 0x00000001e1027824 */ /* 0x100fe200078e0a03 */
[----:B------:R-:W-:Y:S01]  /*79a0*/  FSEL R26, R6, -INF , !P4 ;  /* 0xff800000061a7808 */ /* 0x000fe20006000000 */
[----:B------:R-:W-:Y:S01]  /*79b0*/  IMAD.IADD R6, R231, 0x1, -R3 ;  /* 0x00000001e7067824 */ /* 0x000fe200078e0a03 */
[----:B------:R-:W-:Y:S01]  /*79c0*/  ISETP.GE.AND P4, PT, R3, R235, PT ;  /* 0x000000eb0300720c */ /* 0x000fe20003f86270 */
[----:B----4-:R-:W-:Y:S01]  /*79d0*/  FFMA.FTZ R7, R22, -UR16, R32 ;  /* 0x8000001016077c23 */ /* 0x010fe20008010020 */
[----:B------:R-:W-:-:S02]  /*79e0*/  IABS R2, R2 ;  /* 0x0000000200027213 */ /* 0x000fc40000000000 */
[----:B------:R-:W-:Y:S02]  /*79f0*/  ISETP.LT.OR P4, PT, R3, R230, P4 ;  /* 0x000000e60300720c */ /* 0x000fe40002781670 */
[----:B------:R-:W-:Y:S01]  /*7a00*/  FSEL R182, R7, -INF , !P1 ;  /* 0xff80000007b67808 */ /* 0x000fe20004800000 */
[----:B------:R-:W-:Y:S01]  /*7a10*/  IMAD.MOV.U32 R5, RZ, RZ, R2 ;  /* 0x000000ffff057224 */ /* 0x000fe200078e0002 */
[----:B------:R-:W-:Y:S02]  /*7a20*/  IADD3 R2, R0, 0x18, RZ ;  /* 0x0000001800027810 */ /* 0x000fe40007ffe0ff */
[C---:B------:R-:W-:Y:S01]  /*7a30*/  ISETP.GE.AND P1, PT, R3.reuse, R234, PT ;  /* 0x000000ea0300720c */ /* 0x040fe20003f26270 */
[----:B-1----:R-:W-:Y:S01]  /*7a40*/  IMAD.MOV.U32 R13, RZ, RZ, R12 ;  /* 0x000000ffff0d7224 */ /* 0x002fe200078e000c */
[----:B------:R-:W-:Y:S01]  /*7a50*/  IABS R12, R16 ;  /* 0x00000010000c7213 */ /* 0x000fe20000000000 */
[----:B------:R-:W-:Y:S01]  /*7a60*/  IMAD.IADD R16, R226, 0x1, -R3 ;  /* 0x00000001e2107824 */ /* 0x000fe200078e0a03 */
[----:B------:R-:W-:Y:S01]  /*7a70*/  ISETP.LT.OR P1, PT, R3, R229, P1 ;  /* 0x000000e50300720c */ /* 0x000fe20000f21670 */
[----:B------:R1:W2:Y:S01]  /*7a80*/  I2F R17, R13 ;  /* 0x0000000d00117306 */ /* 0x0002a20000201400 */
[----:B------:R-:W-:Y:S01]  /*7a90*/  IADD3 R0, R0, 0x19, RZ ;  /* 0x0000001900007810 */ /* 0x000fe20007ffe0ff */
[----:B-1----:R-:W-:Y:S01]  /*7aa0*/  IMAD.MOV.U32 R13, RZ, RZ, R12 ;  /* 0x000000ffff0d7224 */ /* 0x002fe200078e000c */
[----:B------:R-:W-:-:S05]  /*7ab0*/  IABS R12, R16 ;  /* 0x00000010000c7213 */ /* 0x000fca0000000000 */
[----:B------:R1:W-:Y:S08]  /*7ac0*/  I2F R16, R5 ;  /* 0x0000000500107306 */ /* 0x0003f00000201400 */
[----:B------:R2:W-:Y:S01]  /*7ad0*/  I2F R24, R13 ;  /* 0x0000000d00187306 */ /* 0x0005e20000201400 */
[----:B-1----:R-:W-:Y:S01]  /*7ae0*/  IMAD.MOV.U32 R5, RZ, RZ, R4 ;  /* 0x000000ffff057224 */ /* 0x002fe200078e0004 */
[----:B------:R-:W-:-:S06]  /*7af0*/  IABS R4, R6 ;  /* 0x0000000600047213 */ /* 0x000fcc0000000000 */
[----:B------:R1:W3:Y:S01]  /*7b00*/  I2F R18, R12 ;  /* 0x0000000c00127306 */ /* 0x0002e20000201400 */
[----:B------:R-:W-:Y:S02]  /*7b10*/  IMAD.IADD R6, R226, 0x1, -R2 ;  /* 0x00000001e2067824 */ /* 0x000fe400078e0a02 */
[----:B--2---:R-:W-:-:S05]  /*7b20*/  FFMA.FTZ R13, R17, -UR16, R140 ;  /* 0x80000010110d7c23 */ /* 0x004fca000801008c */
[----:B------:R2:W4:Y:S01]  /*7b30*/  I2F R7, R5 ;  /* 0x0000000500077306 */ /* 0x0005220000201400 */
[----:B------:R-:W-:Y:S02]  /*7b40*/  FSEL R189, R13, -INF , !P6 ;  /* 0xff8000000dbd7808 */ /* 0x000fe40007000000 */
[----:B------:R-:W-:Y:S01]  /*7b50*/  ISETP.GE.AND P6, PT, R3, R232, PT ;  /* 0x000000e80300720c */ /* 0x000fe20003fc6270 */
[----:B-1----:R-:W-:-:S03]  /*7b60*/  FFMA.FTZ R12, R20, -UR16, R34 ;  /* 0x80000010140c7c23 */ /* 0x002fc60008010022 */
[C---:B------:R-:W-:Y:S01]  /*7b70*/  ISETP.LT.OR P6, PT, R3.reuse, R227, P6 ;  /* 0x000000e30300720c */ /* 0x040fe200037c1670 */
[----:B------:R-:W-:Y:S01]  /*7b80*/  HMMA.16816.F32 R20, R8, R14, R200 ;  /* 0x0000000e0814723c */ /* 0x000fe200000018c8 */
[----:B------:R-:W-:Y:S02]  /*7b90*/  FSEL R183, R12, -INF , !P0 ;  /* 0xff8000000cb77808 */ /* 0x000fe40004000000 */
[C---:B------:R-:W-:Y:S01]  /*7ba0*/  ISETP.GE.AND P0, PT, R3.reuse, R233, PT ;  /* 0x000000e90300720c */ /* 0x040fe20003f06270 */
[----:B--2---:R-:W-:Y:S01]  /*7bb0*/  IMAD.MOV.U32 R5, RZ, RZ, R4 ;  /* 0x000000ffff057224 */ /* 0x004fe200078e0004 */
[----:B------:R-:W-:Y:S01]  /*7bc0*/  IABS R4, R6 ;  /* 0x0000000600047213 */ /* 0x000fe20000000000 */
[----:B---3--:R-:W-:Y:S01]  /*7bd0*/  FFMA.FTZ R6, R18, -UR16, R33 ;  /* 0x8000001012067c23 */ /* 0x008fe20008010021 */
[----:B------:R-:W-:Y:S01]  /*7be0*/  ISETP.LT.OR P0, PT, R3, R228, P0 ;  /* 0x000000e40300720c */ /* 0x000fe20000701670 */
[----:B------:R1:W2:Y:S01]  /*7bf0*/  I2F R19, R5 ;  /* 0x0000000500137306 */ /* 0x0002a20000201400 */
[----:B------:R-:W-:-:S02]  /*7c00*/  FFMA.FTZ R8, R16, -UR16, R35 ;  /* 0x8000001010087c23 */ /* 0x000fc40008010023 */
[----:B----4-:R-:W-:Y:S01]  /*7c10*/  FFMA.FTZ R7, R7, -UR16, R141 ;  /* 0x8000001007077c23 */ /* 0x010fe2000801008d */
[----:B------:R-:W-:Y:S02]  /*7c20*/  FSEL R141, R6, -INF , !P4 ;  /* 0xff800000068d7808 */ /* 0x000fe40006000000 */
[----:B------:R-:W-:Y:S02]  /*7c30*/  FSEL R180, R8, -INF , !P1 ;  /* 0xff80000008b47808 */ /* 0x000fe40004800000 */
[----:B------:R3:W4:Y:S01]  /*7c40*/  I2F R17, R4 ;  /* 0x0000000400117306 */ /* 0x0007220000201400 */
[----:B------:R-:W-:Y:S02]  /*7c50*/  FSEL R181, R7, -INF , !P0 ;  /* 0xff80000007b57808 */ /* 0x000fe40004000000 */
[C---:B------:R-:W-:Y:S02]  /*7c60*/  ISETP.GE.AND P4, PT, R2.reuse, R234, PT ;  /* 0x000000ea0200720c */ /* 0x040fe40003f86270 */
[----:B------:R-:W-:-:S02]  /*7c70*/  ISETP.GE.AND P1, PT, R2, R233, PT ;  /* 0x000000e90200720c */ /* 0x000fc40003f26270 */
[C---:B------:R-:W-:Y:S01]  /*7c80*/  ISETP.GE.AND P0, PT, R2.reuse, R232, PT ;  /* 0x000000e80200720c */ /* 0x040fe20003f06270 */
[----:B-1----:R-:W-:Y:S01]  /*7c90*/  IMAD.IADD R5, R225, 0x1, -R2 ;  /* 0x00000001e1057824 */ /* 0x002fe200078e0a02 */
[C---:B------:R-:W-:Y:S01]  /*7ca0*/  ISETP.LT.OR P4, PT, R2.reuse, R229, P4 ;  /* 0x000000e50200720c */ /* 0x040fe20002781670 */
[----:B--2---:R-:W-:Y:S01]  /*7cb0*/  FFMA.FTZ R6, R19, -UR16, R143 ;  /* 0x8000001013067c23 */ /* 0x004fe2000801008f */
[----:B------:R-:W-:Y:S02]  /*7cc0*/  ISETP.LT.OR P1, PT, R2, R228, P1 ;  /* 0x000000e40200720c */ /* 0x000fe40000f21670 */
[----:B------:R-:W-:Y:S01]  /*7cd0*/  IABS R3, R5 ;  /* 0x0000000500037213 */ /* 0x000fe20000000000 */
[----:B------:R-:W-:Y:S01]  /*7ce0*/  FFMA.FTZ R5, R24, -UR16, R142 ;  /* 0x8000001018057c23 */ /* 0x000fe2000801008e */
[----:B------:R-:W-:Y:S01]  /*7cf0*/  ISETP.LT.OR P0, PT, R2, R227, P0 ;  /* 0x000000e30200720c */ /* 0x000fe20000701670 */
[----:B---3--:R-:W-:Y:S01]  /*7d00*/  IMAD.IADD R4, R224, 0x1, -R2 ;  /* 0x00000001e0047824 */ /* 0x008fe200078e0a02 */
[----:B------:R1:W-:Y:S01]  /*7d10*/  I2F R13, R3 ;  /* 0x00000003000d7306 */ /* 0x0003e20000201400 */
[----:B----4-:R-:W-:Y:S01]  /*7d20*/  FFMA.FTZ R9, R17, -UR16, R20 ;  /* 0x8000001011097c23 */ /* 0x010fe20008010014 */
[----:B------:R-:W-:Y:S01]  /*7d30*/  FSEL R190, R5, -INF , !P5 ;  /* 0xff80000005be7808 */ /* 0x000fe20006800000 */
[----:B------:R-:W-:Y:S01]  /*7d40*/  IMAD.IADD R5, R226, 0x1, -R0 ;  /* 0x00000001e2057824 */ /* 0x000fe200078e0a00 */
[----:B------:R-:W-:-:S02]  /*7d50*/  IABS R4, R4 ;  /* 0x0000000400047213 */ /* 0x000fc40000000000 */
[C---:B------:R-:W-:Y:S02]  /*7d60*/  ISETP.GE.AND P5, PT, R2.reuse, R235, PT ;  /* 0x000000eb0200720c */ /* 0x040fe40003fa6270 */
[----:B------:R-:W2:Y:S02]  /*7d70*/  I2F R12, R4 ;  /* 0x00000004000c7306 */ /* 0x000ea40000201400 */
[----:B------:R-:W-:-:S04]  /*7d80*/  ISETP.LT.OR P5, PT, R2, R230, P5 ;  /* 0x000000e60200720c */ /* 0x000fc80002fa1670 */
[----:B------:R-:W-:Y:S01]  /*7d90*/  FSEL R19, R9, -INF , !P5 ;  /* 0xff80000009137808 */ /* 0x000fe20006800000 */
[----:B-1----:R-:W-:Y:S01]  /*7da0*/  IMAD.IADD R3, R231, 0x1, -R2 ;  /* 0x00000001e7037824 */ /* 0x002fe200078e0a02 */
[----:B------:R-:W-:Y:S01]  /*7db0*/  ISETP.GE.AND P5, PT, R0, R234, PT ;  /* 0x000000ea0000720c */ /* 0x000fe20003fa6270 */
[----:B------:R-:W-:-:S03]  /*7dc0*/  IMAD.IADD R2, R224, 0x1, -R0 ;  /* 0x00000001e0027824 */ /* 0x000fc600078e0a00 */
[----:B------:R-:W-:Y:S02]  /*7dd0*/  IABS R3, R3 ;  /* 0x0000000300037213 */ /* 0x000fe40000000000 */
[----:B------:R-:W-:Y:S01]  /*7de0*/  IABS R2, R2 ;  /* 0x0000000200027213 */ /* 0x000fe20000000000 */
[----:B--2---:R-:W-:Y:S01]  /*7df0*/  FFMA.FTZ R7, R12, -UR16, R176 ;  /* 0x800000100c077c23 */ /* 0x004fe200080100b0 */
[C---:B------:R-:W-:Y:S01]  /*7e00*/  ISETP.LT.OR P5, PT, R0.reuse, R229, P5 ;  /* 0x000000e50000720c */ /* 0x040fe20002fa1670 */
        /* <DEDUP_REMOVED lines=10> */
[----:B------:R-:W-:Y:S01]  /*7eb0*/  ISETP.LT.OR P4, PT, R0, R228, P4 ;  /* 0x000000e40000720c */ /* 0x000fe20002781670 */
[----:B-1----:R-:W-:Y:S02]  /*7ec0*/  IMAD.IADD R4, R225, 0x1, -R0 ;  /* 0x00000001e1047824 */ /* 0x002fe400078e0a00 */
[----:B--2---:R-:W-:Y:S01]  /*7ed0*/  FFMA.FTZ R10, R10, -UR16, R178 ;  /* 0x800000100a0a7c23 */ /* 0x004fe200080100b2 */
[----:B------:R-:W-:-:S02]  /*7ee0*/  FSEL R178, R6, -INF , !P6 ;  /* 0xff80000006b27808 */ /* 0x000fc40007000000 */
[----:B------:R-:W-:Y:S02]  /*7ef0*/  IABS R4, R4 ;  /* 0x0000000400047213 */ /* 0x000fe40000000000 */
[C---:B------:R-:W-:Y:S01]  /*7f00*/  ISETP.GE.AND P6, PT, R0.reuse, R235, PT ;  /* 0x000000eb0000720c */ /* 0x040fe20003fc6270 */
[----:B---3--:R-:W-:Y:S02]  /*7f10*/  FFMA.FTZ R5, R11, -UR16, R21 ;  /* 0x800000100b057c23 */ /* 0x008fe40008010015 */
[----:B------:R-:W-:Y:S01]  /*7f20*/  IMAD.MOV.U32 R3, RZ, RZ, R4 ;  /* 0x000000ffff037224 */ /* 0x000fe200078e0004 */
[----:B------:R-:W-:Y:S01]  /*7f30*/  ISETP.LT.OR P6, PT, R0, R230, P6 ;  /* 0x000000e60000720c */ /* 0x000fe200037c1670 */
[----:B------:R-:W-:Y:S02]  /*7f40*/  IMAD.IADD R4, R231, 0x1, -R0 ;  /* 0x00000001e7047824 */ /* 0x000fe400078e0a00 */
[----:B------:R1:W2:Y:S01]  /*7f50*/  I2F R8, R3 ;  /* 0x0000000300087306 */ /* 0x0002a20000201400 */
[----:B------:R-:W-:Y:S01]  /*7f60*/  FSEL R17, R5, -INF , !P6 ;  /* 0xff80000005117808 */ /* 0x000fe20007000000 */
[----:B-1----:R-:W-:Y:S01]  /*7f70*/  IMAD.MOV.U32 R3, RZ, RZ, R2 ;  /* 0x000000ffff037224 */ /* 0x002fe200078e0002 */
[----:B------:R-:W-:Y:S01]  /*7f80*/  IABS R2, R4 ;  /* 0x0000000400027213 */ /* 0x000fe20000000000 */
[----:B--2---:R-:W-:-:S04]  /*7f90*/  FFMA.FTZ R4, R8, -UR16, R23 ;  /* 0x8000001008047c23 */ /* 0x004fc80008010017 */
[----:B------:R-:W1:Y:S01]  /*7fa0*/  I2F R3, R3 ;  /* 0x0000000300037306 */ /* 0x000e620000201400 */
[----:B------:R-:W-:-:S07]  /*7fb0*/  FSEL R18, R4, -INF , !P5 ;  /* 0xff80000004127808 */ /* 0x000fce0006800000 */
[----:B------:R-:W2:Y:S01]  /*7fc0*/  I2F R2, R2 ;  /* 0x0000000200027306 */ /* 0x000ea20000201400 */
[----:B-1----:R-:W-:Y:S01]  /*7fd0*/  FFMA.FTZ R3, R3, -UR16, R177 ;  /* 0x8000001003037c23 */ /* 0x002fe200080100b1 */
[----:B------:R-:W-:Y:S02]  /*7fe0*/  FSEL R177, R10, -INF , !P0 ;  /* 0xff8000000ab17808 */ /* 0x000fe40004000000 */
[----:B------:R-:W-:Y:S02]  /*7ff0*/  PLOP3.LUT P0, PT, PT, PT, UP0, 0x80, 0x0 ;  /* 0x000000000000781c */ /* 0x000fe40003f0f008 */
[----:B------:R-:W-:Y:S01]  /*8000*/  FSEL R142, R3, -INF , !P4 ;  /* 0xff800000038e7808 */ /* 0x000fe20006000000 */
[----:B--2---:R-:W-:-:S05]  /*8010*/  FFMA.FTZ R0, R2, -UR16, R179 ;  /* 0x8000001002007c23 */ /* 0x004fca00080100b3 */
[----:B------:R-:W-:-:S05]  /*8020*/  FSEL R176, R0, -INF , !P1 ;  /* 0xff80000000b07808 */ /* 0x000fca0004800000 */
[----:B------:R-:W-:Y:S05]  /*8030*/  @!P0 BRA `(.L_x_1206) ;  /* 0x0000030000008947 */ /* 0x000fea0003800000 */
[----:B------:R-:W2:Y:S04]  /*8040*/  LDL.64 R246, [R1+0x38] ;  /* 0x0000380001f67983 */ /* 0x000ea80000100a00 */
        /* <DEDUP_REMOVED lines=45> */
.L_x_1208:
[----:B------:R-:W-:Y:S05]  /*8320*/  BSYNC B0 ;  /* 0x0000000000007941 */ /* 0x000fea0003800000 */
.L_x_1207:
[----:B------:R-:W0:Y:S02]  /*8330*/  LDGDEPBAR ;  /* 0x00000000000079af */ /* 0x000e240000000000 */
.L_x_1206:
        /* <DEDUP_REMOVED lines=22> */
[----:B------:R-:W-:Y:S02]  /*84a0*/  FMNMX.FTZ R3, R28, R4, !PT ;  /* 0x000000041c037209 */ /* 0x000fe40007810000 */
[----:B------:R-:W-:Y:S01]  /*84b0*/  MOV R247, R249 ;  /* 0x000000f900f77202 */ /* 0x000fe20000000f00 */
[----:B------:R-:W2:Y:S01]  /*84c0*/  SHFL.BFLY PT, R6, R2, 0x2, 0x1f ;  /* 0x0c401f0002067f89 */ /* 0x000ea200000e0000 */
[----:B------:R-:W-:Y:S02]  /*84d0*/  FMNMX.FTZ R4, R189, R3, !PT ;  /* 0x00000003bd047209 */ /* 0x000fe40007810000 */
[----:B------:R-:W-:Y:S02]  /*84e0*/  FMNMX.FTZ R3, R137, R186, !PT ;  /* 0x000000ba89037209 */ /* 0x000fe40007810000 */
[----:B------:R-:W-:-:S02]  /*84f0*/  FMNMX.FTZ R4, R181, R4, !PT ;  /* 0x00000004b5047209 */ /* 0x000fc40007810000 */
        /* <DEDUP_REMOVED lines=8> */
[----:B------:R-:W-:Y:S01]  /*8580*/  SHFL.BFLY PT, R8, R5, 0x2, 0x1f ;  /* 0x0c401f0005087f89 */ /* 0x000fe200000e0000 */
[----:B-1----:R-:W-:Y:S02]  /*8590*/  FMNMX.FTZ R239, R0, R7, !PT ;  /* 0x0000000700ef7209 */ /* 0x002fe40007810000 */
[----:B------:R-:W-:Y:S01]  /*85a0*/  FMNMX.FTZ R0, R190, R3, !PT ;  /* 0x00000003be007209 */ /* 0x000fe20007810000 */
[----:B------:R-:W1:Y:S01]  /*85b0*/  SHFL.BFLY PT, R7, R2, 0x1, 0x1f ;  /* 0x0c201f0002077f89 */ /* 0x000e6200000e0000 */
[C---:B------:R-:W-:Y:S01]  /*85c0*/  FSETP.NEU.FTZ.AND P6, PT, R239.reuse, -INF , PT ;  /* 0xff800000ef00780b */ /* 0x040fe20003fdd000 */
[----:B------:R-:W-:Y:S01]  /*85d0*/  FMUL.FTZ R3, R239, c[0x0][0x23c] ;  /* 0x00008f00ef037a20 */ /* 0x000fe20000410000 */
[----:B------:R-:W-:-:S04]  /*85e0*/  FMNMX.FTZ R0, R178, R0, !PT ;  /* 0x00000000b2007209 */ /* 0x000fc80007810000 */
[----:B------:R-:W-:Y:S02]  /*85f0*/  FMNMX.FTZ R0, R177, R0, !PT ;  /* 0x00000000b1007209 */ /* 0x000fe40007810000 */
[----:B------:R-:W-:Y:S02]  /*8600*/  FSEL R3, R3, RZ, P6 ;  /* 0x000000ff03037208 */ /* 0x000fe40003000000 */
[----:B------:R-:W-:-:S03]  /*8610*/  FMNMX.FTZ R4, R176, R0, !PT ;  /* 0x00000000b0047209 */ /* 0x000fc60007810000 */
[----:B------:R-:W-:Y:S02]  /*8620*/  FFMA.FTZ R0, R185, c[0x0][0x23c], -R3 ;  /* 0x00008f00b9007a23 */ /* 0x000fe40000010803 */
[----:B------:R-:W2:Y:S02]  /*8630*/  SHFL.BFLY PT, R6, R4, 0x2, 0x1f ;  /* 0x0c401f0004067f89 */ /* 0x000ea400000e0000 */
[----:B------:R3:W4:Y:S01]  /*8640*/  MUFU.EX2 R11, R0 ;  /* 0x00000000000b7308 */ /* 0x0007220000000800 */
[----:B-1----:R-:W-:-:S04]  /*8650*/  FMNMX.FTZ R238, R2, R7, !PT ;  /* 0x0000000702ee7209 */ /* 0x002fc80007810000 */
[C---:B------:R-:W-:Y:S01]  /*8660*/  FSETP.NEU.FTZ.AND P5, PT, R238.reuse, -INF , PT ;  /* 0xff800000ee00780b */ /* 0x040fe20003fbd000 */
[----:B------:R-:W-:Y:S01]  /*8670*/  FMUL.FTZ R2, R238, c[0x0][0x23c] ;  /* 0x00008f00ee027a20 */ /* 0x000fe20000410000 */
[----:B---3--:R-:W-:Y:S01]  /*8680*/  FMNMX.FTZ R0, R5, R8, !PT ;  /* 0x0000000805007209 */ /* 0x008fe20007810000 */
[----:B------:R-:W-:-:S03]  /*8690*/  FFMA.FTZ R5, R133, c[0x0][0x23c], -R3 ;  /* 0x00008f0085057a23 */ /* 0x000fc60000010803 */
[----:B------:R-:W-:Y:S01]  /*86a0*/  FSEL R2, R2, RZ, P5 ;  /* 0x000000ff02027208 */ /* 0x000fe20002800000 */
[----:B------:R-:W1:Y:S01]  /*86b0*/  SHFL.BFLY PT, R8, R0, 0x1, 0x1f ;  /* 0x0c201f0000087f89 */ /* 0x000e6200000e0000 */
[----:B--2---:R-:W-:Y:S01]  /*86c0*/  FMNMX.FTZ R4, R4, R6, !PT ;  /* 0x0000000604047209 */ /* 0x004fe20007810000 */
[----:B------:R2:W-:Y:S04]  /*86d0*/  MUFU.EX2 R185, R5 ;  /* 0x0000000500b97308 */ /* 0x0005e80000000800 */
[----:B------:R-:W3:Y:S01]  /*86e0*/  SHFL.BFLY PT, R6, R4, 0x1, 0x1f ;  /* 0x0c201f0004067f89 */ /* 0x000ee200000e0000 */
[----:B--2---:R-:W-:-:S04]  /*86f0*/  FFMA.FTZ R5, R30, c[0x0][0x23c], -R3 ;  /* 0x00008f001e057a23 */ /* 0x004fc80000010803 */
[----:B------:R2:W-:Y:S01]  /*8700*/  MUFU.EX2 R179, R5 ;  /* 0x0000000500b37308 */ /* 0x0005e20000000800 */
[----:B-1----:R-:W-:Y:S01]  /*8710*/  FMNMX.FTZ R237, R0, R8, !PT ;  /* 0x0000000800ed7209 */ /* 0x002fe20007810000 */
[----:B------:R-:W-:Y:S01]  /*8720*/  FFMA.FTZ R0, R139, c[0x0][0x23c], -R2 ;  /* 0x00008f008b007a23 */ /* 0x000fe20000010802 */
[----:B------:R-:W-:Y:S02]  /*8730*/  MOV R139, R245 ;  /* 0x000000f5008b7202 */ /* 0x000fe40000000f00 */
[----:B------:R-:W-:-:S03]  /*8740*/  FSETP.NEU.FTZ.AND P4, PT, R237, -INF , PT ;  /* 0xff800000ed00780b */ /* 0x000fc60003f9d000 */
[----:B------:R1:W5:Y:S01]  /*8750*/  MUFU.EX2 R10, R0 ;  /* 0x00000000000a7308 */ /* 0x0003620000000800 */
[----:B---3--:R-:W-:Y:S02]  /*8760*/  FMNMX.FTZ R236, R4, R6, !PT ;  /* 0x0000000604ec7209 */ /* 0x008fe40007810000 */
[----:B------:R-:W-:Y:S02]  /*8770*/  FSEL R6, R237, RZ, P4 ;  /* 0x000000ffed067208 */ /* 0x000fe40002000000 */
[C---:B------:R-:W-:Y:S01]  /*8780*/  FSETP.NEU.FTZ.AND P1, PT, R236.reuse, -INF , PT ;  /* 0xff800000ec00780b */ /* 0x040fe20003f3d000 */
[----:B------:R-:W-:Y:S02]  /*8790*/  FMUL.FTZ R12, R236, c[0x0][0x23c] ;  /* 0x00008f00ec0c7a20 */ /* 0x000fe40000410000 */
[----:B--2---:R-:W-:-:S03]  /*87a0*/  FFMA.FTZ R5, R25, c[0x0][0x23c], -R3 ;  /* 0x00008f0019057a23 */ /* 0x004fc60000010803 */
[----:B------:R-:W-:Y:S01]  /*87b0*/  FSEL R12, R12, RZ, P1 ;  /* 0x000000ff0c0c7208 */ /* 0x000fe20000800000 */
[----:B------:R2:W-:Y:S01]  /*87c0*/  MUFU.EX2 R9, R5 ;  /* 0x0000000500097308 */ /* 0x0005e20000000800 */
[----:B-1----:R-:W-:-:S05]  /*87d0*/  FMUL.FTZ R0, R237, c[0x0][0x23c] ;  /* 0x00008f00ed007a20 */ /* 0x002fca0000410000 */
[----:B------:R-:W-:-:S05]  /*87e0*/  FSEL R0, R0, RZ, P4 ;  /* 0x000000ff00007208 */ /* 0x000fca0002000000 */
[----:B------:R-:W-:Y:S02]  /*87f0*/  FFMA.FTZ R4, R184, c[0x0][0x23c], -R0 ;  /* 0x00008f00b8047a23 */ /* 0x000fe40000010800 */
[----:B--2---:R-:W-:Y:S01]  /*8800*/  FFMA.FTZ R5, R188, c[0x0][0x23c], -R2 ;  /* 0x00008f00bc057a23 */ /* 0x004fe20000010802 */
[----:B------:R-:W-:Y:S01]  /*8810*/  MOV R188, R248 ;  /* 0x000000f800bc7202 */ /* 0x000fe20000000f00 */
[----:B------:R1:W-:Y:S08]  /*8820*/  MUFU.EX2 R252, R4 ;  /* 0x0000000400fc7308 */ /* 0x0003f00000000800 */
[----:B------:R2:W-:Y:S01]  /*8830*/  MUFU.EX2 R246, R5 ;  /* 0x0000000500f67308 */ /* 0x0005e20000000800 */
[----:B-1----:R-:W-:Y:S01]  /*8840*/  FFMA.FTZ R4, R132, c[0x0][0x23c], -R0 ;  /* 0x00008f0084047a23 */ /* 0x002fe20000010800 */
[----:B----4-:R-:W-:-:S06]  /*8850*/  MOV R132, R11 ;  /* 0x0000000b00847202 */ /* 0x010fcc0000000f00 */
[----:B------:R1:W-:Y:S01]  /*8860*/  MUFU.EX2 R133, R4 ;  /* 0x0000000400857308 */ /* 0x0003e20000000800 */
[----:B--2---:R-:W-:-:S07]  /*8870*/  FFMA.FTZ R5, R31, c[0x0][0x23c], -R2 ;  /* 0x00008f001f057a23 */ /* 0x004fce0000010802 */
[----:B------:R2:W3:Y:S01]  /*8880*/  MUFU.EX2 R8, R5 ;  /* 0x0000000500087308 */ /* 0x0004e20000000800 */
[----:B-1----:R-:W-:-:S07]  /*8890*/  FFMA.FTZ R4, R28, c[0x0][0x23c], -R0 ;  /* 0x00008f001c047a23 */ /* 0x002fce0000010800 */
[----:B------:R1:W-:Y:S01]  /*88a0*/  MUFU.EX2 R191, R4 ;  /* 0x0000000400bf7308 */ /* 0x0003e20000000800 */
[----:B--2---:R-:W-:-:S07]  /*88b0*/  FFMA.FTZ R5, R27, c[0x0][0x23c], -R2 ;  /* 0x00008f001b057a23 */ /* 0x004fce0000010802 */
[----:B------:R2:W4:Y:S01]  /*88c0*/  MUFU.EX2 R7, R5 ;  /* 0x0000000500077308 */ /* 0x0005220000000800 */
[----:B-1----:R-:W-:-:S07]  /*88d0*/  FFMA.FTZ R4, R186, c[0x0][0x23c], -R12 ;  /* 0x00008f00ba047a23 */ /* 0x002fce000001080c */
[----:B------:R1:W-:Y:S01]  /*88e0*/  MUFU.EX2 R249, R4 ;  /* 0x0000000400f97308 */ /* 0x0003e20000000800 */
[----:B--2---:R-:W-:Y:S01]  /*88f0*/  FFMA.FTZ R5, R187, c[0x0][0x23c], -R0 ;  /* 0x00008f00bb057a23 */ /* 0x004fe20000010800 */
[----:B-----5:R-:W-:-:S06]  /*8900*/  MOV R187, R10 ;  /* 0x0000000a00bb7202 */ /* 0x020fcc0000000f00 */
[----:B------:R2:W-:Y:S01]  /*8910*/  MUFU.EX2 R245, R5 ;  /* 0x0000000500f57308 */ /* 0x0005e20000000800 */
[----:B-1----:R-:W-:Y:S01]  /*8920*/  FFMA.FTZ R4, R138, c[0x0][0x23c], -R12 ;  /* 0x00008f008a047a23 */ /* 0x002fe2000001080c */
[----:B---3--:R-:W-:Y:S02]  /*8930*/  MOV R138, R8 ;  /* 0x00000008008a7202 */ /* 0x008fe40000000f00 */
[----:B------:R-:W-:-:S04]  /*8940*/  F2FP.PACK_AB R8, R185, R132 ;  /* 0x00000084b908723e */ /* 0x000fc800000000ff */
[----:B------:R1:W-:Y:S01]  /*8950*/  MUFU.EX2 R251, R4 ;  /* 0x0000000400fb7308 */ /* 0x0003e20000000800 */
[----:B--2---:R-:W-:Y:S02]  /*8960*/  FFMA.FTZ R5, R29, c[0x0][0x23c], -R12 ;  /* 0x00008f001d057a23 */ /* 0x004fe4000001080c */
[----:B------:R-:W2:Y:S05]  /*8970*/  LDSM.16.MT88.4 R28, [R213+0xa000] ;  /* 0x00a00000d51c783b */ /* 0x000eaa0000004200 */
[----:B------:R3:W-:Y:S01]  /*8980*/  MUFU.EX2 R250, R5 ;  /* 0x0000000500fa7308 */ /* 0x0007e20000000800 */
[----:B-1----:R-:W-:-:S05]  /*8990*/  FSEL R4, R239, RZ, P6 ;  /* 0x000000ffef047208 */ /* 0x002fca0003000000 */
[----:B------:R-:W-:Y:S01]  /*89a0*/  FADD.FTZ R4, R136, -R4 ;  /* 0x8000000488047221 */ /* 0x000fe20000010000 */
[----:B----4-:R-:W-:Y:S02]  /*89b0*/  MOV R136, R7 ;  /* 0x0000000700887202 */ /* 0x010fe40000000f00 */
[----:B---3--:R-:W-:Y:S01]  /*89c0*/  FSEL R5, R238, RZ, P5 ;  /* 0x000000ffee057208 */ /* 0x008fe20002800000 */
[----:B------:R-:W-:Y:S01]  /*89d0*/  FMUL.FTZ R16, R4, c[0x0][0x23c] ;  /* 0x00008f0004107a20 */ /* 0x000fe20000410000 */
[----:B------:R-:W-:-:S03]  /*89e0*/  F2FP.PACK_AB R11, R136, R138 ;  /* 0x0000008a880b723e */ /* 0x000fc600000000ff */
[----:B------:R-:W-:Y:S01]  /*89f0*/  FADD.FTZ R4, R135, -R5 ;  /* 0x8000000587047221 */ /* 0x000fe20000010000 */
[----:B------:R-:W-:Y:S01]  /*8a00*/  MOV R135, R9 ;  /* 0x0000000900877202 */ /* 0x000fe20000000f00 */
[----:B------:R-:W-:Y:S01]  /*8a10*/  FADD.FTZ R5, R134, -R6 ;  /* 0x8000000686057221 */ /* 0x000fe20000010000 */
[----:B------:R-:W1:Y:S01]  /*8a20*/  MUFU.EX2 R16, R16 ;  /* 0x0000001000107308 */ /* 0x000e620000000800 */
[----:B------:R-:W-:Y:S01]  /*8a30*/  FMUL.FTZ R15, R4, c[0x0][0x23c] ;  /* 0x00008f00040f7a20 */ /* 0x000fe20000410000 */
[----:B------:R-:W-:Y:S01]  /*8a40*/  FSEL R4, R236, RZ, P1 ;  /* 0x000000ffec047208 */ /* 0x000fe20000800000 */
[----:B------:R-:W-:Y:S01]  /*8a50*/  FMUL.FTZ R5, R5, c[0x0][0x23c] ;  /* 0x00008f0005057a20 */ /* 0x000fe20000410000 */
[----:B------:R-:W-:Y:S02]  /*8a60*/  F2FP.PACK_AB R9, R187, R246 ;  /* 0x000000f6bb09723e */ /* 0x000fe400000000ff */
[----:B------:R-:W-:Y:S01]  /*8a70*/  F2FP.PACK_AB R10, R135, R179 ;  /* 0x000000b3870a723e */ /* 0x000fe200000000ff */
[----:B------:R-:W-:Y:S01]  /*8a80*/  FADD.FTZ R4, R137, -R4 ;  /* 0x8000000489047221 */ /* 0x000fe20000010000 */
[----:B------:R-:W3:Y:S01]  /*8a90*/  MUFU.EX2 R15, R15 ;  /* 0x0000000f000f7308 */ /* 0x000ee20000000800 */
[----:B------:R-:W-:-:S02]  /*8aa0*/  F2FP.PACK_AB R6, R191, R133 ;  /* 0x00000085bf06723e */ /* 0x000fc400000000ff */
[----:B------:R-:W-:-:S05]  /*8ab0*/  FMUL.FTZ R4, R4, c[0x0][0x23c] ;  /* 0x00008f0004047a20 */ /* 0x000fca0000410000 */
[----:B------:R4:W5:Y:S01]  /*8ac0*/  MUFU.EX2 R13, R4 ;  /* 0x00000004000d7308 */ /* 0x0009620000000800 */
[-C--:B-1----:R-:W-:Y:S02]  /*8ad0*/  FMUL.FTZ R144, R144, R16.reuse ;  /* 0x0000001090907220 */ /* 0x082fe40000410000 */
[-C--:B------:R-:W-:Y:S02]  /*8ae0*/  FMUL.FTZ R145, R145, R16.reuse ;  /* 0x0000001091917220 */ /* 0x080fe40000410000 */
[-C--:B------:R-:W-:Y:S02]  /*8af0*/  FMUL.FTZ R156, R156, R16.reuse ;  /* 0x000000109c9c7220 */ /* 0x080fe40000410000 */
[----:B------:R-:W-:Y:S01]  /*8b00*/  FMUL.FTZ R157, R157, R16 ;  /* 0x000000109d9d7220 */ /* 0x000fe20000410000 */
[----:B------:R1:W1:Y:S01]  /*8b10*/  MUFU.EX2 R14, R5 ;  /* 0x00000005000e7308 */ /* 0x0002620000000800 */
[-C--:B---3--:R-:W-:Y:S02]  /*8b20*/  FMUL.FTZ R146, R146, R15.reuse ;  /* 0x0000000f92927220 */ /* 0x088fe40000410000 */
[----:B------:R-:W-:-:S02]  /*8b30*/  FMUL.FTZ R147, R147, R15 ;  /* 0x0000000f93937220 */ /* 0x000fc40000410000 */
[-C--:B------:R-:W-:Y:S02]  /*8b40*/  FMUL.FTZ R158, R158, R15.reuse ;  /* 0x0000000f9e9e7220 */ /* 0x080fe40000410000 */
[----:B------:R-:W-:Y:S02]  /*8b50*/  FMUL.FTZ R159, R159, R15 ;  /* 0x0000000f9f9f7220 */ /* 0x000fe40000410000 */
[----:B----4-:R-:W-:Y:S01]  /*8b60*/  FFMA.FTZ R4, R26, c[0x0][0x23c], -R12 ;  /* 0x00008f001a047a23 */ /* 0x010fe2000001080c */
[----:B------:R-:W-:Y:S01]  /*8b70*/  HMMA.16816.F32 R144, R8, R20, R144 ;  /* 0x000000140890723c */ /* 0x000fe20000001890 */
[-C--:B-----5:R-:W-:Y:S01]  /*8b80*/  FMUL.FTZ R150, R150, R13.reuse ;  /* 0x0000000d96967220 */ /* 0x0a0fe20000410000 */
[----:B------:R-:W-:Y:S01]  /*8b90*/  LDSM.16.MT88.4 R24, [R209+0xb000] ;  /* 0x00b00000d118783b */ /* 0x000fe20000004200 */
[----:B------:R3:W4:Y:S01]  /*8ba0*/  MUFU.EX2 R248, R4 ;  /* 0x0000000400f87308 */ /* 0x0007220000000800 */
[----:B------:R-:W-:Y:S01]  /*8bb0*/  FMUL.FTZ R151, R151, R13 ;  /* 0x0000000d97977220 */ /* 0x000fe20000410000 */
[----:B-1----:R-:W-:Y:S01]  /*8bc0*/  F2FP.PACK_AB R5, R251, R249 ;  /* 0x000000f9fb05723e */ /* 0x002fe200000000ff */
[----:B------:R-:W-:-:S02]  /*8bd0*/  FMUL.FTZ R148, R148, R14 ;  /* 0x0000000e94947220 */ /* 0x000fc40000410000 */
[----:B------:R-:W-:Y:S01]  /*8be0*/  HMMA.16816.F32 R240, R8, R22, R156 ;  /* 0x0000001608f0723c */ /* 0x000fe2000000189c */
[-C--:B------:R-:W-:Y:S02]  /*8bf0*/  FMUL.FTZ R149, R149, R14.reuse ;  /* 0x0000000e95957220 */ /* 0x080fe40000410000 */
[-C--:B------:R-:W-:Y:S02]  /*8c00*/  FMUL.FTZ R152, R152, R14.reuse ;  /* 0x0000000e98987220 */ /* 0x080fe40000410000 */
[----:B------:R-:W-:Y:S02]  /*8c10*/  FMUL.FTZ R153, R153, R14 ;  /* 0x0000000e99997220 */ /* 0x000fe40000410000 */
[----:B------:R-:W-:Y:S01]  /*8c20*/  FMUL.FTZ R154, R154, R13 ;  /* 0x0000000d9a9a7220 */ /* 0x000fe20000410000 */
[----:B------:R-:W-:Y:S01]  /*8c30*/  MOV R158, R245 ;  /* 0x000000f5009e7202 */ /* 0x000fe20000000f00 */
[----:B------:R-:W-:Y:S01]  /*8c40*/  FMUL.FTZ R155, R155, R13 ;  /* 0x0000000d9b9b7220 */ /* 0x000fe20000410000 */
[----:B------:R-:W-:Y:S01]  /*8c50*/  MOV R157, R246 ;  /* 0x000000f6009d7202 */ /* 0x000fe20000000f00 */
[-C--:B------:R-:W-:Y:S01]  /*8c60*/  FMUL.FTZ R40, R40, R14.reuse ;  /* 0x0000000e28287220 */ /* 0x080fe20000410000 */
[----:B---3--:R-:W-:Y:S01]  /*8c70*/  F2FP.PACK_AB R4, R252, R245 ;  /* 0x000000f5fc04723e */ /* 0x008fe200000000ff */
[----:B------:R-:W-:Y:S01]  /*8c80*/  FMUL.FTZ R41, R41, R14 ;  /* 0x0000000e29297220 */ /* 0x000fe20000410000 */
[----:B----4-:R-:W-:Y:S01]  /*8c90*/  F2FP.PACK_AB R7, R248, R250 ;  /* 0x000000faf807723e */ /* 0x010fe200000000ff */
[----:B------:R-:W-:Y:S01]  /*8ca0*/  FMUL.FTZ R44, R44, R14 ;  /* 0x0000000e2c2c7220 */ /* 0x000fe20000410000 */
[----:B------:R-:W-:Y:S01]  /*8cb0*/  MOV R159, R244 ;  /* 0x000000f4009f7202 */ /* 0x000fe20000000f00 */
[----:B------:R-:W-:Y:S01]  /*8cc0*/  FMUL.FTZ R42, R42, R13 ;  /* 0x0000000d2a2a7220 */ /* 0x000fe20000410000 */
[----:B------:R-:W-:Y:S01]  /*8cd0*/  MOV R156, R247 ;  /* 0x000000f7009c7202 */ /* 0x000fe20000000f00 */
[----:B------:R-:W-:-:S02]  /*8ce0*/  FMUL.FTZ R43, R43, R13 ;  /* 0x0000000d2b2b7220 */ /* 0x000fc40000410000 */
[C---:B------:R-:W-:Y:S01]  /*8cf0*/  HMMA.16816.F32 R148, R4.reuse, R20, R148 ;  /* 0x000000140494723c */ /* 0x040fe20000001894 */
[-C--:B------:R-:W-:Y:S02]  /*8d00*/  FMUL.FTZ R45, R45, R14.reuse ;  /* 0x0000000e2d2d7220 */ /* 0x080fe40000410000 */
[-C--:B------:R-:W-:Y:S02]  /*8d10*/  FMUL.FTZ R56, R56, R14.reuse ;  /* 0x0000000e38387220 */ /* 0x080fe40000410000 */
[----:B------:R-:W-:Y:S02]  /*8d20*/  FMUL.FTZ R57, R57, R14 ;  /* 0x0000000e39397220 */ /* 0x000fe40000410000 */
[-C--:B------:R-:W-:Y:S01]  /*8d30*/  FMUL.FTZ R46, R46, R13.reuse ;  /* 0x0000000d2e2e7220 */ /* 0x080fe20000410000 */
[----:B------:R-:W-:Y:S01]  /*8d40*/  HMMA.16816.F32 R152, R4, R22, R152 ;  /* 0x000000160498723c */ /* 0x000fe20000001898 */
[----:B------:R-:W1:Y:S01]  /*8d50*/  LDSM.16.MT88.4 R20, [R214+0xa000] ;  /* 0x00a00000d614783b */ /* 0x000e620000004200 */
[----:B------:R-:W-:-:S02]  /*8d60*/  FMUL.FTZ R47, R47, R13 ;  /* 0x0000000d2f2f7220 */ /* 0x000fc40000410000 */
[-C--:B------:R-:W-:Y:S02]  /*8d70*/  FMUL.FTZ R58, R58, R13.reuse ;  /* 0x0000000d3a3a7220 */ /* 0x080fe40000410000 */
[-C--:B------:R-:W-:Y:S02]  /*8d80*/  FMUL.FTZ R59, R59, R13.reuse ;  /* 0x0000000d3b3b7220 */ /* 0x080fe40000410000 */
[-C--:B------:R-:W-:Y:S02]  /*8d90*/  FMUL.FTZ R164, R164, R14.reuse ;  /* 0x0000000ea4a47220 */ /* 0x080fe40000410000 */
[----:B------:R-:W-:Y:S02]  /*8da0*/  FMUL.FTZ R165, R165, R14 ;  /* 0x0000000ea5a57220 */ /* 0x000fe40000410000 */
[-C--:B------:R-:W-:Y:S01]  /*8db0*/  FMUL.FTZ R166, R166, R13.reuse ;  /* 0x0000000da6a67220 */ /* 0x080fe20000410000 */
[----:B--2---:R-:W-:Y:S01]  /*8dc0*/  HMMA.16816.F32 R196, R4, R28, R56 ;  /* 0x0000001c04c4723c */ /* 0x004fe20000001838 */
[----:B------:R-:W-:Y:S01]  /*8dd0*/  LDSM.16.MT88.4 R56, [R213+0xb000] ;  /* 0x00b00000d538783b */ /* 0x000fe20000004200 */
        /* <DEDUP_REMOVED lines=19> */
[----:B-1----:R-:W-:Y:S01]  /*8f10*/  HMMA.16816.F32 R204, R4, R20, R40 ;  /* 0x0000001404cc723c */ /* 0x002fe20000001828 */
[----:B------:R-:W1:Y:S01]  /*8f20*/  LDSM.16.MT88.4 R40, [R211+0xb000] ;  /* 0x00b00000d328783b */ /* 0x000e620000004200 */
[-C--:B------:R-:W-:Y:S02]  /*8f30*/  FMUL.FTZ R78, R78, R13.reuse ;  /* 0x0000000d4e4e7220 */ /* 0x080fe40000410000 */
[----:B------:R-:W-:Y:S02]  /*8f40*/  FMUL.FTZ R79, R79, R13 ;  /* 0x0000000d4f4f7220 */ /* 0x000fe40000410000 */
[----:B------:R-:W-:-:S02]  /*8f50*/  FMUL.FTZ R89, R89, R14 ;  /* 0x0000000e59597220 */ /* 0x000fc40000410000 */
[C---:B------:R-:W-:Y:S01]  /*8f60*/  HMMA.16816.F32 R200, R4.reuse, R22, R44 ;  /* 0x0000001604c8723c */ /* 0x040fe2000000182c */
[----:B------:R-:W2:Y:S01]  /*8f70*/  LDSM.16.MT88.4 R44, [R214+0xb000] ;  /* 0x00b00000d62c783b */ /* 0x000ea20000004200 */
[-C--:B------:R-:W-:Y:S02]  /*8f80*/  FMUL.FTZ R92, R92, R14.reuse ;  /* 0x0000000e5c5c7220 */ /* 0x080fe40000410000 */
[----:B------:R-:W-:Y:S02]  /*8f90*/  FMUL.FTZ R93, R93, R14 ;  /* 0x0000000e5d5d7220 */ /* 0x000fe40000410000 */
        /* <DEDUP_REMOVED lines=11> */
[-C--:B------:R-:W-:Y:S02]  /*9050*/  FMUL.FTZ R109, R109, R14.reuse ;  /* 0x0000000e6d6d7220 */ /* 0x080fe40000410000 */
[-C--:B------:R-:W-:Y:S02]  /*9060*/  FMUL.FTZ R110, R110, R13.reuse ;  /* 0x0000000d6e6e7220 */ /* 0x080fe40000410000 */
[-C--:B------:R-:W-:Y:S02]  /*9070*/  FMUL.FTZ R111, R111, R13.reuse ;  /* 0x0000000d6f6f7220 */ /* 0x080fe40000410000 */
[-C--:B------:R-:W-:Y:S02]  /*9080*/  FMUL.FTZ R120, R120, R14.reuse ;  /* 0x0000000e78787220 */ /* 0x080fe40000410000 */
[----:B------:R-:W-:Y:S01]  /*9090*/  FMUL.FTZ R121, R121, R14 ;  /* 0x0000000e79797220 */ /* 0x000fe20000410000 */
[----:B-1----:R-:W-:Y:S01]  /*90a0*/  HMMA.16816.F32 R88, R4, R40, R88 ;  /* 0x000000280458723c */ /* 0x002fe20000001858 */
[----:B------:R-:W-:-:S02]  /*90b0*/  FMUL.FTZ R122, R122, R13 ;  /* 0x0000000d7a7a7220 */ /* 0x000fc40000410000 */
[-C--:B------:R-:W-:Y:S02]  /*90c0*/  FMUL.FTZ R123, R123, R13.reuse ;  /* 0x0000000d7b7b7220 */ /* 0x080fe40000410000 */
[-C--:B------:R-:W-:Y:S02]  /*90d0*/  FMUL.FTZ R124, R124, R14.reuse ;  /* 0x0000000e7c7c7220 */ /* 0x080fe40000410000 */
[----:B------:R-:W-:Y:S01]  /*90e0*/  FMUL.FTZ R125, R125, R14 ;  /* 0x0000000e7d7d7220 */ /* 0x000fe20000410000 */
[----:B------:R-:W-:Y:S01]  /*90f0*/  HMMA.16816.F32 R92, R4, R42, R92 ;  /* 0x0000002a045c723c */ /* 0x000fe2000000185c */
[-C--:B------:R-:W-:Y:S02]  /*9100*/  FMUL.FTZ R126, R126, R13.reuse ;  /* 0x0000000d7e7e7220 */ /* 0x080fe40000410000 */
[----:B------:R-:W-:Y:S02]  /*9110*/  FMUL.FTZ R127, R127, R13 ;  /* 0x0000000d7f7f7220 */ /* 0x000fe40000410000 */
[----:B------:R-:W-:-:S02]  /*9120*/  FMUL.FTZ R172, R172, R16 ;  /* 0x00000010acac7220 */ /* 0x000fc40000410000 */
        /* <DEDUP_REMOVED lines=16> */
[----:B------:R-:W-:Y:S01]  /*9230*/  HMMA.16816.F32 R192, R4, R58, R124 ;  /* 0x0000003a04c0723c */ /* 0x000fe2000000187c */
[-C--:B------:R-:W-:Y:S02]  /*9240*/  FMUL.FTZ R50, R50, R15.reuse ;  /* 0x0000000f32327220 */ /* 0x080fe40000410000 */
[----:B------:R-:W-:Y:S02]  /*9250*/  FMUL.FTZ R51, R51, R15 ;  /* 0x0000000f33337220 */ /* 0x000fe40000410000 */
[----:B------:R-:W-:Y:S02]  /*9260*/  FMUL.FTZ R52, R52, R16 ;  /* 0x0000001034347220 */ /* 0x000fe40000410000 */
[--C-:B------:R-:W-:Y:S01]  /*9270*/  FFMA.FTZ R4, R182, c[0x0][0x23c], -R3.reuse ;  /* 0x00008f00b6047a23 */ /* 0x100fe20000010803 */
[----:B------:R-:W-:Y:S01]  /*9280*/  MOV R126, R188 ;  /* 0x000000bc007e7202 */ /* 0x000fe20000000f00 */
[-C--:B------:R-:W-:Y:S01]  /*9290*/  FMUL.FTZ R53, R53, R16.reuse ;  /* 0x0000001035357220 */ /* 0x080fe20000410000 */
[----:B------:R-:W-:Y:S01]  /*92a0*/  MOV R6, R187 ;  /* 0x000000bb00067202 */ /* 0x000fe20000000f00 */
[----:B------:R1:W-:Y:S01]  /*92b0*/  MUFU.EX2 R245, R4 ;  /* 0x0000000400f57308 */ /* 0x0003e20000000800 */
[----:B------:R-:W-:Y:S01]  /*92c0*/  MOV R5, R185 ;  /* 0x000000b900057202 */ /* 0x000fe20000000f00 */
[----:B------:R-:W-:Y:S01]  /*92d0*/  FMUL.FTZ R54, R54, R15 ;  /* 0x0000000f36367220 */ /* 0x000fe20000410000 */
[C---:B------:R-:W-:Y:S01]  /*92e0*/  HMMA.16816.F32 R184, R8.reuse, R34, R172 ;  /* 0x0000002208b8723c */ /* 0x040fe200000018ac */
        /* <DEDUP_REMOVED lines=11> */
[----:B------:R-:W-:Y:S01]  /*93a0*/  FMUL.FTZ R68, R68, R16 ;  /* 0x0000001044447220 */ /* 0x000fe20000410000 */
[----:B------:R-:W-:Y:S01]  /*93b0*/  MOV R174, R135 ;  /* 0x0000008700ae7202 */ /* 0x000fe20000000f00 */
[----:B-1----:R-:W-:-:S02]  /*93c0*/  FFMA.FTZ R4, R141, c[0x0][0x23c], -R3 ;  /* 0x00008f008d047a23 */ /* 0x002fc40000010803 */
[----:B------:R-:W-:Y:S01]  /*93d0*/  FMUL.FTZ R69, R69, R16 ;  /* 0x0000001045457220 */ /* 0x000fe20000410000 */
[----:B------:R-:W-:Y:S01]  /*93e0*/  MOV R33, R138 ;  /* 0x0000008a00217202 */ /* 0x000fe20000000f00 */
[----:B------:R1:W-:Y:S01]  /*93f0*/  MUFU.EX2 R246, R4 ;  /* 0x0000000400f67308 */ /* 0x0003e20000000800 */
[-C--:B------:R-:W-:Y:S01]  /*9400*/  FMUL.FTZ R70, R70, R15.reuse ;  /* 0x0000000f46467220 */ /* 0x080fe20000410000 */
[----:B------:R-:W-:Y:S01]  /*9410*/  MOV R32, R132 ;  /* 0x0000008400207202 */ /* 0x000fe20000000f00 */
[----:B------:R-:W-:Y:S01]  /*9420*/  FMUL.FTZ R71, R71, R15 ;  /* 0x0000000f47477220 */ /* 0x000fe20000410000 */
[----:B------:R-:W-:Y:S01]  /*9430*/  HMMA.16816.F32 R36, R8, R20, R36 ;  /* 0x000000140824723c */ /* 0x000fe20000001824 */
[-C--:B------:R-:W-:Y:S01]  /*9440*/  FMUL.FTZ R80, R80, R16.reuse ;  /* 0x0000001050507220 */ /* 0x080fe20000410000 */
[----:B------:R-:W-:Y:S01]  /*9450*/  MOV R125, R33 ;  /* 0x00000021007d7202 */ /* 0x000fe20000000f00 */
[----:B------:R-:W-:Y:S02]  /*9460*/  FMUL.FTZ R81, R81, R16 ;  /* 0x0000001051517220 */ /* 0x000fe40000410000 */
[----:B------:R-:W-:-:S02]  /*9470*/  FMUL.FTZ R82, R82, R15 ;  /* 0x0000000f52527220 */ /* 0x000fc40000410000 */
[----:B------:R-:W-:Y:S01]  /*9480*/  FMUL.FTZ R83, R83, R15 ;  /* 0x0000000f53537220 */ /* 0x000fe20000410000 */
[----:B------:R-:W-:Y:S01]  /*9490*/  MOV R21, R5 ;  /* 0x0000000500157202 */ /* 0x000fe20000000f00 */
[----:B------:R-:W-:Y:S01]  /*94a0*/  FMUL.FTZ R84, R84, R16 ;  /* 0x0000001054547220 */ /* 0x000fe20000410000 */
[----:B------:R-:W-:Y:S01]  /*94b0*/  MOV R20, R6 ;  /* 0x0000000600147202 */ /* 0x000fe20000000f00 */
[----:B------:R-:W-:Y:S01]  /*94c0*/  FMUL.FTZ R85, R85, R16 ;  /* 0x0000001055557220 */ /* 0x000fe20000410000 */
[----:B------:R-:W-:Y:S01]  /*94d0*/  MOV R6, R156 ;  /* 0x0000009c00067202 */ /* 0x000fe20000000f00 */
[--C-:B-1----:R-:W-:Y:S01]  /*94e0*/  FFMA.FTZ R4, R19, c[0x0][0x23c], -R3.reuse ;  /* 0x00008f0013047a23 */ /* 0x102fe20000010803 */
[----:B------:R-:W-:Y:S01]  /*94f0*/  HMMA.16816.F32 R136, R8, R22, R48 ;  /* 0x000000160888723c */ /* 0x000fe20000001830 */
[----:B------:R-:W-:Y:S01]  /*9500*/  FFMA.FTZ R3, R17, c[0x0][0x23c], -R3 ;  /* 0x00008f0011037a23 */ /* 0x000fe20000010803 */
[----:B------:R-:W-:Y:S01]  /*9510*/  LDSM.16.MT88.4 R48, [R214+0xa800] ;  /* 0x00a80000d630783b */ /* 0x000fe20000004200 */
[-C--:B------:R-:W-:Y:S01]  /*9520*/  FMUL.FTZ R86, R86, R15.reuse ;  /* 0x0000000f56567220 */ /* 0x080fe20000410000 */
[----:B------:R-:W-:Y:S01]  /*9530*/  MUFU.EX2 R247, R4 ;  /* 0x0000000400f77308 */ /* 0x000fe20000000800 */
[----:B------:R-:W-:-:S02]  /*9540*/  FMUL.FTZ R87, R87, R15 ;  /* 0x0000000f57577220 */ /* 0x000fc40000410000 */
[-C--:B------:R-:W-:Y:S01]  /*9550*/  FMUL.FTZ R96, R96, R16.reuse ;  /* 0x0000001060607220 */ /* 0x080fe20000410000 */
[C---:B------:R-:W-:Y:S01]  /*9560*/  HMMA.16816.F32 R52, R8.reuse, R28, R52 ;  /* 0x0000001c0834723c */ /* 0x040fe20000001834 */
[-C--:B------:R-:W-:Y:S02]  /*9570*/  FMUL.FTZ R97, R97, R16.reuse ;  /* 0x0000001061617220 */ /* 0x080fe40000410000 */
[-C--:B------:R-:W-:Y:S01]  /*9580*/  FMUL.FTZ R98, R98, R15.reuse ;  /* 0x0000000f62627220 */ /* 0x080fe20000410000 */
[----:B------:R1:W-:Y:S01]  /*9590*/  MUFU.EX2 R244, R3 ;  /* 0x0000000300f47308 */ /* 0x0003e20000000800 */
[-C--:B------:R-:W-:Y:S02]  /*95a0*/  FMUL.FTZ R99, R99, R15.reuse ;  /* 0x0000000f63637220 */ /* 0x080fe40000410000 */
[-C--:B------:R-:W-:Y:S01]  /*95b0*/  FMUL.FTZ R100, R100, R16.reuse ;  /* 0x0000001064647220 */ /* 0x080fe20000410000 */
[----:B------:R-:W-:Y:S01]  /*95c0*/  HMMA.16816.F32 R132, R8, R30, R64 ;  /* 0x0000001e0884723c */ /* 0x000fe20000001840 */
[----:B------:R-:W-:Y:S01]  /*95d0*/  FMUL.FTZ R101, R101, R16 ;  /* 0x0000001065657220 */ /* 0x000fe20000410000 */
[----:B------:R-:W-:Y:S01]  /*95e0*/  LDSM.16.MT88.4 R64, [R213+0xa800] ;  /* 0x00a80000d540783b */ /* 0x000fe20000004200 */
[----:B------:R-:W-:-:S02]  /*95f0*/  FMUL.FTZ R102, R102, R15 ;  /* 0x0000000f66667220 */ /* 0x000fc40000410000 */
[-C--:B------:R-:W-:Y:S02]  /*9600*/  FMUL.FTZ R103, R103, R15.reuse ;  /* 0x0000000f67677220 */ /* 0x080fe40000410000 */
[-C--:B------:R-:W-:Y:S01]  /*9610*/  FMUL.FTZ R112, R112, R16.reuse ;  /* 0x0000001070707220 */ /* 0x080fe20000410000 */
[C---:B------:R-:W-:Y:S01]  /*9620*/  HMMA.16816.F32 R68, R8.reuse, R24, R68 ;  /* 0x000000180844723c */ /* 0x040fe20000001844 */
[-C--:B------:R-:W-:Y:S02]  /*9630*/  FMUL.FTZ R113, R113, R16.reuse ;  /* 0x0000001071717220 */ /* 0x080fe40000410000 */
[-C--:B------:R-:W-:Y:S02]  /*9640*/  FMUL.FTZ R114, R114, R15.reuse ;  /* 0x0000000f72727220 */ /* 0x080fe40000410000 */
[----:B-1----:R-:W-:Y:S02]  /*9650*/  FFMA.FTZ R3, R183, c[0x0][0x23c], -R2 ;  /* 0x00008f00b7037a23 */ /* 0x002fe40000010802 */
[----:B------:R-:W-:Y:S01]  /*9660*/  FMUL.FTZ R115, R115, R15 ;  /* 0x0000000f73737220 */ /* 0x000fe20000410000 */
[----:B------:R-:W-:Y:S01]  /*9670*/  HMMA.16816.F32 R84, R8, R40, R84 ;  /* 0x000000280854723c */ /* 0x000fe20000001854 */
[----:B------:R1:W-:Y:S01]  /*9680*/  MUFU.EX2 R183, R3 ;  /* 0x0000000300b77308 */ /* 0x0003e20000000800 */
[----:B------:R-:W-:-:S02]  /*9690*/  FMUL.FTZ R116, R116, R16 ;  /* 0x0000001074747220 */ /* 0x000fc40000410000 */
[-C--:B------:R-:W-:Y:S02]  /*96a0*/  FMUL.FTZ R117, R117, R16.reuse ;  /* 0x0000001075757220 */ /* 0x080fe40000410000 */
        /* <DEDUP_REMOVED lines=8> */
[----:B------:R-:W-:Y:S01]  /*9730*/  HMMA.16816.F32 R100, R8, R44, R100 ;  /* 0x0000002c0864723c */ /* 0x000fe20000001864 */
[----:B-1----:R-:W-:-:S04]  /*9740*/  FFMA.FTZ R3, R180, c[0x0][0x23c], -R2 ;  /* 0x00008f00b4037a23 */ /* 0x002fc80000010802 */
[----:B------:R1:W-:Y:S03]  /*9750*/  MUFU.EX2 R188, R3 ;  /* 0x0000000300bc7308 */ /* 0x0003e60000000800 */
[----:B------:R-:W-:Y:S01]  /*9760*/  HMMA.16816.F32 R116, R8, R56, R116 ;  /* 0x000000380874723c */ /* 0x000fe20000001874 */
[--C-:B-1----:R-:W-:Y:S02]  /*9770*/  FFMA.FTZ R3, R140, c[0x0][0x23c], -R2.reuse ;  /* 0x00008f008c037a23 */ /* 0x102fe40000010802 */
[----:B------:R-:W-:Y:S02]  /*9780*/  FFMA.FTZ R2, R18, c[0x0][0x23c], -R2 ;  /* 0x00008f0012027a23 */ /* 0x000fe40000010802 */
[----:B------:R-:W-:Y:S08]  /*9790*/  MUFU.EX2 R191, R3 ;  /* 0x0000000300bf7308 */ /* 0x000ff00000000800 */
[----:B------:R1:W-:Y:S02]  /*97a0*/  MUFU.EX2 R182, R2 ;  /* 0x0000000200b67308 */ /* 0x0003e40000000800 */
[----:B-1----:R-:W-:Y:S01]  /*97b0*/  FFMA.FTZ R2, R189, c[0x0][0x23c], -R0 ;  /* 0x00008f00bd027a23 */ /* 0x002fe20000010800 */
[----:B------:R-:W-:-:S02]  /*97c0*/  MOV R189, R124 ;  /* 0x0000007c00bd7202 */ /* 0x000fc40000000f00 */
[----:B------:R-:W-:-:S03]  /*97d0*/  MOV R124, R126 ;  /* 0x0000007e007c7202 */ /* 0x000fc60000000f00 */
[----:B------:R1:W-:Y:S01]  /*97e0*/  MUFU.EX2 R180, R2 ;  /* 0x0000000200b47308 */ /* 0x0003e20000000800 */
[----:B------:R-:W-:Y:S02]  /*97f0*/  MOV R126, R127 ;  /* 0x0000007f007e7202 */ /* 0x000fe40000000f00 */
[----:B------:R-:W-:Y:S02]  /*9800*/  MOV R5, R124 ;  /* 0x0000007c00057202 */ /* 0x000fe40000000f00 */
[----:B------:R-:W-:Y:S02]  /*9810*/  MOV R127, R32 ;  /* 0x00000020007f7202 */ /* 0x000fe40000000f00 */
[----:B------:R-:W-:Y:S01]  /*9820*/  HMMA.16816.F32 R32, R8, R26, R80 ;  /* 0x0000001a0820723c */ /* 0x000fe20000001850 */
[----:B------:R-:W-:Y:S01]  /*9830*/  MOV R124, R159 ;  /* 0x0000009f007c7202 */ /* 0x000fe20000000f00 */
[----:B------:R-:W-:Y:S03]  /*9840*/  LDSM.16.MT88.4 R80, [R209+0xb800] ;  /* 0x00b80000d150783b */ /* 0x000fe60000004200 */
[----:B------:R-:W-:-:S03]  /*9850*/  MOV R3, R124 ;  /* 0x0000007c00037202 */ /* 0x000fc60000000f00 */
[----:B------:R-:W-:Y:S01]  /*9860*/  HMMA.16816.F32 R24, R8, R46, R112 ;  /* 0x0000002e0818723c */ /* 0x000fe20000001870 */
[--C-:B-1----:R-:W-:Y:S01]  /*9870*/  FFMA.FTZ R2, R181, c[0x0][0x23c], -R0.reuse ;  /* 0x00008f00b5027a23 */ /* 0x102fe20000010800 */
[----:B------:R-:W-:Y:S01]  /*9880*/  MOV R181, R175 ;  /* 0x000000af00b57202 */ /* 0x000fe20000000f00 */
[----:B------:R-:W-:Y:S01]  /*9890*/  LDSM.16.MT88.4 R112, [R214+0xb800] ;  /* 0x00b80000d670783b */ /* 0x000fe20000004200 */
[----:B------:R-:W-:Y:S02]  /*98a0*/  MOV R175, R179 ;  /* 0x000000b300af7202 */ /* 0x000fe40000000f00 */
[----:B------:R1:W2:Y:S02]  /*98b0*/  MUFU.EX2 R179, R2 ;  /* 0x0000000200b37308 */ /* 0x0002a40000000800 */
[--C-:B-1----:R-:W-:Y:S01]  /*98c0*/  FFMA.FTZ R2, R143, c[0x0][0x23c], -R0.reuse ;  /* 0x00008f008f027a23 */ /* 0x102fe20000010800 */
[----:B--2---:R-:W-:Y:S01]  /*98d0*/  F2FP.PACK_AB R124, R179, R180 ;  /* 0x000000b4b37c723e */ /* 0x004fe200000000ff */
[----:B------:R-:W-:Y:S01]  /*98e0*/  FFMA.FTZ R0, R142, c[0x0][0x23c], -R0 ;  /* 0x00008f008e007a23 */ /* 0x000fe20000010800 */
[----:B------:R-:W-:-:S03]  /*98f0*/  MOV R142, R7 ;  /* 0x00000007008e7202 */ /* 0x000fc60000000f00 */
[----:B------:R1:W-:Y:S01]  /*9900*/  MUFU.EX2 R141, R2 ;  /* 0x00000002008d7308 */ /* 0x0003e20000000800 */
[----:B------:R-:W-:Y:S02]  /*9910*/  MOV R7, R158 ;  /* 0x0000009e00077202 */ /* 0x000fe40000000f00 */
[----:B------:R-:W-:-:S05]  /*9920*/  MOV R143, R174 ;  /* 0x000000ae008f7202 */ /* 0x000fca0000000f00 */
[----:B------:R2:W-:Y:S01]  /*9930*/  MUFU.EX2 R140, R0 ;  /* 0x00000000008c7308 */ /* 0x0005e20000000800 */
[--C-:B-1----:R-:W-:Y:S01]  /*9940*/  FFMA.FTZ R2, R176, c[0x0][0x23c], -R12.reuse ;  /* 0x00008f00b0027a23 */ /* 0x102fe2000001080c */
[----:B------:R-:W-:Y:S01]  /*9950*/  MOV R176, R21 ;  /* 0x0000001500b07202 */ /* 0x000fe20000000f00 */
[--C-:B--2---:R-:W-:Y:S01]  /*9960*/  FFMA.FTZ R0, R190, c[0x0][0x23c], -R12.reuse ;  /* 0x00008f00be007a23 */ /* 0x104fe2000001080c */
[----:B------:R-:W-:Y:S02]  /*9970*/  MOV R190, R125 ;  /* 0x0000007d00be7202 */ /* 0x000fe40000000f00 */
[----:B------:R-:W-:Y:S02]  /*9980*/  MOV R125, R157 ;  /* 0x0000009d007d7202 */ /* 0x000fe40000000f00 */
[----:B------:R1:W-:Y:S01]  /*9990*/  MUFU.EX2 R19, R0 ;  /* 0x0000000000137308 */ /* 0x0003e20000000800 */
[----:B------:R-:W2:Y:S01]  /*99a0*/  LDSM.16.MT88.4 R156, [R209+0xa800] ;  /* 0x00a80000d19c783b */ /* 0x000ea20000004200 */
[----:B-1----:R-:W-:Y:S01]  /*99b0*/  FFMA.FTZ R0, R178, c[0x0][0x23c], -R12 ;  /* 0x00008f00b2007a23 */ /* 0x002fe2000001080c */
[----:B------:R-:W-:-:S02]  /*99c0*/  MOV R178, R175 ;  /* 0x000000af00b27202 */ /* 0x000fc40000000f00 */
[----:B------:R-:W-:Y:S03]  /*99d0*/  LDSM.16.MT88.4 R172, [R211+0xa800] ;  /* 0x00a80000d3ac783b */ /* 0x000fe60000004200 */
[----:B------:R1:W3:Y:S02]  /*99e0*/  MUFU.EX2 R18, R0 ;  /* 0x0000000000127308 */ /* 0x0002e40000000800 */
[----:B-1----:R-:W-:Y:S01]  /*99f0*/  FFMA.FTZ R0, R177, c[0x0][0x23c], -R12 ;  /* 0x00008f00b1007a23 */ /* 0x002fe2000001080c */
[----:B------:R-:W-:-:S05]  /*9a00*/  MOV R177, R20 ;  /* 0x0000001400b17202 */ /* 0x000fca0000000f00 */
[----:B------:R1:W-:Y:S01]  /*9a10*/  MUFU.EX2 R12, R2 ;  /* 0x00000002000c7308 */ /* 0x0003e20000000800 */
[----:B------:R-:W-:Y:S07]  /*9a20*/  HMMA.16816.F32 R20, R8, R58, R128 ;  /* 0x0000003a0814723c */ /* 0x000fee0000001880 */
[----:B------:R4:W5:Y:S01]  /*9a30*/  MUFU.EX2 R17, R0 ;  /* 0x0000000000117308 */ /* 0x0009620000000800 */
[----:B------:R-:W-:Y:S02]  /*9a40*/  MOV R11, R7 ;  /* 0x00000007000b7202 */ /* 0x000fe40000000f00 */
[----:B------:R-:W-:-:S02]  /*9a50*/  MOV R10, R125 ;  /* 0x0000007d000a7202 */ /* 0x000fc40000000f00 */
[----:B------:R-:W-:Y:S02]  /*9a60*/  MOV R9, R126 ;  /* 0x0000007e00097202 */ /* 0x000fe40000000f00 */
[----:B------:R-:W-:Y:S01]  /*9a70*/  MOV R8, R127 ;  /* 0x0000007f00087202 */ /* 0x000fe20000000f00 */
[----:B------:R-:W-:Y:S01]  /*9a80*/  FFMA.FTZ R3, R3, R15, R10 ;  /* 0x0000000f03037223 */ /* 0x000fe2000001000a */
[----:B-1----:R-:W-:Y:S02]  /*9a90*/  MOV R2, R6 ;  /* 0x0000000600027202 */ /* 0x002fe40000000f00 */
[----:B------:R-:W-:Y:S01]  /*9aa0*/  F2FP.PACK_AB R128, R246, R245 ;  /* 0x000000f5f680723e */ /* 0x000fe200000000ff */
[----:B------:R-:W-:Y:S01]  /*9ab0*/  FFMA.FTZ R8, R9, R16, R8 ;  /* 0x0000001009087223 */ /* 0x000fe20000010008 */
[----:B------:R-:W-:Y:S01]  /*9ac0*/  F2FP.PACK_AB R129, R188, R183 ;  /* 0x000000b7bc81723e */ /* 0x000fe200000000ff */
[----:B------:R-:W-:Y:S01]  /*9ad0*/  FFMA.FTZ R2, R2, R14, R11 ;  /* 0x0000000e02027223 */ /* 0x000fe2000001000b */
[----:B------:R-:W-:Y:S01]  /*9ae0*/  F2FP.PACK_AB R130, R244, R247 ;  /* 0x000000f7f482723e */ /* 0x000fe200000000ff */
[----:B------:R-:W-:Y:S01]  /*9af0*/  FADD.FTZ R3, R177, R3 ;  /* 0x00000003b1037221 */ /* 0x000fe20000010000 */
[----:B----4-:R-:W-:Y:S01]  /*9b00*/  MOV R0, R5 ;  /* 0x0000000500007202 */ /* 0x010fe20000000f00 */
[----:B------:R-:W-:Y:S01]  /*9b10*/  FADD.FTZ R2, R252, R2 ;  /* 0x00000002fc027221 */ /* 0x000fe20000010000 */
[----:B------:R-:W1:Y:S01]  /*9b20*/  LDSM.16.MT88.4 R4, [R213+0xb800] ;  /* 0x00b80000d504783b */ /* 0x000e620000004200 */
[----:B------:R-:W-:Y:S01]  /*9b30*/  F2FP.PACK_AB R131, R182, R191 ;  /* 0x000000bfb683723e */ /* 0x000fe200000000ff */
[----:B------:R-:W-:Y:S01]  /*9b40*/  FADD.FTZ R3, R190, R3 ;  /* 0x00000003be037221 */ /* 0x000fe20000010000 */
[----:B---3--:R-:W-:Y:S01]  /*9b50*/  F2FP.PACK_AB R125, R18, R19 ;  /* 0x00000013127d723e */ /* 0x008fe200000000ff */
[----:B------:R-:W-:Y:S01]  /*9b60*/  FFMA.FTZ R0, R0, R13, R249 ;  /* 0x0000000d00007223 */ /* 0x000fe200000100f9 */
[----:B------:R-:W-:Y:S01]  /*9b70*/  F2FP.PACK_AB R126, R140, R141 ;  /* 0x0000008d8c7e723e */ /* 0x000fe200000000ff */
[----:B------:R-:W-:Y:S01]  /*9b80*/  FADD.FTZ R2, R142, R2 ;  /* 0x000000028e027221 */ /* 0x000fe20000010000 */
[----:B-----5:R-:W-:Y:S01]  /*9b90*/  F2FP.PACK_AB R127, R12, R17 ;  /* 0x000000110c7f723e */ /* 0x020fe200000000ff */
        /* <DEDUP_REMOVED lines=17> */
[----:B------:R-:W-:-:S06]  /*9cb0*/  FADD.FTZ R0, R17, R0 ;  /* 0x0000000011007221 */ /* 0x000fcc0000010000 */
[----:B------:R-:W-:Y:S01]  /*9cc0*/  FADD.FTZ R242, R140, R2 ;  /* 0x000000028cf27221 */ /* 0x000fe20000010000 */
[----:B-1----:R-:W-:Y:S01]  /*9cd0*/  HMMA.16816.F32 R120, R124, R4, R120 ;  /* 0x000000047c78723c */ /* 0x002fe20000001878 */
[----:B------:R-:W-:-:S07]  /*9ce0*/  FADD.FTZ R240, R12, R0 ;  /* 0x000000000cf07221 */ /* 0x000fce0000010000 */
[C---:B------:R-:W-:Y:S07]  /*9cf0*/  HMMA.16816.F32 R116, R128.reuse, R4, R116 ;  /* 0x000000048074723c */ /* 0x040fee0000001874 */
[----:B------:R-:W-:Y:S01]  /*9d00*/  FADD.FTZ R4, R176, R8 ;  /* 0x00000008b0047221 */ /* 0x000fe20000010000 */
[----:B------:R-:W-:Y:S03]  /*9d10*/  HMMA.16816.F32 R160, R128, R172, R160 ;  /* 0x000000ac80a0723c */ /* 0x000fe600000018a0 */
        /* <DEDUP_REMOVED lines=8> */
[----:B------:R-:W-:Y:S01]  /*9da0*/  HMMA.16816.F32 R40, R124, R48, R204 ;  /* 0x000000307c28723c */ /* 0x000fe200000018cc */
[----:B------:R-:W-:-:S03]  /*9db0*/  FADD.FTZ R244, R182, R3 ;  /* 0x00000003b6f47221 */ /* 0x000fc60000010000 */
        /* <DEDUP_REMOVED lines=38> */
[----:B------:R-:W-:Y:S01]  /*a020*/  ULDC.64 UR4, c[0x0][0x1a0] ;  /* 0x0000680000047ab9 */ /* 0x000fe20000000a00 */
[----:B------:R-:W1:Y:S01]  /*a030*/  S2R R243, SR_TID.X ;  /* 0x0000000000f37919 */ /* 0x000e620000002100 */
        /* <DEDUP_REMOVED lines=8> */
[----:B-1----:R-:W-:-:S05]  /*a0c0*/  IMAD.SHL.U32 R243, R243, 0x2, RZ ;  /* 0x00000002f3f37824 */ /* 0x002fca00078e00ff */
[----:B------:R-:W-:Y:S02]  /*a0d0*/  LOP3.LUT R243, R243, 0x6, RZ, 0xc0, !PT ;  /* 0x00000006f3f37812 */ /* 0x000fe400078ec0ff */
        /* <DEDUP_REMOVED lines=14> */
[C-C-:B------:R-:W-:Y:S01]  /*a1c0*/  @!P3 LEA.HI.X R9, R2.reuse, c[0x0][0x174], R5.reuse, 0x1, P4 ;  /* 0x00005d000209ba11 */ /* 0x140fe200020f0c05 */
[----:B------:R-:W-:Y:S01]  /*a1d0*/  IMAD.U32 R0, RZ, RZ, UR17 ;  /* 0x00000011ff007e24 */ /* 0x000fe2000f8e00ff */
[----:B------:R-:W-:Y:S01]  /*a1e0*/  @!P2 LEA.HI.X R5, R2, c[0x0][0x174], R5, 0x1, P0 ;  /* 0x00005d000205aa11 */ /* 0x000fe200000f0c05 */
[----:B------:R-:W-:Y:S02]  /*a1f0*/  @P2 STS.128 [R223+0xb000], RZ ;  /* 0x00b000ffdf002388 */ /* 0x000fe40000000c00 */
[----:B------:R-:W-:-:S02]  /*a200*/  IMAD R0, R0, 0x20, R243 ;  /* 0x0000002000007824 */ /* 0x000fc400078e02f3 */
[----:B------:R-:W-:Y:S01]  /*a210*/  @!PT LDS RZ, [RZ] ;  /* 0x00000000fffff984 */ /* 0x000fe20000000800 */
[----:B------:R-:W-:Y:S01]  /*a220*/  @!PT LDS RZ, [RZ] ;  /* 0x00000000fffff984 */ /* 0x000fe20000000800 */
[----:B------:R-:W-:Y:S01]  /*a230*/  @!PT LDS RZ, [RZ] ;  /* 0x00000000fffff984 */ /* 0x000fe20000000800 */
[----:B------:R2:W-:Y:S02]  /*a240*/  @!P2 LDGSTS.E.BYPASS.LTC128B.128 [R223+0xb000], [R6.64+0x80] ;  /* 0x0b00008006dfafae */ /* 0x0005e4000b901d52 */
[--C-:B------:R-:W-:Y:S01]  /*a250*/  IMAD.IADD R2, R226, 0x1, -R0.reuse ;  /* 0x00000001e2027824 */ /* 0x100fe200078e0a00 */
[C---:B------:R-:W-:Y:S01]  /*a260*/  ISETP.GE.AND P0, PT, R0.reuse, R235, PT ;  /* 0x000000eb0000720c */ /* 0x040fe20003f06270 */
[----:B------:R-:W-:Y:S01]  /*a270*/  @P3 STS.128 [R223+0xa800], RZ ;  /* 0x00a800ffdf003388 */ /* 0x000fe20000000c00 */
[C---:B------:R-:W-:Y:S02]  /*a280*/  ISETP.GE.AND P6, PT, R0.reuse, R234, PT ;  /* 0x000000ea0000720c */ /* 0x040fe40003fc6270 */
[----:B------:R-:W-:Y:S01]  /*a290*/  IABS R3, R2 ;  /* 0x0000000200037213 */ /* 0x000fe20000000000 */
[----:B------:R-:W-:Y:S01]  /*a2a0*/  @!PT LDS RZ, [RZ] ;  /* 0x00000000fffff984 */ /* 0x000fe20000000800 */
[----:B------:R-:W-:Y:S01]  /*a2b0*/  @!PT LDS RZ, [RZ] ;  /* 0x00000000fffff984 */ /* 0x000fe20000000800 */
[----:B------:R-:W-:Y:S01]  /*a2c0*/  @!PT LDS RZ, [RZ] ;  /* 0x00000000fffff984 */ /* 0x000fe20000000800 */
[----:B------:R1:W-:Y:S01]  /*a2d0*/  @!P3 LDGSTS.E.BYPASS.LTC128B.128 [R223+0xa800], [R8.64] ;  /* 0x0a80000008dfbfae */ /* 0x0003e2000b901d52 */
[----:B------:R-:W-:Y:S01]  /*a2e0*/  IMAD.IADD R2, R225, 0x1, -R0 ;  /* 0x00000001e1027824 */ /* 0x000fe200078e0a00 */
[----:B------:R-:W-:-:S02]  /*a2f0*/  ISETP.LT.OR P0, PT, R0, R230, P0 ;  /* 0x000000e60000720c */ /* 0x000fc40000701670 */
[----:B------:R-:W-:Y:S01]  /*a300*/  @P2 STS.128 [R223+0xb800], RZ ;  /* 0x00b800ffdf002388 */ /* 0x000fe20000000c00 */
[----:B------:R-:W-:Y:S02]  /*a310*/  ISETP.LT.OR P6, PT, R0, R229, P6 ;  /* 0x000000e50000720c */ /* 0x000fe400037c1670 */
[----:B------:R-:W-:Y:S01]  /*a320*/  IABS R2, R2 ;  /* 0x0000000200027213 */ /* 0x000fe20000000000 */
[----:B------:R-:W-:Y:S01]  /*a330*/  @!PT LDS RZ, [RZ] ;  /* 0x00000000fffff984 */ /* 0x000fe20000000800 */
[----:B------:R-:W-:Y:S01]  /*a340*/  @!PT LDS RZ, [RZ] ;  /* 0x00000000fffff984 */ /* 0x000fe20000000800 */
[----:B------:R-:W-:Y:S01]  /*a350*/  @!PT LDS RZ, [RZ] ;  /* 0x00000000fffff984 */ /* 0x000fe20000000800 */
[----:B------:R2:W-:Y:S04]  /*a360*/  @!P2 LDGSTS.E.BYPASS.LTC128B.128 [R223+0xb800], [R4.64+0x80] ;  /* 0x0b80008004dfafae */ /* 0x0005e8000b901d52 */
        /* <DEDUP_REMOVED lines=183> */
[----:B------:R-:W-:Y:S01]  /*aee0*/  BAR.SYNC.DEFER_BLOCKING 0x0 ;  /* 0x0000000000007b1d */ /* 0x000fe20000010000 */
[----:B------:R-:W-:Y:S01]  /*aef0*/  ISETP.GE.AND P5, PT, R3, R233, PT ;  /* 0x000000e90300720c */ /* 0x000fe20003fa6270 */
[----:B------:R-:W-:Y:S01]  /*af00*/  IMAD.IADD R19, R226, 0x1, -R2 ;  /* 0x00000001e2137824 */ /* 0x000fe200078e0a02 */
[----:B------:R-:W-:-:S02]  /*af10*/  FSEL R138, R21, -INF , !P4 ;  /* 0xff800000158a7808 */ /* 0x000fc40006000000 */
[C---:B------:R-:W-:Y:S02]  /*af20*/  ISETP.GE.AND P4, PT, R3.reuse, R232, PT ;  /* 0x000000e80300720c */ /* 0x040fe40003f86270 */
[----:B------:R3:W4:Y:S01]  /*af30*/  I2F R24, R17 ;  /* 0x0000001100187306 */ /* 0x0007220000201400 */
[C---:B------:R-:W-:Y:S02]  /*af40*/  ISETP.LT.OR P5, PT, R3.reuse, R228, P5 ;  /* 0x000000e40300720c */ /* 0x040fe40002fa1670 */
[----:B------:R-:W-:Y:S01]  /*af50*/  ISETP.LT.OR P4, PT, R3, R227, P4 ;  /* 0x000000e30300720c */ /* 0x000fe20002781670 */
        /* <DEDUP_REMOVED lines=8> */
[----:B------:R-:W-:Y:S07]  /*afe0*/  HMMA.16816.F32 R132, R4, R12, R196 ;  /* 0x0000000c0484723c */ /* 0x000fee00000018c4 */
[----:B------:R-:W-:Y:S01]  /*aff0*/  IABS R12, R3 ;  /* 0x00000003000c7213 */ /* 0x000fe20000000000 */
[----:B-1----:R-:W-:Y:S01]  /*b000*/  IMAD.MOV.U32 R17, RZ, RZ, R16 ;  /* 0x000000ffff117224 */ /* 0x002fe200078e0010 */
[----:B------:R-:W-:Y:S01]  /*b010*/  IABS R16, R18 ;  /* 0x0000001200107213 */ /* 0x000fe20000000000 */
[----:B----4-:R-:W-:Y:S01]  /*b020*/  FFMA.FTZ R18, R24, -UR16, R141 ;  /* 0x8000001018127c23 */ /* 0x010fe2000801008d */
[----:B------:R-:W-:Y:S01]  /*b030*/  IADD3 R3, R0, 0x11, RZ ;  /* 0x0000001100037810 */ /* 0x000fe20007ffe0ff */
[----:B------:R1:W3:Y:S01]  /*b040*/  I2F R20, R17 ;  /* 0x0000001100147306 */ /* 0x0002e20000201400 */
[----:B--2---:R-:W-:-:S02]  /*b050*/  FFMA.FTZ R21, R23, -UR16, R143 ;  /* 0x8000001017157c23 */ /* 0x004fc4000801008f */
[----:B------:R-:W-:Y:S03]  /*b060*/  HMMA.16816.F32 R140, R4, R14, R200 ;  /* 0x0000000e048c723c */ /* 0x000fe600000018c8 */
[----:B------:R-:W-:Y:S02]  /*b070*/  FSEL R27, R21, -INF , !P6 ;  /* 0xff800000151b7808 */ /* 0x000fe40007000000 */
[----:B------:R-:W-:Y:S02]  /*b080*/  ISETP.GE.AND P6, PT, R2, R233, PT ;  /* 0x000000e90200720c */ /* 0x000fe40003fc6270 */
[----:B------:R-:W-:Y:S02]  /*b090*/  IMAD.IADD R4, R224, 0x1, -R3 ;  /* 0x00000001e0047824 */ /* 0x000fe400078e0a03 */
[----:B------:R-:W-:-:S03]  /*b0a0*/  ISETP.LT.OR P6, PT, R2, R228, P6 ;  /* 0x000000e40200720c */ /* 0x000fc600037c1670 */
[----:B------:R-:W-:Y:S01]  /*b0b0*/  IABS R4, R4 ;  /* 0x0000000400047213 */ /* 0x000fe20000000000 */
[----:B-1----:R-:W-:Y:S01]  /*b0c0*/  IMAD.MOV.U32 R17, RZ, RZ, R16 ;  /* 0x000000ffff117224 */ /* 0x002fe200078e0010 */
[----:B------:R-:W-:Y:S01]  /*b0d0*/  IABS R16, R19 ;  /* 0x0000001300107213 */ /* 0x000fe20000000000 */
[----:B---3--:R-:W-:Y:S02]  /*b0e0*/  FFMA.FTZ R19, R20, -UR16, R189 ;  /* 0x8000001014137c23 */ /* 0x008fe400080100bd */
        /* <DEDUP_REMOVED lines=80> */
[-C--:B------:R-:W-:Y:S02]  /*b5f0*/  ISETP.GE.AND P5, PT, R2, R235.reuse, PT ;  /* 0x000000eb0200720c */ /* 0x080fe40003fa6270 */
[----:B------:R-:W2:Y:S01]  /*b600*/  I2F R12, R4 ;  /* 0x00000004000c7306 */ /* 0x000ea20000201400 */
[----:B------:R-:W-:Y:S02]  /*b610*/  FSEL R190, R6, -INF , !P6 ;  /* 0xff80000006be7808 */ /* 0x000fe40007000000 */
[----:B------:R-:W-:Y:S02]  /*b620*/  ISETP.LT.OR P5, PT, R2, R230, P5 ;  /* 0x000000e60200720c */ /* 0x000fe40002fa1670 */
[C---:B------:R-:W-:Y:S02]  /*b630*/  ISETP.GE.AND P6, PT, R0.reuse, R235, PT ;  /* 0x000000eb0000720c */ /* 0x040fe40003fc6270 */
[----:B------:R-:W-:Y:S01]  /*b640*/  FSEL R19, R9, -INF , !P5 ;  /* 0xff80000009137808 */ /* 0x000fe20006800000 */
[----:B-1----:R-:W-:Y:S01]  /*b650*/  IMAD.IADD R3, R231, 0x1, -R2 ;  /* 0x00000001e7037824 */ /* 0x002fe200078e0a02 */
[----:B------:R-:W-:Y:S01]  /*b660*/  ISETP.GE.AND P5, PT, R0, R234, PT ;  /* 0x000000ea0000720c */ /* 0x000fe20003fa6270 */
[----:B------:R-:W-:Y:S01]  /*b670*/  IMAD.IADD R2, R224, 0x1, -R0 ;  /* 0x00000001e0027824 */ /* 0x000fe200078e0a00 */
[----:B------:R-:W-:-:S02]  /*b680*/  ISETP.LT.OR P6, PT, R0, R230, P6 ;  /* 0x000000e60000720c */ /* 0x000fc400037c1670 */
        /* <DEDUP_REMOVED lines=16> */
[----:B--2---:R-:W-:-:S03]  /*b790*/  FFMA.FTZ R10, R10, -UR16, R142 ;  /* 0x800000100a0a7c23 */ /* 0x004fc6000801008e */
[----:B------:R-:W-:Y:S02]  /*b7a0*/  IABS R4, R4 ;  /* 0x0000000400047213 */ /* 0x000fe40000000000 */
[----:B------:R-:W-:Y:S01]  /*b7b0*/  FSEL R189, R10, -INF , !P0 ;  /* 0xff8000000abd7808 */ /* 0x000fe20004000000 */
[----:B---3--:R-:W-:Y:S01]  /*b7c0*/  FFMA.FTZ R5, R11, -UR16, R21 ;  /* 0x800000100b057c23 */ /* 0x008fe20008010015 */
[----:B------:R-:W-:Y:S01]  /*b7d0*/  PLOP3.LUT P0, PT, PT, PT, UP0, 0x80, 0x0 ;  /* 0x000000000000781c */ /* 0x000fe20003f0f008 */
[----:B------:R-:W-:Y:S02]  /*b7e0*/  IMAD.MOV.U32 R3, RZ, RZ, R4 ;  /* 0x000000ffff037224 */ /* 0x000fe400078e0004 */
[----:B------:R-:W-:Y:S01]  /*b7f0*/  IMAD.IADD R4, R231, 0x1, -R0 ;  /* 0x00000001e7047824 */ /* 0x000fe200078e0a00 */
[----:B------:R-:W-:Y:S01]  /*b800*/  FSEL R17, R5, -INF , !P6 ;  /* 0xff80000005117808 */ /* 0x000fe20007000000 */
[----:B------:R1:W2:Y:S02]  /*b810*/  I2F R8, R3 ;  /* 0x0000000300087306 */ /* 0x0002a40000201400 */
[----:B-1----:R-:W-:Y:S01]  /*b820*/  IMAD.MOV.U32 R3, RZ, RZ, R2 ;  /* 0x000000ffff037224 */ /* 0x002fe200078e0002 */
[----:B------:R-:W-:Y:S01]  /*b830*/  IABS R2, R4 ;  /* 0x0000000400027213 */ /* 0x000fe20000000000 */
[----:B--2---:R-:W-:-:S04]  /*b840*/  FFMA.FTZ R4, R8, -UR16, R23 ;  /* 0x8000001008047c23 */ /* 0x004fc80008010017 */
[----:B------:R-:W1:Y:S01]  /*b850*/  I2F R3, R3 ;  /* 0x0000000300037306 */ /* 0x000e620000201400 */
[----:B------:R-:W-:-:S07]  /*b860*/  FSEL R18, R4, -INF , !P5 ;  /* 0xff80000004127808 */ /* 0x000fce0006800000 */
[----:B------:R-:W2:Y:S01]  /*b870*/  I2F R2, R2 ;  /* 0x0000000200027306 */ /* 0x000ea20000201400 */
[----:B-1----:R-:W-:-:S05]  /*b880*/  FFMA.FTZ R3, R3, -UR16, R141 ;  /* 0x8000001003037c23 */ /* 0x002fca000801008d */
[----:B------:R-:W-:Y:S01]  /*b890*/  FSEL R183, R3, -INF , !P4 ;  /* 0xff80000003b77808 */ /* 0x000fe20006000000 */
[----:B--2---:R-:W-:-:S05]  /*b8a0*/  FFMA.FTZ R0, R2, -UR16, R143 ;  /* 0x8000001002007c23 */ /* 0x004fca000801008f */
        /* <DEDUP_REMOVED lines=48> */
.L_x_1211:
[----:B------:R-:W-:Y:S05]  /*bbb0*/  BSYNC B0 ;  /* 0x0000000000007941 */ /* 0x000fea0003800000 */
.L_x_1210:
[----:B------:R-:W0:Y:S02]  /*bbc0*/  LDGDEPBAR ;  /* 0x00000000000079af */ /* 0x000e240000000000 */
.L_x_1209:
        /* <DEDUP_REMOVED lines=23> */
[----:B------:R-:W-:Y:S02]  /*bd40*/  MOV R24, R242 ;  /* 0x000000f200187202 */ /* 0x000fe40000000f00 */
        /* <DEDUP_REMOVED lines=8> */
[----:B-1----:R-:W-:Y:S01]  /*bdd0*/  FMNMX.FTZ R136, R136, R4, !PT ;  /* 0x0000000488887209 */ /* 0x002fe20007810000 */
[----:B------:R-:W1:Y:S01]  /*bde0*/  SHFL.BFLY PT, R134, R3, 0x2, 0x1f ;  /* 0x0c401f0003867f89 */ /* 0x000e6200000e0000 */
[----:B------:R-:W-:-:S02]  /*bdf0*/  FMNMX.FTZ R2, R197, R2, !PT ;  /* 0x00000002c5027209 */ /* 0x000fc40007810000 */
[----:B------:R-:W-:Y:S01]  /*be00*/  MOV R32, R241 ;  /* 0x000000f100207202 */ /* 0x000fe20000000f00 */
[----:B------:R-:W2:Y:S01]  /*be10*/  SHFL.BFLY PT, R4, R0, 0x2, 0x1f ;  /* 0x0c401f0000047f89 */ /* 0x000ea200000e0000 */
[----:B------:R-:W-:Y:S02]  /*be20*/  FMNMX.FTZ R2, R190, R2, !PT ;  /* 0x00000002be027209 */ /* 0x000fe40007810000 */
[----:B------:R-:W-:Y:S01]  /*be30*/  MOV R33, R240 ;  /* 0x000000f000217202 */ /* 0x000fe20000000f00 */
[----:B------:R-:W3:Y:S01]  /*be40*/  SHFL.BFLY PT, R5, R136, 0x1, 0x1f ;  /* 0x0c201f0088057f89 */ /* 0x000ee200000e0000 */
[----:B------:R-:W-:Y:S02]  /*be50*/  FMNMX.FTZ R2, R189, R2, !PT ;  /* 0x00000002bd027209 */ /* 0x000fe40007810000 */
[----:B------:R-:W-:Y:S02]  /*be60*/  MOV R192, R24 ;  /* 0x0000001800c07202 */ /* 0x000fe40000000f00 */
[----:B------:R-:W-:-:S05]  /*be70*/  FMNMX.FTZ R2, R188, R2, !PT ;  /* 0x00000002bc027209 */ /* 0x000fca0007810000 */
[----:B------:R-:W4:Y:S01]  /*be80*/  SHFL.BFLY PT, R137, R2, 0x2, 0x1f ;  /* 0x0c401f0002897f89 */ /* 0x000f2200000e0000 */
[----:B-1----:R-:W-:Y:S02]  /*be90*/  FMNMX.FTZ R134, R134, R3, !PT ;  /* 0x0000000386867209 */ /* 0x002fe40007810000 */
[----:B--2---:R-:W-:Y:S02]  /*bea0*/  FMNMX.FTZ R0, R0, R4, !PT ;  /* 0x0000000400007209 */ /* 0x004fe40007810000 */
[----:B---3--:R-:W-:-:S03]  /*beb0*/  FMNMX.FTZ R136, R136, R5, !PT ;  /* 0x0000000588887209 */ /* 0x008fc60007810000 */
[----:B------:R-:W1:Y:S01]  /*bec0*/  SHFL.BFLY PT, R135, R0, 0x1, 0x1f ;  /* 0x0c201f0000877f89 */ /* 0x000e6200000e0000 */
[C---:B------:R-:W-:Y:S01]  /*bed0*/  FSETP.NEU.FTZ.AND P6, PT, R136.reuse, -INF , PT ;  /* 0xff8000008800780b */ /* 0x040fe20003fdd000 */
[----:B------:R-:W-:Y:S02]  /*bee0*/  FMUL.FTZ R12, R136, c[0x0][0x23c] ;  /* 0x00008f00880c7a20 */ /* 0x000fe40000410000 */
[----:B------:R-:W2:Y:S03]  /*bef0*/  SHFL.BFLY PT, R5, R134, 0x1, 0x1f ;  /* 0x0c201f0086057f89 */ /* 0x000ea600000e0000 */
[----:B------:R-:W-:Y:S02]  /*bf00*/  FSEL R12, R12, RZ, P6 ;  /* 0x000000ff0c0c7208 */ /* 0x000fe40003000000 */
[----:B----4-:R-:W-:-:S03]  /*bf10*/  FMNMX.FTZ R137, R137, R2, !PT ;  /* 0x0000000289897209 */ /* 0x010fc60007810000 */
[--C-:B------:R-:W-:Y:S02]  /*bf20*/  FFMA.FTZ R3, R176, c[0x0][0x23c], -R12.reuse ;  /* 0x00008f00b0037a23 */ /* 0x100fe4000001080c */
[--C-:B------:R-:W-:Y:S02]  /*bf30*/  FFMA.FTZ R4, R178, c[0x0][0x23c], -R12.reuse ;  /* 0x00008f00b2047a23 */ /* 0x100fe4000001080c */
[----:B------:R3:W-:Y:S01]  /*bf40*/  MUFU.EX2 R6, R3 ;  /* 0x0000000300067308 */ /* 0x0007e20000000800 */
[----:B-1----:R-:W-:Y:S01]  /*bf50*/  FMNMX.FTZ R135, R0, R135, !PT ;  /* 0x0000008700877209 */ /* 0x002fe20007810000 */
[----:B------:R-:W-:-:S06]  /*bf60*/  FFMA.FTZ R0, R29, c[0x0][0x23c], -R12 ;  /* 0x00008f001d007a23 */ /* 0x000fcc000001080c */
[----:B------:R1:W-:Y:S01]  /*bf70*/  MUFU.EX2 R35, R4 ;  /* 0x0000000400237308 */ /* 0x0003e20000000800 */
[C---:B------:R-:W-:Y:S02]  /*bf80*/  FSETP.NEU.FTZ.AND P5, PT, R135.reuse, -INF , PT ;  /* 0xff8000008700780b */ /* 0x040fe40003fbd000 */
[----:B--2---:R-:W-:Y:S01]  /*bf90*/  FMNMX.FTZ R134, R134, R5, !PT ;  /* 0x0000000586867209 */ /* 0x004fe20007810000 */
[----:B---3--:R-:W-:-:S04]  /*bfa0*/  FMUL.FTZ R3, R135, c[0x0][0x23c] ;  /* 0x00008f0087037a20 */ /* 0x008fc80000410000 */
[----:B------:R2:W3:Y:S01]  /*bfb0*/  MUFU.EX2 R7, R0 ;  /* 0x0000000000077308 */ /* 0x0004e20000000800 */
[C---:B------:R-:W-:Y:S01]  /*bfc0*/  FMUL.FTZ R2, R134.reuse, c[0x0][0x23c] ;  /* 0x00008f0086027a20 */ /* 0x040fe20000410000 */
[----:B------:R-:W-:Y:S02]  /*bfd0*/  FSETP.NEU.FTZ.AND P4, PT, R134, -INF , PT ;  /* 0xff8000008600780b */ /* 0x000fe40003f9d000 */
[----:B------:R-:W-:Y:S02]  /*bfe0*/  FSEL R3, R3, RZ, P5 ;  /* 0x000000ff03037208 */ /* 0x000fe40002800000 */
[----:B------:R-:W-:Y:S01]  /*bff0*/  FSEL R2, R2, RZ, P4 ;  /* 0x000000ff02027208 */ /* 0x000fe20002000000 */
[----:B-1----:R-:W1:Y:S01]  /*c000*/  SHFL.BFLY PT, R4, R137, 0x1, 0x1f ;  /* 0x0c201f0089047f89 */ /* 0x002e6200000e0000 */
[----:B--2---:R-:W-:-:S04]  /*c010*/  FFMA.FTZ R0, R25, c[0x0][0x23c], -R12 ;  /* 0x00008f0019007a23 */ /* 0x004fc8000001080c */
[----:B------:R2:W4:Y:S01]  /*c020*/  MUFU.EX2 R34, R0 ;  /* 0x0000000000227308 */ /* 0x0005220000000800 */
[----:B-1----:R-:W-:Y:S01]  /*c030*/  FMNMX.FTZ R137, R137, R4, !PT ;  /* 0x0000000489897209 */ /* 0x002fe20007810000 */
[----:B------:R-:W-:-:S03]  /*c040*/  FFMA.FTZ R4, R138, c[0x0][0x23c], -R2 ;  /* 0x00008f008a047a23 */ /* 0x000fc60000010802 */
[----:B------:R-:W-:Y:S01]  /*c050*/  FSETP.NEU.FTZ.AND P1, PT, R137, -INF , PT ;  /* 0xff8000008900780b */ /* 0x000fe20003f3d000 */
[----:B--2---:R-:W-:Y:S01]  /*c060*/  FFMA.FTZ R0, R180, c[0x0][0x23c], -R3 ;  /* 0x00008f00b4007a23 */ /* 0x004fe20000010803 */
[----:B---3--:R-:W-:Y:S01]  /*c070*/  MOV R180, R7 ;  /* 0x0000000700b47202 */ /* 0x008fe20000000f00 */
[----:B------:R1:W-:Y:S03]  /*c080*/  MUFU.EX2 R251, R4 ;  /* 0x0000000400fb7308 */ /* 0x0003e60000000800 */
[----:B----4-:R-:W-:-:S05]  /*c090*/  F2FP.PACK_AB R10, R34, R180 ;  /* 0x000000b4220a723e */ /* 0x010fca00000000ff */
[----:B------:R2:W-:Y:S01]  /*c0a0*/  MUFU.EX2 R178, R0 ;  /* 0x0000000000b27308 */ /* 0x0005e20000000800 */
[----:B-1----:R-:W-:-:S07]  /*c0b0*/  FFMA.FTZ R4, R28, c[0x0][0x23c], -R2 ;  /* 0x00008f001c047a23 */ /* 0x002fce0000010802 */
[----:B------:R-:W-:Y:S01]  /*c0c0*/  MUFU.EX2 R252, R4 ;  /* 0x0000000400fc7308 */ /* 0x000fe20000000800 */
[----:B--2---:R-:W-:-:S07]  /*c0d0*/  FFMA.FTZ R0, R177, c[0x0][0x23c], -R3 ;  /* 0x00008f00b1007a23 */ /* 0x004fce0000010803 */
[----:B------:R1:W2:Y:S02]  /*c0e0*/  MUFU.EX2 R25, R0 ;  /* 0x0000000000197308 */ /* 0x0002a40000000800 */
[----:B-1----:R-:W-:Y:S01]  /*c0f0*/  FFMA.FTZ R0, R31, c[0x0][0x23c], -R3 ;  /* 0x00008f001f007a23 */ /* 0x002fe20000010803 */
[----:B--2---:R-:W-:-:S05]  /*c100*/  F2FP.PACK_AB R9, R25, R178 ;  /* 0x000000b21909723e */ /* 0x004fca00000000ff */
[----:B------:R1:W2:Y:S02]  /*c110*/  MUFU.EX2 R7, R0 ;  /* 0x0000000000077308 */ /* 0x0002a40000000800 */
[----:B-1----:R-:W-:Y:S01]  /*c120*/  FFMA.FTZ R0, R27, c[0x0][0x23c], -R3 ;  /* 0x00008f001b007a23 */ /* 0x002fe20000010803 */
[----:B--2---:R-:W-:-:S05]  /*c130*/  MOV R138, R7 ;  /* 0x00000007008a7202 */ /* 0x004fca0000000f00 */
[----:B------:R1:W2:Y:S02]  /*c140*/  MUFU.EX2 R176, R0 ;  /* 0x0000000000b07308 */ /* 0x0002a40000000800 */
[----:B-1----:R-:W-:Y:S01]  /*c150*/  FFMA.FTZ R0, R181, c[0x0][0x23c], -R2 ;  /* 0x00008f00b5007a23 */ /* 0x002fe20000010802 */
[----:B--2---:R-:W-:Y:S02]  /*c160*/  F2FP.PACK_AB R11, R176, R138 ;  /* 0x0000008ab00b723e */ /* 0x004fe400000000ff */
[----:B------:R-:W-:-:S03]  /*c170*/  MOV R181, R33 ;  /* 0x0000002100b57202 */ /* 0x000fc60000000f00 */
[----:B------:R1:W-:Y:S02]  /*c180*/  MUFU.EX2 R250, R0 ;  /* 0x0000000000fa7308 */ /* 0x0003e40000000800 */
[----:B-1----:R-:W-:-:S06]  /*c190*/  FFMA.FTZ R0, R179, c[0x0][0x23c], -R2 ;  /* 0x00008f00b3007a23 */ /* 0x002fcc0000010802 */
[----:B------:R1:W-:Y:S02]  /*c1a0*/  MUFU.EX2 R249, R0 ;  /* 0x0000000000f97308 */ /* 0x0003e40000000800 */
[----:B-1----:R-:W-:-:S05]  /*c1b0*/  FMUL.FTZ R0, R137, c[0x0][0x23c] ;  /* 0x00008f0089007a20 */ /* 0x002fca0000410000 */
[----:B------:R-:W-:-:S05]  /*c1c0*/  FSEL R0, R0, RZ, P1 ;  /* 0x000000ff00007208 */ /* 0x000fca0000800000 */
[--C-:B------:R-:W-:Y:S01]  /*c1d0*/  FFMA.FTZ R4, R182, c[0x0][0x23c], -R0.reuse ;  /* 0x00008f00b6047a23 */ /* 0x100fe20000010800 */
[----:B------:R-:W-:Y:S01]  /*c1e0*/  MOV R182, R32 ;  /* 0x0000002000b67202 */ /* 0x000fe20000000f00 */
[--C-:B------:R-:W-:Y:S02]  /*c1f0*/  FFMA.FTZ R5, R30, c[0x0][0x23c], -R0.reuse ;  /* 0x00008f001e057a23 */ /* 0x100fe40000010800 */
[----:B------:R1:W-:Y:S01]  /*c200*/  MUFU.EX2 R246, R4 ;  /* 0x0000000400f67308 */ /* 0x0003e20000000800 */
[----:B------:R-:W2:Y:S07]  /*c210*/  LDSM.16.MT88.4 R28, [R213+0xa000] ;  /* 0x00a00000d51c783b */ /* 0x000eae0000004200 */
[----:B------:R3:W-:Y:S01]  /*c220*/  MUFU.EX2 R247, R5 ;  /* 0x0000000500f77308 */ /* 0x0007e20000000800 */
[----:B-1----:R-:W-:Y:S01]  /*c230*/  FFMA.FTZ R4, R139, c[0x0][0x23c], -R0 ;  /* 0x00008f008b047a23 */ /* 0x002fe20000010800 */
[----:B------:R-:W-:-:S02]  /*c240*/  MOV R139, R6 ;  /* 0x00000006008b7202 */ /* 0x000fc40000000f00 */
[----:B------:R-:W-:-:S04]  /*c250*/  FSEL R6, R134, RZ, P4 ;  /* 0x000000ff86067208 */ /* 0x000fc80002000000 */
[----:B------:R1:W-:Y:S01]  /*c260*/  MUFU.EX2 R248, R4 ;  /* 0x0000000400f87308 */ /* 0x0003e20000000800 */
[----:B------:R-:W-:Y:S02]  /*c270*/  F2FP.PACK_AB R8, R139, R35 ;  /* 0x000000238b08723e */ /* 0x000fe400000000ff */
[----:B---3--:R-:W-:Y:S02]  /*c280*/  FSEL R5, R135, RZ, P5 ;  /* 0x000000ff87057208 */ /* 0x008fe40002800000 */
[----:B-1----:R-:W-:-:S05]  /*c290*/  FSEL R4, R136, RZ, P6 ;  /* 0x000000ff88047208 */ /* 0x002fca0003000000 */
[----:B------:R-:W-:-:S04]  /*c2a0*/  FADD.FTZ R4, R239, -R4 ;  /* 0x80000004ef047221 */ /* 0x000fc80000010000 */
[----:B------:R-:W-:Y:S02]  /*c2b0*/  FMUL.FTZ R16, R4, c[0x0][0x23c] ;  /* 0x00008f0004107a20 */ /* 0x000fe40000410000 */
[----:B------:R-:W-:Y:S02]  /*c2c0*/  FADD.FTZ R4, R238, -R5 ;  /* 0x80000005ee047221 */ /* 0x000fe40000010000 */
[----:B------:R-:W-:Y:S01]  /*c2d0*/  FADD.FTZ R5, R237, -R6 ;  /* 0x80000006ed057221 */ /* 0x000fe20000010000 */
[----:B------:R-:W-:Y:S01]  /*c2e0*/  F2FP.PACK_AB R6, R252, R251 ;  /* 0x000000fbfc06723e */ /* 0x000fe200000000ff */
[----:B------:R-:W-:Y:S01]  /*c2f0*/  FMUL.FTZ R15, R4, c[0x0][0x23c] ;  /* 0x00008f00040f7a20 */ /* 0x000fe20000410000 */
[----:B------:R-:W-:Y:S01]  /*c300*/  FSEL R4, R137, RZ, P1 ;  /* 0x000000ff89047208 */ /* 0x000fe20000800000 */
[----:B------:R-:W-:Y:S01]  /*c310*/  FMUL.FTZ R5, R5, c[0x0][0x23c] ;  /* 0x00008f0005057a20 */ /* 0x000fe20000410000 */
[----:B------:R-:W1:Y:S03]  /*c320*/  MUFU.EX2 R16, R16 ;  /* 0x0000001000107308 */ /* 0x000e660000000800 */
[----:B------:R-:W-:-:S04]  /*c330*/  FADD.FTZ R4, R236, -R4 ;  /* 0x80000004ec047221 */ /* 0x000fc80000010000 */
[----:B------:R-:W-:Y:S01]  /*c340*/  FMUL.FTZ R4, R4, c[0x0][0x23c] ;  /* 0x00008f0004047a20 */ /* 0x000fe20000410000 */
[----:B------:R-:W3:Y:S08]  /*c350*/  MUFU.EX2 R15, R15 ;  /* 0x0000000f000f7308 */ /* 0x000ef00000000800 */
[----:B------:R4:W5:Y:S01]  /*c360*/  MUFU.EX2 R13, R4 ;  /* 0x00000004000d7308 */ /* 0x0009620000000800 */
[----:B-1----:R-:W-:-:S02]  /*c370*/  FMUL.FTZ R144, R144, R16 ;  /* 0x0000001090907220 */ /* 0x002fc40000410000 */
[-C--:B------:R-:W-:Y:S02]  /*c380*/  FMUL.FTZ R145, R145, R16.reuse ;  /* 0x0000001091917220 */ /* 0x080fe40000410000 */
[-C--:B------:R-:W-:Y:S02]  /*c390*/  FMUL.FTZ R156, R156, R16.reuse ;  /* 0x000000109c9c7220 */ /* 0x080fe40000410000 */
[----:B------:R-:W-:Y:S01]  /*c3a0*/  FMUL.FTZ R157, R157, R16 ;  /* 0x000000109d9d7220 */ /* 0x000fe20000410000 */
[----:B------:R1:W1:Y:S01]  /*c3b0*/  MUFU.EX2 R14, R5 ;  /* 0x00000005000e7308 */ /* 0x0002620000000800 */
[-C--:B---3--:R-:W-:Y:S02]  /*c3c0*/  FMUL.FTZ R146, R146, R15.reuse ;  /* 0x0000000f92927220 */ /* 0x088fe40000410000 */
[-C--:B------:R-:W-:Y:S02]  /*c3d0*/  FMUL.FTZ R147, R147, R15.reuse ;  /* 0x0000000f93937220 */ /* 0x080fe40000410000 */
[----:B------:R-:W-:-:S02]  /*c3e0*/  FMUL.FTZ R158, R158, R15 ;  /* 0x0000000f9e9e7220 */ /* 0x000fc40000410000 */
[----:B------:R-:W-:Y:S02]  /*c3f0*/  FMUL.FTZ R159, R159, R15 ;  /* 0x0000000f9f9f7220 */ /* 0x000fe40000410000 */
[----:B----4-:R-:W-:Y:S01]  /*c400*/  FFMA.FTZ R4, R26, c[0x0][0x23c], -R0 ;  /* 0x00008f001a047a23 */ /* 0x010fe20000010800 */
[C---:B------:R-:W-:Y:S01]  /*c410*/  HMMA.16816.F32 R144, R8.reuse, R20, R144 ;  /* 0x000000140890723c */ /* 0x040fe20000001890 */
[-C--:B-----5:R-:W-:Y:S02]  /*c420*/  FMUL.FTZ R150, R150, R13.reuse ;  /* 0x0000000d96967220 */ /* 0x0a0fe40000410000 */
[----:B------:R3:W4:Y:S01]  /*c430*/  MUFU.EX2 R245, R4 ;  /* 0x0000000400f57308 */ /* 0x0007220000000800 */
[----:B------:R-:W-:Y:S01]  /*c440*/  FMUL.FTZ R151, R151, R13 ;  /* 0x0000000d97977220 */ /* 0x000fe20000410000 */
[----:B-1----:R-:W-:Y:S01]  /*c450*/  F2FP.PACK_AB R5, R248, R246 ;  /* 0x000000f6f805723e */ /* 0x002fe200000000ff */
[-C--:B------:R-:W-:Y:S02]  /*c460*/  FMUL.FTZ R148, R148, R14.reuse ;  /* 0x0000000e94947220 */ /* 0x080fe40000410000 */
[----:B------:R-:W-:Y:S01]  /*c470*/  HMMA.16816.F32 R240, R8, R22, R156 ;  /* 0x0000001608f0723c */ /* 0x000fe2000000189c */
[----:B------:R-:W-:-:S02]  /*c480*/  FMUL.FTZ R149, R149, R14 ;  /* 0x0000000e95957220 */ /* 0x000fc40000410000 */
[-C--:B------:R-:W-:Y:S02]  /*c490*/  FMUL.FTZ R152, R152, R14.reuse ;  /* 0x0000000e98987220 */ /* 0x080fe40000410000 */
[-C--:B------:R-:W-:Y:S02]  /*c4a0*/  FMUL.FTZ R153, R153, R14.reuse ;  /* 0x0000000e99997220 */ /* 0x080fe40000410000 */
[----:B------:R-:W-:Y:S01]  /*c4b0*/  FMUL.FTZ R154, R154, R13 ;  /* 0x0000000d9a9a7220 */ /* 0x000fe20000410000 */
[----:B------:R-:W-:Y:S01]  /*c4c0*/  MOV R159, R35 ;  /* 0x00000023009f7202 */ /* 0x000fe20000000f00 */
[----:B------:R-:W-:Y:S01]  /*c4d0*/  FMUL.FTZ R155, R155, R13 ;  /* 0x0000000d9b9b7220 */ /* 0x000fe20000410000 */
[----:B------:R-:W-:Y:S01]  /*c4e0*/  MOV R158, R25 ;  /* 0x00000019009e7202 */ /* 0x000fe20000000f00 */
[----:B------:R-:W-:Y:S01]  /*c4f0*/  FMUL.FTZ R40, R40, R14 ;  /* 0x0000000e28287220 */ /* 0x000fe20000410000 */
[----:B---3--:R-:W-:Y:S01]  /*c500*/  F2FP.PACK_AB R4, R249, R250 ;  /* 0x000000faf904723e */ /* 0x008fe200000000ff */
[-C--:B------:R-:W-:Y:S01]  /*c510*/  FMUL.FTZ R41, R41, R14.reuse ;  /* 0x0000000e29297220 */ /* 0x080fe20000410000 */
[----:B----4-:R-:W-:Y:S01]  /*c520*/  F2FP.PACK_AB R7, R245, R247 ;  /* 0x000000f7f507723e */ /* 0x010fe200000000ff */
[----:B------:R-:W-:Y:S01]  /*c530*/  FMUL.FTZ R44, R44, R14 ;  /* 0x0000000e2c2c7220 */ /* 0x000fe20000410000 */
[----:B------:R-:W-:Y:S01]  /*c540*/  MOV R157, R34 ;  /* 0x00000022009d7202 */ /* 0x000fe20000000f00 */
[-C--:B------:R-:W-:Y:S01]  /*c550*/  FMUL.FTZ R42, R42, R13.reuse ;  /* 0x0000000d2a2a7220 */ /* 0x080fe20000410000 */
[----:B------:R-:W-:Y:S01]  /*c560*/  LDSM.16.MT88.4 R24, [R209+0xb000] ;  /* 0x00b00000d118783b */ /* 0x000fe20000004200 */
[-C--:B------:R-:W-:Y:S01]  /*c570*/  FMUL.FTZ R43, R43, R13.reuse ;  /* 0x0000000d2b2b7220 */ /* 0x080fe20000410000 */
[----:B------:R-:W-:Y:S01]  /*c580*/  MOV R156, R244 ;  /* 0x000000f4009c7202 */ /* 0x000fe20000000f00 */
[----:B------:R-:W-:Y:S01]  /*c590*/  HMMA.16816.F32 R148, R4, R20, R148 ;  /* 0x000000140494723c */ /* 0x000fe20000001894 */
[----:B------:R-:W-:Y:S01]  /*c5a0*/  FMUL.FTZ R45, R45, R14 ;  /* 0x0000000e2d2d7220 */ /* 0x000fe20000410000 */
[----:B------:R-:W-:Y:S01]  /*c5b0*/  LDSM.16.MT88.4 R32, [R211+0xb000] ;  /* 0x00b00000d320783b */ /* 0x000fe20000004200 */
[----:B------:R-:W-:-:S02]  /*c5c0*/  FMUL.FTZ R46, R46, R13 ;  /* 0x0000000d2e2e7220 */ /* 0x000fc40000410000 */
[-C--:B------:R-:W-:Y:S02]  /*c5d0*/  FMUL.FTZ R47, R47, R13.reuse ;  /* 0x0000000d2f2f7220 */ /* 0x080fe40000410000 */
[-C--:B------:R-:W-:Y:S01]  /*c5e0*/  FMUL.FTZ R164, R164, R14.reuse ;  /* 0x0000000ea4a47220 */ /* 0x080fe20000410000 */
[----:B------:R-:W-:Y:S01]  /*c5f0*/  HMMA.16816.F32 R152, R4, R22, R152 ;  /* 0x000000160498723c */ /* 0x000fe20000001898 */
[----:B------:R-:W1:Y:S01]  /*c600*/  LDSM.16.MT88.4 R20, [R214+0xa000] ;  /* 0x00a00000d614783b */ /* 0x000e620000004200 */
        /* <DEDUP_REMOVED lines=16> */
[----:B--2---:R-:W-:Y:S01]  /*c710*/  HMMA.16816.F32 R56, R4, R28, R56 ;  /* 0x0000001c0438723c */ /* 0x004fe20000001838 */
        /* <DEDUP_REMOVED lines=9> */
[----:B-1----:R-:W-:Y:S01]  /*c7b0*/  HMMA.16816.F32 R236, R4, R20, R40 ;  /* 0x0000001404ec723c */ /* 0x002fe20000001828 */
        /* <DEDUP_REMOVED lines=47> */
[----:B------:R-:W-:Y:S02]  /*cab0*/  FMUL.FTZ R51, R51, R15 ;  /* 0x0000000f33337220 */ /* 0x000fe40000410000 */
[----:B------:R-:W-:Y:S02]  /*cac0*/  FMUL.FTZ R128, R128, R16 ;  /* 0x0000001080807220 */ /* 0x000fe40000410000 */
[----:B------:R-:W-:Y:S01]  /*cad0*/  FFMA.FTZ R4, R187, c[0x0][0x23c], -R12 ;  /* 0x00008f00bb047a23 */ /* 0x000fe2000001080c */
[----:B------:R-:W-:Y:S01]  /*cae0*/  MOV R125, R176 ;  /* 0x000000b0007d7202 */ /* 0x000fe20000000f00 */
[C---:B------:R-:W-:Y:S01]  /*caf0*/  HMMA.16816.F32 R116, R8.reuse, R44, R116 ;  /* 0x0000002c0874723c */ /* 0x040fe20000001874 */
[----:B------:R-:W-:Y:S01]  /*cb00*/  MOV R7, R138 ;  /* 0x0000008a00077202 */ /* 0x000fe20000000f00 */
[----:B------:R1:W-:Y:S01]  /*cb10*/  MUFU.EX2 R198, R4 ;  /* 0x0000000400c67308 */ /* 0x0003e20000000800 */
        /* <DEDUP_REMOVED lines=10> */
[----:B------:R-:W-:Y:S01]  /*cbc0*/  HMMA.16816.F32 R36, R8, R20, R36 ;  /* 0x000000140824723c */ /* 0x000fe20000001824 */
[----:B------:R-:W-:-:S02]  /*cbd0*/  FMUL.FTZ R162, R162, R15 ;  /* 0x0000000fa2a27220 */ /* 0x000fc40000410000 */
[-C--:B------:R-:W-:Y:S02]  /*cbe0*/  FMUL.FTZ R163, R163, R15.reuse ;  /* 0x0000000fa3a37220 */ /* 0x080fe40000410000 */
[----:B-1----:R-:W-:Y:S02]  /*cbf0*/  FFMA.FTZ R4, R133, c[0x0][0x23c], -R12 ;  /* 0x00008f0085047a23 */ /* 0x002fe4000001080c */
[-C--:B------:R-:W-:Y:S01]  /*cc00*/  FMUL.FTZ R172, R172, R16.reuse ;  /* 0x00000010acac7220 */ /* 0x080fe20000410000 */
[----:B------:R-:W-:Y:S01]  /*cc10*/  HMMA.16816.F32 R176, R8, R22, R48 ;  /* 0x0000001608b0723c */ /* 0x000fe20000001830 */
[----:B------:R1:W2:Y:S01]  /*cc20*/  MUFU.EX2 R199, R4 ;  /* 0x0000000400c77308 */ /* 0x0002a20000000800 */
[----:B------:R-:W-:Y:S01]  /*cc30*/  FMUL.FTZ R173, R173, R16 ;  /* 0x00000010adad7220 */ /* 0x000fe20000410000 */
[----:B------:R-:W-:Y:S01]  /*cc40*/  LDSM.16.MT88.4 R48, [R214+0xa800] ;  /* 0x00a80000d630783b */ /* 0x000fe20000004200 */
[-C--:B------:R-:W-:Y:S02]  /*cc50*/  FMUL.FTZ R174, R174, R15.reuse ;  /* 0x0000000faeae7220 */ /* 0x080fe40000410000 */
[----:B------:R-:W-:-:S02]  /*cc60*/  FMUL.FTZ R175, R175, R15 ;  /* 0x0000000fafaf7220 */ /* 0x000fc40000410000 */
[-C--:B------:R-:W-:Y:S01]  /*cc70*/  FMUL.FTZ R52, R52, R16.reuse ;  /* 0x0000001034347220 */ /* 0x080fe20000410000 */
[C---:B------:R-:W-:Y:S01]  /*cc80*/  HMMA.16816.F32 R20, R8.reuse, R46, R128 ;  /* 0x0000002e0814723c */ /* 0x040fe20000001880 */
[-C--:B------:R-:W-:Y:S02]  /*cc90*/  FMUL.FTZ R53, R53, R16.reuse ;  /* 0x0000001035357220 */ /* 0x080fe40000410000 */
[-C--:B------:R-:W-:Y:S02]  /*cca0*/  FMUL.FTZ R54, R54, R15.reuse ;  /* 0x0000000f36367220 */ /* 0x080fe40000410000 */
[----:B------:R-:W-:Y:S02]  /*ccb0*/  FMUL.FTZ R55, R55, R15 ;  /* 0x0000000f37377220 */ /* 0x000fe40000410000 */
[----:B------:R-:W-:Y:S01]  /*ccc0*/  FMUL.FTZ R64, R64, R16 ;  /* 0x0000001040407220 */ /* 0x000fe20000410000 */
[----:B------:R-:W-:Y:S01]  /*ccd0*/  HMMA.16816.F32 R160, R8, R140, R160 ;  /* 0x0000008c08a0723c */ /* 0x000fe200000018a0 */
[----:B-1----:R-:W-:Y:S01]  /*cce0*/  FFMA.FTZ R4, R19, c[0x0][0x23c], -R12 ;  /* 0x00008f0013047a23 */ /* 0x002fe2000001080c */
[----:B--2---:R-:W-:Y:S01]  /*ccf0*/  F2FP.PACK_AB R128, R199, R198 ;  /* 0x000000c6c780723e */ /* 0x004fe200000000ff */
[----:B------:R-:W-:-:S02]  /*cd00*/  FMUL.FTZ R65, R65, R16 ;  /* 0x0000001041417220 */ /* 0x000fc40000410000 */
[----:B------:R1:W-:Y:S01]  /*cd10*/  MUFU.EX2 R244, R4 ;  /* 0x0000000400f47308 */ /* 0x0003e20000000800 */
[-C--:B------:R-:W-:Y:S02]  /*cd20*/  FMUL.FTZ R66, R66, R15.reuse ;  /* 0x0000000f42427220 */ /* 0x080fe40000410000 */
[-C--:B------:R-:W-:Y:S01]  /*cd30*/  FMUL.FTZ R67, R67, R15.reuse ;  /* 0x0000000f43437220 */ /* 0x080fe20000410000 */
[C---:B------:R-:W-:Y:S01]  /*cd40*/  HMMA.16816.F32 R192, R8.reuse, R142, R172 ;  /* 0x0000008e08c0723c */ /* 0x040fe200000018ac */
[-C--:B------:R-:W-:Y:S01]  /*cd50*/  FMUL.FTZ R68, R68, R16.reuse ;  /* 0x0000001044447220 */ /* 0x080fe20000410000 */
[----:B------:R-:W2:Y:S01]  /*cd60*/  LDSM.16.MT88.4 R172, [R211+0xa800] ;  /* 0x00a80000d3ac783b */ /* 0x000ea20000004200 */
[-C--:B------:R-:W-:Y:S02]  /*cd70*/  FMUL.FTZ R69, R69, R16.reuse ;  /* 0x0000001045457220 */ /* 0x080fe40000410000 */
[-C--:B------:R-:W-:Y:S02]  /*cd80*/  FMUL.FTZ R70, R70, R15.reuse ;  /* 0x0000000f46467220 */ /* 0x080fe40000410000 */
[----:B------:R-:W-:Y:S01]  /*cd90*/  FMUL.FTZ R71, R71, R15 ;  /* 0x0000000f47477220 */ /* 0x000fe20000410000 */
[----:B------:R-:W-:Y:S01]  /*cda0*/  HMMA.16816.F32 R52, R8, R28, R52 ;  /* 0x0000001c0834723c */ /* 0x000fe20000001834 */
[----:B------:R-:W-:-:S02]  /*cdb0*/  FMUL.FTZ R80, R80, R16 ;  /* 0x0000001050507220 */ /* 0x000fc40000410000 */
[-C--:B------:R-:W-:Y:S02]  /*cdc0*/  FMUL.FTZ R81, R81, R16.reuse ;  /* 0x0000001051517220 */ /* 0x080fe40000410000 */
[----:B-1----:R-:W-:Y:S02]  /*cdd0*/  FFMA.FTZ R4, R17, c[0x0][0x23c], -R12 ;  /* 0x00008f0011047a23 */ /* 0x002fe4000001080c */
[-C--:B------:R-:W-:Y:S01]  /*cde0*/  FMUL.FTZ R82, R82, R15.reuse ;  /* 0x0000000f52527220 */ /* 0x080fe20000410000 */
[----:B------:R-:W-:Y:S01]  /*cdf0*/  HMMA.16816.F32 R140, R8, R30, R64 ;  /* 0x0000001e088c723c */ /* 0x000fe20000001840 */
[----:B------:R-:W1:Y:S01]  /*ce00*/  MUFU.EX2 R187, R4 ;  /* 0x0000000400bb7308 */ /* 0x000e620000000800 */
[----:B------:R-:W-:Y:S01]  /*ce10*/  FMUL.FTZ R83, R83, R15 ;  /* 0x0000000f53537220 */ /* 0x000fe20000410000 */
[----:B------:R-:W3:Y:S01]  /*ce20*/  LDSM.16.MT88.4 R64, [R213+0xa800] ;  /* 0x00a80000d540783b */ /* 0x000ee20000004200 */
        /* <DEDUP_REMOVED lines=8> */
[----:B-1----:R-:W-:Y:S01]  /*ceb0*/  F2FP.PACK_AB R130, R187, R244 ;  /* 0x000000f4bb82723e */ /* 0x002fe200000000ff */
[----:B------:R-:W-:Y:S01]  /*cec0*/  FFMA.FTZ R4, R191, c[0x0][0x23c], -R3 ;  /* 0x00008f00bf047a23 */ /* 0x000fe20000010803 */
[----:B------:R-:W-:Y:S01]  /*ced0*/  MOV R191, R125 ;  /* 0x0000007d00bf7202 */ /* 0x000fe20000000f00 */
[-C--:B------:R-:W-:Y:S01]  /*cee0*/  FMUL.FTZ R99, R99, R15.reuse ;  /* 0x0000000f63637220 */ /* 0x080fe20000410000 */
[----:B------:R-:W-:Y:S01]  /*cef0*/  MOV R125, R126 ;  /* 0x0000007e007d7202 */ /* 0x000fe20000000f00 */
[----:B------:R1:W-:Y:S01]  /*cf00*/  MUFU.EX2 R181, R4 ;  /* 0x0000000400b57308 */ /* 0x0003e20000000800 */
[----:B------:R-:W-:Y:S01]  /*cf10*/  MOV R126, R182 ;  /* 0x000000b6007e7202 */ /* 0x000fe20000000f00 */
[-C--:B------:R-:W-:Y:S01]  /*cf20*/  FMUL.FTZ R100, R100, R16.reuse ;  /* 0x0000001064647220 */ /* 0x080fe20000410000 */
[----:B------:R-:W-:Y:S01]  /*cf30*/  HMMA.16816.F32 R28, R8, R26, R80 ;  /* 0x0000001a081c723c */ /* 0x000fe20000001850 */
[----:B------:R-:W-:Y:S01]  /*cf40*/  FMUL.FTZ R101, R101, R16 ;  /* 0x0000001065657220 */ /* 0x000fe20000410000 */
[----:B------:R-:W4:Y:S01]  /*cf50*/  LDSM.16.MT88.4 R80, [R209+0xb800] ;  /* 0x00b80000d150783b */ /* 0x000f220000004200 */
[----:B------:R-:W-:-:S02]  /*cf60*/  FMUL.FTZ R102, R102, R15 ;  /* 0x0000000f66667220 */ /* 0x000fc40000410000 */
[-C--:B------:R-:W-:Y:S02]  /*cf70*/  FMUL.FTZ R103, R103, R15.reuse ;  /* 0x0000000f67677220 */ /* 0x080fe40000410000 */
[-C--:B------:R-:W-:Y:S01]  /*cf80*/  FMUL.FTZ R112, R112, R16.reuse ;  /* 0x0000001070707220 */ /* 0x080fe20000410000 */
[C---:B------:R-:W-:Y:S01]  /*cf90*/  HMMA.16816.F32 R84, R8.reuse, R32, R84 ;  /* 0x000000200854723c */ /* 0x040fe20000001854 */
[----:B------:R-:W-:Y:S02]  /*cfa0*/  FMUL.FTZ R113, R113, R16 ;  /* 0x0000001071717220 */ /* 0x000fe40000410000 */
[-C--:B------:R-:W-:Y:S02]  /*cfb0*/  FMUL.FTZ R114, R114, R15.reuse ;  /* 0x0000000f72727220 */ /* 0x080fe40000410000 */
[--C-:B-1----:R-:W-:Y:S02]  /*cfc0*/  FFMA.FTZ R4, R184, c[0x0][0x23c], -R3.reuse ;  /* 0x00008f00b8047a23 */ /* 0x102fe40000010803 */
[----:B------:R-:W-:Y:S01]  /*cfd0*/  FMUL.FTZ R115, R115, R15 ;  /* 0x0000000f73737220 */ /* 0x000fe20000410000 */
[C---:B------:R-:W-:Y:S01]  /*cfe0*/  HMMA.16816.F32 R32, R8.reuse, R34, R96 ;  /* 0x000000220820723c */ /* 0x040fe20000001860 */
[----:B------:R1:W5:Y:S01]  /*cff0*/  MUFU.EX2 R182, R4 ;  /* 0x0000000400b67308 */ /* 0x0003620000000800 */
[----:B------:R-:W2:Y:S06]  /*d000*/  LDSM.16.MT88.4 R96, [R211+0xb800] ;  /* 0x00b80000d360783b */ /* 0x000eac0000004200 */
[C---:B------:R-:W-:Y:S08]  /*d010*/  HMMA.16816.F32 R100, R8.reuse, R40, R100 ;  /* 0x000000280864723c */ /* 0x040ff00000001864 */
[----:B------:R-:W-:Y:S01]  /*d020*/  HMMA.16816.F32 R24, R8, R42, R112 ;  /* 0x0000002a0818723c */ /* 0x000fe20000001870 */
[--C-:B-1----:R-:W-:Y:S01]  /*d030*/  FFMA.FTZ R4, R132, c[0x0][0x23c], -R3.reuse ;  /* 0x00008f0084047a23 */ /* 0x102fe20000010803 */
[----:B-----5:R-:W-:Y:S01]  /*d040*/  F2FP.PACK_AB R129, R182, R181 ;  /* 0x000000b5b681723e */ /* 0x020fe200000000ff */
[----:B------:R-:W-:Y:S01]  /*d050*/  FFMA.FTZ R3, R18, c[0x0][0x23c], -R3 ;  /* 0x00008f0012037a23 */ /* 0x000fe20000010803 */
[----:B------:R-:W1:Y:S01]  /*d060*/  LDSM.16.MT88.4 R112, [R214+0xb800] ;  /* 0x00b80000d670783b */ /* 0x000e620000004200 */
[----:B------:R-:W-:Y:S08]  /*d070*/  MUFU.EX2 R184, R4 ;  /* 0x0000000400b87308 */ /* 0x000ff00000000800 */
[----:B------:R5:W2:Y:S02]  /*d080*/  MUFU.EX2 R180, R3 ;  /* 0x0000000300b47308 */ /* 0x000aa40000000800 */
[----:B-----5:R-:W-:Y:S01]  /*d090*/  FFMA.FTZ R3, R196, c[0x0][0x23c], -R2 ;  /* 0x00008f00c4037a23 */ /* 0x020fe20000010802 */
[----:B------:R-:W-:-:S02]  /*d0a0*/  MOV R196, R157 ;  /* 0x0000009d00c47202 */ /* 0x000fc40000000f00 */
[----:B------:R-:W-:Y:S02]  /*d0b0*/  MOV R157, R158 ;  /* 0x0000009e009d7202 */ /* 0x000fe40000000f00 */
[----:B------:R-:W-:Y:S02]  /*d0c0*/  MOV R158, R159 ;  /* 0x0000009f009e7202 */ /* 0x000fe40000000f00 */
[----:B------:R-:W-:Y:S02]  /*d0d0*/  MOV R159, R139 ;  /* 0x0000008b009f7202 */ /* 0x000fe40000000f00 */
[----:B------:R5:W-:Y:S01]  /*d0e0*/  MUFU.EX2 R139, R3 ;  /* 0x00000003008b7308 */ /* 0x000be20000000800 */
[----:B--2---:R-:W-:-:S07]  /*d0f0*/  F2FP.PACK_AB R131, R180, R184 ;  /* 0x000000b8b483723e */ /* 0x004fce00000000ff */
[----:B------:R-:W-:Y:S01]  /*d100*/  HMMA.16816.F32 R160, R128, R172, R160 ;  /* 0x000000ac80a0723c */ /* 0x000fe200000018a0 */
[----:B-----5:R-:W-:Y:S01]  /*d110*/  FFMA.FTZ R3, R186, c[0x0][0x23c], -R2 ;  /* 0x00008f00ba037a23 */ /* 0x020fe20000010802 */
[----:B------:R-:W-:-:S06]  /*d120*/  MOV R186, R7 ;  /* 0x0000000700ba7202 */ /* 0x000fcc0000000f00 */
[----:B------:R-:W-:Y:S01]  /*d130*/  HMMA.16816.F32 R36, R128, R48, R36 ;  /* 0x000000308024723c */ /* 0x000fe20000001824 */
[----:B------:R-:W-:Y:S01]  /*d140*/  MOV R7, R127 ;  /* 0x0000007f00077202 */ /* 0x000fe20000000f00 */
[----:B------:R2:W5:Y:S01]  /*d150*/  MUFU.EX2 R138, R3 ;  /* 0x00000003008a7308 */ /* 0x0005620000000800 */
[----:B------:R-:W-:-:S05]  /*d160*/  MOV R127, R158 ;  /* 0x0000009e007f7202 */ /* 0x000fca0000000f00 */
[C---:B---3--:R-:W-:Y:S08]  /*d170*/  HMMA.16816.F32 R52, R128.reuse, R64, R52 ;  /* 0x000000408034723c */ /* 0x048ff00000001834 */
[----:B----4-:R-:W-:Y:S01]  /*d180*/  HMMA.16816.F32 R68, R128, R80, R68 ;  /* 0x000000508044723c */ /* 0x010fe20000001844 */
[--C-:B--2---:R-:W-:Y:S01]  /*d190*/  FFMA.FTZ R3, R185, c[0x0][0x23c], -R2.reuse ;  /* 0x00008f00b9037a23 */ /* 0x104fe20000010802 */
[----:B------:R-:W-:Y:S01]  /*d1a0*/  MOV R185, R124 ;  /* 0x0000007c00b97202 */ /* 0x000fe20000000f00 */
[----:B------:R-:W-:Y:S01]  /*d1b0*/  FFMA.FTZ R2, R183, c[0x0][0x23c], -R2 ;  /* 0x00008f00b7027a23 */ /* 0x000fe20000010802 */
[----:B------:R-:W-:Y:S01]  /*d1c0*/  MOV R124, R156 ;  /* 0x0000009c007c7202 */ /* 0x000fe20000000f00 */
[----:B------:R2:W-:Y:S01]  /*d1d0*/  MUFU.EX2 R133, R3 ;  /* 0x0000000300857308 */ /* 0x0005e20000000800 */
[----:B------:R-:W-:-:S02]  /*d1e0*/  MOV R183, R157 ;  /* 0x0000009d00b77202 */ /* 0x000fc40000000f00 */
[C---:B------:R-:W-:Y:S05]  /*d1f0*/  HMMA.16816.F32 R84, R128.reuse, R96, R84 ;  /* 0x000000608054723c */ /* 0x040fea0000001854 */
[----:B------:R3:W-:Y:S03]  /*d200*/  MUFU.EX2 R132, R2 ;  /* 0x0000000200847308 */ /* 0x0007e60000000800 */
[----:B-1----:R-:W-:Y:S01]  /*d210*/  HMMA.16816.F32 R100, R128, R112, R100 ;  /* 0x000000708064723c */ /* 0x002fe20000001864 */
[----:B--2---:R-:W-:Y:S02]  /*d220*/  MOV R3, R124 ;  /* 0x0000007c00037202 */ /* 0x004fe40000000f00 */
[----:B-----5:R-:W-:Y:S01]  /*d230*/  F2FP.PACK_AB R124, R138, R139 ;  /* 0x0000008b8a7c723e */ /* 0x020fe200000000ff */
[----:B---3--:R-:W-:Y:S01]  /*d240*/  FFMA.FTZ R2, R197, c[0x0][0x23c], -R0 ;  /* 0x00008f00c5027a23 */ /* 0x008fe20000010800 */
[----:B------:R-:W-:-:S02]  /*d250*/  MOV R197, R159 ;  /* 0x0000009f00c57202 */ /* 0x000fc40000000f00 */
[----:B------:R-:W1:Y:S01]  /*d260*/  LDSM.16.MT88.4 R156, [R209+0xa800] ;  /* 0x00a80000d19c783b */ /* 0x000e620000004200 */
[----:B------:R2:W-:Y:S02]  /*d270*/  MUFU.EX2 R19, R2 ;  /* 0x0000000200137308 */ /* 0x0005e40000000800 */
[----:B--2---:R-:W-:Y:S01]  /*d280*/  FFMA.FTZ R2, R190, c[0x0][0x23c], -R0 ;  /* 0x00008f00be027a23 */ /* 0x004fe20000010800 */
[----:B------:R-:W-:-:S05]  /*d290*/  MOV R190, R6 ;  /* 0x0000000600be7202 */ /* 0x000fca0000000f00 */
[----:B------:R2:W3:Y:S02]  /*d2a0*/  MUFU.EX2 R18, R2 ;  /* 0x0000000200127308 */ /* 0x0004e40000000800 */
[--C-:B--2---:R-:W-:Y:S01]  /*d2b0*/  FFMA.FTZ R2, R189, c[0x0][0x23c], -R0.reuse ;  /* 0x00008f00bd027a23 */ /* 0x104fe20000010800 */
[----:B------:R-:W-:Y:S01]  /*d2c0*/  MOV R189, R7 ;  /* 0x0000000700bd7202 */ /* 0x000fe20000000f00 */
[----:B------:R-:W-:Y:S01]  /*d2d0*/  FFMA.FTZ R0, R188, c[0x0][0x23c], -R0 ;  /* 0x00008f00bc007a23 */ /* 0x000fe20000010800 */
[----:B------:R-:W2:Y:S03]  /*d2e0*/  LDSM.16.MT88.4 R4, [R213+0xb800] ;  /* 0x00b80000d504783b */ /* 0x000ea60000004200 */
[----:B------:R4:W-:Y:S01]  /*d2f0*/  MUFU.EX2 R17, R2 ;  /* 0x0000000200117308 */ /* 0x0009e20000000800 */
[----:B------:R-:W-:Y:S01]  /*d300*/  MOV R188, R125 ;  /* 0x0000007d00bc7202 */ /* 0x000fe20000000f00 */
[----:B-1----:R-:W-:Y:S01]  /*d310*/  HMMA.16816.F32 R144, R128, R156, R144 ;  /* 0x0000009c8090723c */ /* 0x002fe20000001890 */
[----:B---3--:R-:W-:-:S03]  /*d320*/  F2FP.PACK_AB R125, R18, R19 ;  /* 0x00000013127d723e */ /* 0x008fc600000000ff */
[----:B------:R-:W-:Y:S02]  /*d330*/  FFMA.FTZ R3, R3, R15, R188 ;  /* 0x0000000f03037223 */ /* 0x000fe400000100bc */
[----:B------:R1:W3:Y:S02]  /*d340*/  MUFU.EX2 R12, R0 ;  /* 0x00000000000c7308 */ /* 0x0002e40000000800 */
[----:B------:R-:W-:-:S04]  /*d350*/  FADD.FTZ R3, R183, R3 ;  /* 0x00000003b7037221 */ /* 0x000fc80000010000 */
[----:B------:R-:W-:Y:S01]  /*d360*/  FADD.FTZ R3, R186, R3 ;  /* 0x00000003ba037221 */ /* 0x000fe20000010000 */
[----:B----4-:R-:W-:Y:S02]  /*d370*/  MOV R2, R126 ;  /* 0x0000007e00027202 */ /* 0x010fe40000000f00 */
[----:B------:R-:W-:Y:S01]  /*d380*/  F2FP.PACK_AB R126, R132, R133 ;  /* 0x00000085847e723e */ /* 0x000fe200000000ff */
[----:B------:R-:W-:-:S04]  /*d390*/  FADD.FTZ R3, R191, R3 ;  /* 0x00000003bf037221 */ /* 0x000fc80000010000 */
[----:B------:R-:W-:Y:S01]  /*d3a0*/  FADD.FTZ R3, R181, R3 ;  /* 0x00000003b5037221 */ /* 0x000fe20000010000 */
[----:B-1----:R-:W-:Y:S02]  /*d3b0*/  MOV R0, R127 ;  /* 0x0000007f00007202 */ /* 0x002fe40000000f00 */
[----:B---3--:R-:W-:Y:S01]  /*d3c0*/  F2FP.PACK_AB R127, R12, R17 ;  /* 0x000000110c7f723e */ /* 0x008fe200000000ff */
[----:B------:R-:W-:Y:S02]  /*d3d0*/  FADD.FTZ R3, R182, R3 ;  /* 0x00000003b6037221 */ /* 0x000fe40000010000 */
[----:B------:R-:W-:Y:S02]  /*d3e0*/  FFMA.FTZ R8, R2, R16, R0 ;  /* 0x0000001002087223 */ /* 0x000fe40000010000 */
[----:B------:R-:W-:Y:S02]  /*d3f0*/  FFMA.FTZ R0, R190, R13, R246 ;  /* 0x0000000dbe007223 */ /* 0x000fe400000100f6 */
[----:B------:R-:W-:Y:S01]  /*d400*/  FFMA.FTZ R2, R189, R14, R250 ;  /* 0x0000000ebd027223 */ /* 0x000fe200000100fa */
[----:B------:R-:W-:Y:S01]  /*d410*/  HMMA.16816.F32 R148, R124, R156, R148 ;  /* 0x0000009c7c94723c */ /* 0x000fe20000001894 */
[----:B------:R-:W-:-:S02]  /*d420*/  FADD.FTZ R0, R248, R0 ;  /* 0x00000000f8007221 */ /* 0x000fc40000010000 */
[----:B------:R-:W-:Y:S02]  /*d430*/  FADD.FTZ R2, R249, R2 ;  /* 0x00000002f9027221 */ /* 0x000fe40000010000 */
[----:B------:R-:W-:Y:S02]  /*d440*/  FADD.FTZ R0, R247, R0 ;  /* 0x00000000f7007221 */ /* 0x000fe40000010000 */
[----:B------:R-:W-:Y:S01]  /*d450*/  FADD.FTZ R2, R251, R2 ;  /* 0x00000002fb027221 */ /* 0x000fe20000010000 */
[----:B--2---:R-:W-:Y:S01]  /*d460*/  HMMA.16816.F32 R120, R124, R4, R120 ;  /* 0x000000047c78723c */ /* 0x004fe20000001878 */
[----:B------:R-:W-:Y:S02]  /*d470*/  FADD.FTZ R0, R245, R0 ;  /* 0x00000000f5007221 */ /* 0x000fe40000010000 */
[----:B------:R-:W-:Y:S02]  /*d480*/  FADD.FTZ R2, R252, R2 ;  /* 0x00000002fc027221 */ /* 0x000fe40000010000 */
[----:B------:R-:W-:-:S02]  /*d490*/  FADD.FTZ R0, R19, R0 ;  /* 0x0000000013007221 */ /* 0x000fc40000010000 */
[----:B------:R-:W-:Y:S01]  /*d4a0*/  FADD.FTZ R2, R139, R2 ;  /* 0x000000028b027221 */ /* 0x000fe20000010000 */
[----:B------:R-:W-:Y:S01]  /*d4b0*/  HMMA.16816.F32 R116, R128, R4, R116 ;  /* 0x000000048074723c */ /* 0x000fe20000001874 */
        /* <DEDUP_REMOVED lines=18> */
[C---:B------:R-:W-:Y:S04]  /*d5e0*/  HMMA.16816.F32 R40, R124.reuse, R48, R236 ;  /* 0x000000307c28723c */ /* 0x040fe800000018ec */
[----:B------:R1:W-:Y:S04]  /*d5f0*/  STL [R1+0xc], R248 ;  /* 0x00000cf801007387 */ /* 0x0003e80000100800 */
[----:B------:R1:W-:Y:S01]  /*d600*/  STL [R1+0x8], R246 ;  /* 0x000008f601007387 */ /* 0x0003e20000100800 */
[C---:B------:R-:W-:Y:S03]  /*d610*/  HMMA.16816.F32 R44, R124.reuse, R50, R204 ;  /* 0x000000327c2c723c */ /* 0x040fe600000018cc */
[----:B------:R1:W-:Y:S04]  /*d620*/  STL [R1], R249 ;  /* 0x000000f901007387 */ /* 0x0003e80000100800 */
[----:B------:R1:W-:Y:S01]  /*d630*/  STL [R1+0x4], R247 ;  /* 0x000004f701007387 */ /* 0x0003e20000100800 */
        /* <DEDUP_REMOVED lines=466> */
.L_x_1214:
[----:B------:R-:W-:Y:S05]  /*f360*/  BSYNC B0 ;  /* 0x0000000000007941 */ /* 0x000fea0003800000 */
.L_x_1213:
[----:B------:R-:W0:Y:S02]  /*f370*/  LDGDEPBAR ;  /* 0x00000000000079af */ /* 0x000e240000000000 */
.L_x_1212:
        /* <DEDUP_REMOVED lines=143> */
[-C--:B------:R-:W-:Y:S01]  /*fc70*/  FMUL.FTZ R155, R155, R13.reuse ;  /* 0x0000000d9b9b7220 */ /* 0x080fe20000410000 */
[----:B------:R-:W-:Y:S01]  /*fc80*/  MOV R159, R246 ;  /* 0x000000f6009f7202 */ /* 0x000fe20000000f00 */
[----:B------:R-:W-:Y:S01]  /*fc90*/  FMUL.FTZ R40, R40, R14 ;  /* 0x0000000e28287220 */ /* 0x000fe20000410000 */
        /* <DEDUP_REMOVED lines=499> */
[----:B------:R1:W2:Y:S08]  /*11bd0*/  I2F R14, R12 ;  /* 0x0000000c000e7306 */ /* 0x0002b00000201400 */
        /* <DEDUP_REMOVED lines=10> */
[----:B------:R-:W-:Y:S01]  /*11c80*/  FSEL R137, R16, -INF , !P5 ;  /* 0xff80000010897808 */ /* 0x000fe20006800000 */
[----:B------:R-:W-:Y:S01]  /*11c90*/  IMAD.IADD R17, R231, 0x1, -R2 ;  /* 0x00000001e7117824 */ /* 0x000fe200078e0a02 */
[----:B------:R-:W-:Y:S02]  /*11ca0*/  IABS R3, R3 ;  /* 0x0000000300037213 */ /* 0x000fe40000000000 */
[----:B------:R-:W-:-:S02]  /*11cb0*/  FSEL R178, R18, -INF , !P1 ;  /* 0xff80000012b27808 */ /* 0x000fc40004800000 */
[----:B------:R-:W3:Y:S01]  /*11cc0*/  I2F R20, R3 ;  /* 0x0000000300147306 */ /* 0x000ee20000201400 */
[C---:B------:R-:W-:Y:S02]  /*11cd0*/  ISETP.GE.AND P6, PT, R2.reuse, R235, PT ;  /* 0x000000eb0200720c */ /* 0x040fe40003fc6270 */
[C---:B------:R-:W-:Y:S02]  /*11ce0*/  ISETP.GE.AND P5, PT, R2.reuse, R234, PT ;  /* 0x000000ea0200720c */ /* 0x040fe40003fa6270 */
[C---:B------:R-:W-:Y:S02]  /*11cf0*/  ISETP.GE.AND P4, PT, R2.reuse, R233, PT ;  /* 0x000000e90200720c */ /* 0x040fe40003f86270 */
[C---:B------:R-:W-:Y:S01]  /*11d00*/  ISETP.GE.AND P1, PT, R2.reuse, R232, PT ;  /* 0x000000e80200720c */ /* 0x040fe20003f26270 */
        /* <DEDUP_REMOVED lines=10> */
[----:B------:R-:W-:Y:S01]  /*11db0*/  ISETP.LT.OR P1, PT, R2, R227, P1 ;  /* 0x000000e30200720c */ /* 0x000fe20000f21670 */
[----:B------:R1:W2:Y:S01]  /*11dc0*/  I2F R22, R13 ;  /* 0x0000000d00167306 */ /* 0x0002a20000201400 */
[----:B------:R-:W-:Y:S01]  /*11dd0*/  IMAD.IADD R18, R226, 0x1, -R3 ;  /* 0x00000001e2127824 */ /* 0x000fe200078e0a03 */
[----:B------:R-:W-:Y:S01]  /*11de0*/  FSEL R29, R20, -INF , !P6 ;  /* 0xff800000141d7808 */ /* 0x000fe20007000000 */
[----:B------:R-:W-:Y:S01]  /*11df0*/  IMAD.MOV.U32 R16, RZ, RZ, R12 ;  /* 0x000000ffff107224 */ /* 0x000fe200078e000c */
[----:B------:R-:W-:-:S02]  /*11e00*/  FSEL R139, R19, -INF , !P0 ;  /* 0xff800000138b7808 */ /* 0x000fc40004000000 */
[----:B------:R-:W-:Y:S01]  /*11e10*/  IABS R2, R18 ;  /* 0x0000001200027213 */ /* 0x000fe20000000000 */
[----:B------:R-:W-:Y:S01]  /*11e20*/  IMAD.IADD R18, R224, 0x1, -R3 ;  /* 0x00000001e0127824 */ /* 0x000fe200078e0a03 */
[----:B------:R3:W4:Y:S01]  /*11e30*/  I2F R21, R16 ;  /* 0x0000001000157306 */ /* 0x0007220000201400 */
[C---:B------:R-:W-:Y:S02]  /*11e40*/  ISETP.GE.AND P0, PT, R3.reuse, R235, PT ;  /* 0x000000eb0300720c */ /* 0x040fe40003f06270 */
        /* <DEDUP_REMOVED lines=217> */
.L_x_1217:
[----:B------:R-:W-:Y:S05]  /*12be0*/  BSYNC B0 ;  /* 0x0000000000007941 */ /* 0x000fea0003800000 */
.L_x_1216:
[----:B------:R-:W0:Y:S02]  /*12bf0*/  LDGDEPBAR ;  /* 0x00000000000079af */ /* 0x000e240000000000 */
.L_x_1215:
        /* <DEDUP_REMOVED lines=40> */
[----:B------:R-:W-:Y:S02]  /*12e80*/  MOV R33, R240 ;  /* 0x000000f000217202 */ /* 0x000fe40000000f00 */
[----:B------:R-:W-:Y:S02]  /*12e90*/  MOV R195, R24 ;  /* 0x0000001800c37202 */ /* 0x000fe40000000f00 */
[----:B-1----:R-:W-:-:S02]  /*12ea0*/  FMNMX.FTZ R2, R6, R2, !PT ;  /* 0x0000000206027209 */ /* 0x002fc40007810000 */
[----:B--2---:R-:W-:-:S03]  /*12eb0*/  FMNMX.FTZ R0, R0, R4, !PT ;  /* 0x0000000400007209 */ /* 0x004fc60007810000 */
[----:B------:R-:W1:Y:S01]  /*12ec0*/  SHFL.BFLY PT, R134, R2, 0x1, 0x1f ;  /* 0x0c201f0002867f89 */ /* 0x000e6200000e0000 */
[----:B------:R-:W-:Y:S02]  /*12ed0*/  FMNMX.FTZ R4, R187, R3, !PT ;  /* 0x00000003bb047209 */ /* 0x000fe40007810000 */
[----:B---3--:R-:W-:Y:S01]  /*12ee0*/  FMNMX.FTZ R136, R136, R5, !PT ;  /* 0x0000000588887209 */ /* 0x008fe20007810000 */
[----:B------:R-:W2:Y:S03]  /*12ef0*/  SHFL.BFLY PT, R135, R0, 0x1, 0x1f ;  /* 0x0c201f0000877f89 */ /* 0x000ea600000e0000 */
[C---:B------:R-:W-:Y:S01]  /*12f00*/  FSETP.NEU.FTZ.AND P3, PT, R136.reuse, -INF , PT ;  /* 0xff8000008800780b */ /* 0x040fe20003f7d000 */
[----:B------:R-:W-:Y:S01]  /*12f10*/  FMUL.FTZ R12, R136, c[0x0][0x23c] ;  /* 0x00008f00880c7a20 */ /* 0x000fe20000410000 */
[----:B------:R-:W3:Y:S04]  /*12f20*/  SHFL.BFLY PT, R5, R4, 0x2, 0x1f ;  /* 0x0c401f0004057f89 */ /* 0x000ee800000e0000 */
[----:B------:R-:W-:-:S05]  /*12f30*/  FSEL R12, R12, RZ, P3 ;  /* 0x000000ff0c0c7208 */ /* 0x000fca0001800000 */
[----:B------:R-:W-:-:S04]  /*12f40*/  FFMA.FTZ R3, R177, c[0x0][0x23c], -R12 ;  /* 0x00008f00b1037a23 */ /* 0x000fc8000001080c */
[----:B------:R4:W-:Y:S01]  /*12f50*/  MUFU.EX2 R193, R3 ;  /* 0x0000000300c17308 */ /* 0x0009e20000000800 */
[----:B-1----:R-:W-:Y:S02]  /*12f60*/  FMNMX.FTZ R134, R2, R134, !PT ;  /* 0x0000008602867209 */ /* 0x002fe40007810000 */
[----:B--2---:R-:W-:Y:S01]  /*12f70*/  FMNMX.FTZ R135, R0, R135, !PT ;  /* 0x0000008700877209 */ /* 0x004fe20007810000 */
[--C-:B------:R-:W-:Y:S01]  /*12f80*/  FFMA.FTZ R0, R29, c[0x0][0x23c], -R12.reuse ;  /* 0x00008f001d007a23 */ /* 0x100fe2000001080c */
[C---:B------:R-:W-:Y:S01]  /*12f90*/  FSETP.NEU.FTZ.AND P1, PT, R134.reuse, -INF , PT ;  /* 0xff8000008600780b */ /* 0x040fe20003f3d000 */
[----:B------:R-:W-:Y:S01]  /*12fa0*/  FMUL.FTZ R2, R134, c[0x0][0x23c] ;  /* 0x00008f0086027a20 */ /* 0x000fe20000410000 */
[----:B------:R-:W-:Y:S01]  /*12fb0*/  FSETP.NEU.FTZ.AND P2, PT, R135, -INF , PT ;  /* 0xff8000008700780b */ /* 0x000fe20003f5d000 */
[----:B------:R1:W2:Y:S01]  /*12fc0*/  MUFU.EX2 R9, R0 ;  /* 0x0000000000097308 */ /* 0x0002a20000000800 */
[----:B---3--:R-:W-:Y:S02]  /*12fd0*/  FMNMX.FTZ R4, R5, R4, !PT ;  /* 0x0000000405047209 */ /* 0x008fe40007810000 */
[----:B------:R-:W-:Y:S01]  /*12fe0*/  FSEL R2, R2, RZ, P1 ;  /* 0x000000ff02027208 */ /* 0x000fe20000800000 */
[--C-:B----4-:R-:W-:Y:S01]  /*12ff0*/  FFMA.FTZ R3, R137, c[0x0][0x23c], -R12.reuse ;  /* 0x00008f0089037a23 */ /* 0x110fe2000001080c */
[----:B------:R-:W-:Y:S01]  /*13000*/  FSEL R6, R134, RZ, P1 ;  /* 0x000000ff86067208 */ /* 0x000fe20000800000 */
[----:B------:R-:W3:Y:S02]  /*13010*/  SHFL.BFLY PT, R137, R4, 0x1, 0x1f ;  /* 0x0c201f0004897f89 */ /* 0x000ee400000e0000 */
[----:B------:R4:W-:Y:S01]  /*13020*/  MUFU.EX2 R7, R3 ;  /* 0x0000000300077308 */ /* 0x0009e20000000800 */
[----:B-1----:R-:W-:-:S07]  /*13030*/  FFMA.FTZ R0, R25, c[0x0][0x23c], -R12 ;  /* 0x00008f0019007a23 */ /* 0x002fce000001080c */
[----:B------:R1:W-:Y:S01]  /*13040*/  MUFU.EX2 R34, R0 ;  /* 0x0000000000227308 */ /* 0x0003e20000000800 */
[----:B----4-:R-:W-:-:S05]  /*13050*/  FMUL.FTZ R3, R135, c[0x0][0x23c] ;  /* 0x00008f0087037a20 */ /* 0x010fca0000410000 */
[----:B------:R-:W-:Y:S02]  /*13060*/  FSEL R3, R3, RZ, P2 ;  /* 0x000000ff03037208 */ /* 0x000fe40001000000 */
[----:B---3--:R-:W-:Y:S01]  /*13070*/  FMNMX.FTZ R137, R4, R137, !PT ;  /* 0x0000008904897209 */ /* 0x008fe20007810000 */
[--C-:B------:R-:W-:Y:S01]  /*13080*/  FFMA.FTZ R4, R138, c[0x0][0x23c], -R2.reuse ;  /* 0x00008f008a047a23 */ /* 0x100fe20000010802 */
[----:B------:R-:W-:Y:S01]  /*13090*/  MOV R138, R33 ;  /* 0x00000021008a7202 */ /* 0x000fe20000000f00 */
[----:B-1----:R-:W-:Y:S01]  /*130a0*/  FFMA.FTZ R0, R179, c[0x0][0x23c], -R3 ;  /* 0x00008f00b3007a23 */ /* 0x002fe20000010803 */
[----:B------:R-:W-:Y:S01]  /*130b0*/  FSETP.NEU.FTZ.AND P0, PT, R137, -INF , PT ;  /* 0xff8000008900780b */ /* 0x000fe20003f1d000 */
[----:B------:R1:W-:Y:S08]  /*130c0*/  MUFU.EX2 R251, R4 ;  /* 0x0000000400fb7308 */ /* 0x0003f00000000800 */
[----:B------:R3:W-:Y:S01]  /*130d0*/  MUFU.EX2 R194, R0 ;  /* 0x0000000000c27308 */ /* 0x0007e20000000800 */
[----:B-1----:R-:W-:-:S07]  /*130e0*/  FFMA.FTZ R4, R28, c[0x0][0x23c], -R2 ;  /* 0x00008f001c047a23 */ /* 0x002fce0000010802 */
[----:B------:R-:W-:Y:S01]  /*130f0*/  MUFU.EX2 R252, R4 ;  /* 0x0000000400fc7308 */ /* 0x000fe20000000800 */
[----:B---3--:R-:W-:-:S07]  /*13100*/  FFMA.FTZ R0, R176, c[0x0][0x23c], -R3 ;  /* 0x00008f00b0007a23 */ /* 0x008fce0000010803 */
[----:B------:R1:W3:Y:S02]  /*13110*/  MUFU.EX2 R35, R0 ;  /* 0x0000000000237308 */ /* 0x0002e40000000800 */
[----:B-1----:R-:W-:-:S06]  /*13120*/  FFMA.FTZ R0, R31, c[0x0][0x23c], -R3 ;  /* 0x00008f001f007a23 */ /* 0x002fcc0000010803 */
[----:B------:R1:W4:Y:S02]  /*13130*/  MUFU.EX2 R8, R0 ;  /* 0x0000000000087308 */ /* 0x0003240000000800 */
[----:B-1----:R-:W-:-:S06]  /*13140*/  FFMA.FTZ R0, R27, c[0x0][0x23c], -R3 ;  /* 0x00008f001b007a23 */ /* 0x002fcc0000010803 */
[----:B------:R1:W5:Y:S02]  /*13150*/  MUFU.EX2 R192, R0 ;  /* 0x0000000000c07308 */ /* 0x0003640000000800 */
[----:B-1----:R-:W-:Y:S01]  /*13160*/  FFMA.FTZ R0, R180, c[0x0][0x23c], -R2 ;  /* 0x00008f00b4007a23 */ /* 0x002fe20000010802 */
[----:B--2---:R-:W-:Y:S02]  /*13170*/  MOV R180, R9 ;  /* 0x0000000900b47202 */ /* 0x004fe40000000f00 */
[----:B---3--:R-:W-:-:S03]  /*13180*/  F2FP.PACK_AB R9, R35, R194 ;  /* 0x000000c22309723e */ /* 0x008fc600000000ff */
[----:B------:R1:W-:Y:S01]  /*13190*/  MUFU.EX2 R250, R0 ;  /* 0x0000000000fa7308 */ /* 0x0003e20000000800 */
[----:B------:R-:W-:Y:S01]  /*131a0*/  F2FP.PACK_AB R10, R34, R180 ;  /* 0x000000b4220a723e */ /* 0x000fe200000000ff */
[----:B-1----:R-:W-:-:S06]  /*131b0*/  FFMA.FTZ R0, R178, c[0x0][0x23c], -R2 ;  /* 0x00008f00b2007a23 */ /* 0x002fcc0000010802 */
[----:B------:R1:W-:Y:S02]  /*131c0*/  MUFU.EX2 R249, R0 ;  /* 0x0000000000f97308 */ /* 0x0003e40000000800 */
[----:B-1----:R-:W-:-:S05]  /*131d0*/  FMUL.FTZ R0, R137, c[0x0][0x23c] ;  /* 0x00008f0089007a20 */ /* 0x002fca0000410000 */
[----:B------:R-:W-:-:S05]  /*131e0*/  FSEL R0, R0, RZ, P0 ;  /* 0x000000ff00007208 */ /* 0x000fca0000000000 */
[--C-:B------:R-:W-:Y:S01]  /*131f0*/  FFMA.FTZ R4, R181, c[0x0][0x23c], -R0.reuse ;  /* 0x00008f00b5047a23 */ /* 0x100fe20000010800 */
[----:B----4-:R-:W-:Y:S01]  /*13200*/  MOV R181, R8 ;  /* 0x0000000800b57202 */ /* 0x010fe20000000f00 */
[--C-:B------:R-:W-:Y:S02]  /*13210*/  FFMA.FTZ R5, R30, c[0x0][0x23c], -R0.reuse ;  /* 0x00008f001e057a23 */ /* 0x100fe40000010800 */
[----:B------:R1:W-:Y:S01]  /*13220*/  MUFU.EX2 R246, R4 ;  /* 0x0000000400f67308 */ /* 0x0003e20000000800 */
[----:B-----5:R-:W-:Y:S01]  /*13230*/  F2FP.PACK_AB R11, R192, R181 ;  /* 0x000000b5c00b723e */ /* 0x020fe200000000ff */
[----:B------:R-:W2:Y:S06]  /*13240*/  LDSM.16.MT88.4 R28, [R213+0xa000] ;  /* 0x00a00000d51c783b */ /* 0x000eac0000004200 */
[----:B------:R3:W-:Y:S01]  /*13250*/  MUFU.EX2 R247, R5 ;  /* 0x0000000500f77308 */ /* 0x0007e20000000800 */
[----:B-1----:R-:W-:Y:S01]  /*13260*/  FFMA.FTZ R4, R139, c[0x0][0x23c], -R0 ;  /* 0x00008f008b047a23 */ /* 0x002fe20000010800 */
[----:B------:R-:W-:-:S06]  /*13270*/  MOV R139, R7 ;  /* 0x00000007008b7202 */ /* 0x000fcc0000000f00 */
        /* <DEDUP_REMOVED lines=28> */
[-C--:B-----5:R-:W-:Y:S01]  /*13440*/  FMUL.FTZ R150, R150, R13.reuse ;  /* 0x0000000d96967220 */ /* 0x0a0fe20000410000 */
[----:B------:R-:W-:Y:S01]  /*13450*/  LDSM.16.MT88.4 R24, [R209+0xb000] ;  /* 0x00b00000d118783b */ /* 0x000fe20000004200 */
        /* <DEDUP_REMOVED lines=19> */
[----:B------:R-:W-:Y:S01]  /*13590*/  MOV R193, R32 ;  /* 0x0000002000c17202 */ /* 0x000fe20000000f00 */
[-C--:B------:R-:W-:Y:S01]  /*135a0*/  FMUL.FTZ R43, R43, R13.reuse ;  /* 0x0000000d2b2b7220 */ /* 0x080fe20000410000 */
[----:B------:R-:W-:Y:S01]  /*135b0*/  LDSM.16.MT88.4 R32, [R211+0xb000] ;  /* 0x00b00000d320783b */ /* 0x000fe20000004200 */
[----:B------:R-:W-:Y:S01]  /*135c0*/  HMMA.16816.F32 R148, R4, R20, R148 ;  /* 0x000000140494723c */ /* 0x000fe20000001894 */
[----:B------:R-:W-:Y:S01]  /*135d0*/  FMUL.FTZ R45, R45, R14 ;  /* 0x0000000e2d2d7220 */ /* 0x000fe20000410000 */
[----:B------:R-:W-:Y:S01]  /*135e0*/  MOV R156, R244 ;  /* 0x000000f4009c7202 */ /* 0x000fe20000000f00 */
        /* <DEDUP_REMOVED lines=97> */
[-C--:B------:R-:W-:Y:S02]  /*13c00*/  FMUL.FTZ R67, R67, R15.reuse ;  /* 0x0000000f43437220 */ /* 0x080fe40000410000 */
[----:B-1----:R-:W-:Y:S01]  /*13c10*/  FFMA.FTZ R4, R133, c[0x0][0x23c], -R12 ;  /* 0x00008f0085047a23 */ /* 0x002fe2000001080c */
[----:B------:R-:W-:Y:S01]  /*13c20*/  HMMA.16816.F32 R192, R8, R142, R172 ;  /* 0x0000008e08c0723c */ /* 0x000fe200000018ac */
[-C--:B------:R-:W-:Y:S01]  /*13c30*/  FMUL.FTZ R36, R36, R16.reuse ;  /* 0x0000001024247220 */ /* 0x080fe20000410000 */
[----:B------:R-:W1:Y:S01]  /*13c40*/  LDSM.16.MT88.4 R172, [R211+0xa800] ;  /* 0x00a80000d3ac783b */ /* 0x000e620000004200 */
[----:B------:R2:W3:Y:S01]  /*13c50*/  MUFU.EX2 R199, R4 ;  /* 0x0000000400c77308 */ /* 0x0004e20000000800 */
        /* <DEDUP_REMOVED lines=9> */
[----:B------:R-:W-:Y:S01]  /*13cf0*/  FMUL.FTZ R68, R68, R16 ;  /* 0x0000001044447220 */ /* 0x000fe20000410000 */
[----:B------:R-:W-:Y:S01]  /*13d00*/  LDSM.16.MT88.4 R64, [R213+0xa800] ;  /* 0x00a80000d540783b */ /* 0x000fe20000004200 */
[----:B--2---:R-:W-:-:S02]  /*13d10*/  FFMA.FTZ R4, R19, c[0x0][0x23c], -R12 ;  /* 0x00008f0013047a23 */ /* 0x004fc4000001080c */
[-C--:B------:R-:W-:Y:S02]  /*13d20*/  FMUL.FTZ R69, R69, R16.reuse ;  /* 0x0000001045457220 */ /* 0x080fe40000410000 */
[----:B------:R2:W-:Y:S01]  /*13d30*/  MUFU.EX2 R244, R4 ;  /* 0x0000000400f47308 */ /* 0x0005e20000000800 */
[-C--:B------:R-:W-:Y:S01]  /*13d40*/  FMUL.FTZ R70, R70, R15.reuse ;  /* 0x0000000f46467220 */ /* 0x080fe20000410000 */
[C---:B------:R-:W-:Y:S01]  /*13d50*/  HMMA.16816.F32 R36, R8.reuse, R20, R36 ;  /* 0x000000140824723c */ /* 0x040fe20000001824 */
[-C--:B------:R-:W-:Y:S02]  /*13d60*/  FMUL.FTZ R71, R71, R15.reuse ;  /* 0x0000000f47477220 */ /* 0x080fe40000410000 */
[-C--:B------:R-:W-:Y:S02]  /*13d70*/  FMUL.FTZ R80, R80, R16.reuse ;  /* 0x0000001050507220 */ /* 0x080fe40000410000 */
[-C--:B------:R-:W-:Y:S02]  /*13d80*/  FMUL.FTZ R81, R81, R16.reuse ;  /* 0x0000001051517220 */ /* 0x080fe40000410000 */
[-C--:B------:R-:W-:Y:S01]  /*13d90*/  FMUL.FTZ R82, R82, R15.reuse ;  /* 0x0000000f52527220 */ /* 0x080fe20000410000 */
[----:B------:R-:W-:Y:S01]  /*13da0*/  HMMA.16816.F32 R176, R8, R22, R48 ;  /* 0x0000001608b0723c */ /* 0x000fe20000001830 */
[----:B------:R-:W-:Y:S01]  /*13db0*/  FMUL.FTZ R83, R83, R15 ;  /* 0x0000000f53537220 */ /* 0x000fe20000410000 */
[----:B------:R-:W4:Y:S01]  /*13dc0*/  LDSM.16.MT88.4 R48, [R214+0xa800] ;  /* 0x00a80000d630783b */ /* 0x000f220000004200 */
[----:B------:R-:W-:-:S02]  /*13dd0*/  FMUL.FTZ R84, R84, R16 ;  /* 0x0000001054547220 */ /* 0x000fc40000410000 */
[-C--:B------:R-:W-:Y:S02]  /*13de0*/  FMUL.FTZ R85, R85, R16.reuse ;  /* 0x0000001055557220 */ /* 0x080fe40000410000 */
[----:B--2---:R-:W-:Y:S01]  /*13df0*/  FFMA.FTZ R4, R17, c[0x0][0x23c], -R12 ;  /* 0x00008f0011047a23 */ /* 0x004fe2000001080c */
[C---:B------:R-:W-:Y:S01]  /*13e00*/  HMMA.16816.F32 R68, R8.reuse, R24, R68 ;  /* 0x000000180844723c */ /* 0x040fe20000001844 */
[-C--:B------:R-:W-:Y:S02]  /*13e10*/  FMUL.FTZ R86, R86, R15.reuse ;  /* 0x0000000f56567220 */ /* 0x080fe40000410000 */
[----:B------:R2:W5:Y:S01]  /*13e20*/  MUFU.EX2 R197, R4 ;  /* 0x0000000400c57308 */ /* 0x0005620000000800 */
[-C--:B------:R-:W-:Y:S02]  /*13e30*/  FMUL.FTZ R87, R87, R15.reuse ;  /* 0x0000000f57577220 */ /* 0x080fe40000410000 */
[-C--:B------:R-:W-:Y:S02]  /*13e40*/  FMUL.FTZ R96, R96, R16.reuse ;  /* 0x0000001060607220 */ /* 0x080fe40000410000 */
[----:B------:R-:W-:Y:S01]  /*13e50*/  FMUL.FTZ R97, R97, R16 ;  /* 0x0000001061617220 */ /* 0x000fe20000410000 */
[----:B------:R-:W-:Y:S01]  /*13e60*/  HMMA.16816.F32 R28, R8, R26, R80 ;  /* 0x0000001a081c723c */ /* 0x000fe20000001850 */
[-C--:B------:R-:W-:Y:S01]  /*13e70*/  FMUL.FTZ R98, R98, R15.reuse ;  /* 0x0000000f62627220 */ /* 0x080fe20000410000 */
[----:B------:R-:W1:Y:S01]  /*13e80*/  LDSM.16.MT88.4 R80, [R209+0xb800] ;  /* 0x00b80000d150783b */ /* 0x000e620000004200 */
[----:B------:R-:W-:-:S02]  /*13e90*/  FMUL.FTZ R99, R99, R15 ;  /* 0x0000000f63637220 */ /* 0x000fc40000410000 */
[-C--:B------:R-:W-:Y:S02]  /*13ea0*/  FMUL.FTZ R112, R112, R16.reuse ;  /* 0x0000001070707220 */ /* 0x080fe40000410000 */
[----:B------:R-:W-:Y:S01]  /*13eb0*/  FMUL.FTZ R113, R113, R16 ;  /* 0x0000001071717220 */ /* 0x000fe20000410000 */
[C---:B------:R-:W-:Y:S01]  /*13ec0*/  HMMA.16816.F32 R84, R8.reuse, R32, R84 ;  /* 0x000000200854723c */ /* 0x040fe20000001854 */
[-C--:B------:R-:W-:Y:S02]  /*13ed0*/  FMUL.FTZ R114, R114, R15.reuse ;  /* 0x0000000f72727220 */ /* 0x080fe40000410000 */
[----:B--2---:R-:W-:Y:S01]  /*13ee0*/  FFMA.FTZ R4, R190, c[0x0][0x23c], -R3 ;  /* 0x00008f00be047a23 */ /* 0x004fe20000010803 */
[----:B------:R-:W-:Y:S01]  /*13ef0*/  MOV R190, R124 ;  /* 0x0000007c00be7202 */ /* 0x000fe20000000f00 */
[-C--:B------:R-:W-:Y:S01]  /*13f00*/  FMUL.FTZ R115, R115, R15.reuse ;  /* 0x0000000f73737220 */ /* 0x080fe20000410000 */
[----:B------:R-:W-:Y:S01]  /*13f10*/  MOV R124, R180 ;  /* 0x000000b4007c7202 */ /* 0x000fe20000000f00 */
[----:B------:R2:W-:Y:S01]  /*13f20*/  MUFU.EX2 R181, R4 ;  /* 0x0000000400b57308 */ /* 0x0005e20000000800 */
[-C--:B------:R-:W-:Y:S01]  /*13f30*/  FMUL.FTZ R128, R128, R16.reuse ;  /* 0x0000001080807220 */ /* 0x080fe20000410000 */
[----:B------:R-:W-:Y:S01]  /*13f40*/  HMMA.16816.F32 R32, R8, R34, R96 ;  /* 0x000000220820723c */ /* 0x000fe20000001860 */
[----:B------:R-:W-:Y:S01]  /*13f50*/  FMUL.FTZ R129, R129, R16 ;  /* 0x0000001081817220 */ /* 0x000fe20000410000 */
[----:B------:R-:W1:Y:S01]  /*13f60*/  LDSM.16.MT88.4 R96, [R211+0xb800] ;  /* 0x00b80000d360783b */ /* 0x000e620000004200 */
[----:B------:R-:W-:-:S02]  /*13f70*/  FMUL.FTZ R130, R130, R15 ;  /* 0x0000000f82827220 */ /* 0x000fc40000410000 */
[-C--:B------:R-:W-:Y:S02]  /*13f80*/  FMUL.FTZ R131, R131, R15.reuse ;  /* 0x0000000f83837220 */ /* 0x080fe40000410000 */
[-C--:B------:R-:W-:Y:S01]  /*13f90*/  FMUL.FTZ R100, R100, R16.reuse ;  /* 0x0000001064647220 */ /* 0x080fe20000410000 */
[C---:B------:R-:W-:Y:S01]  /*13fa0*/  HMMA.16816.F32 R24, R8.reuse, R42, R112 ;  /* 0x0000002a0818723c */ /* 0x040fe20000001870 */
[----:B------:R-:W-:Y:S01]  /*13fb0*/  FMUL.FTZ R101, R101, R16 ;  /* 0x0000001065657220 */ /* 0x000fe20000410000 */
[----:B------:R-:W1:Y:S01]  /*13fc0*/  LDSM.16.MT88.4 R112, [R214+0xb800] ;  /* 0x00b80000d670783b */ /* 0x000e620000004200 */
[-C--:B------:R-:W-:Y:S02]  /*13fd0*/  FMUL.FTZ R102, R102, R15.reuse ;  /* 0x0000000f66667220 */ /* 0x080fe40000410000 */
[----:B------:R-:W-:Y:S02]  /*13fe0*/  FMUL.FTZ R103, R103, R15 ;  /* 0x0000000f67677220 */ /* 0x000fe40000410000 */
[--C-:B--2---:R-:W-:Y:S01]  /*13ff0*/  FFMA.FTZ R4, R183, c[0x0][0x23c], -R3.reuse ;  /* 0x00008f00b7047a23 */ /* 0x104fe20000010803 */
[C---:B------:R-:W-:Y:S03]  /*14000*/  HMMA.16816.F32 R20, R8.reuse, R46, R128 ;  /* 0x0000002e0814723c */ /* 0x040fe60000001880 */
[----:B------:R2:W2:Y:S04]  /*14010*/  MUFU.EX2 R183, R4 ;  /* 0x0000000400b77308 */ /* 0x0004a80000000800 */
[----:B---3--:R-:W-:Y:S01]  /*14020*/  F2FP.PACK_AB R128, R199, R198 ;  /* 0x000000c6c780723e */ /* 0x008fe200000000ff */
[----:B------:R-:W-:Y:S01]  /*14030*/  HMMA.16816.F32 R100, R8, R40, R100 ;  /* 0x000000280864723c */ /* 0x000fe20000001864 */
[----:B-----5:R-:W-:Y:S01]  /*14040*/  F2FP.PACK_AB R130, R197, R244 ;  /* 0x000000f4c582723e */ /* 0x020fe200000000ff */
[--C-:B--2---:R-:W-:Y:S01]  /*14050*/  FFMA.FTZ R4, R132, c[0x0][0x23c], -R3.reuse ;  /* 0x00008f0084047a23 */ /* 0x104fe20000010803 */
[----:B------:R-:W-:Y:S01]  /*14060*/  F2FP.PACK_AB R129, R183, R181 ;  /* 0x000000b5b781723e */ /* 0x000fe200000000ff */
[----:B------:R-:W-:-:S02]  /*14070*/  FFMA.FTZ R3, R18, c[0x0][0x23c], -R3 ;  /* 0x00008f0012037a23 */ /* 0x000fc40000010803 */
[----:B------:R-:W-:Y:S08]  /*14080*/  MUFU.EX2 R186, R4 ;  /* 0x0000000400ba7308 */ /* 0x000ff00000000800 */
[----:B------:R2:W3:Y:S02]  /*14090*/  MUFU.EX2 R180, R3 ;  /* 0x0000000300b47308 */ /* 0x0004e40000000800 */
[----:B--2---:R-:W-:Y:S01]  /*140a0*/  FFMA.FTZ R3, R191, c[0x0][0x23c], -R2 ;  /* 0x00008f00bf037a23 */ /* 0x004fe20000010802 */
[----:B------:R-:W-:-:S02]  /*140b0*/  MOV R191, R157 ;  /* 0x0000009d00bf7202 */ /* 0x000fc40000000f00 */
[----:B------:R-:W-:Y:S02]  /*140c0*/  MOV R157, R158 ;  /* 0x0000009e009d7202 */ /* 0x000fe40000000f00 */
[----:B------:R-:W-:Y:S02]  /*140d0*/  MOV R158, R159 ;  /* 0x0000009f009e7202 */ /* 0x000fe40000000f00 */
[----:B------:R-:W-:Y:S02]  /*140e0*/  MOV R159, R139 ;  /* 0x0000008b009f7202 */ /* 0x000fe40000000f00 */
[----:B------:R2:W-:Y:S01]  /*140f0*/  MUFU.EX2 R139, R3 ;  /* 0x00000003008b7308 */ /* 0x0005e20000000800 */
[----:B---3--:R-:W-:-:S07]  /*14100*/  F2FP.PACK_AB R131, R180, R186 ;  /* 0x000000bab483723e */ /* 0x008fce00000000ff */
[----:B-1----:R-:W-:Y:S01]  /*14110*/  HMMA.16816.F32 R160, R128, R172, R160 ;  /* 0x000000ac80a0723c */ /* 0x002fe200000018a0 */
[----:B--2---:R-:W-:Y:S01]  /*14120*/  FFMA.FTZ R3, R185, c[0x0][0x23c], -R2 ;  /* 0x00008f00b9037a23 */ /* 0x004fe20000010802 */
[----:B------:R-:W-:-:S06]  /*14130*/  MOV R185, R7 ;  /* 0x0000000700b97202 */ /* 0x000fcc0000000f00 */
[----:B----4-:R-:W-:Y:S01]  /*14140*/  HMMA.16816.F32 R36, R128, R48, R36 ;  /* 0x000000308024723c */ /* 0x010fe20000001824 */
[----:B------:R-:W-:Y:S01]  /*14150*/  MOV R7, R127 ;  /* 0x0000007f00077202 */ /* 0x000fe20000000f00 */
[----:B------:R1:W2:Y:S01]  /*14160*/  MUFU.EX2 R138, R3 ;  /* 0x00000003008a7308 */ /* 0x0002a20000000800 */
[----:B------:R-:W-:-:S05]  /*14170*/  MOV R127, R158 ;  /* 0x0000009e007f7202 */ /* 0x000fca0000000f00 */
[C---:B------:R-:W-:Y:S08]  /*14180*/  HMMA.16816.F32 R52, R128.reuse, R64, R52 ;  /* 0x000000408034723c */ /* 0x040ff00000001834 */
[----:B------:R-:W-:Y:S01]  /*14190*/  HMMA.16816.F32 R68, R128, R80, R68 ;  /* 0x000000508044723c */ /* 0x000fe20000001844 */
[--C-:B-1----:R-:W-:Y:S01]  /*141a0*/  FFMA.FTZ R3, R184, c[0x0][0x23c], -R2.reuse ;  /* 0x00008f00b8037a23 */ /* 0x102fe20000010802 */
[----:B------:R-:W-:Y:S01]  /*141b0*/  MOV R184, R124 ;  /* 0x0000007c00b87202 */ /* 0x000fe20000000f00 */
[----:B------:R-:W-:Y:S01]  /*141c0*/  FFMA.FTZ R2, R182, c[0x0][0x23c], -R2 ;  /* 0x00008f00b6027a23 */ /* 0x000fe20000010802 */
[----:B------:R-:W-:Y:S01]  /*141d0*/  MOV R124, R156 ;  /* 0x0000009c007c7202 */ /* 0x000fe20000000f00 */
[----:B------:R1:W-:Y:S01]  /*141e0*/  MUFU.EX2 R133, R3 ;  /* 0x0000000300857308 */ /* 0x0003e20000000800 */
[----:B------:R-:W-:-:S02]  /*141f0*/  MOV R182, R157 ;  /* 0x0000009d00b67202 */ /* 0x000fc40000000f00 */
[C---:B------:R-:W-:Y:S05]  /*14200*/  HMMA.16816.F32 R84, R128.reuse, R96, R84 ;  /* 0x000000608054723c */ /* 0x040fea0000001854 */
[----:B------:R3:W-:Y:S03]  /*14210*/  MUFU.EX2 R132, R2 ;  /* 0x0000000200847308 */ /* 0x0007e60000000800 */
[----:B------:R-:W-:Y:S01]  /*14220*/  HMMA.16816.F32 R100, R128, R112, R100 ;  /* 0x000000708064723c */ /* 0x000fe20000001864 */
[----:B-1----:R-:W-:Y:S02]  /*14230*/  MOV R3, R124 ;  /* 0x0000007c00037202 */ /* 0x002fe40000000f00 */
[----:B--2---:R-:W-:Y:S01]  /*14240*/  F2FP.PACK_AB R124, R138, R139 ;  /* 0x0000008b8a7c723e */ /* 0x004fe200000000ff */
        /* <DEDUP_REMOVED lines=81> */
.L_x_1205:
        /* <DEDUP_REMOVED lines=9> */
[----:B------:R-:W3:Y:S04]  /*147f0*/  LDL.64 R8, [R1+0x20] ;  /* 0x0000200001087983 */ /* 0x000ee80000100a00 */
[----:B------:R-:W4:Y:S01]  /*14800*/  LDL R0, [R1+0x10] ;  /* 0x0000100001007983 */ /* 0x000f220000100800 */
[----:B--2---:R-:W-:-:S05]  /*14810*/  IMAD.MOV.U32 R5, RZ, RZ, R7 ;  /* 0x000000ffff057224 */ /* 0x004fca00078e0007 */
[----:B------:R1:W-:Y:S01]  /*14820*/  STL.64 [R1+0x18], R4 ;  /* 0x0000180401007387 */ /* 0x0003e20000100a00 */
[----:B---3--:R-:W-:Y:S02]  /*14830*/  ISETP.GE.AND P5, PT, R8, c[0x0][0x220], PT ;  /* 0x0000880008007a0c */ /* 0x008fe40003fa6270 */
[----:B----4-:R-:W-:Y:S01]  /*14840*/  ISETP.GE.AND P4, PT, R0, c[0x0][0x220], PT ;  /* 0x0000880000007a0c */ /* 0x010fe20003f86270 */
[----:B------:R-:W-:Y:S05]  /*14850*/  BRA `(.L_x_1219) ;  /* 0x000002e000007947 */ /* 0x000fea0003800000 */
.L_x_1221:
        /* <DEDUP_REMOVED lines=46> */
.L_x_1219:
        /* <DEDUP_REMOVED lines=142> */
.L_x_1220:
[----:B------:R-:W2:Y:S01]  /*15420*/  S2R R2, SR_TID.X ;  /* 0x0000000000027919 */ /* 0x000ea20000002100 */
[----:B------:R-:W-:Y:S01]  /*15430*/  MOV R0, UR7 ;  /* 0x0000000700007c02 */ /* 0x000fe20008000f00 */
[----:B------:R-:W-:Y:S02]  /*15440*/  UISETP.GT.AND UP0, UPT, UR7, UR8, UPT ;  /* 0x000000080700728c */ /* 0x000fe4000bf04270 */
[----:B------:R-:W-:Y:S01]  /*15450*/  UMOV UR17, UR7 ;  /* 0x0000000700117c82 */ /* 0x000fe20008000000 */
[----:B--2---:R-:W-:Y:S04]  /*15460*/  SHF.L.U32 R2, R2, 0x1, RZ ;  /* 0x0000000102027819 */ /* 0x004fe800000006ff */
[----:B------:R-:W-:Y:S04]  /*15470*/  LOP3.LUT R2, R2, 0x6, RZ, 0xc0, !PT ;  /* 0x0000000602027812 */ /* 0x000fe800078ec0ff */
[----:B------:R-:W-:Y:S04]  /*15480*/  LEA R0, R0, R2, 0x5 ;  /* 0x0000000200007211 */ /* 0x000fe800078e28ff */
[-C--:B------:R-:W-:Y:S02]  /*15490*/  IADD3 R2, R226, -R0.reuse, RZ ;  /* 0x80000000e2027210 */ /* 0x080fe40007ffe0ff */
[----:B------:R-:W-:Y:S02]  /*154a0*/  IADD3 R133, R225, -R0, RZ ;  /* 0x80000000e1857210 */ /* 0x000fe40007ffe0ff */
[----:B------:R-:W-:Y:S02]  /*154b0*/  IABS R2, R2 ;  /* 0x0000000200027213 */ /* 0x000fe40000000000 */
[C---:B-1----:R-:W-:Y:S02]  /*154c0*/  IADD3 R134, R0.reuse, 0x11, RZ ;  /* 0x0000001100867810 */ /* 0x042fe40007ffe0ff */
[----:B------:R-:W1:Y:S01]  /*154d0*/  I2F R194, R2 ;  /* 0x0000000200c27306 */ /* 0x000e620000201400 */
[C---:B------:R-:W-:Y:S02]  /*154e0*/  IADD3 R140, R0.reuse, 0x1, RZ ;  /* 0x00000001008c7810 */ /* 0x040fe40007ffe0ff */
[C---:B------:R-:W-:Y:S02]  /*154f0*/  IADD3 R137, R0.reuse, 0x8, RZ ;  /* 0x0000000800897810 */ /* 0x040fe40007ffe0ff */
[C---:B------:R-:W-:Y:S02]  /*15500*/  IADD3 R136, R0.reuse, 0x9, RZ ;  /* 0x0000000900887810 */ /* 0x040fe40007ffe0ff */
[C---:B------:R-:W-:Y:S02]  /*15510*/  IADD3 R135, R0.reuse, 0x10, RZ ;  /* 0x0000001000877810 */ /* 0x040fe40007ffe0ff */
[C---:B------:R-:W-:Y:S02]  /*15520*/  ISETP.GE.AND P3, PT, R0.reuse, R230, PT ;  /* 0x000000e60000720c */ /* 0x040fe40003f66270 */
[C---:B------:R-:W-:Y:S02]  /*15530*/  ISETP.GE.AND P2, PT, R0.reuse, R229, PT ;  /* 0x000000e50000720c */ /* 0x040fe40003f46270 */
[C---:B------:R-:W-:Y:S02]  /*15540*/  ISETP.GE.AND P1, PT, R0.reuse, R228, PT ;  /* 0x000000e40000720c */ /* 0x040fe40003f26270 */
[C---:B------:R-:W-:Y:S02]  /*15550*/  ISETP.GE.AND P0, PT, R0.reuse, R227, PT ;  /* 0x000000e30000720c */ /* 0x040fe40003f06270 */
[C---:B------:R-:W-:Y:S02]  /*15560*/  ISETP.GE.OR P3, PT, R0.reuse, R235, !P3 ;  /* 0x000000eb0000720c */ /* 0x040fe40005f66670 */
[C---:B------:R-:W-:Y:S02]  /*15570*/  ISETP.GE.OR P2, PT, R0.reuse, R234, !P2 ;  /* 0x000000ea0000720c */ /* 0x040fe40005746670 */
[C---:B------:R-:W-:Y:S02]  /*15580*/  ISETP.GE.OR P1, PT, R0.reuse, R233, !P1 ;  /* 0x000000e90000720c */ /* 0x040fe40004f26670 */
[----:B------:R-:W-:Y:S01]  /*15590*/  ISETP.GE.OR P0, PT, R0, R232, !P0 ;  /* 0x000000e80000720c */ /* 0x000fe20004706670 */
[----:B-1----:R-:W-:Y:S01]  /*155a0*/  FFMA.FTZ R4, R194, -UR16, R4 ;  /* 0x80000010c2047c23 */ /* 0x002fe20008010004 */
[----:B------:R-:W-:Y:S02]  /*155b0*/  IABS R2, R133 ;  /* 0x0000008500027213 */ /* 0x000fe40000000000 */
[----:B------:R-:W-:Y:S02]  /*155c0*/  IADD3 R133, R224, -R0, RZ ;  /* 0x80000000e0857210 */ /* 0x000fe40007ffe0ff */
[----:B------:R1:W2:Y:S01]  /*155d0*/  I2F R193, R2 ;  /* 0x0000000200c17306 */ /* 0x0002a20000201400 */
[----:B------:R-:W-:Y:S02]  /*155e0*/  ISETP.GE.AND P6, PT, R140, R230, PT ;  /* 0x000000e68c00720c */ /* 0x000fe40003fc6270 */
[----:B------:R-:W-:Y:S02]  /*155f0*/  FSEL R4, R4, -INF , !P3 ;  /* 0xff80000004047808 */ /* 0x000fe40005800000 */
[C---:B------:R-:W-:Y:S02]  /*15600*/  ISETP.GE.AND P3, PT, R140.reuse, R229, PT ;  /* 0x000000e58c00720c */ /* 0x040fe40003f66270 */
[C---:B------:R-:W-:Y:S02]  /*15610*/  ISETP.GE.OR P6, PT, R140.reuse, R235, !P6 ;  /* 0x000000eb8c00720c */ /* 0x040fe400077c6670 */
[----:B------:R-:W-:Y:S02]  /*15620*/  ISETP.GE.OR P3, PT, R140, R234, !P3 ;  /* 0x000000ea8c00720c */ /* 0x000fe40005f66670 */
[----:B-1----:R-:W-:Y:S01]  /*15630*/  IABS R2, R133 ;  /* 0x0000008500027213 */ /* 0x002fe20000000000 */
[----:B------:R-:W-:Y:S02]  /*15640*/  IMAD.IADD R133, R231, 0x1, -R0 ;  /* 0x00000001e7857824 */ /* 0x000fe400078e0a00 */
[----:B--2---:R-:W-:Y:S01]  /*15650*/  FFMA.FTZ R6, R193, -UR16, R6 ;  /* 0x80000010c1067c23 */ /* 0x004fe20008010006 */
[----:B------:R1:W2:Y:S04]  /*15660*/  I2F R192, R2 ;  /* 0x0000000200c07306 */ /* 0x0002a80000201400 */
[----:B------:R-:W-:Y:S02]  /*15670*/  FSEL R6, R6, -INF , !P2 ;  /* 0xff80000006067808 */ /* 0x000fe40005000000 */
[C---:B------:R-:W-:Y:S04]  /*15680*/  ISETP.GE.AND P2, PT, R137.reuse, R230, PT ;  /* 0x000000e68900720c */ /* 0x040fe80003f46270 */
[C---:B------:R-:W-:Y:S02]  /*15690*/  ISETP.GE.OR P2, PT, R137.reuse, R235, !P2 ;  /* 0x000000eb8900720c */ /* 0x040fe40005746670 */
[----:B-1----:R-:W-:Y:S01]  /*156a0*/  IABS R2, R133 ;  /* 0x0000008500027213 */ /* 0x002fe20000000000 */
[----:B--2---:R-:W-:Y:S01]  /*156b0*/  FFMA.FTZ R8, R192, -UR16, R8 ;  /* 0x80000010c0087c23 */ /* 0x004fe20008010008 */
[----:B------:R-:W-:Y:S02]  /*156c0*/  IADD3 R133, R226, -R140, RZ ;  /* 0x8000008ce2857210 */ /* 0x000fe40007ffe0ff */
[----:B------:R1:W2:Y:S02]  /*156d0*/  I2F R191, R2 ;  /* 0x0000000200bf7306 */ /* 0x0002a40000201400 */
[----:B------:R-:W-:Y:S02]  /*156e0*/  FSEL R8, R8, -INF , !P1 ;  /* 0xff80000008087808 */ /* 0x000fe40004800000 */
[C---:B------:R-:W-:Y:S04]  /*156f0*/  ISETP.GE.AND P1, PT, R137.reuse, R229, PT ;  /* 0x000000e58900720c */ /* 0x040fe80003f26270 */
[----:B------:R-:W-:Y:S02]  /*15700*/  ISETP.GE.OR P1, PT, R137, R234, !P1 ;  /* 0x000000ea8900720c */ /* 0x000fe40004f26670 */
[----:B-1----:R-:W-:Y:S01]  /*15710*/  IABS R2, R133 ;  /* 0x0000008500027213 */ /* 0x002fe20000000000 */
[----:B--2---:R-:W-:Y:S01]  /*15720*/  FFMA.FTZ R10, R191, -UR16, R10 ;  /* 0x80000010bf0a7c23 */ /* 0x004fe2000801000a */
[----:B------:R-:W-:Y:S02]  /*15730*/  IADD3 R133, R225, -R140, RZ ;  /* 0x8000008ce1857210 */ /* 0x000fe40007ffe0ff */
[----:B------:R1:W2:Y:S02]  /*15740*/  I2F R190, R2 ;  /* 0x0000000200be7306 */ /* 0x0002a40000201400 */
[----:B-1----:R-:W-:Y:S01]  /*15750*/  IABS R2, R133 ;  /* 0x0000008500027213 */ /* 0x002fe20000000000 */
[----:B--2---:R-:W-:Y:S01]  /*15760*/  FFMA.FTZ R5, R190, -UR16, R5 ;  /* 0x80000010be057c23 */ /* 0x004fe20008010005 */
[----:B------:R-:W-:Y:S06]  /*15770*/  IADD3 R133, R226, -R137, RZ ;  /* 0x80000089e2857210 */ /* 0x000fec0007ffe0ff */
[----:B------:R1:W2:Y:S01]  /*15780*/  I2F R189, R2 ;  /* 0x0000000200bd7306 */ /* 0x0002a20000201400 */
[----:B------:R-:W-:Y:S02]  /*15790*/  FSEL R5, R5, -INF , !P6 ;  /* 0xff80000005057808 */ /* 0x000fe40007000000 */
[C---:B------:R-:W-:Y:S04]  /*157a0*/  ISETP.GE.AND P6, PT, R136.reuse, R229, PT ;  /* 0x000000e58800720c */ /* 0x040fe80003fc6270 */
[----:B------:R-:W-:Y:S02]  /*157b0*/  ISETP.GE.OR P6, PT, R136, R234, !P6 ;  /* 0x000000ea8800720c */ /* 0x000fe400077c6670 */
[----:B-1----:R-:W-:Y:S01]  /*157c0*/  IABS R2, R133 ;  /* 0x0000008500027213 */ /* 0x002fe20000000000 */
[----:B--2---:R-:W-:Y:S01]  /*157d0*/  FFMA.FTZ R7, R189, -UR16, R7 ;  /* 0x80000010bd077c23 */ /* 0x004fe20008010007 */
[----:B------:R-:W-:Y:S02]  /*157e0*/  IADD3 R133, R225, -R137, RZ ;  /* 0x80000089e1857210 */ /* 0x000fe40007ffe0ff */
[----:B------:R1:W2:Y:S02]  /*157f0*/  I2F R188, R2 ;  /* 0x0000000200bc7306 */ /* 0x0002a40000201400 */
        /* <DEDUP_REMOVED lines=11> */
[----:B--2---:R-:W-:Y:S02]  /*158b0*/  FFMA.FTZ R18, R187, -UR16, R18 ;  /* 0x80000010bb127c23 */ /* 0x004fe40008010012 */
[----:B------:R-:W-:Y:S01]  /*158c0*/  IMAD.IADD R133, R225, 0x1, -R136 ;  /* 0x00000001e1857824 */ /* 0x000fe200078e0a88 */
        /* <DEDUP_REMOVED lines=13> */
[----:B-1----:R-:W-:Y:S01]  /*159a0*/  IABS R2, R133 ;  /* 0x0000008500027213 */ /* 0x002fe20000000000 */
[----:B--2---:R-:W-:Y:S01]  /*159b0*/  FFMA.FTZ R20, R184, -UR16, R20 ;  /* 0x80000010b8147c23 */ /* 0x004fe20008010014 */
[----:B------:R-:W-:Y:S01]  /*159c0*/  IADD3 R133, R226, -R134, RZ ;  /* 0x80000086e2857210 */ /* 0x000fe20007ffe0ff */
[----:B------:R-:W-:Y:S04]  /*159d0*/  LDSM.16.MT88.4 R184, [R211+0xa000] ;  /* 0x00a00000d3b8783b */ /* 0x000fe80000004200 */
        /* <DEDUP_REMOVED lines=13> */
[----:B------:R-:W-:Y:S02]  /*15ab0*/  IADD3 R133, R0, 0x18, RZ ;  /* 0x0000001800857810 */ /* 0x000fe40007ffe0ff */
[----:B------:R1:W2:Y:S02]  /*15ac0*/  I2F R181, R2 ;  /* 0x0000000200b57306 */ /* 0x0002a40000201400 */
[----:B------:R-:W-:Y:S02]  /*15ad0*/  IADD3 R141, R226, -R133, RZ ;  /* 0x80000085e28d7210 */ /* 0x000fe40007ffe0ff */
        /* <DEDUP_REMOVED lines=8> */
[----:B------:R1:W2:Y:S02]  /*15b60*/  I2F R180, R2 ;  /* 0x0000000200b47306 */ /* 0x0002a40000201400 */
[----:B------:R-:W-:Y:S08]  /*15b70*/  IABS R141, R141 ;  /* 0x0000008d008d7213 */ /* 0x000ff00000000000 */
[----:B------:R3:W4:Y:S01]  /*15b80*/  I2F R179, R141 ;  /* 0x0000008d00b37306 */ /* 0x0007220000201400 */
[----:B-1----:R-:W-:Y:S01]  /*15b90*/  IADD3 R2, R0, 0x19, RZ ;  /* 0x0000001900027810 */ /* 0x002fe20007ffe0ff */
[----:B------:R-:W-:Y:S02]  /*15ba0*/  IMAD.IADD R0, R224, 0x1, -R135 ;  /* 0x00000001e0007824 */ /* 0x000fe400078e0a87 */
[----:B--2---:R-:W-:Y:S01]  /*15bb0*/  FFMA.FTZ R32, R180, -UR16, R32 ;  /* 0x80000010b4207c23 */ /* 0x004fe20008010020 */
[----:B------:R-:W-:Y:S02]  /*15bc0*/  IADD3 R142, R226, -R2, RZ ;  /* 0x80000002e28e7210 */ /* 0x000fe40007ffe0ff */
[----:B------:R-:W-:Y:S02]  /*15bd0*/  IABS R0, R0 ;  /* 0x0000000000007213 */ /* 0x000fe40000000000 */
[----:B------:R-:W-:Y:S02]  /*15be0*/  FSEL R195, R32, -INF , !P6 ;  /* 0xff80000020c37808 */ /* 0x000fe40007000000 */
[----:B---3--:R-:W-:Y:S01]  /*15bf0*/  IABS R141, R142 ;  /* 0x0000008e008d7213 */ /* 0x008fe20000000000 */
[----:B----4-:R-:W-:Y:S01]  /*15c00*/  FFMA.FTZ R34, R179, -UR16, R34 ;  /* 0x80000010b3227c23 */ /* 0x010fe20008010022 */
[----:B------:R-:W-:Y:S02]  /*15c10*/  ISETP.GE.AND P6, PT, R2, R229, PT ;  /* 0x000000e50200720c */ /* 0x000fe40003fc6270 */
[----:B------:R1:W2:Y:S01]  /*15c20*/  I2F R178, R141 ;  /* 0x0000008d00b27306 */ /* 0x0002a20000201400 */
[----:B------:R-:W-:Y:S02]  /*15c30*/  IADD3 R142, R225, -R2, RZ ;  /* 0x80000002e18e7210 */ /* 0x000fe40007ffe0ff */
[----:B------:R-:W-:Y:S02]  /*15c40*/  FSEL R237, R34, -INF , !P1 ;  /* 0xff80000022ed7808 */ /* 0x000fe40004800000 */
[----:B------:R-:W-:Y:S02]  /*15c50*/  ISETP.GE.OR P6, PT, R2, R234, !P6 ;  /* 0x000000ea0200720c */ /* 0x000fe400077c6670 */
[C---:B------:R-:W-:Y:S04]  /*15c60*/  ISETP.GE.AND P1, PT, R137.reuse, R228, PT ;  /* 0x000000e48900720c */ /* 0x040fe80003f26270 */
[----:B------:R-:W-:Y:S02]  /*15c70*/  ISETP.GE.OR P1, PT, R137, R233, !P1 ;  /* 0x000000e98900720c */ /* 0x000fe40004f26670 */
[----:B-1----:R-:W-:Y:S01]  /*15c80*/  IABS R141, R142 ;  /* 0x0000008e008d7213 */ /* 0x002fe20000000000 */
[----:B--2---:R-:W-:Y:S01]  /*15c90*/  FFMA.FTZ R33, R178, -UR16, R33 ;  /* 0x80000010b2217c23 */ /* 0x004fe20008010021 */
[CC--:B------:R-:W-:Y:S02]  /*15ca0*/  IADD3 R142, R224.reuse, -R140.reuse, RZ ;  /* 0x8000008ce08e7210 */ /* 0x0c0fe40007ffe0ff */
[----:B------:R1:W2:Y:S01]  /*15cb0*/  I2F R177, R141 ;  /* 0x0000008d00b17306 */ /* 0x0002a20000201400 */
[----:B------:R-:W-:Y:S04]  /*15cc0*/  IADD3 R140, R231, -R140, RZ ;  /* 0x8000008ce78c7210 */ /* 0x000fe80007ffe0ff */
[----:B------:R-:W-:Y:S05]  /*15cd0*/  IABS R20, R140 ;  /* 0x0000008c00147213 */ /* 0x000fea0000000000 */
[----:B------:R3:W4:Y:S01]  /*15ce0*/  I2F R34, R20 ;  /* 0x0000001400227306 */ /* 0x0007220000201400 */
[----:B-1----:R-:W-:Y:S01]  /*15cf0*/  IABS R141, R142 ;  /* 0x0000008e008d7213 */ /* 0x002fe20000000000 */
[----:B--2---:R-:W-:Y:S01]  /*15d00*/  FFMA.FTZ R35, R177, -UR16, R35 ;  /* 0x80000010b1237c23 */ /* 0x004fe20008010023 */
[----:B------:R-:W-:Y:S07]  /*15d10*/  IADD3 R142, R224, -R137, RZ ;  /* 0x80000089e08e7210 */ /* 0x000fee0007ffe0ff */
[----:B------:R1:W2:Y:S01]  /*15d20*/  I2F R176, R141 ;  /* 0x0000008d00b07306 */ /* 0x0002a20000201400 */
[----:B------:R-:W-:Y:S02]  /*15d30*/  FSEL R236, R35, -INF , !P6 ;  /* 0xff80000023ec7808 */ /* 0x000fe40007000000 */
[----:B------:R-:W-:Y:S02]  /*15d40*/  ISETP.GE.AND P6, PT, R136, R228, PT ;  /* 0x000000e48800720c */ /* 0x000fe40003fc6270 */
[----:B---3--:R-:W-:Y:S01]  /*15d50*/  FMNMX.FTZ R20, R6, R132, !PT ;  /* 0x0000008406147209 */ /* 0x008fe20007810000 */
[----:B----4-:R-:W-:Y:S01]  /*15d60*/  FFMA.FTZ R11, R34, -UR16, R11 ;  /* 0x80000010220b7c23 */ /* 0x010fe2000801000b */
[----:B------:R-:W-:Y:S04]  /*15d70*/  ISETP.GE.OR P6, PT, R136, R233, !P6 ;  /* 0x000000e98800720c */ /* 0x000fe800077c6670 */
[----:B------:R-:W-:Y:S02]  /*15d80*/  FSEL R11, R11, -INF , !P2 ;  /* 0xff8000000b0b7808 */ /* 0x000fe40005000000 */
[C---:B------:R-:W-:Y:S04]  /*15d90*/  ISETP.GE.AND P2, PT, R134.reuse, R227, PT ;  /* 0x000000e38600720c */ /* 0x040fe80003f46270 */
[----:B------:R-:W-:Y:S02]  /*15da0*/  ISETP.GE.OR P2, PT, R134, R232, !P2 ;  /* 0x000000e88600720c */ /* 0x000fe40005746670 */
[----:B-1----:R-:W-:Y:S01]  /*15db0*/  IABS R141, R142 ;  /* 0x0000008e008d7213 */ /* 0x002fe20000000000 */
[----:B--2---:R-:W-:Y:S01]  /*15dc0*/  FFMA.FTZ R9, R176, -UR16, R9 ;  /* 0x80000010b0097c23 */ /* 0x004fe20008010009 */
[----:B------:R-:W-:Y:S02]  /*15dd0*/  IADD3 R142, R224, -R136, RZ ;  /* 0x80000088e08e7210 */ /* 0x000fe40007ffe0ff */
[----:B------:R-:W1:Y:S01]  /*15de0*/  I2F R143, R141 ;  /* 0x0000008d008f7306 */ /* 0x000e620000201400 */
[----:B------:R-:W-:Y:S02]  /*15df0*/  FSEL R176, R10, -INF , !P0 ;  /* 0xff8000000ab07808 */ /* 0x000fe40004000000 */
[----:B------:R-:W-:Y:S02]  /*15e00*/  IADD3 R10, R224, -R134, RZ ;  /* 0x80000086e00a7210 */ /* 0x000fe40007ffe0ff */
[C---:B------:R-:W-:Y:S02]  /*15e10*/  ISETP.GE.AND P0, PT, R136.reuse, R230, PT ;  /* 0x000000e68800720c */ /* 0x040fe40003f06270 */
[----:B------:R-:W-:Y:S02]  /*15e20*/  FSEL R9, R9, -INF , !P3 ;  /* 0xff80000009097808 */ /* 0x000fe40005800000 */
[C---:B------:R-:W-:Y:S02]  /*15e30*/  ISETP.GE.OR P0, PT, R136.reuse, R235, !P0 ;  /* 0x000000eb8800720c */ /* 0x040fe40004706670 */
[----:B------:R-:W-:Y:S02]  /*15e40*/  ISETP.GE.AND P3, PT, R136, R227, PT ;  /* 0x000000e38800720c */ /* 0x000fe40003f66270 */
[----:B------:R-:W-:Y:S02]  /*15e50*/  FSEL R17, R17, -INF , !P0 ;  /* 0xff80000011117808 */ /* 0x000fe40004000000 */
[----:B------:R-:W-:Y:S02]  /*15e60*/  ISETP.GE.AND P0, PT, R134, R229, PT ;  /* 0x000000e58600720c */ /* 0x000fe40003f06270 */
[----:B------:R-:W-:Y:S02]  /*15e70*/  ISETP.GE.OR P3, PT, R136, R232, !P3 ;  /* 0x000000e88800720c */ /* 0x000fe40005f66670 */
[----:B------:R-:W-:Y:S04]  /*15e80*/  ISETP.GE.OR P0, PT, R134, R234, !P0 ;  /* 0x000000ea8600720c */ /* 0x000fe80004706670 */
[----:B------:R-:W-:Y:S01]  /*15e90*/  FSEL R192, R23, -INF , !P0 ;  /* 0xff80000017c07808 */ /* 0x000fe20004000000 */
[----:B-1----:R-:W-:Y:S01]  /*15ea0*/  FFMA.FTZ R12, R143, -UR16, R12 ;  /* 0x800000108f0c7c23 */ /* 0x002fe2000801000c */
[----:B------:R-:W-:Y:S02]  /*15eb0*/  IABS R141, R142 ;  /* 0x0000008e008d7213 */ /* 0x000fe40000000000 */
[----:B------:R-:W1:Y:S01]  /*15ec0*/  I2F R142, R0 ;  /* 0x00000000008e7306 */ /* 0x000e620000201400 */
[----:B------:R-:W-:Y:S02]  /*15ed0*/  ISETP.GE.AND P0, PT, R2, R230, PT ;  /* 0x000000e60200720c */ /* 0x000fe40003f06270 */
[----:B------:R-:W-:Y:S02]  /*15ee0*/  FSEL R12, R12, -INF , !P1 ;  /* 0xff8000000c0c7808 */ /* 0x000fe40004800000 */
[----:B------:R-:W-:Y:S02]  /*15ef0*/  ISETP.GE.OR P0, PT, R2, R235, !P0 ;  /* 0x000000eb0200720c */ /* 0x000fe40004706670 */
[----:B------:R-:W-:Y:S02]  /*15f00*/  ISETP.GE.AND P1, PT, R135, R228, PT ;  /* 0x000000e48700720c */ /* 0x000fe40003f26270 */
[----:B------:R-:W-:Y:S01]  /*15f10*/  FSEL R194, R33, -INF , !P0 ;  /* 0xff80000021c27808 */ /* 0x000fe20004000000 */
[----:B------:R-:W2:Y:S01]  /*15f20*/  I2F R141, R141 ;  /* 0x0000008d008d7306 */ /* 0x000ea20000201400 */
[----:B------:R-:W-:Y:S02]  /*15f30*/  ISETP.GE.OR P1, PT, R135, R233, !P1 ;  /* 0x000000e98700720c */ /* 0x000fe40004f26670 */
[C---:B------:R-:W-:Y:S04]  /*15f40*/  ISETP.GE.AND P0, PT, R137.reuse, R227, PT ;  /* 0x000000e38900720c */ /* 0x040fe80003f06270 */
[----:B------:R-:W-:Y:S02]  /*15f50*/  ISETP.GE.OR P0, PT, R137, R232, !P0 ;  /* 0x000000e88900720c */ /* 0x000fe40004706670 */
[----:B------:R-:W-:Y:S04]  /*15f60*/  IADD3 R137, R231, -R137, RZ ;  /* 0x80000089e7897210 */ /* 0x000fe80007ffe0ff */
[----:B------:R-:W-:Y:S01]  /*15f70*/  IABS R33, R137 ;  /* 0x0000008900217213 */ /* 0x000fe20000000000 */
[----:B-1----:R-:W-:Y:S01]  /*15f80*/  FFMA.FTZ R24, R142, -UR16, R24 ;  /* 0x800000108e187c23 */ /* 0x002fe20008010018 */
[----:B------:R-:W-:Y:S02]  /*15f90*/  IABS R0, R10 ;  /* 0x0000000a00007213 */ /* 0x000fe40000000000 */
[----:B------:R-:W-:Y:S02]  /*15fa0*/  IADD3 R10, R224, -R133, RZ ;  /* 0x80000085e00a7210 */ /* 0x000fe40007ffe0ff */
[----:B------:R-:W-:Y:S01]  /*15fb0*/  FSEL R193, R24, -INF , !P1 ;  /* 0xff80000018c17808 */ /* 0x000fe20004800000 */
[----:B------:R-:W1:Y:S01]  /*15fc0*/  I2F R33, R33 ;  /* 0x0000002100217306 */ /* 0x000e620000201400 */
[C---:B------:R-:W-:Y:S01]  /*15fd0*/  ISETP.GE.AND P1, PT, R134.reuse, R228, PT ;  /* 0x000000e48600720c */ /* 0x040fe20003f26270 */
[----:B--2---:R-:W-:Y:S03]  /*15fe0*/  FFMA.FTZ R13, R141, -UR16, R13 ;  /* 0x800000108d0d7c23 */ /* 0x004fe6000801000d */
[----:B------:R-:W-:Y:S02]  /*15ff0*/  ISETP.GE.OR P1, PT, R134, R233, !P1 ;  /* 0x000000e98600720c */ /* 0x000fe40004f26670 */
[----:B------:R-:W-:Y:S03]  /*16000*/  FSEL R13, R13, -INF , !P6 ;  /* 0xff8000000d0d7808 */ /* 0x000fe60007000000 */
[----:B------:R2:W3:Y:S01]  /*16010*/  I2F R141, R0 ;  /* 0x00000000008d7306 */ /* 0x0004e20000201400 */
[C---:B------:R-:W-:Y:S04]  /*16020*/  ISETP.GE.AND P6, PT, R135.reuse, R227, PT ;  /* 0x000000e38700720c */ /* 0x040fe80003fc6270 */
[----:B------:R-:W-:Y:S02]  /*16030*/  ISETP.GE.OR P6, PT, R135, R232, !P6 ;  /* 0x000000e88700720c */ /* 0x000fe400077c6670 */
[----:B------:R-:W-:Y:S01]  /*16040*/  IADD3 R135, R231, -R135, RZ ;  /* 0x80000087e7877210 */ /* 0x000fe20007ffe0ff */
[----:B-1----:R-:W-:Y:S05]  /*16050*/  FFMA.FTZ R14, R33, -UR16, R14 ;  /* 0x80000010210e7c23 */ /* 0x002fea000801000e */
[----:B------:R-:W-:Y:S02]  /*16060*/  FSEL R14, R14, -INF , !P0 ;  /* 0xff8000000e0e7808 */ /* 0x000fe40004000000 */
[----:B------:R-:W-:Y:S02]  /*16070*/  ISETP.GE.AND P0, PT, R2, R227, PT ;  /* 0x000000e30200720c */ /* 0x000fe40003f06270 */
[----:B--2---:R-:W-:Y:S01]  /*16080*/  IABS R0, R10 ;  /* 0x0000000a00007213 */ /* 0x004fe20000000000 */
[----:B---3--:R-:W-:Y:S01]  /*16090*/  FFMA.FTZ R25, R141, -UR16, R25 ;  /* 0x800000108d197c23 */ /* 0x008fe20008010019 */
[----:B------:R-:W-:Y:S02]  /*160a0*/  IADD3 R10, R224, -R2, RZ ;  /* 0x80000002e00a7210 */ /* 0x000fe40007ffe0ff */
[----:B------:R1:W2:Y:S01]  /*160b0*/  I2F R32, R0 ;  /* 0x0000000000207306 */ /* 0x0002a20000201400 */
[----:B------:R-:W-:Y:S02]  /*160c0*/  ISETP.GE.OR P0, PT, R2, R232, !P0 ;  /* 0x000000e80200720c */ /* 0x000fe40004706670 */
[----:B------:R-:W-:Y:S02]  /*160d0*/  FSEL R204, R25, -INF , !P1 ;  /* 0xff80000019cc7808 */ /* 0x000fe40004800000 */
[C---:B------:R-:W-:Y:S04]  /*160e0*/  ISETP.GE.AND P1, PT, R133.reuse, R228, PT ;  /* 0x000000e48500720c */ /* 0x040fe80003f26270 */
[----:B------:R-:W-:Y:S02]  /*160f0*/  ISETP.GE.OR P1, PT, R133, R233, !P1 ;  /* 0x000000e98500720c */ /* 0x000fe40004f26670 */
[----:B-1----:R-:W-:Y:S01]  /*16100*/  FMNMX.FTZ R0, R4, R3, !PT ;  /* 0x0000000304007209 */ /* 0x002fe20007810000 */
[----:B--2---:R-:W-:Y:S03]  /*16110*/  FFMA.FTZ R28, R32, -UR16, R28 ;  /* 0x80000010201c7c23 */ /* 0x004fe6000801001c */
[----:B------:R-:W-:Y:S02]  /*16120*/  FMNMX.FTZ R21, R5, R0, !PT ;  /* 0x0000000005157209 */ /* 0x000fe40007810000 */
[----:B------:R-:W-:Y:S02]  /*16130*/  IABS R0, R10 ;  /* 0x0000000a00007213 */ /* 0x000fe40000000000 */
[----:B------:R-:W-:Y:S02]  /*16140*/  FMNMX.FTZ R10, R7, R20, !PT ;  /* 0x00000014070a7209 */ /* 0x000fe40007810000 */
[----:B------:R-:W-:Y:S02]  /*16150*/  FMNMX.FTZ R20, R16, R21, !PT ;  /* 0x0000001510147209 */ /* 0x000fe40007810000 */
[----:B------:R1:W2:Y:S01]  /*16160*/  I2F R21, R0 ;  /* 0x0000000000157306 */ /* 0x0002a20000201400 */
[----:B------:R-:W-:Y:S02]  /*16170*/  FMNMX.FTZ R10, R18, R10, !PT ;  /* 0x0000000a120a7209 */ /* 0x000fe40007810000 */
[----:B------:R-:W-:Y:S02]  /*16180*/  FMNMX.FTZ R20, R17, R20, !PT ;  /* 0x0000001411147209 */ /* 0x000fe40007810000 */
[----:B------:R-:W-:Y:S02]  /*16190*/  FSEL R206, R28, -INF , !P1 ;  /* 0xff8000001cce7808 */ /* 0x000fe40004800000 */
[C---:B------:R-:W-:Y:S04]  /*161a0*/  ISETP.GE.AND P1, PT, R2.reuse, R228, PT ;  /* 0x000000e40200720c */ /* 0x040fe80003f26270 */
[----:B------:R-:W-:Y:S02]  /*161b0*/  ISETP.GE.OR P1, PT, R2, R233, !P1 ;  /* 0x000000e90200720c */ /* 0x000fe40004f26670 */
[----:B-1----:R-:W-:Y:S01]  /*161c0*/  FMNMX.FTZ R0, R19, R10, !PT ;  /* 0x0000000a13007209 */ /* 0x002fe20007810000 */
[----:B--2---:R-:W-:Y:S01]  /*161d0*/  FFMA.FTZ R29, R21, -UR16, R29 ;  /* 0x80000010151d7c23 */ /* 0x004fe2000801001d */
[----:B------:R-:W-:Y:S01]  /*161e0*/  FMNMX.FTZ R10, R189, R20, !PT ;  /* 0x00000014bd0a7209 */ /* 0x000fe20007810000 */
[----:B------:R-:W-:Y:S01]  /*161f0*/  IMAD.IADD R20, R231, 0x1, -R136 ;  /* 0x00000001e7147824 */ /* 0x000fe200078e0a88 */
[----:B------:R-:W-:Y:S02]  /*16200*/  FMNMX.FTZ R0, R191, R0, !PT ;  /* 0x00000000bf007209 */ /* 0x000fe40007810000 */
[----:B------:R-:W-:Y:S02]  /*16210*/  FMNMX.FTZ R10, R190, R10, !PT ;  /* 0x0000000abe0a7209 */ /* 0x000fe40007810000 */
[----:B------:R-:W-:Y:S02]  /*16220*/  FMNMX.FTZ R0, R192, R0, !PT ;  /* 0x00000000c0007209 */ /* 0x000fe40007810000 */
[----:B------:R-:W-:Y:S02]  /*16230*/  FMNMX.FTZ R10, R195, R10, !PT ;  /* 0x0000000ac30a7209 */ /* 0x000fe40007810000 */
[----:B------:R-:W-:Y:S02]  /*16240*/  FMNMX.FTZ R0, R237, R0, !PT ;  /* 0x00000000ed007209 */ /* 0x000fe40007810000 */
[----:B------:R-:W-:Y:S02]  /*16250*/  FMNMX.FTZ R136, R194, R10, !PT ;  /* 0x0000000ac2887209 */ /* 0x000fe40007810000 */
[----:B------:R-:W-:Y:S02]  /*16260*/  IABS R10, R20 ;  /* 0x00000014000a7213 */ /* 0x000fe40000000000 */
[----:B------:R-:W-:Y:S01]  /*16270*/  IABS R20, R135 ;  /* 0x0000008700147213 */ /* 0x000fe20000000000 */
[----:B------:R-:W1:Y:S01]  /*16280*/  SHFL.BFLY PT, R22, R136, 0x2, 0x1f ;  /* 0x0c401f0088167f89 */ /* 0x000e6200000e0000 */
[----:B------:R-:W2:Y:S01]  /*16290*/  I2F R35, R10 ;  /* 0x0000000a00237306 */ /* 0x000ea20000201400 */
[----:B------:R-:W-:Y:S02]  /*162a0*/  FMNMX.FTZ R0, R236, R0, !PT ;  /* 0x00000000ec007209 */ /* 0x000fe40007810000 */
[----:B------:R-:W-:Y:S02]  /*162b0*/  IADD3 R21, R231, -R133, RZ ;  /* 0x80000085e7157210 */ /* 0x000fe40007ffe0ff */
[----:B------:R-:W-:Y:S02]  /*162c0*/  FSEL R205, R29, -INF , !P1 ;  /* 0xff8000001dcd7808 */ /* 0x000fe40004800000 */
[----:B------:R-:W3:Y:S01]  /*162d0*/  SHFL.BFLY PT, R23, R0, 0x2, 0x1f ;  /* 0x0c401f0000177f89 */ /* 0x000ee200000e0000 */
[C---:B------:R-:W-:Y:S02]  /*162e0*/  ISETP.GE.AND P1, PT, R133.reuse, R227, PT ;  /* 0x000000e38500720c */ /* 0x040fe40003f26270 */
[----:B------:R-:W4:Y:S02]  /*162f0*/  I2F R32, R20 ;  /* 0x0000001400207306 */ /* 0x000f240000201400 */
[----:B------:R-:W-:Y:S02]  /*16300*/  ISETP.GE.OR P1, PT, R133, R232, !P1 ;  /* 0x000000e88500720c */ /* 0x000fe40004f26670 */
[----:B-1----:R-:W-:Y:S01]  /*16310*/  FMNMX.FTZ R136, R136, R22, !PT ;  /* 0x0000001688887209 */ /* 0x002fe20007810000 */
[----:B--2---:R-:W-:Y:S01]  /*16320*/  FFMA.FTZ R15, R35, -UR16, R15 ;  /* 0x80000010230f7c23 */ /* 0x004fe2000801000f */
[----:B------:R-:W-:Y:S04]  /*16330*/  IADD3 R10, R231, -R134, RZ ;  /* 0x80000086e70a7210 */ /* 0x000fe80007ffe0ff */
[----:B------:R-:W-:Y:S02]  /*16340*/  IABS R10, R10 ;  /* 0x0000000a000a7213 */ /* 0x000fe40000000000 */
[----:B---3--:R-:W-:Y:S02]  /*16350*/  FMNMX.FTZ R135, R0, R23, !PT ;  /* 0x0000001700877209 */ /* 0x008fe40007810000 */
[----:B------:R-:W-:Y:S01]  /*16360*/  FSEL R15, R15, -INF , !P3 ;  /* 0xff8000000f0f7808 */ /* 0x000fe20005800000 */
[----:B----4-:R-:W-:Y:S01]  /*16370*/  FFMA.FTZ R26, R32, -UR16, R26 ;  /* 0x80000010201a7c23 */ /* 0x010fe2000801001a */
[----:B------:R-:W-:Y:S02]  /*16380*/  MOV R20, R10 ;  /* 0x0000000a00147202 */ /* 0x000fe40000000f00 */
[----:B------:R-:W-:Y:S02]  /*16390*/  IABS R10, R21 ;  /* 0x00000015000a7213 */ /* 0x000fe40000000000 */
[----:B------:R1:W2:Y:S01]  /*163a0*/  I2F R24, R20 ;  /* 0x0000001400187306 */ /* 0x0002a20000201400 */
[----:B------:R-:W-:Y:S01]  /*163b0*/  FSEL R202, R26, -INF , !P6 ;  /* 0xff8000001aca7808 */ /* 0x000fe20007000000 */
[----:B------:R-:W3:Y:S01]  /*163c0*/  SHFL.BFLY PT, R21, R136, 0x1, 0x1f ;  /* 0x0c201f0088157f89 */ /* 0x000ee200000e0000 */
[----:B------:R-:W-:Y:S02]  /*163d0*/  MOV R0, R10 ;  /* 0x0000000a00007202 */ /* 0x000fe40000000f00 */
[----:B------:R-:W-:Y:S05]  /*163e0*/  FMNMX.FTZ R10, R8, R138, !PT ;  /* 0x0000008a080a7209 */ /* 0x000fea0007810000 */
[----:B------:R4:W5:Y:S01]  /*163f0*/  I2F R22, R0 ;  /* 0x0000000000167306 */ /* 0x0009620000201400 */
[----:B-1----:R-:W-:Y:S01]  /*16400*/  IADD3 R20, R231, -R2, RZ ;  /* 0x80000002e7147210 */ /* 0x002fe20007ffe0ff */
[----:B--2---:R-:W-:Y:S01]  /*16410*/  FFMA.FTZ R27, R24, -UR16, R27 ;  /* 0x80000010181b7c23 */ /* 0x004fe2000801001b */
[----:B---3--:R-:W-:Y:S02]  /*16420*/  FMNMX.FTZ R136, R136, R21, !PT ;  /* 0x0000001588887209 */ /* 0x008fe40007810000 */
[----:B------:R-:W-:Y:S02]  /*16430*/  IABS R20, R20 ;  /* 0x0000001400147213 */ /* 0x000fe40000000000 */
[----:B------:R-:W-:Y:S01]  /*16440*/  FSEL R203, R27, -INF , !P2 ;  /* 0xff8000001bcb7808 */ /* 0x000fe20005000000 */
[C---:B------:R-:W-:Y:S01]  /*16450*/  FMUL.FTZ R141, R136.reuse, c[0x0][0x23c] ;  /* 0x00008f00888d7a20 */ /* 0x040fe20000410000 */
[----:B------:R-:W-:Y:S02]  /*16460*/  FSETP.NEU.FTZ.AND P3, PT, R136, -INF , PT ;  /* 0xff8000008800780b */ /* 0x000fe40003f7d000 */
[----:B----4-:R-:W-:Y:S01]  /*16470*/  FMNMX.FTZ R0, R9, R10, !PT ;  /* 0x0000000a09007209 */ /* 0x010fe20007810000 */
[----:B-----5:R-:W-:Y:S01]  /*16480*/  FFMA.FTZ R30, R22, -UR16, R30 ;  /* 0x80000010161e7c23 */ /* 0x020fe2000801001e */
[----:B------:R-:W-:Y:S02]  /*16490*/  FSEL R141, R141, RZ, P3 ;  /* 0x000000ff8d8d7208 */ /* 0x000fe40001800000 */
[----:B------:R-:W-:Y:S01]  /*164a0*/  FMNMX.FTZ R10, R12, R0, !PT ;  /* 0x000000000c0a7209 */ /* 0x000fe20007810000 */
[----:B------:R-:W-:Y:S01]  /*164b0*/  IMAD.MOV.U32 R0, RZ, RZ, R20 ;  /* 0x000000ffff007224 */ /* 0x000fe200078e0014 */
[----:B------:R-:W-:Y:S01]  /*164c0*/  FSEL R207, R30, -INF , !P1 ;  /* 0xff8000001ecf7808 */ /* 0x000fe20004800000 */
[--C-:B------:R-:W-:Y:S01]  /*164d0*/  FFMA.FTZ R4, R4, c[0x0][0x23c], -R141.reuse ;  /* 0x00008f0004047a23 */ /* 0x100fe2000001088d */
[----:B------:R-:W-:Y:S01]  /*164e0*/  FMNMX.FTZ R10, R13, R10, !PT ;  /* 0x0000000a0d0a7209 */ /* 0x000fe20007810000 */
[----:B------:R1:W2:Y:S01]  /*164f0*/  I2F R20, R0 ;  /* 0x0000000000147306 */ /* 0x0002a20000201400 */
[--C-:B------:R-:W-:Y:S02]  /*16500*/  FFMA.FTZ R5, R5, c[0x0][0x23c], -R141.reuse ;  /* 0x00008f0005057a23 */ /* 0x100fe4000001088d */
[--C-:B------:R-:W-:Y:S02]  /*16510*/  FFMA.FTZ R16, R16, c[0x0][0x23c], -R141.reuse ;  /* 0x00008f0010107a23 */ /* 0x100fe4000001088d */
[----:B------:R-:W-:Y:S05]  /*16520*/  FFMA.FTZ R17, R17, c[0x0][0x23c], -R141 ;  /* 0x00008f0011117a23 */ /* 0x000fea000001088d */
[----:B------:R-:W-:Y:S10]  /*16530*/  MUFU.EX2 R196, R4 ;  /* 0x0000000400c47308 */ /* 0x000ff40000000800 */
[----:B------:R-:W-:Y:S01]  /*16540*/  MUFU.EX2 R252, R5 ;  /* 0x0000000500fc7308 */ /* 0x000fe20000000800 */
[----:B-1----:R-:W-:Y:S01]  /*16550*/  FMNMX.FTZ R0, R193, R10, !PT ;  /* 0x0000000ac1007209 */ /* 0x002fe20007810000 */
[----:B--2---:R-:W-:Y:S01]  /*16560*/  FFMA.FTZ R31, R20, -UR16, R31 ;  /* 0x80000010141f7c23 */ /* 0x004fe2000801001f */
[----:B------:R-:W1:Y:S02]  /*16570*/  SHFL.BFLY PT, R10, R135, 0x1, 0x1f ;  /* 0x0c201f00870a7f89 */ /* 0x000e6400000e0000 */
[----:B------:R-:W-:Y:S02]  /*16580*/  FMNMX.FTZ R134, R204, R0, !PT ;  /* 0x00000000cc867209 */ /* 0x000fe40007810000 */
[----:B------:R-:W-:Y:S03]  /*16590*/  FMNMX.FTZ R0, R176, R139, !PT ;  /* 0x0000008bb0007209 */ /* 0x000fe60007810000 */
[----:B------:R-:W-:Y:S01]  /*165a0*/  MUFU.EX2 R250, R16 ;  /* 0x0000001000fa7308 */ /* 0x000fe20000000800 */
[----:B------:R-:W-:Y:S02]  /*165b0*/  FMNMX.FTZ R134, R206, R134, !PT ;  /* 0x00000086ce867209 */ /* 0x000fe40007810000 */
[----:B------:R-:W-:Y:S01]  /*165c0*/  FMNMX.FTZ R0, R11, R0, !PT ;  /* 0x000000000b007209 */ /* 0x000fe20007810000 */
[----:B------:R-:W-:Y:S01]  /*165d0*/  LDSM.16.MT88.4 R20, [R209+0xa000] ;  /* 0x00a00000d114783b */ /* 0x000fe20000004200 */
[----:B------:R-:W-:Y:S02]  /*165e0*/  FMNMX.FTZ R134, R205, R134, !PT ;  /* 0x00000086cd867209 */ /* 0x000fe40007810000 */
[----:B------:R-:W-:Y:S02]  /*165f0*/  FMNMX.FTZ R0, R14, R0, !PT ;  /* 0x000000000e007209 */ /* 0x000fe40007810000 */
[----:B------:R-:W-:Y:S01]  /*16600*/  FSEL R140, R31, -INF , !P0 ;  /* 0xff8000001f8c7808 */ /* 0x000fe20004000000 */
[----:B------:R-:W2:Y:S01]  /*16610*/  MUFU.EX2 R251, R17 ;  /* 0x0000001100fb7308 */ /* 0x000ea20000000800 */
[----:B------:R-:W-:Y:S01]  /*16620*/  FMNMX.FTZ R0, R15, R0, !PT ;  /* 0x000000000f007209 */ /* 0x000fe20007810000 */
[----:B------:R-:W3:Y:S03]  /*16630*/  SHFL.BFLY PT, R2, R134, 0x2, 0x1f ;  /* 0x0c401f0086027f89 */ /* 0x000ee600000e0000 */
[----:B------:R-:W-:Y:S04]  /*16640*/  FMNMX.FTZ R0, R202, R0, !PT ;  /* 0x00000000ca007209 */ /* 0x000fe80007810000 */
[----:B------:R-:W-:Y:S02]  /*16650*/  FMNMX.FTZ R0, R203, R0, !PT ;  /* 0x00000000cb007209 */ /* 0x000fe40007810000 */
[----:B-1----:R-:W-:Y:S02]  /*16660*/  FMNMX.FTZ R135, R135, R10, !PT ;  /* 0x0000000a87877209 */ /* 0x002fe40007810000 */
[----:B------:R-:W-:Y:S02]  /*16670*/  FMNMX.FTZ R0, R207, R0, !PT ;  /* 0x00000000cf007209 */ /* 0x000fe40007810000 */
[C---:B------:R-:W-:Y:S01]  /*16680*/  FSETP.NEU.FTZ.AND P2, PT, R135.reuse, -INF , PT ;  /* 0xff8000008700780b */ /* 0x040fe20003f5d000 */
[----:B------:R-:W-:Y:S01]  /*16690*/  FMUL.FTZ R142, R135, c[0x0][0x23c] ;  /* 0x00008f00878e7a20 */ /* 0x000fe20000410000 */
[----:B------:R-:W-:Y:S04]  /*166a0*/  FMNMX.FTZ R0, R140, R0, !PT ;  /* 0x000000008c007209 */ /* 0x000fe80007810000 */
[----:B------:R-:W-:Y:S02]  /*166b0*/  FSEL R142, R142, RZ, P2 ;  /* 0x000000ff8e8e7208 */ /* 0x000fe40001000000 */
[----:B--2---:R-:W-:Y:S02]  /*166c0*/  F2FP.PACK_AB R178, R251, R250 ;  /* 0x000000fafbb2723e */ /* 0x004fe400000000ff */
[----:B---3--:R-:W-:Y:S01]  /*166d0*/  FMNMX.FTZ R134, R134, R2, !PT ;  /* 0x0000000286867209 */ /* 0x008fe20007810000 */
[--C-:B------:R-:W-:Y:S01]  /*166e0*/  FFMA.FTZ R6, R6, c[0x0][0x23c], -R142.reuse ;  /* 0x00008f0006067a23 */ /* 0x100fe2000001088e */
[----:B------:R-:W1:Y:S01]  /*166f0*/  SHFL.BFLY PT, R2, R0, 0x2, 0x1f ;  /* 0x0c401f0000027f89 */ /* 0x000e6200000e0000 */
[--C-:B------:R-:W-:Y:S02]  /*16700*/  FFMA.FTZ R7, R7, c[0x0][0x23c], -R142.reuse ;  /* 0x00008f0007077a23 */ /* 0x100fe4000001088e */
[--C-:B------:R-:W-:Y:S01]  /*16710*/  FFMA.FTZ R18, R18, c[0x0][0x23c], -R142.reuse ;  /* 0x00008f0012127a23 */ /* 0x100fe2000001088e */
[----:B------:R-:W-:Y:S01]  /*16720*/  MUFU.EX2 R248, R6 ;  /* 0x0000000600f87308 */ /* 0x000fe20000000800 */
[----:B------:R-:W-:Y:S03]  /*16730*/  FFMA.FTZ R19, R19, c[0x0][0x23c], -R142 ;  /* 0x00008f0013137a23 */ /* 0x000fe6000001088e */
[----:B------:R-:W2:Y:S06]  /*16740*/  SHFL.BFLY PT, R4, R134, 0x1, 0x1f ;  /* 0x0c201f0086047f89 */ /* 0x000eac00000e0000 */
[----:B------:R-:W3:Y:S01]  /*16750*/  MUFU.EX2 R249, R7 ;  /* 0x0000000700f97308 */ /* 0x000ee20000000800 */
[----:B-1----:R-:W-:Y:S09]  /*16760*/  FMNMX.FTZ R0, R0, R2, !PT ;  /* 0x0000000200007209 */ /* 0x002ff20007810000 */
[----:B------:R-:W-:Y:S01]  /*16770*/  MUFU.EX2 R246, R18 ;  /* 0x0000001200f67308 */ /* 0x000fe20000000800 */
[----:B------:R-:W1:Y:S01]  /*16780*/  SHFL.BFLY PT, R2, R0, 0x1, 0x1f ;  /* 0x0c201f0000027f89 */ /* 0x000e6200000e0000 */
[----:B--2---:R-:W-:Y:S08]  /*16790*/  FMNMX.FTZ R134, R134, R4, !PT ;  /* 0x0000000486867209 */ /* 0x004ff00007810000 */
[----:B------:R-:W2:Y:S01]  /*167a0*/  MUFU.EX2 R247, R19 ;  /* 0x0000001300f77308 */ /* 0x000ea20000000800 */
[C---:B------:R-:W-:Y:S01]  /*167b0*/  FSETP.NEU.FTZ.AND P1, PT, R134.reuse, -INF , PT ;  /* 0xff8000008600780b */ /* 0x040fe20003f3d000 */
[----:B------:R-:W-:Y:S01]  /*167c0*/  FMUL.FTZ R143, R134, c[0x0][0x23c] ;  /* 0x00008f00868f7a20 */ /* 0x000fe20000410000 */
[----:B---3--:R-:W-:Y:S04]  /*167d0*/  F2FP.PACK_AB R177, R249, R248 ;  /* 0x000000f8f9b1723e */ /* 0x008fe800000000ff */
[----:B------:R-:W-:Y:S05]  /*167e0*/  FSEL R143, R143, RZ, P1 ;  /* 0x000000ff8f8f7208 */ /* 0x000fea0000800000 */
[--C-:B------:R-:W-:Y:S02]  /*167f0*/  FFMA.FTZ R8, R8, c[0x0][0x23c], -R143.reuse ;  /* 0x00008f0008087a23 */ /* 0x100fe4000001088f */
[--C-:B------:R-:W-:Y:S02]  /*16800*/  FFMA.FTZ R9, R9, c[0x0][0x23c], -R143.reuse ;  /* 0x00008f0009097a23 */ /* 0x100fe4000001088f */
[--C-:B------:R-:W-:Y:S01]  /*16810*/  FFMA.FTZ R12, R12, c[0x0][0x23c], -R143.reuse ;  /* 0x00008f000c0c7a23 */ /* 0x100fe2000001088f */
[----:B------:R-:W-:Y:S01]  /*16820*/  MUFU.EX2 R242, R8 ;  /* 0x0000000800f27308 */ /* 0x000fe20000000800 */
[----:B-1----:R-:W-:Y:S01]  /*16830*/  FMNMX.FTZ R137, R0, R2, !PT ;  /* 0x0000000200897209 */ /* 0x002fe20007810000 */
[----:B------:R-:W-:Y:S01]  /*16840*/  FFMA.FTZ R13, R13, c[0x0][0x23c], -R143 ;  /* 0x00008f000d0d7a23 */ /* 0x000fe2000001088f */
[----:B------:R-:W-:Y:S02]  /*16850*/  FSEL R2, R135, RZ, P2 ;  /* 0x000000ff87027208 */ /* 0x000fe40001000000 */
[C---:B------:R-:W-:Y:S01]  /*16860*/  FSETP.NEU.FTZ.AND P0, PT, R137.reuse, -INF , PT ;  /* 0xff8000008900780b */ /* 0x040fe20003f1d000 */
[----:B------:R-:W-:Y:S01]  /*16870*/  FMUL.FTZ R188, R137, c[0x0][0x23c] ;  /* 0x00008f0089bc7a20 */ /* 0x000fe20000410000 */
[----:B--2---:R-:W-:Y:S03]  /*16880*/  F2FP.PACK_AB R179, R247, R246 ;  /* 0x000000f6f7b3723e */ /* 0x004fe600000000ff */
[----:B------:R-:W1:Y:S01]  /*16890*/  MUFU.EX2 R244, R9 ;  /* 0x0000000900f47308 */ /* 0x000e620000000800 */
[----:B------:R-:W-:Y:S05]  /*168a0*/  FSEL R188, R188, RZ, P0 ;  /* 0x000000ffbcbc7208 */ /* 0x000fea0000000000 */
[--C-:B------:R-:W-:Y:S02]  /*168b0*/  FFMA.FTZ R0, R176, c[0x0][0x23c], -R188.reuse ;  /* 0x00008f00b0007a23 */ /* 0x100fe400000108bc */
[--C-:B------:R-:W-:Y:S02]  /*168c0*/  FFMA.FTZ R11, R11, c[0x0][0x23c], -R188.reuse ;  /* 0x00008f000b0b7a23 */ /* 0x100fe400000108bc */
[----:B------:R2:W-:Y:S01]  /*168d0*/  MUFU.EX2 R238, R0 ;  /* 0x0000000000ee7308 */ /* 0x0005e20000000800 */
[--C-:B------:R-:W-:Y:S02]  /*168e0*/  FFMA.FTZ R14, R14, c[0x0][0x23c], -R188.reuse ;  /* 0x00008f000e0e7a23 */ /* 0x100fe400000108bc */
[----:B------:R-:W-:Y:S07]  /*168f0*/  FFMA.FTZ R15, R15, c[0x0][0x23c], -R188 ;  /* 0x00008f000f0f7a23 */ /* 0x000fee00000108bc */
[----:B------:R-:W-:Y:S01]  /*16900*/  MUFU.EX2 R243, R12 ;  /* 0x0000000c00f37308 */ /* 0x000fe20000000800 */
[----:B-1----:R-:W-:Y:S09]  /*16910*/  F2FP.PACK_AB R180, R244, R242 ;  /* 0x000000f2f4b4723e */ /* 0x002ff200000000ff */
[----:B------:R-:W1:Y:S01]  /*16920*/  MUFU.EX2 R245, R13 ;  /* 0x0000000d00f57308 */ /* 0x000e620000000800 */
[----:B--2---:R-:W-:Y:S05]  /*16930*/  FSEL R0, R136, RZ, P3 ;  /* 0x000000ff88007208 */ /* 0x004fea0001800000 */
[----:B------:R-:W-:Y:S04]  /*16940*/  FADD.FTZ R0, -R0, R3 ;  /* 0x0000000300007221 */ /* 0x000fe80000010100 */
[----:B------:R-:W2:Y:S01]  /*16950*/  MUFU.EX2 R239, R11 ;  /* 0x0000000b00ef7308 */ /* 0x000ea20000000800 */
[----:B------:R-:W-:Y:S09]  /*16960*/  FMUL.FTZ R0, R0, c[0x0][0x23c] ;  /* 0x00008f0000007a20 */ /* 0x000ff20000410000 */
[----:B------:R3:W4:Y:S01]  /*16970*/  MUFU.EX2 R133, R0 ;  /* 0x0000000000857308 */ /* 0x0007220000000800 */
[----:B-1----:R-:W-:Y:S09]  /*16980*/  F2FP.PACK_AB R182, R245, R243 ;  /* 0x000000f3f5b6723e */ /* 0x002ff200000000ff */
[----:B------:R-:W-:Y:S01]  /*16990*/  MUFU.EX2 R240, R14 ;  /* 0x0000000e00f07308 */ /* 0x000fe20000000800 */
[----:B--2---:R-:W-:Y:S09]  /*169a0*/  F2FP.PACK_AB R181, R239, R238 ;  /* 0x000000eeefb5723e */ /* 0x004ff200000000ff */
[----:B------:R-:W1:Y:S01]  /*169b0*/  MUFU.EX2 R241, R15 ;  /* 0x0000000f00f17308 */ /* 0x000e620000000800 */
[----:B---3--:R-:W-:Y:S01]  /*169c0*/  FADD.FTZ R0, -R2, R132 ;  /* 0x0000008402007221 */ /* 0x008fe20000010100 */
[----:B------:R-:W-:Y:S01]  /*169d0*/  FSEL R2, R134, RZ, P1 ;  /* 0x000000ff86027208 */ /* 0x000fe20000800000 */
[C---:B----4-:R-:W-:Y:S02]  /*169e0*/  FMUL.FTZ R4, R133.reuse, R144 ;  /* 0x0000009085047220 */ /* 0x050fe40000410000 */
[----:B------:R-:W-:Y:S02]  /*169f0*/  FMUL.FTZ R0, R0, c[0x0][0x23c] ;  /* 0x00008f0000007a20 */ /* 0x000fe40000410000 */
[C---:B------:R-:W-:Y:S03]  /*16a00*/  FMUL.FTZ R5, R133.reuse, R145 ;  /* 0x0000009185057220 */ /* 0x040fe60000410000 */
[----:B------:R2:W3:Y:S01]  /*16a10*/  MUFU.EX2 R132, R0 ;  /* 0x0000000000847308 */ /* 0x0004e20000000800 */
[C---:B------:R-:W-:Y:S02]  /*16a20*/  FMUL.FTZ R16, R133.reuse, R156 ;  /* 0x0000009c85107220 */ /* 0x040fe40000410000 */
[C---:B------:R-:W-:Y:S02]  /*16a30*/  FMUL.FTZ R17, R133.reuse, R157 ;  /* 0x0000009d85117220 */ /* 0x040fe40000410000 */
[C---:B------:R-:W-:Y:S02]  /*16a40*/  FMUL.FTZ R32, R133.reuse, R172 ;  /* 0x000000ac85207220 */ /* 0x040fe40000410000 */
[C---:B------:R-:W-:Y:S02]  /*16a50*/  FMUL.FTZ R33, R133.reuse, R173 ;  /* 0x000000ad85217220 */ /* 0x040fe40000410000 */
[C---:B------:R-:W-:Y:S02]  /*16a60*/  FMUL.FTZ R36, R133.reuse, R36 ;  /* 0x0000002485247220 */ /* 0x040fe40000410000 */
[----:B------:R-:W-:Y:S01]  /*16a70*/  FMUL.FTZ R37, R133, R37 ;  /* 0x0000002585257220 */ /* 0x000fe20000410000 */
[----:B-1----:R-:W-:Y:S01]  /*16a80*/  F2FP.PACK_AB R183, R241, R240 ;  /* 0x000000f0f1b7723e */ /* 0x002fe200000000ff */
[C---:B------:R-:W-:Y:S02]  /*16a90*/  FMUL.FTZ R48, R133.reuse, R48 ;  /* 0x0000003085307220 */ /* 0x040fe40000410000 */
[C---:B------:R-:W-:Y:S02]  /*16aa0*/  FMUL.FTZ R49, R133.reuse, R49 ;  /* 0x0000003185317220 */ /* 0x040fe40000410000 */
[C---:B------:R-:W-:Y:S02]  /*16ab0*/  FMUL.FTZ R52, R133.reuse, R52 ;  /* 0x0000003485347220 */ /* 0x040fe40000410000 */
[C---:B------:R-:W-:Y:S02]  /*16ac0*/  FMUL.FTZ R53, R133.reuse, R53 ;  /* 0x0000003585357220 */ /* 0x040fe40000410000 */
[C---:B------:R-:W-:Y:S02]  /*16ad0*/  FMUL.FTZ R64, R133.reuse, R64 ;  /* 0x0000004085407220 */ /* 0x040fe40000410000 */
[----:B------:R-:W-:Y:S02]  /*16ae0*/  FMUL.FTZ R65, R133, R65 ;  /* 0x0000004185417220 */ /* 0x000fe40000410000 */
[----:B--2---:R-:W-:Y:S01]  /*16af0*/  FADD.FTZ R0, -R2, R138 ;  /* 0x0000008a02007221 */ /* 0x004fe20000010100 */
[----:B------:R-:W-:Y:S01]  /*16b00*/  FSEL R2, R137, RZ, P0 ;  /* 0x000000ff89027208 */ /* 0x000fe20000000000 */
[----:B---3--:R-:W-:Y:S01]  /*16b10*/  FMUL.FTZ R6, R132, R146 ;  /* 0x0000009284067220 */ /* 0x008fe20000410000 */
[----:B------:R-:W-:Y:S01]  /*16b20*/  MOV R138, R196 ;  /* 0x000000c4008a7202 */ /* 0x000fe20000000f00 */
[----:B------:R-:W-:Y:S01]  /*16b30*/  FMUL.FTZ R0, R0, c[0x0][0x23c] ;  /* 0x00008f0000007a20 */ /* 0x000fe20000410000 */
[----:B------:R-:W-:Y:S01]  /*16b40*/  PLOP3.LUT P0, PT, PT, PT, UP0, 0x80, 0x0 ;  /* 0x000000000000781c */ /* 0x000fe20003f0f008 */
[----:B------:R-:W-:Y:S01]  /*16b50*/  FMUL.FTZ R7, R132, R147 ;  /* 0x0000009384077220 */ /* 0x000fe20000410000 */
[----:B------:R-:W-:Y:S01]  /*16b60*/  F2FP.PACK_AB R176, R252, R138 ;  /* 0x0000008afcb0723e */ /* 0x000fe200000000ff */
[----:B------:R1:W2:Y:S01]  /*16b70*/  MUFU.EX2 R3, R0 ;  /* 0x0000000000037308 */ /* 0x0002a20000000800 */
[----:B------:R-:W3:Y:S01]  /*16b80*/  LDSM.16.MT88.4 R144, [R214+0xa000] ;  /* 0x00a00000d690783b */ /* 0x000ee20000004200 */
[C---:B------:R-:W-:Y:S02]  /*16b90*/  FMUL.FTZ R18, R132.reuse, R158 ;  /* 0x0000009e84127220 */ /* 0x040fe40000410000 */
[C---:B------:R-:W-:Y:S02]  /*16ba0*/  FMUL.FTZ R19, R132.reuse, R159 ;  /* 0x0000009f84137220 */ /* 0x040fe40000410000 */
[-C--:B------:R-:W-:Y:S01]  /*16bb0*/  HMMA.16816.F32 R4, R176, R20.reuse, R4 ;  /* 0x00000014b004723c */ /* 0x080fe20000001804 */
[C---:B------:R-:W-:Y:S02]  /*16bc0*/  FMUL.FTZ R34, R132.reuse, R174 ;  /* 0x000000ae84227220 */ /* 0x040fe40000410000 */
[----:B------:R-:W-:Y:S01]  /*16bd0*/  LDSM.16.MT88.4 R156, [R209+0xa800] ;  /* 0x00a80000d19c783b */ /* 0x000fe20000004200 */
[C---:B------:R-:W-:Y:S02]  /*16be0*/  FMUL.FTZ R35, R132.reuse, R175 ;  /* 0x000000af84237220 */ /* 0x040fe40000410000 */
[C---:B------:R-:W-:Y:S02]  /*16bf0*/  FMUL.FTZ R38, R132.reuse, R38 ;  /* 0x0000002684267220 */ /* 0x040fe40000410000 */
[C---:B------:R-:W-:Y:S03]  /*16c00*/  FMUL.FTZ R39, R132.reuse, R39 ;  /* 0x0000002784277220 */ /* 0x040fe60000410000 */
[----:B------:R-:W-:Y:S01]  /*16c10*/  LDSM.16.MT88.4 R172, [R211+0xa800] ;  /* 0x00a80000d3ac783b */ /* 0x000fe20000004200 */
[C---:B------:R-:W-:Y:S02]  /*16c20*/  FMUL.FTZ R50, R132.reuse, R50 ;  /* 0x0000003284327220 */ /* 0x040fe40000410000 */
[C---:B------:R-:W-:Y:S02]  /*16c30*/  FMUL.FTZ R51, R132.reuse, R51 ;  /* 0x0000003384337220 */ /* 0x040fe40000410000 */
[----:B------:R-:W-:Y:S02]  /*16c40*/  FMUL.FTZ R54, R132, R54 ;  /* 0x0000003684367220 */ /* 0x000fe40000410000 */
[----:B-1----:R-:W-:Y:S02]  /*16c50*/  FADD.FTZ R0, -R2, R139 ;  /* 0x0000008b02007221 */ /* 0x002fe40000010100 */
[--C-:B------:R-:W-:Y:S02]  /*16c60*/  FFMA.FTZ R2, R189, c[0x0][0x23c], -R141.reuse ;  /* 0x00008f00bd027a23 */ /* 0x100fe4000001088d */
[----:B------:R-:W-:Y:S02]  /*16c70*/  FMUL.FTZ R0, R0, c[0x0][0x23c] ;  /* 0x00008f0000007a20 */ /* 0x000fe40000410000 */
[----:B------:R1:W-:Y:S01]  /*16c80*/  MUFU.EX2 R201, R2 ;  /* 0x0000000200c97308 */ /* 0x0003e20000000800 */
[C---:B--2---:R-:W-:Y:S02]  /*16c90*/  FMUL.FTZ R8, R3.reuse, R148 ;  /* 0x0000009403087220 */ /* 0x044fe40000410000 */
[C---:B------:R-:W-:Y:S02]  /*16ca0*/  FMUL.FTZ R9, R3.reuse, R149 ;  /* 0x0000009503097220 */ /* 0x040fe40000410000 */
[C---:B------:R-:W-:Y:S02]  /*16cb0*/  FMUL.FTZ R12, R3.reuse, R152 ;  /* 0x00000098030c7220 */ /* 0x040fe40000410000 */
[C---:B------:R-:W-:Y:S02]  /*16cc0*/  FMUL.FTZ R13, R3.reuse, R153 ;  /* 0x00000099030d7220 */ /* 0x040fe40000410000 */
[C---:B------:R-:W-:Y:S01]  /*16cd0*/  FMUL.FTZ R24, R3.reuse, R164 ;  /* 0x000000a403187220 */ /* 0x040fe20000410000 */
[----:B------:R-:W2:Y:S01]  /*16ce0*/  MUFU.EX2 R0, R0 ;  /* 0x0000000000007308 */ /* 0x000ea20000000800 */
[C---:B------:R-:W-:Y:S02]  /*16cf0*/  FMUL.FTZ R25, R3.reuse, R165 ;  /* 0x000000a503197220 */ /* 0x040fe40000410000 */
[C---:B------:R-:W-:Y:S02]  /*16d00*/  FMUL.FTZ R28, R3.reuse, R168 ;  /* 0x000000a8031c7220 */ /* 0x040fe40000410000 */
[C---:B------:R-:W-:Y:S02]  /*16d10*/  FMUL.FTZ R29, R3.reuse, R169 ;  /* 0x000000a9031d7220 */ /* 0x040fe40000410000 */
[C---:B------:R-:W-:Y:S02]  /*16d20*/  FMUL.FTZ R40, R3.reuse, R40 ;  /* 0x0000002803287220 */ /* 0x040fe40000410000 */
[C---:B------:R-:W-:Y:S02]  /*16d30*/  FMUL.FTZ R41, R3.reuse, R41 ;  /* 0x0000002903297220 */ /* 0x040fe40000410000 */
[C---:B------:R-:W-:Y:S02]  /*16d40*/  FMUL.FTZ R44, R3.reuse, R44 ;  /* 0x0000002c032c7220 */ /* 0x040fe40000410000 */
[C---:B------:R-:W-:Y:S02]  /*16d50*/  FMUL.FTZ R45, R3.reuse, R45 ;  /* 0x0000002d032d7220 */ /* 0x040fe40000410000 */
[--C-:B-1----:R-:W-:Y:S02]  /*16d60*/  FFMA.FTZ R2, R190, c[0x0][0x23c], -R141.reuse ;  /* 0x00008f00be027a23 */ /* 0x102fe4000001088d */
[----:B------:R-:W-:Y:S02]  /*16d70*/  FMUL.FTZ R55, R132, R55 ;  /* 0x0000003784377220 */ /* 0x000fe40000410000 */
[----:B------:R1:W-:Y:S01]  /*16d80*/  MUFU.EX2 R200, R2 ;  /* 0x0000000200c87308 */ /* 0x0003e20000000800 */
[C---:B------:R-:W-:Y:S02]  /*16d90*/  FMUL.FTZ R56, R3.reuse, R56 ;  /* 0x0000003803387220 */ /* 0x040fe40000410000 */
[----:B------:R-:W-:Y:S02]  /*16da0*/  FMUL.FTZ R57, R3, R57 ;  /* 0x0000003903397220 */ /* 0x000fe40000410000 */
[C---:B--2---:R-:W-:Y:S02]  /*16db0*/  FMUL.FTZ R10, R0.reuse, R150 ;  /* 0x00000096000a7220 */ /* 0x044fe40000410000 */
[C---:B------:R-:W-:Y:S02]  /*16dc0*/  FMUL.FTZ R11, R0.reuse, R151 ;  /* 0x00000097000b7220 */ /* 0x040fe40000410000 */
[----:B------:R-:W2:Y:S01]  /*16dd0*/  LDSM.16.MT88.4 R148, [R213+0xa000] ;  /* 0x00a00000d594783b */ /* 0x000ea20000004200 */
[C---:B------:R-:W-:Y:S02]  /*16de0*/  FMUL.FTZ R14, R0.reuse, R154 ;  /* 0x0000009a000e7220 */ /* 0x040fe40000410000 */
[C---:B------:R-:W-:Y:S02]  /*16df0*/  FMUL.FTZ R15, R0.reuse, R155 ;  /* 0x0000009b000f7220 */ /* 0x040fe40000410000 */
[C---:B------:R-:W-:Y:S01]  /*16e00*/  HMMA.16816.F32 R8, R180.reuse, R20, R8 ;  /* 0x00000014b408723c */ /* 0x040fe20000001808 */
[C---:B------:R-:W-:Y:S02]  /*16e10*/  FMUL.FTZ R26, R0.reuse, R166 ;  /* 0x000000a6001a7220 */ /* 0x040fe40000410000 */
[C---:B------:R-:W-:Y:S02]  /*16e20*/  FMUL.FTZ R27, R0.reuse, R167 ;  /* 0x000000a7001b7220 */ /* 0x040fe40000410000 */
[C---:B------:R-:W-:Y:S02]  /*16e30*/  FMUL.FTZ R30, R0.reuse, R170 ;  /* 0x000000aa001e7220 */ /* 0x040fe40000410000 */
[C---:B------:R-:W-:Y:S01]  /*16e40*/  FMUL.FTZ R20, R133.reuse, R160 ;  /* 0x000000a085147220 */ /* 0x040fe20000410000 */
[-C--:B------:R-:W-:Y:S01]  /*16e50*/  HMMA.16816.F32 R12, R180, R22.reuse, R12 ;  /* 0x00000016b40c723c */ /* 0x080fe2000000180c */
[----:B------:R-:W-:Y:S03]  /*16e60*/  FMUL.FTZ R21, R133, R161 ;  /* 0x000000a185157220 */ /* 0x000fe60000410000 */
[--C-:B-1----:R-:W-:Y:S02]  /*16e70*/  FFMA.FTZ R2, R191, c[0x0][0x23c], -R142.reuse ;  /* 0x00008f00bf027a23 */ /* 0x102fe4000001088e */
[C---:B------:R-:W-:Y:S02]  /*16e80*/  FMUL.FTZ R31, R0.reuse, R171 ;  /* 0x000000ab001f7220 */ /* 0x040fe40000410000 */
[C---:B------:R-:W-:Y:S01]  /*16e90*/  HMMA.16816.F32 R16, R176.reuse, R22, R16 ;  /* 0x00000016b010723c */ /* 0x040fe20000001810 */
[----:B------:R1:W-:Y:S03]  /*16ea0*/  MUFU.EX2 R199, R2 ;  /* 0x0000000200c77308 */ /* 0x0003e60000000800 */
[C---:B------:R-:W-:Y:S02]  /*16eb0*/  FMUL.FTZ R42, R0.reuse, R42 ;  /* 0x0000002a002a7220 */ /* 0x040fe40000410000 */
        /* <DEDUP_REMOVED lines=8> */
[C---:B------:R-:W-:Y:S02]  /*16f40*/  FMUL.FTZ R60, R3.reuse, R60 ;  /* 0x0000003c033c7220 */ /* 0x040fe40000410000 */
[----:B------:R-:W-:Y:S02]  /*16f50*/  FMUL.FTZ R61, R3, R61 ;  /* 0x0000003d033d7220 */ /* 0x000fe40000410000 */
[--C-:B-1----:R-:W-:Y:S01]  /*16f60*/  FFMA.FTZ R2, R192, c[0x0][0x23c], -R142.reuse ;  /* 0x00008f00c0027a23 */ /* 0x102fe2000001088e */
[C---:B------:R-:W-:Y:S01]  /*16f70*/  HMMA.16816.F32 R24, R180.reuse, R184, R24 ;  /* 0x000000b8b418723c */ /* 0x040fe20000001818 */
[C---:B------:R-:W-:Y:S02]  /*16f80*/  FMUL.FTZ R62, R0.reuse, R62 ;  /* 0x0000003e003e7220 */ /* 0x040fe40000410000 */
[----:B------:R1:W-:Y:S01]  /*16f90*/  MUFU.EX2 R198, R2 ;  /* 0x0000000200c67308 */ /* 0x0003e20000000800 */
[----:B------:R-:W-:Y:S02]  /*16fa0*/  FMUL.FTZ R63, R0, R63 ;  /* 0x0000003f003f7220 */ /* 0x000fe40000410000 */
[C---:B------:R-:W-:Y:S02]  /*16fb0*/  FMUL.FTZ R66, R132.reuse, R66 ;  /* 0x0000004284427220 */ /* 0x040fe40000410000 */
[-C--:B------:R-:W-:Y:S01]  /*16fc0*/  HMMA.16816.F32 R28, R180, R186.reuse, R28 ;  /* 0x000000bab41c723c */ /* 0x080fe2000000181c */
[C---:B------:R-:W-:Y:S03]  /*16fd0*/  FMUL.FTZ R67, R132.reuse, R67 ;  /* 0x0000004384437220 */ /* 0x040fe60000410000 */
[C---:B------:R-:W-:Y:S02]  /*16fe0*/  FMUL.FTZ R68, R133.reuse, R68 ;  /* 0x0000004485447220 */ /* 0x040fe40000410000 */
[----:B------:R-:W-:Y:S02]  /*16ff0*/  FMUL.FTZ R69, R133, R69 ;  /* 0x0000004585457220 */ /* 0x000fe40000410000 */
[C---:B------:R-:W-:Y:S01]  /*17000*/  HMMA.16816.F32 R32, R176.reuse, R186, R32 ;  /* 0x000000bab020723c */ /* 0x040fe20000001820 */
[----:B------:R-:W-:Y:S03]  /*17010*/  LDSM.16.MT88.4 R184, [R211+0xb800] ;  /* 0x00b80000d3b8783b */ /* 0x000fe60000004200 */
[C---:B------:R-:W-:Y:S02]  /*17020*/  FMUL.FTZ R70, R132.reuse, R70 ;  /* 0x0000004684467220 */ /* 0x040fe40000410000 */
[----:B------:R-:W-:Y:S02]  /*17030*/  FMUL.FTZ R71, R132, R71 ;  /* 0x0000004784477220 */ /* 0x000fe40000410000 */
[-C--:B---3--:R-:W-:Y:S01]  /*17040*/  HMMA.16816.F32 R36, R176, R144.reuse, R36 ;  /* 0x00000090b024723c */ /* 0x088fe20000001824 */
[----:B------:R-:W-:Y:S03]  /*17050*/  FMUL.FTZ R72, R3, R72 ;  /* 0x0000004803487220 */ /* 0x000fe60000410000 */
[----:B-1----:R-:W-:Y:S02]  /*17060*/  FFMA.FTZ R2, R195, c[0x0][0x23c], -R141 ;  /* 0x00008f00c3027a23 */ /* 0x002fe4000001088d */
[C---:B------:R-:W-:Y:S02]  /*17070*/  FMUL.FTZ R73, R3.reuse, R73 ;  /* 0x0000004903497220 */ /* 0x040fe40000410000 */
[C---:B------:R-:W-:Y:S01]  /*17080*/  HMMA.16816.F32 R40, R180.reuse, R144, R40 ;  /* 0x00000090b428723c */ /* 0x040fe20000001828 */
[----:B------:R1:W-:Y:S03]  /*17090*/  MUFU.EX2 R197, R2 ;  /* 0x0000000200c57308 */ /* 0x0003e60000000800 */
[C---:B------:R-:W-:Y:S02]  /*170a0*/  FMUL.FTZ R74, R0.reuse, R74 ;  /* 0x0000004a004a7220 */ /* 0x040fe40000410000 */
[C---:B------:R-:W-:Y:S02]  /*170b0*/  FMUL.FTZ R75, R0.reuse, R75 ;  /* 0x0000004b004b7220 */ /* 0x040fe40000410000 */
[-C--:B------:R-:W-:Y:S01]  /*170c0*/  HMMA.16816.F32 R44, R180, R146.reuse, R44 ;  /* 0x00000092b42c723c */ /* 0x080fe2000000182c */
[C---:B------:R-:W-:Y:S03]  /*170d0*/  FMUL.FTZ R76, R3.reuse, R76 ;  /* 0x0000004c034c7220 */ /* 0x040fe60000410000 */
[----:B------:R-:W-:Y:S02]  /*170e0*/  FMUL.FTZ R77, R3, R77 ;  /* 0x0000004d034d7220 */ /* 0x000fe40000410000 */
[C---:B------:R-:W-:Y:S02]  /*170f0*/  FMUL.FTZ R78, R0.reuse, R78 ;  /* 0x0000004e004e7220 */ /* 0x040fe40000410000 */
[C---:B------:R-:W-:Y:S01]  /*17100*/  HMMA.16816.F32 R48, R176.reuse, R146, R48 ;  /* 0x00000092b030723c */ /* 0x040fe20000001830 */
[----:B------:R-:W3:Y:S03]  /*17110*/  LDSM.16.MT88.4 R144, [R209+0xb000] ;  /* 0x00b00000d190783b */ /* 0x000ee60000004200 */
[----:B------:R-:W-:Y:S02]  /*17120*/  FMUL.FTZ R79, R0, R79 ;  /* 0x0000004f004f7220 */ /* 0x000fe40000410000 */
[----:B------:R-:W-:Y:S02]  /*17130*/  FMUL.FTZ R80, R133, R80 ;  /* 0x0000005085507220 */ /* 0x000fe40000410000 */
[-C--:B--2---:R-:W-:Y:S01]  /*17140*/  HMMA.16816.F32 R52, R176, R148.reuse, R52 ;  /* 0x00000094b034723c */ /* 0x084fe20000001834 */
[--C-:B-1----:R-:W-:Y:S02]  /*17150*/  FFMA.FTZ R2, R237, c[0x0][0x23c], -R142.reuse ;  /* 0x00008f00ed027a23 */ /* 0x102fe4000001088e */
[----:B------:R-:W2:Y:S01]  /*17160*/  LDL.LU R237, [R1] ;  /* 0x0000000001ed7983 */ /* 0x000ea20000300800 */
[----:B------:R-:W-:Y:S01]  /*17170*/  FFMA.FTZ R142, R236, c[0x0][0x23c], -R142 ;  /* 0x00008f00ec8e7a23 */ /* 0x000fe2000001088e */
[----:B------:R1:W-:Y:S01]  /*17180*/  MUFU.EX2 R195, R2 ;  /* 0x0000000200c37308 */ /* 0x0003e20000000800 */
[C---:B------:R-:W-:Y:S01]  /*17190*/  FMUL.FTZ R81, R133.reuse, R81 ;  /* 0x0000005185517220 */ /* 0x040fe20000410000 */
[----:B------:R-:W4:Y:S01]  /*171a0*/  LDL.LU R236, [R1+0x4] ;  /* 0x0000040001ec7983 */ /* 0x000f220000300800 */
[C---:B------:R-:W-:Y:S01]  /*171b0*/  HMMA.16816.F32 R56, R180.reuse, R148, R56 ;  /* 0x00000094b438723c */ /* 0x040fe20000001838 */
[C---:B------:R-:W-:Y:S03]  /*171c0*/  FMUL.FTZ R82, R132.reuse, R82 ;  /* 0x0000005284527220 */ /* 0x040fe60000410000 */
[C---:B------:R-:W-:Y:S02]  /*171d0*/  FMUL.FTZ R83, R132.reuse, R83 ;  /* 0x0000005384537220 */ /* 0x040fe40000410000 */
[C---:B------:R-:W-:Y:S02]  /*171e0*/  FMUL.FTZ R84, R133.reuse, R84 ;  /* 0x0000005485547220 */ /* 0x040fe40000410000 */
        /* <DEDUP_REMOVED lines=8> */
[C---:B------:R-:W-:Y:S01]  /*17270*/  FMUL.FTZ R89, R3.reuse, R89 ;  /* 0x0000005903597220 */ /* 0x040fe20000410000 */
[-C--:B---3--:R-:W-:Y:S01]  /*17280*/  HMMA.16816.F32 R68, R176, R144.reuse, R68 ;  /* 0x00000090b044723c */ /* 0x088fe20000001844 */
[----:B------:R1:W-:Y:S02]  /*17290*/  MUFU.EX2 R193, R2 ;  /* 0x0000000200c17308 */ /* 0x0003e40000000800 */
[C---:B------:R-:W-:Y:S02]  /*172a0*/  FMUL.FTZ R90, R0.reuse, R90 ;  /* 0x0000005a005a7220 */ /* 0x040fe40000410000 */
        /* <DEDUP_REMOVED lines=14> */
[----:B------:R3:W1:Y:S01]  /*17390*/  MUFU.EX2 R192, R2 ;  /* 0x0000000200c07308 */ /* 0x0006620000000800 */
[C---:B------:R-:W-:Y:S02]  /*173a0*/  FMUL.FTZ R104, R3.reuse, R104 ;  /* 0x0000006803687220 */ /* 0x040fe40000410000 */
[-C--:B-----5:R-:W-:Y:S01]  /*173b0*/  HMMA.16816.F32 R84, R176, R148.reuse, R84 ;  /* 0x00000094b054723c */ /* 0x0a0fe20000001854 */
[C---:B------:R-:W-:Y:S01]  /*173c0*/  FMUL.FTZ R105, R3.reuse, R105 ;  /* 0x0000006903697220 */ /* 0x040fe20000410000 */
[----:B------:R-:W5:Y:S02]  /*173d0*/  LDL.LU R204, [R1+0x8] ;  /* 0x0000080001cc7983 */ /* 0x000f640000300800 */
        /* <DEDUP_REMOVED lines=9> */
[----:B---3--:R-:W-:Y:S02]  /*17470*/  FFMA.FTZ R2, R206, c[0x0][0x23c], -R143 ;  /* 0x00008f00ce027a23 */ /* 0x008fe4000001088f */
[C---:B------:R-:W-:Y:S01]  /*17480*/  HMMA.16816.F32 R96, R176.reuse, R150, R96 ;  /* 0x00000096b060723c */ /* 0x040fe20000001860 */
[----:B------:R-:W3:Y:S01]  /*17490*/  LDL.LU R206, [R1+0xc] ;  /* 0x00000c0001ce7983 */ /* 0x000ee20000300800 */
[----:B------:R1:W-:Y:S02]  /*174a0*/  MUFU.EX2 R191, R2 ;  /* 0x0000000200bf7308 */ /* 0x0003e40000000800 */
[C---:B------:R-:W-:Y:S01]  /*174b0*/  FMUL.FTZ R100, R133.reuse, R100 ;  /* 0x0000006485647220 */ /* 0x040fe20000410000 */
[----:B------:R-:W1:Y:S01]  /*174c0*/  LDSM.16.MT88.4 R148, [R213+0xb000] ;  /* 0x00b00000d594783b */ /* 0x000e620000004200 */
[----:B------:R-:W-:Y:S02]  /*174d0*/  FMUL.FTZ R101, R133, R101 ;  /* 0x0000006585657220 */ /* 0x000fe40000410000 */
[C---:B------:R-:W-:Y:S04]  /*174e0*/  FMUL.FTZ R102, R132.reuse, R102 ;  /* 0x0000006684667220 */ /* 0x040fe80000410000 */
[----:B------:R-:W-:Y:S02]  /*174f0*/  FMUL.FTZ R103, R132, R103 ;  /* 0x0000006784677220 */ /* 0x000fe40000410000 */
[C---:B------:R-:W-:Y:S02]  /*17500*/  FMUL.FTZ R121, R3.reuse, R121 ;  /* 0x0000007903797220 */ /* 0x040fe40000410000 */
[C---:B------:R-:W-:Y:S02]  /*17510*/  FMUL.FTZ R122, R0.reuse, R122 ;  /* 0x0000007a007a7220 */ /* 0x040fe40000410000 */
[C---:B------:R-:W-:Y:S01]  /*17520*/  FMUL.FTZ R123, R0.reuse, R123 ;  /* 0x0000007b007b7220 */ /* 0x040fe20000410000 */
[-C--:B-1----:R-:W-:Y:S01]  /*17530*/  HMMA.16816.F32 R100, R176, R144.reuse, R100 ;  /* 0x00000090b064723c */ /* 0x082fe20000001864 */
[C---:B------:R-:W-:Y:S02]  /*17540*/  FMUL.FTZ R124, R3.reuse, R124 ;  /* 0x0000007c037c7220 */ /* 0x040fe40000410000 */
[----:B------:R-:W-:Y:S02]  /*17550*/  FMUL.FTZ R125, R3, R125 ;  /* 0x0000007d037d7220 */ /* 0x000fe40000410000 */
[----:B------:R-:W-:Y:S02]  /*17560*/  FMUL.FTZ R126, R0, R126 ;  /* 0x0000007e007e7220 */ /* 0x000fe40000410000 */
[--C-:B------:R-:W-:Y:S01]  /*17570*/  FFMA.FTZ R2, R202, c[0x0][0x23c], -R188.reuse ;  /* 0x00008f00ca027a23 */ /* 0x100fe200000108bc */
[C---:B------:R-:W-:Y:S01]  /*17580*/  HMMA.16816.F32 R104, R180.reuse, R144, R104 ;  /* 0x00000090b468723c */ /* 0x040fe20000001868 */
[----:B------:R-:W-:Y:S02]  /*17590*/  FMUL.FTZ R127, R0, R127 ;  /* 0x0000007f007f7220 */ /* 0x000fe40000410000 */
[----:B------:R1:W-:Y:S01]  /*175a0*/  MUFU.EX2 R189, R2 ;  /* 0x0000000200bd7308 */ /* 0x0003e20000000800 */
[C---:B------:R-:W-:Y:S02]  /*175b0*/  FMUL.FTZ R112, R133.reuse, R112 ;  /* 0x0000007085707220 */ /* 0x040fe40000410000 */
[C---:B------:R-:W-:Y:S02]  /*175c0*/  FMUL.FTZ R113, R133.reuse, R113 ;  /* 0x0000007185717220 */ /* 0x040fe40000410000 */
[-C--:B------:R-:W-:Y:S01]  /*175d0*/  HMMA.16816.F32 R108, R180, R146.reuse, R108 ;  /* 0x00000092b46c723c */ /* 0x080fe2000000186c */
[C---:B------:R-:W-:Y:S03]  /*175e0*/  FMUL.FTZ R114, R132.reuse, R114 ;  /* 0x0000007284727220 */ /* 0x040fe60000410000 */
[C---:B------:R-:W-:Y:S02]  /*175f0*/  FMUL.FTZ R115, R132.reuse, R115 ;  /* 0x0000007384737220 */ /* 0x040fe40000410000 */
[C---:B------:R-:W-:Y:S02]  /*17600*/  FMUL.FTZ R116, R133.reuse, R116 ;  /* 0x0000007485747220 */ /* 0x040fe40000410000 */
[----:B------:R-:W-:Y:S03]  /*17610*/  FMUL.FTZ R117, R133, R117 ;  /* 0x0000007585757220 */ /* 0x000fe60000410000 */
[C---:B------:R-:W-:Y:S01]  /*17620*/  HMMA.16816.F32 R112, R176.reuse, R146, R112 ;  /* 0x00000092b070723c */ /* 0x040fe20000001870 */
[C---:B------:R-:W-:Y:S02]  /*17630*/  FMUL.FTZ R118, R132.reuse, R118 ;  /* 0x0000007684767220 */ /* 0x040fe40000410000 */
[----:B------:R-:W-:Y:S02]  /*17640*/  FMUL.FTZ R119, R132, R119 ;  /* 0x0000007784777220 */ /* 0x000fe40000410000 */
[----:B------:R-:W-:Y:S02]  /*17650*/  FFMA.FTZ R141, R194, c[0x0][0x23c], -R141 ;  /* 0x00008f00c28d7a23 */ /* 0x000fe4000001088d */
[----:B------:R-:W-:Y:S01]  /*17660*/  FFMA.FTZ R143, R205, c[0x0][0x23c], -R143 ;  /* 0x00008f00cd8f7a23 */ /* 0x000fe2000001088f */
[----:B------:R-:W-:Y:S01]  /*17670*/  MUFU.EX2 R194, R142 ;  /* 0x0000008e00c27308 */ /* 0x000fe20000000800 */
[--C-:B-1----:R-:W-:Y:S01]  /*17680*/  FFMA.FTZ R2, R203, c[0x0][0x23c], -R188.reuse ;  /* 0x00008f00cb027a23 */ /* 0x102fe200000108bc */
[-C--:B------:R-:W-:Y:S02]  /*17690*/  HMMA.16816.F32 R116, R176, R148.reuse, R116 ;  /* 0x00000094b074723c */ /* 0x080fe40000001874 */
[----:B------:R-:W-:Y:S01]  /*176a0*/  MOV R205, R138 ;  /* 0x0000008a00cd7202 */ /* 0x000fe20000000f00 */
[C---:B------:R-:W-:Y:S02]  /*176b0*/  FMUL.FTZ R128, R133.reuse, R128 ;  /* 0x0000008085807220 */ /* 0x040fe40000410000 */
[----:B------:R-:W-:Y:S02]  /*176c0*/  FMUL.FTZ R129, R133, R129 ;  /* 0x0000008185817220 */ /* 0x000fe40000410000 */
[C---:B------:R-:W-:Y:S01]  /*176d0*/  FMUL.FTZ R130, R132.reuse, R130 ;  /* 0x0000008284827220 */ /* 0x040fe20000410000 */
[C---:B------:R-:W-:Y:S01]  /*176e0*/  HMMA.16816.F32 R120, R180.reuse, R148, R120 ;  /* 0x00000094b478723c */ /* 0x040fe20000001878 */
[----:B------:R1:W1:Y:S03]  /*176f0*/  MUFU.EX2 R139, R2 ;  /* 0x00000002008b7308 */ /* 0x0002660000000800 */
[----:B------:R-:W-:Y:S04]  /*17700*/  FMUL.FTZ R131, R132, R131 ;  /* 0x0000008384837220 */ /* 0x000fe80000410000 */
[-C--:B------:R-:W-:Y:S01]  /*17710*/  HMMA.16816.F32 R124, R180, R150.reuse, R124 ;  /* 0x00000096b47c723c */ /* 0x080fe2000000187c */
[----:B------:R-:W2:Y:S02]  /*17720*/  LDSM.16.MT88.4 R180, [R214+0xa800] ;  /* 0x00a80000d6b4783b */ /* 0x000ea40000004200 */
[----:B------:R1:W1:Y:S05]  /*17730*/  MUFU.EX2 R196, R141 ;  /* 0x0000008d00c47308 */ /* 0x00026a0000000800 */
[----:B------:R-:W-:Y:S05]  /*17740*/  HMMA.16816.F32 R128, R176, R150, R128 ;  /* 0x00000096b080723c */ /* 0x000fea0000001880 */
[----:B------:R1:W1:Y:S02]  /*17750*/  MUFU.EX2 R190, R143 ;  /* 0x0000008f00be7308 */ /* 0x0002640000000800 */
[----:B------:R-:W-:Y:S01]  /*17760*/  F2FP.PACK_AB R176, R192, R193 ;  /* 0x000000c1c0b0723e */ /* 0x000fe200000000ff */
[--C-:B-1----:R-:W-:Y:S04]  /*17770*/  FFMA.FTZ R2, R207, c[0x0][0x23c], -R188.reuse ;  /* 0x00008f00cf027a23 */ /* 0x102fe800000108bc */
[----:B------:R-:W-:Y:S01]  /*17780*/  FFMA.FTZ R188, R140, c[0x0][0x23c], -R188 ;  /* 0x00008f008cbc7a23 */ /* 0x000fe200000108bc */
[----:B------:R-:W-:Y:S02]  /*17790*/  F2FP.PACK_AB R140, R200, R201 ;  /* 0x000000c9c88c723e */ /* 0x000fe400000000ff */
[----:B------:R-:W-:Y:S01]  /*177a0*/  MUFU.EX2 R138, R2 ;  /* 0x00000002008a7308 */ /* 0x000fe20000000800 */
[----:B------:R-:W-:Y:S02]  /*177b0*/  F2FP.PACK_AB R177, R139, R189 ;  /* 0x000000bd8bb1723e */ /* 0x000fe400000000ff */
[----:B------:R-:W-:Y:S02]  /*177c0*/  F2FP.PACK_AB R141, R198, R199 ;  /* 0x000000c7c68d723e */ /* 0x000fe400000000ff */
[----:B------:R-:W-:Y:S05]  /*177d0*/  F2FP.PACK_AB R142, R196, R197 ;  /* 0x000000c5c48e723e */ /* 0x000fea00000000ff */
[----:B------:R-:W1:Y:S01]  /*177e0*/  MUFU.EX2 R188, R188 ;  /* 0x000000bc00bc7308 */ /* 0x000e620000000800 */
[----:B------:R-:W-:Y:S02]  /*177f0*/  F2FP.PACK_AB R143, R194, R195 ;  /* 0x000000c3c28f723e */ /* 0x000fe400000000ff */
[----:B------:R-:W-:Y:S05]  /*17800*/  F2FP.PACK_AB R178, R190, R191 ;  /* 0x000000bfbeb2723e */ /* 0x000fea00000000ff */
[-C--:B------:R-:W-:Y:S01]  /*17810*/  HMMA.16816.F32 R144, R140, R156.reuse, R4 ;  /* 0x0000009c8c90723c */ /* 0x080fe20000001804 */
[----:B------:R-:W2:Y:S01]  /*17820*/  LDSM.16.MT88.4 R4, [R213+0xa800] ;  /* 0x00a80000d504783b */ /* 0x000ea20000004200 */
[----:B-1----:R-:W-:Y:S07]  /*17830*/  F2FP.PACK_AB R179, R188, R138 ;  /* 0x0000008abcb3723e */ /* 0x002fee00000000ff */
[C---:B------:R-:W-:Y:S01]  /*17840*/  HMMA.16816.F32 R148, R176.reuse, R156, R8 ;  /* 0x0000009cb094723c */ /* 0x040fe20000001808 */
[----:B------:R-:W1:Y:S07]  /*17850*/  LDSM.16.MT88.4 R8, [R209+0xb800] ;  /* 0x00b80000d108783b */ /* 0x000e6e0000004200 */
[-C--:B------:R-:W-:Y:S01]  /*17860*/  HMMA.16816.F32 R152, R176, R158.reuse, R12 ;  /* 0x0000009eb098723c */ /* 0x080fe2000000180c */
[----:B------:R-:W1:Y:S07]  /*17870*/  LDSM.16.MT88.4 R12, [R214+0xb800] ;  /* 0x00b80000d60c783b */ /* 0x000e6e0000004200 */
[C---:B------:R-:W-:Y:S01]  /*17880*/  HMMA.16816.F32 R156, R140.reuse, R158, R16 ;  /* 0x0000009e8c9c723c */ /* 0x040fe20000001810 */
[----:B------:R-:W1:Y:S07]  /*17890*/  LDSM.16.MT88.4 R16, [R213+0xb800] ;  /* 0x00b80000d510783b */ /* 0x000e6e0000004200 */
[-C--:B------:R-:W-:Y:S08]  /*178a0*/  HMMA.16816.F32 R160, R140, R172.reuse, R20 ;  /* 0x000000ac8ca0723c */ /* 0x080ff00000001814 */
[C---:B------:R-:W-:Y:S08]  /*178b0*/  HMMA.16816.F32 R164, R176.reuse, R172, R24 ;  /* 0x000000acb0a4723c */ /* 0x040ff00000001818 */
[-C--:B------:R-:W-:Y:S08]  /*178c0*/  HMMA.16816.F32 R168, R176, R174.reuse, R28 ;  /* 0x000000aeb0a8723c */ /* 0x080ff0000000181c */
[C---:B------:R-:W-:Y:S08]  /*178d0*/  HMMA.16816.F32 R172, R140.reuse, R174, R32 ;  /* 0x000000ae8cac723c */ /* 0x040ff00000001820 */
[-C--:B--2---:R-:W-:Y:S08]  /*178e0*/  HMMA.16816.F32 R36, R140, R180.reuse, R36 ;  /* 0x000000b48c24723c */ /* 0x084ff00000001824 */
[C---:B------:R-:W-:Y:S08]  /*178f0*/  HMMA.16816.F32 R40, R176.reuse, R180, R40 ;  /* 0x000000b4b028723c */ /* 0x040ff00000001828 */
[-C--:B------:R-:W-:Y:S01]  /*17900*/  HMMA.16816.F32 R44, R176, R182.reuse, R44 ;  /* 0x000000b6b02c723c */ /* 0x080fe2000000182c */
[----:B------:R-:W-:Y:S07]  /*17910*/  FFMA.FTZ R0, R0, R237, R238 ;  /* 0x000000ed00007223 */ /* 0x000fee00000100ee */
[C---:B------:R-:W-:Y:S01]  /*17920*/  HMMA.16816.F32 R48, R140.reuse, R182, R48 ;  /* 0x000000b68c30723c */ /* 0x040fe20000001830 */
[----:B----4-:R-:W-:Y:S07]  /*17930*/  FFMA.FTZ R3, R3, R236, R242 ;  /* 0x000000ec03037223 */ /* 0x010fee00000100f2 */
        /* <DEDUP_REMOVED lines=12> */
[----:B------:R-:W-:Y:S04]  /*17a00*/  FADD.FTZ R0, R189, R0 ;  /* 0x00000000bd007221 */ /* 0x000fe80000010000 */
[----:B------:R-:W-:Y:S01]  /*17a10*/  FADD.FTZ R0, R139, R0 ;  /* 0x000000008b007221 */ /* 0x000fe20000010000 */
[----:B------:R-:W-:Y:S02]  /*17a20*/  MOV R139, R137 ;  /* 0x00000089008b7202 */ /* 0x000fe40000000f00 */
[C---:B------:R-:W-:Y:S01]  /*17a30*/  HMMA.16816.F32 R72, R176.reuse, R8, R72 ;  /* 0x00000008b048723c */ /* 0x040fe20000001848 */
[----:B------:R-:W-:Y:S03]  /*17a40*/  FADD.FTZ R0, R138, R0 ;  /* 0x000000008a007221 */ /* 0x000fe60000010000 */
[----:B------:R-:W-:Y:S01]  /*17a50*/  MOV R138, R134 ;  /* 0x00000086008a7202 */ /* 0x000fe20000000f00 */
[----:B------:R-:W-:Y:S03]  /*17a60*/  FADD.FTZ R0, R188, R0 ;  /* 0x00000000bc007221 */ /* 0x000fe60000010000 */
[-C--:B------:R-:W-:Y:S01]  /*17a70*/  HMMA.16816.F32 R76, R176, R10.reuse, R76 ;  /* 0x0000000ab04c723c */ /* 0x080fe2000000184c */
[----:B-----5:R-:W-:Y:S07]  /*17a80*/  FFMA.FTZ R132, R132, R204, R248 ;  /* 0x000000cc84847223 */ /* 0x020fee00000100f8 */
[C---:B------:R-:W-:Y:S01]  /*17a90*/  HMMA.16816.F32 R80, R140.reuse, R10, R80 ;  /* 0x0000000a8c50723c */ /* 0x040fe20000001850 */
[----:B------:R-:W-:Y:S03]  /*17aa0*/  FADD.FTZ R2, R249, R132 ;  /* 0x00000084f9027221 */ /* 0x000fe60000010000 */
[----:B------:R-:W-:Y:S04]  /*17ab0*/  MOV R132, R135 ;  /* 0x0000008700847202 */ /* 0x000fe80000000f00 */
[-C--:B------:R-:W-:Y:S01]  /*17ac0*/  HMMA.16816.F32 R84, R140, R184.reuse, R84 ;  /* 0x000000b88c54723c */ /* 0x080fe20000001854 */
[----:B------:R-:W-:Y:S04]  /*17ad0*/  FADD.FTZ R2, R246, R2 ;  /* 0x00000002f6027221 */ /* 0x000fe80000010000 */
[----:B------:R-:W-:Y:S03]  /*17ae0*/  FADD.FTZ R2, R247, R2 ;  /* 0x00000002f7027221 */ /* 0x000fe60000010000 */
[C---:B------:R-:W-:Y:S01]  /*17af0*/  HMMA.16816.F32 R88, R176.reuse, R184, R88 ;  /* 0x000000b8b058723c */ /* 0x040fe20000001858 */
[----:B------:R-:W-:Y:S03]  /*17b00*/  FADD.FTZ R2, R199, R2 ;  /* 0x00000002c7027221 */ /* 0x000fe60000010000 */
[----:B---3--:R-:W-:Y:S04]  /*17b10*/  FFMA.FTZ R6, R133, R206, R205 ;  /* 0x000000ce85067223 */ /* 0x008fe800000100cd */
[-C--:B------:R-:W-:Y:S01]  /*17b20*/  HMMA.16816.F32 R92, R176, R186.reuse, R92 ;  /* 0x000000bab05c723c */ /* 0x080fe2000000185c */
[----:B------:R-:W-:Y:S04]  /*17b30*/  FADD.FTZ R6, R252, R6 ;  /* 0x00000006fc067221 */ /* 0x000fe80000010000 */
[----:B------:R-:W-:Y:S03]  /*17b40*/  FADD.FTZ R3, R250, R6 ;  /* 0x00000006fa037221 */ /* 0x000fe60000010000 */
[C---:B------:R-:W-:Y:S01]  /*17b50*/  HMMA.16816.F32 R96, R140.reuse, R186, R96 ;  /* 0x000000ba8c60723c */ /* 0x040fe20000001860 */
[----:B------:R-:W-:Y:S04]  /*17b60*/  FADD.FTZ R3, R251, R3 ;  /* 0x00000003fb037221 */ /* 0x000fe80000010000 */
[----:B------:R-:W-:Y:S03]  /*17b70*/  FADD.FTZ R3, R201, R3 ;  /* 0x00000003c9037221 */ /* 0x000fe60000010000 */
        /* <DEDUP_REMOVED lines=17> */
[----:B------:R2:W-:Y:S06]  /*17c90*/  STL [R1], R0 ;  /* 0x0000000001007387 */ /* 0x0005ec0000100800 */
[C---:B------:R-:W-:Y:S08]  /*17ca0*/  HMMA.16816.F32 R120, R176.reuse, R16, R120 ;  /* 0x00000010b078723c */ /* 0x040ff00000001878 */
[-C--:B------:R-:W-:Y:S01]  /*17cb0*/  HMMA.16816.F32 R124, R176, R18.reuse, R124 ;  /* 0x00000012b07c723c */ /* 0x080fe2000000187c */
[----:B-1----:R-:W-:Y:S07]  /*17cc0*/  MOV R3, R136 ;  /* 0x0000008800037202 */ /* 0x002fee0000000f00 */
[----:B------:R-:W-:Y:S01]  /*17cd0*/  HMMA.16816.F32 R128, R140, R18, R128 ;  /* 0x000000128c80723c */ /* 0x000fe20000001880 */
[----:B--2---:R-:W-:-:S07]  /*17ce0*/  @P0 BRA `(.L_x_1219) ;  /* 0xffffce5000000947 */ /* 0x004fce000383ffff */
.L_x_1218:
[----:B------:R-:W2:Y:S01]  /*17cf0*/  LDL.LU R2, [R1+0xc] ;  /* 0x00000c0001027983 */ /* 0x000ea20000300800 */
[----:B------:R-:W1:Y:S01]  /*17d00*/  S2UR UR7, SR_CTAID.Y ;  /* 0x00000000000779c3 */ /* 0x000e620000002600 */
[----:B------:R-:W-:-:S02]  /*17d10*/  UISETP.NE.AND UP4, UPT, UR15, -0x1, UPT ;  /* 0xffffffff0f00788c */ /* 0x000fc4000bf85270 */
[----:B------:R-:W3:Y:S01]  /*17d20*/  LDL.LU R8, [R1+0x8] ;  /* 0x0000080001087983 */ /* 0x000ee20000300800 */
[----:B------:R-:W-:-:S03]  /*17d30*/  ULDC.64 UR4, c[0x0][0x1e8] ;  /* 0x00007a0000047ab9 */ /* 0x000fc60000000a00 */
[----:B------:R-:W4:Y:S04]  /*17d40*/  LDL.LU R7, [R1+0x4] ;  /* 0x0000040001077983 */ /* 0x000f280000300800 */
[----:B------:R-:W5:Y:S01]  /*17d50*/  LDL.LU R6, [R1] ;  /* 0x0000000001067983 */ /* 0x000f620000300800 */
        /* <DEDUP_REMOVED lines=45> */
[----:B-----5:R-:W-:Y:S01]  /*18030*/  SHFL.BFLY PT, R5, R6, 0x2, 0x1f ;  /* 0x0c401f0006057f89 */ /* 0x020fe200000e0000 */
        /* <DEDUP_REMOVED lines=9> */
[----:B--2---:R-:W-:Y:S01]  /*180d0*/  FADD.FTZ R132, R3, R132 ;  /* 0x0000008403847221 */ /* 0x004fe20000010000 */
[----:B------:R-:W-:Y:S02]  /*180e0*/  MOV R3, 0x3f800000 ;  /* 0x3f80000000037802 */ /* 0x000fe40000000f00 */
[----:B------:R-:W2:Y:S01]  /*180f0*/  SHFL.BFLY PT, R5, R2, 0x1, 0x1f ;  /* 0x0c201f0002057f89 */ /* 0x000ea200000e0000 */
[----:B------:R-:W-:-:S02]  /*18100*/  FSETP.NE.FTZ.AND P5, PT, R133, RZ, PT ;  /* 0x000000ff8500720b */ /* 0x000fc40003fb5000 */
[----:B------:R-:W-:-:S11]  /*18110*/  FSETP.NE.FTZ.AND P4, PT, R132, RZ, PT ;  /* 0x000000ff8400720b */ /* 0x000fd60003f95000 */
[----:B------:R-:W3:Y:S01]  /*18120*/  @P5 MUFU.RCP R0, R133 ;  /* 0x0000008500005308 */ /* 0x000ee20000001000 */
[----:B-1----:R-:W-:-:S07]  /*18130*/  FADD.FTZ R139, R4, R6 ;  /* 0x00000006048b7221 */ /* 0x002fce0000010000 */
[----:B------:R-:W1:Y:S01]  /*18140*/  @P4 MUFU.RCP R3, R132 ;  /* 0x0000008400034308 */ /* 0x000e620000001000 */
[----:B--2---:R-:W-:Y:S01]  /*18150*/  FADD.FTZ R138, R2, R5 ;  /* 0x00000005028a7221 */ /* 0x004fe20000010000 */
[----:B------:R-:W-:Y:S02]  /*18160*/  FSETP.NE.FTZ.AND P3, PT, R139, RZ, PT ;  /* 0x000000ff8b00720b */ /* 0x000fe40003f75000 */
[----:B------:R-:W-:Y:S02]  /*18170*/  MOV R2, 0x3f800000 ;  /* 0x3f80000000027802 */ /* 0x000fe40000000f00 */
[----:B------:R-:W-:Y:S01]  /*18180*/  FSETP.NE.FTZ.AND P0, PT, R138, RZ, PT ;  /* 0x000000ff8a00720b */ /* 0x000fe20003f15000 */
[C---:B---3--:R-:W-:Y:S02]  /*18190*/  FMUL.FTZ R6, R0.reuse, R145 ;  /* 0x0000009100067220 */ /* 0x048fe40000410000 */
[C---:B------:R-:W-:Y:S02]  /*181a0*/  FMUL.FTZ R144, R0.reuse, R144 ;  /* 0x0000009000907220 */ /* 0x040fe40000410000 */
[----:B------:R-:W-:-:S02]  /*181b0*/  FMUL.FTZ R156, R0, R156 ;  /* 0x0000009c009c7220 */ /* 0x000fc40000410000 */
[----:B------:R-:W-:Y:S01]  /*181c0*/  FMUL.FTZ R4, R0, R157 ;  /* 0x0000009d00047220 */ /* 0x000fe20000410000 */
[----:B------:R-:W-:Y:S01]  /*181d0*/  F2FP.PACK_AB R6, R6, R144 ;  /* 0x000000900606723e */ /* 0x000fe200000000ff */
[----:B-1----:R-:W-:Y:S01]  /*181e0*/  FMUL.FTZ R5, R3, R147 ;  /* 0x0000009303057220 */ /* 0x002fe20000410000 */
[----:B------:R-:W1:Y:S01]  /*181f0*/  @P3 MUFU.RCP R2, R139 ;  /* 0x0000008b00023308 */ /* 0x000e620000001000 */
[----:B------:R-:W2:Y:S01]  /*18200*/  S2R R147, SR_TID.X ;  /* 0x0000000000937919 */ /* 0x000ea20000002100 */
[----:B------:R-:W-:Y:S01]  /*18210*/  FMUL.FTZ R160, R0, R160 ;  /* 0x000000a000a07220 */ /* 0x000fe20000410000 */
[----:B------:R-:W-:Y:S01]  /*18220*/  F2FP.PACK_AB R4, R4, R156 ;  /* 0x0000009c0404723e */ /* 0x000fe200000000ff */
[C---:B------:R-:W-:Y:S02]  /*18230*/  FMUL.FTZ R12, R0.reuse, R161 ;  /* 0x000000a1000c7220 */ /* 0x040fe40000410000 */
        /* <DEDUP_REMOVED lines=34> */
[----:B------:R-:W-:-:S02]  /*18460*/  FMUL.FTZ R64, R3, R55 ;  /* 0x0000003703407220 */ /* 0x000fc40000410000 */
[----:B-1----:R-:W-:Y:S01]  /*18470*/  FMUL.FTZ R55, R2, R73 ;  /* 0x0000004902377220 */ /* 0x002fe20000410000 */
[----:B--2---:R-:W-:Y:S01]  /*18480*/  SHF.R.S32.HI R73, RZ, 0x1f, R147 ;  /* 0x0000001fff497819 */ /* 0x004fe20000011493 */
        /* <DEDUP_REMOVED lines=318> */
.L_x_1223:
[----:B---34-:R-:W-:Y:S05]  /*19870*/  BSYNC B0 ;  /* 0x0000000000007941 */ /* 0x018fea0003800000 */
.L_x_1222:
        /* <DEDUP_REMOVED lines=31> */
.L_x_1225:
[----:B---3--:R-:W-:Y:S05]  /*19a70*/  BSYNC B0 ;  /* 0x0000000000007941 */ /* 0x008fea0003800000 */
.L_x_1224:
        /* <DEDUP_REMOVED lines=18> */
.L_x_1227:
[----:B------:R-:W-:Y:S05]  /*19ba0*/  BSYNC B0 ;  /* 0x0000000000007941 */ /* 0x000fea0003800000 */
.L_x_1226:
        /* <DEDUP_REMOVED lines=18> */
.L_x_1229:
[----:B------:R-:W-:Y:S05]  /*19cd0*/  BSYNC B0 ;  /* 0x0000000000007941 */ /* 0x000fea0003800000 */
.L_x_1228:
        /* <DEDUP_REMOVED lines=18> */
.L_x_1231:
[----:B------:R-:W-:Y:S05]  /*19e00*/  BSYNC B0 ;  /* 0x0000000000007941 */ /* 0x000fea0003800000 */
.L_x_1230:
        /* <DEDUP_REMOVED lines=18> */
.L_x_1233:
[----:B------:R-:W-:Y:S05]  /*19f30*/  BSYNC B0 ;  /* 0x0000000000007941 */ /* 0x000fea0003800000 */
.L_x_1232:
        /* <DEDUP_REMOVED lines=18> */
.L_x_1235:
[----:B------:R-:W-:Y:S05]  /*1a060*/  BSYNC B0 ;  /* 0x0000000000007941 */ /* 0x000fea0003800000 */
.L_x_1234:
        /* <DEDUP_REMOVED lines=18> */
.L_x_1237:
[----:B------:R-:W-:Y:S05]  /*1a190*/  BSYNC B0 ;  /* 0x0000000000007941 */ /* 0x000fea0003800000 */
.L_x_1236:
        /* <DEDUP_REMOVED lines=19> */
.L_x_1238:
        /* <DEDUP_REMOVED lines=11> */
.L_x_2392:


//--------------------- .text._ZN5flash16flash_fwd_kernelI23Flash_fwd_kernel_traitsILi128ELi128ELi32ELi4ELb0ELb0EN7cutlass6half_tE19Flash_kernel_traitsILi128ELi128ELi32ELi4ES3_EELb1ELb0ELb0ELb0ELb0ELb1ELb0ELb0EEEvNS_16Flash_fwd_paramsE --------------------------
	.section	.text._ZN5flash16flash_fwd_kernelI23Flash_fwd_kernel_traitsILi128ELi128ELi32ELi4ELb0ELb0EN7cutlass6half_tE19Flash_kernel_traitsILi128ELi128ELi32ELi4ES3_EELb1ELb0ELb0ELb0ELb0ELb1ELb0ELb0EEEvNS_16Flash_fwd_paramsE,"ax",@progbits
	.sectioninfo	@"SHI_REGISTERS=255"
	.align	128
        .global         _ZN5flash16flash_fwd_kernelI23Flash_fwd_kernel_traitsILi128ELi128ELi32ELi4ELb0ELb0EN7cutlass6half_tE19Flash_kernel_traitsILi128ELi128ELi32ELi4ES3_EELb1ELb0ELb0ELb0ELb0ELb1ELb0ELb0EEEvNS_16Flash_fwd_paramsE
        .type           _ZN5flash16flash_fwd_kernelI23Flash_fwd_kernel_traitsILi128ELi128ELi32ELi4ELb0ELb0EN7cutlass6half_tE19Flash_kernel_traitsILi128ELi128ELi32ELi4ES3_EELb1ELb0ELb0ELb0ELb0ELb1ELb0ELb0EEEvNS_16Flash_fwd_paramsE,@function
        .size           _ZN5flash16flash_fwd_kernelI23Flash_fwd_kernel_traitsILi128ELi128ELi32ELi4ELb0ELb0EN7cutlass6half_tE19Flash_kernel_traitsILi128ELi128ELi32ELi4ES3_EELb1ELb0ELb0ELb0ELb0ELb1ELb0ELb0EEEvNS_16Flash_fwd_paramsE,(.L_x_2393 - _ZN5flash16flash_fwd_kernelI23Flash_fwd_kernel_traitsILi128ELi128ELi32ELi4ELb0ELb0EN7cutlass6half_tE19Flash_kernel_traitsILi128ELi128ELi32ELi4ES3_EELb1ELb0ELb0ELb0ELb0ELb1ELb0ELb0EEEvNS_16Flash_fwd_paramsE)
        .other          _ZN5flash16flash_fwd_kernelI23Flash_fwd_kernel_traitsILi128ELi128ELi32ELi4ELb0ELb0EN7cutlass6half_tE19Flash_kernel_traitsILi128ELi128ELi32ELi4ES3_EELb1ELb0ELb0ELb0ELb0ELb1ELb0ELb0EEEvNS_16Flash_fwd_paramsE,@"STO_CUDA_ENTRY STV_DEFAULT"
_ZN5flash16flash_fwd_kernelI23Flash_fwd_kernel_traitsILi128ELi128ELi32ELi4ELb0ELb0EN7cutlass6half_tE19Flash_kernel_traitsILi128ELi128ELi32ELi4ES3_EELb1ELb0ELb0ELb0ELb0ELb1ELb0ELb0EEEvNS_16Flash_fwd_paramsE:
.text._ZN5flash16flash_fwd_kernelI23Flash_fwd_kernel_traitsILi128ELi128ELi32ELi4ELb0ELb0EN7cutlass6half_tE19Flash_kernel_traitsILi128ELi128ELi32ELi4ES3_EELb1ELb0ELb0ELb0ELb0ELb1ELb0ELb0EEEvNS_16Flash_fwd_paramsE:
[----:B------:R-:W-:-:S03]  /*0000*/  MOV R1, c[0x0][0x28] ;  /* 0x00000a0000017a02 */ /* 0x000fc60000000f00 */
[----:B------:R-:W-:Y:S01]  /*0010*/  ULDC.U8 UR4, c[0x0][0x304] ;  /* 0x0000c10000047ab9 */ /* 0x000fe20000000000 */
[----:B------:R-:W-:Y:S01]  /*0020*/  IADD3 R1, R1, -0x38, RZ ;  /* 0xffffffc801017810 */ /* 0x000fe20007ffe0ff */
[----:B------:R-:W-:Y:S01]  /*0030*/  ULDC.64 UR32, c[0x0][0x2f0] ;  /* 0x0000bc0000207ab9 */ /* 0x000fe20000000a00 */
[----:B------:R-:W-:Y:S01]  /*0040*/  ISETP.NE.AND P2, PT, RZ, UR4, PT ;  /* 0x00000004ff007c0c */ /* 0x000fe2000bf45270 */
[----:B------:R-:W-:Y:S01]  /*0050*/  IMAD.U32 R2, RZ, RZ, UR32 ;  /* 0x00000020ff027e24 */ /* 0x000fe2000f8e00ff */
[----:B------:R-:W-:Y:S01]  /*0060*/  ULDC.64 UR26, c[0x0][0x118] ;  /* 0x00004600001a7ab9 */ /* 0x000fe20000000a00 */
[----:B------:R-:W-:Y:S02]  /*0070*/  IMAD.U32 R3, RZ, RZ, UR33 ;  /* 0x00000021ff037e24 */ /* 0x000fe4000f8e00ff */
[----:B------:R-:W-:Y:S02]  /*0080*/  IMAD.MOV.U32 R8, RZ, RZ, c[0x0][0x2fc] ;  /* 0x0000bf00ff087624 */ /* 0x000fe400078e00ff */
[----:B------:R-:W-:Y:S01]  /*0090*/  IMAD.MOV.U32 R7, RZ, RZ, c[0x0][0x2f8] ;  /* 0x0000be00ff077624 */ /* 0x000fe200078e00ff */
[----:B------:R-:W1:Y:S01]  /*00a0*/  S2UR UR20, SR_CTAID.X ;  /* 0x00000000001479c3 */ /* 0x000e620000002500 */
[----:B------:R-:W2:Y:S01]  /*00b0*/  S2R R88, SR_TID.X ;  /* 0x0000000000587919 */ /* 0x000ea20000002100 */
[----:B------:R-:W-:-:S02]  /*00c0*/  ULDC.64 UR6, c[0x0][0x240] ;  /* 0x0000900000067ab9 */ /* 0x000fc40000000a00 */
[----:B------:R-:W-:Y:S01]  /*00d0*/  ULDC.64 UR4, c[0x0][0x250] ;  /* 0x0000940000047ab9 */ /* 0x000fe20000000a00 */
[----:B------:R3:W4:Y:S02]  /*00e0*/  @P2 LDG.E.64 R4, [R2.64] ;  /* 0x0000001a02042981 */ /* 0x000724000c1e1b00 */
[----:B---3--:R-:W-:Y:S01]  /*00f0*/  @P2 IMAD.MOV.U32 R2, RZ, RZ, R7 ;  /* 0x000000ffff022224 */ /* 0x008fe200078e0007 */
[----:B------:R-:W-:-:S06]  /*0100*/  @P2 MOV R3, R8 ;  /* 0x0000000800032202 */ /* 0x000fcc0000000f00 */
[----:B------:R-:W3:Y:S01]  /*0110*/  @P2 LDG.E.64 R2, [R2.64] ;  /* 0x0000001a02022981 */ /* 0x000ee2000c1e1b00 */
[----:B------:R-:W1:Y:S01]  /*0120*/  S2UR UR11, SR_CTAID.Y ;  /* 0x00000000000b79c3 */ /* 0x000e620000002600 */
[----:B------:R-:W-:Y:S02]  /*0130*/  UISETP.NE.U32.AND UP2, UPT, URZ, UR6, UPT ;  /* 0x000000063f00728c */ /* 0x000fe4000bf45070 */
[----:B------:R-:W-:Y:S02]  /*0140*/  UISETP.NE.U32.AND UP1, UPT, URZ, UR4, UPT ;  /* 0x000000043f00728c */ /* 0x000fe4000bf25070 */
[----:B------:R-:W-:Y:S02]  /*0150*/  UISETP.NE.AND.EX UP2, UPT, URZ, UR7, UPT, UP2 ;  /* 0x000000073f00728c */ /* 0x000fe4000bf45320 */
[----:B------:R-:W-:Y:S01]  /*0160*/  ULDC.64 UR12, c[0x0][0x240] ;  /* 0x00009000000c7ab9 */ /* 0x000fe20000000a00 */
[----:B------:R-:W1:Y:S01]  /*0170*/  S2UR UR10, SR_CTAID.Z ;  /* 0x00000000000a79c3 */ /* 0x000e620000002700 */
[----:B------:R-:W-:-:S02]  /*0180*/  UISETP.NE.AND.EX UP1, UPT, URZ, UR5, UPT, UP1 ;  /* 0x000000053f00728c */ /* 0x000fc4000bf25310 */
[----:B------:R-:W-:Y:S01]  /*0190*/  PLOP3.LUT P0, PT, PT, PT, UP2, 0x80, 0x0 ;  /* 0x000000000000781c */ /* 0x000fe20003f0f028 */
[----:B------:R-:W-:Y:S02]  /*01a0*/  ULDC.U8 UR6, c[0x0][0x312] ;  /* 0x0000c48000067ab9 */ /* 0x000fe40000000000 */
[----:B------:R-:W-:Y:S02]  /*01b0*/  ULDC.64 UR4, c[0x0][0x248] ;  /* 0x0000920000047ab9 */ /* 0x000fe40000000a00 */
[----:B------:R-:W-:Y:S02]  /*01c0*/  UISETP.NE.AND UP3, UPT, UR6, URZ, UPT ;  /* 0x0000003f0600728c */ /* 0x000fe4000bf65270 */
[----:B------:R-:W-:-:S04]  /*01d0*/  UISETP.EQ.U32.AND UP0, UPT, URZ, UR4, UPT ;  /* 0x000000043f00728c */ /* 0x000fc8000bf02070 */
[----:B------:R-:W-:Y:S02]  /*01e0*/  UISETP.EQ.OR.EX UP0, UPT, URZ, UR5, !UP3, UP0 ;  /* 0x000000053f00728c */ /* 0x000fe4000df02700 */
[----:B-1----:R-:W-:-:S06]  /*01f0*/  ULOP3.LUT UR8, UR10, UR20, UR11, 0xfe, !UPT ;  /* 0x000000140a087292 */ /* 0x002fcc000f8efe0b */
[----:B--2---:R-:W-:Y:S01]  /*0200*/  LOP3.LUT P3, RZ, R88, UR8, RZ, 0xfc, !PT ;  /* 0x0000000858ff7c12 */ /* 0x004fe2000f86fcff */
[----:B------:R-:W-:Y:S02]  /*0210*/  UMOV UR8, 0x4 ;  /* 0x0000000400087882 */ /* 0x000fe40000000000 */
[----:B------:R-:W-:-:S10]  /*0220*/  UIMAD.WIDE UR12, UR11, UR8, UR12 ;  /* 0x000000080b0c72a5 */ /* 0x000fd4000f8e020c */
[----:B------:R-:W-:Y:S02]  /*0230*/  @!P3 IMAD.MOV.U32 R10, RZ, RZ, c[0x0][0x308] ;  /* 0x0000c200ff0ab624 */ /* 0x000fe400078e00ff */
[----:B------:R-:W-:Y:S01]  /*0240*/  @!P3 IMAD.MOV.U32 R11, RZ, RZ, c[0x0][0x30c] ;  /* 0x0000c300ff0bb624 */ /* 0x000fe200078e00ff */
[----:B------:R-:W-:Y:S02]  /*0250*/  ULDC.64 UR4, c[0x0][0x248] ;  /* 0x0000920000047ab9 */ /* 0x000fe40000000a00 */
[----:B------:R-:W-:Y:S02]  /*0260*/  UIMAD.WIDE UR4, UR11, UR8, UR4 ;  /* 0x000000080b0472a5 */ /* 0x000fe4000f8e0204 */
[----:B------:R-:W-:Y:S02]  /*0270*/  ULDC.64 UR6, c[0x0][0x250] ;  /* 0x0000940000067ab9 */ /* 0x000fe40000000a00 */
[----:B------:R-:W-:Y:S01]  /*0280*/  @UP1 UIMAD.WIDE UR6, UR11, UR8, UR6 ;  /* 0x000000080b0612a5 */ /* 0x000fe2000f8e0206 */
[----:B----4-:R-:W1:Y:S08]  /*0290*/  @P2 R2UR UR32, R4 ;  /* 0x00000000042023c2 */ /* 0x010e7000000e0000 */
[----:B------:R-:W2:Y:S01]  /*02a0*/  @P2 R2UR UR33, R5 ;  /* 0x00000000052123c2 */ /* 0x000ea200000e0000 */
[----:B-1----:R-:W-:Y:S01]  /*02b0*/  IMAD.U32 R4, RZ, RZ, UR32 ;  /* 0x00000020ff047e24 */ /* 0x002fe2000f8e00ff */
[----:B---3--:R-:W-:Y:S01]  /*02c0*/  @P2 IADD3 R7, P1, R2, c[0x0][0x300], RZ ;  /* 0x0000c00002072a10 */ /* 0x008fe20007f3e0ff */
[----:B------:R-:W-:Y:S01]  /*02d0*/  IMAD.U32 R2, RZ, RZ, UR12 ;  /* 0x0000000cff027e24 */ /* 0x000fe2000f8e00ff */
[----:B--2---:R-:W-:-:S03]  /*02e0*/  MOV R5, UR33 ;  /* 0x0000002100057c02 */ /* 0x004fc60008000f00 */
[----:B------:R-:W-:Y:S02]  /*02f0*/  @P2 IMAD.X R8, RZ, RZ, R3, P1 ;  /* 0x000000ffff082224 */ /* 0x000fe400008e0603 */
[----:B------:R1:W-:Y:S01]  /*0300*/  @!P3 STG.E.64 [R10.64], R4 ;  /* 0x000000040a00b986 */ /* 0x0003e2000c101b1a */
[----:B------:R-:W-:Y:S01]  /*0310*/  IMAD.U32 R3, RZ, RZ, UR13 ;  /* 0x0000000dff037e24 */ /* 0x000fe2000f8e00ff */
[----:B------:R-:W-:Y:S02]  /*0320*/  PLOP3.LUT P2, PT, PT, PT, UP0, 0x80, 0x0 ;  /* 0x000000000000781c */ /* 0x000fe40003f4f008 */
[----:B------:R-:W-:Y:S02]  /*0330*/  PLOP3.LUT P1, PT, PT, PT, UP1, 0x80, 0x0 ;  /* 0x000000000000781c */ /* 0x000fe40003f2f018 */
[----:B-1----:R-:W-:Y:S01]  /*0340*/  @!P3 MOV R4, R7 ;  /* 0x000000070004b202 */ /* 0x002fe20000000f00 */
[----:B------:R-:W-:-:S05]  /*0350*/  @!P3 IMAD.MOV.U32 R5, RZ, RZ, R8 ;  /* 0x000000ffff05b224 */ /* 0x000fca00078e0008 */
[----:B------:R1:W-:Y:S04]  /*0360*/  @!P3 STG.E.64 [R10.64+0x8], R4 ;  /* 0x000008040a00b986 */ /* 0x0003e8000c101b1a */
[----:B------:R2:W3:Y:S04]  /*0370*/  @P0 LDG.E R9, [R2.64] ;  /* 0x0000001a02090981 */ /* 0x0004e8000c1e1900 */
[----:B------:R2:W4:Y:S01]  /*0380*/  @P0 LDG.E R6, [R2.64+0x4] ;  /* 0x0000041a02060981 */ /* 0x000522000c1e1900 */
[----:B-1----:R-:W-:Y:S02]  /*0390*/  IMAD.U32 R4, RZ, RZ, UR6 ;  /* 0x00000006ff047e24 */ /* 0x002fe4000f8e00ff */
[----:B------:R-:W-:Y:S01]  /*03a0*/  IMAD.U32 R5, RZ, RZ, UR7 ;  /* 0x00000007ff057e24 */ /* 0x000fe2000f8e00ff */
[----:B--2---:R-:W-:Y:S01]  /*03b0*/  MOV R2, UR4 ;  /* 0x0000000400027c02 */ /* 0x004fe20008000f00 */
[----:B------:R-:W-:-:S03]  /*03c0*/  IMAD.U32 R3, RZ, RZ, UR5 ;  /* 0x00000005ff037e24 */ /* 0x000fc6000f8e00ff */
[----:B------:R-:W2:Y:S04]  /*03d0*/  @P1 LDG.E R4, [R4.64] ;  /* 0x0000001a04041981 */ /* 0x000ea8000c1e1900 */
[----:B------:R-:W5:Y:S01]  /*03e0*/  @!P2 LDG.E R0, [R2.64] ;  /* 0x0000001a0200a981 */ /* 0x000f62000c1e1900 */
[----:B------:R-:W-:Y:S01]  /*03f0*/  UMOV UR23, 0xffffffff ;  /* 0xffffffff00177882 */ /* 0x000fe20000000000 */
[----:B------:R-:W-:Y:S01]  /*0400*/  SHF.R.S32.HI R24, RZ, 0x1f, R88 ;  /* 0x0000001fff187819 */ /* 0x000fe20000011458 */
[----:B------:R-:W-:Y:S02]  /*0410*/  UMOV UR15, 0xffffffff ;  /* 0xffffffff000f7882 */ /* 0x000fe40000000000 */
[----:B------:R-:W-:Y:S01]  /*0420*/  ULDC UR4, c[0x0][0x1c0] ;  /* 0x0000700000047ab9 */ /* 0x000fe20000000800 */
[----:B------:R-:W-:Y:S01]  /*0430*/  LEA.HI R26, R24, R88, RZ, 0x5 ;  /* 0x00000058181a7211 */ /* 0x000fe200078f28ff */
[----:B------:R-:W-:-:S02]  /*0440*/  UIMAD UR4, UR11, UR4, UR10 ;  /* 0x000000040b0472a4 */ /* 0x000fc4000f8e020a */
[----:B------:R-:W-:Y:S02]  /*0450*/  UMOV UR14, URZ ;  /* 0x0000003f000e7c82 */ /* 0x000fe40008000000 */
[----:B------:R-:W-:-:S04]  /*0460*/  USHF.L.U32 UR5, UR4, 0x5, URZ ;  /* 0x0000000504057899 */ /* 0x000fc8000800063f */
[----:B------:R-:W-:Y:S01]  /*0470*/  USHF.R.S32.HI UR4, URZ, 0x1f, UR5 ;  /* 0x0000001f3f047899 */ /* 0x000fe20008011405 */
[----:B---3--:R-:W1:Y:S08]  /*0480*/  @P0 R2UR UR23, R9 ;  /* 0x00000000091703c2 */ /* 0x008e7000000e0000 */
[----:B----4-:R-:W1:Y:S02]  /*0490*/  @P0 R2UR UR12, R6 ;  /* 0x00000000060c03c2 */ /* 0x010e6400000e0000 */
[----:B-1----:R-:W-:-:S06]  /*04a0*/  @UP2 UIADD3 UR12, UR12, -UR23, URZ ;  /* 0x800000170c0c2290 */ /* 0x002fcc000fffe03f */
[----:B--2---:R1:W2:Y:S01]  /*04b0*/  @P1 R2UR UR14, R4 ;  /* 0x00000000040e13c2 */ /* 0x0042a200000e0000 */
[----:B------:R-:W-:-:S07]  /*04c0*/  @!UP2 ULDC UR12, c[0x0][0x214] ;  /* 0x00008500000caab9 */ /* 0x000fce0000000800 */
[----:B-----5:R3:W4:Y:S01]  /*04d0*/  @!P2 R2UR UR15, R0 ;  /* 0x00000000000fa3c2 */ /* 0x02072200000e0000 */
[----:B------:R-:W-:-:S04]  /*04e0*/  ISETP.NE.U32.AND P2, PT, RZ, c[0x0][0x248], PT ;  /* 0x00009200ff007a0c */ /* 0x000fc80003f45070 */
[----:B------:R-:W-:Y:S02]  /*04f0*/  ISETP.NE.AND.EX P2, PT, RZ, c[0x0][0x24c], PT, P2 ;  /* 0x00009300ff007a0c */ /* 0x000fe40003f45320 */
[----:B---3--:R-:W-:-:S05]  /*0500*/  LOP3.LUT R0, R26, 0xffffffe0, RZ, 0xc0, !PT ;  /* 0xffffffe01a007812 */ /* 0x008fca00078ec0ff */
[----:B------:R-:W-:-:S05]  /*0510*/  IMAD.IADD R0, R88, 0x1, -R0 ;  /* 0x0000000158007824 */ /* 0x000fca00078e0a00 */
[--C-:B------:R-:W-:Y:S02]  /*0520*/  IADD3 R231, P1, P0, R7, UR5, R0.reuse ;  /* 0x0000000507e77c10 */ /* 0x100fe4000f83e000 */
[----:B------:R-:W-:-:S04]  /*0530*/  SHF.R.S32.HI R0, RZ, 0x1f, R0 ;  /* 0x0000001fff007819 */ /* 0x000fc80000011400 */
[----:B------:R-:W-:Y:S01]  /*0540*/  IADD3.X R132, R8, UR4, R0, P1, P0 ;  /* 0x0000000408847c10 */ /* 0x000fe20008fe0400 */
[----:B-12-4-:R-:W-:Y:S05]  /*0550*/  @!P2 BRA `(.L_x_1239) ;  /* 0x000000700000a947 */ /* 0x016fea0003800000 */
[----:B------:R-:W-:-:S13]  /*0560*/  PLOP3.LUT P0, PT, PT, PT, UP3, 0x80, 0x0 ;  /* 0x000000000000781c */ /* 0x000fda0003f0f038 */
[----:B------:R-:W2:Y:S04]  /*0570*/  @P0 LDG.E R0, [R2.64+0x4] ;  /* 0x0000041a02000981 */ /* 0x000ea8000c1e1900 */
[----:B------:R-:W3:Y:S01]  /*0580*/  @!P0 LDG.E R2, [R2.64] ;  /* 0x0000001a02028981 */ /* 0x000ee2000c1e1900 */
[----:B--2---:R-:W1:Y:S02]  /*0590*/  @P0 R2UR UR6, R0 ;  /* 0x00000000000603c2 */ /* 0x004e6400000e0000 */
[----:B-1----:R-:W-:-:S11]  /*05a0*/  @UP3 UIADD3 UR6, UR6, -UR15, URZ ;  /* 0x8000000f06063290 */ /* 0x002fd6000fffe03f */
[----:B---3--:R1:W2:Y:S02]  /*05b0*/  @!P0 R2UR UR6, R2 ;  /* 0x00000000020683c2 */ /* 0x0082a400000e0000 */
[----:B-12---:R-:W-:Y:S05]  /*05c0*/  BRA `(.L_x_1240) ;  /* 0x0000001000007947 */ /* 0x006fea0003800000 */
.L_x_1239:
[----:B------:R-:W-:Y:S02]  /*05d0*/  ULDC UR6, c[0x0][0x218] ;  /* 0x0000860000067ab9 */ /* 0x000fe40000000800 */
.L_x_1240:
        /* <DEDUP_REMOVED lines=27> */
[----:B------:R-:W-:Y:S01]  /*0790*/  UISETP.NE.AND UP1, UPT, UR23, -0x1, UPT ;  /* 0xffffffff1700788c */ /* 0x000fe2000bf25270 */
[----:B------:R-:W1:Y:S01]  /*07a0*/  LDC.U8 R245, c[0x0][0x2d8] ;  /* 0x0000b600fff57b82 */ /* 0x000e620000000000 */
        /* <DEDUP_REMOVED lines=19> */
[----:B-1----:R-:W-:Y:S02]  /*08e0*/  USHF.R.S32.HI UR16, URZ, 0x1f, UR14 ;  /* 0x0000001f3f107899 */ /* 0x002fe4000801140e */
        /* <DEDUP_REMOVED lines=12> */
.L_x_1242:
[----:B-1----:R-:W-:Y:S01]  /*09b0*/  IABS R0, c[0x0][0x1c8] ;  /* 0x0000720000007a13 */ /* 0x002fe20000000000 */
[----:B------:R-:W1:Y:S01]  /*09c0*/  S2R R5, SR_CTAID.Z ;  /* 0x0000000000057919 */ /* 0x000e620000002700 */
[----:B------:R-:W-:Y:S02]  /*09d0*/  ULDC UR4, c[0x0][0x1c8] ;  /* 0x0000720000047ab9 */ /* 0x000fe40000000800 */
[----:B------:R-:W-:Y:S01]  /*09e0*/  ULOP3.LUT UR4, UR10, UR4, URZ, 0x3c, !UPT ;  /* 0x000000040a047292 */ /* 0x000fe2000f8e3c3f */
[----:B------:R-:W-:Y:S01]  /*09f0*/  IMAD.MOV.U32 R4, RZ, RZ, R0 ;  /* 0x000000ffff047224 */ /* 0x000fe200078e0000 */
[----:B------:R-:W-:Y:S02]  /*0a00*/  @UP0 UIADD3 UR15, UR14, UR15, URZ ;  /* 0x0000000f0e0f0290 */ /* 0x000fe4000fffe03f */
[----:B------:R-:W-:Y:S01]  /*0a10*/  USHF.R.S32.HI UR17, URZ, 0x1f, UR10 ;  /* 0x0000001f3f117899 */ /* 0x000fe2000801140a */
[----:B------:R-:W2:Y:S01]  /*0a20*/  I2F.RP R2, R4 ;  /* 0x0000000400027306 */ /* 0x000ea20000209400 */
[----:B------:R-:W-:Y:S01]  /*0a30*/  ISETP.LE.AND P1, PT, RZ, UR4, PT ;  /* 0x00000004ff007c0c */ /* 0x000fe2000bf23270 */
[----:B------:R-:W-:-:S02]  /*0a40*/  ULDC.64 UR4, c[0x0][0x1a0] ;  /* 0x0000680000047ab9 */ /* 0x000fc40000000a00 */
        /* <DEDUP_REMOVED lines=36> */
.L_x_1243:
[----:B------:R-:W-:Y:S01]  /*0c90*/  LEA.HI R3, R24, R88, RZ, 0x3 ;  /* 0x0000005818037211 */ /* 0x000fe200078f18ff */
[----:B------:R-:W1:Y:S01]  /*0ca0*/  S2R R250, SR_CTAID.X ;  /* 0x0000000000fa7919 */ /* 0x000e620000002500 */
[----:B------:R-:W-:Y:S01]  /*0cb0*/  UIADD3 UR20, -UR20, UR12, URZ ;  /* 0x0000000c14147290 */ /* 0x000fe2000fffe13f */
[----:B------:R-:W-:Y:S01]  /*0cc0*/  SHF.R.S32.HI R87, RZ, 0x5, R26 ;  /* 0x00000005ff577819 */ /* 0x000fe2000001141a */
[----:B------:R-:W-:Y:S01]  /*0cd0*/  ULDC.64 UR4, c[0x0][0x1a8] ;  /* 0x00006a0000047ab9 */ /* 0x000fe20000000a00 */
[----:B------:R-:W-:Y:S01]  /*0ce0*/  SHF.R.S32.HI R2, RZ, 0x3, R3 ;  /* 0x00000003ff027819 */ /* 0x000fe20000011403 */
[----:B------:R-:W2:Y:S01]  /*0cf0*/  S2R R6, SR_CTAID.Z ;  /* 0x0000000000067919 */ /* 0x000ea20000002700 */
[----:B------:R-:W-:Y:S01]  /*0d00*/  LOP3.LUT R3, R3, 0xfffffff8, RZ, 0xc0, !PT ;  /* 0xfffffff803037812 */ /* 0x000fe200078ec0ff */
[----:B------:R-:W-:Y:S01]  /*0d10*/  UIMAD UR4, UR17, UR4, URZ ;  /* 0x00000004110472a4 */ /* 0x000fe2000f8e023f */
[C---:B------:R-:W-:Y:S01]  /*0d20*/  IADD3 R23, R2.reuse, 0x10, RZ ;  /* 0x0000001002177810 */ /* 0x040fe20007ffe0ff */
[C---:B------:R-:W-:Y:S01]  /*0d30*/  IMAD.SHL.U32 R0, R2.reuse, 0x40, RZ ;  /* 0x0000004002007824 */ /* 0x040fe200078e00ff */
[----:B------:R-:W-:Y:S01]  /*0d40*/  IADD3 R7, R2, 0x20, RZ ;  /* 0x0000002002077810 */ /* 0x000fe20007ffe0ff */
[----:B------:R-:W-:Y:S01]  /*0d50*/  IMAD.IADD R25, R88, 0x1, -R3 ;  /* 0x0000000158197824 */ /* 0x000fe200078e0a03 */
[----:B------:R-:W-:Y:S01]  /*0d60*/  ISETP.GE.AND P0, PT, R23, UR20, PT ;  /* 0x0000001417007c0c */ /* 0x000fe2000bf06270 */
[----:B------:R-:W-:Y:S01]  /*0d70*/  UIMAD UR4, UR10, UR5, UR4 ;  /* 0x000000050a0472a4 */ /* 0x000fe2000f8e0204 */
[----:B------:R-:W-:Y:S01]  /*0d80*/  LOP3.LUT R0, R0, 0x1c0, RZ, 0xc0, !PT ;  /* 0x000001c000007812 */ /* 0x000fe200078ec0ff */
[----:B------:R-:W-:Y:S01]  /*0d90*/  IMAD.SHL.U32 R30, R25, 0x8, RZ ;  /* 0x00000008191e7824 */ /* 0x000fe200078e00ff */
[----:B------:R-:W-:Y:S01]  /*0da0*/  ISETP.GE.AND P5, PT, R7, UR20, PT ;  /* 0x0000001407007c0c */ /* 0x000fe2000bfa6270 */
[----:B------:R-:W-:Y:S01]  /*0db0*/  ULEA.HI.SX32 UR10, UR24, 0xffffffff, 0x1b ;  /* 0xffffffff180a7891 */ /* 0x000fe2000f8fda3f */
[----:B------:R-:W-:Y:S01]  /*0dc0*/  SHF.R.U32.HI R3, RZ, 0x3, R0 ;  /* 0x00000003ff037819 */ /* 0x000fe20000011600 */
[----:B------:R-:W-:Y:S01]  /*0dd0*/  UMOV UR21, 0x5 ;  /* 0x0000000500157882 */ /* 0x000fe20000000000 */
[--C-:B------:R-:W-:Y:S01]  /*0de0*/  LOP3.LUT R0, R0, 0x38, R30.reuse, 0xf8, !PT ;  /* 0x0000003800007812 */ /* 0x100fe200078ef81e */
[----:B------:R-:W-:Y:S01]  /*0df0*/  UISETP.GE.AND UP0, UPT, UR9, 0x21, UPT ;  /* 0x000000210900788c */ /* 0x000fe2000bf06270 */
[----:B------:R-:W-:Y:S01]  /*0e00*/  SHF.R.S32.HI R31, RZ, 0x1f, R30 ;  /* 0x0000001fff1f7819 */ /* 0x000fe2000001141e */
[----:B------:R-:W-:Y:S01]  /*0e10*/  IMAD.U32 R86, RZ, RZ, UR10 ;  /* 0x0000000aff567e24 */ /* 0x000fe2000f8e00ff */
[----:B------:R-:W-:-:S02]  /*0e20*/  LOP3.LUT R8, R0, R3, RZ, 0x3c, !PT ;  /* 0x0000000300087212 */ /* 0x000fc400078e3cff */
[--C-:B------:R-:W-:Y:S01]  /*0e30*/  SHF.R.S32.HI R3, RZ, 0x1f, R2.reuse ;  /* 0x0000001fff037819 */ /* 0x100fe20000011402 */
[----:B------:R-:W-:Y:S01]  /*0e40*/  STL.64 [R1+0x18], R30 ;  /* 0x0000181e01007387 */ /* 0x000fe20000100a00 */
[----:B------:R-:W-:Y:S01]  /*0e50*/  IADD3 R4, P1, R30, UR6, RZ ;  /* 0x000000061e047c10 */ /* 0x000fe2000ff3e0ff */
[----:B------:R-:W-:Y:S01]  /*0e60*/  UIMAD UR6, UR10, -0x20, UR9 ;  /* 0xffffffe00a0678a4 */ /* 0x000fe2000f8e0209 */
[----:B------:R-:W-:Y:S01]  /*0e70*/  IADD3 R9, R2, 0x40, RZ ;  /* 0x0000004002097810 */ /* 0x000fe20007ffe0ff */
[----:B-1----:R-:W-:Y:S01]  /*0e80*/  IMAD.WIDE R246, R250, 0x80, R2 ;  /* 0x00000080faf67825 */ /* 0x002fe200078e0202 */
[----:B------:R-:W-:Y:S01]  /*0e90*/  IADD3.X R5, R31, UR13, RZ, P1, !PT ;  /* 0x0000000d1f057c10 */ /* 0x000fe20008ffe4ff */
[----:B------:R1:W-:Y:S01]  /*0ea0*/  STL [R1+0x24], R7 ;  /* 0x0000240701007387 */ /* 0x0003e20000100800 */
[----:B------:R-:W-:Y:S02]  /*0eb0*/  IADD3 R10, R2, 0x30, RZ ;  /* 0x00000030020a7810 */ /* 0x000fe40007ffe0ff */
[----:B------:R-:W-:Y:S01]  /*0ec0*/  @!P0 IADD3 R0, P2, R246, 0x10, RZ ;  /* 0x00000010f6008810 */ /* 0x000fe20007f5e0ff */
[----:B--2---:R-:W-:Y:S01]  /*0ed0*/  IMAD.WIDE.U32 R4, R6, c[0x0][0x1a8], R4 ;  /* 0x00006a0006047a25 */ /* 0x004fe200078e0004 */
[----:B------:R-:W-:Y:S01]  /*0ee0*/  ISETP.GE.AND P1, PT, R2, UR20, PT ;  /* 0x0000001402007c0c */ /* 0x000fe2000bf26270 */
[----:B------:R-:W-:Y:S01]  /*0ef0*/  STL [R1+0x2c], R10 ;  /* 0x00002c0a01007387 */ /* 0x000fe20000100800 */
[----:B------:R-:W-:Y:S01]  /*0f00*/  ISETP.GE.AND P3, PT, R9, UR20, PT ;  /* 0x0000001409007c0c */ /* 0x000fe2000bf66270 */
[----:B------:R-:W-:Y:S01]  /*0f10*/  @!P0 IMAD.X R6, RZ, RZ, R247, P2 ;  /* 0x000000ffff068224 */ /* 0x000fe200010e06f7 */
[----:B------:R-:W-:Y:S01]  /*0f20*/  @!P5 IADD3 R12, P2, R246, 0x20, RZ ;  /* 0x00000020f60cd810 */ /* 0x000fe20007f5e0ff */
[----:B------:R2:W-:Y:S01]  /*0f30*/  STL [R1+0x34], R9 ;  /* 0x0000340901007387 */ /* 0x0005e20000100800 */
[----:B------:R-:W-:-:S02]  /*0f40*/  ISETP.GE.AND P4, PT, R10, UR20, PT ;  /* 0x000000140a007c0c */ /* 0x000fc4000bf86270 */
[----:B------:R-:W-:Y:S01]  /*0f50*/  IADD3 R5, R5, UR4, RZ ;  /* 0x0000000405057c10 */ /* 0x000fe2000fffe0ff */
[----:B------:R-:W-:Y:S01]  /*0f60*/  ULDC.64 UR4, c[0x0][0x198] ;  /* 0x0000660000047ab9 */ /* 0x000fe20000000a00 */
[C---:B------:R-:W-:Y:S01]  /*0f70*/  IADD3 R28, R2.reuse, 0x50, RZ ;  /* 0x00000050021c7810 */ /* 0x040fe20007ffe0ff */
[----:B------:R-:W-:Y:S01]  /*0f80*/  USHF.L.U64.HI UR21, UR4, UR21, UR5 ;  /* 0x0000001504157299 */ /* 0x000fe20008010205 */
[----:B------:R-:W-:Y:S01]  /*0f90*/  IADD3 R27, R2, 0x60, RZ ;  /* 0x00000060021b7810 */ /* 0x000fe20007ffe0ff */
[----:B------:R-:W-:Y:S01]  /*0fa0*/  @!P0 IMAD.WIDE.U32 R16, R0, c[0x0][0x190], R4 ;  /* 0x0000640000108a25 */ /* 0x000fe200078e0004 */
[----:B------:R-:W-:Y:S01]  /*0fb0*/  USHF.L.U32 UR22, UR4, 0x5, URZ ;  /* 0x0000000504167899 */ /* 0x000fe2000800063f */
[----:B------:R-:W-:Y:S01]  /*0fc0*/  STL [R1+0x20], R28 ;  /* 0x0000201c01007387 */ /* 0x000fe20000100800 */
[----:B------:R-:W-:Y:S02]  /*0fd0*/  UIMAD UR11, UR21, UR10, URZ ;  /* 0x0000000a150b72a4 */ /* 0x000fe4000f8e023f */
[----:B------:R-:W-:Y:S01]  /*0fe0*/  USHF.L.U32 UR12, UR4, 0x4, URZ ;  /* 0x00000004040c7899 */ /* 0x000fe2000800063f */
[----:B------:R-:W-:Y:S01]  /*0ff0*/  STL [R1+0x28], R27 ;  /* 0x0000281b01007387 */ /* 0x000fe20000100800 */
[----:B-1----:R-:W-:Y:S01]  /*1000*/  LEA.HI R7, R24, R88, RZ, 0x6 ;  /* 0x0000005818077211 */ /* 0x002fe200078f30ff */
[----:B------:R-:W-:-:S03]  /*1010*/  USHF.L.U64.HI UR8, UR4, UR8, UR5 ;  /* 0x0000000804087299 */ /* 0x000fc60008010205 */
[----:B------:R-:W-:Y:S01]  /*1020*/  ULDC.64 UR4, c[0x0][0x1a0] ;  /* 0x0000680000047ab9 */ /* 0x000fe20000000a00 */
[----:B------:R-:W-:Y:S02]  /*1030*/  IMAD.SHL.U32 R7, R7, 0x8, RZ ;  /* 0x0000000807077824 */ /* 0x000fe400078e00ff */
[----:B--2---:R-:W-:-:S03]  /*1040*/  @!P0 IMAD R9, R6, c[0x0][0x190], RZ ;  /* 0x0000640006098a24 */ /* 0x004fc600078e02ff */
[----:B------:R-:W-:Y:S01]  /*1050*/  LOP3.LUT R219, R8, 0xfffffe00, R7, 0xf8, !PT ;  /* 0xfffffe0008db7812 */ /* 0x000fe200078ef807 */
[----:B------:R-:W-:Y:S01]  /*1060*/  @!P5 IMAD.X R6, RZ, RZ, R247, P2 ;  /* 0x000000ffff06d224 */ /* 0x000fe200010e06f7 */
[----:B------:R-:W-:Y:S01]  /*1070*/  @!P3 IADD3 R11, P2, R246, 0x40, RZ ;  /* 0x00000040f60bb810 */ /* 0x000fe20007f5e0ff */
[----:B------:R-:W-:Y:S01]  /*1080*/  @!P0 IMAD R19, R0, c[0x0][0x194], R9 ;  /* 0x0000650000138a24 */ /* 0x000fe200078e0209 */
[----:B------:R-:W-:Y:S01]  /*1090*/  @!P4 IADD3 R8, P6, R246, 0x30, RZ ;  /* 0x00000030f608c810 */ /* 0x000fe20007fde0ff */
[----:B------:R-:W-:Y:S02]  /*10a0*/  @!P5 IMAD R6, R6, c[0x0][0x190], RZ ;  /* 0x000064000606da24 */ /* 0x000fe400078e02ff */
[----:B------:R-:W-:Y:S02]  /*10b0*/  @!P1 IMAD R0, R247, c[0x0][0x190], RZ ;  /* 0x00006400f7009a24 */ /* 0x000fe400078e02ff */
[----:B------:R-:W-:Y:S02]  /*10c0*/  @!P5 IMAD R18, R12, c[0x0][0x194], R6 ;  /* 0x000065000c12da24 */ /* 0x000fe400078e0206 */
[----:B------:R-:W-:-:S02]  /*10d0*/  @!P1 IMAD R0, R246, c[0x0][0x194], R0 ;  /* 0x00006500f6009a24 */ /* 0x000fc400078e0200 */
        /* <DEDUP_REMOVED lines=10> */
[----:B------:R-:W-:Y:S01]  /*1180*/  @!P3 IMAD R20, R11, c[0x0][0x194], R10 ;  /* 0x000065000b14ba24 */ /* 0x000fe200078e020a */
[----:B------:R-:W-:Y:S01]  /*1190*/  @!P0 LEA R10, P6, R16, c[0x0][0x160], 0x1 ;  /* 0x00005800100a8a11 */ /* 0x000fe200078c08ff */
[----:B------:R-:W-:Y:S02]  /*11a0*/  @!P3 IMAD.MOV.U32 R6, RZ, RZ, R4 ;  /* 0x000000ffff06b224 */ /* 0x000fe400078e0004 */
[----:B------:R-:W-:-:S02]  /*11b0*/  @!P3 IMAD.MOV.U32 R7, RZ, RZ, R5 ;  /* 0x000000ffff07b224 */ /* 0x000fc400078e0005 */
[----:B------:R-:W-:Y:S01]  /*11c0*/  @!P0 IMAD.IADD R0, R17, 0x1, R19 ;  /* 0x0000000111008824 */ /* 0x000fe200078e0213 */
[----:B------:R-:W-:Y:S01]  /*11d0*/  @!P5 LEA.HI.X R19, R12, c[0x0][0x164], R13, 0x1, P2 ;  /* 0x000059000c13da11 */ /* 0x000fe200010f0c0d */
[----:B------:R-:W-:Y:S01]  /*11e0*/  @!P4 IMAD R9, R9, c[0x0][0x190], RZ ;  /* 0x000064000909ca24 */ /* 0x000fe200078e02ff */
[----:B------:R-:W-:Y:S01]  /*11f0*/  ISETP.GE.AND P2, PT, R28, UR20, PT ;  /* 0x000000141c007c0c */ /* 0x000fe2000bf46270 */
[----:B------:R-:W-:Y:S02]  /*1200*/  IMAD.SHL.U32 R219, R219, 0x2, RZ ;  /* 0x00000002dbdb7824 */ /* 0x000fe400078e00ff */
[----:B------:R-:W-:Y:S01]  /*1210*/  @!P3 IMAD.WIDE.U32 R6, R11, c[0x0][0x190], R6 ;  /* 0x000064000b06ba25 */ /* 0x000fe200078e0006 */
[----:B------:R-:W-:Y:S02]  /*1220*/  @!P0 LEA.HI.X R11, R16, c[0x0][0x164], R0, 0x1, P6 ;  /* 0x00005900100b8a11 */ /* 0x000fe400030f0c00 */
[----:B------:R-:W-:Y:S01]  /*1230*/  @!PT LDS RZ, [RZ] ;  /* 0x00000000fffff984 */ /* 0x000fe20000000800 */
[----:B------:R-:W-:Y:S01]  /*1240*/  @!PT LDS RZ, [RZ] ;  /* 0x00000000fffff984 */ /* 0x000fe20000000800 */
[----:B------:R-:W-:Y:S01]  /*1250*/  @!PT LDS RZ, [RZ] ;  /* 0x00000000fffff984 */ /* 0x000fe20000000800 */
[----:B------:R1:W-:Y:S01]  /*1260*/  @!P1 LDGSTS.E.BYPASS.LTC128B.128 [R219], [R14.64] ;  /* 0x000000000edb9fae */ /* 0x0003e2000b901d5a */
[----:B------:R-:W-:Y:S01]  /*1270*/  @!P4 IMAD R21, R8, c[0x0][0x194], R9 ;  /* 0x000065000815ca24 */ /* 0x000fe200078e0209 */
[----:B------:R-:W-:Y:S01]  /*1280*/  @!P3 LEA R16, P6, R6, c[0x0][0x160], 0x1 ;  /* 0x000058000610ba11 */ /* 0x000fe200078c08ff */
[----:B------:R-:W-:Y:S01]  /*1290*/  @!P4 IMAD.WIDE.U32 R8, R8, c[0x0][0x190], R4 ;  /* 0x000064000808ca25 */ /* 0x000fe200078e0004 */
[----:B------:R1:W-:Y:S01]  /*12a0*/  @!P1 LDGSTS.E.BYPASS.LTC128B.128 [R219+0x4000], [R14.64+0x80] ;  /* 0x040000800edb9fae */ /* 0x0003e2000b901d5a */
[----:B------:R-:W-:-:S02]  /*12b0*/  ISETP.GE.AND P1, PT, R27, UR20, PT ;  /* 0x000000141b007c0c */ /* 0x000fc4000bf26270 */
[----:B------:R-:W-:Y:S01]  /*12c0*/  @!P4 IMAD.IADD R0, R9, 0x1, R21 ;  /* 0x000000010900c824 */ /* 0x000fe200078e0215 */
[----:B------:R2:W-:Y:S01]  /*12d0*/  @!P0 LDGSTS.E.BYPASS.LTC128B.128 [R219+0x800], [R10.64] ;  /* 0x008000000adb8fae */ /* 0x0005e2000b901d5a */
[----:B------:R-:W-:-:S03]  /*12e0*/  @!P3 IMAD.IADD R7, R7, 0x1, R20 ;  /* 0x000000010707b824 */ /* 0x000fc600078e0214 */
[----:B------:R2:W-:Y:S02]  /*12f0*/  @!P0 LDGSTS.E.BYPASS.LTC128B.128 [R219+0x4800], [R10.64+0x80] ;  /* 0x048000800adb8fae */ /* 0x0005e4000b901d5a */
[----:B------:R-:W-:Y:S02]  /*1300*/  @!P3 LEA.HI.X R17, R6, c[0x0][0x164], R7, 0x1, P6 ;  /* 0x000059000611ba11 */ /* 0x000fe400030f0c07 */
[----:B------:R3:W-:Y:S04]  /*1310*/  @!P5 LDGSTS.E.BYPASS.LTC128B.128 [R219+0x1000], [R18.64] ;  /* 0x0100000012dbdfae */ /* 0x0007e8000b901d5a */
[----:B------:R3:W-:Y:S01]  /*1320*/  @!P5 LDGSTS.E.BYPASS.LTC128B.128 [R219+0x5000], [R18.64+0x80] ;  /* 0x0500008012dbdfae */ /* 0x0007e2000b901d5a */
[----:B------:R-:W-:Y:S02]  /*1330*/  ISETP.GE.AND P5, PT, R23, UR6, PT ;  /* 0x0000000617007c0c */ /* 0x000fe4000bfa6270 */
[----:B-1----:R-:W-:-:S04]  /*1340*/  @!P4 LEA R14, P0, R8, c[0x0][0x160], 0x1 ;  /* 0x00005800080eca11 */ /* 0x002fc800078008ff */
[----:B------:R-:W-:Y:S02]  /*1350*/  @!P4 LEA.HI.X R15, R8, c[0x0][0x164], R0, 0x1, P0 ;  /* 0x00005900080fca11 */ /* 0x000fe400000f0c00 */
[----:B------:R-:W-:Y:S02]  /*1360*/  @!P2 IADD3 R8, P6, R246, 0x50, RZ ;  /* 0x00000050f608a810 */ /* 0x000fe40007fde0ff */
[----:B--2---:R-:W-:Y:S01]  /*1370*/  IADD3 R10, R2, 0x70, RZ ;  /* 0x00000070020a7810 */ /* 0x004fe20007ffe0ff */
[----:B------:R1:W-:Y:S02]  /*1380*/  @!P4 LDGSTS.E.BYPASS.LTC128B.128 [R219+0x1800], [R14.64] ;  /* 0x018000000edbcfae */ /* 0x0003e4000b901d5a */
[--C-:B------:R-:W-:Y:S01]  /*1390*/  @!P2 IMAD.X R0, RZ, RZ, R247.reuse, P6 ;  /* 0x000000ffff00a224 */ /* 0x100fe200030e06f7 */
[----:B------:R-:W-:Y:S01]  /*13a0*/  ISETP.GE.AND P0, PT, R10, UR20, PT ;  /* 0x000000140a007c0c */ /* 0x000fe2000bf06270 */
[----:B------:R2:W-:Y:S01]  /*13b0*/  STL [R1+0x30], R10 ;  /* 0x0000300a01007387 */ /* 0x0005e20000100800 */
[----:B------:R-:W-:Y:S01]  /*13c0*/  @!P1 IADD3 R6, P6, R246, 0x60, RZ ;  /* 0x00000060f6069810 */ /* 0x000fe20007fde0ff */
[----:B------:R-:W-:Y:S01]  /*13d0*/  @!P2 IMAD R9, R0, c[0x0][0x190], RZ ;  /* 0x000064000009aa24 */ /* 0x000fe200078e02ff */
[----:B---3--:R-:W-:Y:S01]  /*13e0*/  SHF.R.S32.HI R18, RZ, 0x1f, R22 ;  /* 0x0000001fff127819 */ /* 0x008fe20000011416 */
[----:B------:R1:W-:Y:S01]  /*13f0*/  @!P4 LDGSTS.E.BYPASS.LTC128B.128 [R219+0x5800], [R14.64+0x80] ;  /* 0x058000800edbcfae */ /* 0x0003e2000b901d5a */
[----:B------:R-:W-:Y:S01]  /*1400*/  ISETP.GE.AND P4, PT, R23, UR6, PT ;  /* 0x0000000617007c0c */ /* 0x000fe2000bf86270 */
[----:B------:R-:W-:-:S02]  /*1410*/  @!P1 IMAD.X R7, RZ, RZ, R247, P6 ;  /* 0x000000ffff079224 */ /* 0x000fc400030e06f7 */
[C---:B------:R-:W-:Y:S01]  /*1420*/  @!P2 IMAD R11, R8.reuse, c[0x0][0x194], R9 ;  /* 0x00006500080baa24 */ /* 0x040fe200078e0209 */
[----:B------:R3:W-:Y:S01]  /*1430*/  @!P3 LDGSTS.E.BYPASS.LTC128B.128 [R219+0x2000], [R16.64] ;  /* 0x0200000010dbbfae */ /* 0x0007e2000b901d5a */
[----:B------:R-:W-:-:S03]  /*1440*/  @!P2 IMAD.WIDE.U32 R8, R8, c[0x0][0x190], R4 ;  /* 0x000064000808aa25 */ /* 0x000fc600078e0004 */
[----:B------:R3:W-:Y:S01]  /*1450*/  @!P3 LDGSTS.E.BYPASS.LTC128B.128 [R219+0x6000], [R16.64+0x80] ;  /* 0x0600008010dbbfae */ /* 0x0007e2000b901d5a */
[----:B------:R-:W-:-:S04]  /*1460*/  @!P1 IMAD R7, R7, c[0x0][0x190], RZ ;  /* 0x0000640007079a24 */ /* 0x000fc800078e02ff */
[C---:B------:R-:W-:Y:S02]  /*1470*/  @!P1 IMAD R13, R6.reuse, c[0x0][0x194], R7 ;  /* 0x00006500060d9a24 */ /* 0x040fe400078e0207 */
[----:B------:R-:W-:Y:S01]  /*1480*/  @!P1 IMAD.WIDE.U32 R6, R6, c[0x0][0x190], R4 ;  /* 0x0000640006069a25 */ /* 0x000fe200078e0004 */
[----:B--2---:R-:W-:-:S05]  /*1490*/  @!P0 IADD3 R10, P6, R246, 0x70, RZ ;  /* 0x00000070f60a8810 */ /* 0x004fca0007fde0ff */
[----:B------:R-:W-:Y:S01]  /*14a0*/  @!P0 IMAD.X R0, RZ, RZ, R247, P6 ;  /* 0x000000ffff008224 */ /* 0x000fe200030e06f7 */
[----:B------:R-:W-:Y:S01]  /*14b0*/  @!P2 LEA R20, P6, R8, c[0x0][0x160], 0x1 ;  /* 0x000058000814aa11 */ /* 0x000fe200078c08ff */
[----:B------:R-:W-:Y:S01]  /*14c0*/  @!P0 IMAD.WIDE.U32 R4, R10, c[0x0][0x190], R4 ;  /* 0x000064000a048a25 */ /* 0x000fe200078e0004 */
[----:B-1----:R-:W-:-:S03]  /*14d0*/  LEA.HI R15, R24, R88, RZ, 0x4 ;  /* 0x00000058180f7211 */ /* 0x002fc600078f20ff */
[----:B------:R-:W-:Y:S01]  /*14e0*/  @!P0 IMAD R12, R0, c[0x0][0x190], RZ ;  /* 0x00006400000c8a24 */ /* 0x000fe200078e02ff */
[----:B------:R-:W-:Y:S01]  /*14f0*/  SHF.R.S32.HI R14, RZ, 0x4, R15 ;  /* 0x00000004ff0e7819 */ /* 0x000fe2000001140f */
[----:B------:R-:W-:Y:S02]  /*1500*/  @!P2 IMAD.IADD R0, R9, 0x1, R11 ;  /* 0x000000010900a824 */ /* 0x000fe400078e020b */
[----:B------:R-:W-:-:S03]  /*1510*/  @!P0 IMAD R9, R10, c[0x0][0x194], R12 ;  /* 0x000065000a098a24 */ /* 0x000fc600078e020c */
[----:B------:R-:W-:Y:S01]  /*1520*/  @!P2 LEA.HI.X R21, R8, c[0x0][0x164], R0, 0x1, P6 ;  /* 0x000059000815aa11 */ /* 0x000fe200030f0c00 */
[----:B------:R-:W-:Y:S01]  /*1530*/  @!P1 IMAD.IADD R0, R7, 0x1, R13 ;  /* 0x0000000107009824 */ /* 0x000fe200078e020d */
[----:B------:R-:W-:-:S03]  /*1540*/  @!P1 LEA R12, P6, R6, c[0x0][0x160], 0x1 ;  /* 0x00005800060c9a11 */ /* 0x000fc600078c08ff */
[----:B------:R1:W-:Y:S01]  /*1550*/  @!P2 LDGSTS.E.BYPASS.LTC128B.128 [R219+0x2800], [R20.64] ;  /* 0x0280000014dbafae */ /* 0x0003e2000b901d5a */
[----:B------:R-:W-:Y:S01]  /*1560*/  @!P1 LEA.HI.X R13, R6, c[0x0][0x164], R0, 0x1, P6 ;  /* 0x00005900060d9a11 */ /* 0x000fe200030f0c00 */
[----:B------:R-:W-:Y:S01]  /*1570*/  @!P0 IMAD.IADD R0, R5, 0x1, R9 ;  /* 0x0000000105008824 */ /* 0x000fe200078e0209 */
[----:B------:R-:W-:Y:S01]  /*1580*/  @!P0 LEA R10, P6, R4, c[0x0][0x160], 0x1 ;  /* 0x00005800040a8a11 */ /* 0x000fe200078c08ff */
[----:B------:R-:W-:Y:S01]  /*1590*/  IMAD.WIDE.U32 R6, R2, c[0x0][0x1a0], R30 ;  /* 0x0000680002067a25 */ /* 0x000fe200078e001e */
[----:B------:R-:W-:Y:S01]  /*15a0*/  LOP3.LUT R9, R15, 0xfffffff0, RZ, 0xc0, !PT ;  /* 0xfffffff00f097812 */ /* 0x000fe200078ec0ff */
[----:B------:R1:W-:Y:S01]  /*15b0*/  @!P2 LDGSTS.E.BYPASS.LTC128B.128 [R219+0x6800], [R20.64+0x80] ;  /* 0x0680008014dbafae */ /* 0x0003e2000b901d5a */
[----:B------:R-:W-:Y:S01]  /*15c0*/  @!P0 LEA.HI.X R11, R4, c[0x0][0x164], R0, 0x1, P6 ;  /* 0x00005900040b8a11 */ /* 0x000fe200030f0c00 */
[C---:B------:R-:W-:Y:S01]  /*15d0*/  IMAD R0, R3.reuse, c[0x0][0x198], RZ ;  /* 0x0000660003007a24 */ /* 0x040fe200078e02ff */
[C---:B------:R-:W-:Y:S01]  /*15e0*/  ISETP.GE.AND P2, PT, R2.reuse, UR6, PT ;  /* 0x0000000602007c0c */ /* 0x040fe2000bf46270 */
[C---:B------:R-:W-:Y:S01]  /*15f0*/  IMAD.WIDE.U32 R4, R2.reuse, c[0x0][0x198], R30 ;  /* 0x0000660002047a25 */ /* 0x040fe200078e001e */
[----:B------:R2:W-:Y:S03]  /*1600*/  @!P1 LDGSTS.E.BYPASS.LTC128B.128 [R219+0x3000], [R12.64] ;  /* 0x030000000cdb9fae */ /* 0x0005e6000b901d5a */
[----:B------:R-:W-:Y:S01]  /*1610*/  IMAD R0, R2, c[0x0][0x19c], R0 ;  /* 0x0000670002007a24 */ /* 0x000fe200078e0200 */
[----:B------:R-:W-:Y:S01]  /*1620*/  IADD3 R4, P6, R4, UR16, RZ ;  /* 0x0000001004047c10 */ /* 0x000fe2000ffde0ff */
[----:B------:R-:W-:Y:S01]  /*1630*/  IMAD R3, R3, c[0x0][0x1a0], RZ ;  /* 0x0000680003037a24 */ /* 0x000fe200078e02ff */
[----:B------:R2:W-:Y:S02]  /*1640*/  @!P1 LDGSTS.E.BYPASS.LTC128B.128 [R219+0x7000], [R12.64+0x80] ;  /* 0x070000800cdb9fae */ /* 0x0005e4000b901d5a */
[----:B------:R-:W-:Y:S01]  /*1650*/  IADD3.X R5, R5, UR7, R0, P6, !PT ;  /* 0x0000000705057c10 */ /* 0x000fe2000b7fe400 */
[----:B------:R-:W-:Y:S01]  /*1660*/  IMAD R0, R18, c[0x0][0x1b0], RZ ;  /* 0x00006c0012007a24 */ /* 0x000fe200078e02ff */
[C---:B------:R-:W-:Y:S01]  /*1670*/  ISETP.GE.AND P6, PT, R2.reuse, UR6, PT ;  /* 0x0000000602007c0c */ /* 0x040fe2000bfc6270 */
[----:B------:R-:W-:Y:S01]  /*1680*/  USHF.R.S32.HI UR7, URZ, 0x1f, UR10 ;  /* 0x0000001f3f077899 */ /* 0x000fe2000801140a */
[----:B------:R-:W-:Y:S01]  /*1690*/  IMAD R3, R2, c[0x0][0x1a4], R3 ;  /* 0x0000690002037a24 */ /* 0x000fe200078e0203 */
[----:B------:R4:W-:Y:S01]  /*16a0*/  @!P0 LDGSTS.E.BYPASS.LTC128B.128 [R219+0x3800], [R10.64] ;  /* 0x038000000adb8fae */ /* 0x0009e2000b901d5a */
[C---:B------:R-:W-:Y:S01]  /*16b0*/  IMAD R8, R22.reuse, c[0x0][0x1b4], R0 ;  /* 0x00006d0016087a24 */ /* 0x040fe200078e0200 */
[----:B------:R-:W-:Y:S01]  /*16c0*/  UIMAD UR11, UR7, UR22, UR11 ;  /* 0x00000016070b72a4 */ /* 0x000fe2000f8e020b */
[----:B------:R-:W-:Y:S01]  /*16d0*/  IMAD.WIDE.U32 R28, R22, c[0x0][0x1b0], R4 ;  /* 0x00006c00161c7a25 */ /* 0x000fe200078e0004 */
[----:B------:R4:W-:Y:S03]  /*16e0*/  @!P0 LDGSTS.E.BYPASS.LTC128B.128 [R219+0x7800], [R10.64+0x80] ;  /* 0x078000800adb8fae */ /* 0x0009e6000b901d5a */
[----:B------:R-:W-:Y:S01]  /*16f0*/  IMAD.IADD R91, R29, 0x1, R8 ;  /* 0x000000011d5b7824 */ /* 0x000fe200078e0208 */
[----:B------:R-:W-:Y:S01]  /*1700*/  IADD3 R8, P3, R6, UR18, RZ ;  /* 0x0000001206087c10 */ /* 0x000fe2000ff7e0ff */
[----:B------:R-:W-:Y:S01]  /*1710*/  IMAD.MOV.U32 R90, RZ, RZ, R28 ;  /* 0x000000ffff5a7224 */ /* 0x000fe200078e001c */
[----:B------:R5:W-:Y:S01]  /*1720*/  STL.64 [R1+0x10], R28 ;  /* 0x0000101c01007387 */ /* 0x000be20000100a00 */
[----:B------:R-:W-:Y:S01]  /*1730*/  IMAD.IADD R0, R88, 0x1, -R9 ;  /* 0x0000000158007824 */ /* 0x000fe200078e0a09 */
[----:B------:R-:W-:Y:S01]  /*1740*/  IADD3.X R9, R7, UR15, R3, P3, !PT ;  /* 0x0000000f07097c10 */ /* 0x000fe20009ffe403 */
[----:B------:R-:W-:Y:S01]  /*1750*/  IMAD.WIDE.U32 R4, R86, UR22, R90 ;  /* 0x0000001656047c25 */ /* 0x000fe2000f8e005a */
[----:B------:R-:W-:Y:S01]  /*1760*/  LEA.HI R7, R15, R14, RZ, 0x1 ;  /* 0x0000000e0f077211 */ /* 0x000fe200078f08ff */
[----:B------:R-:W-:Y:S01]  /*1770*/  UIMAD.WIDE.U32 UR14, UR10, UR4, URZ ;  /* 0x000000040a0e72a5 */ /* 0x000fe2000f8e003f */
[----:B---3--:R-:W-:Y:S01]  /*1780*/  SHF.R.S32.HI R17, RZ, 0x1f, R0 ;  /* 0x0000001fff117819 */ /* 0x008fe20000011400 */
[----:B------:R-:W-:Y:S01]  /*1790*/  UIMAD UR4, UR7, UR4, URZ ;  /* 0x00000004070472a4 */ /* 0x000fe2000f8e023f */
[----:B------:R-:W-:Y:S01]  /*17a0*/  IADD3 R3, R5, UR11, RZ ;  /* 0x0000000b05037c10 */ /* 0x000fe2000fffe0ff */
[----:B------:R-:W-:Y:S01]  /*17b0*/  STL.64 [R1], R90 ;  /* 0x0000005a01007387 */ /* 0x000fe20000100a00 */
[----:B------:R-:W-:Y:S01]  /*17c0*/  @!P6 LEA R6, P3, R4, c[0x0][0x168], 0x1 ;  /* 0x00005a000406ea11 */ /* 0x000fe200078608ff */
[----:B------:R-:W-:Y:S01]  /*17d0*/  UIMAD UR4, UR10, UR5, UR4 ;  /* 0x000000050a0472a4 */ /* 0x000fe2000f8e0204 */
[----:B------:R-:W-:-:S02]  /*17e0*/  LOP3.LUT R15, R7, 0xfffffffe, RZ, 0xc0, !PT ;  /* 0xfffffffe070f7812 */ /* 0x000fc400078ec0ff */
[C---:B------:R-:W-:Y:S01]  /*17f0*/  @!P6 LEA.HI.X R7, R4.reuse, c[0x0][0x16c], R3, 0x1, P3 ;  /* 0x00005b000407ea11 */ /* 0x040fe200018f0c03 */
[----:B------:R-:W-:Y:S01]  /*1800*/  UIADD3 UR4, UR15, UR4, URZ ;  /* 0x000000040f047290 */ /* 0x000fe2000fffe03f */
[----:B------:R-:W-:Y:S01]  /*1810*/  @!P5 IADD3 R5, P3, R4, UR12, RZ ;  /* 0x0000000c0405dc10 */ /* 0x000fe2000ff7e0ff */
[----:B------:R-:W-:Y:S01]  /*1820*/  IMAD.IADD R15, R14, 0x1, -R15 ;  /* 0x000000010e0f7824 */ /* 0x000fe200078e0a0f */
[----:B------:R-:W-:Y:S01]  /*1830*/  LEA.HI R17, R17, R0, RZ, 0x3 ;  /* 0x0000000011117211 */ /* 0x000fe200078f18ff */
[----:B------:R3:W-:Y:S01]  /*1840*/  @!P6 LDGSTS.E.BYPASS.LTC128B.128 [R219+0x8000], [R6.64] ;  /* 0x0800000006dbefae */ /* 0x0007e2000b901d5a */
[----:B------:R-:W-:Y:S01]  /*1850*/  @!P5 IADD3.X R3, R3, UR8, RZ, P3, !PT ;  /* 0x000000080303dc10 */ /* 0x000fe20009ffe4ff */
[----:B------:R-:W-:Y:S01]  /*1860*/  IMAD R14, R18, c[0x0][0x1b8], RZ ;  /* 0x00006e00120e7a24 */ /* 0x000fe200078e02ff */
[----:B------:R-:W-:Y:S01]  /*1870*/  @!P5 LEA R4, P3, R5, c[0x0][0x168], 0x1 ;  /* 0x00005a000504da11 */ /* 0x000fe200078608ff */
[----:B------:R3:W-:Y:S01]  /*1880*/  @!P6 LDGSTS.E.BYPASS.LTC128B.128 [R219+0x9000], [R6.64+0x80] ;  /* 0x0900008006dbefae */ /* 0x0007e2000b901d5a */
[----:B------:R-:W-:Y:S01]  /*1890*/  LOP3.LUT R16, R17, 0xfffffff8, RZ, 0xc0, !PT ;  /* 0xfffffff811107812 */ /* 0x000fe200078ec0ff */
[----:B------:R-:W-:Y:S01]  /*18a0*/  IMAD R14, R22, c[0x0][0x1bc], R14 ;  /* 0x00006f00160e7a24 */ /* 0x000fe200078e020e */
[----:B------:R-:W-:Y:S01]  /*18b0*/  @!P5 LEA.HI.X R5, R5, c[0x0][0x16c], R3, 0x1, P3 ;  /* 0x00005b000505da11 */ /* 0x000fe200018f0c03 */
[----:B------:R-:W-:-:S02]  /*18c0*/  IMAD.SHL.U32 R3, R2, 0x8, RZ ;  /* 0x0000000802037824 */ /* 0x000fc400078e00ff */
[----:B------:R-:W-:Y:S02]  /*18d0*/  IMAD.IADD R24, R0, 0x1, -R16 ;  /* 0x0000000100187824 */ /* 0x000fe400078e0a10 */
[----:B------:R1:W-:Y:S01]  /*18e0*/  @!P5 LDGSTS.E.BYPASS.LTC128B.128 [R219+0x8800], [R4.64] ;  /* 0x0880000004dbdfae */ /* 0x0003e2000b901d5a */
[----:B------:R-:W-:Y:S02]  /*18f0*/  IMAD.SHL.U32 R0, R25, 0x40, RZ ;  /* 0x0000004019007824 */ /* 0x000fe400078e00ff */
[----:B------:R-:W-:Y:S01]  /*1900*/  IMAD.SHL.U32 R2, R24, 0x40, RZ ;  /* 0x0000004018027824 */ /* 0x000fe200078e00ff */
[----:B------:R1:W-:Y:S01]  /*1910*/  @!P5 LDGSTS.E.BYPASS.LTC128B.128 [R219+0x9800], [R4.64+0x80] ;  /* 0x0980008004dbdfae */ /* 0x0003e2000b901d5a */
[----:B-----5:R-:W-:Y:S01]  /*1920*/  IMAD.WIDE.U32 R28, R22, c[0x0][0x1b8], R8 ;  /* 0x00006e00161c7a25 */ /* 0x020fe200078e0008 */
[----:B------:R-:W-:Y:S02]  /*1930*/  LOP3.LUT R0, R0, 0x1c0, RZ, 0xc0, !PT ;  /* 0x000001c000007812 */ /* 0x000fe400078ec0ff */
[----:B------:R-:W0:Y:S01]  /*1940*/  LDGDEPBAR ;  /* 0x00000000000079af */ /* 0x000e220000000000 */
[----:B------:R-:W-:Y:S01]  /*1950*/  LOP3.LUT R2, R2, 0x1c0, RZ, 0xc0, !PT ;  /* 0x000001c002027812 */ /* 0x000fe200078ec0ff */
[----:B------:R-:W-:-:S02]  /*1960*/  IMAD.U32 R8, RZ, RZ, UR14 ;  /* 0x0000000eff087e24 */ /* 0x000fc4000f8e00ff */
[----:B------:R-:W-:Y:S01]  /*1970*/  IMAD.U32 R9, RZ, RZ, UR15 ;  /* 0x0000000fff097e24 */ /* 0x000fe2000f8e00ff */
[----:B------:R-:W-:Y:S01]  /*1980*/  STL.64 [R1+0x8], R28 ;  /* 0x0000081c01007387 */ /* 0x000fe20000100a00 */
[----:B------:R-:W-:Y:S01]  /*1990*/  IMAD.IADD R252, R29, 0x1, R14 ;  /* 0x000000011dfc7824 */ /* 0x000fe200078e020e */
[----:B---3--:R-:W-:Y:S01]  /*19a0*/  LOP3.LUT R6, R0, 0x8, R3, 0xf8, !PT ;  /* 0x0000000800067812 */ /* 0x008fe200078ef803 */
[----:B------:R-:W-:Y:S01]  /*19b0*/  @!P4 IMAD.MOV.U32 R7, RZ, RZ, c[0x0][0x1a4] ;  /* 0x00006900ff07c624 */ /* 0x000fe200078e00ff */
[----:B------:R-:W-:Y:S02]  /*19c0*/  SHF.R.U32.HI R3, RZ, 0x3, R0 ;  /* 0x00000003ff037819 */ /* 0x000fe40000011600 */
[----:B------:R-:W-:Y:S02]  /*19d0*/  LEA R0, P0, R8, R28, 0x5 ;  /* 0x0000001c08007211 */ /* 0x000fe400078028ff */
[----:B------:R-:W-:Y:S01]  /*19e0*/  LOP3.LUT R9, R6, R3, RZ, 0x3c, !PT ;  /* 0x0000000306097212 */ /* 0x000fe200078e3cff */
[----:B------:R-:W-:Y:S01]  /*19f0*/  @!P4 IMAD.MOV.U32 R3, RZ, RZ, c[0x0][0x1a0] ;  /* 0x00006800ff03c624 */ /* 0x000fe200078e00ff */
[----:B------:R-:W-:Y:S01]  /*1a00*/  @!P2 LEA R6, P1, R0, c[0x0][0x170], 0x1 ;  /* 0x00005c000006aa11 */ /* 0x000fe200078208ff */
[----:B-1----:R-:W-:Y:S01]  /*1a10*/  IMAD.SHL.U32 R4, R15, 0x8, RZ ;  /* 0x000000080f047824 */ /* 0x002fe200078e00ff */
[----:B------:R-:W-:-:S04]  /*1a20*/  DEPBAR.LE SB0, 0x0 ;  /* 0x000080000000791a */ /* 0x000fc80000000000 */
[----:B------:R-:W-:Y:S01]  /*1a30*/  BAR.SYNC.DEFER_BLOCKING 0x0 ;  /* 0x0000000000007b1d */ /* 0x000fe20000010000 */
[----:B------:R-:W-:Y:S01]  /*1a40*/  LOP3.LUT R4, R2, 0x8, R4, 0xf8, !PT ;  /* 0x0000000802047812 */ /* 0x000fe200078ef804 */
[----:B------:R-:W-:Y:S01]  /*1a50*/  IMAD.U32 R5, RZ, RZ, UR4 ;  /* 0x00000004ff057e24 */ /* 0x000fe2000f8e00ff */
[----:B------:R-:W-:-:S04]  /*1a60*/  SHF.R.U32.HI R2, RZ, 0x3, R2 ;  /* 0x00000003ff027819 */ /* 0x000fc80000011602 */
[----:B------:R-:W-:Y:S01]  /*1a70*/  LOP3.LUT R85, R4, R2, RZ, 0x3c, !PT ;  /* 0x0000000204557212 */ /* 0x000fe200078e3cff */
[----:B------:R-:W-:Y:S01]  /*1a80*/  IMAD.SHL.U32 R4, R17, 0x40, RZ ;  /* 0x0000004011047824 */ /* 0x000fe200078e00ff */
[----:B------:R-:W-:Y:S02]  /*1a90*/  LEA.HI.X R2, R8, R252, R5, 0x5, P0 ;  /* 0x000000fc08027211 */ /* 0x000fe400000f2c05 */
[C---:B------:R-:W-:Y:S02]  /*1aa0*/  @!P4 LEA R5, P0, R3.reuse, R0, 0x4 ;  /* 0x000000000305c211 */ /* 0x040fe400078020ff */
[----:B------:R-:W-:Y:S02]  /*1ab0*/  LOP3.LUT R84, R4, 0xfffffe00, RZ, 0xc0, !PT ;  /* 0xfffffe0004547812 */ /* 0x000fe400078ec0ff */
[----:B------:R-:W-:Y:S02]  /*1ac0*/  @!P4 LEA.HI.X R3, R3, R2, R7, 0x4, P0 ;  /* 0x000000020303c211 */ /* 0x000fe400000f2407 */
[----:B------:R-:W-:Y:S01]  /*1ad0*/  @!P2 LEA.HI.X R7, R0, c[0x0][0x174], R2, 0x1, P1 ;  /* 0x00005d000007aa11 */ /* 0x000fe200008f0c02 */
[----:B------:R-:W-:Y:S01]  /*1ae0*/  IMAD R2, R87, 0x400, R84 ;  /* 0x0000040057027824 */ /* 0x000fe200078e0254 */
[----:B------:R-:W-:Y:S01]  /*1af0*/  @!P4 LEA R4, P0, R5, c[0x0][0x170], 0x1 ;  /* 0x00005c000504ca11 */ /* 0x000fe200078008ff */
[----:B------:R-:W-:-:S02]  /*1b00*/  IMAD R0, R15, 0x200, R9 ;  /* 0x000002000f007824 */ /* 0x000fc400078e0209 */
[----:B------:R-:W-:Y:S01]  /*1b10*/  IMAD.IADD R2, R85, 0x1, R2 ;  /* 0x0000000155027824 */ /* 0x000fe200078e0202 */
[----:B------:R-:W-:Y:S01]  /*1b20*/  @!P4 LEA.HI.X R5, R5, c[0x0][0x174], R3, 0x1, P0 ;  /* 0x00005d000505ca11 */ /* 0x000fe200000f0c03 */
[----:B------:R-:W-:Y:S01]  /*1b30*/  @P2 STS.128 [R219+0xa000], RZ ;  /* 0x00a000ffdb002388 */ /* 0x000fe20000000c00 */
[----:B------:R-:W-:Y:S02]  /*1b40*/  IMAD.SHL.U32 R204, R0, 0x2, RZ ;  /* 0x0000000200cc7824 */ /* 0x000fe400078e00ff */
[----:B------:R-:W-:Y:S01]  /*1b50*/  IMAD.SHL.U32 R206, R2, 0x2, RZ ;  /* 0x0000000202ce7824 */ /* 0x000fe200078e00ff */
[----:B------:R-:W-:Y:S01]  /*1b60*/  @P2 STS.128 [R219+0xb000], RZ ;  /* 0x00b000ffdb002388 */ /* 0x000fe20000000c00 */
[----:B------:R-:W-:Y:S01]  /*1b70*/  IMAD.MOV.U32 R3, RZ, RZ, 0x10 ;  /* 0x00000010ff037424 */ /* 0x000fe200078e00ff */
[C---:B------:R-:W-:Y:S01]  /*1b80*/  IADD3 R0, R204.reuse, 0x8000, RZ ;  /* 0x00008000cc007810 */ /* 0x040fe20007ffe0ff */
[----:B------:R-:W-:Y:S01]  /*1b90*/  IMAD.MOV.U32 R2, RZ, RZ, -0x20 ;  /* 0xffffffe0ff027424 */ /* 0x000fe200078e00ff */
[----:B------:R-:W-:Y:S01]  /*1ba0*/  @!PT LDS RZ, [RZ] ;  /* 0x00000000fffff984 */ /* 0x000fe20000000800 */
[----:B------:R-:W-:Y:S01]  /*1bb0*/  @!PT LDS RZ, [RZ] ;  /* 0x00000000fffff984 */ /* 0x000fe20000000800 */
[----:B------:R-:W-:Y:S01]  /*1bc0*/  @!PT LDS RZ, [RZ] ;  /* 0x00000000fffff984 */ /* 0x000fe20000000800 */
[----:B------:R1:W-:Y:S01]  /*1bd0*/  @!P2 LDGSTS.E.BYPASS.LTC128B.128 [R219+0xa000], [R6.64] ;  /* 0x0a00000006dbafae */ /* 0x0003e2000b901d5a */
[----:B------:R-:W-:-:S03]  /*1be0*/  IADD3 R215, R204, 0x8020, RZ ;  /* 0x00008020ccd77810 */ /* 0x000fc60007ffe0ff */
[----:B------:R1:W-:Y:S01]  /*1bf0*/  @!P2 LDGSTS.E.BYPASS.LTC128B.128 [R219+0xb000], [R6.64+0x80] ;  /* 0x0b00008006dbafae */ /* 0x0003e2000b901d5a */
[----:B------:R-:W-:-:S03]  /*1c00*/  R2P PR, R24, 0x6 ;  /* 0x0000000618007804 */ /* 0x000fc60000000000 */
[----:B------:R-:W-:Y:S02]  /*1c10*/  @P4 STS.128 [R219+0xa800], RZ ;  /* 0x00a800ffdb004388 */ /* 0x000fe40000000c00 */
[----:B------:R-:W-:Y:S02]  /*1c20*/  SEL R3, R3, 0xfffffff0, !P1 ;  /* 0xfffffff003037807 */ /* 0x000fe40004800000 */
[----:B------:R-:W-:Y:S01]  /*1c30*/  @P4 STS.128 [R219+0xb800], RZ ;  /* 0x00b800ffdb004388 */ /* 0x000fe20000000c00 */
[----:B------:R-:W-:Y:S02]  /*1c40*/  SEL R2, R2, 0x20, P2 ;  /* 0x0000002002027807 */ /* 0x000fe40001000000 */
[----:B------:R-:W-:Y:S01]  /*1c50*/  R2P PR, R25, 0x6 ;  /* 0x0000000619007804 */ /* 0x000fe20000000000 */
[----:B------:R-:W-:Y:S01]  /*1c60*/  @!PT LDS RZ, [RZ] ;  /* 0x00000000fffff984 */ /* 0x000fe20000000800 */
[----:B------:R-:W-:Y:S01]  /*1c70*/  @!PT LDS RZ, [RZ] ;  /* 0x00000000fffff984 */ /* 0x000fe20000000800 */
[----:B------:R-:W-:Y:S01]  /*1c80*/  @!PT LDS RZ, [RZ] ;  /* 0x00000000fffff984 */ /* 0x000fe20000000800 */
[----:B------:R1:W-:Y:S01]  /*1c90*/  @!P4 LDGSTS.E.BYPASS.LTC128B.128 [R219+0xa800], [R4.64] ;  /* 0x0a80000004dbcfae */ /* 0x0003e2000b901d5a */
[--C-:B------:R-:W-:Y:S02]  /*1ca0*/  IMAD R208, R3, 0x2, R206.reuse ;  /* 0x0000000203d07824 */ /* 0x100fe400078e02ce */
[C---:B------:R-:W-:Y:S01]  /*1cb0*/  IMAD R214, R2.reuse, 0x2, R206 ;  /* 0x0000000202d67824 */ /* 0x040fe200078e02ce */
[----:B------:R1:W-:Y:S01]  /*1cc0*/  @!P4 LDGSTS.E.BYPASS.LTC128B.128 [R219+0xb800], [R4.64+0x80] ;  /* 0x0b80008004dbcfae */ /* 0x0003e2000b901d5a */
[----:B------:R-:W-:-:S03]  /*1cd0*/  IMAD R213, R2, 0x2, R208 ;  /* 0x0000000202d57824 */ /* 0x000fc600078e02d0 */
[----:B------:R-:W-:Y:S04]  /*1ce0*/  LDSM.16.M88.4 R16, [R204+0x8000] ;  /* 0x00800000cc10783b */ /* 0x000fe80000000200 */
[----:B------:R-:W-:Y:S01]  /*1cf0*/  LDSM.16.M88.4 R20, [R204+0x8800] ;  /* 0x00880000cc14783b */ /* 0x000fe20000000200 */
[----:B------:R-:W-:Y:S01]  /*1d00*/  @P1 IADD3 R215, R0, -0x20, RZ ;  /* 0xffffffe000d71810 */ /* 0x000fe20007ffe0ff */
[----:B------:R-:W-:Y:S02]  /*1d10*/  IMAD.MOV.U32 R0, RZ, RZ, 0x40 ;  /* 0x00000040ff007424 */ /* 0x000fe400078e00ff */
[----:B--2---:R-:W2:Y:S01]  /*1d20*/  LDSM.16.M88.4 R12, [R206] ;  /* 0x00000000ce0c783b */ /* 0x004ea20000000200 */
[C---:B------:R-:W-:Y:S02]  /*1d30*/  IADD3 R218, R215.reuse, 0x800, RZ ;  /* 0x00000800d7da7810 */ /* 0x040fe40007ffe0ff */
[----:B------:R-:W-:Y:S01]  /*1d40*/  SEL R0, R0, 0xffffffc0, !P2 ;  /* 0xffffffc000007807 */ /* 0x000fe20005000000 */
[----:B------:R-:W-:Y:S01]  /*1d50*/  LDSM.16.M88.4 R28, [R215] ;  /* 0x00000000d71c783b */ /* 0x000fe20000000200 */
[----:B------:R-:W-:-:S02]  /*1d60*/  IADD3 R217, R215, 0x1000, RZ ;  /* 0x00001000d7d97810 */ /* 0x000fc40007ffe0ff */
[----:B------:R-:W-:Y:S01]  /*1d70*/  IADD3 R216, R215, 0x1800, RZ ;  /* 0x00001800d7d87810 */ /* 0x000fe20007ffe0ff */
[----:B----4-:R-:W-:Y:S01]  /*1d80*/  LDSM.16.M88.4 R8, [R208+0x2000] ;  /* 0x00200000d008783b */ /* 0x010fe20000000200 */
[----:B------:R-:W-:Y:S02]  /*1d90*/  IMAD.IADD R212, R204, 0x1, R0 ;  /* 0x00000001ccd47824 */ /* 0x000fe400078e0200 */
[----:B------:R-:W-:Y:S01]  /*1da0*/  IMAD.IADD R211, R0, 0x1, R215 ;  /* 0x0000000100d37824 */ /* 0x000fe200078e02d7 */
[----:B------:R-:W-:Y:S01]  /*1db0*/  LDSM.16.M88.4 R24, [R215+0x800] ;  /* 0x00080000d718783b */ /* 0x000fe20000000200 */
[----:B------:R-:W-:-:S03]  /*1dc0*/  IMAD.U32 R0, RZ, RZ, UR10 ;  /* 0x0000000aff007e24 */ /* 0x000fc6000f8e00ff */
[----:B-1----:R-:W1:Y:S04]  /*1dd0*/  LDSM.16.M88.4 R4, [R206+0x2000] ;  /* 0x00200000ce04783b */ /* 0x002e680000000200 */
[----:B------:R-:W-:Y:S04]  /*1de0*/  LDSM.16.M88.4 R36, [R212+0x8000] ;  /* 0x00800000d424783b */ /* 0x000fe80000000200 */
[----:B------:R-:W-:Y:S04]  /*1df0*/  LDSM.16.M88.4 R32, [R212+0x8800] ;  /* 0x00880000d420783b */ /* 0x000fe80000000200 */
[----:B------:R-:W0:Y:S01]  /*1e00*/  LDGDEPBAR ;  /* 0x00000000000079af */ /* 0x000e220000000000 */
[C---:B--2---:R-:W-:Y:S08]  /*1e10*/  HMMA.16816.F32 R64, R12.reuse, R16, RZ ;  /* 0x000000100c40723c */ /* 0x044ff000000018ff */
[----:B------:R-:W-:Y:S08]  /*1e20*/  HMMA.16816.F32 R68, R12, R18, RZ ;  /* 0x000000120c44723c */ /* 0x000ff000000018ff */
[C---:B-1----:R-:W-:Y:S08]  /*1e30*/  HMMA.16816.F32 R40, R4.reuse, R16, RZ ;  /* 0x000000100428723c */ /* 0x042ff000000018ff */
[C---:B------:R-:W-:Y:S01]  /*1e40*/  HMMA.16816.F32 R56, R4.reuse, R18, RZ ;  /* 0x000000120438723c */ /* 0x040fe200000018ff */
[----:B------:R-:W-:Y:S07]  /*1e50*/  LDSM.16.M88.4 R16, [R214+0x2000] ;  /* 0x00200000d610783b */ /* 0x000fee0000000200 */
[C---:B------:R-:W-:Y:S08]  /*1e60*/  HMMA.16816.F32 R48, R4.reuse, R20, RZ ;  /* 0x000000140430723c */ /* 0x040ff000000018ff */
[----:B------:R-:W-:Y:S01]  /*1e70*/  HMMA.16816.F32 R44, R4, R22, RZ ;  /* 0x00000016042c723c */ /* 0x000fe200000018ff */
[----:B------:R-:W1:Y:S07]  /*1e80*/  LDSM.16.M88.4 R4, [R208] ;  /* 0x00000000d004783b */ /* 0x000e6e0000000200 */
[C---:B------:R-:W-:Y:S08]  /*1e90*/  HMMA.16816.F32 R52, R12.reuse, R20, RZ ;  /* 0x000000140c34723c */ /* 0x040ff000000018ff */
[----:B------:R-:W-:Y:S01]  /*1ea0*/  HMMA.16816.F32 R60, R12, R22, RZ ;  /* 0x000000160c3c723c */ /* 0x000fe200000018ff */
[----:B------:R-:W2:Y:S07]  /*1eb0*/  LDSM.16.M88.4 R20, [R214] ;  /* 0x00000000d614783b */ /* 0x000eae0000000200 */
[C---:B------:R-:W-:Y:S08]  /*1ec0*/  HMMA.16816.F32 R76, R8.reuse, R30, R56 ;  /* 0x0000001e084c723c */ /* 0x040ff00000001838 */
[C---:B------:R-:W-:Y:S08]  /*1ed0*/  HMMA.16816.F32 R12, R8.reuse, R28, R40 ;  /* 0x0000001c080c723c */ /* 0x040ff00000001828 */
[C---:B------:R-:W-:Y:S08]  /*1ee0*/  HMMA.16816.F32 R72, R8.reuse, R24, R48 ;  /* 0x000000180848723c */ /* 0x040ff00000001830 */
[----:B------:R-:W-:Y:S01]  /*1ef0*/  HMMA.16816.F32 R44, R8, R26, R44 ;  /* 0x0000001a082c723c */ /* 0x000fe2000000182c */
[----:B------:R-:W-:Y:S07]  /*1f00*/  LDSM.16.M88.4 R8, [R213] ;  /* 0x00000000d508783b */ /* 0x000fee0000000200 */
[C---:B-1----:R-:W-:Y:S08]  /*1f10*/  HMMA.16816.F32 R56, R4.reuse, R28, R64 ;  /* 0x0000001c0438723c */ /* 0x042ff00000001840 */
[C---:B------:R-:W-:Y:S01]  /*1f20*/  HMMA.16816.F32 R40, R4.reuse, R30, R68 ;  /* 0x0000001e0428723c */ /* 0x040fe20000001844 */
[----:B------:R-:W1:Y:S07]  /*1f30*/  LDSM.16.M88.4 R28, [R211] ;  /* 0x00000000d31c783b */ /* 0x000e6e0000000200 */
[C---:B------:R-:W-:Y:S08]  /*1f40*/  HMMA.16816.F32 R48, R4.reuse, R24, R52 ;  /* 0x000000180430723c */ /* 0x040ff00000001834 */
[----:B------:R-:W-:Y:S01]  /*1f50*/  HMMA.16816.F32 R64, R4, R26, R60 ;  /* 0x0000001a0440723c */ /* 0x000fe2000000183c */
[----:B------:R-:W3:Y:S04]  /*1f60*/  LDSM.16.M88.4 R4, [R213+0x2000] ;  /* 0x00200000d504783b */ /* 0x000ee80000000200 */
[----:B------:R-:W-:Y:S03]  /*1f70*/  LDSM.16.M88.4 R24, [R206+0x4000] ;  /* 0x00400000ce18783b */ /* 0x000fe60000000200 */
[C---:B------:R-:W-:Y:S08]  /*1f80*/  HMMA.16816.F32 R68, R16.reuse, R38, R76 ;  /* 0x000000261044723c */ /* 0x040ff0000000184c */
[C---:B------:R-:W-:Y:S01]  /*1f90*/  HMMA.16816.F32 R60, R16.reuse, R36, R12 ;  /* 0x00000024103c723c */ /* 0x040fe2000000180c */
[----:B------:R-:W-:Y:S07]  /*1fa0*/  LDSM.16.M88.4 R12, [R206+0x6000] ;  /* 0x00600000ce0c783b */ /* 0x000fee0000000200 */
[C---:B------:R-:W-:Y:S08]  /*1fb0*/  HMMA.16816.F32 R72, R16.reuse, R32, R72 ;  /* 0x000000201048723c */ /* 0x040ff00000001848 */
[----:B------:R-:W-:Y:S01]  /*1fc0*/  HMMA.16816.F32 R76, R16, R34, R44 ;  /* 0x00000022104c723c */ /* 0x000fe2000000182c */
[----:B------:R-:W4:Y:S04]  /*1fd0*/  LDSM.16.M88.4 R16, [R211+0x800] ;  /* 0x00080000d310783b */ /* 0x000f280000000200 */
[----:B------:R-:W-:Y:S03]  /*1fe0*/  LDSM.16.M88.4 R44, [R204+0x9800] ;  /* 0x00980000cc2c783b */ /* 0x000fe60000000200 */
[C---:B--2---:R-:W-:Y:S08]  /*1ff0*/  HMMA.16816.F32 R56, R20.reuse, R36, R56 ;  /* 0x000000241438723c */ /* 0x044ff00000001838 */
[C---:B------:R-:W-:Y:S01]  /*2000*/  HMMA.16816.F32 R52, R20.reuse, R38, R40 ;  /* 0x000000261434723c */ /* 0x040fe20000001828 */
[----:B------:R-:W2:Y:S07]  /*2010*/  LDSM.16.M88.4 R40, [R204+0x9000] ;  /* 0x00900000cc28783b */ /* 0x000eae0000000200 */
[C---:B------:R-:W-:Y:S08]  /*2020*/  HMMA.16816.F32 R36, R20.reuse, R32, R48 ;  /* 0x000000201424723c */ /* 0x040ff00000001830 */
[----:B------:R-:W-:Y:S08]  /*2030*/  HMMA.16816.F32 R20, R20, R34, R64 ;  /* 0x000000221414723c */ /* 0x000ff00000001840 */
[----:B-1----:R-:W-:Y:S08]  /*2040*/  HMMA.16816.F32 R32, R8, R28, R56 ;  /* 0x0000001c0820723c */ /* 0x002ff00000001838 */
[C---:B---3--:R-:W-:Y:S08]  /*2050*/  HMMA.16816.F32 R68, R4.reuse, R30, R68 ;  /* 0x0000001e0444723c */ /* 0x048ff00000001844 */
[C---:B------:R-:W-:Y:S08]  /*2060*/  HMMA.16816.F32 R48, R4.reuse, R28, R60 ;  /* 0x0000001c0430723c */ /* 0x040ff0000000183c */
[----:B----4-:R-:W-:Y:S08]  /*2070*/  HMMA.16816.F32 R64, R4, R18, R76 ;  /* 0x000000120440723c */ /* 0x010ff0000000184c */
[C---:B------:R-:W-:Y:S08]  /*2080*/  HMMA.16816.F32 R80, R8.reuse, R30, R52 ;  /* 0x0000001e0850723c */ /* 0x040ff00000001834 */
[C---:B------:R-:W-:Y:S01]  /*2090*/  HMMA.16816.F32 R76, R8.reuse, R16, R36 ;  /* 0x00000010084c723c */ /* 0x040fe20000001824 */
[----:B------:R-:W-:Y:S07]  /*20a0*/  LDSM.16.M88.4 R36, [R215+0x1800] ;  /* 0x00180000d724783b */ /* 0x000fee0000000200 */
[----:B------:R-:W-:Y:S01]  /*20b0*/  HMMA.16816.F32 R60, R8, R18, R20 ;  /* 0x00000012083c723c */ /* 0x000fe20000001814 */
[----:B------:R-:W-:Y:S04]  /*20c0*/  LDSM.16.M88.4 R8, [R215+0x1000] ;  /* 0x00100000d708783b */ /* 0x000fe80000000200 */
[----:B------:R-:W1:Y:S03]  /*20d0*/  LDSM.16.M88.4 R20, [R208+0x4000] ;  /* 0x00400000d014783b */ /* 0x000e660000000200 */
[----:B------:R-:W-:Y:S01]  /*20e0*/  HMMA.16816.F32 R72, R4, R16, R72 ;  /* 0x000000100448723c */ /* 0x000fe20000001848 */
[----:B------:R-:W3:Y:S04]  /*20f0*/  LDSM.16.M88.4 R4, [R208+0x6000] ;  /* 0x00600000d004783b */ /* 0x000ee80000000200 */
[----:B------:R-:W-:Y:S03]  /*2100*/  LDSM.16.M88.4 R16, [R214+0x4000] ;  /* 0x00400000d610783b */ /* 0x000fe60000000200 */
[----:B--2---:R-:W-:Y:S01]  /*2110*/  HMMA.16816.F32 R52, R24, R40, R32 ;  /* 0x000000281834723c */ /* 0x004fe20000001820 */
[----:B------:R-:W-:Y:S07]  /*2120*/  LDSM.16.M88.4 R32, [R212+0x9000] ;  /* 0x00900000d420783b */ /* 0x000fee0000000200 */
[C---:B------:R-:W-:Y:S08]  /*2130*/  HMMA.16816.F32 R28, R12.reuse, R42, R68 ;  /* 0x0000002a0c1c723c */ /* 0x040ff00000001844 */
[C---:B------:R-:W-:Y:S08]  /*2140*/  HMMA.16816.F32 R56, R12.reuse, R40, R48 ;  /* 0x000000280c38723c */ /* 0x040ff00000001830 */
[C---:B------:R-:W-:Y:S08]  /*2150*/  HMMA.16816.F32 R68, R12.reuse, R44, R72 ;  /* 0x0000002c0c44723c */ /* 0x040ff00000001848 */
[----:B------:R-:W-:Y:S01]  /*2160*/  HMMA.16816.F32 R48, R12, R46, R64 ;  /* 0x0000002e0c30723c */ /* 0x000fe20000001840 */
[----:B------:R-:W2:Y:S07]  /*2170*/  LDSM.16.M88.4 R12, [R214+0x6000] ;  /* 0x00600000d60c783b */ /* 0x000eae0000000200 */
[C---:B------:R-:W-:Y:S08]  /*2180*/  HMMA.16816.F32 R40, R24.reuse, R42, R80 ;  /* 0x0000002a1828723c */ /* 0x040ff00000001850 */
[C---:B------:R-:W-:Y:S08]  /*2190*/  HMMA.16816.F32 R76, R24.reuse, R44, R76 ;  /* 0x0000002c184c723c */ /* 0x040ff0000000184c */
[----:B------:R-:W-:Y:S01]  /*21a0*/  HMMA.16816.F32 R44, R24, R46, R60 ;  /* 0x0000002e182c723c */ /* 0x000fe2000000183c */
[----:B------:R-:W-:Y:S07]  /*21b0*/  LDSM.16.M88.4 R24, [R211+0x1000] ;  /* 0x00100000d318783b */ /* 0x000fee0000000200 */
[----:B-1----:R-:W-:Y:S08]  /*21c0*/  HMMA.16816.F32 R60, R20, R8, R52 ;  /* 0x00000008143c723c */ /* 0x002ff00000001834 */
[C---:B---3--:R-:W-:Y:S01]  /*21d0*/  HMMA.16816.F32 R52, R4.reuse, R10, R28 ;  /* 0x0000000a0434723c */ /* 0x048fe2000000181c */
[----:B------:R-:W1:Y:S07]  /*21e0*/  LDSM.16.M88.4 R28, [R212+0x9800] ;  /* 0x00980000d41c783b */ /* 0x000e6e0000000200 */
[C---:B------:R-:W-:Y:S08]  /*21f0*/  HMMA.16816.F32 R72, R4.reuse, R36, R68 ;  /* 0x000000240448723c */ /* 0x040ff00000001844 */
[C---:B------:R-:W-:Y:S08]  /*2200*/  HMMA.16816.F32 R64, R4.reuse, R8, R56 ;  /* 0x000000080440723c */ /* 0x040ff00000001838 */
[----:B------:R-:W-:Y:S01]  /*2210*/  HMMA.16816.F32 R68, R4, R38, R48 ;  /* 0x000000260444723c */ /* 0x000fe20000001830 */
[----:B------:R-:W3:Y:S07]  /*2220*/  LDSM.16.M88.4 R4, [R213+0x6000] ;  /* 0x00600000d504783b */ /* 0x000eee0000000200 */
[C---:B------:R-:W-:Y:S01]  /*2230*/  HMMA.16816.F32 R48, R20.reuse, R10, R40 ;  /* 0x0000000a1430723c */ /* 0x040fe20000001828 */
[----:B------:R-:W4:Y:S07]  /*2240*/  LDSM.16.M88.4 R8, [R213+0x4000] ;  /* 0x00400000d508783b */ /* 0x000f2e0000000200 */
[C---:B------:R-:W-:Y:S08]  /*2250*/  HMMA.16816.F32 R56, R20.reuse, R36, R76 ;  /* 0x000000241438723c */ /* 0x040ff0000000184c */
[----:B------:R-:W-:Y:S01]  /*2260*/  HMMA.16816.F32 R44, R20, R38, R44 ;  /* 0x00000026142c723c */ /* 0x000fe2000000182c */
[----:B------:R-:W5:Y:S01]  /*2270*/  LDSM.16.M88.4 R20, [R211+0x1800] ;  /* 0x00180000d314783b */ /* 0x000f620000000200 */
[----:B------:R-:W-:-:S06]  /*2280*/  DEPBAR.LE SB0, 0x0 ;  /* 0x000080000000791a */ /* 0x000fcc0000000000 */
[-C--:B--2---:R-:W-:Y:S08]  /*2290*/  HMMA.16816.F32 R40, R12, R32.reuse, R64 ;  /* 0x000000200c28723c */ /* 0x084ff00000001840 */
[----:B------:R-:W-:Y:S08]  /*22a0*/  HMMA.16816.F32 R36, R16, R32, R60 ;  /* 0x000000201024723c */ /* 0x000ff0000000183c */
[-C--:B------:R-:W-:Y:S08]  /*22b0*/  HMMA.16816.F32 R52, R12, R34.reuse, R52 ;  /* 0x000000220c34723c */ /* 0x080ff00000001834 */
[----:B------:R-:W-:Y:S08]  /*22c0*/  HMMA.16816.F32 R32, R16, R34, R48 ;  /* 0x000000221020723c */ /* 0x000ff00000001830 */
[C---:B-1----:R-:W-:Y:S08]  /*22d0*/  HMMA.16816.F32 R48, R12.reuse, R28, R72 ;  /* 0x0000001c0c30723c */ /* 0x042ff00000001848 */
[----:B------:R-:W-:Y:S08]  /*22e0*/  HMMA.16816.F32 R60, R12, R30, R68 ;  /* 0x0000001e0c3c723c */ /* 0x000ff00000001844 */
[C---:B------:R-:W-:Y:S08]  /*22f0*/  HMMA.16816.F32 R12, R16.reuse, R28, R56 ;  /* 0x0000001c100c723c */ /* 0x040ff00000001838 */
[----:B------:R-:W-:Y:S07]  /*2300*/  HMMA.16816.F32 R44, R16, R30, R44 ;  /* 0x0000001e102c723c */ /* 0x000fee000000182c */
[----:B------:R-:W-:Y:S01]  /*2310*/  IMAD.SHL.U32 R16, R88, 0x2, RZ ;  /* 0x0000000258107824 */ /* 0x000fe200078e00ff */
[----:B---3--:R-:W-:Y:S04]  /*2320*/  HMMA.16816.F32 R40, R4, R24, R40 ;  /* 0x000000180428723c */ /* 0x008fe80000001828 */
[----:B------:R-:W-:-:S04]  /*2330*/  LOP3.LUT R16, R16, 0x6, RZ, 0xc0, !PT ;  /* 0x0000000610107812 */ /* 0x000fc800078ec0ff */
[----:B----4-:R-:W-:Y:S01]  /*2340*/  HMMA.16816.F32 R36, R8, R24, R36 ;  /* 0x000000180824723c */ /* 0x010fe20000001824 */
[----:B------:R-:W-:Y:S01]  /*2350*/  IMAD R0, R0, 0x20, R16 ;  /* 0x0000002000007824 */ /* 0x000fe200078e0210 */
[----:B------:R-:W-:Y:S04]  /*2360*/  BAR.SYNC.DEFER_BLOCKING 0x0 ;  /* 0x0000000000007b1d */ /* 0x000fe80000010000 */
[----:B------:R-:W-:Y:S02]  /*2370*/  ISETP.GE.AND P0, PT, R0, UR9, PT ;  /* 0x0000000900007c0c */ /* 0x000fe4000bf06270 */
[-C--:B------:R-:W-:Y:S08]  /*2380*/  HMMA.16816.F32 R28, R4, R26.reuse, R52 ;  /* 0x0000001a041c723c */ /* 0x080ff00000001834 */
[----:B------:R-:W-:Y:S01]  /*2390*/  HMMA.16816.F32 R32, R8, R26, R32 ;  /* 0x0000001a0820723c */ /* 0x000fe20000001820 */
[----:B------:R-:W-:-:S02]  /*23a0*/  FSEL R93, R42, -INF , !P0 ;  /* 0xff8000002a5d7808 */ /* 0x000fc40004000000 */
[----:B------:R-:W-:-:S05]  /*23b0*/  FSEL R40, R40, -INF , !P0 ;  /* 0xff80000028287808 */ /* 0x000fca0004000000 */
[-C--:B-----5:R-:W-:Y:S07]  /*23c0*/  HMMA.16816.F32 R24, R8, R20.reuse, R12 ;  /* 0x000000140818723c */ /* 0x0a0fee000000180c */
[C---:B------:R-:W-:Y:S01]  /*23d0*/  IADD3 R13, R0.reuse, 0x1, RZ ;  /* 0x00000001000d7810 */ /* 0x040fe20007ffe0ff */
[----:B------:R-:W-:Y:S01]  /*23e0*/  HMMA.16816.F32 R16, R4, R20, R48 ;  /* 0x000000140410723c */ /* 0x000fe20000001830 */
[----:B------:R-:W-:Y:S02]  /*23f0*/  IADD3 R12, R0, 0x8, RZ ;  /* 0x00000008000c7810 */ /* 0x000fe40007ffe0ff */
[----:B------:R-:W-:-:S02]  /*2400*/  ISETP.GE.AND P6, PT, R13, UR9, PT ;  /* 0x000000090d007c0c */ /* 0x000fc4000bfc6270 */
[----:B------:R-:W-:Y:S02]  /*2410*/  IADD3 R13, R0, 0x11, RZ ;  /* 0x00000011000d7810 */ /* 0x000fe40007ffe0ff */
[----:B------:R-:W-:Y:S01]  /*2420*/  ISETP.GE.AND P5, PT, R12, UR9, PT ;  /* 0x000000090c007c0c */ /* 0x000fe2000bfa6270 */
[-C--:B------:R-:W-:Y:S01]  /*2430*/  HMMA.16816.F32 R4, R4, R22.reuse, R60 ;  /* 0x000000160404723c */ /* 0x080fe2000000183c */
[----:B------:R-:W-:Y:S02]  /*2440*/  ISETP.GE.AND P2, PT, R13, UR9, PT ;  /* 0x000000090d007c0c */ /* 0x000fe4000bf46270 */
[----:B------:R-:W-:Y:S02]  /*2450*/  FSEL R42, R28, -INF , !P5 ;  /* 0xff8000001c2a7808 */ /* 0x000fe40006800000 */
[C---:B------:R-:W-:Y:S02]  /*2460*/  IADD3 R15, R0.reuse, 0x9, RZ ;  /* 0x00000009000f7810 */ /* 0x040fe40007ffe0ff */
[----:B------:R-:W-:Y:S01]  /*2470*/  IADD3 R14, R0, 0x10, RZ ;  /* 0x00000010000e7810 */ /* 0x000fe20007ffe0ff */
[----:B------:R-:W-:Y:S01]  /*2480*/  HMMA.16816.F32 R8, R8, R22, R44 ;  /* 0x000000160808723c */ /* 0x000fe2000000182c */
[----:B------:R-:W-:-:S02]  /*2490*/  FSEL R28, R27, -INF , !P2 ;  /* 0xff8000001b1c7808 */ /* 0x000fc40005000000 */
[----:B------:R-:W-:Y:S02]  /*24a0*/  FSEL R25, R25, -INF , !P2 ;  /* 0xff80000019197808 */ /* 0x000fe40005000000 */
[C---:B------:R-:W-:Y:S02]  /*24b0*/  IADD3 R12, R0.reuse, 0x18, RZ ;  /* 0x00000018000c7810 */ /* 0x040fe40007ffe0ff */
[----:B------:R-:W-:Y:S02]  /*24c0*/  IADD3 R0, R0, 0x19, RZ ;  /* 0x0000001900007810 */ /* 0x000fe40007ffe0ff */
[----:B------:R-:W-:Y:S02]  /*24d0*/  FSEL R222, R19, -INF , !P2 ;  /* 0xff80000013de7808 */ /* 0x000fe40005000000 */
[----:B------:R-:W-:Y:S02]  /*24e0*/  FSEL R138, R17, -INF , !P2 ;  /* 0xff800000118a7808 */ /* 0x000fe40005000000 */
[----:B------:R-:W-:-:S02]  /*24f0*/  PLOP3.LUT P2, PT, PT, PT, UP0, 0x80, 0x0 ;  /* 0x000000000000781c */ /* 0x000fc40003f4f008 */
[----:B------:R-:W-:Y:S02]  /*2500*/  ISETP.GE.AND P4, PT, R15, UR9, PT ;  /* 0x000000090f007c0c */ /* 0x000fe4000bf86270 */
[----:B------:R-:W-:Y:S02]  /*2510*/  ISETP.GE.AND P3, PT, R14, UR9, PT ;  /* 0x000000090e007c0c */ /* 0x000fe4000bf66270 */
[----:B------:R-:W-:Y:S02]  /*2520*/  FSEL R20, R38, -INF , !P0 ;  /* 0xff80000026147808 */ /* 0x000fe40004000000 */
[----:B------:R-:W-:Y:S02]  /*2530*/  FSEL R14, R36, -INF , !P0 ;  /* 0xff800000240e7808 */ /* 0x000fe40004000000 */
[----:B------:R-:W-:Y:S02]  /*2540*/  ISETP.GE.AND P1, PT, R12, UR9, PT ;  /* 0x000000090c007c0c */ /* 0x000fe4000bf26270 */
[----:B------:R-:W-:Y:S01]  /*2550*/  ISETP.GE.AND P0, PT, R0, UR9, PT ;  /* 0x0000000900007c0c */ /* 0x000fe2000bf06270 */
        /* <DEDUP_REMOVED lines=23> */
[----:B------:R-:W-:Y:S01]  /*26d0*/  FSEL R23, R9, -INF , !P0 ;  /* 0xff80000009177808 */ /* 0x000fe20004000000 */
[----:B------:R-:W-:Y:S05]  /*26e0*/  @!P2 BRA `(.L_x_1244) ;  /* 0x000001500000a947 */ /* 0x000fea0003800000 */
[----:B------:R-:W-:Y:S01]  /*26f0*/  ULEA.HI.SX32 UR6, UR24, 0xfffffffe, 0x1b ;  /* 0xfffffffe18067891 */ /* 0x000fe2000f8fda3f */
        /* <DEDUP_REMOVED lines=20> */
.L_x_1244:
[----:B------:R-:W-:Y:S01]  /*2840*/  FMNMX.FTZ R136, R14, R13, !PT ;  /* 0x0000000d0e887209 */ /* 0x000fe20007810000 */
[----:B------:R-:W-:Y:S01]  /*2850*/  IMAD R250, R250, 0x8, R87 ;  /* 0x00000008fafa7824 */ /* 0x000fe200078e0257 */
[----:B-1----:R-:W-:Y:S01]  /*2860*/  FMNMX.FTZ R4, R20, R39, !PT ;  /* 0x0000002714047209 */ /* 0x002fe20007810000 */
[----:B------:R-:W-:Y:S01]  /*2870*/  UIADD3 UR16, UR33, -0x4498517b, URZ ;  /* 0xbb67ae8521107890 */ /* 0x000fe2000fffe03f */
[----:B------:R-:W-:Y:S01]  /*2880*/  FMNMX.FTZ R136, R32, R136, !PT ;  /* 0x0000008820887209 */ /* 0x000fe20007810000 */
[----:B------:R-:W-:Y:S01]  /*2890*/  IMAD.WIDE.U32 R10, R250, -0x326172a9, RZ ;  /* 0xcd9e8d57fa0a7825 */ /* 0x000fe200078e00ff */
[----:B------:R-:W-:Y:S01]  /*28a0*/  FMNMX.FTZ R4, R34, R4, !PT ;  /* 0x0000000422047209 */ /* 0x000fe20007810000 */
[----:B------:R-:W-:Y:S01]  /*28b0*/  UIADD3 UR17, UR32, -0x61c88647, URZ ;  /* 0x9e3779b920117890 */ /* 0x000fe2000fffe03f */
[----:B------:R-:W-:Y:S01]  /*28c0*/  FMNMX.FTZ R136, R33, R136, !PT ;  /* 0x0000008821887209 */ /* 0x000fe20007810000 */
[----:B------:R-:W-:Y:S01]  /*28d0*/  IMAD.WIDE.U32 R30, R231, -0x2daee0ad, RZ ;  /* 0xd2511f53e71e7825 */ /* 0x000fe200078e00ff */
[----:B------:R-:W-:Y:S01]  /*28e0*/  FMNMX.FTZ R4, R21, R4, !PT ;  /* 0x0000000415047209 */ /* 0x000fe20007810000 */
[----:B------:R-:W-:Y:S01]  /*28f0*/  UIADD3 UR15, UR32, 0x3c6ef372, URZ ;  /* 0x3c6ef372200f7890 */ /* 0x000fe2000fffe03f */
[----:B------:R-:W-:Y:S01]  /*2900*/  FMNMX.FTZ R136, R24, R136, !PT ;  /* 0x0000008818887209 */ /* 0x000fe20007810000 */
[----:B------:R-:W-:Y:S01]  /*2910*/  UIADD3 UR14, UR33, 0x76cf5d0a, URZ ;  /* 0x76cf5d0a210e7890 */ /* 0x000fe2000fffe03f */
[----:B------:R-:W-:Y:S01]  /*2920*/  FMNMX.FTZ R4, R29, R4, !PT ;  /* 0x000000041d047209 */ /* 0x000fe20007810000 */
[----:B------:R-:W-:Y:S01]  /*2930*/  UIADD3 UR12, UR33, 0x32370b8f, URZ ;  /* 0x32370b8f210c7890 */ /* 0x000fe2000fffe03f */
[----:B------:R-:W-:Y:S01]  /*2940*/  FMNMX.FTZ R136, R25, R136, !PT ;  /* 0x0000008819887209 */ /* 0x000fe20007810000 */
[----:B------:R-:W-:Y:S01]  /*2950*/  UIADD3 UR13, UR32, -0x255992d5, URZ ;  /* 0xdaa66d2b200d7890 */ /* 0x000fe2000fffe03f */
[----:B------:R-:W-:Y:S01]  /*2960*/  FMNMX.FTZ R4, R28, R4, !PT ;  /* 0x000000041c047209 */ /* 0x000fe20007810000 */
[----:B------:R-:W-:Y:S01]  /*2970*/  UIADD3 UR11, UR32, 0x78dde6e4, URZ ;  /* 0x78dde6e4200b7890 */ /* 0x000fe2000fffe03f */
[----:B------:R-:W-:Y:S01]  /*2980*/  FMNMX.FTZ R136, R22, R136, !PT ;  /* 0x0000008816887209 */ /* 0x000fe20007810000 */
[----:B------:R-:W-:Y:S01]  /*2990*/  UIADD3 UR8, UR33, -0x56f99767, URZ ;  /* 0xa906689921087890 */ /* 0x000fe2000fffe03f */
[----:B------:R-:W-:Y:S01]  /*29a0*/  FMNMX.FTZ R4, R26, R4, !PT ;  /* 0x000000041a047209 */ /* 0x000fe20007810000 */
[----:B------:R-:W-:Y:S01]  /*29b0*/  UIADD3 UR10, UR33, -0x126145ec, URZ ;  /* 0xed9eba14210a7890 */ /* 0x000fe2000fffe03f */
[----:B------:R-:W-:Y:S01]  /*29c0*/  FMNMX.FTZ R136, R23, R136, !PT ;  /* 0x0000008817887209 */ /* 0x000fe20007810000 */
[----:B------:R-:W-:Y:S01]  /*29d0*/  IMAD.SHL.U32 R205, R0, 0x2, RZ ;  /* 0x0000000200cd7824 */ /* 0x000fe200078e00ff */
[----:B------:R-:W-:Y:S01]  /*29e0*/  FMNMX.FTZ R4, R27, R4, !PT ;  /* 0x000000041b047209 */ /* 0x000fe20007810000 */
[----:B------:R-:W-:Y:S01]  /*29f0*/  UIADD3 UR19, UR32, -0x4ab325aa, URZ ;  /* 0xb54cda5620137890 */ /* 0x000fe2000fffe03f */
[----:B------:R-:W-:Y:S01]  /*2a00*/  LOP3.LUT R132, R132, UR32, RZ, 0x3c, !PT ;  /* 0x0000002084847c12 */ /* 0x000fe2000f8e3cff */
[----:B------:R-:W1:Y:S01]  /*2a10*/  SHFL.BFLY PT, R5, R136, 0x2, 0x1f ;  /* 0x0c401f0088057f89 */ /* 0x000e6200000e0000 */
[--C-:B------:R-:W-:Y:S01]  /*2a20*/  IMAD R207, R3, 0x2, R205.reuse ;  /* 0x0000000203cf7824 */ /* 0x100fe200078e02cd */
[----:B------:R-:W-:Y:S01]  /*2a30*/  UIADD3 UR9, UR32, 0x1715609d, URZ ;  /* 0x1715609d20097890 */ /* 0x000fe2000fffe03f */
[----:B------:R-:W-:Y:S01]  /*2a40*/  LOP3.LUT R8, R11, R132, RZ, 0x3c, !PT ;  /* 0x000000840b087212 */ /* 0x000fe200078e3cff */
[----:B------:R-:W-:Y:S01]  /*2a50*/  IMAD R210, R2, 0x2, R205 ;  /* 0x0000000202d27824 */ /* 0x000fe200078e02cd */
[----:B------:R-:W-:Y:S01]  /*2a60*/  UIADD3 UR18, UR33, 0x646e171e, URZ ;  /* 0x646e171e21127890 */ /* 0x000fe2000fffe03f */
[----:B------:R-:W-:Y:S01]  /*2a70*/  IMAD R226, R245, 0x10000, R245 ;  /* 0x00010000f5e27824 */ /* 0x000fe200078e02f5 */
[----:B------:R-:W-:Y:S01]  /*2a80*/  LDSM.16.MT88.4 R56, [R205+0xa000] ;  /* 0x00a00000cd38783b */ /* 0x000fe20000004200 */
[----:B------:R-:W-:Y:S01]  /*2a90*/  IMAD.WIDE.U32 R8, R8, -0x2daee0ad, RZ ;  /* 0xd2511f5308087825 */ /* 0x000fe200078e00ff */
[----:B------:R-:W-:-:S02]  /*2aa0*/  IADD3 R248, R250, 0x4, RZ ;  /* 0x00000004faf87810 */ /* 0x000fc40007ffe0ff */
[----:B------:R-:W-:Y:S01]  /*2ab0*/  LDSM.16.MT88.4 R72, [R207+0xa000] ;  /* 0x00a00000cf48783b */ /* 0x000fe20000004200 */
[----:B------:R-:W-:-:S03]  /*2ac0*/  IMAD R209, R2, 0x2, R207 ;  /* 0x0000000202d17824 */ /* 0x000fc600078e02cf */
        /* <DEDUP_REMOVED lines=12> */
[----:B------:R-:W-:Y:S02]  /*2b90*/  LOP3.LUT R5, R31, UR33, R86, 0x96, !PT ;  /* 0x000000211f057c12 */ /* 0x000fe4000f8e9656 */
[----:B------:R-:W-:Y:S01]  /*2ba0*/  LOP3.LUT R4, R9, UR16, R30, 0x96, !PT ;  /* 0x0000001009047c12 */ /* 0x000fe2000f8e961e */
[----:B------:R-:W1:Y:S01]  /*2bb0*/  SHFL.BFLY PT, R12, R135, 0x1, 0x1f ;  /* 0x0c201f00870c7f89 */ /* 0x000e6200000e0000 */
[----:B--2---:R-:W-:Y:S01]  /*2bc0*/  FMNMX.FTZ R136, R136, R6, !PT ;  /* 0x0000000688887209 */ /* 0x004fe20007810000 */
[----:B------:R-:W-:Y:S02]  /*2bd0*/  IMAD.WIDE.U32 R18, R5, -0x326172a9, RZ ;  /* 0xcd9e8d5705127825 */ /* 0x000fe400078e00ff */
[----:B------:R-:W-:Y:S01]  /*2be0*/  LDSM.16.MT88.4 R188, [R209+0xa800] ;  /* 0x00a80000d1bc783b */ /* 0x000fe20000004200 */
[----:B------:R-:W-:Y:S01]  /*2bf0*/  FSETP.NEU.FTZ.AND P0, PT, R136, -INF , PT ;  /* 0xff8000008800780b */ /* 0x000fe20003f1d000 */
[----:B------:R-:W-:Y:S01]  /*2c00*/  IMAD.WIDE.U32 R4, R4, -0x326172a9, RZ ;  /* 0xcd9e8d5704047825 */ /* 0x000fe200078e00ff */
[----:B------:R-:W-:Y:S01]  /*2c10*/  LOP3.LUT R6, R19, UR17, R10, 0x96, !PT ;  /* 0x0000001113067c12 */ /* 0x000fe2000f8e960a */
[----:B------:R-:W-:Y:S02]  /*2c20*/  LDSM.16.MT88.4 R184, [R205+0xb800] ;  /* 0x00b80000cdb8783b */ /* 0x000fe40000004200 */
[----:B------:R-:W-:Y:S01]  /*2c30*/  FMUL.FTZ R9, R136, c[0x0][0x23c] ;  /* 0x00008f0088097a20 */ /* 0x000fe20000410000 */
[----:B------:R-:W-:Y:S01]  /*2c40*/  LOP3.LUT R10, R5, UR15, R18, 0x96, !PT ;  /* 0x0000000f050a7c12 */ /* 0x000fe2000f8e9612 */
[----:B------:R-:W-:Y:S01]  /*2c50*/  IMAD.WIDE.U32 R6, R6, -0x2daee0ad, RZ ;  /* 0xd2511f5306067825 */ /* 0x000fe200078e00ff */
[----:B------:R-:W-:Y:S02]  /*2c60*/  LDSM.16.MT88.4 R172, [R207+0xb800] ;  /* 0x00b80000cfac783b */ /* 0x000fe40000004200 */
[----:B------:R-:W-:Y:S01]  /*2c70*/  FSEL R9, R9, RZ, P0 ;  /* 0x000000ff09097208 */ /* 0x000fe20000000000 */
[----:B------:R-:W-:Y:S01]  /*2c80*/  IMAD.WIDE.U32 R10, R10, -0x2daee0ad, RZ ;  /* 0xd2511f530a0a7825 */ /* 0x000fe200078e00ff */
[----:B------:R-:W-:Y:S01]  /*2c90*/  LOP3.LUT R7, R7, UR14, R8, 0x96, !PT ;  /* 0x0000000e07077c12 */ /* 0x000fe2000f8e9608 */
[----:B------:R-:W-:Y:S02]  /*2ca0*/  LDSM.16.MT88.4 R176, [R210+0xb800] ;  /* 0x00b80000d2b0783b */ /* 0x000fe40000004200 */
[----:B------:R-:W-:-:S02]  /*2cb0*/  FFMA.FTZ R5, R14, c[0x0][0x23c], -R9 ;  /* 0x00008f000e057a23 */ /* 0x000fc40000010809 */
[----:B------:R-:W-:Y:S01]  /*2cc0*/  FFMA.FTZ R8, R13, c[0x0][0x23c], -R9 ;  /* 0x00008f000d087a23 */ /* 0x000fe20000010809 */
[----:B------:R-:W-:Y:S01]  /*2cd0*/  LDSM.16.MT88.4 R180, [R209+0xb800] ;  /* 0x00b80000d1b4783b */ /* 0x000fe20000004200 */
[----:B------:R2:W-:Y:S01]  /*2ce0*/  MUFU.EX2 R225, R5 ;  /* 0x0000000500e17308 */ /* 0x0005e20000000800 */
[----:B-1----:R-:W-:-:S04]  /*2cf0*/  FMNMX.FTZ R135, R135, R12, !PT ;  /* 0x0000000c87877209 */ /* 0x002fc80007810000 */
[----:B------:R-:W-:-:S03]  /*2d00*/  FSETP.NEU.FTZ.AND P0, PT, R135, -INF , PT ;  /* 0xff8000008700780b */ /* 0x000fc60003f1d000 */
[----:B------:R1:W-:Y:S01]  /*2d10*/  MUFU.EX2 R251, R8 ;  /* 0x0000000800fb7308 */ /* 0x0003e20000000800 */
[----:B--2---:R-:W-:Y:S01]  /*2d20*/  LOP3.LUT R5, R11, UR12, R6, 0x96, !PT ;  /* 0x0000000c0b057c12 */ /* 0x004fe2000f8e9606 */
[----:B------:R-:W-:-:S04]  /*2d30*/  IMAD.WIDE.U32 R6, R7, -0x326172a9, RZ ;  /* 0xcd9e8d5707067825 */ /* 0x000fc800078e00ff */
[----:B------:R-:W-:Y:S01]  /*2d40*/  IMAD.WIDE.U32 R16, R5, -0x326172a9, RZ ;  /* 0xcd9e8d5705107825 */ /* 0x000fe200078e00ff */
[----:B------:R-:W-:-:S03]  /*2d50*/  LOP3.LUT R7, R7, UR13, R4, 0x96, !PT ;  /* 0x0000000d07077c12 */ /* 0x000fc6000f8e9604 */
[----:B------:R-:W-:Y:S01]  /*2d60*/  FFMA.FTZ R5, R32, c[0x0][0x23c], -R9 ;  /* 0x00008f0020057a23 */ /* 0x000fe20000010809 */
[----:B------:R-:W-:Y:S01]  /*2d70*/  LOP3.LUT R4, R17, UR11, R6, 0x96, !PT ;  /* 0x0000000b11047c12 */ /* 0x000fe2000f8e9606 */
[----:B-1----:R-:W-:Y:S02]  /*2d80*/  FMUL.FTZ R8, R135, c[0x0][0x23c] ;  /* 0x00008f0087087a20 */ /* 0x002fe40000410000 */
[----:B------:R1:W-:Y:S01]  /*2d90*/  MUFU.EX2 R249, R5 ;  /* 0x0000000500f97308 */ /* 0x0003e20000000800 */
[----:B------:R-:W-:Y:S02]  /*2da0*/  IMAD.WIDE.U32 R6, R7, -0x2daee0ad, RZ ;  /* 0xd2511f5307067825 */ /* 0x000fe400078e00ff */
[----:B------:R-:W-:Y:S02]  /*2db0*/  FSEL R8, R8, RZ, P0 ;  /* 0x000000ff08087208 */ /* 0x000fe40000000000 */
[----:B------:R-:W-:-:S04]  /*2dc0*/  IMAD.WIDE.U32 R14, R4, -0x2daee0ad, RZ ;  /* 0xd2511f53040e7825 */ /* 0x000fc800078e00ff */
[----:B------:R-:W-:Y:S01]  /*2dd0*/  FFMA.FTZ R3, R21, c[0x0][0x23c], -R8 ;  /* 0x00008f0015037a23 */ /* 0x000fe20000010808 */
[----:B------:R-:W-:Y:S01]  /*2de0*/  LOP3.LUT R4, R15, UR8, R6, 0x96, !PT ;  /* 0x000000080f047c12 */ /* 0x000fe2000f8e9606 */
[----:B------:R-:W-:Y:S01]  /*2df0*/  FFMA.FTZ R15, R28, c[0x0][0x23c], -R8 ;  /* 0x00008f001c0f7a23 */ /* 0x000fe20000010808 */
[----:B------:R-:W-:Y:S01]  /*2e00*/  LOP3.LUT R6, R7, UR10, R10, 0x96, !PT ;  /* 0x0000000a07067c12 */ /* 0x000fe2000f8e960a */
[--C-:B------:R-:W-:Y:S01]  /*2e10*/  FFMA.FTZ R7, R39, c[0x0][0x23c], -R8.reuse ;  /* 0x00008f0027077a23 */ /* 0x100fe20000010808 */
[----:B------:R-:W-:Y:S01]  /*2e20*/  MUFU.EX2 R242, R3 ;  /* 0x0000000300f27308 */ /* 0x000fe20000000800 */
[--C-:B------:R-:W-:Y:S02]  /*2e30*/  FFMA.FTZ R10, R34, c[0x0][0x23c], -R8.reuse ;  /* 0x00008f00220a7a23 */ /* 0x100fe40000010808 */
[----:B-1----:R-:W-:Y:S02]  /*2e40*/  FFMA.FTZ R5, R33, c[0x0][0x23c], -R9 ;  /* 0x00008f0021057a23 */ /* 0x002fe40000010809 */
[----:B------:R-:W-:Y:S01]  /*2e50*/  IMAD.WIDE.U32 R12, R6, -0x326172a9, RZ ;  /* 0xcd9e8d57060c7825 */ /* 0x000fe200078e00ff */
[----:B------:R-:W1:Y:S02]  /*2e60*/  LDSM.16.MT88.4 R32, [R209+0xa000] ;  /* 0x00a00000d120783b */ /* 0x000e640000004200 */
[----:B------:R2:W3:Y:S08]  /*2e70*/  MUFU.EX2 R244, R5 ;  /* 0x0000000500f47308 */ /* 0x0004f00000000800 */
[----:B------:R-:W-:Y:S01]  /*2e80*/  MUFU.EX2 R241, R7 ;  /* 0x0000000700f17308 */ /* 0x000fe20000000800 */
[----:B--2---:R-:W-:-:S07]  /*2e90*/  FFMA.FTZ R5, R20, c[0x0][0x23c], -R8 ;  /* 0x00008f0014057a23 */ /* 0x004fce0000010808 */
[----:B------:R-:W2:Y:S08]  /*2ea0*/  MUFU.EX2 R240, R10 ;  /* 0x0000000a00f07308 */ /* 0x000eb00000000800 */
[----:B------:R4:W5:Y:S08]  /*2eb0*/  MUFU.EX2 R243, R5 ;  /* 0x0000000500f37308 */ /* 0x0009700000000800 */
[----:B------:R-:W-:Y:S01]  /*2ec0*/  MUFU.EX2 R232, R15 ;  /* 0x0000000f00e87308 */ /* 0x000fe20000000800 */
[----:B----4-:R-:W-:-:S05]  /*2ed0*/  IMAD.WIDE.U32 R4, R4, -0x326172a9, RZ ;  /* 0xcd9e8d5704047825 */ /* 0x010fca00078e00ff */
[C---:B------:R-:W-:Y:S02]  /*2ee0*/  LOP3.LUT R0, R4.reuse, 0xffff, RZ, 0xc0, !PT ;  /* 0x0000ffff04007812 */ /* 0x040fe400078ec0ff */
[----:B------:R-:W-:Y:S02]  /*2ef0*/  LOP3.LUT R7, R4, 0xff, RZ, 0xc0, !PT ;  /* 0x000000ff04077812 */ /* 0x000fe400078ec0ff */
[----:B------:R-:W-:Y:S02]  /*2f00*/  SHF.R.U32.HI R6, RZ, 0x8, R0 ;  /* 0x00000008ff067819 */ /* 0x000fe40000011600 */
[----:B------:R-:W-:Y:S02]  /*2f10*/  LOP3.LUT R0, R5, UR19, R12, 0x96, !PT ;  /* 0x0000001305007c12 */ /* 0x000fe4000f8e960c */
[----:B------:R-:W-:Y:S02]  /*2f20*/  SHF.R.U32.HI R5, RZ, 0x10, R4 ;  /* 0x00000010ff057819 */ /* 0x000fe40000011604 */
[----:B------:R-:W-:-:S02]  /*2f30*/  PRMT R11, R7, 0x5410, R6 ;  /* 0x00005410070b7816 */ /* 0x000fc40000000006 */
[C---:B------:R-:W-:Y:S02]  /*2f40*/  LOP3.LUT R2, R0.reuse, 0xffff, RZ, 0xc0, !PT ;  /* 0x0000ffff00027812 */ /* 0x040fe400078ec0ff */
[----:B------:R-:W-:Y:S02]  /*2f50*/  SHF.R.U32.HI R12, RZ, 0x18, R4 ;  /* 0x00000018ff0c7819 */ /* 0x000fe40000011604 */
[----:B------:R-:W-:Y:S02]  /*2f60*/  LOP3.LUT R5, R5, 0xff, RZ, 0xc0, !PT ;  /* 0x000000ff05057812 */ /* 0x000fe400078ec0ff */
[--C-:B------:R-:W-:Y:S02]  /*2f70*/  SHF.R.U32.HI R3, RZ, 0x10, R0.reuse ;  /* 0x00000010ff037819 */ /* 0x100fe40000011600 */
[----:B------:R-:W-:Y:S02]  /*2f80*/  LOP3.LUT R6, R0, 0xff, RZ, 0xc0, !PT ;  /* 0x000000ff00067812 */ /* 0x000fe400078ec0ff */
[----:B------:R-:W-:Y:S01]  /*2f90*/  SHF.R.U32.HI R7, RZ, 0x18, R0 ;  /* 0x00000018ff077819 */ /* 0x000fe20000011600 */
[----:B------:R-:W-:Y:S01]  /*2fa0*/  HSET2.LE.AND R0, R11, R226, PT ;  /* 0x000000e20b007233 */ /* 0x000fe20003803000 */
[----:B------:R-:W-:-:S02]  /*2fb0*/  SHF.R.U32.HI R4, RZ, 0x8, R2 ;  /* 0x00000008ff047819 */ /* 0x000fc40000011602 */
[----:B------:R-:W-:Y:S02]  /*2fc0*/  LOP3.LUT R3, R3, 0xff, RZ, 0xc0, !PT ;  /* 0x000000ff03037812 */ /* 0x000fe400078ec0ff */
[----:B---3--:R-:W-:Y:S02]  /*2fd0*/  F2FP.PACK_AB R2, R244, R249 ;  /* 0x000000f9f402723e */ /* 0x008fe400000000ff */
[----:B------:R-:W-:Y:S02]  /*2fe0*/  PRMT R5, R5, 0x5410, R12 ;  /* 0x0000541005057816 */ /* 0x000fe4000000000c */
[----:B------:R-:W-:Y:S02]  /*2ff0*/  PRMT R10, R6, 0x5410, R4 ;  /* 0x00005410060a7816 */ /* 0x000fe40000000004 */
[----:B------:R-:W-:Y:S02]  /*3000*/  PRMT R7, R3, 0x5410, R7 ;  /* 0x0000541003077816 */ /* 0x000fe40000000007 */
[----:B------:R-:W-:Y:S01]  /*3010*/  LOP3.LUT R6, R0, R2, RZ, 0xc0, !PT ;  /* 0x0000000200067212 */ /* 0x000fe200078ec0ff */
[--C-:B------:R-:W-:Y:S01]  /*3020*/  HSET2.LE.AND R0, R5, R226.reuse, PT ;  /* 0x000000e205007233 */ /* 0x100fe20003803000 */
[----:B--2---:R-:W-:Y:S01]  /*3030*/  F2FP.PACK_AB R2, R242, R240 ;  /* 0x000000f0f202723e */ /* 0x004fe200000000ff */
[--C-:B------:R-:W-:Y:S01]  /*3040*/  HSET2.LE.AND R5, R7, R226.reuse, PT ;  /* 0x000000e207057233 */ /* 0x100fe20003803000 */
[----:B------:R-:W-:Y:S01]  /*3050*/  F2FP.PACK_AB R4, R251, R225 ;  /* 0x000000e1fb04723e */ /* 0x000fe200000000ff */
[----:B------:R-:W-:Y:S01]  /*3060*/  HSET2.LE.AND R3, R10, R226, PT ;  /* 0x000000e20a037233 */ /* 0x000fe20003803000 */
[----:B------:R-:W-:Y:S01]  /*3070*/  LOP3.LUT R7, R0, R2, RZ, 0xc0, !PT ;  /* 0x0000000200077212 */ /* 0x000fe200078ec0ff */
[----:B------:R-:W-:Y:S01]  /*3080*/  FFMA.FTZ R2, R24, c[0x0][0x23c], -R9 ;  /* 0x00008f0018027a23 */ /* 0x000fe20000010809 */
[----:B------:R-:W-:-:S02]  /*3090*/  FMNMX.FTZ R0, R40, R41, !PT ;  /* 0x0000002928007209 */ /* 0x000fc40007810000 */
[----:B-----5:R-:W-:Y:S01]  /*30a0*/  F2FP.PACK_AB R10, R241, R243 ;  /* 0x000000f3f10a723e */ /* 0x020fe200000000ff */
[----:B------:R2:W-:Y:S01]  /*30b0*/  MUFU.EX2 R238, R2 ;  /* 0x0000000200ee7308 */ /* 0x0005e20000000800 */
[----:B------:R-:W-:Y:S02]  /*30c0*/  FMNMX.FTZ R0, R42, R0, !PT ;  /* 0x000000002a007209 */ /* 0x000fe40007810000 */
[----:B------:R-:W-:Y:S02]  /*30d0*/  LOP3.LUT R4, R3, R4, RZ, 0xc0, !PT ;  /* 0x0000000403047212 */ /* 0x000fe400078ec0ff */
[----:B------:R-:W-:Y:S02]  /*30e0*/  FMNMX.FTZ R0, R43, R0, !PT ;  /* 0x000000002b007209 */ /* 0x000fe40007810000 */
[----:B------:R-:W-:Y:S01]  /*30f0*/  LOP3.LUT R5, R5, R10, RZ, 0xc0, !PT ;  /* 0x0000000a05057212 */ /* 0x000fe200078ec0ff */
[----:B------:R-:W-:Y:S01]  /*3100*/  FFMA.FTZ R10, R22, c[0x0][0x23c], -R9 ;  /* 0x00008f00160a7a23 */ /* 0x000fe20000010809 */
[----:B------:R-:W-:-:S03]  /*3110*/  FMNMX.FTZ R0, R139, R0, !PT ;  /* 0x000000008b007209 */ /* 0x000fc60007810000 */
[----:B------:R-:W-:Y:S01]  /*3120*/  MUFU.EX2 R237, R10 ;  /* 0x0000000a00ed7308 */ /* 0x000fe20000000800 */
[----:B------:R-:W-:Y:S01]  /*3130*/  FMNMX.FTZ R0, R138, R0, !PT ;  /* 0x000000008a007209 */ /* 0x000fe20007810000 */
[C---:B------:R-:W-:Y:S01]  /*3140*/  HMMA.16816.F32 R140, R4.reuse, R56, RZ ;  /* 0x00000038048c723c */ /* 0x040fe200000018ff */
[--C-:B--2---:R-:W-:Y:S02]  /*3150*/  FFMA.FTZ R2, R25, c[0x0][0x23c], -R9.reuse ;  /* 0x00008f0019027a23 */ /* 0x104fe40000010809 */
[----:B------:R-:W-:Y:S01]  /*3160*/  FMNMX.FTZ R0, R137, R0, !PT ;  /* 0x0000000089007209 */ /* 0x000fe20007810000 */
[----:B------:R-:W-:Y:S02]  /*3170*/  FFMA.FTZ R9, R23, c[0x0][0x23c], -R9 ;  /* 0x00008f0017097a23 */ /* 0x000fe40000010809 */
[----:B------:R2:W-:Y:S01]  /*3180*/  MUFU.EX2 R239, R2 ;  /* 0x0000000200ef7308 */ /* 0x0005e20000000800 */
[----:B------:R-:W-:Y:S01]  /*3190*/  FMNMX.FTZ R0, R133, R0, !PT ;  /* 0x0000000085007209 */ /* 0x000fe20007810000 */
[C---:B------:R-:W-:Y:S04]  /*31a0*/  HMMA.16816.F32 R36, R4.reuse, R72, RZ ;  /* 0x000000480424723c */ /* 0x040fe800000018ff */
[----:B------:R-:W3:Y:S02]  /*31b0*/  SHFL.BFLY PT, R11, R0, 0x2, 0x1f ;  /* 0x0c401f00000b7f89 */ /* 0x000ee400000e0000 */
[----:B------:R4:W5:Y:S02]  /*31c0*/  MUFU.EX2 R236, R9 ;  /* 0x0000000900ec7308 */ /* 0x0009640000000800 */
[----:B------:R-:W-:Y:S01]  /*31d0*/  HMMA.16816.F32 R52, R4, R88, RZ ;  /* 0x000000580434723c */ /* 0x000fe200000018ff */
[----:B--2---:R-:W-:-:S07]  /*31e0*/  LOP3.LUT R2, R13, UR9, R16, 0x96, !PT ;  /* 0x000000090d027c12 */ /* 0x004fce000f8e9610 */
[----:B-1----:R-:W-:Y:S01]  /*31f0*/  HMMA.16816.F32 R68, R4, R32, RZ ;  /* 0x000000200444723c */ /* 0x002fe200000018ff */
[----:B------:R-:W-:Y:S01]  /*3200*/  IMAD.WIDE.U32 R2, R2, -0x2daee0ad, RZ ;  /* 0xd2511f5302027825 */ /* 0x000fe200078e00ff */
[----:B----4-:R-:W-:-:S04]  /*3210*/  FMNMX.FTZ R9, R93, R92, !PT ;  /* 0x0000005c5d097209 */ /* 0x010fc80007810000 */
[C---:B------:R-:W-:Y:S02]  /*3220*/  LOP3.LUT R13, R2.reuse, 0xff, RZ, 0xc0, !PT ;  /* 0x000000ff020d7812 */ /* 0x040fe400078ec0ff */
[C---:B------:R-:W-:Y:S01]  /*3230*/  HMMA.16816.F32 R84, R4.reuse, R76, RZ ;  /* 0x0000004c0454723c */ /* 0x040fe200000018ff */
[----:B------:R-:W-:Y:S02]  /*3240*/  SHF.R.U32.HI R10, RZ, 0x10, R2 ;  /* 0x00000010ff0a7819 */ /* 0x000fe40000011602 */
[----:B---3--:R-:W-:Y:S02]  /*3250*/  FMNMX.FTZ R16, R11, R0, !PT ;  /* 0x000000000b107209 */ /* 0x008fe40007810000 */
[----:B------:R-:W-:Y:S01]  /*3260*/  LOP3.LUT R0, R3, UR18, R14, 0x96, !PT ;  /* 0x0000001203007c12 */ /* 0x000fe2000f8e960e */
[----:B------:R-:W-:Y:S01]  /*3270*/  FFMA.FTZ R14, R29, c[0x0][0x23c], -R8 ;  /* 0x00008f001d0e7a23 */ /* 0x000fe20000010808 */
[----:B------:R-:W-:Y:S01]  /*3280*/  LOP3.LUT R3, R2, 0xffff, RZ, 0xc0, !PT ;  /* 0x0000ffff02037812 */ /* 0x000fe200078ec0ff */
[C---:B------:R-:W-:Y:S01]  /*3290*/  HMMA.16816.F32 R100, R4.reuse, R44, RZ ;  /* 0x0000002c0464723c */ /* 0x040fe200000018ff */
[----:B------:R-:W-:Y:S01]  /*32a0*/  SHF.R.U32.HI R12, RZ, 0x18, R2 ;  /* 0x00000018ff0c7819 */ /* 0x000fe20000011602 */
[--C-:B------:R-:W-:Y:S01]  /*32b0*/  FFMA.FTZ R2, R26, c[0x0][0x23c], -R8.reuse ;  /* 0x00008f001a027a23 */ /* 0x100fe20000010808 */
[----:B------:R-:W-:Y:S01]  /*32c0*/  LOP3.LUT R10, R10, 0xff, RZ, 0xc0, !PT ;  /* 0x000000ff0a0a7812 */ /* 0x000fe200078ec0ff */
[----:B------:R-:W-:Y:S01]  /*32d0*/  MUFU.EX2 R233, R14 ;  /* 0x0000000e00e97308 */ /* 0x000fe20000000800 */
[----:B------:R-:W-:Y:S01]  /*32e0*/  SHF.R.U32.HI R11, RZ, 0x8, R3 ;  /* 0x00000008ff0b7819 */ /* 0x000fe20000011603 */
[----:B------:R-:W-:Y:S01]  /*32f0*/  FFMA.FTZ R3, R27, c[0x0][0x23c], -R8 ;  /* 0x00008f001b037a23 */ /* 0x000fe20000010808 */
[----:B------:R-:W-:Y:S01]  /*3300*/  PRMT R12, R10, 0x5410, R12 ;  /* 0x000054100a0c7816 */ /* 0x000fe2000000000c */
[----:B------:R-:W-:Y:S01]  /*3310*/  HMMA.16816.F32 R112, R4, R60, RZ ;  /* 0x0000003c0470723c */ /* 0x000fe200000018ff */
[----:B------:R-:W-:-:S02]  /*3320*/  PRMT R13, R13, 0x5410, R11 ;  /* 0x000054100d0d7816 */ /* 0x000fc4000000000b */
[----:B------:R-:W-:Y:S01]  /*3330*/  LOP3.LUT R11, R0, 0xff, RZ, 0xc0, !PT ;  /* 0x000000ff000b7812 */ /* 0x000fe200078ec0ff */
[----:B------:R1:W-:Y:S01]  /*3340*/  MUFU.EX2 R235, R2 ;  /* 0x0000000200eb7308 */ /* 0x0003e20000000800 */
[----:B------:R-:W-:-:S03]  /*3350*/  SHF.R.U32.HI R8, RZ, 0x10, R0 ;  /* 0x00000010ff087819 */ /* 0x000fc60000011600 */
[C---:B------:R-:W-:Y:S04]  /*3360*/  HMMA.16816.F32 R164, R4.reuse, R124, RZ ;  /* 0x0000007c04a4723c */ /* 0x040fe800000018ff */
[----:B------:R2:W3:Y:S04]  /*3370*/  MUFU.EX2 R234, R3 ;  /* 0x0000000300ea7308 */ /* 0x0004e80000000800 */
[----:B------:R-:W-:Y:S01]  /*3380*/  HMMA.16816.F32 R152, R4, R58, RZ ;  /* 0x0000003a0498723c */ /* 0x000fe200000018ff */
[----:B-1----:R-:W-:-:S04]  /*3390*/  FMNMX.FTZ R2, R94, R9, !PT ;  /* 0x000000095e027209 */ /* 0x002fc80007810000 */
[----:B------:R-:W-:-:S03]  /*33a0*/  FMNMX.FTZ R10, R95, R2, !PT ;  /* 0x000000025f0a7209 */ /* 0x000fc60007810000 */
[C---:B------:R-:W-:Y:S01]  /*33b0*/  HMMA.16816.F32 R48, R4.reuse, R74, RZ ;  /* 0x0000004a0430723c */ /* 0x040fe200000018ff */
[----:B------:R-:W-:Y:S02]  /*33c0*/  LOP3.LUT R2, R0, 0xffff, RZ, 0xc0, !PT ;  /* 0x0000ffff00027812 */ /* 0x000fe400078ec0ff */
[----:B--2---:R-:W-:Y:S02]  /*33d0*/  SHF.R.U32.HI R3, RZ, 0x18, R0 ;  /* 0x00000018ff037819 */ /* 0x004fe40000011600 */
[----:B------:R-:W-:Y:S02]  /*33e0*/  SHF.R.U32.HI R9, RZ, 0x8, R2 ;  /* 0x00000008ff097819 */ /* 0x000fe40000011602 */
[----:B------:R-:W-:Y:S01]  /*33f0*/  FMNMX.FTZ R0, R223, R10, !PT ;  /* 0x0000000adf007209 */ /* 0x000fe20007810000 */
[----:B------:R-:W-:Y:S01]  /*3400*/  HMMA.16816.F32 R64, R4, R90, RZ ;  /* 0x0000005a0440723c */ /* 0x000fe200000018ff */
[----:B------:R-:W-:Y:S02]  /*3410*/  PRMT R11, R11, 0x5410, R9 ;  /* 0x000054100b0b7816 */ /* 0x000fe40000000009 */
[----:B------:R-:W-:-:S02]  /*3420*/  LOP3.LUT R2, R8, 0xff, RZ, 0xc0, !PT ;  /* 0x000000ff08027812 */ /* 0x000fc400078ec0ff */
[----:B------:R-:W-:Y:S01]  /*3430*/  FMNMX.FTZ R9, R222, R0, !PT ;  /* 0x00000000de097209 */ /* 0x000fe20007810000 */
[--C-:B------:R-:W-:Y:S01]  /*3440*/  HSET2.LE.AND R0, R13, R226.reuse, PT ;  /* 0x000000e20d007233 */ /* 0x100fe20003803000 */
[----:B------:R-:W-:Y:S01]  /*3450*/  PRMT R10, R2, 0x5410, R3 ;  /* 0x00005410020a7816 */ /* 0x000fe20000000003 */
[----:B------:R-:W-:Y:S01]  /*3460*/  HSET2.LE.AND R3, R12, R226, PT ;  /* 0x000000e20c037233 */ /* 0x000fe20003803000 */
[----:B------:R-:W-:Y:S01]  /*3470*/  FMNMX.FTZ R9, R221, R9, !PT ;  /* 0x00000009dd097209 */ /* 0x000fe20007810000 */
[----:B------:R-:W-:Y:S01]  /*3480*/  HMMA.16816.F32 R80, R4, R34, RZ ;  /* 0x000000220450723c */ /* 0x000fe200000018ff */
[----:B-----5:R-:W-:Y:S02]  /*3490*/  F2FP.PACK_AB R2, R236, R237 ;  /* 0x000000edec02723e */ /* 0x020fe400000000ff */
[----:B---3--:R-:W-:Y:S02]  /*34a0*/  F2FP.PACK_AB R8, R234, R235 ;  /* 0x000000ebea08723e */ /* 0x008fe400000000ff */
[----:B------:R-:W-:-:S02]  /*34b0*/  FMNMX.FTZ R9, R220, R9, !PT ;  /* 0x00000009dc097209 */ /* 0x000fc40007810000 */
[----:B------:R-:W-:Y:S01]  /*34c0*/  LOP3.LUT R130, R0, R2, RZ, 0xc0, !PT ;  /* 0x0000000200827212 */ /* 0x000fe200078ec0ff */
[--C-:B------:R-:W-:Y:S01]  /*34d0*/  HSET2.LE.AND R0, R11, R226.reuse, PT ;  /* 0x000000e20b007233 */ /* 0x100fe20003803000 */
[----:B------:R-:W-:Y:S01]  /*34e0*/  LOP3.LUT R131, R3, R8, RZ, 0xc0, !PT ;  /* 0x0000000803837212 */ /* 0x000fe200078ec0ff */
[----:B------:R-:W1:Y:S01]  /*34f0*/  SHFL.BFLY PT, R11, R16, 0x1, 0x1f ;  /* 0x0c201f00100b7f89 */ /* 0x000e6200000e0000 */
[----:B------:R-:W-:Y:S01]  /*3500*/  HSET2.LE.AND R3, R10, R226, PT ;  /* 0x000000e20a037233 */ /* 0x000fe20003803000 */
[----:B------:R-:W-:Y:S01]  /*3510*/  F2FP.PACK_AB R2, R239, R238 ;  /* 0x000000eeef02723e */ /* 0x000fe200000000ff */
[----:B------:R-:W-:Y:S01]  /*3520*/  HMMA.16816.F32 R96, R4, R78, RZ ;  /* 0x0000004e0460723c */ /* 0x000fe200000018ff */
[----:B------:R-:W2:Y:S01]  /*3530*/  SHFL.BFLY PT, R10, R9, 0x2, 0x1f ;  /* 0x0c401f00090a7f89 */ /* 0x000ea200000e0000 */
[----:B------:R-:W-:Y:S02]  /*3540*/  F2FP.PACK_AB R8, R232, R233 ;  /* 0x000000e9e808723e */ /* 0x000fe400000000ff */
[----:B------:R-:W-:-:S02]  /*3550*/  LOP3.LUT R128, R0, R2, RZ, 0xc0, !PT ;  /* 0x0000000200807212 */ /* 0x000fc400078ec0ff */
[----:B------:R-:W-:Y:S01]  /*3560*/  LOP3.LUT R129, R3, R8, RZ, 0xc0, !PT ;  /* 0x0000000803817212 */ /* 0x000fe200078ec0ff */
[----:B------:R-:W-:Y:S01]  /*3570*/  IMAD.WIDE.U32 R2, R248, -0x326172a9, RZ ;  /* 0xcd9e8d57f8027825 */ /* 0x000fe200078e00ff */
[C---:B------:R-:W-:Y:S04]  /*3580*/  HMMA.16816.F32 R108, R4.reuse, R46, RZ ;  /* 0x0000002e046c723c */ /* 0x040fe800000018ff */
[----:B------:R-:W-:Y:S02]  /*3590*/  LOP3.LUT R0, R3, R132, RZ, 0x3c, !PT ;  /* 0x0000008403007212 */ /* 0x000fe400078e3cff */
[----:B------:R-:W-:Y:S02]  /*35a0*/  LOP3.LUT R2, R19, UR17, R2, 0x96, !PT ;  /* 0x0000001113027c12 */ /* 0x000fe4000f8e9602 */
[----:B------:R-:W-:Y:S01]  /*35b0*/  HMMA.16816.F32 R120, R4, R62, RZ ;  /* 0x0000003e0478723c */ /* 0x000fe200000018ff */
[----:B-1----:R-:W-:-:S07]  /*35c0*/  FMNMX.FTZ R134, R16, R11, !PT ;  /* 0x0000000b10867209 */ /* 0x002fce0007810000 */
[----:B------:R-:W-:Y:S01]  /*35d0*/  HMMA.16816.F32 R20, R4, R126, RZ ;  /* 0x0000007e0414723c */ /* 0x000fe200000018ff */
[C---:B------:R-:W-:Y:S01]  /*35e0*/  FSETP.NEU.FTZ.AND P0, PT, R134.reuse, -INF , PT ;  /* 0xff8000008600780b */ /* 0x040fe20003f1d000 */
[----:B------:R-:W-:-:S05]  /*35f0*/  FMUL.FTZ R3, R134, c[0x0][0x23c] ;  /* 0x00008f0086037a20 */ /* 0x000fca0000410000 */
[----:B------:R-:W-:Y:S01]  /*3600*/  IMAD.WIDE.U32 R6, R0, -0x2daee0ad, RZ ;  /* 0xd2511f5300067825 */ /* 0x000fe200078e00ff */
[----:B--2---:R-:W-:Y:S01]  /*3610*/  FMNMX.FTZ R0, R10, R9, !PT ;  /* 0x000000090a007209 */ /* 0x004fe20007810000 */
[C---:B------:R-:W-:Y:S01]  /*3620*/  HMMA.16816.F32 R140, R128.reuse, R200, R140 ;  /* 0x000000c8808c723c */ /* 0x040fe2000000188c */
[----:B------:R-:W-:Y:S02]  /*3630*/  FSEL R3, R3, RZ, P0 ;  /* 0x000000ff03037208 */ /* 0x000fe40000000000 */
[----:B------:R-:W-:Y:S01]  /*3640*/  LOP3.LUT R4, R7, UR16, R30, 0x96, !PT ;  /* 0x0000001007047c12 */ /* 0x000fe2000f8e961e */
[----:B------:R-:W1:Y:S04]  /*3650*/  SHFL.BFLY PT, R12, R0, 0x1, 0x1f ;  /* 0x0c201f00000c7f89 */ /* 0x000e6800000e0000 */
[----:B------:R-:W-:Y:S01]  /*3660*/  IMAD.WIDE.U32 R8, R4, -0x326172a9, RZ ;  /* 0xcd9e8d5704087825 */ /* 0x000fe200078e00ff */
[----:B------:R-:W-:Y:S03]  /*3670*/  HMMA.16816.F32 R36, R128, R196, R36 ;  /* 0x000000c48024723c */ /* 0x000fe60000001824 */
[----:B------:R-:W-:Y:S01]  /*3680*/  FFMA.FTZ R4, R40, c[0x0][0x23c], -R3 ;  /* 0x00008f0028047a23 */ /* 0x000fe20000010803 */
[----:B------:R-:W-:-:S03]  /*3690*/  LOP3.LUT R7, R9, UR15, R18, 0x96, !PT ;  /* 0x0000000f09077c12 */ /* 0x000fc6000f8e9612 */
[----:B------:R2:W-:Y:S01]  /*36a0*/  MUFU.EX2 R230, R4 ;  /* 0x0000000400e67308 */ /* 0x0005e20000000800 */
[----:B------:R-:W-:Y:S01]  /*36b0*/  HMMA.16816.F32 R52, R128, R192, R52 ;  /* 0x000000c08034723c */ /* 0x000fe20000001834 */
[----:B------:R-:W-:-:S04]  /*36c0*/  IMAD.WIDE.U32 R10, R7, -0x2daee0ad, RZ ;  /* 0xd2511f53070a7825 */ /* 0x000fc800078e00ff */
[----:B------:R-:W-:-:S03]  /*36d0*/  FFMA.FTZ R7, R42, c[0x0][0x23c], -R3 ;  /* 0x00008f002a077a23 */ /* 0x000fc60000010803 */
[----:B------:R-:W-:Y:S01]  /*36e0*/  HMMA.16816.F32 R68, R128, R188, R68 ;  /* 0x000000bc8044723c */ /* 0x000fe20000001844 */
[----:B------:R-:W-:Y:S01]  /*36f0*/  MUFU.EX2 R228, R7 ;  /* 0x0000000700e47308 */ /* 0x000fe20000000800 */
[----:B--2---:R-:W-:-:S06]  /*3700*/  IMAD.WIDE.U32 R4, R2, -0x2daee0ad, RZ ;  /* 0xd2511f5302047825 */ /* 0x004fcc00078e00ff */
[C---:B------:R-:W-:Y:S01]  /*3710*/  HMMA.16816.F32 R84, R128.reuse, R184, R84 ;  /* 0x000000b88054723c */ /* 0x040fe20000001854 */
[----:B------:R-:W-:Y:S01]  /*3720*/  FFMA.FTZ R2, R41, c[0x0][0x23c], -R3 ;  /* 0x00008f0029027a23 */ /* 0x000fe20000010803 */
[----:B------:R-:W-:Y:S02]  /*3730*/  LOP3.LUT R5, R5, UR14, R6, 0x96, !PT ;  /* 0x0000000e05057c12 */ /* 0x000fe4000f8e9606 */
[----:B------:R-:W-:Y:S01]  /*3740*/  LOP3.LUT R6, R11, UR12, R4, 0x96, !PT ;  /* 0x0000000c0b067c12 */ /* 0x000fe2000f8e9604 */
[----:B------:R1:W2:Y:S03]  /*3750*/  MUFU.EX2 R229, R2 ;  /* 0x0000000200e57308 */ /* 0x0002a60000000800 */
[----:B------:R-:W-:Y:S01]  /*3760*/  HMMA.16816.F32 R100, R128, R172, R100 ;  /* 0x000000ac8064723c */ /* 0x000fe20000001864 */
[----:B------:R-:W-:-:S04]  /*3770*/  IMAD.WIDE.U32 R4, R5, -0x326172a9, RZ ;  /* 0xcd9e8d5705047825 */ /* 0x000fc800078e00ff */
[----:B------:R-:W-:Y:S01]  /*3780*/  IMAD.WIDE.U32 R14, R6, -0x326172a9, RZ ;  /* 0xcd9e8d57060e7825 */ /* 0x000fe200078e00ff */
[----:B------:R-:W-:Y:S02]  /*3790*/  LOP3.LUT R5, R5, UR13, R8, 0x96, !PT ;  /* 0x0000000d05057c12 */ /* 0x000fe4000f8e9608 */
[----:B------:R-:W-:Y:S01]  /*37a0*/  HMMA.16816.F32 R112, R128, R176, R112 ;  /* 0x000000b08070723c */ /* 0x000fe20000001870 */
[----:B------:R-:W-:-:S04]  /*37b0*/  FFMA.FTZ R6, R43, c[0x0][0x23c], -R3 ;  /* 0x00008f002b067a23 */ /* 0x000fc80000010803 */
[----:B------:R3:W4:Y:S01]  /*37c0*/  MUFU.EX2 R227, R6 ;  /* 0x0000000600e37308 */ /* 0x0007220000000800 */
[----:B-1----:R-:W-:Y:S02]  /*37d0*/  FMNMX.FTZ R2, R0, R12, !PT ;  /* 0x0000000c00027209 */ /* 0x002fe40007810000 */
[----:B------:R-:W-:Y:S02]  /*37e0*/  HMMA.16816.F32 R164, R128, R180, R164 ;  /* 0x000000b480a4723c */ /* 0x000fe400000018a4 */
[C---:B------:R-:W-:Y:S01]  /*37f0*/  FSETP.NEU.FTZ.AND P0, PT, R2.reuse, -INF , PT ;  /* 0xff8000000200780b */ /* 0x040fe20003f1d000 */
[----:B------:R-:W-:-:S05]  /*3800*/  FMUL.FTZ R0, R2, c[0x0][0x23c] ;  /* 0x00008f0002007a20 */ /* 0x000fca0000410000 */
[----:B------:R-:W-:Y:S01]  /*3810*/  HMMA.16816.F32 R152, R128, R202, R152 ;  /* 0x000000ca8098723c */ /* 0x000fe20000001898 */
[----:B------:R-:W-:Y:S02]  /*3820*/  FSEL R0, R0, RZ, P0 ;  /* 0x000000ff00007208 */ /* 0x000fe40000000000 */
[----:B---3--:R-:W-:Y:S01]  /*3830*/  LOP3.LUT R6, R15, UR11, R4, 0x96, !PT ;  /* 0x0000000b0f067c12 */ /* 0x008fe2000f8e9604 */
[----:B------:R-:W-:-:S04]  /*3840*/  IMAD.WIDE.U32 R4, R5, -0x2daee0ad, RZ ;  /* 0xd2511f5305047825 */ /* 0x000fc800078e00ff */
[----:B------:R-:W-:Y:S01]  /*3850*/  HMMA.16816.F32 R48, R128, R198, R48 ;  /* 0x000000c68030723c */ /* 0x000fe20000001830 */
[----:B------:R-:W-:-:S04]  /*3860*/  IMAD.WIDE.U32 R12, R6, -0x2daee0ad, RZ ;  /* 0xd2511f53060c7825 */ /* 0x000fc800078e00ff */
[----:B------:R-:W-:Y:S01]  /*3870*/  FFMA.FTZ R6, R92, c[0x0][0x23c], -R0 ;  /* 0x00008f005c067a23 */ /* 0x000fe20000010800 */
[----:B------:R-:W-:Y:S01]  /*3880*/  LOP3.LUT R4, R13, UR8, R4, 0x96, !PT ;  /* 0x000000080d047c12 */ /* 0x000fe2000f8e9604 */
[----:B------:R-:W-:Y:S01]  /*3890*/  FFMA.FTZ R7, R93, c[0x0][0x23c], -R0 ;  /* 0x00008f005d077a23 */ /* 0x000fe20000010800 */
[C---:B------:R-:W-:Y:S01]  /*38a0*/  HMMA.16816.F32 R64, R128.reuse, R194, R64 ;  /* 0x000000c28040723c */ /* 0x040fe20000001840 */
[----:B------:R1:W-:Y:S07]  /*38b0*/  MUFU.EX2 R31, R6 ;  /* 0x00000006001f7308 */ /* 0x0003ee0000000800 */
[C---:B------:R-:W-:Y:S01]  /*38c0*/  HMMA.16816.F32 R80, R128.reuse, R190, R80 ;  /* 0x000000be8050723c */ /* 0x040fe20000001850 */
[----:B------:R3:W-:Y:S07]  /*38d0*/  MUFU.EX2 R224, R7 ;  /* 0x0000000700e07308 */ /* 0x0007ee0000000800 */
[----:B------:R-:W-:Y:S01]  /*38e0*/  HMMA.16816.F32 R96, R128, R186, R96 ;  /* 0x000000ba8060723c */ /* 0x000fe20000001860 */
[----:B-1----:R-:W-:Y:S01]  /*38f0*/  LOP3.LUT R6, R5, UR10, R10, 0x96, !PT ;  /* 0x0000000a05067c12 */ /* 0x002fe2000f8e960a */
[----:B------:R-:W-:-:S04]  /*3900*/  IMAD.WIDE.U32 R4, R4, -0x326172a9, RZ ;  /* 0xcd9e8d5704047825 */ /* 0x000fc800078e00ff */
[----:B------:R-:W-:Y:S01]  /*3910*/  IMAD.WIDE.U32 R10, R6, -0x326172a9, RZ ;  /* 0xcd9e8d57060a7825 */ /* 0x000fe200078e00ff */
[C---:B------:R-:W-:Y:S01]  /*3920*/  LOP3.LUT R6, R4.reuse, 0xffff, RZ, 0xc0, !PT ;  /* 0x0000ffff04067812 */ /* 0x040fe200078ec0ff */
[C---:B------:R-:W-:Y:S01]  /*3930*/  HMMA.16816.F32 R108, R128.reuse, R174, R108 ;  /* 0x000000ae806c723c */ /* 0x040fe2000000186c */
[----:B------:R-:W-:Y:S01]  /*3940*/  LOP3.LUT R8, R4, 0xff, RZ, 0xc0, !PT ;  /* 0x000000ff04087812 */ /* 0x000fe200078ec0ff */
[----:B---3--:R-:W-:Y:S01]  /*3950*/  FFMA.FTZ R7, R94, c[0x0][0x23c], -R0 ;  /* 0x00008f005e077a23 */ /* 0x008fe20000010800 */
[----:B------:R-:W-:Y:S02]  /*3960*/  SHF.R.U32.HI R6, RZ, 0x8, R6 ;  /* 0x00000008ff067819 */ /* 0x000fe40000011606 */
[----:B------:R-:W-:Y:S01]  /*3970*/  LOP3.LUT R5, R5, UR19, R10, 0x96, !PT ;  /* 0x0000001305057c12 */ /* 0x000fe2000f8e960a */
[----:B------:R1:W-:Y:S01]  /*3980*/  MUFU.EX2 R30, R7 ;  /* 0x00000007001e7308 */ /* 0x0003e20000000800 */
[--C-:B------:R-:W-:Y:S01]  /*3990*/  SHF.R.U32.HI R9, RZ, 0x10, R4.reuse ;  /* 0x00000010ff097819 */ /* 0x100fe20000011604 */
[----:B------:R-:W-:Y:S01]  /*39a0*/  HMMA.16816.F32 R120, R128, R178, R120 ;  /* 0x000000b28078723c */ /* 0x000fe20000001878 */
[----:B------:R-:W-:-:S02]  /*39b0*/  SHF.R.U32.HI R15, RZ, 0x18, R4 ;  /* 0x00000018ff0f7819 */ /* 0x000fc40000011604 */
[----:B------:R-:W-:Y:S02]  /*39c0*/  PRMT R10, R8, 0x5410, R6 ;  /* 0x00005410080a7816 */ /* 0x000fe40000000006 */
[----:B------:R-:W-:Y:S02]  /*39d0*/  LOP3.LUT R4, R5, 0xffff, RZ, 0xc0, !PT ;  /* 0x0000ffff05047812 */ /* 0x000fe400078ec0ff */
[--C-:B------:R-:W-:Y:S01]  /*39e0*/  SHF.R.U32.HI R6, RZ, 0x10, R5.reuse ;  /* 0x00000010ff067819 */ /* 0x100fe20000011605 */
[----:B------:R-:W-:Y:S01]  /*39f0*/  HMMA.16816.F32 R128, R128, R182, R20 ;  /* 0x000000b68080723c */ /* 0x000fe20000001814 */
[----:B------:R-:W-:Y:S02]  /*3a00*/  LOP3.LUT R9, R9, 0xff, RZ, 0xc0, !PT ;  /* 0x000000ff09097812 */ /* 0x000fe400078ec0ff */
[----:B------:R-:W-:Y:S02]  /*3a10*/  LOP3.LUT R13, R5, 0xff, RZ, 0xc0, !PT ;  /* 0x000000ff050d7812 */ /* 0x000fe400078ec0ff */
[----:B------:R-:W-:Y:S01]  /*3a20*/  SHF.R.U32.HI R8, RZ, 0x18, R5 ;  /* 0x00000018ff087819 */ /* 0x000fe20000011605 */
[----:B-1----:R-:W-:Y:S01]  /*3a30*/  FFMA.FTZ R7, R95, c[0x0][0x23c], -R0 ;  /* 0x00008f005f077a23 */ /* 0x002fe20000010800 */
[----:B------:R-:W-:Y:S01]  /*3a40*/  LOP3.LUT R5, R6, 0xff, RZ, 0xc0, !PT ;  /* 0x000000ff06057812 */ /* 0x000fe200078ec0ff */
[----:B------:R-:W-:Y:S01]  /*3a50*/  HSET2.LE.AND R6, R10, R226, PT ;  /* 0x000000e20a067233 */ /* 0x000fe20003803000 */
[----:B------:R-:W-:Y:S01]  /*3a60*/  PRMT R15, R9, 0x5410, R15 ;  /* 0x00005410090f7816 */ /* 0x000fe2000000000f */
[----:B------:R1:W3:Y:S01]  /*3a70*/  MUFU.EX2 R29, R7 ;  /* 0x00000007001d7308 */ /* 0x0002e20000000800 */
[----:B------:R-:W-:-:S02]  /*3a80*/  PRMT R9, R5, 0x5410, R8 ;  /* 0x0000541005097816 */ /* 0x000fc40000000008 */
[----:B--2---:R-:W-:-:S03]  /*3a90*/  F2FP.PACK_AB R8, R229, R230 ;  /* 0x000000e6e508723e */ /* 0x004fc600000000ff */
[--C-:B------:R-:W-:Y:S01]  /*3aa0*/  HSET2.LE.AND R9, R9, R226.reuse, PT ;  /* 0x000000e209097233 */ /* 0x100fe20003803000 */
[----:B-1----:R-:W-:Y:S02]  /*3ab0*/  SHF.R.U32.HI R7, RZ, 0x8, R4 ;  /* 0x00000008ff077819 */ /* 0x002fe40000011604 */
[----:B----4-:R-:W-:Y:S02]  /*3ac0*/  F2FP.PACK_AB R4, R227, R228 ;  /* 0x000000e4e304723e */ /* 0x010fe400000000ff */
[----:B------:R-:W-:Y:S01]  /*3ad0*/  PRMT R10, R13, 0x5410, R7 ;  /* 0x000054100d0a7816 */ /* 0x000fe20000000007 */
[--C-:B------:R-:W-:Y:S01]  /*3ae0*/  HSET2.LE.AND R7, R15, R226.reuse, PT ;  /* 0x000000e20f077233 */ /* 0x100fe20003803000 */
[----:B------:R-:W-:Y:S01]  /*3af0*/  LOP3.LUT R6, R6, R4, RZ, 0xc0, !PT ;  /* 0x0000000406067212 */ /* 0x000fe200078ec0ff */
[----:B------:R-:W-:Y:S01]  /*3b00*/  FFMA.FTZ R13, R222, c[0x0][0x23c], -R0 ;  /* 0x00008f00de0d7a23 */ /* 0x000fe20000010800 */
[----:B---3--:R-:W-:Y:S01]  /*3b10*/  F2FP.PACK_AB R4, R29, R30 ;  /* 0x0000001e1d04723e */ /* 0x008fe200000000ff */
[----:B------:R-:W-:Y:S01]  /*3b20*/  HSET2.LE.AND R5, R10, R226, PT ;  /* 0x000000e20a057233 */ /* 0x000fe20003803000 */
[----:B------:R-:W-:-:S02]  /*3b30*/  F2FP.PACK_AB R10, R31, R224 ;  /* 0x000000e01f0a723e */ /* 0x000fc400000000ff */
[----:B------:R-:W-:Y:S01]  /*3b40*/  LOP3.LUT R7, R7, R4, RZ, 0xc0, !PT ;  /* 0x0000000407077212 */ /* 0x000fe200078ec0ff */
[----:B------:R-:W-:Y:S01]  /*3b50*/  MUFU.EX2 R13, R13 ;  /* 0x0000000d000d7308 */ /* 0x000fe20000000800 */
[----:B------:R-:W-:Y:S01]  /*3b60*/  LOP3.LUT R4, R5, R8, RZ, 0xc0, !PT ;  /* 0x0000000805047212 */ /* 0x000fe200078ec0ff */
[--C-:B------:R-:W-:Y:S01]  /*3b70*/  FFMA.FTZ R8, R221, c[0x0][0x23c], -R0.reuse ;  /* 0x00008f00dd087a23 */ /* 0x100fe20000010800 */
[----:B------:R-:W-:Y:S01]  /*3b80*/  LOP3.LUT R5, R9, R10, RZ, 0xc0, !PT ;  /* 0x0000000a09057212 */ /* 0x000fe200078ec0ff */
[----:B------:R-:W-:Y:S01]  /*3b90*/  FFMA.FTZ R9, R220, c[0x0][0x23c], -R0 ;  /* 0x00008f00dc097a23 */ /* 0x000fe20000010800 */
[----:B------:R-:W-:Y:S01]  /*3ba0*/  LOP3.LUT R10, R11, UR9, R14, 0x96, !PT ;  /* 0x000000090b0a7c12 */ /* 0x000fe2000f8e960e */
[----:B------:R-:W-:-:S04]  /*3bb0*/  FFMA.FTZ R11, R223, c[0x0][0x23c], -R0 ;  /* 0x00008f00df0b7a23 */ /* 0x000fc80000010800 */
[C---:B------:R-:W-:Y:S01]  /*3bc0*/  HMMA.16816.F32 R144, R4.reuse, R56, RZ ;  /* 0x000000380490723c */ /* 0x040fe200000018ff */
[----:B------:R-:W-:Y:S07]  /*3bd0*/  MUFU.EX2 R9, R9 ;  /* 0x0000000900097308 */ /* 0x000fee0000000800 */
[C---:B------:R-:W-:Y:S01]  /*3be0*/  HMMA.16816.F32 R148, R4.reuse, R58, RZ ;  /* 0x0000003a0494723c */ /* 0x040fe200000018ff */
[----:B------:R-:W-:Y:S07]  /*3bf0*/  MUFU.EX2 R11, R11 ;  /* 0x0000000b000b7308 */ /* 0x000fee0000000800 */
        /* <DEDUP_REMOVED lines=14> */
[----:B------:R-:W-:-:S02]  /*3ce0*/  FFMA.FTZ R4, R139, c[0x0][0x23c], -R3 ;  /* 0x00008f008b047a23 */ /* 0x000fc40000010803 */
[----:B------:R-:W-:Y:S02]  /*3cf0*/  IMAD.MOV.U32 R139, RZ, RZ, R225 ;  /* 0x000000ffff8b7224 */ /* 0x000fe400078e00e1 */
[----:B------:R1:W-:Y:S02]  /*3d00*/  MUFU.EX2 R15, R4 ;  /* 0x00000004000f7308 */ /* 0x0003e40000000800 */
[----:B-1----:R-:W-:-:S06]  /*3d10*/  FFMA.FTZ R4, R138, c[0x0][0x23c], -R3 ;  /* 0x00008f008a047a23 */ /* 0x002fcc0000010803 */
[----:B------:R1:W-:Y:S02]  /*3d20*/  MUFU.EX2 R28, R4 ;  /* 0x00000004001c7308 */ /* 0x0003e40000000800 */
[--C-:B-1----:R-:W-:Y:S02]  /*3d30*/  FFMA.FTZ R4, R137, c[0x0][0x23c], -R3.reuse ;  /* 0x00008f0089047a23 */ /* 0x102fe40000010803 */
[----:B------:R-:W-:-:S04]  /*3d40*/  FFMA.FTZ R3, R133, c[0x0][0x23c], -R3 ;  /* 0x00008f0085037a23 */ /* 0x000fc80000010803 */
[----:B------:R1:W-:Y:S08]  /*3d50*/  MUFU.EX2 R14, R4 ;  /* 0x00000004000e7308 */ /* 0x0003f00000000800 */
[----:B------:R2:W3:Y:S01]  /*3d60*/  MUFU.EX2 R225, R3 ;  /* 0x0000000300e17308 */ /* 0x0004e20000000800 */
[----:B-1----:R-:W-:-:S07]  /*3d70*/  IMAD.WIDE.U32 R4, R10, -0x2daee0ad, RZ ;  /* 0xd2511f530a047825 */ /* 0x002fce00078e00ff */
[----:B------:R1:W4:Y:S01]  /*3d80*/  MUFU.EX2 R10, R8 ;  /* 0x00000008000a7308 */ /* 0x0003220000000800 */
[----:B------:R-:W-:Y:S02]  /*3d90*/  SHF.R.U32.HI R6, RZ, 0x10, R4 ;  /* 0x00000010ff067819 */ /* 0x000fe40000011604 */
[----:B------:R-:W-:Y:S02]  /*3da0*/  LOP3.LUT R0, R5, UR18, R12, 0x96, !PT ;  /* 0x0000001205007c12 */ /* 0x000fe4000f8e960c */
[C---:B--2---:R-:W-:Y:S02]  /*3db0*/  LOP3.LUT R3, R4.reuse, 0xffff, RZ, 0xc0, !PT ;  /* 0x0000ffff04037812 */ /* 0x044fe400078ec0ff */
[----:B------:R-:W-:Y:S02]  /*3dc0*/  LOP3.LUT R7, R4, 0xff, RZ, 0xc0, !PT ;  /* 0x000000ff04077812 */ /* 0x000fe400078ec0ff */
[----:B------:R-:W-:Y:S02]  /*3dd0*/  SHF.R.U32.HI R5, RZ, 0x18, R4 ;  /* 0x00000018ff057819 */ /* 0x000fe40000011604 */
[----:B------:R-:W-:-:S02]  /*3de0*/  SHF.R.U32.HI R4, RZ, 0x8, R3 ;  /* 0x00000008ff047819 */ /* 0x000fc40000011603 */
[----:B------:R-:W-:Y:S02]  /*3df0*/  LOP3.LUT R3, R6, 0xff, RZ, 0xc0, !PT ;  /* 0x000000ff06037812 */ /* 0x000fe400078ec0ff */
[----:B-1----:R-:W-:Y:S02]  /*3e00*/  PRMT R8, R7, 0x5410, R4 ;  /* 0x0000541007087816 */ /* 0x002fe40000000004 */
[----:B------:R-:W-:Y:S02]  /*3e10*/  PRMT R7, R3, 0x5410, R5 ;  /* 0x0000541003077816 */ /* 0x000fe40000000005 */
[----:B------:R-:W-:Y:S02]  /*3e20*/  LOP3.LUT R3, R0, 0xffff, RZ, 0xc0, !PT ;  /* 0x0000ffff00037812 */ /* 0x000fe400078ec0ff */
[----:B------:R-:W-:Y:S02]  /*3e30*/  SHF.R.U32.HI R4, RZ, 0x10, R0 ;  /* 0x00000010ff047819 */ /* 0x000fe40000011600 */
[----:B------:R-:W-:-:S02]  /*3e40*/  SHF.R.U32.HI R6, RZ, 0x8, R3 ;  /* 0x00000008ff067819 */ /* 0x000fc40000011603 */
[----:B------:R-:W-:Y:S02]  /*3e50*/  LOP3.LUT R5, R0, 0xff, RZ, 0xc0, !PT ;  /* 0x000000ff00057812 */ /* 0x000fe400078ec0ff */
[----:B------:R-:W-:Y:S02]  /*3e60*/  SHF.R.U32.HI R3, RZ, 0x18, R0 ;  /* 0x00000018ff037819 */ /* 0x000fe40000011600 */
[----:B------:R-:W-:Y:S01]  /*3e70*/  LOP3.LUT R0, R4, 0xff, RZ, 0xc0, !PT ;  /* 0x000000ff04007812 */ /* 0x000fe200078ec0ff */
[--C-:B------:R-:W-:Y:S01]  /*3e80*/  HSET2.LE.AND R4, R7, R226.reuse, PT ;  /* 0x000000e207047233 */ /* 0x100fe20003803000 */
[----:B------:R-:W-:Y:S02]  /*3e90*/  PRMT R5, R5, 0x5410, R6 ;  /* 0x0000541005057816 */ /* 0x000fe40000000006 */
[----:B------:R-:W-:Y:S01]  /*3ea0*/  PRMT R3, R0, 0x5410, R3 ;  /* 0x0000541000037816 */ /* 0x000fe20000000003 */
[--C-:B------:R-:W-:Y:S02]  /*3eb0*/  HSET2.LE.AND R0, R8, R226.reuse, PT ;  /* 0x000000e208007233 */ /* 0x100fe40003803000 */
[----:B------:R-:W-:-:S02]  /*3ec0*/  HSET2.LE.AND R5, R5, R226, PT ;  /* 0x000000e205057233 */ /* 0x000fc40003803000 */
[----:B------:R-:W-:Y:S01]  /*3ed0*/  HSET2.LE.AND R6, R3, R226, PT ;  /* 0x000000e203067233 */ /* 0x000fe20003803000 */
[----:B---3--:R-:W-:-:S04]  /*3ee0*/  F2FP.PACK_AB R3, R225, R14 ;  /* 0x0000000ee103723e */ /* 0x008fc800000000ff */
[----:B------:R-:W-:Y:S01]  /*3ef0*/  LOP3.LUT R126, R0, R3, RZ, 0xc0, !PT ;  /* 0x00000003007e7212 */ /* 0x000fe200078ec0ff */
[----:B------:R-:W-:Y:S01]  /*3f00*/  FADD.FTZ R3, R139, R251 ;  /* 0x000000fb8b037221 */ /* 0x000fe20000010000 */
[----:B----4-:R-:W-:-:S03]  /*3f10*/  F2FP.PACK_AB R0, R9, R10 ;  /* 0x0000000a0900723e */ /* 0x010fc600000000ff */
[----:B------:R-:W-:Y:S01]  /*3f20*/  FADD.FTZ R3, R249, R3 ;  /* 0x00000003f9037221 */ /* 0x000fe20000010000 */
[----:B------:R-:W-:Y:S02]  /*3f30*/  LOP3.LUT R127, R4, R0, RZ, 0xc0, !PT ;  /* 0x00000000047f7212 */ /* 0x000fe400078ec0ff */
[----:B------:R-:W-:Y:S01]  /*3f40*/  F2FP.PACK_AB R0, R28, R15 ;  /* 0x0000000f1c00723e */ /* 0x000fe200000000ff */
[----:B------:R-:W-:-:S03]  /*3f50*/  FADD.FTZ R3, R244, R3 ;  /* 0x00000003f4037221 */ /* 0x000fc60000010000 */
[----:B------:R-:W-:Y:S01]  /*3f60*/  LOP3.LUT R124, R5, R0, RZ, 0xc0, !PT ;  /* 0x00000000057c7212 */ /* 0x000fe200078ec0ff */
[----:B------:R-:W-:Y:S01]  /*3f70*/  FADD.FTZ R5, R224, R31 ;  /* 0x0000001fe0057221 */ /* 0x000fe20000010000 */
[----:B------:R-:W-:-:S03]  /*3f80*/  F2FP.PACK_AB R0, R13, R11 ;  /* 0x0000000b0d00723e */ /* 0x000fc600000000ff */
[----:B------:R-:W-:Y:S01]  /*3f90*/  FADD.FTZ R5, R30, R5 ;  /* 0x000000051e057221 */ /* 0x000fe20000010000 */
[----:B------:R-:W-:Y:S01]  /*3fa0*/  LOP3.LUT R125, R6, R0, RZ, 0xc0, !PT ;  /* 0x00000000067d7212 */ /* 0x000fe200078ec0ff */
        /* <DEDUP_REMOVED lines=40> */
[----:B------:R-:W-:Y:S01]  /*4230*/  IMAD.WIDE.U32 R250, R250, -0x326172a9, RZ ;  /* 0xcd9e8d57fafa7825 */ /* 0x000fe200078e00ff */
[----:B------:R-:W-:Y:S01]  /*4240*/  MOV R3, R135 ;  /* 0x0000008700037202 */ /* 0x000fe20000000f00 */
[----:B------:R-:W-:Y:S01]  /*4250*/  ULDC.64 UR4, c[0x0][0x1a0] ;  /* 0x0000680000047ab9 */ /* 0x000fe20000000a00 */
[----:B------:R-:W-:Y:S01]  /*4260*/  MOV R0, R136 ;  /* 0x0000008800007202 */ /* 0x000fe20000000f00 */
[----:B------:R-:W-:Y:S01]  /*4270*/  IMAD.WIDE.U32 R248, R248, -0x326172a9, RZ ;  /* 0xcd9e8d57f8f87825 */ /* 0x000fe200078e00ff */
[----:B------:R-:W-:Y:S01]  /*4280*/  LOP3.LUT R234, R251, R132, RZ, 0x3c, !PT ;  /* 0x00000084fbea7212 */ /* 0x000fe200078e3cff */
[----:B------:R-:W-:Y:S01]  /*4290*/  ULEA.HI.SX32 UR24, UR24, 0xfffffffe, 0x1b ;  /* 0xfffffffe18187891 */ /* 0x000fe2000f8fda3f */
[----:B------:R-:W-:Y:S01]  /*42a0*/  MOV R138, R2 ;  /* 0x00000002008a7202 */ /* 0x000fe20000000f00 */
[----:B------:R-:W-:Y:S01]  /*42b0*/  IMAD.WIDE.U32 R220, R231, -0x2daee0ad, RZ ;  /* 0xd2511f53e7dc7825 */ /* 0x000fe200078e00ff */
[----:B------:R-:W-:Y:S01]  /*42c0*/  LOP3.LUT R232, R249, R132, RZ, 0x3c, !PT ;  /* 0x00000084f9e87212 */ /* 0x000fe200078e3cff */
[----:B------:R-:W-:Y:S01]  /*42d0*/  USHF.L.U64.HI UR25, UR4, 0x5, UR5 ;  /* 0x0000000504197899 */ /* 0x000fe20008010205 */
[----:B------:R-:W-:Y:S01]  /*42e0*/  MOV R137, R134 ;  /* 0x0000008600897202 */ /* 0x000fe20000000f00 */
[----:B------:R-:W-:Y:S01]  /*42f0*/  IMAD.WIDE.U32 R234, R234, -0x2daee0ad, RZ ;  /* 0xd2511f53eaea7825 */ /* 0x000fe200078e00ff */
[----:B------:R-:W-:Y:S01]  /*4300*/  PRMT R245, R245, 0x7054, R245 ;  /* 0x00007054f5f57816 */ /* 0x000fe200000000f5 */
[----:B------:R-:W-:-:S02]  /*4310*/  USHF.L.U32 UR29, UR4, 0x5, URZ ;  /* 0x00000005041d7899 */ /* 0x000fc4000800063f */
[----:B------:R-:W-:Y:S01]  /*4320*/  IMAD.WIDE.U32 R232, R232, -0x2daee0ad, RZ ;  /* 0xd2511f53e8e87825 */ /* 0x000fe200078e00ff */
[----:B------:R-:W-:Y:S01]  /*4330*/  ULDC.64 UR6, c[0x0][0x1a0] ;  /* 0x0000680000067ab9 */ /* 0x000fe20000000a00 */
[----:B------:R-:W-:Y:S05]  /*4340*/  BRA `(.L_x_1246) ;  /* 0x000001b000007947 */ /* 0x000fea0003800000 */
.L_x_1248:
[----:B------:R-:W2:Y:S01]  /*4350*/  LDL.64 R228, [R1+0x10] ;  /* 0x0000100001e47983 */ /* 0x000ea20000100a00 */
[----:B------:R-:W-:Y:S02]  /*4360*/  ULDC.64 UR4, c[0x0][0x198] ;  /* 0x0000660000047ab9 */ /* 0x000fe40000000a00 */
[----:B------:R-:W-:Y:S01]  /*4370*/  UIADD3 UR30, UR24, -0x1, URZ ;  /* 0xffffffff181e7890 */ /* 0x000fe2000fffe03f */
[----:B------:R-:W3:Y:S03]  /*4380*/  LDL.64 R222, [R1] ;  /* 0x0000000001de7983 */ /* 0x000ee60000100a00 */
        /* <DEDUP_REMOVED lines=23> */
.L_x_1246:
[----:B------:R-:W2:Y:S01]  /*4500*/  LDL.64 R4, [R1+0x8] ;  /* 0x0000080001047983 */ /* 0x000ea20000100a00 */
[----:B------:R-:W-:Y:S01]  /*4510*/  USHF.R.S32.HI UR4, URZ, 0x1f, UR24 ;  /* 0x0000001f3f047899 */ /* 0x000fe20008011418 */
[----:B------:R-:W-:Y:S04]  /*4520*/  DEPBAR.LE SB0, 0x0 ;  /* 0x000080000000791a */ /* 0x000fe80000000000 */
[----:B------:R-:W-:Y:S01]  /*4530*/  UIMAD UR4, UR4, UR6, URZ ;  /* 0x00000006040472a4 */ /* 0x000fe2000f8e023f */
[----:B------:R-:W-:Y:S01]  /*4540*/  BAR.SYNC.DEFER_BLOCKING 0x0 ;  /* 0x0000000000007b1d */ /* 0x000fe20000010000 */
[----:B------:R-:W-:Y:S02]  /*4550*/  UIMAD.WIDE.U32 UR30, UR24, UR6, URZ ;  /* 0x00000006181e72a5 */ /* 0x000fe4000f8e003f */
[----:B------:R-:W-:Y:S04]  /*4560*/  UIMAD UR4, UR24, UR7, UR4 ;  /* 0x00000007180472a4 */ /* 0x000fe8000f8e0204 */
[----:B------:R-:W-:Y:S01]  /*4570*/  UIADD3 UR4, UR31, UR4, URZ ;  /* 0x000000041f047290 */ /* 0x000fe2000fffe03f */
[----:B------:R-:W-:Y:S02]  /*4580*/  IMAD.U32 R2, RZ, RZ, UR30 ;  /* 0x0000001eff027e24 */ /* 0x000fe4000f8e00ff */
[----:B------:R-:W-:Y:S03]  /*4590*/  IMAD.U32 R6, RZ, RZ, UR30 ;  /* 0x0000001eff067e24 */ /* 0x000fe6000f8e00ff */
[----:B--2---:R-:W-:Y:S01]  /*45a0*/  IMAD.U32 R5, RZ, RZ, UR4 ;  /* 0x00000004ff057e24 */ /* 0x004fe2000f8e00ff */
[----:B------:R-:W-:Y:S04]  /*45b0*/  LEA R2, P0, R2, R4, 0x5 ;  /* 0x0000000402027211 */ /* 0x000fe800078028ff */
[----:B------:R-:W-:Y:S02]  /*45c0*/  LEA R4, P1, R2, c[0x0][0x170], 0x1 ;  /* 0x00005c0002047a11 */ /* 0x000fe400078208ff */
[----:B------:R-:W-:Y:S02]  /*45d0*/  LEA.HI.X R5, R6, R252, R5, 0x5, P0 ;  /* 0x000000fc06057211 */ /* 0x000fe400000f2c05 */
[----:B------:R-:W-:Y:S02]  /*45e0*/  IADD3 R6, P0, R4, UR29, RZ ;  /* 0x0000001d04067c10 */ /* 0x000fe4000ff1e0ff */
[----:B------:R-:W-:Y:S04]  /*45f0*/  LEA.HI.X R5, R2, c[0x0][0x174], R5, 0x1, P1 ;  /* 0x00005d0002057a11 */ /* 0x000fe800008f0c05 */
[----:B------:R-:W-:Y:S01]  /*4600*/  IADD3.X R7, R5, UR25, RZ, P0, !PT ;  /* 0x0000001905077c10 */ /* 0x000fe200087fe4ff */
[----:B------:R-:W-:Y:S01]  /*4610*/  @!PT LDS RZ, [RZ] ;  /* 0x00000000fffff984 */ /* 0x000fe20000000800 */
[----:B------:R-:W-:Y:S01]  /*4620*/  @!PT LDS RZ, [RZ] ;  /* 0x00000000fffff984 */ /* 0x000fe20000000800 */
[----:B------:R-:W-:Y:S01]  /*4630*/  @!PT LDS RZ, [RZ] ;  /* 0x00000000fffff984 */ /* 0x000fe20000000800 */
[----:B------:R1:W-:Y:S01]  /*4640*/  LDGSTS.E.BYPASS.LTC128B.128 [R219+0xa000], [R4.64] ;  /* 0x0a00000004db7fae */ /* 0x0003e2000b901d5a */
[----:B------:R-:W-:Y:S04]  /*4650*/  ISETP.LT.AND P0, PT, RZ, UR24, PT ;  /* 0x00000018ff007c0c */ /* 0x000fe8000bf01270 */
        /* <DEDUP_REMOVED lines=103> */
.L_x_1247:
[----:B------:R-:W-:Y:S04]  /*4cd0*/  FMNMX.FTZ R2, R4, R0, !PT ;  /* 0x0000000004027209 */ /* 0x000fe80007810000 */
        /* <DEDUP_REMOVED lines=22> */
[----:B------:R-:W-:Y:S03]  /*4e40*/  FMNMX.FTZ R132, R28, R132, !PT ;  /* 0x000000841c847209 */ /* 0x000fe60007810000 */
[----:B------:R-:W-:Y:S01]  /*4e50*/  SHFL.BFLY PT, R134, R2, 0x2, 0x1f ;  /* 0x0c401f0002867f89 */ /* 0x000fe200000e0000 */
[----:B------:R-:W-:Y:S07]  /*4e60*/  FMNMX.FTZ R132, R29, R132, !PT ;  /* 0x000000841d847209 */ /* 0x000fee0007810000 */
[----:B------:R-:W1:Y:S02]  /*4e70*/  SHFL.BFLY PT, R133, R132, 0x2, 0x1f ;  /* 0x0c401f0084857f89 */ /* 0x000e6400000e0000 */
[----:B-1----:R-:W-:Y:S02]  /*4e80*/  FMNMX.FTZ R132, R132, R133, !PT ;  /* 0x0000008584847209 */ /* 0x002fe40007810000 */
[----:B------:R-:W-:Y:S02]  /*4e90*/  FMNMX.FTZ R136, R136, R135, !PT ;  /* 0x0000008788887209 */ /* 0x000fe40007810000 */
[----:B------:R-:W-:Y:S02]  /*4ea0*/  FMNMX.FTZ R2, R2, R134, !PT ;  /* 0x0000008602027209 */ /* 0x000fe40007810000 */
[----:B------:R-:W1:Y:S08]  /*4eb0*/  SHFL.BFLY PT, R134, R132, 0x1, 0x1f ;  /* 0x0c201f0084867f89 */ /* 0x000e7000000e0000 */
[----:B------:R-:W2:Y:S08]  /*4ec0*/  SHFL.BFLY PT, R139, R136, 0x1, 0x1f ;  /* 0x0c201f00888b7f89 */ /* 0x000eb000000e0000 */
[----:B------:R-:W3:Y:S01]  /*4ed0*/  SHFL.BFLY PT, R135, R2, 0x1, 0x1f ;  /* 0x0c201f0002877f89 */ /* 0x000ee200000e0000 */
[----:B-1----:R-:W-:Y:S05]  /*4ee0*/  FMNMX.FTZ R134, R132, R134, !PT ;  /* 0x0000008684867209 */ /* 0x002fea0007810000 */
[----:B------:R-:W-:Y:S01]  /*4ef0*/  FMUL.FTZ R186, R134, c[0x0][0x23c] ;  /* 0x00008f0086ba7a20 */ /* 0x000fe20000410000 */
[----:B--2---:R-:W-:Y:S04]  /*4f00*/  FMNMX.FTZ R136, R136, R139, !PT ;  /* 0x0000008b88887209 */ /* 0x004fe80007810000 */
[C---:B------:R-:W-:Y:S01]  /*4f10*/  FSETP.NEU.FTZ.AND P1, PT, R136.reuse, -INF , PT ;  /* 0xff8000008800780b */ /* 0x040fe20003f3d000 */
[----:B------:R-:W-:Y:S01]  /*4f20*/  FADD.FTZ R0, -R136, R0 ;  /* 0x0000000088007221 */ /* 0x000fe20000010100 */
[----:B---3--:R-:W-:Y:S03]  /*4f30*/  FMNMX.FTZ R135, R2, R135, !PT ;  /* 0x0000008702877209 */ /* 0x008fe60007810000 */
[----:B------:R-:W-:Y:S01]  /*4f40*/  FMUL.FTZ R0, R0, c[0x0][0x23c] ;  /* 0x00008f0000007a20 */ /* 0x000fe20000410000 */
[----:B------:R-:W-:Y:S03]  /*4f50*/  FMNMX.FTZ R2, R10, R138, !PT ;  /* 0x0000008a0a027209 */ /* 0x000fe60007810000 */
[----:B------:R1:W2:Y:S01]  /*4f60*/  MUFU.EX2 R133, R0 ;  /* 0x0000000000857308 */ /* 0x0002a20000000800 */
[----:B------:R-:W-:Y:S01]  /*4f70*/  FMNMX.FTZ R2, R11, R2, !PT ;  /* 0x000000020b027209 */ /* 0x000fe20007810000 */
[----:B------:R-:W-:Y:S03]  /*4f80*/  FMUL.FTZ R184, R135, c[0x0][0x23c] ;  /* 0x00008f0087b87a20 */ /* 0x000fe60000410000 */
[----:B------:R-:W-:Y:S04]  /*4f90*/  FMNMX.FTZ R2, R14, R2, !PT ;  /* 0x000000020e027209 */ /* 0x000fe80007810000 */
[----:B------:R-:W-:Y:S01]  /*4fa0*/  FMNMX.FTZ R2, R15, R2, !PT ;  /* 0x000000020f027209 */ /* 0x000fe20007810000 */
[----:B-1----:R-:W-:Y:S02]  /*4fb0*/  FADD.FTZ R0, -R135, R3 ;  /* 0x0000000387007221 */ /* 0x002fe40000010100 */
[C---:B--2---:R-:W-:Y:S02]  /*4fc0*/  FMUL.FTZ R36, R133.reuse, R36 ;  /* 0x0000002485247220 */ /* 0x044fe40000410000 */
[----:B------:R-:W-:Y:S02]  /*4fd0*/  FMUL.FTZ R0, R0, c[0x0][0x23c] ;  /* 0x00008f0000007a20 */ /* 0x000fe40000410000 */
[C---:B------:R-:W-:Y:S02]  /*4fe0*/  FMUL.FTZ R37, R133.reuse, R37 ;  /* 0x0000002585257220 */ /* 0x040fe40000410000 */
[----:B------:R1:W2:Y:S01]  /*4ff0*/  MUFU.EX2 R132, R0 ;  /* 0x0000000000847308 */ /* 0x0002a20000000800 */
        /* <DEDUP_REMOVED lines=15> */
[C---:B--2---:R-:W-:Y:S01]  /*50f0*/  FMUL.FTZ R38, R132.reuse, R38 ;  /* 0x0000002684267220 */ /* 0x044fe20000410000 */
        /* <DEDUP_REMOVED lines=9> */
[----:B------:R3:W-:Y:S01]  /*5190*/  MUFU.EX2 R240, R4 ;  /* 0x0000000400f07308 */ /* 0x0007e20000000800 */
[--C-:B------:R-:W-:Y:S01]  /*51a0*/  FFMA.FTZ R18, R18, c[0x0][0x23c], -R184.reuse ;  /* 0x00008f0012127a23 */ /* 0x100fe200000108b8 */
[----:B------:R-:W-:Y:S01]  /*51b0*/  FSEL R186, R186, RZ, P1 ;  /* 0x000000ffbaba7208 */ /* 0x000fe20000800000 */
[--C-:B------:R-:W-:Y:S02]  /*51c0*/  FFMA.FTZ R19, R19, c[0x0][0x23c], -R184.reuse ;  /* 0x00008f0013137a23 */ /* 0x100fe400000108b8 */
[----:B------:R-:W-:Y:S02]  /*51d0*/  FFMA.FTZ R5, R5, c[0x0][0x23c], -R137 ;  /* 0x00008f0005057a23 */ /* 0x000fe40000010889 */
[--C-:B------:R-:W-:Y:S02]  /*51e0*/  FFMA.FTZ R6, R6, c[0x0][0x23c], -R184.reuse ;  /* 0x00008f0006067a23 */ /* 0x100fe400000108b8 */
[----:B------:R-:W-:Y:S01]  /*51f0*/  FFMA.FTZ R7, R7, c[0x0][0x23c], -R184 ;  /* 0x00008f0007077a23 */ /* 0x000fe200000108b8 */
[----:B------:R4:W-:Y:S01]  /*5200*/  MUFU.EX2 R244, R16 ;  /* 0x0000001000f47308 */ /* 0x0009e20000000800 */
[--C-:B------:R-:W-:Y:S02]  /*5210*/  FFMA.FTZ R8, R8, c[0x0][0x23c], -R186.reuse ;  /* 0x00008f0008087a23 */ /* 0x100fe400000108ba */
[--C-:B------:R-:W-:Y:S01]  /*5220*/  FFMA.FTZ R9, R9, c[0x0][0x23c], -R186.reuse ;  /* 0x00008f0009097a23 */ /* 0x100fe200000108ba */
[----:B-1----:R-:W-:Y:S01]  /*5230*/  FMNMX.FTZ R0, R26, R2, !PT ;  /* 0x000000021a007209 */ /* 0x002fe20007810000 */
[--C-:B------:R-:W-:Y:S02]  /*5240*/  FFMA.FTZ R12, R12, c[0x0][0x23c], -R186.reuse ;  /* 0x00008f000c0c7a23 */ /* 0x100fe400000108ba */
[----:B------:R-:W-:Y:S01]  /*5250*/  FFMA.FTZ R13, R13, c[0x0][0x23c], -R186 ;  /* 0x00008f000d0d7a23 */ /* 0x000fe200000108ba */
[----:B------:R-:W-:Y:S01]  /*5260*/  FMNMX.FTZ R0, R27, R0, !PT ;  /* 0x000000001b007209 */ /* 0x000fe20007810000 */
[C---:B--2---:R-:W-:Y:S01]  /*5270*/  FMUL.FTZ R40, R3.reuse, R40 ;  /* 0x0000002803287220 */ /* 0x044fe20000410000 */
[----:B------:R1:W-:Y:S01]  /*5280*/  MUFU.EX2 R241, R18 ;  /* 0x0000001200f17308 */ /* 0x0003e20000000800 */
[C---:B------:R-:W-:Y:S01]  /*5290*/  FMUL.FTZ R41, R3.reuse, R41 ;  /* 0x0000002903297220 */ /* 0x040fe20000410000 */
[----:B------:R-:W-:Y:S01]  /*52a0*/  FMNMX.FTZ R0, R30, R0, !PT ;  /* 0x000000001e007209 */ /* 0x000fe20007810000 */
[C---:B------:R-:W-:Y:S01]  /*52b0*/  FMUL.FTZ R44, R3.reuse, R44 ;  /* 0x0000002c032c7220 */ /* 0x040fe20000410000 */
[----:B---3--:R-:W-:Y:S01]  /*52c0*/  MOV R4, UR33 ;  /* 0x0000002100047c02 */ /* 0x008fe20008000f00 */
[----:B------:R-:W-:Y:S01]  /*52d0*/  FMUL.FTZ R45, R3, R45 ;  /* 0x0000002d032d7220 */ /* 0x000fe20000410000 */
[----:B------:R-:W-:Y:S01]  /*52e0*/  FMNMX.FTZ R0, R31, R0, !PT ;  /* 0x000000001f007209 */ /* 0x000fe20007810000 */
[C---:B------:R-:W-:Y:S01]  /*52f0*/  FMUL.FTZ R50, R132.reuse, R50 ;  /* 0x0000003284327220 */ /* 0x040fe20000410000 */
[----:B------:R-:W-:Y:S01]  /*5300*/  LOP3.LUT R4, R221, UR24, R4, 0x96, !PT ;  /* 0x00000018dd047c12 */ /* 0x000fe2000f8e9604 */
[C---:B------:R-:W-:Y:S01]  /*5310*/  FMUL.FTZ R51, R132.reuse, R51 ;  /* 0x0000003384337220 */ /* 0x040fe20000410000 */
[----:B------:R2:W3:Y:S01]  /*5320*/  MUFU.EX2 R243, R17 ;  /* 0x0000001100f37308 */ /* 0x0004e20000000800 */
[----:B------:R-:W5:Y:S01]  /*5330*/  SHFL.BFLY PT, R2, R0, 0x2, 0x1f ;  /* 0x0c401f0000027f89 */ /* 0x000f6200000e0000 */
[----:B------:R-:W-:Y:S01]  /*5340*/  FMUL.FTZ R54, R132, R54 ;  /* 0x0000003684367220 */ /* 0x000fe20000410000 */
[----:B------:R-:W-:Y:S01]  /*5350*/  UIADD3 UR24, UR24, -0x1, URZ ;  /* 0xffffffff18187890 */ /* 0x000fe2000fffe03f */
[--C-:B----4-:R-:W-:Y:S01]  /*5360*/  LOP3.LUT R16, R233, UR16, R220.reuse, 0x96, !PT ;  /* 0x00000010e9107c12 */ /* 0x110fe2000f8e96dc */
[----:B------:R-:W-:Y:S04]  /*5370*/  IMAD.WIDE.U32 R172, R4, -0x326172a9, RZ ;  /* 0xcd9e8d5704ac7825 */ /* 0x000fe800078e00ff */
[C---:B------:R-:W-:Y:S01]  /*5380*/  FMUL.FTZ R55, R132.reuse, R55 ;  /* 0x0000003784377220 */ /* 0x040fe20000410000 */
[----:B------:R4:W3:Y:S01]  /*5390*/  MUFU.EX2 R242, R19 ;  /* 0x0000001300f27308 */ /* 0x0008e20000000800 */
[C---:B------:R-:W-:Y:S02]  /*53a0*/  FMUL.FTZ R56, R3.reuse, R56 ;  /* 0x0000003803387220 */ /* 0x040fe40000410000 */
[----:B------:R-:W-:Y:S01]  /*53b0*/  FMUL.FTZ R57, R3, R57 ;  /* 0x0000003903397220 */ /* 0x000fe20000410000 */
[----:B-1----:R-:W-:Y:S01]  /*53c0*/  LOP3.LUT R18, R235, UR16, R220, 0x96, !PT ;  /* 0x00000010eb127c12 */ /* 0x002fe2000f8e96dc */
[C---:B------:R-:W-:Y:S02]  /*53d0*/  FMUL.FTZ R60, R3.reuse, R60 ;  /* 0x0000003c033c7220 */ /* 0x040fe40000410000 */
[C---:B------:R-:W-:Y:S02]  /*53e0*/  FMUL.FTZ R61, R3.reuse, R61 ;  /* 0x0000003d033d7220 */ /* 0x040fe40000410000 */
[C---:B------:R-:W-:Y:S01]  /*53f0*/  FMUL.FTZ R66, R132.reuse, R66 ;  /* 0x0000004284427220 */ /* 0x040fe20000410000 */
[----:B------:R1:W1:Y:S01]  /*5400*/  MUFU.EX2 R239, R5 ;  /* 0x0000000500ef7308 */ /* 0x0002620000000800 */
[C---:B------:R-:W-:Y:S02]  /*5410*/  FMUL.FTZ R67, R132.reuse, R67 ;  /* 0x0000004384437220 */ /* 0x040fe40000410000 */
[----:B------:R-:W-:Y:S01]  /*5420*/  FMUL.FTZ R70, R132, R70 ;  /* 0x0000004684467220 */ /* 0x000fe20000410000 */
[----:B-----5:R-:W-:Y:S01]  /*5430*/  FMNMX.FTZ R0, R0, R2, !PT ;  /* 0x0000000200007209 */ /* 0x020fe20007810000 */
[----:B--2---:R-:W-:Y:S04]  /*5440*/  IMAD.WIDE.U32 R16, R16, -0x326172a9, RZ ;  /* 0xcd9e8d5710107825 */ /* 0x004fe800078e00ff */
[----:B------:R-:W2:Y:S01]  /*5450*/  SHFL.BFLY PT, R2, R0, 0x1, 0x1f ;  /* 0x0c201f0000027f89 */ /* 0x000ea200000e0000 */
[----:B------:R5:W-:Y:S01]  /*5460*/  MUFU.EX2 R238, R6 ;  /* 0x0000000600ee7308 */ /* 0x000be20000000800 */
[----:B------:R-:W-:Y:S02]  /*5470*/  FMUL.FTZ R71, R132, R71 ;  /* 0x0000004784477220 */ /* 0x000fe40000410000 */
[----:B----4-:R-:W-:Y:S04]  /*5480*/  IMAD.WIDE.U32 R18, R18, -0x326172a9, RZ ;  /* 0xcd9e8d5712127825 */ /* 0x010fe800078e00ff */
[----:B------:R-:W-:Y:S01]  /*5490*/  FMUL.FTZ R72, R3, R72 ;  /* 0x0000004803487220 */ /* 0x000fe20000410000 */
[----:B------:R-:W-:Y:S01]  /*54a0*/  LOP3.LUT R4, R19, UR15, R172, 0x96, !PT ;  /* 0x0000000f13047c12 */ /* 0x000fe2000f8e96ac */
[----:B------:R-:W-:Y:S01]  /*54b0*/  FMUL.FTZ R73, R3, R73 ;  /* 0x0000004903497220 */ /* 0x000fe20000410000 */
[----:B------:R4:W3:Y:S01]  /*54c0*/  MUFU.EX2 R237, R7 ;  /* 0x0000000700ed7308 */ /* 0x0008e20000000800 */
[----:B------:R-:W-:Y:S01]  /*54d0*/  LOP3.LUT R19, R173, UR17, R248, 0x96, !PT ;  /* 0x00000011ad137c12 */ /* 0x000fe2000f8e96f8 */
[----:B------:R-:W-:Y:S01]  /*54e0*/  FMUL.FTZ R76, R3, R76 ;  /* 0x0000004c034c7220 */ /* 0x000fe20000410000 */
[----:B-1----:R-:W-:Y:S01]  /*54f0*/  LOP3.LUT R5, R173, UR17, R250, 0x96, !PT ;  /* 0x00000011ad057c12 */ /* 0x002fe2000f8e96fa */
[----:B------:R-:W-:Y:S01]  /*5500*/  FMUL.FTZ R77, R3, R77 ;  /* 0x0000004d034d7220 */ /* 0x000fe20000410000 */
[----:B------:R-:W-:Y:S01]  /*5510*/  LOP3.LUT R172, R17, UR15, R172, 0x96, !PT ;  /* 0x0000000f11ac7c12 */ /* 0x000fe2000f8e96ac */
[----:B------:R-:W-:Y:S04]  /*5520*/  IMAD.WIDE.U32 R174, R19, -0x2daee0ad, RZ ;  /* 0xd2511f5313ae7825 */ /* 0x000fe800078e00ff */
[----:B------:R1:W-:Y:S01]  /*5530*/  MUFU.EX2 R236, R8 ;  /* 0x0000000800ec7308 */ /* 0x0003e20000000800 */
[----:B------:R-:W-:Y:S01]  /*5540*/  IMAD.WIDE.U32 R176, R5, -0x2daee0ad, RZ ;  /* 0xd2511f5305b07825 */ /* 0x000fe200078e00ff */
[----:B--2---:R-:W-:Y:S03]  /*5550*/  FMNMX.FTZ R2, R0, R2, !PT ;  /* 0x0000000200027209 */ /* 0x004fe60007810000 */
[----:B------:R-:W-:Y:S01]  /*5560*/  IMAD.WIDE.U32 R172, R172, -0x2daee0ad, RZ ;  /* 0xd2511f53acac7825 */ /* 0x000fe200078e00ff */
[----:B-----5:R-:W-:Y:S02]  /*5570*/  LOP3.LUT R6, R177, UR14, R234, 0x96, !PT ;  /* 0x0000000eb1067c12 */ /* 0x020fe4000f8e96ea */
[C---:B------:R-:W-:Y:S01]  /*5580*/  FSETP.NEU.FTZ.AND P1, PT, R2.reuse, -INF , PT ;  /* 0xff8000000200780b */ /* 0x040fe20003f3d000 */
[----:B------:R-:W-:Y:S01]  /*5590*/  FMUL.FTZ R185, R2, c[0x0][0x23c] ;  /* 0x00008f0002b97a20 */ /* 0x000fe20000410000 */
[----:B------:R2:W-:Y:S01]  /*55a0*/  MUFU.EX2 R231, R9 ;  /* 0x0000000900e77308 */ /* 0x0005e20000000800 */
[----:B------:R-:W-:Y:S01]  /*55b0*/  IMAD.WIDE.U32 R4, R4, -0x2daee0ad, RZ ;  /* 0xd2511f5304047825 */ /* 0x000fe200078e00ff */
[----:B------:R-:W-:Y:S02]  /*55c0*/  LOP3.LUT R17, R173, UR12, R174, 0x96, !PT ;  /* 0x0000000cad117c12 */ /* 0x000fe4000f8e96ae */
[----:B----4-:R-:W-:Y:S01]  /*55d0*/  LOP3.LUT R7, R175, UR14, R232, 0x96, !PT ;  /* 0x0000000eaf077c12 */ /* 0x010fe2000f8e96e8 */
[----:B------:R-:W-:Y:S01]  /*55e0*/  FMUL.FTZ R19, R132, R155 ;  /* 0x0000009b84137220 */ /* 0x000fe20000410000 */
[----:B------:R-:W-:Y:S01]  /*55f0*/  FSEL R185, R185, RZ, P1 ;  /* 0x000000ffb9b97208 */ /* 0x000fe20000800000 */
[----:B------:R-:W-:Y:S01]  /*5600*/  IMAD.WIDE.U32 R192, R17, -0x326172a9, RZ ;  /* 0xcd9e8d5711c07825 */ /* 0x000fe200078e00ff */
[----:B------:R-:W-:Y:S02]  /*5610*/  LOP3.LUT R5, R5, UR12, R176, 0x96, !PT ;  /* 0x0000000c05057c12 */ /* 0x000fe4000f8e96b0 */
[----:B------:R-:W-:Y:S01]  /*5620*/  MUFU.EX2 R228, R12 ;  /* 0x0000000c00e47308 */ /* 0x000fe20000000800 */
[----:B------:R-:W-:Y:S04]  /*5630*/  IMAD.WIDE.U32 R176, R6, -0x326172a9, RZ ;  /* 0xcd9e8d5706b07825 */ /* 0x000fe800078e00ff */
[----:B------:R-:W-:Y:S01]  /*5640*/  IMAD.WIDE.U32 R174, R7, -0x326172a9, RZ ;  /* 0xcd9e8d5707ae7825 */ /* 0x000fe200078e00ff */
[----:B------:R-:W-:Y:S03]  /*5650*/  LOP3.LUT R6, R177, UR13, R18, 0x96, !PT ;  /* 0x0000000db1067c12 */ /* 0x000fe6000f8e9612 */
[--C-:B------:R-:W-:Y:S01]  /*5660*/  FFMA.FTZ R10, R10, c[0x0][0x23c], -R185.reuse ;  /* 0x00008f000a0a7a23 */ /* 0x100fe200000108b9 */
[----:B------:R-:W-:Y:S01]  /*5670*/  LOP3.LUT R0, R193, UR11, R174, 0x96, !PT ;  /* 0x0000000bc1007c12 */ /* 0x000fe2000f8e96ae */
[----:B------:R-:W-:Y:S01]  /*5680*/  IMAD.WIDE.U32 R188, R5, -0x326172a9, RZ ;  /* 0xcd9e8d5705bc7825 */ /* 0x000fe200078e00ff */
[----:B-1----:R-:W-:Y:S01]  /*5690*/  LOP3.LUT R8, R175, UR13, R16, 0x96, !PT ;  /* 0x0000000daf087c12 */ /* 0x002fe2000f8e9610 */
[----:B------:R1:W-:Y:S02]  /*56a0*/  MUFU.EX2 R230, R10 ;  /* 0x0000000a00e67308 */ /* 0x0003e40000000800 */
[--C-:B------:R-:W-:Y:S01]  /*56b0*/  FFMA.FTZ R11, R11, c[0x0][0x23c], -R185.reuse ;  /* 0x00008f000b0b7a23 */ /* 0x100fe200000108b9 */
[----:B------:R-:W-:Y:S01]  /*56c0*/  LOP3.LUT R5, R189, UR11, R176, 0x96, !PT ;  /* 0x0000000bbd057c12 */ /* 0x000fe2000f8e96b0 */
[----:B--2---:R-:W-:Y:S01]  /*56d0*/  IMAD.WIDE.U32 R8, R8, -0x2daee0ad, RZ ;  /* 0xd2511f5308087825 */ /* 0x004fe200078e00ff */
[----:B------:R-:W2:Y:S03]  /*56e0*/  LDSM.16.MT88.4 R176, [R205+0xa000] ;  /* 0x00a00000cdb0783b */ /* 0x000ea60000004200 */
[----:B------:R-:W-:Y:S01]  /*56f0*/  IMAD.WIDE.U32 R194, R0, -0x2daee0ad, RZ ;  /* 0xd2511f5300c27825 */ /* 0x000fe200078e00ff */
[----:B------:R-:W-:Y:S01]  /*5700*/  LOP3.LUT R9, R9, UR10, R172, 0x96, !PT ;  /* 0x0000000a09097c12 */ /* 0x000fe2000f8e96ac */
[----:B------:R-:W-:Y:S02]  /*5710*/  MUFU.EX2 R229, R11 ;  /* 0x0000000b00e57308 */ /* 0x000fe40000000800 */
[----:B------:R-:W-:Y:S04]  /*5720*/  IMAD.WIDE.U32 R6, R6, -0x2daee0ad, RZ ;  /* 0xd2511f5306067825 */ /* 0x000fe800078e00ff */
[----:B------:R-:W-:Y:S01]  /*5730*/  IMAD.WIDE.U32 R190, R5, -0x2daee0ad, RZ ;  /* 0xd2511f5305be7825 */ /* 0x000fe200078e00ff */
[----:B------:R-:W-:Y:S02]  /*5740*/  LOP3.LUT R5, R7, UR10, R4, 0x96, !PT ;  /* 0x0000000a07057c12 */ /* 0x000fe4000f8e9604 */
[----:B------:R-:W-:Y:S01]  /*5750*/  LOP3.LUT R4, R195, UR8, R8, 0x96, !PT ;  /* 0x00000008c3047c12 */ /* 0x000fe2000f8e9608 */
[----:B------:R-:W-:Y:S01]  /*5760*/  IMAD.WIDE.U32 R198, R9, -0x326172a9, RZ ;  /* 0xcd9e8d5709c67825 */ /* 0x000fe200078e00ff */
[----:B------:R-:W-:Y:S01]  /*5770*/  LOP3.LUT R6, R191, UR8, R6, 0x96, !PT ;  /* 0x00000008bf067c12 */ /* 0x000fe2000f8e9606 */
[----:B------:R4:W-:Y:S02]  /*5780*/  MUFU.EX2 R223, R13 ;  /* 0x0000000d00df7308 */ /* 0x0009e40000000800 */
[----:B------:R-:W-:Y:S04]  /*5790*/  IMAD.WIDE.U32 R196, R5, -0x326172a9, RZ ;  /* 0xcd9e8d5705c47825 */ /* 0x000fe800078e00ff */
[----:B------:R-:W-:Y:S04]  /*57a0*/  IMAD.WIDE.U32 R4, R4, -0x326172a9, RZ ;  /* 0xcd9e8d5704047825 */ /* 0x000fe800078e00ff */
[----:B------:R-:W-:Y:S01]  /*57b0*/  IMAD.WIDE.U32 R6, R6, -0x326172a9, RZ ;  /* 0xcd9e8d5706067825 */ /* 0x000fe200078e00ff */
[----:B------:R-:W-:Y:S02]  /*57c0*/  LOP3.LUT R0, R4, 0xffff, RZ, 0xc0, !PT ;  /* 0x0000ffff04007812 */ /* 0x000fe400078ec0ff */
[----:B------:R-:W-:Y:S01]  /*57d0*/  LOP3.LUT R5, R5, UR19, R198, 0x96, !PT ;  /* 0x0000001305057c12 */ /* 0x000fe2000f8e96c6 */
[--C-:B------:R-:W-:Y:S01]  /*57e0*/  FFMA.FTZ R14, R14, c[0x0][0x23c], -R185.reuse ;  /* 0x00008f000e0e7a23 */ /* 0x100fe200000108b9 */
[----:B------:R-:W-:Y:S01]  /*57f0*/  SHF.R.U32.HI R16, RZ, 0x10, R6 ;  /* 0x00000010ff107819 */ /* 0x000fe20000011606 */
[----:B------:R-:W-:Y:S01]  /*5800*/  FFMA.FTZ R15, R15, c[0x0][0x23c], -R185 ;  /* 0x00008f000f0f7a23 */ /* 0x000fe200000108b9 */
[----:B-1----:R-:W-:Y:S01]  /*5810*/  LOP3.LUT R10, R4, 0xff, RZ, 0xc0, !PT ;  /* 0x000000ff040a7812 */ /* 0x002fe200078ec0ff */
[----:B------:R-:W-:Y:S01]  /*5820*/  MUFU.EX2 R222, R14 ;  /* 0x0000000e00de7308 */ /* 0x000fe20000000800 */
[----:B------:R-:W-:Y:S01]  /*5830*/  SHF.R.U32.HI R0, RZ, 0x8, R0 ;  /* 0x00000008ff007819 */ /* 0x000fe20000011600 */
[----:B------:R-:W-:Y:S01]  /*5840*/  FMUL.FTZ R18, R132, R154 ;  /* 0x0000009a84127220 */ /* 0x000fe20000410000 */
[----:B------:R-:W-:Y:S01]  /*5850*/  LOP3.LUT R8, R6, 0xffff, RZ, 0xc0, !PT ;  /* 0x0000ffff06087812 */ /* 0x000fe200078ec0ff */
[----:B------:R-:W-:Y:S01]  /*5860*/  FMUL.FTZ R82, R132, R82 ;  /* 0x0000005284527220 */ /* 0x000fe20000410000 */
[----:B------:R-:W-:Y:S01]  /*5870*/  LOP3.LUT R17, R6, 0xff, RZ, 0xc0, !PT ;  /* 0x000000ff06117812 */ /* 0x000fe200078ec0ff */
[----:B----4-:R-:W-:Y:S01]  /*5880*/  FMUL.FTZ R13, R3, R149 ;  /* 0x00000095030d7220 */ /* 0x010fe20000410000 */
[----:B------:R-:W-:Y:S01]  /*5890*/  SHF.R.U32.HI R11, RZ, 0x18, R6 ;  /* 0x00000018ff0b7819 */ /* 0x000fe20000011606 */
[C---:B------:R-:W-:Y:S01]  /*58a0*/  FMUL.FTZ R83, R132.reuse, R83 ;  /* 0x0000005384537220 */ /* 0x040fe20000410000 */
[----:B------:R-:W-:Y:S01]  /*58b0*/  LOP3.LUT R6, R7, UR19, R196, 0x96, !PT ;  /* 0x0000001307067c12 */ /* 0x000fe2000f8e96c4 */
[----:B------:R-:W-:Y:S01]  /*58c0*/  MUFU.EX2 R203, R15 ;  /* 0x0000000f00cb7308 */ /* 0x000fe20000000800 */
[----:B------:R-:W-:Y:S01]  /*58d0*/  SHF.R.U32.HI R8, RZ, 0x8, R8 ;  /* 0x00000008ff087819 */ /* 0x000fe20000011608 */
[----:B------:R-:W-:Y:S01]  /*58e0*/  FMUL.FTZ R86, R132, R86 ;  /* 0x0000005684567220 */ /* 0x000fe20000410000 */
[----:B------:R-:W-:Y:S01]  /*58f0*/  LOP3.LUT R7, R16, 0xff, RZ, 0xc0, !PT ;  /* 0x000000ff10077812 */ /* 0x000fe200078ec0ff */
[----:B------:R-:W-:Y:S01]  /*5900*/  FMUL.FTZ R87, R132, R87 ;  /* 0x0000005784577220 */ /* 0x000fe20000410000 */
[----:B------:R-:W-:Y:S01]  /*5910*/  PRMT R16, R10, 0x5410, R0 ;  /* 0x000054100a107816 */ /* 0x000fe20000000000 */
[----:B------:R-:W-:Y:S01]  /*5920*/  FMUL.FTZ R88, R3, R88 ;  /* 0x0000005803587220 */ /* 0x000fe20000410000 */
[----:B------:R-:W-:Y:S01]  /*5930*/  LOP3.LUT R0, R5, 0xffff, RZ, 0xc0, !PT ;  /* 0x0000ffff05007812 */ /* 0x000fe200078ec0ff */
[----:B------:R-:W-:Y:S01]  /*5940*/  FMUL.FTZ R89, R3, R89 ;  /* 0x0000005903597220 */ /* 0x000fe20000410000 */
[----:B------:R-:W-:Y:S01]  /*5950*/  PRMT R17, R17, 0x5410, R8 ;  /* 0x0000541011117816 */ /* 0x000fe20000000008 */
[--C-:B------:R-:W-:Y:S01]  /*5960*/  FFMA.FTZ R32, R32, c[0x0][0x23c], -R137.reuse ;  /* 0x00008f0020207a23 */ /* 0x100fe20000010889 */
[----:B------:R-:W-:Y:S01]  /*5970*/  LOP3.LUT R8, R5, 0xff, RZ, 0xc0, !PT ;  /* 0x000000ff05087812 */ /* 0x000fe200078ec0ff */
[----:B------:R-:W-:Y:S01]  /*5980*/  FFMA.FTZ R33, R33, c[0x0][0x23c], -R137 ;  /* 0x00008f0021217a23 */ /* 0x000fe20000010889 */
[----:B------:R-:W-:Y:S01]  /*5990*/  SHF.R.U32.HI R0, RZ, 0x8, R0 ;  /* 0x00000008ff007819 */ /* 0x000fe20000011600 */
[--C-:B------:R-:W-:Y:S01]  /*59a0*/  HSET2.LE.AND R174, R17, R245.reuse, PT ;  /* 0x000000f511ae7233 */ /* 0x100fe20003803000 */
[----:B------:R-:W-:Y:S01]  /*59b0*/  SHF.R.U32.HI R12, RZ, 0x18, R4 ;  /* 0x00000018ff0c7819 */ /* 0x000fe20000011604 */
[----:B------:R-:W-:Y:S01]  /*59c0*/  FMUL.FTZ R17, R133, R153 ;  /* 0x0000009985117220 */ /* 0x000fe20000410000 */
[----:B------:R-:W-:Y:S01]  /*59d0*/  PRMT R175, R7, 0x5410, R11 ;  /* 0x0000541007af7816 */ /* 0x000fe2000000000b */
[----:B------:R-:W-:Y:S01]  /*59e0*/  FFMA.FTZ R34, R34, c[0x0][0x23c], -R184 ;  /* 0x00008f0022227a23 */ /* 0x000fe200000108b8 */
[----:B------:R-:W-:Y:S01]  /*59f0*/  SHF.R.U32.HI R9, RZ, 0x10, R4 ;  /* 0x00000010ff097819 */ /* 0x000fe20000011604 */
[----:B------:R-:W-:Y:S01]  /*5a00*/  FFMA.FTZ R35, R35, c[0x0][0x23c], -R184 ;  /* 0x00008f0023237a23 */ /* 0x000fe200000108b8 */
[----:B------:R-:W-:Y:S01]  /*5a10*/  LOP3.LUT R4, R6, 0xffff, RZ, 0xc0, !PT ;  /* 0x0000ffff06047812 */ /* 0x000fe200078ec0ff */
[--C-:B------:R-:W-:Y:S01]  /*5a20*/  HSET2.LE.AND R175, R175, R245.reuse, PT ;  /* 0x000000f5afaf7233 */ /* 0x100fe20003803000 */
[----:B------:R-:W-:Y:S01]  /*5a30*/  SHF.R.U32.HI R7, RZ, 0x10, R6 ;  /* 0x00000010ff077819 */ /* 0x000fe20000011606 */
[----:B------:R1:W-:Y:S01]  /*5a40*/  MUFU.EX2 R202, R32 ;  /* 0x0000002000ca7308 */ /* 0x0003e20000000800 */
[----:B------:R-:W-:Y:S01]  /*5a50*/  PRMT R8, R8, 0x5410, R0 ;  /* 0x0000541008087816 */ /* 0x000fe20000000000 */
[----:B------:R-:W-:Y:S01]  /*5a60*/  FADD.FTZ R0, -R2, R138 ;  /* 0x0000008a02007221 */ /* 0x000fe20000010100 */
[----:B------:R-:W-:Y:S01]  /*5a70*/  LOP3.LUT R11, R9, 0xff, RZ, 0xc0, !PT ;  /* 0x000000ff090b7812 */ /* 0x000fe200078ec0ff */
[----:B------:R-:W-:Y:S01]  /*5a80*/  FMUL.FTZ R92, R3, R92 ;  /* 0x0000005c035c7220 */ /* 0x000fe20000410000 */
[----:B------:R-:W-:Y:S01]  /*5a90*/  LOP3.LUT R10, R6, 0xff, RZ, 0xc0, !PT ;  /* 0x000000ff060a7812 */ /* 0x000fe200078ec0ff */
[----:B------:R-:W-:Y:S01]  /*5aa0*/  FMUL.FTZ R0, R0, c[0x0][0x23c] ;  /* 0x00008f0000007a20 */ /* 0x000fe20000410000 */
[----:B------:R-:W-:Y:S01]  /*5ab0*/  SHF.R.U32.HI R9, RZ, 0x18, R6 ;  /* 0x00000018ff097819 */ /* 0x000fe20000011606 */
[--C-:B------:R-:W-:Y:S01]  /*5ac0*/  HSET2.LE.AND R180, R8, R245.reuse, PT ;  /* 0x000000f508b47233 */ /* 0x100fe20003803000 */
[----:B------:R-:W-:Y:S01]  /*5ad0*/  SHF.R.U32.HI R6, RZ, 0x8, R4 ;  /* 0x00000008ff067819 */ /* 0x000fe20000011604 */
[--C-:B------:R-:W-:Y:S01]  /*5ae0*/  HSET2.LE.AND R8, R16, R245.reuse, PT ;  /* 0x000000f510087233 */ /* 0x100fe20003803000 */
[----:B------:R-:W-:Y:S01]  /*5af0*/  LOP3.LUT R4, R7, 0xff, RZ, 0xc0, !PT ;  /* 0x000000ff07047812 */ /* 0x000fe200078ec0ff */
[----:B------:R-:W4:Y:S01]  /*5b00*/  MUFU.EX2 R0, R0 ;  /* 0x0000000000007308 */ /* 0x000f220000000800 */
[----:B------:R-:W-:Y:S01]  /*5b10*/  PRMT R10, R10, 0x5410, R6 ;  /* 0x000054100a0a7816 */ /* 0x000fe20000000006 */
[----:B------:R-:W-:Y:S01]  /*5b20*/  FMUL.FTZ R16, R133, R152 ;  /* 0x0000009885107220 */ /* 0x000fe20000410000 */
[----:B------:R-:W-:Y:S01]  /*5b30*/  PRMT R9, R4, 0x5410, R9 ;  /* 0x0000541004097816 */ /* 0x000fe20000000009 */
[----:B------:R-:W-:Y:S01]  /*5b40*/  FMUL.FTZ R93, R3, R93 ;  /* 0x0000005d035d7220 */ /* 0x000fe20000410000 */
[--C-:B------:R-:W-:Y:S01]  /*5b50*/  SHF.R.U32.HI R4, RZ, 0x10, R5.reuse ;  /* 0x00000010ff047819 */ /* 0x100fe20000011605 */
[--C-:B------:R-:W-:Y:S01]  /*5b60*/  HSET2.LE.AND R172, R10, R245.reuse, PT ;  /* 0x000000f50aac7233 */ /* 0x100fe20003803000 */
[----:B------:R-:W-:Y:S01]  /*5b70*/  SHF.R.U32.HI R7, RZ, 0x18, R5 ;  /* 0x00000018ff077819 */ /* 0x000fe20000011605 */
[--C-:B------:R-:W-:Y:S01]  /*5b80*/  HSET2.LE.AND R173, R9, R245.reuse, PT ;  /* 0x000000f509ad7233 */ /* 0x100fe20003803000 */
[----:B------:R-:W-:Y:S01]  /*5b90*/  LOP3.LUT R6, R4, 0xff, RZ, 0xc0, !PT ;  /* 0x000000ff04067812 */ /* 0x000fe200078ec0ff */
[----:B------:R5:W2:Y:S01]  /*5ba0*/  MUFU.EX2 R201, R33 ;  /* 0x0000002100c97308 */ /* 0x000aa20000000800 */
[----:B---3--:R-:W-:Y:S01]  /*5bb0*/  F2FP.PACK_AB R4, R243, R244 ;  /* 0x000000f4f304723e */ /* 0x008fe200000000ff */
[----:B-1----:R-:W-:Y:S01]  /*5bc0*/  FMUL.FTZ R32, R3, R156 ;  /* 0x0000009c03207220 */ /* 0x002fe20000410000 */
[----:B------:R-:W-:Y:S01]  /*5bd0*/  PRMT R6, R6, 0x5410, R7 ;  /* 0x0000541006067816 */ /* 0x000fe20000000007 */
[C---:B------:R-:W-:Y:S01]  /*5be0*/  FMUL.FTZ R96, R133.reuse, R96 ;  /* 0x0000006085607220 */ /* 0x040fe20000410000 */
[----:B------:R-:W-:Y:S01]  /*5bf0*/  F2FP.PACK_AB R5, R242, R241 ;  /* 0x000000f1f205723e */ /* 0x000fe200000000ff */
[----:B------:R-:W-:Y:S01]  /*5c00*/  FMUL.FTZ R97, R133, R97 ;  /* 0x0000006185617220 */ /* 0x000fe20000410000 */
[----:B------:R-:W-:Y:S01]  /*5c10*/  LOP3.LUT R174, R174, R4, RZ, 0xc0, !PT ;  /* 0x00000004aeae7212 */ /* 0x000fe200078ec0ff */
[--C-:B------:R-:W-:Y:S01]  /*5c20*/  HSET2.LE.AND R181, R6, R245.reuse, PT ;  /* 0x000000f506b57233 */ /* 0x100fe20003803000 */
[----:B------:R-:W-:Y:S01]  /*5c30*/  LOP3.LUT R175, R175, R5, RZ, 0xc0, !PT ;  /* 0x00000005afaf7212 */ /* 0x000fe200078ec0ff */
[----:B------:R1:W-:Y:S01]  /*5c40*/  MUFU.EX2 R198, R34 ;  /* 0x0000002200c67308 */ /* 0x0003e20000000800 */
[----:B------:R-:W-:Y:S01]  /*5c50*/  F2FP.PACK_AB R4, R239, R240 ;  /* 0x000000f0ef04723e */ /* 0x000fe200000000ff */
[----:B------:R-:W-:Y:S01]  /*5c60*/  FMUL.FTZ R98, R132, R98 ;  /* 0x0000006284627220 */ /* 0x000fe20000410000 */
[----:B------:R-:W-:Y:S01]  /*5c70*/  F2FP.PACK_AB R5, R237, R238 ;  /* 0x000000eeed05723e */ /* 0x000fe200000000ff */
[C---:B----4-:R-:W-:Y:S01]  /*5c80*/  FMUL.FTZ R10, R0.reuse, R146 ;  /* 0x00000092000a7220 */ /* 0x050fe20000410000 */
[----:B------:R-:W-:Y:S01]  /*5c90*/  F2FP.PACK_AB R6, R231, R236 ;  /* 0x000000ece706723e */ /* 0x000fe200000000ff */
[C---:B------:R-:W-:Y:S01]  /*5ca0*/  FMUL.FTZ R14, R0.reuse, R150 ;  /* 0x00000096000e7220 */ /* 0x040fe20000410000 */
[----:B------:R-:W-:Y:S01]  /*5cb0*/  F2FP.PACK_AB R7, R229, R230 ;  /* 0x000000e6e507723e */ /* 0x000fe200000000ff */
[----:B------:R-:W-:Y:S01]  /*5cc0*/  FMUL.FTZ R15, R0, R151 ;  /* 0x00000097000f7220 */ /* 0x000fe20000410000 */
[----:B------:R-:W-:Y:S01]  /*5cd0*/  LOP3.LUT R172, R172, R4, RZ, 0xc0, !PT ;  /* 0x00000004acac7212 */ /* 0x000fe200078ec0ff */
[----:B------:R-:W-:Y:S01]  /*5ce0*/  FMUL.FTZ R4, R133, R140 ;  /* 0x0000008c85047220 */ /* 0x000fe20000410000 */
[----:B------:R-:W-:Y:S01]  /*5cf0*/  LOP3.LUT R173, R173, R5, RZ, 0xc0, !PT ;  /* 0x00000005adad7212 */ /* 0x000fe200078ec0ff */
[----:B------:R-:W-:Y:S01]  /*5d00*/  FMUL.FTZ R5, R133, R141 ;  /* 0x0000008d85057220 */ /* 0x000fe20000410000 */
[----:B------:R-:W-:Y:S01]  /*5d10*/  LOP3.LUT R180, R180, R6, RZ, 0xc0, !PT ;  /* 0x00000006b4b47212 */ /* 0x000fe200078ec0ff */
[C---:B------:R-:W-:Y:S01]  /*5d20*/  FMUL.FTZ R6, R132.reuse, R142 ;  /* 0x0000008e84067220 */ /* 0x040fe20000410000 */
[----:B------:R-:W-:Y:S01]  /*5d30*/  LOP3.LUT R181, R181, R7, RZ, 0xc0, !PT ;  /* 0x00000007b5b57212 */ /* 0x000fe200078ec0ff */
[----:B------:R-:W-:Y:S01]  /*5d40*/  FMUL.FTZ R7, R132, R143 ;  /* 0x0000008f84077220 */ /* 0x000fe20000410000 */
[----:B------:R-:W-:Y:S01]  /*5d50*/  PRMT R11, R11, 0x5410, R12 ;  /* 0x000054100b0b7816 */ /* 0x000fe2000000000c */
[----:B------:R-:W3:Y:S01]  /*5d60*/  LDSM.16.MT88.4 R140, [R207+0xa000] ;  /* 0x00a00000cf8c783b */ /* 0x000ee20000004200 */
[----:B------:R-:W-:Y:S01]  /*5d70*/  F2FP.PACK_AB R182, R223, R228 ;  /* 0x000000e4dfb6723e */ /* 0x000fe200000000ff */
[----:B-----5:R-:W-:Y:S01]  /*5d80*/  FMUL.FTZ R33, R3, R157 ;  /* 0x0000009d03217220 */ /* 0x020fe20000410000 */
[----:B------:R-:W-:Y:S01]  /*5d90*/  F2FP.PACK_AB R183, R203, R222 ;  /* 0x000000decbb7723e */ /* 0x000fe200000000ff */
[--C-:B------:R-:W-:Y:S01]  /*5da0*/  HSET2.LE.AND R9, R11, R245.reuse, PT ;  /* 0x000000f50b097233 */ /* 0x100fe20003803000 */
[-C--:B--2---:R-:W-:Y:S01]  /*5db0*/  HMMA.16816.F32 R4, R172, R176.reuse, R4 ;  /* 0x000000b0ac04723c */ /* 0x084fe20000001804 */
[----:B------:R-:W-:Y:S01]  /*5dc0*/  FMUL.FTZ R11, R0, R147 ;  /* 0x00000093000b7220 */ /* 0x000fe20000410000 */
[----:B------:R-:W-:Y:S01]  /*5dd0*/  LOP3.LUT R182, R8, R182, RZ, 0xc0, !PT ;  /* 0x000000b608b67212 */ /* 0x000fe200078ec0ff */
[----:B------:R-:W-:Y:S01]  /*5de0*/  FMUL.FTZ R8, R3, R144 ;  /* 0x0000009003087220 */ /* 0x000fe20000410000 */
[----:B------:R-:W-:Y:S01]  /*5df0*/  LOP3.LUT R183, R9, R183, RZ, 0xc0, !PT ;  /* 0x000000b709b77212 */ /* 0x000fe200078ec0ff */
[----:B------:R-:W-:Y:S01]  /*5e00*/  FMUL.FTZ R9, R3, R145 ;  /* 0x0000009103097220 */ /* 0x000fe20000410000 */
[----:B------:R2:W-:Y:S01]  /*5e10*/  MUFU.EX2 R200, R35 ;  /* 0x0000002300c87308 */ /* 0x0005e20000000800 */
[----:B------:R-:W4:Y:S01]  /*5e20*/  LDSM.16.MT88.4 R144, [R210+0xa000] ;  /* 0x00a00000d290783b */ /* 0x000f220000004200 */
[C---:B-1----:R-:W-:Y:S01]  /*5e30*/  FMUL.FTZ R34, R0.reuse, R158 ;  /* 0x0000009e00227220 */ /* 0x042fe20000410000 */
[----:B------:R-:W-:Y:S03]  /*5e40*/  LOP3.LUT R138, R197, UR9, R188, 0x96, !PT ;  /* 0x00000009c58a7c12 */ /* 0x000fe6000f8e96bc */
[C---:B------:R-:W-:Y:S01]  /*5e50*/  HMMA.16816.F32 R8, R180.reuse, R176, R8 ;  /* 0x000000b0b408723c */ /* 0x040fe20000001808 */
[----:B------:R-:W-:Y:S02]  /*5e60*/  FMUL.FTZ R12, R3, R148 ;  /* 0x00000094030c7220 */ /* 0x000fe40000410000 */
[C---:B------:R-:W-:Y:S02]  /*5e70*/  FMUL.FTZ R42, R0.reuse, R42 ;  /* 0x0000002a002a7220 */ /* 0x040fe40000410000 */
[C---:B------:R-:W-:Y:S02]  /*5e80*/  FMUL.FTZ R43, R0.reuse, R43 ;  /* 0x0000002b002b7220 */ /* 0x040fe40000410000 */
[C---:B------:R-:W-:Y:S01]  /*5e90*/  FMUL.FTZ R46, R0.reuse, R46 ;  /* 0x0000002e002e7220 */ /* 0x040fe20000410000 */
[-C--:B------:R-:W-:Y:S01]  /*5ea0*/  HMMA.16816.F32 R12, R180, R178.reuse, R12 ;  /* 0x000000b2b40c723c */ /* 0x080fe2000000180c */
[C---:B------:R-:W-:Y:S03]  /*5eb0*/  FMUL.FTZ R47, R0.reuse, R47 ;  /* 0x0000002f002f7220 */ /* 0x040fe60000410000 */
[C---:B------:R-:W-:Y:S02]  /*5ec0*/  FMUL.FTZ R58, R0.reuse, R58 ;  /* 0x0000003a003a7220 */ /* 0x040fe40000410000 */
[C---:B------:R-:W-:Y:S02]  /*5ed0*/  FMUL.FTZ R59, R0.reuse, R59 ;  /* 0x0000003b003b7220 */ /* 0x040fe40000410000 */
[C---:B------:R-:W-:Y:S01]  /*5ee0*/  HMMA.16816.F32 R16, R172.reuse, R178, R16 ;  /* 0x000000b2ac10723c */ /* 0x040fe20000001810 */
[C---:B------:R-:W-:Y:S03]  /*5ef0*/  FMUL.FTZ R62, R0.reuse, R62 ;  /* 0x0000003e003e7220 */ /* 0x040fe60000410000 */
[C---:B--2---:R-:W-:Y:S02]  /*5f00*/  FMUL.FTZ R35, R0.reuse, R159 ;  /* 0x0000009f00237220 */ /* 0x044fe40000410000 */
[----:B------:R-:W-:Y:S01]  /*5f10*/  LDSM.16.MT88.4 R156, [R207+0xa800] ;  /* 0x00a80000cf9c783b */ /* 0x000fe20000004200 */
[C---:B------:R-:W-:Y:S01]  /*5f20*/  FMUL.FTZ R63, R0.reuse, R63 ;  /* 0x0000003f003f7220 */ /* 0x040fe20000410000 */
[-C--:B---3--:R-:W-:Y:S01]  /*5f30*/  HMMA.16816.F32 R36, R172, R140.reuse, R36 ;  /* 0x0000008cac24723c */ /* 0x088fe20000001824 */
        /* <DEDUP_REMOVED lines=13> */
[C---:B------:R-:W-:Y:S02]  /*6010*/  FMUL.FTZ R100, R133.reuse, R100 ;  /* 0x0000006485647220 */ /* 0x040fe40000410000 */
[----:B------:R-:W-:Y:S02]  /*6020*/  FMUL.FTZ R101, R133, R101 ;  /* 0x0000006585657220 */ /* 0x000fe40000410000 */
[-C--:B----4-:R-:W-:Y:S01]  /*6030*/  HMMA.16816.F32 R52, R172, R144.reuse, R52 ;  /* 0x00000090ac34723c */ /* 0x090fe20000001834 */
[C---:B------:R-:W-:Y:S03]  /*6040*/  FMUL.FTZ R102, R132.reuse, R102 ;  /* 0x0000006684667220 */ /* 0x040fe60000410000 */
[----:B------:R-:W-:Y:S02]  /*6050*/  FMUL.FTZ R103, R132, R103 ;  /* 0x0000006784677220 */ /* 0x000fe40000410000 */
        /* <DEDUP_REMOVED lines=11> */
[C---:B------:R-:W-:Y:S02]  /*6110*/  FMUL.FTZ R111, R132.reuse, R111 ;  /* 0x0000006f846f7220 */ /* 0x040fe40000410000 */
[C---:B------:R-:W-:Y:S02]  /*6120*/  FMUL.FTZ R112, R133.reuse, R112 ;  /* 0x0000007085707220 */ /* 0x040fe40000410000 */
[C---:B------:R-:W-:Y:S01]  /*6130*/  FMUL.FTZ R113, R133.reuse, R113 ;  /* 0x0000007185717220 */ /* 0x040fe20000410000 */
[-C--:B-1----:R-:W-:Y:S03]  /*6140*/  HMMA.16816.F32 R68, R172, R140.reuse, R68 ;  /* 0x0000008cac44723c */ /* 0x082fe60000001844 */
[C---:B------:R-:W-:Y:S02]  /*6150*/  FMUL.FTZ R114, R132.reuse, R114 ;  /* 0x0000007284727220 */ /* 0x040fe40000410000 */
[C---:B------:R-:W-:Y:S02]  /*6160*/  FMUL.FTZ R115, R132.reuse, R115 ;  /* 0x0000007384737220 */ /* 0x040fe40000410000 */
[C---:B------:R-:W-:Y:S01]  /*6170*/  FMUL.FTZ R120, R133.reuse, R120 ;  /* 0x0000007885787220 */ /* 0x040fe20000410000 */
[C---:B------:R-:W-:Y:S01]  /*6180*/  HMMA.16816.F32 R72, R180.reuse, R140, R72 ;  /* 0x0000008cb448723c */ /* 0x040fe20000001848 */
[C---:B------:R-:W-:Y:S03]  /*6190*/  FMUL.FTZ R121, R133.reuse, R121 ;  /* 0x0000007985797220 */ /* 0x040fe60000410000 */
[C---:B------:R-:W-:Y:S02]  /*61a0*/  FMUL.FTZ R122, R132.reuse, R122 ;  /* 0x0000007a847a7220 */ /* 0x040fe40000410000 */
[----:B------:R-:W-:Y:S02]  /*61b0*/  FMUL.FTZ R123, R132, R123 ;  /* 0x0000007b847b7220 */ /* 0x000fe40000410000 */
[-C--:B------:R-:W-:Y:S01]  /*61c0*/  HMMA.16816.F32 R76, R180, R142.reuse, R76 ;  /* 0x0000008eb44c723c */ /* 0x080fe2000000184c */
[----:B------:R-:W-:Y:S04]  /*61d0*/  IMAD.WIDE.U32 R138, R138, -0x2daee0ad, RZ ;  /* 0xd2511f538a8a7825 */ /* 0x000fe800078e00ff */
[----:B------:R-:W-:Y:S01]  /*61e0*/  FFMA.FTZ R149, R24, c[0x0][0x23c], -R186 ;  /* 0x00008f0018957a23 */ /* 0x000fe200000108ba */
[--C-:B------:R-:W-:Y:S01]  /*61f0*/  SHF.R.U32.HI R153, RZ, 0x10, R138.reuse ;  /* 0x00000010ff997819 */ /* 0x100fe2000001168a */
[C---:B------:R-:W-:Y:S01]  /*6200*/  FMUL.FTZ R24, R133.reuse, R164 ;  /* 0x000000a485187220 */ /* 0x040fe20000410000 */
[C---:B------:R-:W-:Y:S01]  /*6210*/  HMMA.16816.F32 R80, R172.reuse, R142, R80 ;  /* 0x0000008eac50723c */ /* 0x040fe20000001850 */
[----:B------:R-:W1:Y:S01]  /*6220*/  LDSM.16.MT88.4 R140, [R207+0xb000] ;  /* 0x00b00000cf8c783b */ /* 0x000e620000004200 */
[----:B------:R-:W-:Y:S02]  /*6230*/  MUFU.EX2 R187, R149 ;  /* 0x0000009500bb7308 */ /* 0x000fe40000000800 */
[----:B------:R-:W-:Y:S01]  /*6240*/  LOP3.LUT R155, R138, 0xff, RZ, 0xc0, !PT ;  /* 0x000000ff8a9b7812 */ /* 0x000fe200078ec0ff */
[--C-:B------:R-:W-:Y:S01]  /*6250*/  FFMA.FTZ R150, R26, c[0x0][0x23c], -R185.reuse ;  /* 0x00008f001a967a23 */ /* 0x100fe200000108b9 */
[----:B------:R-:W-:Y:S01]  /*6260*/  SHF.R.U32.HI R154, RZ, 0x18, R138 ;  /* 0x00000018ff9a7819 */ /* 0x000fe2000001168a */
[C---:B------:R-:W-:Y:S01]  /*6270*/  FMUL.FTZ R26, R132.reuse, R166 ;  /* 0x000000a6841a7220 */ /* 0x040fe20000410000 */
[-C--:B--2---:R-:W-:Y:S01]  /*6280*/  HMMA.16816.F32 R84, R172, R144.reuse, R84 ;  /* 0x00000090ac54723c */ /* 0x084fe20000001854 */
[C---:B------:R-:W-:Y:S03]  /*6290*/  FMUL.FTZ R128, R133.reuse, R128 ;  /* 0x0000008085807220 */ /* 0x040fe60000410000 */
[----:B------:R-:W-:Y:S01]  /*62a0*/  FMUL.FTZ R129, R133, R129 ;  /* 0x0000008185817220 */ /* 0x000fe20000410000 */
[----:B------:R-:W-:Y:S01]  /*62b0*/  LOP3.LUT R148, R139, UR18, R190, 0x96, !PT ;  /* 0x000000128b947c12 */ /* 0x000fe2000f8e96be */
[----:B------:R-:W-:Y:S01]  /*62c0*/  FMUL.FTZ R130, R132, R130 ;  /* 0x0000008284827220 */ /* 0x000fe20000410000 */
[----:B------:R-:W-:Y:S01]  /*62d0*/  LOP3.LUT R139, R138, 0xffff, RZ, 0xc0, !PT ;  /* 0x0000ffff8a8b7812 */ /* 0x000fe200078ec0ff */
[C---:B------:R-:W-:Y:S01]  /*62e0*/  HMMA.16816.F32 R88, R180.reuse, R144, R88 ;  /* 0x00000090b458723c */ /* 0x040fe20000001858 */
[----:B------:R-:W-:Y:S03]  /*62f0*/  FMUL.FTZ R131, R132, R131 ;  /* 0x0000008384837220 */ /* 0x000fe60000410000 */
[--C-:B------:R-:W-:Y:S02]  /*6300*/  FFMA.FTZ R28, R28, c[0x0][0x23c], -R186.reuse ;  /* 0x00008f001c1c7a23 */ /* 0x100fe400000108ba */
[--C-:B------:R-:W-:Y:S02]  /*6310*/  FFMA.FTZ R29, R29, c[0x0][0x23c], -R186.reuse ;  /* 0x00008f001d1d7a23 */ /* 0x100fe400000108ba */
[-C--:B------:R-:W-:Y:S01]  /*6320*/  HMMA.16816.F32 R92, R180, R146.reuse, R92 ;  /* 0x00000092b45c723c */ /* 0x080fe2000000185c */
[----:B------:R2:W-:Y:S03]  /*6330*/  MUFU.EX2 R196, R28 ;  /* 0x0000001c00c47308 */ /* 0x0005e60000000800 */
[----:B------:R-:W-:Y:S02]  /*6340*/  FFMA.FTZ R186, R25, c[0x0][0x23c], -R186 ;  /* 0x00008f0019ba7a23 */ /* 0x000fe400000108ba */
[----:B------:R-:W-:Y:S02]  /*6350*/  FMUL.FTZ R25, R133, R165 ;  /* 0x000000a585197220 */ /* 0x000fe40000410000 */
[C---:B------:R-:W-:Y:S01]  /*6360*/  HMMA.16816.F32 R96, R172.reuse, R146, R96 ;  /* 0x00000092ac60723c */ /* 0x040fe20000001860 */
[----:B------:R-:W3:Y:S02]  /*6370*/  LDSM.16.MT88.4 R144, [R210+0xb000] ;  /* 0x00b00000d290783b */ /* 0x000ee40000004200 */
[----:B------:R4:W-:Y:S01]  /*6380*/  MUFU.EX2 R195, R29 ;  /* 0x0000001d00c37308 */ /* 0x0009e20000000800 */
[--C-:B------:R-:W-:Y:S02]  /*6390*/  FFMA.FTZ R30, R30, c[0x0][0x23c], -R185.reuse ;  /* 0x00008f001e1e7a23 */ /* 0x100fe400000108b9 */
[--C-:B------:R-:W-:Y:S02]  /*63a0*/  FFMA.FTZ R31, R31, c[0x0][0x23c], -R185.reuse ;  /* 0x00008f001f1f7a23 */ /* 0x100fe400000108b9 */
[----:B------:R-:W-:Y:S01]  /*63b0*/  FFMA.FTZ R185, R27, c[0x0][0x23c], -R185 ;  /* 0x00008f001bb97a23 */ /* 0x000fe200000108b9 */
[-C--:B-1----:R-:W-:Y:S03]  /*63c0*/  HMMA.16816.F32 R100, R172, R140.reuse, R100 ;  /* 0x0000008cac64723c */ /* 0x082fe60000001864 */
[----:B------:R-:W-:Y:S01]  /*63d0*/  FMUL.FTZ R27, R132, R167 ;  /* 0x000000a7841b7220 */ /* 0x000fe20000410000 */
[----:B------:R-:W-:Y:S01]  /*63e0*/  MUFU.EX2 R189, R30 ;  /* 0x0000001e00bd7308 */ /* 0x000fe20000000800 */
[----:B------:R-:W-:Y:S01]  /*63f0*/  LDSM.16.MT88.4 R164, [R210+0xb800] ;  /* 0x00b80000d2a4783b */ /* 0x000fe20000004200 */
[----:B------:R-:W-:Y:S02]  /*6400*/  FMUL.FTZ R124, R3, R124 ;  /* 0x0000007c037c7220 */ /* 0x000fe40000410000 */
[C---:B------:R-:W-:Y:S01]  /*6410*/  HMMA.16816.F32 R32, R180.reuse, R140, R32 ;  /* 0x0000008cb420723c */ /* 0x040fe20000001820 */
[--C-:B------:R-:W-:Y:S03]  /*6420*/  FFMA.FTZ R20, R20, c[0x0][0x23c], -R137.reuse ;  /* 0x00008f0014147a23 */ /* 0x100fe60000010889 */
[----:B------:R-:W-:Y:S01]  /*6430*/  FFMA.FTZ R22, R22, c[0x0][0x23c], -R184 ;  /* 0x00008f0016167a23 */ /* 0x000fe200000108b8 */
[----:B--2---:R-:W-:Y:S01]  /*6440*/  LOP3.LUT R28, R199, UR9, R192, 0x96, !PT ;  /* 0x00000009c71c7c12 */ /* 0x004fe2000f8e96c0 */
[----:B------:R-:W-:Y:S01]  /*6450*/  FFMA.FTZ R184, R23, c[0x0][0x23c], -R184 ;  /* 0x00008f0017b87a23 */ /* 0x000fe200000108b8 */
[----:B------:R1:W-:Y:S01]  /*6460*/  MUFU.EX2 R192, R20 ;  /* 0x0000001400c07308 */ /* 0x0003e20000000800 */
[-C--:B------:R-:W-:Y:S01]  /*6470*/  HMMA.16816.F32 R104, R180, R142.reuse, R104 ;  /* 0x0000008eb468723c */ /* 0x080fe20000001868 */
[----:B------:R-:W-:Y:S03]  /*6480*/  FMUL.FTZ R23, R0, R163 ;  /* 0x000000a300177220 */ /* 0x000fe60000410000 */
[----:B----4-:R-:W-:Y:S04]  /*6490*/  IMAD.WIDE.U32 R28, R28, -0x2daee0ad, RZ ;  /* 0xd2511f531c1c7825 */ /* 0x010fe800078e00ff */
[C---:B------:R-:W-:Y:S01]  /*64a0*/  HMMA.16816.F32 R108, R172.reuse, R142, R108 ;  /* 0x0000008eac6c723c */ /* 0x040fe2000000186c */
[----:B------:R2:W-:Y:S01]  /*64b0*/  MUFU.EX2 R191, R22 ;  /* 0x0000001600bf7308 */ /* 0x0005e20000000800 */
[----:B------:R-:W4:Y:S02]  /*64c0*/  LDSM.16.MT88.4 R140, [R209+0xb000] ;  /* 0x00b00000d18c783b */ /* 0x000f240000004200 */
[----:B------:R-:W-:Y:S01]  /*64d0*/  FFMA.FTZ R137, R21, c[0x0][0x23c], -R137 ;  /* 0x00008f0015897a23 */ /* 0x000fe20000010889 */
[----:B------:R-:W-:Y:S01]  /*64e0*/  LOP3.LUT R152, R28, 0xff, RZ, 0xc0, !PT ;  /* 0x000000ff1c987812 */ /* 0x000fe200078ec0ff */
[C---:B------:R-:W-:Y:S01]  /*64f0*/  FMUL.FTZ R21, R3.reuse, R161 ;  /* 0x000000a103157220 */ /* 0x040fe20000410000 */
[----:B------:R-:W-:Y:S01]  /*6500*/  SHF.R.U32.HI R151, RZ, 0x18, R28 ;  /* 0x00000018ff977819 */ /* 0x000fe2000001161c */
[-C--:B---3--:R-:W-:Y:S01]  /*6510*/  HMMA.16816.F32 R112, R172, R144.reuse, R112 ;  /* 0x00000090ac70723c */ /* 0x088fe20000001870 */
[C---:B------:R-:W-:Y:S02]  /*6520*/  FMUL.FTZ R116, R3.reuse, R116 ;  /* 0x0000007403747220 */ /* 0x040fe40000410000 */
[----:B------:R3:W-:Y:S01]  /*6530*/  MUFU.EX2 R193, R137 ;  /* 0x0000008900c17308 */ /* 0x0007e20000000800 */
[C---:B------:R-:W-:Y:S02]  /*6540*/  FMUL.FTZ R117, R3.reuse, R117 ;  /* 0x0000007503757220 */ /* 0x040fe40000410000 */
[C---:B------:R-:W-:Y:S02]  /*6550*/  FMUL.FTZ R118, R0.reuse, R118 ;  /* 0x0000007600767220 */ /* 0x040fe40000410000 */
[C---:B------:R-:W-:Y:S04]  /*6560*/  FMUL.FTZ R119, R0.reuse, R119 ;  /* 0x0000007700777220 */ /* 0x040fe80000410000 */
[C---:B-1----:R-:W-:Y:S01]  /*6570*/  FMUL.FTZ R20, R3.reuse, R160 ;  /* 0x000000a003147220 */ /* 0x042fe20000410000 */
[----:B------:R-:W1:Y:S01]  /*6580*/  MUFU.EX2 R190, R184 ;  /* 0x000000b800be7308 */ /* 0x000e620000000800 */
[----:B------:R-:W-:Y:S01]  /*6590*/  FMUL.FTZ R125, R3, R125 ;  /* 0x0000007d037d7220 */ /* 0x000fe20000410000 */
[C---:B------:R-:W-:Y:S01]  /*65a0*/  HMMA.16816.F32 R116, R180.reuse, R144, R116 ;  /* 0x00000090b474723c */ /* 0x040fe20000001874 */
[C---:B------:R-:W-:Y:S02]  /*65b0*/  FMUL.FTZ R30, R0.reuse, R170 ;  /* 0x000000aa001e7220 */ /* 0x040fe40000410000 */
[C---:B--2---:R-:W-:Y:S02]  /*65c0*/  FMUL.FTZ R22, R0.reuse, R162 ;  /* 0x000000a200167220 */ /* 0x044fe40000410000 */
[----:B------:R-:W-:Y:S02]  /*65d0*/  FMUL.FTZ R126, R0, R126 ;  /* 0x0000007e007e7220 */ /* 0x000fe40000410000 */
[----:B------:R-:W-:Y:S01]  /*65e0*/  SHF.R.U32.HI R145, RZ, 0x8, R139 ;  /* 0x00000008ff917819 */ /* 0x000fe2000001168b */
[----:B------:R2:W5:Y:S01]  /*65f0*/  MUFU.EX2 R188, R31 ;  /* 0x0000001f00bc7308 */ /* 0x0005620000000800 */
[----:B------:R-:W-:Y:S01]  /*6600*/  LOP3.LUT R139, R148, 0xff, RZ, 0xc0, !PT ;  /* 0x000000ff948b7812 */ /* 0x000fe200078ec0ff */
[-C--:B------:R-:W-:Y:S02]  /*6610*/  HMMA.16816.F32 R20, R180, R146.reuse, R20 ;  /* 0x00000092b414723c */ /* 0x080fe40000001814 */
[----:B------:R-:W-:Y:S01]  /*6620*/  PRMT R145, R155, 0x5410, R145 ;  /* 0x000054109b917816 */ /* 0x000fe20000000091 */
[----:B------:R-:W-:Y:S01]  /*6630*/  FMUL.FTZ R127, R0, R127 ;  /* 0x0000007f007f7220 */ /* 0x000fe20000410000 */
[----:B---3--:R-:W-:Y:S01]  /*6640*/  LOP3.LUT R137, R29, UR18, R194, 0x96, !PT ;  /* 0x000000121d897c12 */ /* 0x008fe2000f8e96c2 */
[----:B------:R-:W-:Y:S01]  /*6650*/  FFMA.FTZ R133, R133, R227, R240 ;  /* 0x000000e385857223 */ /* 0x000fe200000100f0 */
[----:B------:R-:W-:Y:S01]  /*6660*/  LOP3.LUT R29, R28, 0xffff, RZ, 0xc0, !PT ;  /* 0x0000ffff1c1d7812 */ /* 0x000fe200078ec0ff */
[--C-:B------:R-:W-:Y:S01]  /*6670*/  HSET2.LE.AND R178, R145, R245.reuse, PT ;  /* 0x000000f591b27233 */ /* 0x100fe20003803000 */
[C---:B------:R-:W-:Y:S01]  /*6680*/  HMMA.16816.F32 R120, R172.reuse, R146, R120 ;  /* 0x00000092ac78723c */ /* 0x040fe20000001878 */
[----:B------:R-:W-:Y:S01]  /*6690*/  SHF.R.U32.HI R144, RZ, 0x10, R28 ;  /* 0x00000010ff907819 */ /* 0x000fe2000001161c */
[----:B------:R-:W-:Y:S02]  /*66a0*/  MUFU.EX2 R184, R150 ;  /* 0x0000009600b87308 */ /* 0x000fe40000000800 */
[----:B------:R-:W-:Y:S01]  /*66b0*/  LOP3.LUT R28, R148, 0xffff, RZ, 0xc0, !PT ;  /* 0x0000ffff941c7812 */ /* 0x000fe200078ec0ff */
[----:B------:R-:W-:Y:S01]  /*66c0*/  FFMA.FTZ R132, R132, R226, R238 ;  /* 0x000000e284847223 */ /* 0x000fe200000100ee */
[----:B------:R-:W-:Y:S01]  /*66d0*/  LOP3.LUT R144, R144, 0xff, RZ, 0xc0, !PT ;  /* 0x000000ff90907812 */ /* 0x000fe200078ec0ff */
[----:B------:R-:W-:Y:S01]  /*66e0*/  FADD.FTZ R133, R239, R133 ;  /* 0x00000085ef857221 */ /* 0x000fe20000010000 */
[-C--:B----4-:R-:W-:Y:S01]  /*66f0*/  HMMA.16816.F32 R24, R172, R140.reuse, R24 ;  /* 0x0000008cac18723c */ /* 0x090fe20000001818 */
[----:B------:R-:W-:Y:S03]  /*6700*/  LOP3.LUT R147, R153, 0xff, RZ, 0xc0, !PT ;  /* 0x000000ff99937812 */ /* 0x000fe600078ec0ff */
[----:B------:R-:W-:Y:S01]  /*6710*/  SHF.R.U32.HI R146, RZ, 0x8, R29 ;  /* 0x00000008ff927819 */ /* 0x000fe2000001161d */
[----:B------:R-:W-:Y:S01]  /*6720*/  FMUL.FTZ R29, R3, R169 ;  /* 0x000000a9031d7220 */ /* 0x000fe20000410000 */
[----:B------:R-:W-:Y:S01]  /*6730*/  PRMT R147, R147, 0x5410, R154 ;  /* 0x0000541093937816 */ /* 0x000fe2000000009a */
[----:B--2---:R-:W-:Y:S01]  /*6740*/  FMUL.FTZ R31, R0, R171 ;  /* 0x000000ab001f7220 */ /* 0x004fe20000410000 */
[----:B------:R-:W-:Y:S01]  /*6750*/  PRMT R146, R152, 0x5410, R146 ;  /* 0x0000541098927816 */ /* 0x000fe20000000092 */
[----:B------:R-:W2:Y:S01]  /*6760*/  MUFU.EX2 R186, R186 ;  /* 0x000000ba00ba7308 */ /* 0x000ea20000000800 */
[----:B------:R-:W3:Y:S02]  /*6770*/  LDSM.16.MT88.4 R152, [R205+0xa800] ;  /* 0x00a80000cd98783b */ /* 0x000ee40000004200 */
[----:B------:R-:W-:Y:S01]  /*6780*/  SHF.R.U32.HI R138, RZ, 0x8, R28 ;  /* 0x00000008ff8a7819 */ /* 0x000fe2000001161c */
[----:B------:R-:W-:Y:S01]  /*6790*/  FMUL.FTZ R28, R3, R168 ;  /* 0x000000a8031c7220 */ /* 0x000fe20000410000 */
[----:B------:R-:W-:Y:S01]  /*67a0*/  PRMT R149, R144, 0x5410, R151 ;  /* 0x0000541090957816 */ /* 0x000fe20000000097 */
[--C-:B------:R-:W-:Y:S01]  /*67b0*/  HSET2.LE.AND R179, R147, R245.reuse, PT ;  /* 0x000000f593b37233 */ /* 0x100fe20003803000 */
[----:B------:R-:W-:Y:S01]  /*67c0*/  LOP3.LUT R144, R137, 0xff, RZ, 0xc0, !PT ;  /* 0x000000ff89907812 */ /* 0x000fe200078ec0ff */
[----:B------:R-:W-:Y:S01]  /*67d0*/  FFMA.FTZ R3, R3, R225, R236 ;  /* 0x000000e103037223 */ /* 0x000fe200000100ec */
[----:B------:R-:W-:Y:S01]  /*67e0*/  PRMT R176, R139, 0x5410, R138 ;  /* 0x000054108bb07816 */ /* 0x000fe2000000008a */
[----:B------:R-:W4:Y:S01]  /*67f0*/  MUFU.EX2 R185, R185 ;  /* 0x000000b900b97308 */ /* 0x000f220000000800 */
[C---:B------:R-:W-:Y:S01]  /*6800*/  HMMA.16816.F32 R28, R180.reuse, R140, R28 ;  /* 0x0000008cb41c723c */ /* 0x040fe2000000181c */
[--C-:B------:R-:W-:Y:S01]  /*6810*/  SHF.R.U32.HI R139, RZ, 0x10, R137.reuse ;  /* 0x00000010ff8b7819 */ /* 0x100fe20000011689 */
[----:B------:R-:W-:Y:S01]  /*6820*/  FFMA.FTZ R0, R0, R224, R230 ;  /* 0x000000e000007223 */ /* 0x000fe200000100e6 */
[----:B------:R-:W-:Y:S01]  /*6830*/  LOP3.LUT R138, R137, 0xffff, RZ, 0xc0, !PT ;  /* 0x0000ffff898a7812 */ /* 0x000fe200078ec0ff */
[--C-:B------:R-:W-:Y:S01]  /*6840*/  HSET2.LE.AND R176, R176, R245.reuse, PT ;  /* 0x000000f5b0b07233 */ /* 0x100fe20003803000 */
[----:B------:R-:W-:Y:S01]  /*6850*/  LOP3.LUT R139, R139, 0xff, RZ, 0xc0, !PT ;  /* 0x000000ff8b8b7812 */ /* 0x000fe200078ec0ff */
[----:B------:R-:W-:Y:S01]  /*6860*/  FADD.FTZ R0, R229, R0 ;  /* 0x00000000e5007221 */ /* 0x000fe20000010000 */
[--C-:B------:R-:W-:Y:S01]  /*6870*/  SHF.R.U32.HI R140, RZ, 0x10, R148.reuse ;  /* 0x00000010ff8c7819 */ /* 0x100fe20000011694 */
[-C--:B------:R-:W-:Y:S01]  /*6880*/  HMMA.16816.F32 R124, R180, R142.reuse, R124 ;  /* 0x0000008eb47c723c */ /* 0x080fe2000000187c */
[----:B------:R-:W-:Y:S03]  /*6890*/  SHF.R.U32.HI R148, RZ, 0x18, R148 ;  /* 0x00000018ff947819 */ /* 0x000fe60000011694 */
[----:B------:R-:W-:Y:S01]  /*68a0*/  LOP3.LUT R140, R140, 0xff, RZ, 0xc0, !PT ;  /* 0x000000ff8c8c7812 */ /* 0x000fe200078ec0ff */
[----:B------:R-:W-:Y:S01]  /*68b0*/  FADD.FTZ R0, R222, R0 ;  /* 0x00000000de007221 */ /* 0x000fe20000010000 */
[----:B------:R-:W-:Y:S01]  /*68c0*/  SHF.R.U32.HI R141, RZ, 0x18, R137 ;  /* 0x00000018ff8d7819 */ /* 0x000fe20000011689 */
[--C-:B------:R-:W-:Y:S01]  /*68d0*/  HSET2.LE.AND R182, R146, R245.reuse, PT ;  /* 0x000000f592b67233 */ /* 0x100fe20003803000 */
[----:B------:R-:W-:Y:S01]  /*68e0*/  HMMA.16816.F32 R128, R172, R142, R128 ;  /* 0x0000008eac80723c */ /* 0x000fe20000001880 */
[----:B------:R-:W-:Y:S01]  /*68f0*/  PRMT R140, R140, 0x5410, R148 ;  /* 0x000054108c8c7816 */ /* 0x000fe20000000094 */
[----:B------:R-:W-:Y:S02]  /*6900*/  LDSM.16.MT88.4 R172, [R209+0xb800] ;  /* 0x00b80000d1ac783b */ /* 0x000fe40000004200 */
[----:B------:R-:W-:Y:S01]  /*6910*/  F2FP.PACK_AB R137, R201, R202 ;  /* 0x000000cac989723e */ /* 0x000fe200000000ff */
[--C-:B------:R-:W-:Y:S01]  /*6920*/  HSET2.LE.AND R183, R149, R245.reuse, PT ;  /* 0x000000f595b77233 */ /* 0x100fe20003803000 */
[----:B------:R-:W-:Y:S01]  /*6930*/  SHF.R.U32.HI R138, RZ, 0x8, R138 ;  /* 0x00000008ff8a7819 */ /* 0x000fe2000001168a */
[--C-:B------:R-:W-:Y:S01]  /*6940*/  HSET2.LE.AND R177, R140, R245.reuse, PT ;  /* 0x000000f58cb17233 */ /* 0x100fe20003803000 */
[----:B------:R-:W-:Y:S01]  /*6950*/  PRMT R141, R139, 0x5410, R141 ;  /* 0x000054108b8d7816 */ /* 0x000fe2000000008d */
[----:B------:R-:W-:Y:S03]  /*6960*/  FADD.FTZ R0, R203, R0 ;  /* 0x00000000cb007221 */ /* 0x000fe60000010000 */
[----:B------:R-:W-:Y:S01]  /*6970*/  LOP3.LUT R178, R178, R137, RZ, 0xc0, !PT ;  /* 0x00000089b2b27212 */ /* 0x000fe200078ec0ff */
[--C-:B------:R-:W-:Y:S01]  /*6980*/  HSET2.LE.AND R181, R141, R245.reuse, PT ;  /* 0x000000f58db57233 */ /* 0x100fe20003803000 */
[----:B-1----:R-:W-:Y:S02]  /*6990*/  F2FP.PACK_AB R140, R190, R191 ;  /* 0x000000bfbe8c723e */ /* 0x002fe400000000ff */
[----:B------:R-:W-:Y:S02]  /*69a0*/  F2FP.PACK_AB R137, R200, R198 ;  /* 0x000000c6c889723e */ /* 0x000fe400000000ff */
[----:B------:R-:W-:Y:S02]  /*69b0*/  F2FP.PACK_AB R139, R193, R192 ;  /* 0x000000c0c18b723e */ /* 0x000fe400000000ff */
[----:B------:R-:W-:Y:S02]  /*69c0*/  PRMT R144, R144, 0x5410, R138 ;  /* 0x0000541090907816 */ /* 0x000fe4000000008a */
[----:B------:R-:W-:Y:S02]  /*69d0*/  LOP3.LUT R179, R179, R137, RZ, 0xc0, !PT ;  /* 0x00000089b3b37212 */ /* 0x000fe400078ec0ff */
[----:B------:R-:W-:Y:S01]  /*69e0*/  LOP3.LUT R176, R176, R139, RZ, 0xc0, !PT ;  /* 0x0000008bb0b07212 */ /* 0x000fe200078ec0ff */
[----:B------:R-:W-:Y:S01]  /*69f0*/  HSET2.LE.AND R180, R144, R245, PT ;  /* 0x000000f590b47233 */ /* 0x000fe20003803000 */
[----:B------:R-:W-:Y:S02]  /*6a00*/  LOP3.LUT R177, R177, R140, RZ, 0xc0, !PT ;  /* 0x0000008cb1b17212 */ /* 0x000fe400078ec0ff */
[----:B------:R-:W-:Y:S02]  /*6a10*/  F2FP.PACK_AB R138, R195, R196 ;  /* 0x000000c4c38a723e */ /* 0x000fe400000000ff */
[----:B-----5:R-:W-:Y:S02]  /*6a20*/  F2FP.PACK_AB R137, R188, R189 ;  /* 0x000000bdbc89723e */ /* 0x020fe400000000ff */
[----:B------:R-:W-:Y:S01]  /*6a30*/  LOP3.LUT R182, R182, R138, RZ, 0xc0, !PT ;  /* 0x0000008ab6b67212 */ /* 0x000fe200078ec0ff */
[-C--:B---3--:R-:W-:Y:S01]  /*6a40*/  HMMA.16816.F32 R140, R176, R152.reuse, R4 ;  /* 0x00000098b08c723c */ /* 0x088fe20000001804 */
[----:B--2---:R-:W-:Y:S01]  /*6a50*/  F2FP.PACK_AB R138, R186, R187 ;  /* 0x000000bbba8a723e */ /* 0x004fe200000000ff */
[----:B------:R-:W1:Y:S01]  /*6a60*/  LDSM.16.MT88.4 R4, [R210+0xa800] ;  /* 0x00a80000d204783b */ /* 0x000e620000004200 */
[----:B----4-:R-:W-:Y:S02]  /*6a70*/  F2FP.PACK_AB R139, R185, R184 ;  /* 0x000000b8b98b723e */ /* 0x010fe400000000ff */
[----:B------:R-:W-:Y:S02]  /*6a80*/  LOP3.LUT R183, R183, R137, RZ, 0xc0, !PT ;  /* 0x00000089b7b77212 */ /* 0x000fe400078ec0ff */
[----:B------:R-:W-:Y:S02]  /*6a90*/  LOP3.LUT R180, R180, R138, RZ, 0xc0, !PT ;  /* 0x0000008ab4b47212 */ /* 0x000fe400078ec0ff */
[----:B------:R-:W-:Y:S03]  /*6aa0*/  LOP3.LUT R181, R181, R139, RZ, 0xc0, !PT ;  /* 0x0000008bb5b57212 */ /* 0x000fe600078ec0ff */
[----:B------:R-:W-:Y:S02]  /*6ab0*/  MOV R138, R2 ;  /* 0x00000002008a7202 */ /* 0x000fe40000000f00 */
[----:B------:R-:W-:Y:S02]  /*6ac0*/  MOV R137, R134 ;  /* 0x0000008600897202 */ /* 0x000fe40000000f00 */
[C---:B------:R-:W-:Y:S01]  /*6ad0*/  HMMA.16816.F32 R144, R180.reuse, R152, R8 ;  /* 0x00000098b490723c */ /* 0x040fe20000001808 */
[----:B------:R-:W2:Y:S07]  /*6ae0*/  LDSM.16.MT88.4 R8, [R209+0xa800] ;  /* 0x00a80000d108783b */ /* 0x000eae0000004200 */
[-C--:B------:R-:W-:Y:S01]  /*6af0*/  HMMA.16816.F32 R148, R180, R154.reuse, R12 ;  /* 0x0000009ab494723c */ /* 0x080fe2000000180c */
[----:B------:R-:W3:Y:S07]  /*6b00*/  LDSM.16.MT88.4 R12, [R205+0xb800] ;  /* 0x00b80000cd0c783b */ /* 0x000eee0000004200 */
[C---:B------:R-:W-:Y:S01]  /*6b10*/  HMMA.16816.F32 R152, R176.reuse, R154, R16 ;  /* 0x0000009ab098723c */ /* 0x040fe20000001810 */
[----:B------:R-:W4:Y:S07]  /*6b20*/  LDSM.16.MT88.4 R16, [R207+0xb800] ;  /* 0x00b80000cf10783b */ /* 0x000f2e0000004200 */
        /* <DEDUP_REMOVED lines=9> */
[----:B------:R-:W-:Y:S04]  /*6bc0*/  FADD.FTZ R4, R241, R4 ;  /* 0x00000004f1047221 */ /* 0x000fe80000010000 */
[C---:B------:R-:W-:Y:S01]  /*6bd0*/  HMMA.16816.F32 R64, R176.reuse, R6, R64 ;  /* 0x00000006b040723c */ /* 0x040fe20000001840 */
[----:B------:R-:W-:Y:S04]  /*6be0*/  FADD.FTZ R4, R242, R4 ;  /* 0x00000004f2047221 */ /* 0x000fe80000010000 */
[----:B------:R-:W-:Y:S02]  /*6bf0*/  FADD.FTZ R4, R191, R4 ;  /* 0x00000004bf047221 */ /* 0x000fe40000010000 */
[----:B------:R-:W-:Y:S01]  /*6c00*/  FADD.FTZ R6, R231, R3 ;  /* 0x00000003e7067221 */ /* 0x000fe20000010000 */
[-C--:B--2---:R-:W-:Y:S01]  /*6c10*/  HMMA.16816.F32 R68, R176, R8.reuse, R68 ;  /* 0x00000008b044723c */ /* 0x084fe20000001844 */
        /* <DEDUP_REMOVED lines=21> */
[----:B------:R-:W-:Y:S01]  /*6d70*/  FADD.FTZ R225, R195, R3 ;  /* 0x00000003c3e17221 */ /* 0x000fe20000010000 */
[----:B------:R-:W-:Y:S01]  /*6d80*/  MOV R3, R135 ;  /* 0x0000008700037202 */ /* 0x000fe20000000f00 */
[----:B------:R-:W-:Y:S01]  /*6d90*/  FADD.FTZ R224, R188, R0 ;  /* 0x00000000bce07221 */ /* 0x000fe20000010000 */
[----:B------:R-:W-:Y:S01]  /*6da0*/  MOV R0, R136 ;  /* 0x0000008800007202 */ /* 0x000fe20000000f00 */
        /* <DEDUP_REMOVED lines=15> */
.L_x_1245:
[----:B------:R-:W1:Y:S01]  /*6ea0*/  SHFL.BFLY PT, R0, R227, 0x2, 0x1f ;  /* 0x0c401f00e3007f89 */ /* 0x000e6200000e0000 */
[----:B------:R-:W2:Y:S01]  /*6eb0*/  S2UR UR6, SR_CTAID.Y ;  /* 0x00000000000679c3 */ /* 0x000ea20000002600 */
[----:B------:R-:W-:Y:S01]  /*6ec0*/  UISETP.NE.AND UP0, UPT, UR23, -0x1, UPT ;  /* 0xffffffff1700788c */ /* 0x000fe2000bf05270 */
[----:B------:R-:W-:Y:S01]  /*6ed0*/  BSSY B0, `(.L_x_1249) ;  /* 0x00001bb000007945 */ /* 0x000fe20003800000 */
[----:B------:R-:W3:Y:S01]  /*6ee0*/  SHFL.BFLY PT, R3, R226, 0x2, 0x1f ;  /* 0x0c401f00e2037f89 */ /* 0x000ee200000e0000 */
[----:B------:R-:W-:-:S02]  /*6ef0*/  ULDC.64 UR4, c[0x0][0x1e8] ;  /* 0x00007a0000047ab9 */ /* 0x000fc40000000a00 */
[----:B------:R-:W-:Y:S01]  /*6f00*/  ULDC.U8 UR9, c[0x0][0x328] ;  /* 0x0000ca0000097ab9 */ /* 0x000fe20000000000 */
[----:B------:R-:W4:Y:S01]  /*6f10*/  S2R R137, SR_TID.X ;  /* 0x0000000000897919 */ /* 0x000f220000002100 */
[----:B------:R-:W-:Y:S01]  /*6f20*/  UISETP.NE.AND UP3, UPT, UR9, URZ, UPT ;  /* 0x0000003f0900728c */ /* 0x000fe2000bf65270 */
[----:B------:R-:W5:Y:S01]  /*6f30*/  S2UR UR10, SR_CTAID.Z ;  /* 0x00000000000a79c3 */ /* 0x000f620000002700 */
[----:B------:R-:W-:Y:S02]  /*6f40*/  ULDC UR8, c[0x0][0x214] ;  /* 0x0000850000087ab9 */ /* 0x000fe40000000800 */
[----:B------:R-:W-:-:S04]  /*6f50*/  @UP0 UIMAD.WIDE.U32 UR12, UR23, UR4, URZ ;  /* 0x00000004170c02a5 */ /* 0x000fc8000f8e003f */
[----:B------:R-:W-:-:S03]  /*6f60*/  @UP0 UIMAD UR7, UR23, UR5, UR13 ;  /* 0x00000005170702a4 */ /* 0x000fc6000f8e020d */
[----:B------:R-:W-:Y:S01]  /*6f70*/  ULDC.64 UR4, c[0x0][0x1e0] ;  /* 0x0000780000047ab9 */ /* 0x000fe20000000a00 */
[----:B-1----:R-:W-:Y:S01]  /*6f80*/  FADD.FTZ R227, R0, R227 ;  /* 0x000000e300e37221 */ /* 0x002fe20000010000 */
[----:B--2---:R-:W-:Y:S01]  /*6f90*/  @!UP0 USHF.R.S32.HI UR11, URZ, 0x1f, UR6 ;  /* 0x0000001f3f0b8899 */ /* 0x004fe20008011406 */
[----:B------:R-:W1:Y:S01]  /*6fa0*/  SHFL.BFLY PT, R0, R225, 0x2, 0x1f ;  /* 0x0c401f00e1007f89 */ /* 0x000e6200000e0000 */
[----:B------:R-:W-:Y:S01]  /*6fb0*/  @!UP0 UIMAD.WIDE.U32 UR18, UR6, UR4, URZ ;  /* 0x00000004061282a5 */ /* 0x000fe2000f8e003f */
[----:B---3--:R-:W-:Y:S01]  /*6fc0*/  FADD.FTZ R226, R3, R226 ;  /* 0x000000e203e27221 */ /* 0x008fe20000010000 */
[----:B------:R-:W-:Y:S01]  /*6fd0*/  @!UP0 UIMAD UR11, UR11, UR4, URZ ;  /* 0x000000040b0b82a4 */ /* 0x000fe2000f8e023f */
[----:B------:R-:W2:Y:S01]  /*6fe0*/  SHFL.BFLY PT, R3, R224, 0x2, 0x1f ;  /* 0x0c401f00e0037f89 */ /* 0x000ea200000e0000 */
[----:B----4-:R-:W-:Y:S01]  /*6ff0*/  SHF.R.S32.HI R133, RZ, 0x1f, R137 ;  /* 0x0000001fff857819 */ /* 0x010fe20000011489 */
[----:B------:R-:W-:Y:S02]  /*7000*/  ULDC.U8 UR4, c[0x0][0x329] ;  /* 0x0000ca4000047ab9 */ /* 0x000fe40000000000 */
[----:B------:R-:W3:Y:S01]  /*7010*/  SHFL.BFLY PT, R4, R227, 0x1, 0x1f ;  /* 0x0c201f00e3047f89 */ /* 0x000ee200000e0000 */
[----:B------:R-:W-:Y:S01]  /*7020*/  UISETP.NE.AND UP2, UPT, UR4, URZ, UPT ;  /* 0x0000003f0400728c */ /* 0x000fe2000bf45270 */
[CC--:B------:R-:W-:Y:S01]  /*7030*/  LEA.HI R7, R133.reuse, R137.reuse, RZ, 0x2 ;  /* 0x0000008985077211 */ /* 0x0c0fe200078f10ff */
[----:B------:R-:W-:Y:S01]  /*7040*/  UISETP.EQ.AND UP3, UPT, UR4, URZ, UP3 ;  /* 0x0000003f0400728c */ /* 0x000fe20009f62270 */
[----:B------:R-:W4:Y:S01]  /*7050*/  SHFL.BFLY PT, R5, R226, 0x1, 0x1f ;  /* 0x0c201f00e2057f89 */ /* 0x000f2200000e0000 */
[----:B------:R-:W-:Y:S01]  /*7060*/  LEA.HI R133, R133, R137, RZ, 0x5 ;  /* 0x0000008985857211 */ /* 0x000fe200078f28ff */
[----:B------:R-:W-:Y:S01]  /*7070*/  @!UP0 UIMAD UR11, UR6, UR5, UR11 ;  /* 0x00000005060b82a4 */ /* 0x000fe2000f8e020b */
[--C-:B------:R-:W-:Y:S01]  /*7080*/  SHF.R.S32.HI R6, RZ, 0x2, R7.reuse ;  /* 0x00000002ff067819 */ /* 0x100fe20000011407 */
[----:B------:R-:W-:Y:S01]  /*7090*/  ULDC UR4, c[0x0][0x1c0] ;  /* 0x0000700000047ab9 */ /* 0x000fe20000000800 */
[----:B------:R-:W-:Y:S01]  /*70a0*/  SHF.R.S32.HI R26, RZ, 0x1f, R7 ;  /* 0x0000001fff1a7819 */ /* 0x000fe20000011407 */
[----:B------:R-:W-:-:S02]  /*70b0*/  ULDC UR5, c[0x0][0x234] ;  /* 0x00008d0000057ab9 */ /* 0x000fc40000000800 */
[----:B------:R-:W-:Y:S01]  /*70c0*/  @!UP2 UISETP.NE.AND UP1, UPT, UR9, URZ, UPT ;  /* 0x0000003f0900a28c */ /* 0x000fe2000bf25270 */
[----:B------:R-:W-:Y:S01]  /*70d0*/  LEA.HI R26, R26, R6, RZ, 0x3 ;  /* 0x000000061a1a7211 */ /* 0x000fe200078f18ff */
[----:B------:R-:W5:Y:S01]  /*70e0*/  S2UR UR9, SR_CTAID.X ;  /* 0x00000000000979c3 */ /* 0x000f620000002500 */
[----:B------:R-:W-:Y:S01]  /*70f0*/  @UP2 ULDC UR14, c[0x0][0x210] ;  /* 0x00008400000e2ab9 */ /* 0x000fe20000000800 */
[----:B-1----:R-:W-:Y:S01]  /*7100*/  FADD.FTZ R225, R0, R225 ;  /* 0x000000e100e17221 */ /* 0x002fe20000010000 */
[----:B------:R-:W-:Y:S01]  /*7110*/  MOV R0, 0x3f800000 ;  /* 0x3f80000000007802 */ /* 0x000fe20000000f00 */
[----:B------:R-:W-:Y:S01]  /*7120*/  @UP2 UIMAD UR14, UR14, UR8, URZ ;  /* 0x000000080e0e22a4 */ /* 0x000fe2000f8e023f */
[----:B------:R-:W-:Y:S01]  /*7130*/  LOP3.LUT R26, R26, 0xfffffff8, RZ, 0xc0, !PT ;  /* 0xfffffff81a1a7812 */ /* 0x000fe200078ec0ff */
[----:B--2---:R-:W-:Y:S01]  /*7140*/  FADD.FTZ R224, R3, R224 ;  /* 0x000000e003e07221 */ /* 0x004fe20000010000 */
[----:B------:R-:W-:Y:S02]  /*7150*/  @!UP2 USEL UR14, UR8, UR5, !UP1 ;  /* 0x00000005080ea287 */ /* 0x000fe4000c800000 */
[----:B------:R-:W-:Y:S01]  /*7160*/  IADD3 R26, R6, -R26, RZ ;  /* 0x8000001a061a7210 */ /* 0x000fe20007ffe0ff */
[----:B---3--:R-:W-:Y:S01]  /*7170*/  FADD.FTZ R227, R227, R4 ;  /* 0x00000004e3e37221 */ /* 0x008fe20000010000 */
[----:B------:R-:W1:Y:S01]  /*7180*/  SHFL.BFLY PT, R3, R224, 0x1, 0x1f ;  /* 0x0c201f00e0037f89 */ /* 0x000e6200000e0000 */
[----:B------:R-:W-:Y:S01]  /*7190*/  MOV R4, 0x3f800000 ;  /* 0x3f80000000047802 */ /* 0x000fe20000000f00 */
[----:B------:R-:W-:Y:S01]  /*71a0*/  @UP2 UMOV UR13, 0x1 ;  /* 0x00000001000d2882 */ /* 0x000fe20000000000 */
[----:B----4-:R-:W-:Y:S01]  /*71b0*/  FADD.FTZ R226, R226, R5 ;  /* 0x00000005e2e27221 */ /* 0x010fe20000010000 */
[----:B------:R-:W-:Y:S01]  /*71c0*/  FSETP.NE.FTZ.AND P6, PT, R227, RZ, PT ;  /* 0x000000ffe300720b */ /* 0x000fe20003fd5000 */
[----:B------:R-:W2:Y:S01]  /*71d0*/  SHFL.BFLY PT, R5, R225, 0x1, 0x1f ;  /* 0x0c201f00e1057f89 */ /* 0x000ea200000e0000 */
[----:B------:R-:W-:-:S02]  /*71e0*/  @!UP2 UIMAD UR13, UR14, UR4, URZ ;  /* 0x000000040e0da2a4 */ /* 0x000fc4000f8e023f */
[----:B------:R-:W-:Y:S01]  /*71f0*/  FSETP.NE.FTZ.AND P5, PT, R226, RZ, PT ;  /* 0x000000ffe200720b */ /* 0x000fe20003fb5000 */
[----:B------:R-:W-:Y:S02]  /*7200*/  @UP3 UIMAD UR16, UR6, UR8, URZ ;  /* 0x00000008061032a4 */ /* 0x000fe4000f8e023f */
[----:B------:R-:W-:Y:S02]  /*7210*/  @UP2 ULDC UR15, c[0x0][0x210] ;  /* 0x00008400000f2ab9 */ /* 0x000fe40000000800 */
[----:B------:R-:W-:Y:S02]  /*7220*/  UIMAD UR4, UR6, UR13, URZ ;  /* 0x0000000d060472a4 */ /* 0x000fe4000f8e023f */
[----:B------:R-:W-:Y:S02]  /*7230*/  @!UP2 UMOV UR15, 0x1 ;  /* 0x00000001000fa882 */ /* 0x000fe40000000000 */
[----:B------:R-:W3:Y:S01]  /*7240*/  @P6 MUFU.RCP R0, R227 ;  /* 0x000000e300006308 */ /* 0x000ee20000001000 */
[----:B------:R-:W-:-:S02]  /*7250*/  @UP3 USEL UR16, UR16, UR23, !UP0 ;  /* 0x0000001710103287 */ /* 0x000fc4000c000000 */
[----:B-----5:R-:W-:Y:S02]  /*7260*/  UIMAD UR9, UR9, UR15, URZ ;  /* 0x0000000f090972a4 */ /* 0x020fe4000f8e023f */
[----:B------:R-:W-:Y:S01]  /*7270*/  USEL UR4, UR4, URZ, !UP3 ;  /* 0x0000003f04047287 */ /* 0x000fe2000d800000 */
[----:B-1----:R-:W-:Y:S01]  /*7280*/  FADD.FTZ R224, R224, R3 ;  /* 0x00000003e0e07221 */ /* 0x002fe20000010000 */
[----:B------:R-:W-:Y:S01]  /*7290*/  LOP3.LUT R3, R7, 0x3ffffffc, RZ, 0xc0, !PT ;  /* 0x3ffffffc07037812 */ /* 0x000fe200078ec0ff */
[----:B------:R-:W1:Y:S01]  /*72a0*/  @P5 MUFU.RCP R4, R226 ;  /* 0x000000e200045308 */ /* 0x000e620000001000 */
[----:B------:R-:W-:Y:S02]  /*72b0*/  USHF.L.U32 UR9, UR9, 0x7, URZ ;  /* 0x0000000709097899 */ /* 0x000fe4000800063f */
[----:B------:R-:W-:Y:S01]  /*72c0*/  FSETP.NE.FTZ.AND P3, PT, R224, RZ, PT ;  /* 0x000000ffe000720b */ /* 0x000fe20003f75000 */
[----:B--2---:R-:W-:Y:S01]  /*72d0*/  FADD.FTZ R225, R225, R5 ;  /* 0x00000005e1e17221 */ /* 0x004fe20000010000 */
[----:B------:R-:W-:Y:S01]  /*72e0*/  IADD3 R137, -R3, R137, RZ ;  /* 0x0000008903897210 */ /* 0x000fe20007ffe1ff */
[----:B------:R-:W-:Y:S01]  /*72f0*/  UIMAD UR14, UR10, UR14, UR4 ;  /* 0x0000000e0a0e72a4 */ /* 0x000fe2000f8e0204 */
[----:B---3--:R-:W-:Y:S01]  /*7300*/  FMUL.FTZ R0, R0, c[0x0][0x2dc] ;  /* 0x0000b70000007a20 */ /* 0x008fe20000410000 */
[----:B------:R-:W-:Y:S01]  /*7310*/  MOV R3, 0x3f800000 ;  /* 0x3f80000000037802 */ /* 0x000fe20000000f00 */
[----:B------:R-:W-:Y:S01]  /*7320*/  @!UP3 UMOV UR24, URZ ;  /* 0x0000003f0018bc82 */ /* 0x000fe20008000000 */
[----:B------:R-:W-:Y:S01]  /*7330*/  FSETP.NE.FTZ.AND P4, PT, R225, RZ, PT ;  /* 0x000000ffe100720b */ /* 0x000fe20003f95000 */
[C---:B------:R-:W-:Y:S01]  /*7340*/  FMUL.FTZ R11, R0.reuse, R37 ;  /* 0x00000025000b7220 */ /* 0x040fe20000410000 */
[----:B------:R-:W-:Y:S01]  /*7350*/  @UP3 UMOV UR24, UR16 ;  /* 0x0000001000183c82 */ /* 0x000fe20008000000 */
[----:B------:R-:W-:Y:S01]  /*7360*/  FMUL.FTZ R140, R0, R140 ;  /* 0x0000008c008c7220 */ /* 0x000fe20000410000 */
[----:B------:R-:W-:Y:S01]  /*7370*/  R2P PR, R26, 0x6 ;  /* 0x000000061a007804 */ /* 0x000fe20000000000 */
[C---:B------:R-:W-:Y:S01]  /*7380*/  FMUL.FTZ R6, R0.reuse, R141 ;  /* 0x0000008d00067220 */ /* 0x040fe20000410000 */
[----:B------:R-:W-:Y:S01]  /*7390*/  @!UP3 UMOV UR25, URZ ;  /* 0x0000003f0019bc82 */ /* 0x000fe20008000000 */
[C---:B------:R-:W-:Y:S01]  /*73a0*/  FMUL.FTZ R152, R0.reuse, R152 ;  /* 0x0000009800987220 */ /* 0x040fe20000410000 */
[----:B------:R-:W-:Y:S01]  /*73b0*/  USHF.R.S32.HI UR4, URZ, 0x1f, UR9 ;  /* 0x0000001f3f047899 */ /* 0x000fe20008011409 */
[----:B------:R-:W-:Y:S01]  /*73c0*/  FMUL.FTZ R153, R0, R153 ;  /* 0x0000009900997220 */ /* 0x000fe20000410000 */
[----:B------:R-:W-:Y:S01]  /*73d0*/  F2FP.PACK_AB R6, R6, R140 ;  /* 0x0000008c0606723e */ /* 0x000fe200000000ff */
[C---:B------:R-:W-:Y:S01]  /*73e0*/  FMUL.FTZ R14, R0.reuse, R36 ;  /* 0x00000024000e7220 */ /* 0x040fe20000410000 */
[----:B------:R-:W-:Y:S01]  /*73f0*/  @UP3 USHF.R.S32.HI UR25, URZ, 0x1f, UR16 ;  /* 0x0000001f3f193899 */ /* 0x000fe20008011410 */
[C---:B------:R-:W-:Y:S01]  /*7400*/  FMUL.FTZ R22, R0.reuse, R48 ;  /* 0x0000003000167220 */ /* 0x040fe20000410000 */
[----:B------:R-:W2:Y:S01]  /*7410*/  @P4 MUFU.RCP R3, R225 ;  /* 0x000000e100034308 */ /* 0x000ea20000001000 */
        /* <DEDUP_REMOVED lines=12> */
[C---:B------:R-:W-:Y:S01]  /*74e0*/  FMUL.FTZ R69, R0.reuse, R69 ;  /* 0x0000004500457220 */ /* 0x040fe20000410000 */
[----:B------:R-:W-:Y:S01]  /*74f0*/  UIADD3.X UR4, UR4, UR25, UR5, UP2, UP1 ;  /* 0x0000001904047290 */ /* 0x000fe200097e2405 */
[C---:B------:R-:W-:Y:S01]  /*7500*/  FMUL.FTZ R80, R0.reuse, R80 ;  /* 0x0000005000507220 */ /* 0x040fe20000410000 */
[----:B------:R-:W-:Y:S01]  /*7510*/  @!UP0 UMOV UR12, UR18 ;  /* 0x00000012000c8c82 */ /* 0x000fe20008000000 */
[----:B------:R-:W-:-:S02]  /*7520*/  FMUL.FTZ R81, R0, R81 ;  /* 0x0000005100517220 */ /* 0x000fc40000410000 */
[C---:B------:R-:W-:Y:S02]  /*7530*/  FMUL.FTZ R84, R0.reuse, R84 ;  /* 0x0000005400547220 */ /* 0x040fe40000410000 */
[C---:B------:R-:W-:Y:S02]  /*7540*/  FMUL.FTZ R85, R0.reuse, R85 ;  /* 0x0000005500557220 */ /* 0x040fe40000410000 */
[C---:B------:R-:W-:Y:S02]  /*7550*/  FMUL.FTZ R96, R0.reuse, R96 ;  /* 0x0000006000607220 */ /* 0x040fe40000410000 */
[C---:B------:R-:W-:Y:S02]  /*7560*/  FMUL.FTZ R97, R0.reuse, R97 ;  /* 0x0000006100617220 */ /* 0x040fe40000410000 */
        /* <DEDUP_REMOVED lines=13> */
[----:B------:R-:W-:Y:S01]  /*7640*/  FMUL.FTZ R129, R0, R129 ;  /* 0x0000008100817220 */ /* 0x000fe20000410000 */
[----:B------:R-:W-:Y:S01]  /*7650*/  MOV R0, 0x3f800000 ;  /* 0x3f80000000007802 */ /* 0x000fe20000000f00 */
[----:B-1----:R-:W-:Y:S01]  /*7660*/  FMUL.FTZ R4, R4, c[0x0][0x2dc] ;  /* 0x0000b70004047a20 */ /* 0x002fe20000410000 */
[----:B------:R-:W-:Y:S01]  /*7670*/  F2FP.PACK_AB R33, R165, R164 ;  /* 0x000000a4a521723e */ /* 0x000fe200000000ff */
[----:B--2---:R-:W-:Y:S02]  /*7680*/  FMUL.FTZ R3, R3, c[0x0][0x2dc] ;  /* 0x0000b70003037a20 */ /* 0x004fe40000410000 */
[C---:B------:R-:W-:Y:S01]  /*7690*/  FMUL.FTZ R13, R4.reuse, R38 ;  /* 0x00000026040d7220 */ /* 0x040fe20000410000 */
[----:B------:R-:W1:Y:S01]  /*76a0*/  @P3 MUFU.RCP R0, R224 ;  /* 0x000000e000003308 */ /* 0x000e620000001000 */
        /* <DEDUP_REMOVED lines=9> */
[----:B------:R-:W-:-:S02]  /*7740*/  FMUL.FTZ R28, R4, R67 ;  /* 0x00000043041c7220 */ /* 0x000fc40000410000 */
[----:B------:R-:W-:Y:S01]  /*7750*/  FMUL.FTZ R144, R3, R144 ;  /* 0x0000009003907220 */ /* 0x000fe20000410000 */
[----:B------:R-:W-:Y:S01]  /*7760*/  F2FP.PACK_AB R21, R21, R19 ;  /* 0x000000131515723e */ /* 0x000fe200000000ff */
[----:B-1----:R-:W-:Y:S01]  /*7770*/  FMUL.FTZ R0, R0, c[0x0][0x2dc] ;  /* 0x0000b70000007a20 */ /* 0x002fe20000410000 */
[----:B------:R-:W-:Y:S01]  /*7780*/  F2FP.PACK_AB R19, R65, R37 ;  /* 0x000000254113723e */ /* 0x000fe200000000ff */
[----:B------:R-:W-:Y:S01]  /*7790*/  FMUL.FTZ R68, R3, R145 ;  /* 0x0000009103447220 */ /* 0x000fe20000410000 */
[----:B------:R-:W-:Y:S01]  /*77a0*/  F2FP.PACK_AB R65, R69, R132 ;  /* 0x000000844541723e */ /* 0x000fe200000000ff */
[C---:B------:R-:W-:Y:S01]  /*77b0*/  FMUL.FTZ R146, R0.reuse, R146 ;  /* 0x0000009200927220 */ /* 0x040fe20000410000 */
[----:B------:R-:W-:Y:S01]  /*77c0*/  MOV R69, 0x20 ;  /* 0x0000002000457802 */ /* 0x000fe20000000f00 */
        /* <DEDUP_REMOVED lines=49> */
[C---:B------:R-:W-:Y:S01]  /*7ae0*/  SHF.L.U32 R0, R26.reuse, 0x6, RZ ;  /* 0x000000061a007819 */ /* 0x040fe200000006ff */
[C---:B------:R-:W-:Y:S01]  /*7af0*/  FMUL.FTZ R148, R3.reuse, R148 ;  /* 0x0000009403947220 */ /* 0x040fe20000410000 */
[----:B------:R-:W-:Y:S01]  /*7b00*/  LOP3.LUT R26, R26, 0x1, RZ, 0xc0, !PT ;  /* 0x000000011a1a7812 */ /* 0x000fe200078ec0ff */
[C---:B------:R-:W-:Y:S01]  /*7b10*/  FMUL.FTZ R9, R3.reuse, R149 ;  /* 0x0000009503097220 */ /* 0x040fe20000410000 */
[----:B------:R-:W-:Y:S01]  /*7b20*/  LOP3.LUT R0, R0, 0x1c0, RZ, 0xc0, !PT ;  /* 0x000001c000007812 */ /* 0x000fe200078ec0ff */
[C---:B------:R-:W-:Y:S01]  /*7b30*/  FMUL.FTZ R40, R3.reuse, R40 ;  /* 0x0000002803287220 */ /* 0x040fe20000410000 */
[----:B------:R-:W-:Y:S01]  /*7b40*/  ISETP.NE.U32.AND P0, PT, R26, 0x1, PT ;  /* 0x000000011a00780c */ /* 0x000fe20003f05070 */
[C---:B------:R-:W-:Y:S01]  /*7b50*/  FMUL.FTZ R15, R3.reuse, R41 ;  /* 0x00000029030f7220 */ /* 0x040fe20000410000 */
[----:B------:R-:W-:Y:S01]  /*7b60*/  LEA.HI R0, R0, R0, RZ, 0x1d ;  /* 0x0000000000007211 */ /* 0x000fe200078fe8ff */
        /* <DEDUP_REMOVED lines=45> */
[----:B------:R-:W-:Y:S01]  /*7e40*/  LEA R3, R17, R137, 0x9 ;  /* 0x0000008911037211 */ /* 0x000fe200078e48ff */
[C---:B------:R-:W-:Y:S01]  /*7e50*/  FMUL.FTZ R142, R4.reuse, R142 ;  /* 0x0000008e048e7220 */ /* 0x040fe20000410000 */
[----:B------:R-:W-:Y:S01]  /*7e60*/  F2FP.PACK_AB R31, R31, R168 ;  /* 0x000000a81f1f723e */ /* 0x000fe200000000ff */
[C---:B------:R-:W-:Y:S01]  /*7e70*/  FMUL.FTZ R5, R4.reuse, R143 ;  /* 0x0000008f04057220 */ /* 0x040fe20000410000 */
[----:B------:R-:W-:Y:S01]  /*7e80*/  LEA R0, R3, R0, 0x1 ;  /* 0x0000000003007211 */ /* 0x000fe200078e08ff */
[C---:B------:R-:W-:Y:S01]  /*7e90*/  FMUL.FTZ R154, R4.reuse, R154 ;  /* 0x0000009a049a7220 */ /* 0x040fe20000410000 */
[----:B------:R-:W-:Y:S01]  /*7ea0*/  F2FP.PACK_AB R27, R27, R124 ;  /* 0x0000007c1b1b723e */ /* 0x000fe200000000ff */
[----:B------:R-:W-:Y:S01]  /*7eb0*/  FMUL.FTZ R7, R4, R155 ;  /* 0x0000009b04077220 */ /* 0x000fe20000410000 */
[----:B------:R-:W-:Y:S01]  /*7ec0*/  SHF.L.U32 R0, R0, 0x1, RZ ;  /* 0x0000000100007819 */ /* 0x000fe200000006ff */
[C---:B------:R-:W-:Y:S01]  /*7ed0*/  FMUL.FTZ R70, R4.reuse, R70 ;  /* 0x0000004604467220 */ /* 0x040fe20000410000 */
[----:B------:R-:W-:Y:S01]  /*7ee0*/  F2FP.PACK_AB R5, R5, R142 ;  /* 0x0000008e0505723e */ /* 0x000fe200000000ff */
[----:B------:R-:W-:Y:S01]  /*7ef0*/  FMUL.FTZ R64, R4, R71 ;  /* 0x0000004704407220 */ /* 0x000fe20000410000 */
[----:B------:R-:W-:Y:S01]  /*7f00*/  IADD3 R3, R0, -0x10, RZ ;  /* 0xfffffff000037810 */ /* 0x000fe20007ffe0ff */
[----:B------:R-:W-:Y:S01]  /*7f10*/  FMUL.FTZ R82, R4, R82 ;  /* 0x0000005204527220 */ /* 0x000fe20000410000 */
[----:B------:R-:W-:Y:S01]  /*7f20*/  @P0 IADD3 R3, R0, 0x10, RZ ;  /* 0x0000001000030810 */ /* 0x000fe20007ffe0ff */
[C---:B------:R-:W-:Y:S01]  /*7f30*/  FMUL.FTZ R83, R4.reuse, R83 ;  /* 0x0000005304537220 */ /* 0x040fe20000410000 */
[----:B------:R1:W-:Y:S01]  /*7f40*/  STS [R0], R6 ;  /* 0x0000000600007388 */ /* 0x0003e20000000800 */
[C---:B------:R-:W-:Y:S01]  /*7f50*/  FMUL.FTZ R86, R4.reuse, R86 ;  /* 0x0000005604567220 */ /* 0x040fe20000410000 */
[----:B------:R-:W-:Y:S01]  /*7f60*/  F2FP.PACK_AB R7, R7, R154 ;  /* 0x0000009a0707723e */ /* 0x000fe200000000ff */
[C---:B------:R-:W-:Y:S01]  /*7f70*/  FMUL.FTZ R87, R4.reuse, R87 ;  /* 0x0000005704577220 */ /* 0x040fe20000410000 */
[----:B------:R-:W-:Y:S01]  /*7f80*/  STS [R0+0x400], R5 ;  /* 0x0004000500007388 */ /* 0x000fe20000000800 */
[----:B------:R-:W-:Y:S01]  /*7f90*/  FMUL.FTZ R98, R4, R98 ;  /* 0x0000006204627220 */ /* 0x000fe20000410000 */
[----:B------:R-:W-:Y:S01]  /*7fa0*/  F2FP.PACK_AB R64, R64, R70 ;  /* 0x000000464040723e */ /* 0x000fe200000000ff */
[C---:B------:R-:W-:Y:S01]  /*7fb0*/  FMUL.FTZ R52, R4.reuse, R99 ;  /* 0x0000006304347220 */ /* 0x040fe20000410000 */
[----:B------:R-:W-:Y:S01]  /*7fc0*/  STS [R3+0x400], R7 ;  /* 0x0004000703007388 */ /* 0x000fe20000000800 */
        /* <DEDUP_REMOVED lines=15> */
[----:B-1----:R-:W-:Y:S01]  /*80c0*/  MOV R6, 0x40 ;  /* 0x0000004000067802 */ /* 0x002fe20000000f00 */
[----:B------:R-:W-:Y:S01]  /*80d0*/  FMUL.FTZ R32, R4, R167 ;  /* 0x000000a704207220 */ /* 0x000fe20000410000 */
[----:B------:R-:W-:Y:S01]  /*80e0*/  F2FP.PACK_AB R36, R36, R122 ;  /* 0x0000007a2424723e */ /* 0x000fe200000000ff */
[----:B------:R-:W-:Y:S01]  /*80f0*/  FMUL.FTZ R130, R4, R130 ;  /* 0x0000008204827220 */ /* 0x000fe20000410000 */
[----:B------:R-:W-:Y:S01]  /*8100*/  SEL R6, R6, 0xffffffc0, !P2 ;  /* 0xffffffc006067807 */ /* 0x000fe20005000000 */
[----:B------:R-:W-:Y:S01]  /*8110*/  FMUL.FTZ R131, R4, R131 ;  /* 0x0000008304837220 */ /* 0x000fe20000410000 */
[----:B------:R-:W-:-:S02]  /*8120*/  F2FP.PACK_AB R4, R153, R152 ;  /* 0x000000989904723e */ /* 0x000fc400000000ff */
[----:B------:R-:W-:Y:S02]  /*8130*/  F2FP.PACK_AB R32, R32, R166 ;  /* 0x000000a62020723e */ /* 0x000fe400000000ff */
[----:B------:R-:W-:Y:S01]  /*8140*/  F2FP.PACK_AB R28, R131, R130 ;  /* 0x00000082831c723e */ /* 0x000fe200000000ff */
[----:B------:R1:W-:Y:S04]  /*8150*/  STS [R3], R4 ;  /* 0x0000000403007388 */ /* 0x0003e80000000800 */
[----:B------:R-:W-:Y:S04]  /*8160*/  STS [R0+0x2000], R68 ;  /* 0x0020004400007388 */ /* 0x000fe80000000800 */
[----:B------:R2:W-:Y:S04]  /*8170*/  STS [R0+0x2400], R8 ;  /* 0x0024000800007388 */ /* 0x0005e80000000800 */
[----:B------:R3:W-:Y:S04]  /*8180*/  STS [R3+0x2000], R9 ;  /* 0x0020000903007388 */ /* 0x0007e80000000800 */
[----:B------:R4:W-:Y:S01]  /*8190*/  STS [R3+0x2400], R12 ;  /* 0x0024000c03007388 */ /* 0x0009e20000000800 */
[----:B-1----:R-:W-:-:S04]  /*81a0*/  SEL R4, R69, 0xffffffe0, !P1 ;  /* 0xffffffe045047807 */ /* 0x002fc80004800000 */
[----:B------:R-:W-:Y:S02]  /*81b0*/  IADD3 R5, R0, R4, RZ ;  /* 0x0000000400057210 */ /* 0x000fe40007ffe0ff */
[-C--:B------:R-:W-:Y:S02]  /*81c0*/  IADD3 R4, R4, R3.reuse, RZ ;  /* 0x0000000304047210 */ /* 0x080fe40007ffe0ff */
[-C--:B--2---:R-:W-:Y:S01]  /*81d0*/  IADD3 R8, R0, R6.reuse, RZ ;  /* 0x0000000600087210 */ /* 0x084fe20007ffe0ff */
[----:B------:R-:W-:Y:S01]  /*81e0*/  STS [R5], R11 ;  /* 0x0000000b05007388 */ /* 0x000fe20000000800 */
[-C--:B------:R-:W-:Y:S02]  /*81f0*/  IADD3 R7, R5, R6.reuse, RZ ;  /* 0x0000000605077210 */ /* 0x080fe40007ffe0ff */
[----:B---3--:R-:W-:Y:S01]  /*8200*/  IADD3 R9, R6, R3, RZ ;  /* 0x0000000306097210 */ /* 0x008fe20007ffe0ff */
[----:B------:R-:W-:Y:S01]  /*8210*/  STS [R5+0x400], R10 ;  /* 0x0004000a05007388 */ /* 0x000fe20000000800 */
[----:B------:R-:W-:-:S02]  /*8220*/  IADD3 R6, R4, R6, RZ ;  /* 0x0000000604067210 */ /* 0x000fc40007ffe0ff */
[----:B----4-:R-:W-:Y:S01]  /*8230*/  MOV R12, 0x7f800000 ;  /* 0x7f800000000c7802 */ /* 0x010fe20000000f00 */
[----:B------:R1:W-:Y:S04]  /*8240*/  STS [R4], R14 ;  /* 0x0000000e04007388 */ /* 0x0003e80000000800 */
[----:B------:R2:W-:Y:S04]  /*8250*/  STS [R4+0x400], R13 ;  /* 0x0004000d04007388 */ /* 0x0005e80000000800 */
[----:B------:R-:W-:Y:S04]  /*8260*/  STS [R5+0x2000], R15 ;  /* 0x0020000f05007388 */ /* 0x000fe80000000800 */
[----:B------:R-:W-:Y:S04]  /*8270*/  STS [R5+0x2400], R16 ;  /* 0x0024001005007388 */ /* 0x000fe80000000800 */
[----:B------:R-:W-:Y:S04]  /*8280*/  STS [R4+0x2000], R24 ;  /* 0x0020001804007388 */ /* 0x000fe80000000800 */
[----:B------:R-:W-:Y:S04]  /*8290*/  STS [R4+0x2400], R23 ;  /* 0x0024001704007388 */ /* 0x000fe80000000800 */
[----:B------:R-:W-:Y:S01]  /*82a0*/  STS [R8], R22 ;  /* 0x0000001608007388 */ /* 0x000fe20000000800 */
[----:B-1----:R-:W-:-:S03]  /*82b0*/  MOV R14, 0x7f800000 ;  /* 0x7f800000000e7802 */ /* 0x002fc60000000f00 */
[----:B------:R-:W-:Y:S01]  /*82c0*/  STS [R8+0x400], R21 ;  /* 0x0004001508007388 */ /* 0x000fe20000000800 */
[----:B--2---:R-:W-:-:S03]  /*82d0*/  MOV R13, 0x7f800000 ;  /* 0x7f800000000d7802 */ /* 0x004fc60000000f00 */
        /* <DEDUP_REMOVED lines=122> */
.L_x_1250:
[----:B--234-:R-:W-:Y:S05]  /*8a80*/  BSYNC B0 ;  /* 0x0000000000007941 */ /* 0x01cfea0003800000 */
.L_x_1249:
[----:B------:R-:W2:Y:S01]  /*8a90*/  LDL.LU.64 R4, [R1+0x18] ;  /* 0x0000180001047983 */ /* 0x000ea20000300a00 */
[----:B------:R-:W-:Y:S01]  /*8aa0*/  LEA.HI R0, R16, R15, RZ, 0x3 ;  /* 0x0000000f10007211 */ /* 0x000fe200078f18ff */
[----:B------:R-:W-:Y:S01]  /*8ab0*/  USHF.R.S32.HI UR6, URZ, 0x1f, UR10 ;  /* 0x0000001f3f067899 */ /* 0x000fe2000801140a */
[----:B------:R-:W-:Y:S01]  /*8ac0*/  BSSY B0, `(.L_x_1251) ;  /* 0x0000015000007945 */ /* 0x000fe20003800000 */
[----:B------:R-:W3:Y:S01]  /*8ad0*/  S2R R8, SR_CTAID.Z ;  /* 0x0000000000087919 */ /* 0x000ee20000002700 */
[----:B------:R-:W-:Y:S01]  /*8ae0*/  SHF.R.S32.HI R10, RZ, 0x3, R0 ;  /* 0x00000003ff0a7819 */ /* 0x000fe20000011400 */
[----:B------:R-:W-:-:S02]  /*8af0*/  ULDC.64 UR4, c[0x0][0x1f0] ;  /* 0x00007c0000047ab9 */ /* 0x000fc40000000a00 */
        /* <DEDUP_REMOVED lines=15> */
[----:B------:R2:W-:Y:S04]  /*8bf0*/  STG.E.128 [R4.64], R24 ;  /* 0x0000001804007986 */ /* 0x0005e8000c101d1a */
[----:B-1----:R2:W-:Y:S02]  /*8c00*/  STG.E.128 [R4.64+0x80], R20 ;  /* 0x0000801404007986 */ /* 0x0025e4000c101d1a */
.L_x_1252:
[----:B------:R-:W-:Y:S05]  /*8c10*/  BSYNC B0 ;  /* 0x0000000000007941 */ /* 0x000fea0003800000 */
.L_x_1251:
[----:B------:R-:W-:Y:S01]  /*8c20*/  IADD3 R0, R10, 0x10, RZ ;  /* 0x000000100a007810 */ /* 0x000fe20007ffe0ff */
[----:B------:R-:W-:Y:S03]  /*8c30*/  BSSY B0, `(.L_x_1253) ;  /* 0x000000f000007945 */ /* 0x000fe60003800000 */
[----:B------:R-:W-:-:S13]  /*8c40*/  ISETP.GE.AND P0, PT, R0, UR20, PT ;  /* 0x0000001400007c0c */ /* 0x000fda000bf06270 */
[----:B------:R-:W-:Y:S05]  /*8c50*/  @P0 BRA `(.L_x_1254) ;  /* 0x000000c000000947 */ /* 0x000fea0003800000 */
[----:B--2---:R-:W-:Y:S01]  /*8c60*/  IADD3 R4, P0, R246, 0x10, RZ ;  /* 0x00000010f6047810 */ /* 0x004fe20007f1e0ff */
        /* <DEDUP_REMOVED lines=11> */
.L_x_1254:
[----:B------:R-:W-:Y:S05]  /*8d20*/  BSYNC B0 ;  /* 0x0000000000007941 */ /* 0x000fea0003800000 */
.L_x_1253:
[----:B------:R-:W3:Y:S01]  /*8d30*/  LDL.LU R0, [R1+0x24] ;  /* 0x0000240001007983 */ /* 0x000ee20000300800 */
[----:B------:R-:W-:Y:S01]  /*8d40*/  BSSY B0, `(.L_x_1255) ;  /* 0x000000f000007945 */ /* 0x000fe20003800000 */
[----:B---3--:R-:W-:-:S13]  /*8d50*/  ISETP.GE.AND P0, PT, R0, UR20, PT ;  /* 0x0000001400007c0c */ /* 0x008fda000bf06270 */
        /* <DEDUP_REMOVED lines=13> */
.L_x_1256:
[----:B------:R-:W-:Y:S05]  /*8e30*/  BSYNC B0 ;  /* 0x0000000000007941 */ /* 0x000fea0003800000 */
.L_x_1255:
        /* <DEDUP_REMOVED lines=16> */
.L_x_1258:
[----:B------:R-:W-:Y:S05]  /*8f40*/  BSYNC B0 ;  /* 0x0000000000007941 */ /* 0x000fea0003800000 */
.L_x_1257:
        /* <DEDUP_REMOVED lines=16> */
.L_x_1260:
[----:B------:R-:W-:Y:S05]  /*9050*/  BSYNC B0 ;  /* 0x0000000000007941 */ /* 0x000fea0003800000 */
.L_x_1259:
[----:B------:R-:W3:Y:S01]  /*9060*/  LDL.LU R0, [R1+0x20] ;  /* 0x0000200001007983 */ /* 0x000ee20000300800 */
[----:B------:R-:W-:Y:S01]  /*9070*/  BSSY B0, `(.L_x_1261) ;  /* 0x000000f000007945 */ /* 0x000fe20003800000 */
[----:B---3--:R-:W-:-:S13]  /*9080*/  ISETP.GE.AND P0, PT, R0, UR20, PT ;  /* 0x0000001400007c0c */ /* 0x008fda000bf06270 */
[----:B------:R-:W-:Y:S05]  /*9090*/  @P0 BRA `(.L_x_1262) ;  /* 0x000000c000000947 */ /* 0x000fea0003800000 */
[----:B-12---:R-:W-:Y:S01]  /*90a0*/  IADD3 R4, P0, R246, 0x50, RZ ;  /* 0x00000050f6047810 */ /* 0x006fe20007f1e0ff */
        /* <DEDUP_REMOVED lines=11> */
.L_x_1262:
[----:B------:R-:W-:Y:S05]  /*9160*/  BSYNC B0 ;  /* 0x0000000000007941 */ /* 0x000fea0003800000 */
.L_x_1261:
        /* <DEDUP_REMOVED lines=16> */
.L_x_1264:
[----:B------:R-:W-:Y:S05]  /*9270*/  BSYNC B0 ;  /* 0x0000000000007941 */ /* 0x000fea0003800000 */
.L_x_1263:
[----:B------:R-:W3:Y:S02]  /*9280*/  LDL.LU R0, [R1+0x30] ;  /* 0x0000300001007983 */ /* 0x000ee40000300800 */
[----:B---3--:R-:W-:-:S13]  /*9290*/  ISETP.GE.AND P0, PT, R0, UR20, PT ;  /* 0x0000001400007c0c */ /* 0x008fda000bf06270 */
[----:B------:R-:W-:Y:S05]  /*92a0*/  @P0 EXIT ;  /* 0x000000000000094d */ /* 0x000fea0003800000 */
[----:B------:R-:W-:Y:S01]  /*92b0*/  IADD3 R6, P0, R246, 0x70, RZ ;  /* 0x00000070f6067810 */ /* 0x000fe20007f1e0ff */
        /* <DEDUP_REMOVED lines=12> */
.L_x_1241:
[----:B------:R-:W-:Y:S01]  /*9380*/  UISETP.NE.AND UP4, UPT, UR23, -0x1, UPT ;  /* 0xffffffff1700788c */ /* 0x000fe2000bf85270 */
[----:B------:R-:W-:Y:S01]  /*9390*/  LEA.HI R8, R24, R88, RZ, 0x3 ;  /* 0x0000005818087211 */ /* 0x000fe200078f18ff */
[----:B------:R-:W-:Y:S01]  /*93a0*/  ULDC.U8 UR15, c[0x0][0x329] ;  /* 0x0000ca40000f7ab9 */ /* 0x000fe20000000000 */
[----:B------:R-:W1:Y:S01]  /*93b0*/  S2R R12, SR_CTAID.Z ;  /* 0x00000000000c7919 */ /* 0x000e620000002700 */
[----:B------:R-:W-:Y:S01]  /*93c0*/  UISETP.NE.AND UP3, UPT, UR15, URZ, UPT ;  /* 0x0000003f0f00728c */ /* 0x000fe2000bf65270 */
[----:B------:R-:W-:Y:S01]  /*93d0*/  LOP3.LUT R0, R8, 0x1ffffff8, RZ, 0xc0, !PT ;  /* 0x1ffffff808007812 */ /* 0x000fe200078ec0ff */
[----:B------:R-:W-:Y:S01]  /*93e0*/  ULDC.64 UR4, c[0x0][0x1e0] ;  /* 0x0000780000047ab9 */ /* 0x000fe20000000a00 */
[----:B------:R-:W2:Y:S01]  /*93f0*/  S2R R6, SR_CTAID.X ;  /* 0x0000000000067919 */ /* 0x000ea20000002500 */
[----:B------:R-:W-:Y:S01]  /*9400*/  ULDC.64 UR6, c[0x0][0x1e8] ;  /* 0x00007a0000067ab9 */ /* 0x000fe20000000a00 */
[----:B------:R-:W-:Y:S01]  /*9410*/  SHF.R.S32.HI R8, RZ, 0x3, R8 ;  /* 0x00000003ff087819 */ /* 0x000fe20000011408 */
[----:B------:R-:W-:Y:S01]  /*9420*/  USHF.R.S32.HI UR14, URZ, 0x1f, UR10 ;  /* 0x0000001f3f0e7899 */ /* 0x000fe2000801140a */
[----:B------:R-:W-:Y:S01]  /*9430*/  IMAD.IADD R0, R88, 0x1, -R0 ;  /* 0x0000000158007824 */ /* 0x000fe200078e0a00 */
[----:B------:R-:W-:Y:S01]  /*9440*/  @!UP4 USHF.R.S32.HI UR17, URZ, 0x1f, UR11 ;  /* 0x0000001f3f11c899 */ /* 0x000fe2000801140b */
[----:B------:R-:W-:Y:S01]  /*9450*/  SHF.R.S32.HI R9, RZ, 0x1f, R8 ;  /* 0x0000001fff097819 */ /* 0x000fe20000011408 */
[----:B------:R-:W-:Y:S01]  /*9460*/  @UP4 UIMAD.WIDE.U32 UR8, UR23, UR6, URZ ;  /* 0x00000006170842a5 */ /* 0x000fe2000f8e003f */
[----:B------:R-:W-:Y:S01]  /*9470*/  IMAD.SHL.U32 R0, R0, 0x8, RZ ;  /* 0x0000000800007824 */ /* 0x000fe200078e00ff */
[----:B------:R-:W-:Y:S01]  /*9480*/  @!UP4 UIMAD UR17, UR17, UR4, URZ ;  /* 0x000000041111c2a4 */ /* 0x000fe2000f8e023f */
[----:B------:R-:W-:Y:S01]  /*9490*/  BSSY B0, `(.L_x_1265) ;  /* 0x0000037000007945 */ /* 0x000fe20003800000 */
[----:B------:R-:W-:-:S02]  /*94a0*/  ULDC.U8 UR16, c[0x0][0x328] ;  /* 0x0000ca0000107ab9 */ /* 0x000fc40000000000 */
[----:B------:R-:W-:Y:S02]  /*94b0*/  @!UP4 UIMAD.WIDE.U32 UR18, UR11, UR4, URZ ;  /* 0x000000040b12c2a5 */ /* 0x000fe4000f8e003f */
[----:B------:R-:W-:Y:S02]  /*94c0*/  @!UP4 UIMAD UR17, UR11, UR5, UR17 ;  /* 0x000000050b11c2a4 */ /* 0x000fe4000f8e0211 */
[----:B------:R-:W-:Y:S02]  /*94d0*/  UISETP.NE.AND UP2, UPT, UR16, URZ, UPT ;  /* 0x0000003f1000728c */ /* 0x000fe4000bf45270 */
[----:B------:R-:W-:Y:S02]  /*94e0*/  ULDC.64 UR4, c[0x0][0x1f0] ;  /* 0x00007c0000047ab9 */ /* 0x000fe40000000a00 */
[----:B------:R-:W-:Y:S02]  /*94f0*/  UIMAD UR4, UR14, UR4, URZ ;  /* 0x000000040e0472a4 */ /* 0x000fe4000f8e023f */
[----:B------:R-:W-:Y:S01]  /*9500*/  @!UP3 UISETP.NE.AND UP1, UPT, UR16, URZ, UPT ;  /* 0x0000003f1000b28c */ /* 0x000fe2000bf25270 */
[----:B--2---:R-:W-:Y:S01]  /*9510*/  IMAD.WIDE R6, R6, 0x80, R8 ;  /* 0x0000008006067825 */ /* 0x004fe200078e0208 */
[----:B------:R-:W-:-:S02]  /*9520*/  @UP4 UMOV UR14, UR8 ;  /* 0x00000008000e4c82 */ /* 0x000fc40008000000 */
[----:B------:R-:W-:Y:S02]  /*9530*/  @UP4 UIMAD UR7, UR23, UR7, UR9 ;  /* 0x00000007170742a4 */ /* 0x000fe4000f8e0209 */
[----:B------:R-:W-:Y:S02]  /*9540*/  ULDC UR13, c[0x0][0x214] ;  /* 0x00008500000d7ab9 */ /* 0x000fe40000000800 */
[----:B------:R-:W-:Y:S02]  /*9550*/  @UP3 ULDC UR8, c[0x0][0x210] ;  /* 0x0000840000083ab9 */ /* 0x000fe40000000800 */
[----:B------:R-:W-:Y:S02]  /*9560*/  UISETP.EQ.AND UP2, UPT, UR15, URZ, UP2 ;  /* 0x0000003f0f00728c */ /* 0x000fe40009742270 */
[----:B------:R-:W-:Y:S02]  /*9570*/  ULDC UR9, c[0x0][0x234] ;  /* 0x00008d0000097ab9 */ /* 0x000fe40000000800 */
[----:B------:R-:W-:-:S02]  /*9580*/  @UP3 UIMAD UR8, UR8, UR13, URZ ;  /* 0x0000000d080832a4 */ /* 0x000fc4000f8e023f */
[----:B------:R-:W-:Y:S02]  /*9590*/  @!UP3 USEL UR8, UR13, UR9, !UP1 ;  /* 0x000000090d08b287 */ /* 0x000fe4000c800000 */
[----:B------:R-:W-:Y:S02]  /*95a0*/  UISETP.NE.OR UP0, UPT, UR23, -0x1, !UP2 ;  /* 0xffffffff1700788c */ /* 0x000fe4000d705670 */
[----:B------:R-:W-:Y:S02]  /*95b0*/  ULDC UR6, c[0x0][0x1c0] ;  /* 0x0000700000067ab9 */ /* 0x000fe40000000800 */
[----:B------:R-:W-:Y:S02]  /*95c0*/  @UP3 UMOV UR15, 0x1 ;  /* 0x00000001000f3882 */ /* 0x000fe40000000000 */
[----:B------:R-:W-:Y:S02]  /*95d0*/  @!UP3 UIMAD UR15, UR8, UR6, URZ ;  /* 0x00000006080fb2a4 */ /* 0x000fe4000f8e023f */
[----:B------:R-:W-:-:S02]  /*95e0*/  @!UP4 UMOV UR14, UR18 ;  /* 0x00000012000ecc82 */ /* 0x000fc40008000000 */
[----:B------:R-:W-:Y:S01]  /*95f0*/  @!UP4 UIADD3 UR7, UR19, UR17, URZ ;  /* 0x000000111307c290 */ /* 0x000fe2000fffe03f */
[C---:B------:R-:W-:Y:S01]  /*9600*/  IADD3 R2, P0, R0.reuse, UR14, RZ ;  /* 0x0000000e00027c10 */ /* 0x040fe2000ff1e0ff */
[----:B------:R-:W-:Y:S02]  /*9610*/  UIADD3 UR12, -UR20, UR12, URZ ;  /* 0x0000000c140c7290 */ /* 0x000fe4000fffe13f */
[----:B------:R-:W-:Y:S02]  /*9620*/  UIMAD UR15, UR11, UR15, URZ ;  /* 0x0000000f0b0f72a4 */ /* 0x000fe4000f8e023f */
[----:B------:R-:W-:Y:S01]  /*9630*/  @!UP0 UIMAD UR23, UR11, UR13, URZ ;  /* 0x0000000d0b1782a4 */ /* 0x000fe2000f8e023f */
[----:B------:R-:W-:Y:S01]  /*9640*/  LEA.HI.X.SX32 R3, R0, UR7, 0x1, P0 ;  /* 0x0000000700037c11 */ /* 0x000fe200080f0eff */
[----:B------:R-:W-:Y:S01]  /*9650*/  USEL UR15, UR15, URZ, !UP2 ;  /* 0x0000003f0f0f7287 */ /* 0x000fe2000d000000 */
[----:B------:R-:W-:Y:S01]  /*9660*/  ISETP.GE.AND P0, PT, R8, UR12, PT ;  /* 0x0000000c08007c0c */ /* 0x000fe2000bf06270 */
[----:B------:R-:W-:-:S02]  /*9670*/  @UP3 ULDC UR21, c[0x0][0x210] ;  /* 0x0000840000153ab9 */ /* 0x000fc40000000800 */
[----:B------:R-:W-:Y:S01]  /*9680*/  @!UP3 UMOV UR21, 0x1 ;  /* 0x000000010015b882 */ /* 0x000fe20000000000 */
[----:B-1----:R-:W-:Y:S01]  /*9690*/  IMAD.WIDE.U32 R12, R12, c[0x0][0x1f0], R2 ;  /* 0x00007c000c0c7a25 */ /* 0x002fe200078e0002 */
[----:B------:R-:W-:Y:S02]  /*96a0*/  UIMAD UR15, UR10, UR8, UR15 ;  /* 0x000000080a0f72a4 */ /* 0x000fe4000f8e020f */
[----:B------:R-:W-:Y:S02]  /*96b0*/  UIMAD UR20, UR20, UR21, URZ ;  /* 0x00000015141472a4 */ /* 0x000fe4000f8e023f */
[----:B------:R-:W-:Y:S02]  /*96c0*/  @!UP2 UMOV UR24, URZ ;  /* 0x0000003f0018ac82 */ /* 0x000fe40008000000 */
[----:B------:R-:W-:Y:S02]  /*96d0*/  @UP2 UMOV UR24, UR23 ;  /* 0x0000001700182c82 */ /* 0x000fe40008000000 */
[----:B------:R-:W-:-:S02]  /*96e0*/  UIMAD UR4, UR10, UR5, UR4 ;  /* 0x000000050a0472a4 */ /* 0x000fc4000f8e0204 */
[----:B------:R-:W-:Y:S02]  /*96f0*/  @!UP2 UMOV UR25, URZ ;  /* 0x0000003f0019ac82 */ /* 0x000fe40008000000 */
[----:B------:R-:W-:Y:S02]  /*9700*/  USHF.R.S32.HI UR7, URZ, 0x1f, UR15 ;  /* 0x0000001f3f077899 */ /* 0x000fe4000801140f */
[----:B------:R-:W-:Y:S01]  /*9710*/  @UP2 USHF.R.S32.HI UR25, URZ, 0x1f, UR23 ;  /* 0x0000001f3f192899 */ /* 0x000fe20008011417 */
        /* <DEDUP_REMOVED lines=14> */
.L_x_1266:
[----:B------:R-:W-:Y:S05]  /*9800*/  BSYNC B0 ;  /* 0x0000000000007941 */ /* 0x000fea0003800000 */
.L_x_1265:
        /* <DEDUP_REMOVED lines=16> */
.L_x_1268:
[----:B------:R-:W-:Y:S05]  /*9910*/  BSYNC B0 ;  /* 0x0000000000007941 */ /* 0x000fea0003800000 */
.L_x_1267:
        /* <DEDUP_REMOVED lines=16> */
.L_x_1270:
[----:B------:R-:W-:Y:S05]  /*9a20*/  BSYNC B0 ;  /* 0x0000000000007941 */ /* 0x000fea0003800000 */
.L_x_1269:
        /* <DEDUP_REMOVED lines=16> */
.L_x_1272:
[----:B------:R-:W-:Y:S05]  /*9b30*/  BSYNC B0 ;  /* 0x0000000000007941 */ /* 0x000fea0003800000 */
.L_x_1271:
        /* <DEDUP_REMOVED lines=16> */
.L_x_1274:
[----:B------:R-:W-:Y:S05]  /*9c40*/  BSYNC B0 ;  /* 0x0000000000007941 */ /* 0x000fea0003800000 */
.L_x_1273:
        /* <DEDUP_REMOVED lines=16> */
.L_x_1276:
[----:B------:R-:W-:Y:S05]  /*9d50*/  BSYNC B0 ;  /* 0x0000000000007941 */ /* 0x000fea0003800000 */
.L_x_1275:
        /* <DEDUP_REMOVED lines=16> */
.L_x_1278:
[----:B------:R-:W-:Y:S05]  /*9e60*/  BSYNC B0 ;  /* 0x0000000000007941 */ /* 0x000fea0003800000 */
.L_x_1277:
        /* <DEDUP_REMOVED lines=16> */
.L_x_1280:
[----:B------:R-:W-:Y:S05]  /*9f70*/  BSYNC B0 ;  /* 0x0000000000007941 */ /* 0x000fea0003800000 */
.L_x_1279:
        /* <DEDUP_REMOVED lines=67> */
.L_x_1281:
        /* <DEDUP_REMOVED lines=13> */
.L_x_2393:


//--------------------- .text._ZN5flash16flash_fwd_kernelI23Flash_fwd_kernel_traitsILi128ELi128ELi32ELi4ELb0ELb0EN7cutlass6half_tE19Flash_kernel_traitsILi128ELi128ELi32ELi4ES3_EELb0ELb0ELb0ELb0ELb0ELb1ELb1ELb0EEEvNS_16Flash_fwd_paramsE --------------------------
	.section	.text._ZN5flash16flash_fwd_kernelI23Flash_fwd_kernel_traitsILi128ELi128ELi32ELi4ELb0ELb0EN7cutlass6half_tE19Flash_kernel_traitsILi128ELi128ELi32ELi4ES3_EELb0ELb0ELb0ELb0ELb0ELb1ELb1ELb0EEEvNS_16Flash_fwd_paramsE,"ax",@progbits
	.sectioninfo	@"SHI_REGISTERS=255"
	.align	128
        .global         _ZN5flash16flash_fwd_kernelI23Flash_fwd_kernel_traitsILi128ELi128ELi32ELi4ELb0ELb0EN7cutlass6half_tE19Flash_kernel_traitsILi128ELi128ELi32ELi4ES3_EELb0ELb0ELb0ELb0ELb0ELb1ELb1ELb0EEEvNS_16Flash_fwd_paramsE
        .type           _ZN5flash16flash_fwd_kernelI23Flash_fwd_kernel_traitsILi128ELi128ELi32ELi4ELb0ELb0EN7cutlass6half_tE19Flash_kernel_traitsILi128ELi128ELi32ELi4ES3_EELb0ELb0ELb0ELb0ELb0ELb1ELb1ELb0EEEvNS_16Flash_fwd_paramsE,@function
        .size           _ZN5flash16flash_fwd_kernelI23Flash_fwd_kernel_traitsILi128ELi128ELi32ELi4ELb0ELb0EN7cutlass6half_tE19Flash_kernel_traitsILi128ELi128ELi32ELi4ES3_EELb0ELb0ELb0ELb0ELb0ELb1ELb1ELb0EEEvNS_16Flash_fwd_paramsE,(.L_x_2394 - _ZN5flash16flash_fwd_kernelI23Flash_fwd_kernel_traitsILi128ELi128ELi32ELi4ELb0ELb0EN7cutlass6half_tE19Flash_kernel_traitsILi128ELi128ELi32ELi4ES3_EELb0ELb0ELb0ELb0ELb0ELb1ELb1ELb0EEEvNS_16Flash_fwd_paramsE)
        .other          _ZN5flash16flash_fwd_kernelI23Flash_fwd_kernel_traitsILi128ELi128ELi32ELi4ELb0ELb0EN7cutlass6half_tE19Flash_kernel_traitsILi128ELi128ELi32ELi4ES3_EELb0ELb0ELb0ELb0ELb0ELb1ELb1ELb0EEEvNS_16Flash_fwd_paramsE,@"STO_CUDA_ENTRY STV_DEFAULT"
_ZN5flash16flash_fwd_kernelI23Flash_fwd_kernel_traitsILi128ELi128ELi32ELi4ELb0ELb0EN7cutlass6half_tE19Flash_kernel_traitsILi128ELi128ELi32ELi4ES3_EELb0ELb0ELb0ELb0ELb0ELb1ELb1ELb0EEEvNS_16Flash_fwd_paramsE:
.text._ZN5flash16flash_fwd_kernelI23Flash_fwd_kernel_traitsILi128ELi128ELi32ELi4ELb0ELb0EN7cutlass6half_tE19Flash_kernel_traitsILi128ELi128ELi32ELi4ES3_EELb0ELb0ELb0ELb0ELb0ELb1ELb1ELb0EEEvNS_16Flash_fwd_paramsE:
        /* <DEDUP_REMOVED lines=36> */
.L_x_1282:
[----:B-1----:R-:W-:Y:S02]  /*0240*/  MOV R0, c[0x0][0x218] ;  /* 0x0000860000007a02 */ /* 0x002fe40000000f00 */
.L_x_1283:
        /* <DEDUP_REMOVED lines=44> */
.L_x_1285:
        /* <DEDUP_REMOVED lines=42> */
.L_x_1286:
[----:B------:R-:W-:Y:S01]  /*07b0*/  SHF.R.S32.HI R29, RZ, 0x1f, R114 ;  /* 0x0000001fff1d7819 */ /* 0x000fe20000011472 */
[----:B------:R-:W-:Y:S01]  /*07c0*/  IMAD.IADD R31, R14, 0x1, -R12 ;  /* 0x000000010e1f7824 */ /* 0x000fe200078e0a0c */
[----:B------:R-:W-:Y:S01]  /*07d0*/  LEA.HI.SX32 R112, R228, 0xffffffff, 0x1b ;  /* 0xffffffffe4707811 */ /* 0x000fe200078fdaff */
[----:B------:R-:W-:Y:S01]  /*07e0*/  IMAD R7, R7, c[0x0][0x1a8], RZ ;  /* 0x00006a0007077a24 */ /* 0x000fe200078e02ff */
[----:B------:R-:W-:Y:S02]  /*07f0*/  LEA.HI R2, R29, R114, RZ, 0x3 ;  /* 0x000000721d027211 */ /* 0x000fe400078f18ff */
[----:B------:R-:W-:Y:S01]  /*0800*/  STL [R1+0x4], R31 ;  /* 0x0000041f01007387 */ /* 0x000fe20000100800 */
[----:B------:R-:W-:Y:S01]  /*0810*/  IMAD R7, R16, c[0x0][0x1ac], R7 ;  /* 0x00006b0010077a24 */ /* 0x000fe200078e0207 */
[----:B------:R-:W-:-:S02]  /*0820*/  LOP3.LUT R0, R2, 0xfffffff8, RZ, 0xc0, !PT ;  /* 0xfffffff802007812 */ /* 0x000fc400078ec0ff */
        /* <DEDUP_REMOVED lines=20> */
[----:B------:R-:W-:Y:S01]  /*0970*/  LOP3.LUT R10, R6, R0, RZ, 0x3c, !PT ;  /* 0x00000000060a7212 */ /* 0x000fe200078e3cff */
[----:B------:R-:W-:Y:S01]  /*0980*/  STL.64 [R1+0x8], R32 ;  /* 0x0000082001007387 */ /* 0x000fe20000100a00 */
        /* <DEDUP_REMOVED lines=107> */
[----:B------:R-:W-:Y:S01]  /*1040*/  IMAD.WIDE.U32 R4, R2, c[0x0][0x198], R34 ;  /* 0x0000660002047a25 */ /* 0x000fe200078e0022 */
        /* <DEDUP_REMOVED lines=17> */
[C---:B------:R-:W-:Y:S01]  /*1160*/  IMAD R6, R22.reuse, c[0x0][0x1b4], R0 ;  /* 0x00006d0016067a24 */ /* 0x040fe200078e0200 */
[----:B------:R-:W-:Y:S01]  /*1170*/  LOP3.LUT R0, R15, 0xfffffff0, RZ, 0xc0, !PT ;  /* 0xfffffff00f007812 */ /* 0x000fe200078ec0ff */
[----:B------:R-:W-:Y:S02]  /*1180*/  IMAD R7, R117, R112, RZ ;  /* 0x0000007075077224 */ /* 0x000fe400078e02ff */
[----:B------:R-:W-:-:S04]  /*1190*/  IMAD.WIDE.U32 R32, R22, c[0x0][0x1b0], R4 ;  /* 0x00006c0016207a25 */ /* 0x000fc800078e0004 */
[C---:B------:R-:W-:Y:S01]  /*11a0*/  IMAD.WIDE.U32 R4, R2.reuse, c[0x0][0x1a0], R34 ;  /* 0x0000680002047a25 */ /* 0x040fe200078e0022 */
[----:B------:R1:W-:Y:S03]  /*11b0*/  STL.64 [R1+0x20], R32 ;  /* 0x0000202001007387 */ /* 0x0003e60000100a00 */
        /* <DEDUP_REMOVED lines=8> */
[----:B------:R-:W-:Y:S01]  /*1240*/  IADD3.X R11, R26, R5, R3, P2, !PT ;  /* 0x000000051a0b7210 */ /* 0x000fe200017fe403 */
[----:B------:R-:W-:Y:S02]  /*1250*/  STL.64 [R1+0x10], R118 ;  /* 0x0000107601007387 */ /* 0x000fe40000100a00 */
[----:B------:R-:W-:Y:S01]  /*1260*/  IMAD.IADD R3, R9, 0x1, R6 ;  /* 0x0000000109037824 */ /* 0x000fe200078e0206 */
[----:B------:R-:W-:Y:S01]  /*1270*/  @!P6 LEA R6, P2, R8, c[0x0][0x168], 0x1 ;  /* 0x00005a000806ea11 */ /* 0x000fe200078408ff */
[----:B------:R-:W-:-:S02]  /*1280*/  IMAD.IADD R15, R12, 0x1, -R4 ;  /* 0x000000010c0f7824 */ /* 0x000fc400078e0a04 */
        /* <DEDUP_REMOVED lines=11> */
[----:B-1----:R-:W-:Y:S01]  /*1340*/  IMAD.WIDE.U32 R32, R22, c[0x0][0x1b8], R10 ;  /* 0x00006e0016207a25 */ /* 0x002fe200078e000a */
[----:B------:R-:W-:-:S02]  /*1350*/  @!P5 LEA.HI.X R5, R8, c[0x0][0x16c], R3, 0x1, P2 ;  /* 0x00005b000805da11 */ /* 0x000fc400010f0c03 */
[----:B------:R-:W-:Y:S01]  /*1360*/  LOP3.LUT R9, R14, 0xfffffff8, RZ, 0xc0, !PT ;  /* 0xfffffff80e097812 */ /* 0x000fe200078ec0ff */
[----:B------:R-:W-:Y:S01]  /*1370*/  IMAD.SHL.U32 R3, R2, 0x8, RZ ;  /* 0x0000000802037824 */ /* 0x000fe200078e00ff */
[----:B------:R-:W-:Y:S01]  /*1380*/  STL.64 [R1+0x18], R32 ;  /* 0x0000182001007387 */ /* 0x000fe20000100a00 */
[----:B------:R-:W-:Y:S02]  /*1390*/  IMAD.IADD R24, R33, 0x1, R12 ;  /* 0x0000000121187824 */ /* 0x000fe400078e020c */
[----:B------:R-:W-:Y:S01]  /*13a0*/  IMAD.IADD R23, R0, 0x1, -R9 ;  /* 0x0000000100177824 */ /* 0x000fe200078e0a09 */
[----:B------:R1:W-:Y:S01]  /*13b0*/  @!P5 LDGSTS.E.BYPASS.LTC128B.128 [R227+0x8800], [R4.64] ;  /* 0x0880000004e3dfae */ /* 0x0003e2000b901d46 */
[----:B------:R-:W-:Y:S02]  /*13c0*/  IMAD R0, R18, c[0x0][0x1a0], RZ ;  /* 0x0000680012007a24 */ /* 0x000fe400078e02ff */
[C---:B------:R-:W-:Y:S01]  /*13d0*/  IMAD.WIDE.U32 R8, R112.reuse, c[0x0][0x1a0], RZ ;  /* 0x0000680070087a25 */ /* 0x040fe200078e00ff */
[----:B------:R1:W-:Y:S04]  /*13e0*/  @!P5 LDGSTS.E.BYPASS.LTC128B.128 [R227+0x9800], [R4.64+0x80] ;  /* 0x0980008004e3dfae */ /* 0x0003e8000b901d46 */
[----:B------:R-:W0:Y:S04]  /*13f0*/  LDGDEPBAR ;  /* 0x00000000000079af */ /* 0x000e280000000000 */
[----:B------:R-:W-:Y:S01]  /*1400*/  STL [R1+0x28], R24 ;  /* 0x0000281801007387 */ /* 0x000fe20000100800 */
[----:B----4-:R-:W-:-:S04]  /*1410*/  IMAD R6, R112, c[0x0][0x1a4], R0 ;  /* 0x0000690070067a24 */ /* 0x010fc800078e0200 */
[----:B------:R-:W-:Y:S02]  /*1420*/  IMAD.IADD R6, R9, 0x1, R6 ;  /* 0x0000000109067824 */ /* 0x000fe400078e0206 */
[----:B-1----:R-:W-:Y:S01]  /*1430*/  IMAD.SHL.U32 R4, R25, 0x40, RZ ;  /* 0x0000004019047824 */ /* 0x002fe200078e00ff */
        /* <DEDUP_REMOVED lines=39> */
[----:B------:R-:W-:Y:S01]  /*16b0*/  IADD3 R2, R212, 0x8000, RZ ;  /* 0x00008000d4027810 */ /* 0x000fe20007ffe0ff */
[----:B------:R-:W-:Y:S01]  /*16c0*/  IMAD.SHL.U32 R3, R114, 0x2, RZ ;  /* 0x0000000272037824 */ /* 0x000fe200078e00ff */
[----:B------:R-:W-:Y:S01]  /*16d0*/  @P3 STS.128 [R227+0xa800], RZ ;  /* 0x00a800ffe3003388 */ /* 0x000fe20000000c00 */
[----:B------:R-:W-:-:S02]  /*16e0*/  R2P PR, R23, 0x6 ;  /* 0x0000000617007804 */ /* 0x000fc40000000000 */
[----:B------:R-:W-:Y:S01]  /*16f0*/  IADD3 R223, R212, 0x8020, RZ ;  /* 0x00008020d4df7810 */ /* 0x000fe20007ffe0ff */
[----:B------:R-:W-:Y:S01]  /*1700*/  @P3 STS.128 [R227+0xb800], RZ ;  /* 0x00b800ffe3003388 */ /* 0x000fe20000000c00 */
[----:B------:R-:W-:Y:S02]  /*1710*/  LOP3.LUT R3, R3, 0x6, RZ, 0xc0, !PT ;  /* 0x0000000603037812 */ /* 0x000fe400078ec0ff */
[----:B------:R-:W-:Y:S01]  /*1720*/  SEL R0, R0, 0x20, P2 ;  /* 0x0000002000007807 */ /* 0x000fe20001000000 */
[----:B------:R-:W-:Y:S01]  /*1730*/  @!PT LDS RZ, [RZ] ;  /* 0x00000000fffff984 */ /* 0x000fe20000000800 */
[----:B------:R-:W-:Y:S01]  /*1740*/  @!PT LDS RZ, [RZ] ;  /* 0x00000000fffff984 */ /* 0x000fe20000000800 */
[----:B------:R-:W-:Y:S01]  /*1750*/  @!PT LDS RZ, [RZ] ;  /* 0x00000000fffff984 */ /* 0x000fe20000000800 */
[----:B------:R4:W-:Y:S04]  /*1760*/  @!P3 LDGSTS.E.BYPASS.LTC128B.128 [R227+0xa800], [R4.64] ;  /* 0x0a80000004e3bfae */ /* 0x0009e8000b901d46 */
[----:B------:R4:W-:Y:S01]  /*1770*/  @!P3 LDGSTS.E.BYPASS.LTC128B.128 [R227+0xb800], [R4.64+0x80] ;  /* 0x0b80008004e3bfae */ /* 0x0009e2000b901d46 */
[----:B------:R-:W-:-:S03]  /*1780*/  IMAD R222, R0, 0x2, R214 ;  /* 0x0000000200de7824 */ /* 0x000fc600078e02d6 */
[----:B------:R-:W-:Y:S04]  /*1790*/  LDSM.16.M88.4 R12, [R212+0x8000] ;  /* 0x00800000d40c783b */ /* 0x000fe80000000200 */
[----:B------:R-:W5:Y:S04]  /*17a0*/  LDSM.16.M88.4 R8, [R214+0x2000] ;  /* 0x00200000d608783b */ /* 0x000f680000000200 */
[----:B---3--:R-:W3:Y:S04]  /*17b0*/  LDSM.16.M88.4 R16, [R214] ;  /* 0x00000000d610783b */ /* 0x008ee80000000200 */
[----:B------:R-:W1:Y:S04]  /*17c0*/  LDSM.16.M88.4 R28, [R212+0x8800] ;  /* 0x00880000d41c783b */ /* 0x000e680000000200 */
[----:B------:R-:W0:Y:S01]  /*17d0*/  LDGDEPBAR ;  /* 0x00000000000079af */ /* 0x000e220000000000 */
[----:B----4-:R-:W-:-:S05]  /*17e0*/  IMAD.MOV.U32 R4, RZ, RZ, 0x10 ;  /* 0x00000010ff047424 */ /* 0x010fca00078e00ff */
[----:B------:R-:W-:Y:S02]  /*17f0*/  SEL R4, R4, 0xfffffff0, !P1 ;  /* 0xfffffff004047807 */ /* 0x000fe40004800000 */
[----:B------:R-:W-:-:S03]  /*1800*/  R2P PR, R25, 0x6 ;  /* 0x0000000619007804 */ /* 0x000fc60000000000 */
[----:B------:R-:W-:-:S04]  /*1810*/  IMAD R216, R4, 0x2, R214 ;  /* 0x0000000204d87824 */ /* 0x000fc800078e02d6 */
[----:B------:R-:W-:Y:S01]  /*1820*/  IMAD R221, R0, 0x2, R216 ;  /* 0x0000000200dd7824 */ /* 0x000fe200078e02d8 */
[----:B--2---:R-:W-:Y:S04]  /*1830*/  LDSM.16.M88.4 R20, [R216+0x2000] ;  /* 0x00200000d814783b */ /* 0x004fe80000000200 */
[----:B------:R-:W-:Y:S01]  /*1840*/  LDSM.16.M88.4 R24, [R216] ;  /* 0x00000000d818783b */ /* 0x000fe20000000200 */
[----:B------:R-:W-:Y:S01]  /*1850*/  @P1 IADD3 R223, R2, -0x20, RZ ;  /* 0xffffffe002df1810 */ /* 0x000fe20007ffe0ff */
[----:B------:R-:W-:Y:S01]  /*1860*/  IMAD.MOV.U32 R2, RZ, RZ, 0x40 ;  /* 0x00000040ff027424 */ /* 0x000fe200078e00ff */
[----:B-----5:R-:W-:Y:S02]  /*1870*/  HMMA.16816.F32 R36, R8, R12, RZ ;  /* 0x0000000c0824723c */ /* 0x020fe400000018ff */
[----:B------:R-:W-:Y:S01]  /*1880*/  IADD3 R226, R223, 0x800, RZ ;  /* 0x00000800dfe27810 */ /* 0x000fe20007ffe0ff */
[----:B------:R-:W2:Y:S01]  /*1890*/  LDSM.16.M88.4 R32, [R223] ;  /* 0x00000000df20783b */ /* 0x000ea20000000200 */
[----:B------:R-:W-:-:S02]  /*18a0*/  SEL R2, R2, 0xffffffc0, !P2 ;  /* 0xffffffc002027807 */ /* 0x000fc40005000000 */
[C---:B------:R-:W-:Y:S01]  /*18b0*/  IADD3 R225, R223.reuse, 0x1000, RZ ;  /* 0x00001000dfe17810 */ /* 0x040fe20007ffe0ff */
[----:B------:R-:W4:Y:S01]  /*18c0*/  LDSM.16.M88.4 R56, [R223+0x800] ;  /* 0x00080000df38783b */ /* 0x000f220000000200 */
[----:B---3--:R-:W-:Y:S01]  /*18d0*/  HMMA.16816.F32 R44, R16, R12, RZ ;  /* 0x0000000c102c723c */ /* 0x008fe200000018ff */
[----:B------:R-:W-:Y:S01]  /*18e0*/  IMAD.IADD R220, R212, 0x1, R2 ;  /* 0x00000001d4dc7824 */ /* 0x000fe200078e0202 */
[----:B------:R-:W-:Y:S01]  /*18f0*/  IADD3 R224, R223, 0x1800, RZ ;  /* 0x00001800dfe07810 */ /* 0x000fe20007ffe0ff */
[----:B------:R-:W-:-:S03]  /*1900*/  IMAD.IADD R219, R2, 0x1, R223 ;  /* 0x0000000102db7824 */ /* 0x000fc600078e02df */
[----:B------:R-:W-:Y:S02]  /*1910*/  LDSM.16.M88.4 R48, [R220+0x8000] ;  /* 0x00800000dc30783b */ /* 0x000fe40000000200 */
[C---:B-1----:R-:W-:Y:S08]  /*1920*/  HMMA.16816.F32 R52, R8.reuse, R28, RZ ;  /* 0x0000001c0834723c */ /* 0x042ff000000018ff */
[C---:B------:R-:W-:Y:S08]  /*1930*/  HMMA.16816.F32 R60, R8.reuse, R14, RZ ;  /* 0x0000000e083c723c */ /* 0x040ff000000018ff */
[----:B------:R-:W-:Y:S01]  /*1940*/  HMMA.16816.F32 R40, R8, R30, RZ ;  /* 0x0000001e0828723c */ /* 0x000fe200000018ff */
[----:B------:R-:W1:Y:S07]  /*1950*/  LDSM.16.M88.4 R8, [R222+0x2000] ;  /* 0x00200000de08783b */ /* 0x000e6e0000000200 */
[----:B------:R-:W-:Y:S01]  /*1960*/  HMMA.16816.F32 R80, R16, R14, RZ ;  /* 0x0000000e1050723c */ /* 0x000fe200000018ff */
[----:B------:R-:W3:Y:S07]  /*1970*/  LDSM.16.M88.4 R12, [R222] ;  /* 0x00000000de0c783b */ /* 0x000eee0000000200 */
[----:B--2---:R-:W-:Y:S08]  /*1980*/  HMMA.16816.F32 R36, R20, R32, R36 ;  /* 0x000000201424723c */ /* 0x004ff00000001824 */
[C---:B------:R-:W-:Y:S08]  /*1990*/  HMMA.16816.F32 R72, R16.reuse, R28, RZ ;  /* 0x0000001c1048723c */ /* 0x040ff000000018ff */
[----:B------:R-:W-:Y:S01]  /*19a0*/  HMMA.16816.F32 R84, R16, R30, RZ ;  /* 0x0000001e1054723c */ /* 0x000fe200000018ff */
[----:B------:R-:W-:Y:S07]  /*19b0*/  LDSM.16.M88.4 R16, [R220+0x8800] ;  /* 0x00880000dc10783b */ /* 0x000fee0000000200 */
[----:B------:R-:W-:Y:S01]  /*19c0*/  HMMA.16816.F32 R64, R24, R32, R44 ;  /* 0x000000201840723c */ /* 0x000fe2000000182c */
[----:B------:R-:W-:Y:S07]  /*19d0*/  LDSM.16.M88.4 R44, [R221] ;  /* 0x00000000dd2c783b */ /* 0x000fee0000000200 */
[C---:B----4-:R-:W-:Y:S01]  /*19e0*/  HMMA.16816.F32 R88, R20.reuse, R56, R52 ;  /* 0x000000381458723c */ /* 0x050fe20000001834 */
[----:B------:R-:W-:Y:S07]  /*19f0*/  LDSM.16.M88.4 R52, [R219] ;  /* 0x00000000db34783b */ /* 0x000fee0000000200 */
[----:B------:R-:W-:Y:S01]  /*1a00*/  HMMA.16816.F32 R92, R20, R58, R40 ;  /* 0x0000003a145c723c */ /* 0x000fe20000001828 */
[----:B------:R-:W2:Y:S07]  /*1a10*/  LDSM.16.M88.4 R40, [R221+0x2000] ;  /* 0x00200000dd28783b */ /* 0x000eae0000000200 */
[----:B-1----:R-:W-:Y:S01]  /*1a20*/  HMMA.16816.F32 R28, R8, R48, R36 ;  /* 0x00000030081c723c */ /* 0x002fe20000001824 */
[----:B------:R-:W-:Y:S07]  /*1a30*/  LDSM.16.M88.4 R36, [R214+0x4000] ;  /* 0x00400000d624783b */ /* 0x000fee0000000200 */
[----:B------:R-:W-:Y:S08]  /*1a40*/  HMMA.16816.F32 R96, R20, R34, R60 ;  /* 0x000000221460723c */ /* 0x000ff0000000183c */
[C---:B------:R-:W-:Y:S01]  /*1a50*/  HMMA.16816.F32 R76, R24.reuse, R56, R72 ;  /* 0x00000038184c723c */ /* 0x040fe20000001848 */
[----:B------:R-:W-:Y:S07]  /*1a60*/  LDSM.16.M88.4 R72, [R223+0x1000] ;  /* 0x00100000df48783b */ /* 0x000fee0000000200 */
[----:B------:R-:W-:Y:S01]  /*1a70*/  HMMA.16816.F32 R60, R24, R34, R80 ;  /* 0x00000022183c723c */ /* 0x000fe20000001850 */
[----:B------:R-:W-:Y:S07]  /*1a80*/  LDSM.16.M88.4 R32, [R214+0x6000] ;  /* 0x00600000d620783b */ /* 0x000fee0000000200 */
[----:B---3--:R-:W-:Y:S01]  /*1a90*/  HMMA.16816.F32 R20, R12, R48, R64 ;  /* 0x000000300c14723c */ /* 0x008fe20000001840 */
[----:B------:R-:W1:Y:S07]  /*1aa0*/  LDSM.16.M88.4 R64, [R212+0x9000] ;  /* 0x00900000d440783b */ /* 0x000e6e0000000200 */
[----:B------:R-:W-:Y:S01]  /*1ab0*/  HMMA.16816.F32 R24, R24, R58, R84 ;  /* 0x0000003a1818723c */ /* 0x000fe20000001854 */
[----:B------:R-:W-:Y:S07]  /*1ac0*/  LDSM.16.M88.4 R56, [R220+0x9000] ;  /* 0x00900000dc38783b */ /* 0x000fee0000000200 */
[----:B--2---:R-:W-:Y:S01]  /*1ad0*/  HMMA.16816.F32 R80, R40, R52, R28 ;  /* 0x000000342850723c */ /* 0x004fe2000000181c */
[----:B------:R-:W-:Y:S07]  /*1ae0*/  LDSM.16.M88.4 R28, [R216+0x4000] ;  /* 0x00400000d81c783b */ /* 0x000fee0000000200 */
[C---:B------:R-:W-:Y:S08]  /*1af0*/  HMMA.16816.F32 R104, R8.reuse, R16, R88 ;  /* 0x000000100868723c */ /* 0x040ff00000001858 */
[----:B------:R-:W-:Y:S08]  /*1b00*/  HMMA.16816.F32 R88, R8, R50, R96 ;  /* 0x000000320858723c */ /* 0x000ff00000001860 */
[----:B------:R-:W-:Y:S08]  /*1b10*/  HMMA.16816.F32 R20, R44, R52, R20 ;  /* 0x000000342c14723c */ /* 0x000ff00000001814 */
[C---:B------:R-:W-:Y:S08]  /*1b20*/  HMMA.16816.F32 R48, R12.reuse, R50, R60 ;  /* 0x000000320c30723c */ /* 0x040ff0000000183c */
[----:B------:R-:W-:Y:S01]  /*1b30*/  HMMA.16816.F32 R96, R12, R18, R24 ;  /* 0x000000120c60723c */ /* 0x000fe20000001818 */
[----:B------:R-:W2:Y:S07]  /*1b40*/  LDSM.16.M88.4 R24, [R216+0x6000] ;  /* 0x00600000d818783b */ /* 0x000eae0000000200 */
[----:B-1----:R-:W-:Y:S08]  /*1b50*/  HMMA.16816.F32 R80, R32, R64, R80 ;  /* 0x000000402050723c */ /* 0x002ff00000001850 */
[----:B------:R-:W-:Y:S08]  /*1b60*/  HMMA.16816.F32 R108, R8, R18, R92 ;  /* 0x00000012086c723c */ /* 0x000ff0000000185c */
[----:B------:R-:W-:Y:S01]  /*1b70*/  HMMA.16816.F32 R100, R12, R16, R76 ;  /* 0x000000100c64723c */ /* 0x000fe2000000184c */
[----:B------:R-:W-:Y:S04]  /*1b80*/  LDSM.16.M88.4 R16, [R222+0x6000] ;  /* 0x00600000de10783b */ /* 0x000fe80000000200 */
[----:B------:R-:W-:Y:S03]  /*1b90*/  LDSM.16.M88.4 R12, [R221+0x4000] ;  /* 0x00400000dd0c783b */ /* 0x000fe60000000200 */
[----:B------:R-:W-:Y:S01]  /*1ba0*/  HMMA.16816.F32 R8, R36, R64, R20 ;  /* 0x000000402408723c */ /* 0x000fe20000001814 */
[----:B------:R-:W-:Y:S07]  /*1bb0*/  LDSM.16.M88.4 R20, [R222+0x4000] ;  /* 0x00400000de14783b */ /* 0x000fee0000000200 */
[-C--:B------:R-:W-:Y:S01]  /*1bc0*/  HMMA.16816.F32 R60, R44, R54.reuse, R48 ;  /* 0x000000362c3c723c */ /* 0x080fe20000001830 */
[----:B------:R-:W1:Y:S07]  /*1bd0*/  LDSM.16.M88.4 R48, [R219+0x800] ;  /* 0x00080000db30783b */ /* 0x000e6e0000000200 */
[----:B------:R-:W-:Y:S01]  /*1be0*/  HMMA.16816.F32 R88, R40, R54, R88 ;  /* 0x000000362858723c */ /* 0x000fe20000001858 */
[----:B------:R-:W-:Y:S07]  /*1bf0*/  LDSM.16.M88.4 R52, [R219+0x1000] ;  /* 0x00100000db34783b */ /* 0x000fee0000000200 */
[-C--:B--2---:R-:W-:Y:S08]  /*1c00*/  HMMA.16816.F32 R80, R24, R72.reuse, R80 ;  /* 0x000000481850723c */ /* 0x084ff00000001850 */
[----:B------:R-:W-:Y:S01]  /*1c10*/  HMMA.16816.F32 R76, R28, R72, R8 ;  /* 0x000000481c4c723c */ /* 0x000fe20000001808 */
[----:B------:R-:W2:Y:S07]  /*1c20*/  LDSM.16.M88.4 R8, [R221+0x6000] ;  /* 0x00600000dd08783b */ /* 0x000eae0000000200 */
[-C--:B------:R-:W-:Y:S01]  /*1c30*/  HMMA.16816.F32 R84, R36, R66.reuse, R60 ;  /* 0x000000422454723c */ /* 0x080fe2000000183c */
[----:B------:R-:W3:Y:S07]  /*1c40*/  LDSM.16.M88.4 R60, [R212+0x9800] ;  /* 0x00980000d43c783b */ /* 0x000eee0000000200 */
[----:B------:R-:W-:Y:S01]  /*1c50*/  HMMA.16816.F32 R88, R32, R66, R88 ;  /* 0x000000422058723c */ /* 0x000fe20000001858 */
[----:B------:R-:W4:Y:S07]  /*1c60*/  LDSM.16.M88.4 R64, [R223+0x1800] ;  /* 0x00180000df40783b */ /* 0x000f2e0000000200 */
[----:B-1----:R-:W-:Y:S08]  /*1c70*/  HMMA.16816.F32 R100, R44, R48, R100 ;  /* 0x000000302c64723c */ /* 0x002ff00000001864 */
[----:B------:R-:W-:Y:S08]  /*1c80*/  HMMA.16816.F32 R80, R16, R56, R80 ;  /* 0x000000381050723c */ /* 0x000ff00000001850 */
[----:B------:R-:W-:Y:S08]  /*1c90*/  HMMA.16816.F32 R104, R40, R48, R104 ;  /* 0x000000302868723c */ /* 0x000ff00000001868 */
[----:B------:R-:W-:Y:S08]  /*1ca0*/  HMMA.16816.F32 R76, R20, R56, R76 ;  /* 0x00000038144c723c */ /* 0x000ff0000000184c */
[-C--:B------:R-:W-:Y:S08]  /*1cb0*/  HMMA.16816.F32 R84, R28, R74.reuse, R84 ;  /* 0x0000004a1c54723c */ /* 0x080ff00000001854 */
[----:B------:R-:W-:Y:S08]  /*1cc0*/  HMMA.16816.F32 R72, R24, R74, R88 ;  /* 0x0000004a1848723c */ /* 0x000ff00000001858 */
[----:B------:R-:W-:Y:S08]  /*1cd0*/  HMMA.16816.F32 R96, R44, R50, R96 ;  /* 0x000000322c60723c */ /* 0x000ff00000001860 */
[----:B--2---:R-:W-:Y:S08]  /*1ce0*/  HMMA.16816.F32 R88, R8, R52, R80 ;  /* 0x000000340858723c */ /* 0x004ff00000001850 */
[-C--:B---3--:R-:W-:Y:S08]  /*1cf0*/  HMMA.16816.F32 R44, R36, R60.reuse, R100 ;  /* 0x0000003c242c723c */ /* 0x088ff00000001864 */
[----:B------:R-:W-:Y:S08]  /*1d00*/  HMMA.16816.F32 R80, R32, R60, R104 ;  /* 0x0000003c2050723c */ /* 0x000ff00000001868 */
[----:B------:R-:W-:Y:S01]  /*1d10*/  HMMA.16816.F32 R108, R40, R50, R108 ;  /* 0x00000032286c723c */ /* 0x000fe2000000186c */
[----:B------:R-:W1:Y:S07]  /*1d20*/  LDSM.16.M88.4 R40, [R220+0x9800] ;  /* 0x00980000dc28783b */ /* 0x000e6e0000000200 */
[----:B------:R-:W-:Y:S08]  /*1d30*/  HMMA.16816.F32 R92, R12, R52, R76 ;  /* 0x000000340c5c723c */ /* 0x000ff0000000184c */
[-C--:B------:R-:W-:Y:S08]  /*1d40*/  HMMA.16816.F32 R76, R20, R58.reuse, R84 ;  /* 0x0000003a144c723c */ /* 0x080ff00000001854 */
[----:B------:R-:W-:Y:S08]  /*1d50*/  HMMA.16816.F32 R72, R16, R58, R72 ;  /* 0x0000003a1048723c */ /* 0x000ff00000001848 */
[----:B------:R-:W-:Y:S01]  /*1d60*/  HMMA.16816.F32 R56, R36, R62, R96 ;  /* 0x0000003e2438723c */ /* 0x000fe20000001860 */
[----:B------:R-:W2:Y:S01]  /*1d70*/  LDSM.16.M88.4 R36, [R219+0x1800] ;  /* 0x00180000db24783b */ /* 0x000ea20000000200 */
[----:B------:R-:W-:Y:S01]  /*1d80*/  FMUL.FTZ R2, R92, c[0x0][0x2ec] ;  /* 0x0000bb005c027a20 */ /* 0x000fe20000410000 */
[----:B------:R-:W-:-:S04]  /*1d90*/  DEPBAR.LE SB0, 0x0 ;  /* 0x000080000000791a */ /* 0x000fc80000000000 */
[----:B------:R3:W-:Y:S01]  /*1da0*/  MUFU.TANH R92, R2 ;  /* 0x00000002005c7308 */ /* 0x0007e20000002400 */
[-C--:B----4-:R-:W-:Y:S08]  /*1db0*/  HMMA.16816.F32 R48, R28, R64.reuse, R44 ;  /* 0x000000401c30723c */ /* 0x090ff0000000182c */
[----:B------:R-:W-:Y:S01]  /*1dc0*/  HMMA.16816.F32 R44, R24, R64, R80 ;  /* 0x00000040182c723c */ /* 0x000fe20000001850 */
[----:B---3--:R-:W-:-:S07]  /*1dd0*/  FMUL.FTZ R2, R93, c[0x0][0x2ec] ;  /* 0x0000bb005d027a20 */ /* 0x008fce0000410000 */
[----:B------:R-:W-:Y:S01]  /*1de0*/  HMMA.16816.F32 R28, R28, R66, R56 ;  /* 0x000000421c1c723c */ /* 0x000fe20000001838 */
[----:B------:R3:W-:Y:S07]  /*1df0*/  MUFU.TANH R87, R2 ;  /* 0x0000000200577308 */ /* 0x0007ee0000002400 */
[----:B------:R-:W-:Y:S08]  /*1e00*/  HMMA.16816.F32 R60, R32, R62, R108 ;  /* 0x0000003e203c723c */ /* 0x000ff0000000186c */
[----:B-1----:R-:W-:Y:S01]  /*1e10*/  HMMA.16816.F32 R32, R16, R40, R44 ;  /* 0x000000281020723c */ /* 0x002fe2000000182c */
[----:B---3--:R-:W-:-:S04]  /*1e20*/  FMUL.FTZ R2, R94, c[0x0][0x2ec] ;  /* 0x0000bb005e027a20 */ /* 0x008fc80000410000 */
[----:B------:R1:W-:Y:S03]  /*1e30*/  MUFU.TANH R86, R2 ;  /* 0x0000000200567308 */ /* 0x0003e60000002400 */
[----:B------:R-:W-:Y:S08]  /*1e40*/  HMMA.16816.F32 R48, R20, R40, R48 ;  /* 0x000000281430723c */ /* 0x000ff00000001830 */
[----:B------:R-:W-:Y:S01]  /*1e50*/  HMMA.16816.F32 R76, R12, R54, R76 ;  /* 0x000000360c4c723c */ /* 0x000fe2000000184c */
[----:B-1----:R-:W-:-:S07]  /*1e60*/  FMUL.FTZ R2, R95, c[0x0][0x2ec] ;  /* 0x0000bb005f027a20 */ /* 0x002fce0000410000 */
[----:B------:R-:W-:Y:S01]  /*1e70*/  HMMA.16816.F32 R72, R8, R54, R72 ;  /* 0x000000360848723c */ /* 0x000fe20000001848 */
[----:B------:R1:W-:Y:S07]  /*1e80*/  MUFU.TANH R85, R2 ;  /* 0x0000000200557308 */ /* 0x0003ee0000002400 */
[----:B------:R-:W-:Y:S08]  /*1e90*/  HMMA.16816.F32 R20, R20, R42, R28 ;  /* 0x0000002a1414723c */ /* 0x000ff0000000181c */
[----:B--2---:R-:W-:Y:S01]  /*1ea0*/  HMMA.16816.F32 R32, R8, R36, R32 ;  /* 0x000000240820723c */ /* 0x004fe20000001820 */
[----:B------:R-:W-:-:S02]  /*1eb0*/  FMUL.FTZ R77, R77, c[0x0][0x2ec] ;  /* 0x0000bb004d4d7a20 */ /* 0x000fc40000410000 */
[----:B-1----:R-:W-:Y:S02]  /*1ec0*/  FMUL.FTZ R2, R88, c[0x0][0x2ec] ;  /* 0x0000bb0058027a20 */ /* 0x002fe40000410000 */
[----:B------:R-:W-:Y:S02]  /*1ed0*/  FMUL.FTZ R78, R78, c[0x0][0x2ec] ;  /* 0x0000bb004e4e7a20 */ /* 0x000fe40000410000 */
[----:B------:R1:W-:Y:S01]  /*1ee0*/  MUFU.TANH R84, R2 ;  /* 0x0000000200547308 */ /* 0x0003e20000002400 */
[----:B------:R-:W-:Y:S01]  /*1ef0*/  HMMA.16816.F32 R48, R12, R36, R48 ;  /* 0x000000240c30723c */ /* 0x000fe20000001830 */
[----:B------:R-:W-:Y:S02]  /*1f00*/  FMUL.FTZ R72, R72, c[0x0][0x2ec] ;  /* 0x0000bb0048487a20 */ /* 0x000fe40000410000 */
[----:B------:R-:W-:-:S04]  /*1f10*/  FMUL.FTZ R79, R79, c[0x0][0x2ec] ;  /* 0x0000bb004f4f7a20 */ /* 0x000fc80000410000 */
[----:B------:R-:W-:Y:S01]  /*1f20*/  MUFU.TANH R77, R77 ;  /* 0x0000004d004d7308 */ /* 0x000fe20000002400 */
[----:B------:R-:W-:Y:S01]  /*1f30*/  HMMA.16816.F32 R24, R24, R66, R60 ;  /* 0x000000421818723c */ /* 0x000fe2000000183c */
[----:B-1----:R-:W-:-:S07]  /*1f40*/  FMUL.FTZ R2, R89, c[0x0][0x2ec] ;  /* 0x0000bb0059027a20 */ /* 0x002fce0000410000 */
[----:B------:R-:W-:Y:S01]  /*1f50*/  HMMA.16816.F32 R20, R12, R38, R20 ;  /* 0x000000260c14723c */ /* 0x000fe20000001814 */
[----:B------:R-:W-:Y:S01]  /*1f60*/  FMUL.FTZ R34, R34, c[0x0][0x2ec] ;  /* 0x0000bb0022227a20 */ /* 0x000fe20000410000 */
[----:B------:R-:W-:Y:S01]  /*1f70*/  MUFU.TANH R46, R78 ;  /* 0x0000004e002e7308 */ /* 0x000fe20000002400 */
[----:B------:R-:W-:-:S05]  /*1f80*/  FMUL.FTZ R32, R32, c[0x0][0x2ec] ;  /* 0x0000bb0020207a20 */ /* 0x000fca0000410000 */
[----:B------:R-:W-:Y:S02]  /*1f90*/  FMUL.FTZ R48, R48, c[0x0][0x2ec] ;  /* 0x0000bb0030307a20 */ /* 0x000fe40000410000 */
[----:B------:R1:W-:Y:S01]  /*1fa0*/  MUFU.TANH R71, R2 ;  /* 0x0000000200477308 */ /* 0x0003e20000002400 */
[----:B------:R-:W-:-:S05]  /*1fb0*/  FMUL.FTZ R50, R50, c[0x0][0x2ec] ;  /* 0x0000bb0032327a20 */ /* 0x000fca0000410000 */
[----:B------:R-:W-:Y:S02]  /*1fc0*/  HMMA.16816.F32 R16, R16, R42, R24 ;  /* 0x0000002a1010723c */ /* 0x000fe40000001818 */
[----:B------:R-:W-:Y:S01]  /*1fd0*/  MUFU.TANH R24, R34 ;  /* 0x0000002200187308 */ /* 0x000fe20000002400 */
[----:B-1----:R-:W-:-:S07]  /*1fe0*/  FMUL.FTZ R2, R90, c[0x0][0x2ec] ;  /* 0x0000bb005a027a20 */ /* 0x002fce0000410000 */
[----:B------:R-:W-:Y:S08]  /*1ff0*/  MUFU.TANH R36, R32 ;  /* 0x0000002000247308 */ /* 0x000ff00000002400 */
[----:B------:R1:W2:Y:S06]  /*2000*/  MUFU.TANH R53, R2 ;  /* 0x0000000200357308 */ /* 0x0002ac0000002400 */
[----:B------:R-:W-:Y:S02]  /*2010*/  HMMA.16816.F32 R8, R8, R38, R16 ;  /* 0x000000260808723c */ /* 0x000fe40000001810 */
[----:B------:R-:W-:Y:S01]  /*2020*/  MUFU.TANH R47, R79 ;  /* 0x0000004f002f7308 */ /* 0x000fe20000002400 */
[----:B-1----:R-:W-:-:S07]  /*2030*/  FMUL.FTZ R2, R91, c[0x0][0x2ec] ;  /* 0x0000bb005b027a20 */ /* 0x002fce0000410000 */
[----:B------:R-:W-:Y:S08]  /*2040*/  MUFU.TANH R72, R72 ;  /* 0x0000004800487308 */ /* 0x000ff00000002400 */
[----:B------:R1:W3:Y:S06]  /*2050*/  MUFU.TANH R52, R2 ;  /* 0x0000000200347308 */ /* 0x0002ec0000002400 */
[----:B------:R-:W-:-:S02]  /*2060*/  FMUL.FTZ R8, R8, c[0x0][0x2ec] ;  /* 0x0000bb0008087a20 */ /* 0x000fc40000410000 */
[----:B------:R-:W-:Y:S02]  /*2070*/  FMUL.FTZ R10, R10, c[0x0][0x2ec] ;  /* 0x0000bb000a0a7a20 */ /* 0x000fe40000410000 */
[----:B------:R-:W-:Y:S01]  /*2080*/  FMUL.FTZ R9, R9, c[0x0][0x2ec] ;  /* 0x0000bb0009097a20 */ /* 0x000fe20000410000 */
[----:B------:R-:W-:Y:S01]  /*2090*/  MUFU.TANH R48, R48 ;  /* 0x0000003000307308 */ /* 0x000fe20000002400 */
[----:B-1----:R-:W-:-:S07]  /*20a0*/  FMUL.FTZ R2, R76, c[0x0][0x2ec] ;  /* 0x0000bb004c027a20 */ /* 0x002fce0000410000 */
[----:B------:R-:W-:Y:S08]  /*20b0*/  MUFU.TANH R50, R50 ;  /* 0x0000003200327308 */ /* 0x000ff00000002400 */
[----:B------:R1:W-:Y:S08]  /*20c0*/  MUFU.TANH R54, R2 ;  /* 0x0000000200367308 */ /* 0x0003f00000002400 */
        /* <DEDUP_REMOVED lines=8> */
[----:B------:R1:W4:Y:S02]  /*2150*/  MUFU.TANH R31, R2 ;  /* 0x00000002001f7308 */ /* 0x0003240000002400 */
[----:B-1----:R-:W-:-:S06]  /*2160*/  FMUL.FTZ R2, R49, c[0x0][0x2ec] ;  /* 0x0000bb0031027a20 */ /* 0x002fcc0000410000 */
[----:B------:R1:W-:Y:S02]  /*2170*/  MUFU.TANH R34, R2 ;  /* 0x0000000200227308 */ /* 0x0003e40000002400 */
[----:B-1----:R-:W-:-:S06]  /*2180*/  FMUL.FTZ R2, R51, c[0x0][0x2ec] ;  /* 0x0000bb0033027a20 */ /* 0x002fcc0000410000 */
[----:B------:R1:W-:Y:S02]  /*2190*/  MUFU.TANH R32, R2 ;  /* 0x0000000200207308 */ /* 0x0003e40000002400 */
[----:B-1----:R-:W-:-:S06]  /*21a0*/  FMUL.FTZ R2, R33, c[0x0][0x2ec] ;  /* 0x0000bb0021027a20 */ /* 0x002fcc0000410000 */
[----:B------:R1:W5:Y:S02]  /*21b0*/  MUFU.TANH R27, R2 ;  /* 0x00000002001b7308 */ /* 0x0003640000002400 */
[----:B-1----:R-:W-:-:S06]  /*21c0*/  FMUL.FTZ R2, R35, c[0x0][0x2ec] ;  /* 0x0000bb0023027a20 */ /* 0x002fcc0000410000 */
[----:B------:R1:W-:Y:S02]  /*21d0*/  MUFU.TANH R25, R2 ;  /* 0x0000000200197308 */ /* 0x0003e40000002400 */
[----:B-1----:R-:W-:-:S06]  /*21e0*/  FMUL.FTZ R2, R20, c[0x0][0x2ec] ;  /* 0x0000bb0014027a20 */ /* 0x002fcc0000410000 */
[----:B------:R1:W1:Y:S02]  /*21f0*/  MUFU.TANH R26, R2 ;  /* 0x00000002001a7308 */ /* 0x0002640000002400 */
[----:B-1----:R-:W-:-:S06]  /*2200*/  FMUL.FTZ R2, R22, c[0x0][0x2ec] ;  /* 0x0000bb0016027a20 */ /* 0x002fcc0000410000 */
[----:B------:R1:W1:Y:S02]  /*2210*/  MUFU.TANH R7, R2 ;  /* 0x0000000200077308 */ /* 0x0002640000002400 */
[----:B-1----:R-:W-:-:S05]  /*2220*/  IMAD R2, R112, 0x20, R3 ;  /* 0x0000002070027824 */ /* 0x002fca00078e0203 */
[C---:B------:R-:W-:Y:S02]  /*2230*/  IADD3 R5, R2.reuse, 0x8, RZ ;  /* 0x0000000802057810 */ /* 0x040fe40007ffe0ff */
[C---:B------:R-:W-:Y:S02]  /*2240*/  IADD3 R3, R2.reuse, 0x9, RZ ;  /* 0x0000000902037810 */ /* 0x040fe40007ffe0ff */
[C---:B------:R-:W-:Y:S01]  /*2250*/  IADD3 R6, R2.reuse, 0x1, RZ ;  /* 0x0000000102067810 */ /* 0x040fe20007ffe0ff */
[----:B------:R-:W-:Y:S01]  /*2260*/  BAR.SYNC.DEFER_BLOCKING 0x0 ;  /* 0x0000000000007b1d */ /* 0x000fe20000010000 */
[-C--:B------:R-:W-:Y:S02]  /*2270*/  ISETP.GE.AND P6, PT, R5, R68.reuse, PT ;  /* 0x000000440500720c */ /* 0x080fe40003fc6270 */
[----:B------:R-:W-:Y:S02]  /*2280*/  IADD3 R5, R2, 0x11, RZ ;  /* 0x0000001102057810 */ /* 0x000fe40007ffe0ff */
[----:B------:R-:W-:-:S02]  /*2290*/  ISETP.GE.AND P5, PT, R3, R68, PT ;  /* 0x000000440300720c */ /* 0x000fc40003fa6270 */
[----:B------:R-:W-:Y:S02]  /*22a0*/  IADD3 R3, R2, 0x18, RZ ;  /* 0x0000001802037810 */ /* 0x000fe40007ffe0ff */
[-C--:B------:R-:W-:Y:S02]  /*22b0*/  ISETP.GE.AND P1, PT, R6, R68.reuse, PT ;  /* 0x000000440600720c */ /* 0x080fe40003f26270 */
[----:B------:R-:W-:Y:S02]  /*22c0*/  IADD3 R6, R2, 0x10, RZ ;  /* 0x0000001002067810 */ /* 0x000fe40007ffe0ff */
[-C--:B------:R-:W-:Y:S01]  /*22d0*/  ISETP.GE.AND P3, PT, R5, R68.reuse, PT ;  /* 0x000000440500720c */ /* 0x080fe20003f66270 */
[----:B------:R-:W-:Y:S01]  /*22e0*/  FMUL.FTZ R5, R21, c[0x0][0x2ec] ;  /* 0x0000bb0015057a20 */ /* 0x000fe20000410000 */
[-C--:B------:R-:W-:Y:S01]  /*22f0*/  ISETP.GE.AND P2, PT, R3, R68.reuse, PT ;  /* 0x000000440300720c */ /* 0x080fe20003f46270 */
[----:B------:R-:W-:Y:S01]  /*2300*/  FMUL.FTZ R3, R23, c[0x0][0x2ec] ;  /* 0x0000bb0017037a20 */ /* 0x000fe20000410000 */
[----:B------:R-:W-:-:S02]  /*2310*/  ISETP.GE.AND P4, PT, R6, R68, PT ;  /* 0x000000440600720c */ /* 0x000fc40003f86270 */
[----:B------:R-:W-:Y:S01]  /*2320*/  MUFU.TANH R6, R5 ;  /* 0x0000000500067308 */ /* 0x000fe20000002400 */
[C---:B------:R-:W-:Y:S02]  /*2330*/  ISETP.GE.AND P0, PT, R2.reuse, R68, PT ;  /* 0x000000440200720c */ /* 0x040fe40003f06270 */
[----:B------:R-:W-:Y:S02]  /*2340*/  IADD3 R2, R2, 0x19, RZ ;  /* 0x0000001902027810 */ /* 0x000fe40007ffe0ff */
[----:B--2---:R-:W-:Y:S02]  /*2350*/  FSEL R18, R53, -INF , !P0 ;  /* 0xff80000035127808 */ /* 0x004fe40004000000 */
[----:B------:R-:W-:Y:S01]  /*2360*/  FSEL R14, R84, -INF , !P0 ;  /* 0xff800000540e7808 */ /* 0x000fe20004000000 */
[----:B------:R1:W-:Y:S01]  /*2370*/  MUFU.TANH R5, R3 ;  /* 0x0000000300057308 */ /* 0x0003e20000002400 */
[----:B------:R-:W-:Y:S02]  /*2380*/  FSEL R44, R86, -INF , !P0 ;  /* 0xff800000562c7808 */ /* 0x000fe40004000000 */
[----:B------:R-:W-:-:S02]  /*2390*/  FSEL R28, R92, -INF , !P0 ;  /* 0xff8000005c1c7808 */ /* 0x000fc40004000000 */
[----:B------:R-:W-:Y:S02]  /*23a0*/  ISETP.GE.AND P0, PT, R68, 0x21, PT ;  /* 0x000000214400780c */ /* 0x000fe40003f06270 */
[----:B---3--:R-:W-:Y:S02]  /*23b0*/  FSEL R19, R52, -INF , !P1 ;  /* 0xff80000034137808 */ /* 0x008fe40004800000 */
[----:B------:R-:W-:Y:S02]  /*23c0*/  FSEL R13, R71, -INF , !P1 ;  /* 0xff800000470d7808 */ /* 0x000fe40004800000 */
[----:B------:R-:W-:Y:S02]  /*23d0*/  FSEL R45, R85, -INF , !P1 ;  /* 0xff800000552d7808 */ /* 0x000fe40004800000 */
[----:B------:R-:W-:Y:S02]  /*23e0*/  FSEL R29, R87, -INF , !P1 ;  /* 0xff800000571d7808 */ /* 0x000fe40004800000 */
[----:B------:R-:W-:Y:S01]  /*23f0*/  ISETP.GE.AND P1, PT, R2, R68, PT ;  /* 0x000000440200720c */ /* 0x000fe20003f26270 */
[----:B-1----:R-:W-:Y:S01]  /*2400*/  FMUL.FTZ R3, R11, c[0x0][0x2ec] ;  /* 0x0000bb000b037a20 */ /* 0x002fe20000410000 */
[----:B----4-:R-:W-:Y:S01]  /*2410*/  FSEL R17, R31, -INF , !P5 ;  /* 0xff8000001f117808 */ /* 0x010fe20006800000 */
[----:B------:R-:W-:Y:S01]  /*2420*/  IMAD.IADD R2, R69, 0x1, R70 ;  /* 0x0000000145027824 */ /* 0x000fe200078e0246 */
[----:B-----5:R-:W-:-:S02]  /*2430*/  FSEL R21, R27, -INF , !P3 ;  /* 0xff8000001b157808 */ /* 0x020fc40005800000 */
[----:B------:R-:W-:Y:S01]  /*2440*/  FSEL R100, R26, -INF , !P2 ;  /* 0xff8000001a647808 */ /* 0x000fe20005000000 */
[----:B------:R-:W1:Y:S01]  /*2450*/  MUFU.TANH R3, R3 ;  /* 0x0000000300037308 */ /* 0x000e620000002400 */
        /* <DEDUP_REMOVED lines=17> */
[----:B-1----:R-:W-:Y:S02]  /*2570*/  FSEL R26, R3, -INF , !P1 ;  /* 0xff800000031a7808 */ /* 0x002fe40004800000 */
[----:B------:R-:W-:Y:S02]  /*2580*/  FSEL R23, R9, -INF , !P1 ;  /* 0xff80000009177808 */ /* 0x000fe40004800000 */
[----:B------:R-:W-:Y:S02]  /*2590*/  FSEL R131, R5, -INF , !P1 ;  /* 0xff80000005837808 */ /* 0x000fe40004800000 */
[----:B------:R-:W-:Y:S01]  /*25a0*/  FSEL R101, R6, -INF , !P1 ;  /* 0xff80000006657808 */ /* 0x000fe20004800000 */
        /* <DEDUP_REMOVED lines=19> */
.L_x_1287:
        /* <DEDUP_REMOVED lines=61> */
[--C-:B-1----:R-:W-:Y:S02]  /*2ab0*/  FFMA.FTZ R5, R15, c[0x0][0x23c], -R8.reuse ;  /* 0x00008f000f057a23 */ /* 0x102fe40000010808 */
[----:B------:R-:W-:Y:S01]  /*2ac0*/  FFMA.FTZ R8, R23, c[0x0][0x23c], -R8 ;  /* 0x00008f0017087a23 */ /* 0x000fe20000010808 */
[----:B------:R-:W1:Y:S02]  /*2ad0*/  LDSM.16.MT88.4 R12, [R218+0xa000] ;  /* 0x00a00000da0c783b */ /* 0x000e640000004200 */
[----:B------:R-:W-:Y:S02]  /*2ae0*/  MUFU.EX2 R206, R10 ;  /* 0x0000000a00ce7308 */ /* 0x000fe40000000800 */
[----:B------:R-:W-:Y:S01]  /*2af0*/  LDSM.16.MT88.4 R20, [R218+0xa800] ;  /* 0x00a80000da14783b */ /* 0x000fe20000004200 */
[----:B--2---:R-:W-:-:S05]  /*2b00*/  FFMA.FTZ R0, R16, c[0x0][0x23c], -R2 ;  /* 0x00008f0010007a23 */ /* 0x004fca0000010802 */
[----:B------:R-:W2:Y:S08]  /*2b10*/  MUFU.EX2 R251, R8 ;  /* 0x0000000800fb7308 */ /* 0x000eb00000000800 */
[----:B------:R3:W-:Y:S08]  /*2b20*/  MUFU.EX2 R210, R0 ;  /* 0x0000000000d27308 */ /* 0x0007f00000000800 */
[----:B------:R-:W4:Y:S01]  /*2b30*/  MUFU.EX2 R236, R5 ;  /* 0x0000000500ec7308 */ /* 0x000f220000000800 */
[----:B--2---:R-:W-:Y:S01]  /*2b40*/  F2FP.PACK_AB R126, R251, R230 ;  /* 0x000000e6fb7e723e */ /* 0x004fe200000000ff */
[----:B---3--:R-:W-:-:S06]  /*2b50*/  FFMA.FTZ R0, R17, c[0x0][0x23c], -R2 ;  /* 0x00008f0011007a23 */ /* 0x008fcc0000010802 */
[----:B------:R2:W3:Y:S01]  /*2b60*/  MUFU.EX2 R211, R4 ;  /* 0x0000000400d37308 */ /* 0x0004e20000000800 */
[----:B------:R-:W5:Y:S01]  /*2b70*/  LDSM.16.MT88.4 R16, [R215+0xb000] ;  /* 0x00b00000d710783b */ /* 0x000f620000004200 */
[----:B----4-:R-:W-:-:S06]  /*2b80*/  F2FP.PACK_AB R6, R236, R233 ;  /* 0x000000e9ec06723e */ /* 0x010fcc00000000ff */
[----:B------:R4:W1:Y:S01]  /*2b90*/  MUFU.EX2 R232, R0 ;  /* 0x0000000000e87308 */ /* 0x0008620000000800 */
[----:B--2---:R-:W-:Y:S02]  /*2ba0*/  F2FP.PACK_AB R4, R234, R235 ;  /* 0x000000ebea04723e */ /* 0x004fe400000000ff */
[----:B---3--:R-:W-:Y:S02]  /*2bb0*/  F2FP.PACK_AB R5, R209, R211 ;  /* 0x000000d3d105723e */ /* 0x008fe400000000ff */
[----:B----4-:R-:W-:Y:S02]  /*2bc0*/  FMNMX.FTZ R0, R28, R29, !PT ;  /* 0x0000001d1c007209 */ /* 0x010fe40007810000 */
        /* <DEDUP_REMOVED lines=81> */
[----:B---3--:R-:W-:Y:S01]  /*30e0*/  FFMA.FTZ R2, R128, c[0x0][0x23c], -R0 ;  /* 0x00008f0080027a23 */ /* 0x008fe20000010800 */
[----:B------:R-:W-:-:S03]  /*30f0*/  F2FP.PACK_AB R128, R196, R197 ;  /* 0x000000c5c480723e */ /* 0x000fc600000000ff */
[----:B------:R2:W-:Y:S03]  /*3100*/  MUFU.EX2 R137, R2 ;  /* 0x0000000200897308 */ /* 0x0005e60000000800 */
[----:B------:R-:W-:Y:S01]  /*3110*/  HMMA.16816.F32 R168, R124, R174, R168 ;  /* 0x000000ae7ca8723c */ /* 0x000fe200000018a8 */
[----:B-1----:R-:W-:-:S07]  /*3120*/  FFMA.FTZ R4, R45, c[0x0][0x23c], -R0 ;  /* 0x00008f002d047a23 */ /* 0x002fce0000010800 */
[----:B------:R-:W-:Y:S01]  /*3130*/  HMMA.16816.F32 R60, R124, R26, R60 ;  /* 0x0000001a7c3c723c */ /* 0x000fe2000000183c */
[----:B------:R1:W3:Y:S01]  /*3140*/  MUFU.EX2 R200, R4 ;  /* 0x0000000400c87308 */ /* 0x0002e20000000800 */
[----:B--2---:R-:W-:-:S07]  /*3150*/  FFMA.FTZ R2, R129, c[0x0][0x23c], -R0 ;  /* 0x00008f0081027a23 */ /* 0x004fce0000010800 */
[----:B------:R2:W4:Y:S01]  /*3160*/  MUFU.EX2 R133, R2 ;  /* 0x0000000200857308 */ /* 0x0005220000000800 */
[----:B-1----:R-:W-:Y:S01]  /*3170*/  FFMA.FTZ R4, R46, c[0x0][0x23c], -R0 ;  /* 0x00008f002e047a23 */ /* 0x002fe20000010800 */
[----:B---3--:R-:W-:-:S06]  /*3180*/  F2FP.PACK_AB R5, R200, R201 ;  /* 0x000000c9c805723e */ /* 0x008fcc00000000ff */
[----:B------:R1:W3:Y:S01]  /*3190*/  MUFU.EX2 R198, R4 ;  /* 0x0000000400c67308 */ /* 0x0002e20000000800 */
[----:B--2---:R-:W-:Y:S01]  /*31a0*/  FFMA.FTZ R2, R130, c[0x0][0x23c], -R0 ;  /* 0x00008f0082027a23 */ /* 0x004fe20000010800 */
[----:B----4-:R-:W-:Y:S02]  /*31b0*/  F2FP.PACK_AB R129, R133, R137 ;  /* 0x000000898581723e */ /* 0x010fe400000000ff */
[----:B------:R-:W-:-:S04]  /*31c0*/  F2FP.PACK_AB R130, R138, R139 ;  /* 0x0000008b8a82723e */ /* 0x000fc800000000ff */
[----:B------:R2:W-:Y:S01]  /*31d0*/  MUFU.EX2 R132, R2 ;  /* 0x0000000200847308 */ /* 0x0005e20000000800 */
[--C-:B-1----:R-:W-:Y:S02]  /*31e0*/  FFMA.FTZ R4, R47, c[0x0][0x23c], -R0.reuse ;  /* 0x00008f002f047a23 */ /* 0x102fe40000010800 */
[----:B------:R-:W-:Y:S01]  /*31f0*/  FFMA.FTZ R0, R131, c[0x0][0x23c], -R0 ;  /* 0x00008f0083007a23 */ /* 0x000fe20000010800 */
[----:B------:R-:W-:Y:S04]  /*3200*/  HMMA.16816.F32 R44, R124, R22, R76 ;  /* 0x000000167c2c723c */ /* 0x000fe8000000184c */
[----:B------:R1:W4:Y:S01]  /*3210*/  MUFU.EX2 R199, R4 ;  /* 0x0000000400c77308 */ /* 0x0003220000000800 */
[----:B--2---:R-:W-:-:S03]  /*3220*/  FADD.FTZ R2, R201, R200 ;  /* 0x000000c8c9027221 */ /* 0x004fc60000010000 */
[----:B------:R-:W-:Y:S04]  /*3230*/  HMMA.16816.F32 R76, R124, R82, R92 ;  /* 0x000000527c4c723c */ /* 0x000fe8000000185c */
[----:B------:R2:W5:Y:S01]  /*3240*/  MUFU.EX2 R252, R0 ;  /* 0x0000000000fc7308 */ /* 0x0005620000000800 */
[----:B---3--:R-:W-:-:S03]  /*3250*/  FADD.FTZ R2, R198, R2 ;  /* 0x00000002c6027221 */ /* 0x008fc60000010000 */
[----:B------:R-:W-:Y:S01]  /*3260*/  HMMA.16816.F32 R92, R124, R98, R108 ;  /* 0x000000627c5c723c */ /* 0x000fe2000000186c */
[----:B-1----:R-:W-:Y:S02]  /*3270*/  F2FP.PACK_AB R4, R202, R205 ;  /* 0x000000cdca04723e */ /* 0x002fe400000000ff */
[----:B----4-:R-:W-:-:S05]  /*3280*/  F2FP.PACK_AB R7, R199, R198 ;  /* 0x000000c6c707723e */ /* 0x010fca00000000ff */
[----:B------:R-:W-:Y:S01]  /*3290*/  HMMA.16816.F32 R108, R124, R114, R116 ;  /* 0x000000727c6c723c */ /* 0x000fe20000001874 */
[----:B--2---:R-:W-:Y:S01]  /*32a0*/  FADD.FTZ R0, R205, R202 ;  /* 0x000000cacd007221 */ /* 0x004fe20000010000 */
[----:B-----5:R-:W-:-:S03]  /*32b0*/  F2FP.PACK_AB R131, R252, R132 ;  /* 0x00000084fc83723e */ /* 0x020fc600000000ff */
[----:B------:R-:W-:-:S03]  /*32c0*/  FADD.FTZ R0, R203, R0 ;  /* 0x00000000cb007221 */ /* 0x000fc60000010000 */
        /* <DEDUP_REMOVED lines=31> */
[----:B------:R1:W-:Y:S01]  /*34c0*/  STL [R1], R5 ;  /* 0x0000000501007387 */ /* 0x0003e20000100800 */
        /* <DEDUP_REMOVED lines=27> */
[----:B-1----:R-:W-:Y:S01]  /*3680*/  ULDC.64 UR4, c[0x0][0x1a0] ;  /* 0x0000680000047ab9 */ /* 0x002fe20000000a00 */
        /* <DEDUP_REMOVED lines=8> */
.L_x_1291:
[----:B------:R-:W2:Y:S01]  /*3710*/  LDL.64 R134, [R1+0x20] ;  /* 0x0000200001867983 */ /* 0x000ea20000100a00 */
[----:B------:R-:W-:Y:S01]  /*3720*/  IADD3 R0, R228, -0x1, RZ ;  /* 0xffffffffe4007810 */ /* 0x000fe20007ffe0ff */
[----:B------:R-:W-:Y:S02]  /*3730*/  IMAD.MOV.U32 R133, RZ, RZ, c[0x0][0x198] ;  /* 0x00006600ff857624 */ /* 0x000fe400078e00ff */
[----:B------:R-:W3:Y:S01]  /*3740*/  LDL.64 R230, [R1+0x10] ;  /* 0x0000100001e67983 */ /* 0x000ee20000100a00 */
[----:B------:R-:W-:Y:S01]  /*3750*/  SHF.R.S32.HI R2, RZ, 0x1f, R0 ;  /* 0x0000001fff027819 */ /* 0x000fe20000011400 */
[----:B------:R-:W-:Y:S04]  /*3760*/  IMAD.WIDE.U32 R4, R0, c[0x0][0x198], RZ ;  /* 0x0000660000047a25 */ /* 0x000fe800078e00ff */
[----:B------:R-:W-:Y:S04]  /*3770*/  IMAD R2, R2, c[0x0][0x198], RZ ;  /* 0x0000660002027a24 */ /* 0x000fe800078e02ff */
[----:B------:R-:W-:Y:S04]  /*3780*/  IMAD R2, R0, c[0x0][0x19c], R2 ;  /* 0x0000670000027a24 */ /* 0x000fe800078e0202 */
[----:B------:R-:W-:Y:S01]  /*3790*/  IMAD.IADD R3, R5, 0x1, R2 ;  /* 0x0000000105037824 */ /* 0x000fe200078e0202 */
[----:B--2---:R-:W-:Y:S01]  /*37a0*/  LEA R0, P1, R4, R134, 0x5 ;  /* 0x0000008604007211 */ /* 0x004fe200078228ff */
[----:B------:R-:W-:Y:S02]  /*37b0*/  IMAD.MOV.U32 R135, RZ, RZ, c[0x0][0x198] ;  /* 0x00006600ff877624 */ /* 0x000fe400078e00ff */
[----:B------:R-:W-:Y:S01]  /*37c0*/  IMAD.MOV.U32 R134, RZ, RZ, 0x5 ;  /* 0x00000005ff867424 */ /* 0x000fe200078e00ff */
[----:B------:R-:W-:Y:S02]  /*37d0*/  LEA R2, P2, R0, c[0x0][0x168], 0x1 ;  /* 0x00005a0000027a11 */ /* 0x000fe400078408ff */
[----:B---3--:R-:W-:Y:S02]  /*37e0*/  LEA.HI.X R3, R4, R231, R3, 0x5, P1 ;  /* 0x000000e704037211 */ /* 0x008fe400008f2c03 */
[----:B------:R-:W-:Y:S02]  /*37f0*/  SHF.L.U32 R135, R135, 0x5, RZ ;  /* 0x0000000587877819 */ /* 0x000fe400000006ff */
[----:B------:R-:W-:Y:S02]  /*3800*/  LEA.HI.X R3, R0, c[0x0][0x16c], R3, 0x1, P2 ;  /* 0x00005b0000037a11 */ /* 0x000fe400010f0c03 */
[----:B------:R-:W-:Y:S02]  /*3810*/  IADD3 R4, P1, R135, R2, RZ ;  /* 0x0000000287047210 */ /* 0x000fe40007f3e0ff */
[----:B------:R-:W-:Y:S01]  /*3820*/  SHF.L.U64.HI R133, R133, R134, c[0x0][0x19c] ;  /* 0x0000670085857619 */ /* 0x000fe20000010286 */
[----:B------:R-:W-:Y:S01]  /*3830*/  @!PT LDS RZ, [RZ] ;  /* 0x00000000fffff984 */ /* 0x000fe20000000800 */
[----:B------:R-:W-:Y:S01]  /*3840*/  @!PT LDS RZ, [RZ] ;  /* 0x00000000fffff984 */ /* 0x000fe20000000800 */
[----:B------:R-:W-:Y:S01]  /*3850*/  @!PT LDS RZ, [RZ] ;  /* 0x00000000fffff984 */ /* 0x000fe20000000800 */
[----:B------:R1:W-:Y:S03]  /*3860*/  LDGSTS.E.BYPASS.LTC128B.128 [R227+0x8000], [R2.64] ;  /* 0x0800000002e37fae */ /* 0x0003e6000b901d46 */
[----:B------:R-:W-:Y:S01]  /*3870*/  IADD3.X R5, R133, R3, RZ, P1, !PT ;  /* 0x0000000385057210 */ /* 0x000fe20000ffe4ff */
[----:B------:R1:W-:Y:S04]  /*3880*/  LDGSTS.E.BYPASS.LTC128B.128 [R227+0x9000], [R2.64+0x80] ;  /* 0x0900008002e37fae */ /* 0x0003e8000b901d46 */
[----:B------:R1:W-:Y:S04]  /*3890*/  LDGSTS.E.BYPASS.LTC128B.128 [R227+0x8800], [R4.64] ;  /* 0x0880000004e37fae */ /* 0x0003e8000b901d46 */
[----:B------:R1:W-:Y:S04]  /*38a0*/  LDGSTS.E.BYPASS.LTC128B.128 [R227+0x9800], [R4.64+0x80] ;  /* 0x0980008004e37fae */ /* 0x0003e8000b901d46 */
[----:B------:R-:W0:Y:S01]  /*38b0*/  LDGDEPBAR ;  /* 0x00000000000079af */ /* 0x000e220000000000 */
[----:B------:R-:W-:-:S05]  /*38c0*/  BRA `(.L_x_1290) ;  /* 0x00000bb000007947 */ /* 0x000fca0003800000 */
.L_x_1289:
[----:B------:R-:W2:Y:S01]  /*38d0*/  LDL.64 R8, [R1+0x18] ;  /* 0x0000180001087983 */ /* 0x000ea20000100a00 */
[----:B------:R-:W-:Y:S01]  /*38e0*/  SHF.R.S32.HI R0, RZ, 0x1f, R228 ;  /* 0x0000001fff007819 */ /* 0x000fe200000114e4 */
[----:B------:R-:W-:Y:S04]  /*38f0*/  DEPBAR.LE SB0, 0x0 ;  /* 0x000080000000791a */ /* 0x000fe80000000000 */
[----:B------:R-:W3:Y:S01]  /*3900*/  LDL R6, [R1+0x28] ;  /* 0x0000280001067983 */ /* 0x000ee20000100800 */
[----:B------:R-:W-:Y:S02]  /*3910*/  IMAD R0, R0, c[0x0][0x1a0], RZ ;  /* 0x0000680000007a24 */ /* 0x000fe400078e02ff */
[C---:B------:R-:W-:Y:S01]  /*3920*/  IMAD.WIDE.U32 R4, R228.reuse, c[0x0][0x1a0], RZ ;  /* 0x00006800e4047a25 */ /* 0x040fe200078e00ff */
[----:B------:R-:W-:Y:S03]  /*3930*/  BAR.SYNC.DEFER_BLOCKING 0x0 ;  /* 0x0000000000007b1d */ /* 0x000fe60000010000 */
[----:B------:R-:W-:Y:S05]  /*3940*/  IMAD R2, R228, c[0x0][0x1a4], R0 ;  /* 0x00006900e4027a24 */ /* 0x000fea00078e0200 */
[----:B------:R-:W-:Y:S02]  /*3950*/  IADD3 R5, R5, R2, RZ ;  /* 0x0000000205057210 */ /* 0x000fe40007ffe0ff */
        /* <DEDUP_REMOVED lines=9> */
[----:B------:R1:W-:Y:S01]  /*39f0*/  LDGSTS.E.BYPASS.LTC128B.128 [R227+0xa000], [R2.64] ;  /* 0x0a00000002e37fae */ /* 0x0003e2000b901d46 */
[----:B------:R-:W-:Y:S07]  /*3a00*/  ISETP.GT.AND P0, PT, R228, RZ, PT ;  /* 0x000000ffe400720c */ /* 0x000fee0003f04270 */
[----:B------:R1:W-:Y:S08]  /*3a10*/  LDGSTS.E.BYPASS.LTC128B.128 [R227+0xb000], [R2.64+0x80] ;  /* 0x0b00008002e37fae */ /* 0x0003f0000b901d46 */
[----:B------:R2:W-:Y:S08]  /*3a20*/  LDGSTS.E.BYPASS.LTC128B.128 [R227+0xa800], [R4.64] ;  /* 0x0a80000004e37fae */ /* 0x0005f0000b901d46 */
[----:B------:R2:W-:Y:S08]  /*3a30*/  LDGSTS.E.BYPASS.LTC128B.128 [R227+0xb800], [R4.64+0x80] ;  /* 0x0b80008004e37fae */ /* 0x0005f0000b901d46 */
[----:B------:R-:W-:Y:S08]  /*3a40*/  LDSM.16.M88.4 R32, [R214] ;  /* 0x00000000d620783b */ /* 0x000ff00000000200 */
[----:B------:R-:W2:Y:S08]  /*3a50*/  LDSM.16.M88.4 R16, [R212+0x8000] ;  /* 0x00800000d410783b */ /* 0x000eb00000000200 */
[----:B------:R-:W3:Y:S08]  /*3a60*/  LDSM.16.M88.4 R28, [R214+0x2000] ;  /* 0x00200000d61c783b */ /* 0x000ef00000000200 */
[----:B------:R-:W4:Y:S08]  /*3a70*/  LDSM.16.M88.4 R140, [R212+0x8800] ;  /* 0x00880000d48c783b */ /* 0x000f300000000200 */
[----:B------:R-:W0:Y:S08]  /*3a80*/  LDGDEPBAR ;  /* 0x00000000000079af */ /* 0x000e300000000000 */
[----:B------:R-:W-:Y:S01]  /*3a90*/  LDSM.16.M88.4 R176, [R216] ;  /* 0x00000000d8b0783b */ /* 0x000fe20000000200 */
[-C--:B--2---:R-:W-:Y:S07]  /*3aa0*/  HMMA.16816.F32 R4, R32, R16.reuse, RZ ;  /* 0x000000102004723c */ /* 0x084fee00000018ff */
[----:B------:R-:W2:Y:S01]  /*3ab0*/  LDSM.16.M88.4 R180, [R223] ;  /* 0x00000000dfb4783b */ /* 0x000ea20000000200 */
[C---:B---3--:R-:W-:Y:S07]  /*3ac0*/  HMMA.16816.F32 R8, R28.reuse, R16, RZ ;  /* 0x000000101c08723c */ /* 0x048fee00000018ff */
[----:B------:R-:W3:Y:S01]  /*3ad0*/  LDSM.16.M88.4 R184, [R216+0x2000] ;  /* 0x00200000d8b8783b */ /* 0x000ee20000000200 */
[-C--:B------:R-:W-:Y:S07]  /*3ae0*/  HMMA.16816.F32 R12, R28, R18.reuse, RZ ;  /* 0x000000121c0c723c */ /* 0x080fee00000018ff */
[----:B------:R-:W5:Y:S01]  /*3af0*/  LDSM.16.M88.4 R188, [R226] ;  /* 0x00000000e2bc783b */ /* 0x000f620000000200 */
[C---:B------:R-:W-:Y:S07]  /*3b00*/  HMMA.16816.F32 R16, R32.reuse, R18, RZ ;  /* 0x000000122010723c */ /* 0x040fee00000018ff */
[----:B------:R-:W-:Y:S01]  /*3b10*/  LDSM.16.M88.4 R192, [R222] ;  /* 0x00000000dec0783b */ /* 0x000fe20000000200 */
[-C--:B----4-:R-:W-:Y:S07]  /*3b20*/  HMMA.16816.F32 R20, R32, R140.reuse, RZ ;  /* 0x0000008c2014723c */ /* 0x090fee00000018ff */
[----:B------:R-:W4:Y:S01]  /*3b30*/  LDSM.16.M88.4 R196, [R220+0x8000] ;  /* 0x00800000dcc4783b */ /* 0x000f220000000200 */
[C---:B------:R-:W-:Y:S07]  /*3b40*/  HMMA.16816.F32 R24, R28.reuse, R140, RZ ;  /* 0x0000008c1c18723c */ /* 0x040fee00000018ff */
[----:B------:R-:W-:Y:S01]  /*3b50*/  LDSM.16.M88.4 R200, [R220+0x8800] ;  /* 0x00880000dcc8783b */ /* 0x000fe20000000200 */
[-C--:B------:R-:W-:Y:S07]  /*3b60*/  HMMA.16816.F32 R28, R28, R142.reuse, RZ ;  /* 0x0000008e1c1c723c */ /* 0x080fee00000018ff */
[----:B------:R-:W-:Y:S01]  /*3b70*/  LDSM.16.M88.4 R204, [R221] ;  /* 0x00000000ddcc783b */ /* 0x000fe20000000200 */
[----:B------:R-:W-:Y:S07]  /*3b80*/  HMMA.16816.F32 R32, R32, R142, RZ ;  /* 0x0000008e2020723c */ /* 0x000fee00000018ff */
[----:B------:R-:W1:Y:S01]  /*3b90*/  LDSM.16.M88.4 R140, [R222+0x2000] ;  /* 0x00200000de8c783b */ /* 0x000e620000000200 */
[-C--:B--2---:R-:W-:Y:S07]  /*3ba0*/  HMMA.16816.F32 R4, R176, R180.reuse, R4 ;  /* 0x000000b4b004723c */ /* 0x084fee0000001804 */
[----:B------:R-:W2:Y:S01]  /*3bb0*/  LDSM.16.M88.4 R208, [R219] ;  /* 0x00000000dbd0783b */ /* 0x000ea20000000200 */
[C---:B---3--:R-:W-:Y:S08]  /*3bc0*/  HMMA.16816.F32 R8, R184.reuse, R180, R8 ;  /* 0x000000b4b808723c */ /* 0x048ff00000001808 */
[-C--:B------:R-:W-:Y:S08]  /*3bd0*/  HMMA.16816.F32 R12, R184, R182.reuse, R12 ;  /* 0x000000b6b80c723c */ /* 0x080ff0000000180c */
[C---:B------:R-:W-:Y:S01]  /*3be0*/  HMMA.16816.F32 R16, R176.reuse, R182, R16 ;  /* 0x000000b6b010723c */ /* 0x040fe20000001810 */
[----:B------:R-:W-:Y:S07]  /*3bf0*/  LDSM.16.M88.4 R180, [R219+0x800] ;  /* 0x00080000dbb4783b */ /* 0x000fee0000000200 */
[-C--:B-----5:R-:W-:Y:S08]  /*3c00*/  HMMA.16816.F32 R20, R176, R188.reuse, R20 ;  /* 0x000000bcb014723c */ /* 0x0a0ff00000001814 */
[C---:B------:R-:W-:Y:S08]  /*3c10*/  HMMA.16816.F32 R24, R184.reuse, R188, R24 ;  /* 0x000000bcb818723c */ /* 0x040ff00000001818 */
[-C--:B------:R-:W-:Y:S01]  /*3c20*/  HMMA.16816.F32 R28, R184, R190.reuse, R28 ;  /* 0x000000beb81c723c */ /* 0x080fe2000000181c */
[----:B------:R-:W-:Y:S07]  /*3c30*/  LDSM.16.M88.4 R184, [R214+0x4000] ;  /* 0x00400000d6b8783b */ /* 0x000fee0000000200 */
[----:B------:R-:W-:Y:S01]  /*3c40*/  HMMA.16816.F32 R32, R176, R190, R32 ;  /* 0x000000beb020723c */ /* 0x000fe20000001820 */
[----:B------:R-:W3:Y:S07]  /*3c50*/  LDSM.16.M88.4 R176, [R221+0x2000] ;  /* 0x00200000ddb0783b */ /* 0x000eee0000000200 */
[-C--:B----4-:R-:W-:Y:S01]  /*3c60*/  HMMA.16816.F32 R4, R192, R196.reuse, R4 ;  /* 0x000000c4c004723c */ /* 0x090fe20000001804 */
[----:B------:R-:W4:Y:S07]  /*3c70*/  LDSM.16.M88.4 R188, [R212+0x9000] ;  /* 0x00900000d4bc783b */ /* 0x000f2e0000000200 */
[C---:B-1----:R-:W-:Y:S08]  /*3c80*/  HMMA.16816.F32 R8, R140.reuse, R196, R8 ;  /* 0x000000c48c08723c */ /* 0x042ff00000001808 */
[-C--:B------:R-:W-:Y:S08]  /*3c90*/  HMMA.16816.F32 R12, R140, R198.reuse, R12 ;  /* 0x000000c68c0c723c */ /* 0x080ff0000000180c */
[C---:B------:R-:W-:Y:S01]  /*3ca0*/  HMMA.16816.F32 R16, R192.reuse, R198, R16 ;  /* 0x000000c6c010723c */ /* 0x040fe20000001810 */
[----:B------:R-:W-:Y:S07]  /*3cb0*/  LDSM.16.M88.4 R196, [R216+0x4000] ;  /* 0x00400000d8c4783b */ /* 0x000fee0000000200 */
[-C--:B------:R-:W-:Y:S08]  /*3cc0*/  HMMA.16816.F32 R20, R192, R200.reuse, R20 ;  /* 0x000000c8c014723c */ /* 0x080ff00000001814 */
[C---:B------:R-:W-:Y:S08]  /*3cd0*/  HMMA.16816.F32 R24, R140.reuse, R200, R24 ;  /* 0x000000c88c18723c */ /* 0x040ff00000001818 */
[-C--:B------:R-:W-:Y:S01]  /*3ce0*/  HMMA.16816.F32 R28, R140, R202.reuse, R28 ;  /* 0x000000ca8c1c723c */ /* 0x080fe2000000181c */
[----:B------:R-:W1:Y:S07]  /*3cf0*/  LDSM.16.M88.4 R140, [R214+0x6000] ;  /* 0x00600000d68c783b */ /* 0x000e6e0000000200 */
[----:B------:R-:W-:Y:S01]  /*3d00*/  HMMA.16816.F32 R32, R192, R202, R32 ;  /* 0x000000cac020723c */ /* 0x000fe20000001820 */
[----:B------:R-:W5:Y:S07]  /*3d10*/  LDSM.16.M88.4 R192, [R212+0x9800] ;  /* 0x00980000d4c0783b */ /* 0x000f6e0000000200 */
[-C--:B--2---:R-:W-:Y:S01]  /*3d20*/  HMMA.16816.F32 R4, R204, R208.reuse, R4 ;  /* 0x000000d0cc04723c */ /* 0x084fe20000001804 */
[----:B------:R-:W2:Y:S07]  /*3d30*/  LDSM.16.M88.4 R200, [R225] ;  /* 0x00000000e1c8783b */ /* 0x000eae0000000200 */
[C---:B---3--:R-:W-:Y:S08]  /*3d40*/  HMMA.16816.F32 R8, R176.reuse, R208, R8 ;  /* 0x000000d0b008723c */ /* 0x048ff00000001808 */
[-C--:B------:R-:W-:Y:S08]  /*3d50*/  HMMA.16816.F32 R12, R176, R210.reuse, R12 ;  /* 0x000000d2b00c723c */ /* 0x080ff0000000180c */
[C---:B------:R-:W-:Y:S01]  /*3d60*/  HMMA.16816.F32 R16, R204.reuse, R210, R16 ;  /* 0x000000d2cc10723c */ /* 0x040fe20000001810 */
[----:B------:R-:W-:Y:S07]  /*3d70*/  LDSM.16.M88.4 R208, [R220+0x9000] ;  /* 0x00900000dcd0783b */ /* 0x000fee0000000200 */
[-C--:B------:R-:W-:Y:S08]  /*3d80*/  HMMA.16816.F32 R20, R204, R180.reuse, R20 ;  /* 0x000000b4cc14723c */ /* 0x080ff00000001814 */
[C---:B------:R-:W-:Y:S08]  /*3d90*/  HMMA.16816.F32 R24, R176.reuse, R180, R24 ;  /* 0x000000b4b018723c */ /* 0x040ff00000001818 */
[-C--:B------:R-:W-:Y:S01]  /*3da0*/  HMMA.16816.F32 R28, R176, R182.reuse, R28 ;  /* 0x000000b6b01c723c */ /* 0x080fe2000000181c */
[----:B------:R-:W3:Y:S07]  /*3db0*/  LDSM.16.M88.4 R176, [R216+0x6000] ;  /* 0x00600000d8b0783b */ /* 0x000eee0000000200 */
[----:B------:R-:W-:Y:S01]  /*3dc0*/  HMMA.16816.F32 R32, R204, R182, R32 ;  /* 0x000000b6cc20723c */ /* 0x000fe20000001820 */
[----:B------:R-:W2:Y:S07]  /*3dd0*/  LDSM.16.M88.4 R180, [R224] ;  /* 0x00000000e0b4783b */ /* 0x000eae0000000200 */
[-C--:B----4-:R-:W-:Y:S01]  /*3de0*/  HMMA.16816.F32 R4, R184, R188.reuse, R4 ;  /* 0x000000bcb804723c */ /* 0x090fe20000001804 */
[----:B------:R-:W4:Y:S07]  /*3df0*/  LDSM.16.M88.4 R204, [R222+0x4000] ;  /* 0x00400000decc783b */ /* 0x000f2e0000000200 */
[C---:B-1----:R-:W-:Y:S08]  /*3e00*/  HMMA.16816.F32 R8, R140.reuse, R188, R8 ;  /* 0x000000bc8c08723c */ /* 0x042ff00000001808 */
[-C--:B------:R-:W-:Y:S08]  /*3e10*/  HMMA.16816.F32 R12, R140, R190.reuse, R12 ;  /* 0x000000be8c0c723c */ /* 0x080ff0000000180c */
[C---:B------:R-:W-:Y:S01]  /*3e20*/  HMMA.16816.F32 R16, R184.reuse, R190, R16 ;  /* 0x000000beb810723c */ /* 0x040fe20000001810 */
[----:B------:R-:W-:Y:S07]  /*3e30*/  LDSM.16.M88.4 R188, [R221+0x4000] ;  /* 0x00400000ddbc783b */ /* 0x000fee0000000200 */
[-C--:B-----5:R-:W-:Y:S08]  /*3e40*/  HMMA.16816.F32 R20, R184, R192.reuse, R20 ;  /* 0x000000c0b814723c */ /* 0x0a0ff00000001814 */
[C---:B------:R-:W-:Y:S08]  /*3e50*/  HMMA.16816.F32 R24, R140.reuse, R192, R24 ;  /* 0x000000c08c18723c */ /* 0x040ff00000001818 */
[-C--:B------:R-:W-:Y:S01]  /*3e60*/  HMMA.16816.F32 R28, R140, R194.reuse, R28 ;  /* 0x000000c28c1c723c */ /* 0x080fe2000000181c */
[----:B------:R-:W1:Y:S07]  /*3e70*/  LDSM.16.M88.4 R140, [R222+0x6000] ;  /* 0x00600000de8c783b */ /* 0x000e6e0000000200 */
[----:B------:R-:W-:Y:S01]  /*3e80*/  HMMA.16816.F32 R32, R184, R194, R32 ;  /* 0x000000c2b820723c */ /* 0x000fe20000001820 */
[----:B------:R-:W5:Y:S07]  /*3e90*/  LDSM.16.M88.4 R184, [R220+0x9800] ;  /* 0x00980000dcb8783b */ /* 0x000f6e0000000200 */
[-C--:B--2---:R-:W-:Y:S01]  /*3ea0*/  HMMA.16816.F32 R4, R196, R200.reuse, R4 ;  /* 0x000000c8c404723c */ /* 0x084fe20000001804 */
[----:B------:R-:W2:Y:S07]  /*3eb0*/  LDSM.16.M88.4 R192, [R219+0x1000] ;  /* 0x00100000dbc0783b */ /* 0x000eae0000000200 */
[C---:B---3--:R-:W-:Y:S08]  /*3ec0*/  HMMA.16816.F32 R8, R176.reuse, R200, R8 ;  /* 0x000000c8b008723c */ /* 0x048ff00000001808 */
[-C--:B------:R-:W-:Y:S08]  /*3ed0*/  HMMA.16816.F32 R12, R176, R202.reuse, R12 ;  /* 0x000000cab00c723c */ /* 0x080ff0000000180c */
[C---:B------:R-:W-:Y:S08]  /*3ee0*/  HMMA.16816.F32 R16, R196.reuse, R202, R16 ;  /* 0x000000cac410723c */ /* 0x040ff00000001810 */
[-C--:B------:R-:W-:Y:S08]  /*3ef0*/  HMMA.16816.F32 R20, R196, R180.reuse, R20 ;  /* 0x000000b4c414723c */ /* 0x080ff00000001814 */
[C---:B------:R-:W-:Y:S08]  /*3f00*/  HMMA.16816.F32 R24, R176.reuse, R180, R24 ;  /* 0x000000b4b018723c */ /* 0x040ff00000001818 */
[-C--:B------:R-:W-:Y:S01]  /*3f10*/  HMMA.16816.F32 R28, R176, R182.reuse, R28 ;  /* 0x000000b6b01c723c */ /* 0x080fe2000000181c */
[----:B------:R-:W3:Y:S07]  /*3f20*/  LDSM.16.M88.4 R176, [R221+0x6000] ;  /* 0x00600000ddb0783b */ /* 0x000eee0000000200 */
[----:B------:R-:W-:Y:S08]  /*3f30*/  HMMA.16816.F32 R32, R196, R182, R32 ;  /* 0x000000b6c420723c */ /* 0x000ff00000001820 */
[-C--:B----4-:R-:W-:Y:S08]  /*3f40*/  HMMA.16816.F32 R4, R204, R208.reuse, R4 ;  /* 0x000000d0cc04723c */ /* 0x090ff00000001804 */
[C---:B-1----:R-:W-:Y:S08]  /*3f50*/  HMMA.16816.F32 R8, R140.reuse, R208, R8 ;  /* 0x000000d08c08723c */ /* 0x042ff00000001808 */
[-C--:B------:R-:W-:Y:S08]  /*3f60*/  HMMA.16816.F32 R12, R140, R210.reuse, R12 ;  /* 0x000000d28c0c723c */ /* 0x080ff0000000180c */
[C---:B------:R-:W-:Y:S08]  /*3f70*/  HMMA.16816.F32 R16, R204.reuse, R210, R16 ;  /* 0x000000d2cc10723c */ /* 0x040ff00000001810 */
[-C--:B-----5:R-:W-:Y:S08]  /*3f80*/  HMMA.16816.F32 R20, R204, R184.reuse, R20 ;  /* 0x000000b8cc14723c */ /* 0x0a0ff00000001814 */
        /* <DEDUP_REMOVED lines=19> */
[----:B------:R-:W3:Y:S10]  /*40c0*/  MUFU.TANH R143, R6 ;  /* 0x00000006008f7308 */ /* 0x000ef40000002400 */
[----:B------:R4:W1:Y:S10]  /*40d0*/  MUFU.TANH R183, R7 ;  /* 0x0000000700b77308 */ /* 0x0008740000002400 */
[----:B------:R5:W1:Y:S10]  /*40e0*/  MUFU.TANH R182, R8 ;  /* 0x0000000800b67308 */ /* 0x000a740000002400 */
[----:B------:R1:W1:Y:S01]  /*40f0*/  MUFU.TANH R185, R9 ;  /* 0x0000000900b97308 */ /* 0x0002620000002400 */
[----:B----4-:R-:W4:Y:S01]  /*4100*/  LDSM.16.M88.4 R4, [R219+0x1800] ;  /* 0x00180000db04783b */ /* 0x010f220000000200 */
[----:B------:R-:W-:Y:S08]  /*4110*/  DEPBAR.LE SB0, 0x0 ;  /* 0x000080000000791a */ /* 0x000ff00000000000 */
[----:B------:R2:W2:Y:S01]  /*4120*/  MUFU.TANH R180, R10 ;  /* 0x0000000a00b47308 */ /* 0x0004a20000002400 */
[----:B------:R-:W-:Y:S01]  /*4130*/  BAR.SYNC.DEFER_BLOCKING 0x0 ;  /* 0x0000000000007b1d */ /* 0x000fe20000010000 */
[----:B-----5:R-:W-:Y:S08]  /*4140*/  FMUL.FTZ R8, R18, c[0x0][0x2ec] ;  /* 0x0000bb0012087a20 */ /* 0x020ff00000410000 */
[----:B------:R5:W3:Y:S01]  /*4150*/  MUFU.TANH R187, R11 ;  /* 0x0000000b00bb7308 */ /* 0x000ae20000002400 */
[----:B-1----:R-:W-:Y:S09]  /*4160*/  FMUL.FTZ R9, R17, c[0x0][0x2ec] ;  /* 0x0000bb0011097a20 */ /* 0x002ff20000410000 */
[----:B------:R1:W1:Y:S01]  /*4170*/  MUFU.TANH R186, R12 ;  /* 0x0000000c00ba7308 */ /* 0x0002620000002400 */
[----:B--2---:R-:W-:Y:S09]  /*4180*/  FMUL.FTZ R10, R16, c[0x0][0x2ec] ;  /* 0x0000bb00100a7a20 */ /* 0x004ff20000410000 */
[----:B------:R2:W2:Y:S01]  /*4190*/  MUFU.TANH R184, R13 ;  /* 0x0000000d00b87308 */ /* 0x0004a20000002400 */
[-C--:B----4-:R-:W-:Y:S05]  /*41a0*/  HMMA.16816.F32 R20, R188, R4.reuse, R20 ;  /* 0x00000004bc14723c */ /* 0x090fea0000001814 */
[----:B-----5:R-:W-:Y:S04]  /*41b0*/  FMUL.FTZ R11, R19, c[0x0][0x2ec] ;  /* 0x0000bb00130b7a20 */ /* 0x020fe80000410000 */
[----:B------:R-:W4:Y:S01]  /*41c0*/  MUFU.TANH R10, R10 ;  /* 0x0000000a000a7308 */ /* 0x000f220000002400 */
[C---:B------:R-:W-:Y:S04]  /*41d0*/  HMMA.16816.F32 R24, R176.reuse, R4, R24 ;  /* 0x00000004b018723c */ /* 0x040fe80000001818 */
[----:B-1----:R-:W-:Y:S05]  /*41e0*/  FMUL.FTZ R12, R15, c[0x0][0x2ec] ;  /* 0x0000bb000f0c7a20 */ /* 0x002fea0000410000 */
[----:B------:R-:W1:Y:S01]  /*41f0*/  MUFU.TANH R9, R9 ;  /* 0x0000000900097308 */ /* 0x000e620000002400 */
[-C--:B------:R-:W-:Y:S03]  /*4200*/  HMMA.16816.F32 R28, R176, R6.reuse, R28 ;  /* 0x00000006b01c723c */ /* 0x080fe6000000181c */
[----:B--2---:R-:W-:Y:S02]  /*4210*/  FMUL.FTZ R13, R14, c[0x0][0x2ec] ;  /* 0x0000bb000e0d7a20 */ /* 0x004fe40000410000 */
[----:B------:R-:W-:Y:S03]  /*4220*/  FMUL.FTZ R20, R20, c[0x0][0x2ec] ;  /* 0x0000bb0014147a20 */ /* 0x000fe60000410000 */
[----:B------:R-:W-:Y:S01]  /*4230*/  HMMA.16816.F32 R32, R188, R6, R32 ;  /* 0x00000006bc20723c */ /* 0x000fe20000001820 */
[----:B------:R-:W2:Y:S03]  /*4240*/  MUFU.TANH R13, R13 ;  /* 0x0000000d000d7308 */ /* 0x000ea60000002400 */
[----:B------:R-:W-:Y:S02]  /*4250*/  FMUL.FTZ R21, R21, c[0x0][0x2ec] ;  /* 0x0000bb0015157a20 */ /* 0x000fe40000410000 */
[----:B------:R-:W-:Y:S02]  /*4260*/  FMUL.FTZ R22, R22, c[0x0][0x2ec] ;  /* 0x0000bb0016167a20 */ /* 0x000fe40000410000 */
[----:B------:R-:W-:Y:S03]  /*4270*/  FMUL.FTZ R23, R23, c[0x0][0x2ec] ;  /* 0x0000bb0017177a20 */ /* 0x000fe60000410000 */
[----:B------:R-:W1:Y:S01]  /*4280*/  MUFU.TANH R12, R12 ;  /* 0x0000000c000c7308 */ /* 0x000e620000002400 */
[----:B------:R-:W-:Y:S02]  /*4290*/  FMUL.FTZ R24, R24, c[0x0][0x2ec] ;  /* 0x0000bb0018187a20 */ /* 0x000fe40000410000 */
[----:B------:R-:W-:Y:S02]  /*42a0*/  FMUL.FTZ R25, R25, c[0x0][0x2ec] ;  /* 0x0000bb0019197a20 */ /* 0x000fe40000410000 */
[----:B------:R-:W-:Y:S02]  /*42b0*/  FMUL.FTZ R26, R26, c[0x0][0x2ec] ;  /* 0x0000bb001a1a7a20 */ /* 0x000fe40000410000 */
[----:B------:R-:W-:Y:S02]  /*42c0*/  FMUL.FTZ R27, R27, c[0x0][0x2ec] ;  /* 0x0000bb001b1b7a20 */ /* 0x000fe40000410000 */
[----:B------:R-:W-:Y:S01]  /*42d0*/  FMUL.FTZ R28, R28, c[0x0][0x2ec] ;  /* 0x0000bb001c1c7a20 */ /* 0x000fe20000410000 */
        /* <DEDUP_REMOVED lines=8> */
[----:B------:R-:W-:Y:S07]  /*4360*/  FMUL.FTZ R35, R35, c[0x0][0x2ec] ;  /* 0x0000bb0023237a20 */ /* 0x000fee0000410000 */
        /* <DEDUP_REMOVED lines=17> */
.L_x_1290:
        /* <DEDUP_REMOVED lines=58> */
[----:B----4-:R-:W-:Y:S01]  /*4820*/  FMUL.FTZ R16, R133, R156 ;  /* 0x0000009c85107220 */ /* 0x010fe20000410000 */
[----:B------:R-:W-:Y:S01]  /*4830*/  FSEL R137, R137, RZ, P1 ;  /* 0x000000ff89897208 */ /* 0x000fe20000800000 */
[----:B------:R1:W2:Y:S01]  /*4840*/  MUFU.EX2 R132, R0 ;  /* 0x0000000000847308 */ /* 0x0002a20000000800 */
[----:B------:R-:W-:Y:S01]  /*4850*/  FSETP.NEU.FTZ.AND P1, PT, R135, -INF , PT ;  /* 0xff8000008700780b */ /* 0x000fe20003f3d000 */
[----:B------:R-:W-:Y:S02]  /*4860*/  FMUL.FTZ R17, R133, R157 ;  /* 0x0000009d85117220 */ /* 0x000fe40000410000 */
[--C-:B------:R-:W-:Y:S02]  /*4870*/  FFMA.FTZ R4, R142, c[0x0][0x23c], -R137.reuse ;  /* 0x00008f008e047a23 */ /* 0x100fe40000010889 */
[----:B------:R-:W-:Y:S02]  /*4880*/  FMUL.FTZ R142, R3, c[0x0][0x23c] ;  /* 0x00008f00038e7a20 */ /* 0x000fe40000410000 */
[--C-:B------:R-:W-:Y:S02]  /*4890*/  FFMA.FTZ R5, R181, c[0x0][0x23c], -R137.reuse ;  /* 0x00008f00b5057a23 */ /* 0x100fe40000010889 */
[----:B------:R3:W-:Y:S01]  /*48a0*/  MUFU.EX2 R247, R4 ;  /* 0x0000000400f77308 */ /* 0x0007e20000000800 */
[C---:B------:R-:W-:Y:S02]  /*48b0*/  FMUL.FTZ R32, R133.reuse, R172 ;  /* 0x000000ac85207220 */ /* 0x040fe40000410000 */
        /* <DEDUP_REMOVED lines=15> */
[--C-:B---3--:R-:W-:Y:S02]  /*49b0*/  FFMA.FTZ R4, R143, c[0x0][0x23c], -R138.reuse ;  /* 0x00008f008f047a23 */ /* 0x108fe4000001088a */
[----:B------:R-:W-:Y:S02]  /*49c0*/  FFMA.FTZ R143, R192, c[0x0][0x23c], -R137 ;  /* 0x00008f00c08f7a23 */ /* 0x000fe40000010889 */
[C---:B------:R-:W-:Y:S02]  /*49d0*/  FMUL.FTZ R18, R132.reuse, R158 ;  /* 0x0000009e84127220 */ /* 0x040fe40000410000 */
[----:B------:R3:W-:Y:S01]  /*49e0*/  MUFU.EX2 R243, R4 ;  /* 0x0000000400f37308 */ /* 0x0007e20000000800 */
[--C-:B----4-:R-:W-:Y:S02]  /*49f0*/  FFMA.FTZ R5, R11, c[0x0][0x23c], -R138.reuse ;  /* 0x00008f000b057a23 */ /* 0x110fe4000001088a */
[C---:B------:R-:W-:Y:S02]  /*4a00*/  FMUL.FTZ R19, R132.reuse, R159 ;  /* 0x0000009f84137220 */ /* 0x040fe40000410000 */
[C---:B------:R-:W-:Y:S01]  /*4a10*/  FMUL.FTZ R34, R132.reuse, R174 ;  /* 0x000000ae84227220 */ /* 0x040fe20000410000 */
[----:B------:R-:W-:Y:S01]  /*4a20*/  LDSM.16.MT88.4 R156, [R217+0xa000] ;  /* 0x00a00000d99c783b */ /* 0x000fe20000004200 */
[C---:B------:R-:W-:Y:S02]  /*4a30*/  FMUL.FTZ R35, R132.reuse, R175 ;  /* 0x000000af84237220 */ /* 0x040fe40000410000 */
[C---:B------:R-:W-:Y:S01]  /*4a40*/  FMUL.FTZ R38, R132.reuse, R38 ;  /* 0x0000002684267220 */ /* 0x040fe20000410000 */
[----:B------:R4:W-:Y:S01]  /*4a50*/  MUFU.EX2 R233, R143 ;  /* 0x0000008f00e97308 */ /* 0x0009e20000000800 */
[C---:B------:R-:W-:Y:S02]  /*4a60*/  FMUL.FTZ R39, R132.reuse, R39 ;  /* 0x0000002784277220 */ /* 0x040fe40000410000 */
[----:B------:R-:W-:Y:S01]  /*4a70*/  FMUL.FTZ R50, R132, R50 ;  /* 0x0000003284327220 */ /* 0x000fe20000410000 */
[----:B------:R-:W-:Y:S01]  /*4a80*/  LDSM.16.MT88.4 R172, [R215+0xa800] ;  /* 0x00a80000d7ac783b */ /* 0x000fe20000004200 */
[----:B-1----:R-:W-:Y:S02]  /*4a90*/  FADD.FTZ R0, -R3, R139 ;  /* 0x0000008b03007221 */ /* 0x002fe40000010100 */
[----:B------:R-:W-:Y:S02]  /*4aa0*/  FMUL.FTZ R139, R134, c[0x0][0x23c] ;  /* 0x00008f00868b7a20 */ /* 0x000fe40000410000 */
[----:B------:R-:W-:Y:S01]  /*4ab0*/  FMUL.FTZ R0, R0, c[0x0][0x23c] ;  /* 0x00008f0000007a20 */ /* 0x000fe20000410000 */
[----:B------:R1:W-:Y:S01]  /*4ac0*/  MUFU.EX2 R244, R5 ;  /* 0x0000000500f47308 */ /* 0x0003e20000000800 */
[C---:B--2---:R-:W-:Y:S01]  /*4ad0*/  FMUL.FTZ R24, R2.reuse, R164 ;  /* 0x000000a402187220 */ /* 0x044fe20000410000 */
[----:B------:R-:W-:Y:S01]  /*4ae0*/  FSEL R139, R139, RZ, P1 ;  /* 0x000000ff8b8b7208 */ /* 0x000fe20000800000 */
[C---:B------:R-:W-:Y:S01]  /*4af0*/  FMUL.FTZ R25, R2.reuse, R165 ;  /* 0x000000a502197220 */ /* 0x040fe20000410000 */
[----:B------:R-:W-:Y:S01]  /*4b00*/  FSETP.NEU.FTZ.AND P1, PT, R3, -INF , PT ;  /* 0xff8000000300780b */ /* 0x000fe20003f3d000 */
[--C-:B---3--:R-:W-:Y:S02]  /*4b10*/  FFMA.FTZ R4, R183, c[0x0][0x23c], -R138.reuse ;  /* 0x00008f00b7047a23 */ /* 0x108fe4000001088a */
[----:B------:R-:W-:Y:S01]  /*4b20*/  FMUL.FTZ R28, R2, R168 ;  /* 0x000000a8021c7220 */ /* 0x000fe20000410000 */
[----:B------:R-:W-:Y:S01]  /*4b30*/  FSEL R142, R142, RZ, P1 ;  /* 0x000000ff8e8e7208 */ /* 0x000fe20000800000 */
[C---:B------:R-:W-:Y:S01]  /*4b40*/  FMUL.FTZ R29, R2.reuse, R169 ;  /* 0x000000a9021d7220 */ /* 0x040fe20000410000 */
[----:B------:R-:W2:Y:S01]  /*4b50*/  MUFU.EX2 R245, R4 ;  /* 0x0000000400f57308 */ /* 0x000ea20000000800 */
[C---:B------:R-:W-:Y:S02]  /*4b60*/  FMUL.FTZ R40, R2.reuse, R40 ;  /* 0x0000002802287220 */ /* 0x040fe40000410000 */
[C---:B------:R-:W-:Y:S02]  /*4b70*/  FMUL.FTZ R41, R2.reuse, R41 ;  /* 0x0000002902297220 */ /* 0x040fe40000410000 */
[--C-:B----4-:R-:W-:Y:S02]  /*4b80*/  FFMA.FTZ R143, R193, c[0x0][0x23c], -R137.reuse ;  /* 0x00008f00c18f7a23 */ /* 0x110fe40000010889 */
[C---:B------:R-:W-:Y:S02]  /*4b90*/  FMUL.FTZ R44, R2.reuse, R44 ;  /* 0x0000002c022c7220 */ /* 0x040fe40000410000 */
[----:B------:R-:W-:Y:S01]  /*4ba0*/  FMUL.FTZ R45, R2, R45 ;  /* 0x0000002d022d7220 */ /* 0x000fe20000410000 */
[----:B------:R-:W3:Y:S01]  /*4bb0*/  MUFU.EX2 R0, R0 ;  /* 0x0000000000007308 */ /* 0x000ee20000000800 */
[C---:B------:R-:W-:Y:S02]  /*4bc0*/  FMUL.FTZ R51, R132.reuse, R51 ;  /* 0x0000003384337220 */ /* 0x040fe40000410000 */
[C---:B------:R-:W-:Y:S02]  /*4bd0*/  FMUL.FTZ R53, R133.reuse, R53 ;  /* 0x0000003585357220 */ /* 0x040fe40000410000 */
[----:B-1----:R-:W-:Y:S02]  /*4be0*/  FMUL.FTZ R5, R133, R149 ;  /* 0x0000009585057220 */ /* 0x002fe40000410000 */
[C---:B------:R-:W-:Y:S02]  /*4bf0*/  FMUL.FTZ R54, R132.reuse, R54 ;  /* 0x0000003684367220 */ /* 0x040fe40000410000 */
[----:B------:R-:W-:Y:S01]  /*4c00*/  FMUL.FTZ R55, R132, R55 ;  /* 0x0000003784377220 */ /* 0x000fe20000410000 */
[----:B------:R1:W-:Y:S01]  /*4c10*/  MUFU.EX2 R232, R143 ;  /* 0x0000008f00e87308 */ /* 0x0003e20000000800 */
[C---:B------:R-:W-:Y:S02]  /*4c20*/  FMUL.FTZ R56, R2.reuse, R56 ;  /* 0x0000003802387220 */ /* 0x040fe40000410000 */
[----:B------:R-:W-:Y:S01]  /*4c30*/  FMUL.FTZ R57, R2, R57 ;  /* 0x0000003902397220 */ /* 0x000fe20000410000 */
[----:B--2---:R-:W-:Y:S01]  /*4c40*/  F2FP.PACK_AB R149, R245, R243 ;  /* 0x000000f3f595723e */ /* 0x004fe200000000ff */
[--C-:B------:R-:W-:Y:S02]  /*4c50*/  FFMA.FTZ R4, R10, c[0x0][0x23c], -R137.reuse ;  /* 0x00008f000a047a23 */ /* 0x100fe40000010889 */
[C---:B------:R-:W-:Y:S02]  /*4c60*/  FMUL.FTZ R60, R2.reuse, R60 ;  /* 0x0000003c023c7220 */ /* 0x040fe40000410000 */
[----:B------:R-:W-:Y:S01]  /*4c70*/  FMUL.FTZ R61, R2, R61 ;  /* 0x0000003d023d7220 */ /* 0x000fe20000410000 */
[----:B------:R2:W-:Y:S01]  /*4c80*/  MUFU.EX2 R246, R4 ;  /* 0x0000000400f67308 */ /* 0x0005e20000000800 */
[C---:B------:R-:W-:Y:S02]  /*4c90*/  FMUL.FTZ R64, R133.reuse, R64 ;  /* 0x0000004085407220 */ /* 0x040fe40000410000 */
[----:B------:R-:W-:Y:S02]  /*4ca0*/  FMUL.FTZ R65, R133, R65 ;  /* 0x0000004185417220 */ /* 0x000fe40000410000 */
[C---:B---3--:R-:W-:Y:S02]  /*4cb0*/  FMUL.FTZ R10, R0.reuse, R146 ;  /* 0x00000092000a7220 */ /* 0x048fe40000410000 */
[C---:B------:R-:W-:Y:S02]  /*4cc0*/  FMUL.FTZ R11, R0.reuse, R147 ;  /* 0x00000093000b7220 */ /* 0x040fe40000410000 */
[C---:B------:R-:W-:Y:S02]  /*4cd0*/  FMUL.FTZ R14, R0.reuse, R154 ;  /* 0x0000009a000e7220 */ /* 0x040fe40000410000 */
[C---:B------:R-:W-:Y:S02]  /*4ce0*/  FMUL.FTZ R15, R0.reuse, R155 ;  /* 0x0000009b000f7220 */ /* 0x040fe40000410000 */
[----:B------:R-:W-:Y:S02]  /*4cf0*/  FMUL.FTZ R26, R0, R166 ;  /* 0x000000a6001a7220 */ /* 0x000fe40000410000 */
[--C-:B-1----:R-:W-:Y:S02]  /*4d00*/  FFMA.FTZ R143, R194, c[0x0][0x23c], -R138.reuse ;  /* 0x00008f00c28f7a23 */ /* 0x102fe4000001088a */
[C---:B------:R-:W-:Y:S02]  /*4d10*/  FMUL.FTZ R27, R0.reuse, R167 ;  /* 0x000000a7001b7220 */ /* 0x040fe40000410000 */
[----:B------:R1:W-:Y:S01]  /*4d20*/  MUFU.EX2 R231, R143 ;  /* 0x0000008f00e77308 */ /* 0x0003e20000000800 */
[C---:B------:R-:W-:Y:S02]  /*4d30*/  FMUL.FTZ R30, R0.reuse, R170 ;  /* 0x000000aa001e7220 */ /* 0x040fe40000410000 */
[----:B------:R-:W-:Y:S02]  /*4d40*/  FMUL.FTZ R31, R0, R171 ;  /* 0x000000ab001f7220 */ /* 0x000fe40000410000 */
[----:B--2---:R-:W-:Y:S02]  /*4d50*/  FFMA.FTZ R4, R9, c[0x0][0x23c], -R137 ;  /* 0x00008f0009047a23 */ /* 0x004fe40000010889 */
[----:B------:R-:W-:Y:S02]  /*4d60*/  FFMA.FTZ R9, R184, c[0x0][0x23c], -R139 ;  /* 0x00008f00b8097a23 */ /* 0x000fe4000001088b */
[C---:B------:R-:W-:Y:S01]  /*4d70*/  FMUL.FTZ R42, R0.reuse, R42 ;  /* 0x0000002a002a7220 */ /* 0x040fe20000410000 */
[----:B------:R-:W2:Y:S01]  /*4d80*/  MUFU.EX2 R248, R4 ;  /* 0x0000000400f87308 */ /* 0x000ea20000000800 */
        /* <DEDUP_REMOVED lines=8> */
[--C-:B-1----:R-:W-:Y:S02]  /*4e10*/  FFMA.FTZ R143, R195, c[0x0][0x23c], -R138.reuse ;  /* 0x00008f00c38f7a23 */ /* 0x102fe4000001088a */
[----:B------:R-:W-:Y:S01]  /*4e20*/  LDSM.16.MT88.4 R192, [R215+0xb800] ;  /* 0x00b80000d7c0783b */ /* 0x000fe20000004200 */
[C---:B------:R-:W-:Y:S02]  /*4e30*/  FMUL.FTZ R66, R132.reuse, R66 ;  /* 0x0000004284427220 */ /* 0x040fe40000410000 */
[----:B------:R1:W-:Y:S01]  /*4e40*/  MUFU.EX2 R230, R143 ;  /* 0x0000008f00e67308 */ /* 0x0003e20000000800 */
[----:B------:R-:W-:Y:S02]  /*4e50*/  FMUL.FTZ R67, R132, R67 ;  /* 0x0000004384437220 */ /* 0x000fe40000410000 */
[C---:B------:R-:W-:Y:S01]  /*4e60*/  FMUL.FTZ R68, R133.reuse, R68 ;  /* 0x0000004485447220 */ /* 0x040fe20000410000 */
[----:B--2---:R-:W-:Y:S01]  /*4e70*/  F2FP.PACK_AB R150, R248, R246 ;  /* 0x000000f6f896723e */ /* 0x004fe200000000ff */
[--C-:B------:R-:W-:Y:S02]  /*4e80*/  FFMA.FTZ R4, R8, c[0x0][0x23c], -R138.reuse ;  /* 0x00008f0008047a23 */ /* 0x100fe4000001088a */
[----:B------:R-:W-:Y:S02]  /*4e90*/  FMUL.FTZ R8, R2, R144 ;  /* 0x0000009002087220 */ /* 0x000fe40000410000 */
[----:B------:R-:W-:Y:S01]  /*4ea0*/  FMUL.FTZ R69, R133, R69 ;  /* 0x0000004585457220 */ /* 0x000fe20000410000 */
[----:B------:R-:W2:Y:S01]  /*4eb0*/  MUFU.EX2 R242, R4 ;  /* 0x0000000400f27308 */ /* 0x000ea20000000800 */
[C---:B------:R-:W-:Y:S02]  /*4ec0*/  FMUL.FTZ R70, R132.reuse, R70 ;  /* 0x0000004684467220 */ /* 0x040fe40000410000 */
[----:B------:R-:W-:Y:S02]  /*4ed0*/  FMUL.FTZ R71, R132, R71 ;  /* 0x0000004784477220 */ /* 0x000fe40000410000 */
[C---:B---3--:R-:W-:Y:S02]  /*4ee0*/  FMUL.FTZ R9, R2.reuse, R145 ;  /* 0x0000009102097220 */ /* 0x048fe40000410000 */
[C---:B------:R-:W-:Y:S02]  /*4ef0*/  FMUL.FTZ R72, R2.reuse, R72 ;  /* 0x0000004802487220 */ /* 0x040fe40000410000 */
[----:B------:R-:W-:Y:S02]  /*4f00*/  FMUL.FTZ R73, R2, R73 ;  /* 0x0000004902497220 */ /* 0x000fe40000410000 */
[C---:B------:R-:W-:Y:S02]  /*4f10*/  FMUL.FTZ R74, R0.reuse, R74 ;  /* 0x0000004a004a7220 */ /* 0x040fe40000410000 */
[----:B------:R-:W-:Y:S02]  /*4f20*/  FMUL.FTZ R75, R0, R75 ;  /* 0x0000004b004b7220 */ /* 0x000fe40000410000 */
[--C-:B-1----:R-:W-:Y:S02]  /*4f30*/  FFMA.FTZ R143, R188, c[0x0][0x23c], -R137.reuse ;  /* 0x00008f00bc8f7a23 */ /* 0x102fe40000010889 */
[----:B------:R-:W-:Y:S02]  /*4f40*/  FFMA.FTZ R137, R189, c[0x0][0x23c], -R137 ;  /* 0x00008f00bd897a23 */ /* 0x000fe40000010889 */
[C---:B------:R-:W-:Y:S01]  /*4f50*/  FMUL.FTZ R76, R2.reuse, R76 ;  /* 0x0000004c024c7220 */ /* 0x040fe20000410000 */
[----:B------:R-:W-:Y:S01]  /*4f60*/  MUFU.EX2 R229, R143 ;  /* 0x0000008f00e57308 */ /* 0x000fe20000000800 */
[----:B------:R-:W-:Y:S02]  /*4f70*/  FMUL.FTZ R77, R2, R77 ;  /* 0x0000004d024d7220 */ /* 0x000fe40000410000 */
[----:B------:R-:W-:Y:S01]  /*4f80*/  FMUL.FTZ R78, R0, R78 ;  /* 0x0000004e004e7220 */ /* 0x000fe20000410000 */
[----:B--2---:R-:W-:Y:S01]  /*4f90*/  F2FP.PACK_AB R151, R244, R242 ;  /* 0x000000f2f497723e */ /* 0x004fe200000000ff */
[--C-:B------:R-:W-:Y:S02]  /*4fa0*/  FFMA.FTZ R4, R182, c[0x0][0x23c], -R139.reuse ;  /* 0x00008f00b6047a23 */ /* 0x100fe4000001088b */
        /* <DEDUP_REMOVED lines=11> */
[C---:B------:R-:W-:Y:S02]  /*5060*/  FMUL.FTZ R88, R2.reuse, R88 ;  /* 0x0000005802587220 */ /* 0x040fe40000410000 */
[----:B------:R-:W-:Y:S02]  /*5070*/  FMUL.FTZ R89, R2, R89 ;  /* 0x0000005902597220 */ /* 0x000fe40000410000 */
[C---:B------:R-:W-:Y:S02]  /*5080*/  FMUL.FTZ R90, R0.reuse, R90 ;  /* 0x0000005a005a7220 */ /* 0x040fe40000410000 */
[----:B------:R-:W-:Y:S02]  /*5090*/  FMUL.FTZ R91, R0, R91 ;  /* 0x0000005b005b7220 */ /* 0x000fe40000410000 */
[C---:B------:R-:W-:Y:S02]  /*50a0*/  FMUL.FTZ R92, R2.reuse, R92 ;  /* 0x0000005c025c7220 */ /* 0x040fe40000410000 */
[--C-:B-1----:R-:W-:Y:S02]  /*50b0*/  FFMA.FTZ R4, R185, c[0x0][0x23c], -R139.reuse ;  /* 0x00008f00b9047a23 */ /* 0x102fe4000001088b */
[----:B------:R-:W-:Y:S02]  /*50c0*/  FMUL.FTZ R93, R2, R93 ;  /* 0x0000005d025d7220 */ /* 0x000fe40000410000 */
[----:B------:R-:W1:Y:S01]  /*50d0*/  MUFU.EX2 R241, R4 ;  /* 0x0000000400f17308 */ /* 0x000e620000000800 */
[C---:B------:R-:W-:Y:S02]  /*50e0*/  FMUL.FTZ R94, R0.reuse, R94 ;  /* 0x0000005e005e7220 */ /* 0x040fe40000410000 */
[----:B------:R-:W-:Y:S02]  /*50f0*/  FMUL.FTZ R95, R0, R95 ;  /* 0x0000005f005f7220 */ /* 0x000fe40000410000 */
[--C-:B--2---:R-:W-:Y:S02]  /*5100*/  FFMA.FTZ R137, R190, c[0x0][0x23c], -R138.reuse ;  /* 0x00008f00be897a23 */ /* 0x104fe4000001088a */
[----:B------:R-:W-:Y:S02]  /*5110*/  FFMA.FTZ R138, R191, c[0x0][0x23c], -R138 ;  /* 0x00008f00bf8a7a23 */ /* 0x000fe4000001088a */
[----:B------:R-:W-:Y:S01]  /*5120*/  LDSM.16.MT88.4 R188, [R213+0xb800] ;  /* 0x00b80000d5bc783b */ /* 0x000fe20000004200 */
[----:B------:R2:W-:Y:S01]  /*5130*/  MUFU.EX2 R210, R137 ;  /* 0x0000008900d27308 */ /* 0x0005e20000000800 */
[C---:B------:R-:W-:Y:S02]  /*5140*/  FMUL.FTZ R96, R133.reuse, R96 ;  /* 0x0000006085607220 */ /* 0x040fe40000410000 */
[C---:B------:R-:W-:Y:S02]  /*5150*/  FMUL.FTZ R97, R133.reuse, R97 ;  /* 0x0000006185617220 */ /* 0x040fe40000410000 */
[C---:B------:R-:W-:Y:S02]  /*5160*/  FMUL.FTZ R98, R132.reuse, R98 ;  /* 0x0000006284627220 */ /* 0x040fe40000410000 */
[C---:B------:R-:W-:Y:S02]  /*5170*/  FMUL.FTZ R99, R132.reuse, R99 ;  /* 0x0000006384637220 */ /* 0x040fe40000410000 */
[C---:B------:R-:W-:Y:S01]  /*5180*/  FMUL.FTZ R100, R133.reuse, R100 ;  /* 0x0000006485647220 */ /* 0x040fe20000410000 */
[----:B------:R-:W3:Y:S01]  /*5190*/  MUFU.EX2 R209, R138 ;  /* 0x0000008a00d17308 */ /* 0x000ee20000000800 */
[----:B------:R-:W-:Y:S02]  /*51a0*/  FMUL.FTZ R101, R133, R101 ;  /* 0x0000006585657220 */ /* 0x000fe40000410000 */
[----:B------:R-:W-:Y:S01]  /*51b0*/  FMUL.FTZ R102, R132, R102 ;  /* 0x0000006684667220 */ /* 0x000fe20000410000 */
[----:B-1----:R-:W-:Y:S01]  /*51c0*/  F2FP.PACK_AB R144, R241, R239 ;  /* 0x000000eff190723e */ /* 0x002fe200000000ff */
[--C-:B------:R-:W-:Y:S02]  /*51d0*/  FFMA.FTZ R4, R180, c[0x0][0x23c], -R142.reuse ;  /* 0x00008f00b4047a23 */ /* 0x100fe4000001088e */
[----:B------:R-:W-:Y:S01]  /*51e0*/  LDSM.16.MT88.4 R180, [R218+0xa800] ;  /* 0x00a80000dab4783b */ /* 0x000fe20000004200 */
[----:B------:R-:W-:Y:S02]  /*51f0*/  FMUL.FTZ R103, R132, R103 ;  /* 0x0000006784677220 */ /* 0x000fe40000410000 */
[----:B------:R1:W-:Y:S01]  /*5200*/  MUFU.EX2 R235, R4 ;  /* 0x0000000400eb7308 */ /* 0x0003e20000000800 */
[C---:B------:R-:W-:Y:S02]  /*5210*/  FMUL.FTZ R112, R133.reuse, R112 ;  /* 0x0000007085707220 */ /* 0x040fe40000410000 */
[C---:B------:R-:W-:Y:S02]  /*5220*/  FMUL.FTZ R113, R133.reuse, R113 ;  /* 0x0000007185717220 */ /* 0x040fe40000410000 */
[--C-:B--2---:R-:W-:Y:S02]  /*5230*/  FFMA.FTZ R137, R196, c[0x0][0x23c], -R139.reuse ;  /* 0x00008f00c4897a23 */ /* 0x104fe4000001088b */
[C---:B------:R-:W-:Y:S02]  /*5240*/  FMUL.FTZ R114, R132.reuse, R114 ;  /* 0x0000007284727220 */ /* 0x040fe40000410000 */
[C---:B------:R-:W-:Y:S01]  /*5250*/  FMUL.FTZ R115, R132.reuse, R115 ;  /* 0x0000007384737220 */ /* 0x040fe20000410000 */
[----:B------:R2:W-:Y:S01]  /*5260*/  MUFU.EX2 R208, R137 ;  /* 0x0000008900d07308 */ /* 0x0005e20000000800 */
[C---:B------:R-:W-:Y:S02]  /*5270*/  FMUL.FTZ R116, R133.reuse, R116 ;  /* 0x0000007485747220 */ /* 0x040fe40000410000 */
[----:B------:R-:W-:Y:S01]  /*5280*/  FMUL.FTZ R117, R133, R117 ;  /* 0x0000007585757220 */ /* 0x000fe20000410000 */
[----:B---3--:R-:W-:Y:S01]  /*5290*/  F2FP.PACK_AB R143, R209, R210 ;  /* 0x000000d2d18f723e */ /* 0x008fe200000000ff */
[C---:B------:R-:W-:Y:S02]  /*52a0*/  FMUL.FTZ R118, R132.reuse, R118 ;  /* 0x0000007684767220 */ /* 0x040fe40000410000 */
[----:B------:R-:W-:Y:S02]  /*52b0*/  FMUL.FTZ R119, R132, R119 ;  /* 0x0000007784777220 */ /* 0x000fe40000410000 */
[--C-:B------:R-:W-:Y:S02]  /*52c0*/  FFMA.FTZ R140, R140, c[0x0][0x23c], -R142.reuse ;  /* 0x00008f008c8c7a23 */ /* 0x100fe4000001088e */
[----:B------:R-:W-:Y:S02]  /*52d0*/  FMUL.FTZ R128, R133, R128 ;  /* 0x0000008085807220 */ /* 0x000fe40000410000 */
[----:B------:R3:W-:Y:S01]  /*52e0*/  MUFU.EX2 R138, R140 ;  /* 0x0000008c008a7308 */ /* 0x0007e20000000800 */
[--C-:B-1----:R-:W-:Y:S02]  /*52f0*/  FFMA.FTZ R4, R187, c[0x0][0x23c], -R142.reuse ;  /* 0x00008f00bb047a23 */ /* 0x102fe4000001088e */
[----:B------:R-:W-:Y:S02]  /*5300*/  FMUL.FTZ R129, R133, R129 ;  /* 0x0000008185817220 */ /* 0x000fe40000410000 */
[C---:B------:R-:W-:Y:S02]  /*5310*/  FMUL.FTZ R130, R132.reuse, R130 ;  /* 0x0000008284827220 */ /* 0x040fe40000410000 */
[----:B------:R-:W-:Y:S02]  /*5320*/  FMUL.FTZ R131, R132, R131 ;  /* 0x0000008384837220 */ /* 0x000fe40000410000 */
[C---:B------:R-:W-:Y:S01]  /*5330*/  FMUL.FTZ R108, R2.reuse, R108 ;  /* 0x0000006c026c7220 */ /* 0x040fe20000410000 */
[----:B------:R-:W1:Y:S01]  /*5340*/  MUFU.EX2 R237, R4 ;  /* 0x0000000400ed7308 */ /* 0x000e620000000800 */
[--C-:B--2---:R-:W-:Y:S02]  /*5350*/  FFMA.FTZ R137, R197, c[0x0][0x23c], -R139.reuse ;  /* 0x00008f00c5897a23 */ /* 0x104fe4000001088b */
[----:B------:R-:W-:Y:S02]  /*5360*/  FMUL.FTZ R109, R2, R109 ;  /* 0x0000006d026d7220 */ /* 0x000fe40000410000 */
[C---:B------:R-:W-:Y:S02]  /*5370*/  FMUL.FTZ R110, R0.reuse, R110 ;  /* 0x0000006e006e7220 */ /* 0x040fe40000410000 */
[----:B------:R-:W-:Y:S02]  /*5380*/  FMUL.FTZ R111, R0, R111 ;  /* 0x0000006f006f7220 */ /* 0x000fe40000410000 */
[C---:B------:R-:W-:Y:S01]  /*5390*/  FMUL.FTZ R124, R2.reuse, R124 ;  /* 0x0000007c027c7220 */ /* 0x040fe20000410000 */
[----:B------:R2:W-:Y:S01]  /*53a0*/  MUFU.EX2 R207, R137 ;  /* 0x0000008900cf7308 */ /* 0x0005e20000000800 */
[----:B------:R-:W-:Y:S02]  /*53b0*/  FMUL.FTZ R125, R2, R125 ;  /* 0x0000007d027d7220 */ /* 0x000fe40000410000 */
[----:B------:R-:W-:Y:S01]  /*53c0*/  FMUL.FTZ R126, R0, R126 ;  /* 0x0000007e007e7220 */ /* 0x000fe20000410000 */
[----:B---3--:R-:W-:Y:S01]  /*53d0*/  F2FP.PACK_AB R140, R232, R233 ;  /* 0x000000e9e88c723e */ /* 0x008fe200000000ff */
[----:B------:R-:W-:Y:S02]  /*53e0*/  FMUL.FTZ R127, R0, R127 ;  /* 0x0000007f007f7220 */ /* 0x000fe40000410000 */
[C---:B------:R-:W-:Y:S02]  /*53f0*/  FMUL.FTZ R104, R2.reuse, R104 ;  /* 0x0000006802687220 */ /* 0x040fe40000410000 */
[----:B------:R-:W-:Y:S02]  /*5400*/  FMUL.FTZ R105, R2, R105 ;  /* 0x0000006902697220 */ /* 0x000fe40000410000 */
[C---:B------:R-:W-:Y:S02]  /*5410*/  FMUL.FTZ R106, R0.reuse, R106 ;  /* 0x0000006a006a7220 */ /* 0x040fe40000410000 */
[----:B------:R-:W-:Y:S01]  /*5420*/  FMUL.FTZ R107, R0, R107 ;  /* 0x0000006b006b7220 */ /* 0x000fe20000410000 */
[C---:B-1----:R-:W-:Y:S01]  /*5430*/  F2FP.PACK_AB R145, R237.reuse, R235 ;  /* 0x000000ebed91723e */ /* 0x042fe200000000ff */
[----:B------:R-:W-:Y:S02]  /*5440*/  FFMA.FTZ R4, R186, c[0x0][0x23c], -R139 ;  /* 0x00008f00ba047a23 */ /* 0x000fe4000001088b */
[----:B------:R-:W-:Y:S01]  /*5450*/  LDSM.16.MT88.4 R184, [R217+0xa800] ;  /* 0x00a80000d9b8783b */ /* 0x000fe20000004200 */
[C---:B------:R-:W-:Y:S01]  /*5460*/  FMUL.FTZ R120, R2.reuse, R120 ;  /* 0x0000007802787220 */ /* 0x040fe20000410000 */
[----:B------:R1:W3:Y:S01]  /*5470*/  MUFU.EX2 R238, R4 ;  /* 0x0000000400ee7308 */ /* 0x0002e20000000800 */
[----:B------:R-:W-:Y:S02]  /*5480*/  FMUL.FTZ R121, R2, R121 ;  /* 0x0000007902797220 */ /* 0x000fe40000410000 */
[----:B------:R-:W-:Y:S02]  /*5490*/  FMUL.FTZ R122, R0, R122 ;  /* 0x0000007a007a7220 */ /* 0x000fe40000410000 */
[----:B--2---:R-:W-:Y:S02]  /*54a0*/  FFMA.FTZ R137, R198, c[0x0][0x23c], -R142 ;  /* 0x00008f00c6897a23 */ /* 0x004fe4000001088e */
[C---:B------:R-:W-:Y:S02]  /*54b0*/  FMUL.FTZ R123, R0.reuse, R123 ;  /* 0x0000007b007b7220 */ /* 0x040fe40000410000 */
[----:B------:R-:W-:Y:S01]  /*54c0*/  FFMA.FTZ R0, R0, R250, R235 ;  /* 0x000000fa00007223 */ /* 0x000fe200000100eb */
[----:B------:R2:W-:Y:S03]  /*54d0*/  MUFU.EX2 R206, R137 ;  /* 0x0000008900ce7308 */ /* 0x0005e60000000800 */
[----:B------:R-:W-:Y:S02]  /*54e0*/  FADD.FTZ R0, R237, R0 ;  /* 0x00000000ed007221 */ /* 0x000fe40000010000 */
[--C-:B-1----:R-:W-:Y:S01]  /*54f0*/  FFMA.FTZ R4, R13, c[0x0][0x23c], -R142.reuse ;  /* 0x00008f000d047a23 */ /* 0x102fe2000001088e */
[----:B---3--:R-:W-:Y:S01]  /*5500*/  F2FP.PACK_AB R146, R240, R238 ;  /* 0x000000eef092723e */ /* 0x008fe200000000ff */
[----:B------:R-:W-:Y:S03]  /*5510*/  FMUL.FTZ R13, R2, R153 ;  /* 0x00000099020d7220 */ /* 0x000fe60000410000 */
[----:B------:R1:W3:Y:S01]  /*5520*/  MUFU.EX2 R234, R4 ;  /* 0x0000000400ea7308 */ /* 0x0002e20000000800 */
[--C-:B--2---:R-:W-:Y:S02]  /*5530*/  FFMA.FTZ R137, R199, c[0x0][0x23c], -R142.reuse ;  /* 0x00008f00c7897a23 */ /* 0x104fe4000001088e */
[----:B------:R-:W-:Y:S07]  /*5540*/  LDSM.16.MT88.4 R196, [R218+0xb800] ;  /* 0x00b80000dac4783b */ /* 0x000fee0000004200 */
[----:B------:R2:W-:Y:S01]  /*5550*/  MUFU.EX2 R205, R137 ;  /* 0x0000008900cd7308 */ /* 0x0005e20000000800 */
[--C-:B-1----:R-:W-:Y:S02]  /*5560*/  FFMA.FTZ R4, R12, c[0x0][0x23c], -R142.reuse ;  /* 0x00008f000c047a23 */ /* 0x102fe4000001088e */
[----:B------:R-:W-:Y:S07]  /*5570*/  FMUL.FTZ R12, R2, R152 ;  /* 0x00000098020c7220 */ /* 0x000fee0000410000 */
[----:B------:R1:W4:Y:S01]  /*5580*/  MUFU.EX2 R236, R4 ;  /* 0x0000000400ec7308 */ /* 0x0003220000000800 */
[----:B------:R-:W5:Y:S01]  /*5590*/  LDSM.16.MT88.4 R152, [R218+0xa000] ;  /* 0x00a00000da98783b */ /* 0x000f620000004200 */
[----:B------:R-:W-:Y:S01]  /*55a0*/  FFMA.FTZ R142, R141, c[0x0][0x23c], -R142 ;  /* 0x00008f008d8e7a23 */ /* 0x000fe2000001088e */
[----:B------:R-:W-:Y:S01]  /*55b0*/  F2FP.PACK_AB R141, R230, R231 ;  /* 0x000000e7e68d723e */ /* 0x000fe200000000ff */
[----:B---3--:R-:W-:Y:S02]  /*55c0*/  FADD.FTZ R0, R234, R0 ;  /* 0x00000000ea007221 */ /* 0x008fe40000010000 */
[--C-:B--2---:R-:W-:Y:S02]  /*55d0*/  FFMA.FTZ R137, R200, c[0x0][0x23c], -R139.reuse ;  /* 0x00008f00c8897a23 */ /* 0x104fe4000001088b */
[----:B------:R-:W-:Y:S02]  /*55e0*/  FFMA.FTZ R139, R201, c[0x0][0x23c], -R139 ;  /* 0x00008f00c98b7a23 */ /* 0x000fe4000001088b */
[----:B------:R-:W-:Y:S01]  /*55f0*/  LDSM.16.MT88.4 R200, [R217+0xb800] ;  /* 0x00b80000d9c8783b */ /* 0x000fe20000004200 */
[----:B------:R-:W-:Y:S01]  /*5600*/  MUFU.EX2 R204, R137 ;  /* 0x0000008900cc7308 */ /* 0x000fe20000000800 */
[----:B------:R-:W-:Y:S09]  /*5610*/  FFMA.FTZ R2, R2, R251, R239 ;  /* 0x000000fb02027223 */ /* 0x000ff200000100ef */
[----:B------:R2:W-:Y:S01]  /*5620*/  MUFU.EX2 R137, R142 ;  /* 0x0000008e00897308 */ /* 0x0005e20000000800 */
[----:B-1----:R-:W-:Y:S01]  /*5630*/  FMUL.FTZ R4, R133, R148 ;  /* 0x0000009485047220 */ /* 0x002fe20000410000 */
[----:B------:R-:W-:Y:S01]  /*5640*/  F2FP.PACK_AB R148, R249, R247 ;  /* 0x000000f7f994723e */ /* 0x000fe200000000ff */
[C---:B----4-:R-:W-:Y:S01]  /*5650*/  FADD.FTZ R0, R236.reuse, R0 ;  /* 0x00000000ec007221 */ /* 0x050fe20000010000 */
[----:B------:R-:W-:Y:S06]  /*5660*/  F2FP.PACK_AB R147, R236, R234 ;  /* 0x000000eaec93723e */ /* 0x000fec00000000ff */
[----:B------:R-:W1:Y:S01]  /*5670*/  MUFU.EX2 R139, R139 ;  /* 0x0000008b008b7308 */ /* 0x000e620000000800 */
[-C--:B------:R-:W-:Y:S08]  /*5680*/  HMMA.16816.F32 R4, R148, R20.reuse, R4 ;  /* 0x000000149404723c */ /* 0x080ff00000001804 */
[C---:B------:R-:W-:Y:S04]  /*5690*/  HMMA.16816.F32 R8, R144.reuse, R20, R8 ;  /* 0x000000149008723c */ /* 0x040fe80000001808 */
[----:B--2---:R-:W-:Y:S03]  /*56a0*/  F2FP.PACK_AB R142, R211, R229 ;  /* 0x000000e5d38e723e */ /* 0x004fe600000000ff */
[C---:B------:R-:W-:Y:S01]  /*56b0*/  FMUL.FTZ R20, R133.reuse, R160 ;  /* 0x000000a085147220 */ /* 0x040fe20000410000 */
[-C--:B------:R-:W-:Y:S04]  /*56c0*/  HMMA.16816.F32 R12, R144, R22.reuse, R12 ;  /* 0x00000016900c723c */ /* 0x080fe8000000180c */
[----:B------:R-:W-:Y:S04]  /*56d0*/  FMUL.FTZ R21, R133, R161 ;  /* 0x000000a185157220 */ /* 0x000fe80000410000 */
[C---:B------:R-:W-:Y:S07]  /*56e0*/  HMMA.16816.F32 R16, R148.reuse, R22, R16 ;  /* 0x000000169410723c */ /* 0x040fee0000001810 */
[C---:B------:R-:W-:Y:S02]  /*56f0*/  FMUL.FTZ R22, R132.reuse, R162 ;  /* 0x000000a284167220 */ /* 0x040fe40000410000 */
[C---:B------:R-:W-:Y:S02]  /*5700*/  FMUL.FTZ R23, R132.reuse, R163 ;  /* 0x000000a384177220 */ /* 0x040fe40000410000 */
[----:B------:R-:W-:Y:S01]  /*5710*/  LDSM.16.MT88.4 R160, [R213+0xa800] ;  /* 0x00a80000d5a0783b */ /* 0x000fe20000004200 */
[----:B------:R-:W-:Y:S04]  /*5720*/  FFMA.FTZ R132, R132, R252, R243 ;  /* 0x000000fc84847223 */ /* 0x000fe800000100f3 */
[-C--:B------:R-:W-:Y:S08]  /*5730*/  HMMA.16816.F32 R20, R148, R176.reuse, R20 ;  /* 0x000000b09414723c */ /* 0x080ff00000001814 */
[C---:B------:R-:W-:Y:S07]  /*5740*/  HMMA.16816.F32 R24, R144.reuse, R176, R24 ;  /* 0x000000b09018723c */ /* 0x040fee0000001818 */
[----:B------:R-:W-:Y:S01]  /*5750*/  F2FP.PACK_AB R176, R207, R208 ;  /* 0x000000d0cfb0723e */ /* 0x000fe200000000ff */
[-C--:B------:R-:W-:Y:S04]  /*5760*/  HMMA.16816.F32 R28, R144, R178.reuse, R28 ;  /* 0x000000b2901c723c */ /* 0x080fe8000000181c */
[----:B------:R-:W-:Y:S04]  /*5770*/  F2FP.PACK_AB R177, R205, R206 ;  /* 0x000000cecdb1723e */ /* 0x000fe800000000ff */
[C---:B------:R-:W-:Y:S07]  /*5780*/  HMMA.16816.F32 R32, R148.reuse, R178, R32 ;  /* 0x000000b29420723c */ /* 0x040fee0000001820 */
[----:B-1----:R-:W-:Y:S01]  /*5790*/  F2FP.PACK_AB R178, R139, R204 ;  /* 0x000000cc8bb2723e */ /* 0x002fe200000000ff */
[-C--:B-----5:R-:W-:Y:S04]  /*57a0*/  HMMA.16816.F32 R36, R148, R152.reuse, R36 ;  /* 0x000000989424723c */ /* 0x0a0fe80000001824 */
[----:B------:R-:W-:Y:S04]  /*57b0*/  F2FP.PACK_AB R179, R137, R138 ;  /* 0x0000008a89b3723e */ /* 0x000fe800000000ff */
        /* <DEDUP_REMOVED lines=23> */
[-C--:B--2---:R-:W-:Y:S08]  /*5930*/  HMMA.16816.F32 R116, R148, R156.reuse, R116 ;  /* 0x0000009c9474723c */ /* 0x084ff00000001874 */
[C---:B------:R-:W-:Y:S08]  /*5940*/  HMMA.16816.F32 R120, R144.reuse, R156, R120 ;  /* 0x0000009c9078723c */ /* 0x040ff00000001878 */
[-C--:B------:R-:W-:Y:S08]  /*5950*/  HMMA.16816.F32 R124, R144, R158.reuse, R124 ;  /* 0x0000009e907c723c */ /* 0x080ff0000000187c */
[----:B------:R-:W-:Y:S08]  /*5960*/  HMMA.16816.F32 R128, R148, R158, R128 ;  /* 0x0000009e9480723c */ /* 0x000ff00000001880 */
[-C--:B------:R-:W-:Y:S01]  /*5970*/  HMMA.16816.F32 R148, R140, R160.reuse, R4 ;  /* 0x000000a08c94723c */ /* 0x080fe20000001804 */
[----:B------:R-:W2:Y:S06]  /*5980*/  LDL.LU R7, [R1] ;  /* 0x0000000001077983 */ /* 0x000eac0000300800 */
        /* <DEDUP_REMOVED lines=41> */
[----:B------:R-:W-:Y:S04]  /*5c20*/  HMMA.16816.F32 R128, R140, R202, R128 ;  /* 0x000000ca8c80723c */ /* 0x000fe80000001880 */
[----:B--2---:R-:W-:Y:S04]  /*5c30*/  FFMA.FTZ R133, R133, R7, R247 ;  /* 0x0000000785857223 */ /* 0x004fe800000100f7 */
[----:B------:R-:W-:Y:S04]  /*5c40*/  FADD.FTZ R133, R249, R133 ;  /* 0x00000085f9857221 */ /* 0x000fe80000010000 */
[----:B------:R-:W-:Y:S04]  /*5c50*/  FADD.FTZ R2, R246, R133 ;  /* 0x00000085f6027221 */ /* 0x000fe80000010000 */
[----:B------:R-:W-:Y:S04]  /*5c60*/  FADD.FTZ R2, R248, R2 ;  /* 0x00000002f8027221 */ /* 0x000fe80000010000 */
        /* <DEDUP_REMOVED lines=12> */
[----:B------:R1:W-:Y:S01]  /*5d30*/  STL [R1], R4 ;  /* 0x0000000401007387 */ /* 0x0003e20000100800 */
[----:B------:R-:W-:Y:S01]  /*5d40*/  MOV R139, R3 ;  /* 0x00000003008b7202 */ /* 0x000fe20000000f00 */
[----:B------:R-:W-:Y:S01]  /*5d50*/  FADD.FTZ R250, R137, R0 ;  /* 0x0000000089fa7221 */ /* 0x000fe20000010000 */
[----:B------:R-:W-:Y:S01]  /*5d60*/  MOV R137, R135 ;  /* 0x0000008700897202 */ /* 0x000fe20000000f00 */
[----:B-1----:R-:W-:-:S05]  /*5d70*/  @P0 BRA `(.L_x_1289) ;  /* 0xffffdb5000000947 */ /* 0x002fca000383ffff */
.L_x_1288:
[----:B-1----:R-:W2:Y:S04]  /*5d80*/  LDL.LU R2, [R1] ;  /* 0x0000000001027983 */ /* 0x002ea80000300800 */
[----:B------:R-:W3:Y:S04]  /*5d90*/  LDL.LU R178, [R1+0x2c] ;  /* 0x00002c0001b27983 */ /* 0x000ee80000300800 */
[----:B------:R-:W1:Y:S04]  /*5da0*/  SHFL.BFLY PT, R4, R252, 0x2, 0x1f ;  /* 0x0c401f00fc047f89 */ /* 0x000e6800000e0000 */
[----:B------:R-:W4:Y:S04]  /*5db0*/  SHFL.BFLY PT, R5, R251, 0x2, 0x1f ;  /* 0x0c401f00fb057f89 */ /* 0x000f2800000e0000 */
[----:B------:R-:W2:Y:S04]  /*5dc0*/  S2R R177, SR_CTAID.Y ;  /* 0x0000000000b17919 */ /* 0x000ea80000002600 */
[----:B------:R-:W4:Y:S01]  /*5dd0*/  S2R R176, SR_TID.X ;  /* 0x0000000000b07919 */ /* 0x000f220000002100 */
[----:B-1----:R-:W-:-:S02]  /*5de0*/  FADD.FTZ R252, R4, R252 ;  /* 0x000000fc04fc7221 */ /* 0x002fc40000010000 */
[----:B----4-:R-:W-:-:S03]  /*5df0*/  FADD.FTZ R251, R5, R251 ;  /* 0x000000fb05fb7221 */ /* 0x010fc60000010000 */
[----:B------:R-:W1:Y:S01]  /*5e00*/  SHFL.BFLY PT, R7, R252, 0x1, 0x1f ;  /* 0x0c201f00fc077f89 */ /* 0x000e6200000e0000 */
[----:B------:R-:W-:Y:S01]  /*5e10*/  SHF.R.S32.HI R142, RZ, 0x1f, R176 ;  /* 0x0000001fff8e7819 */ /* 0x000fe200000114b0 */
[----:B-1----:R-:W-:-:S05]  /*5e20*/  FADD.FTZ R252, R252, R7 ;  /* 0x00000007fcfc7221 */ /* 0x002fca0000010000 */
[----:B------:R-:W-:Y:S01]  /*5e30*/  FSETP.NE.FTZ.AND P5, PT, R252, RZ, PT ;  /* 0x000000fffc00720b */ /* 0x000fe20003fb5000 */
[----:B--2---:R-:W1:Y:S01]  /*5e40*/  SHFL.BFLY PT, R0, R2, 0x2, 0x1f ;  /* 0x0c401f0002007f89 */ /* 0x004e6200000e0000 */
[----:B---3--:R-:W-:-:S13]  /*5e50*/  ISETP.NE.AND P0, PT, R178, -0x1, PT ;  /* 0xffffffffb200780c */ /* 0x008fda0003f05270 */
[----:B------:R-:W-:Y:S01]  /*5e60*/  @P0 IMAD.WIDE.U32 R4, R178, c[0x0][0x1e8], RZ ;  /* 0x00007a00b2040a25 */ /* 0x000fe200078e00ff */
[----:B------:R-:W-:-:S03]  /*5e70*/  @!P0 SHF.R.S32.HI R7, RZ, 0x1f, R177 ;  /* 0x0000001fff078819 */ /* 0x000fc600000114b1 */
[----:B------:R-:W-:Y:S01]  /*5e80*/  @!P0 IMAD.WIDE.U32 R8, R177, c[0x0][0x1e0], RZ ;  /* 0x00007800b1088a25 */ /* 0x000fe200078e00ff */
[----:B------:R-:W-:-:S03]  /*5e90*/  @P0 MOV R141, R4 ;  /* 0x00000004008d0202 */ /* 0x000fc60000000f00 */
[----:B-1----:R-:W-:Y:S01]  /*5ea0*/  FADD.FTZ R0, R0, R2 ;  /* 0x0000000200007221 */ /* 0x002fe20000010000 */
[----:B------:R-:W-:Y:S01]  /*5eb0*/  @!P0 MOV R141, R8 ;  /* 0x00000008008d8202 */ /* 0x000fe20000000f00 */
[----:B------:R-:W1:Y:S01]  /*5ec0*/  SHFL.BFLY PT, R2, R250, 0x2, 0x1f ;  /* 0x0c401f00fa027f89 */ /* 0x000e6200000e0000 */
[----:B------:R-:W-:Y:S02]  /*5ed0*/  @!P0 IMAD R4, R7, c[0x0][0x1e0], RZ ;  /* 0x0000780007048a24 */ /* 0x000fe400078e02ff */
[----:B------:R-:W-:Y:S01]  /*5ee0*/  @P0 IMAD R143, R178, c[0x0][0x1ec], R5 ;  /* 0x00007b00b28f0a24 */ /* 0x000fe200078e0205 */
[----:B------:R-:W2:Y:S01]  /*5ef0*/  SHFL.BFLY PT, R132, R0, 0x1, 0x1f ;  /* 0x0c201f0000847f89 */ /* 0x000ea200000e0000 */
[CC--:B------:R-:W-:Y:S02]  /*5f00*/  LEA.HI R5, R142.reuse, R176.reuse, RZ, 0x2 ;  /* 0x000000b08e057211 */ /* 0x0c0fe400078f10ff */
[----:B------:R-:W-:Y:S01]  /*5f10*/  LEA.HI R142, R142, R176, RZ, 0x5 ;  /* 0x000000b08e8e7211 */ /* 0x000fe200078f28ff */
[----:B-1----:R-:W-:-:S02]  /*5f20*/  FADD.FTZ R250, R2, R250 ;  /* 0x000000fa02fa7221 */ /* 0x002fc40000010000 */
[----:B------:R-:W1:Y:S01]  /*5f30*/  SHFL.BFLY PT, R2, R251, 0x1, 0x1f ;  /* 0x0c201f00fb027f89 */ /* 0x000e6200000e0000 */
[----:B--2---:R-:W-:Y:S01]  /*5f40*/  FADD.FTZ R132, R0, R132 ;  /* 0x0000008400847221 */ /* 0x004fe20000010000 */
[----:B------:R-:W-:Y:S02]  /*5f50*/  MOV R0, 0x3f800000 ;  /* 0x3f80000000007802 */ /* 0x000fe40000000f00 */
[----:B------:R-:W2:Y:S02]  /*5f60*/  SHFL.BFLY PT, R6, R250, 0x1, 0x1f ;  /* 0x0c201f00fa067f89 */ /* 0x000ea400000e0000 */
[----:B------:R-:W-:-:S13]  /*5f70*/  FSETP.NE.FTZ.AND P6, PT, R132, RZ, PT ;  /* 0x000000ff8400720b */ /* 0x000fda0003fd5000 */
[----:B------:R-:W3:Y:S01]  /*5f80*/  @P6 MUFU.RCP R0, R132 ;  /* 0x0000008400006308 */ /* 0x000ee20000001000 */
[----:B-1----:R-:W-:Y:S02]  /*5f90*/  FADD.FTZ R251, R251, R2 ;  /* 0x00000002fbfb7221 */ /* 0x002fe40000010000 */
[----:B------:R-:W-:Y:S01]  /*5fa0*/  @!P0 IMAD R2, R177, c[0x0][0x1e4], R4 ;  /* 0x00007900b1028a24 */ /* 0x000fe200078e0204 */
[----:B------:R-:W-:Y:S01]  /*5fb0*/  MOV R4, 0x3f800000 ;  /* 0x3f80000000047802 */ /* 0x000fe20000000f00 */
[----:B--2---:R-:W-:Y:S01]  /*5fc0*/  FADD.FTZ R250, R250, R6 ;  /* 0x00000006fafa7221 */ /* 0x004fe20000010000 */
[----:B------:R-:W-:Y:S02]  /*5fd0*/  FSETP.NE.FTZ.AND P4, PT, R251, RZ, PT ;  /* 0x000000fffb00720b */ /* 0x000fe40003f95000 */
[----:B------:R-:W-:Y:S02]  /*5fe0*/  @!P0 IADD3 R143, R9, R2, RZ ;  /* 0x00000002098f8210 */ /* 0x000fe40007ffe0ff */
[----:B------:R-:W-:Y:S01]  /*5ff0*/  MOV R2, 0x3f800000 ;  /* 0x3f80000000027802 */ /* 0x000fe20000000f00 */
[----:B------:R-:W1:Y:S01]  /*6000*/  @P5 MUFU.RCP R4, R252 ;  /* 0x000000fc00045308 */ /* 0x000e620000001000 */
[----:B------:R-:W-:Y:S01]  /*6010*/  FSETP.NE.FTZ.AND P3, PT, R250, RZ, PT ;  /* 0x000000fffa00720b */ /* 0x000fe20003f75000 */
[C---:B---3--:R-:W-:Y:S01]  /*6020*/  FMUL.FTZ R138, R0.reuse, R64 ;  /* 0x00000040008a7220 */ /* 0x048fe20000410000 */
[----:B------:R-:W-:Y:S01]  /*6030*/  LOP3.LUT R6, R5, 0x3ffffffc, RZ, 0xc0, !PT ;  /* 0x3ffffffc05067812 */ /* 0x000fe200078ec0ff */
[----:B------:R-:W-:-:S02]  /*6040*/  FMUL.FTZ R148, R0, R148 ;  /* 0x0000009400947220 */ /* 0x000fc40000410000 */
[----:B------:R-:W-:Y:S01]  /*6050*/  FMUL.FTZ R7, R0, R149 ;  /* 0x0000009500077220 */ /* 0x000fe20000410000 */
[----:B------:R-:W-:Y:S01]  /*6060*/  IADD3 R176, -R6, R176, RZ ;  /* 0x000000b006b07210 */ /* 0x000fe20007ffe1ff */
[----:B------:R-:W2:Y:S01]  /*6070*/  @P4 MUFU.RCP R2, R251 ;  /* 0x000000fb00024308 */ /* 0x000ea20000001000 */
[C---:B------:R-:W-:Y:S02]  /*6080*/  FMUL.FTZ R156, R0.reuse, R156 ;  /* 0x0000009c009c7220 */ /* 0x040fe40000410000 */
[C---:B------:R-:W-:Y:S01]  /*6090*/  FMUL.FTZ R157, R0.reuse, R157 ;  /* 0x0000009d009d7220 */ /* 0x040fe20000410000 */
[----:B------:R-:W-:Y:S01]  /*60a0*/  F2FP.PACK_AB R7, R7, R148 ;  /* 0x000000940707723e */ /* 0x000fe200000000ff */
[C---:B------:R-:W-:Y:S02]  /*60b0*/  FMUL.FTZ R160, R0.reuse, R160 ;  /* 0x000000a000a07220 */ /* 0x040fe40000410000 */
[C---:B------:R-:W-:Y:S02]  /*60c0*/  FMUL.FTZ R13, R0.reuse, R161 ;  /* 0x000000a1000d7220 */ /* 0x040fe40000410000 */
        /* <DEDUP_REMOVED lines=12> */
[C---:B------:R-:W-:Y:S01]  /*6190*/  FMUL.FTZ R64, R0.reuse, R65 ;  /* 0x0000004100407220 */ /* 0x040fe20000410000 */
[----:B------:R-:W-:Y:S01]  /*61a0*/  SHF.R.S32.HI R34, RZ, 0x5, R142 ;  /* 0x00000005ff227819 */ /* 0x000fe2000001148e */
        /* <DEDUP_REMOVED lines=16> */
[----:B------:R-:W-:Y:S01]  /*62b0*/  FMUL.FTZ R129, R0, R129 ;  /* 0x0000008100817220 */ /* 0x000fe20000410000 */
[----:B------:R-:W-:Y:S01]  /*62c0*/  MOV R0, 0x3f800000 ;  /* 0x3f80000000007802 */ /* 0x000fe20000000f00 */
[----:B-1----:R-:W-:-:S02]  /*62d0*/  FMUL.FTZ R29, R4, R54 ;  /* 0x00000036041d7220 */ /* 0x002fc40000410000 */
[----:B------:R-:W-:Y:S02]  /*62e0*/  FMUL.FTZ R30, R4, R66 ;  /* 0x00000042041e7220 */ /* 0x000fe40000410000 */
[----:B--2---:R-:W-:Y:S01]  /*62f0*/  FMUL.FTZ R21, R2, R41 ;  /* 0x0000002902157220 */ /* 0x004fe20000410000 */
[----:B------:R-:W1:Y:S01]  /*6300*/  @P3 MUFU.RCP R0, R250 ;  /* 0x000000fa00003308 */ /* 0x000e620000001000 */
        /* <DEDUP_REMOVED lines=177> */
[----:B------:R-:W-:Y:S01]  /*6e20*/  STS [R2+0x2400], R14 ;  /* 0x0024000e02007388 */ /* 0x000fe20000000800 */
[----:B------:R-:W-:Y:S02]  /*6e30*/  SEL R6, R6, 0xffffffc0, !P2 ;  /* 0xffffffc006067807 */ /* 0x000fe40005000000 */
[----:B--2---:R-:W-:Y:S02]  /*6e40*/  IADD3 R5, R0, R4, RZ ;  /* 0x0000000400057210 */ /* 0x004fe40007ffe0ff */
[----:B------:R-:W-:Y:S02]  /*6e50*/  IADD3 R4, R4, R2, RZ ;  /* 0x0000000204047210 */ /* 0x000fe40007ffe0ff */
[-C--:B---3--:R-:W-:Y:S01]  /*6e60*/  IADD3 R8, R0, R6.reuse, RZ ;  /* 0x0000000600087210 */ /* 0x088fe20007ffe0ff */
[----:B------:R1:W-:Y:S01]  /*6e70*/  STS [R5], R13 ;  /* 0x0000000d05007388 */ /* 0x0003e20000000800 */
[----:B------:R-:W-:Y:S01]  /*6e80*/  IADD3 R7, R5, R6, RZ ;  /* 0x0000000605077210 */ /* 0x000fe20007ffe0ff */
[----:B----4-:R-:W2:Y:S02]  /*6e90*/  LDC.U8 R10, c[0x0][0x329] ;  /* 0x0000ca40ff0a7b82 */ /* 0x010ea40000000000 */
[----:B------:R3:W-:Y:S01]  /*6ea0*/  STS [R5+0x400], R12 ;  /* 0x0004000c05007388 */ /* 0x0007e20000000800 */
[----:B------:R-:W-:-:S03]  /*6eb0*/  IADD3 R9, R6, R2, RZ ;  /* 0x0000000206097210 */ /* 0x000fc60007ffe0ff */
[----:B------:R-:W-:Y:S01]  /*6ec0*/  STS [R4], R16 ;  /* 0x0000001004007388 */ /* 0x000fe20000000800 */
[----:B------:R-:W-:Y:S01]  /*6ed0*/  IADD3 R6, R4, R6, RZ ;  /* 0x0000000604067210 */ /* 0x000fe20007ffe0ff */
[----:B------:R-:W4:Y:S02]  /*6ee0*/  LDC.U8 R11, c[0x0][0x328] ;  /* 0x0000ca00ff0b7b82 */ /* 0x000f240000000000 */
[----:B------:R-:W-:Y:S04]  /*6ef0*/  STS [R4+0x400], R15 ;  /* 0x0004000f04007388 */ /* 0x000fe80000000800 */
[----:B------:R-:W-:Y:S04]  /*6f00*/  STS [R5+0x2000], R17 ;  /* 0x0020001105007388 */ /* 0x000fe80000000800 */
[----:B------:R-:W-:Y:S04]  /*6f10*/  STS [R5+0x2400], R18 ;  /* 0x0024001205007388 */ /* 0x000fe80000000800 */
[----:B------:R-:W-:Y:S01]  /*6f20*/  STS [R4+0x2000], R25 ;  /* 0x0020001904007388 */ /* 0x000fe20000000800 */
[----:B-1----:R-:W-:Y:S01]  /*6f30*/  @P5 MUFU.LG2 R13, R252 ;  /* 0x000000fc000d5308 */ /* 0x002fe20000000c00 */
[----:B--2---:R-:W-:-:S02]  /*6f40*/  ISETP.NE.AND P1, PT, R10, RZ, PT ;  /* 0x000000ff0a00720c */ /* 0x004fc40003f25270 */
[----:B------:R-:W-:Y:S04]  /*6f50*/  STS [R4+0x2400], R24 ;  /* 0x0024001804007388 */ /* 0x000fe80000000800 */
[----:B------:R-:W-:Y:S01]  /*6f60*/  STS [R8], R23 ;  /* 0x0000001708007388 */ /* 0x000fe20000000800 */
[----:B---3--:R-:W-:Y:S01]  /*6f70*/  @P4 MUFU.LG2 R12, R251 ;  /* 0x000000fb000c4308 */ /* 0x008fe20000000c00 */
[----:B----4-:R-:W-:Y:S02]  /*6f80*/  ISETP.NE.AND P2, PT, R11, RZ, PT ;  /* 0x000000ff0b00720c */ /* 0x010fe40003f45270 */
        /* <DEDUP_REMOVED lines=25> */
[----:B------:R2:W-:Y:S04]  /*7120*/  STS [R4+0x4400], R33 ;  /* 0x0044002104007388 */ /* 0x0005e80000000800 */
[----:B------:R-:W-:Y:S01]  /*7130*/  STS [R4+0x4000], R35 ;  /* 0x0040002304007388 */ /* 0x000fe20000000800 */
[----:B-1----:R-:W-:-:S03]  /*7140*/  @P1 MOV R0, c[0x0][0x210] ;  /* 0x0000840000001a02 */ /* 0x002fc60000000f00 */
[----:B------:R-:W-:Y:S04]  /*7150*/  STS [R5+0x6000], R37 ;  /* 0x0060002505007388 */ /* 0x000fe80000000800 */
[----:B------:R-:W-:Y:S04]  /*7160*/  STS [R5+0x6400], R36 ;  /* 0x0064002405007388 */ /* 0x000fe80000000800 */
[----:B------:R-:W-:Y:S04]  /*7170*/  STS [R4+0x6000], R32 ;  /* 0x0060002004007388 */ /* 0x000fe80000000800 */
[----:B------:R-:W-:Y:S04]  /*7180*/  STS [R4+0x6400], R31 ;  /* 0x0064001f04007388 */ /* 0x000fe80000000800 */
[----:B------:R-:W-:Y:S04]  /*7190*/  STS [R8+0x4000], R30 ;  /* 0x0040001e08007388 */ /* 0x000fe80000000800 */
[----:B--2---:R1:W5:Y:S04]  /*71a0*/  LDL R33, [R1+0x4] ;  /* 0x0000040001217983 */ /* 0x0043680000100800 */
        /* <DEDUP_REMOVED lines=16> */
[----:B---3--:R-:W2:Y:S01]  /*72b0*/  @P6 MUFU.LG2 R9, R132 ;  /* 0x0000008400096308 */ /* 0x008ea20000000c00 */
[----:B------:R-:W-:Y:S02]  /*72c0*/  ISETP.NE.OR P2, PT, R10, RZ, !P2 ;  /* 0x000000ff0a00720c */ /* 0x000fe40005745670 */
[----:B------:R-:W-:Y:S01]  /*72d0*/  STS [R6+0x6000], R69 ;  /* 0x0060004506007388 */ /* 0x000fe20000000800 */
[----:B------:R-:W-:Y:S01]  /*72e0*/  @P1 MOV R0, 0x1 ;  /* 0x0000000100001802 */ /* 0x000fe20000000f00 */
[----:B------:R-:W-:-:S02]  /*72f0*/  @!P1 IMAD R0, R8, c[0x0][0x1c0], RZ ;  /* 0x0000700008009a24 */ /* 0x000fc400078e02ff */
[----:B------:R3:W-:Y:S04]  /*7300*/  STS [R6+0x6400], R68 ;  /* 0x0064004406007388 */ /* 0x0007e80000000800 */
[----:B------:R-:W-:Y:S06]  /*7310*/  BAR.SYNC.DEFER_BLOCKING 0x0 ;  /* 0x0000000000007b1d */ /* 0x000fec0000010000 */
[----:B------:R-:W4:Y:S04]  /*7320*/  S2R R18, SR_TID.X ;  /* 0x0000000000127919 */ /* 0x000f280000002100 */
[----:B------:R-:W1:Y:S04]  /*7330*/  S2R R15, SR_CTAID.X ;  /* 0x00000000000f7919 */ /* 0x000e680000002500 */
[----:B------:R-:W1:Y:S01]  /*7340*/  S2R R32, SR_CTAID.Z ;  /* 0x0000000000207919 */ /* 0x000e620000002700 */
[----:B------:R-:W-:-:S02]  /*7350*/  IMAD R0, R177, R0, RZ ;  /* 0x00000000b1007224 */ /* 0x000fc400078e02ff */
[----:B------:R-:W-:Y:S02]  /*7360*/  @!P2 IMAD R2, R177, c[0x0][0x214], RZ ;  /* 0x00008500b102aa24 */ /* 0x000fe400078e02ff */
[----:B--2---:R-:W-:Y:S01]  /*7370*/  @P6 FMUL.FTZ R7, R9, 0.69314718246459960938 ;  /* 0x3f31721809076820 */ /* 0x004fe20000410000 */
[----:B------:R2:W1:Y:S04]  /*7380*/  LDS.128 R24, [R227] ;  /* 0x00000000e3187984 */ /* 0x0004680000000c00 */
        /* <DEDUP_REMOVED lines=10> */
[----:B------:R2:W2:Y:S04]  /*7430*/  LDS.128 R48, [R227+0x5800] ;  /* 0x00580000e3307984 */ /* 0x0004a80000000c00 */
[----:B------:R1:W2:Y:S04]  /*7440*/  LDS.128 R56, [R227+0x6000] ;  /* 0x00600000e3387984 */ /* 0x0002a80000000c00 */
[----:B------:R1:W2:Y:S04]  /*7450*/  LDS.128 R64, [R227+0x6800] ;  /* 0x00680000e3407984 */ /* 0x0002a80000000c00 */
[----:B------:R1:W2:Y:S04]  /*7460*/  LDS.128 R72, [R227+0x7000] ;  /* 0x00700000e3487984 */ /* 0x0002a80000000c00 */
[----:B------:R2:W2:Y:S01]  /*7470*/  LDS.128 R80, [R227+0x7800] ;  /* 0x00780000e3507984 */ /* 0x0004a20000000c00 */
[----:B----4-:R-:W-:Y:S01]  /*7480*/  SHF.R.S32.HI R19, RZ, 0x1f, R18 ;  /* 0x0000001fff137819 */ /* 0x010fe20000011412 */
[----:B------:R-:W4:Y:S01]  /*7490*/  @P3 MUFU.LG2 R10, R250 ;  /* 0x000000fa000a3308 */ /* 0x000f220000000c00 */
[----:B------:R-:W-:-:S02]  /*74a0*/  @!P2 SEL R2, R2, R178, !P0 ;  /* 0x000000b20202a207 */ /* 0x000fc40004000000 */
[-C--:B------:R-:W-:Y:S02]  /*74b0*/  LEA.HI R11, R19, R18.reuse, RZ, 0x5 ;  /* 0x00000012130b7211 */ /* 0x080fe400078f28ff */
[----:B------:R-:W-:Y:S02]  /*74c0*/  SEL R9, R0, RZ, P2 ;  /* 0x000000ff00097207 */ /* 0x000fe40001000000 */
[----:B------:R-:W-:Y:S02]  /*74d0*/  LOP3.LUT R0, R11, 0xffffffe0, RZ, 0xc0, !PT ;  /* 0xffffffe00b007812 */ /* 0x000fe400078ec0ff */
[----:B---3--:R-:W-:Y:S01]  /*74e0*/  @P1 MOV R6, c[0x0][0x210] ;  /* 0x0000840000061a02 */ /* 0x008fe20000000f00 */
[----:B------:R-:W-:Y:S01]  /*74f0*/  CS2R R4, SRZ ;  /* 0x0000000000047805 */ /* 0x000fe2000001ff00 */
[----:B------:R-:W-:Y:S02]  /*7500*/  @!P1 MOV R6, 0x1 ;  /* 0x0000000100069802 */ /* 0x000fe40000000f00 */
[----:B------:R-:W-:-:S02]  /*7510*/  IADD3 R0, -R0, R18, RZ ;  /* 0x0000001200007210 */ /* 0x000fc40007ffe1ff */
[----:B------:R-:W-:Y:S01]  /*7520*/  MOV R17, 0x7f800000 ;  /* 0x7f80000000117802 */ /* 0x000fe20000000f00 */
[----:B------:R-:W-:Y:S01]  /*7530*/  @P6 FFMA.FTZ R17, R136, c[0x0][0x238], R7 ;  /* 0x00008e0088116a23 */ /* 0x000fe20000010007 */
[----:B------:R-:W-:Y:S02]  /*7540*/  @!P2 SHF.R.S32.HI R5, RZ, 0x1f, R2 ;  /* 0x0000001fff05a819 */ /* 0x000fe40000011402 */
[----:B------:R-:W-:Y:S01]  /*7550*/  @!P2 MOV R4, R2 ;  /* 0x000000020004a202 */ /* 0x000fe20000000f00 */
[----:B-1----:R-:W-:Y:S01]  /*7560*/  IMAD R7, R15, R6, RZ ;  /* 0x000000060f077224 */ /* 0x002fe200078e02ff */
[----:B------:R-:W-:Y:S01]  /*7570*/  LOP3.LUT P2, RZ, R0, 0x3, RZ, 0xc0, !PT ;  /* 0x0000000300ff7812 */ /* 0x000fe2000784c0ff */
[----:B------:R-:W-:-:S03]  /*7580*/  IMAD R2, R32, R8, R9 ;  /* 0x0000000820027224 */ /* 0x000fc600078e0209 */
[----:B------:R-:W-:Y:S01]  /*7590*/  SHF.L.U32 R11, R7, 0x7, RZ ;  /* 0x00000007070b7819 */ /* 0x000fe200000006ff */
[----:B----4-:R-:W-:Y:S01]  /*75a0*/  @P3 FMUL.FTZ R7, R10, 0.69314718246459960938 ;  /* 0x3f3172180a073820 */ /* 0x010fe20000410000 */
[----:B------:R-:W-:Y:S01]  /*75b0*/  BSSY B0, `(.L_x_1292) ;  /* 0x0000035000007945 */ /* 0x000fe20003800000 */
[----:B------:R-:W-:Y:S01]  /*75c0*/  @P5 FMUL.FTZ R9, R13, 0.69314718246459960938 ;  /* 0x3f3172180d095820 */ /* 0x000fe20000410000 */
[--C-:B------:R-:W-:Y:S01]  /*75d0*/  IADD3 R10, P1, P0, R11, R4, R2.reuse ;  /* 0x000000040b0a7210 */ /* 0x100fe2000783e002 */
[----:B------:R-:W-:Y:S01]  /*75e0*/  @P4 FMUL.FTZ R8, R12, 0.69314718246459960938 ;  /* 0x3f3172180c084820 */ /* 0x000fe20000410000 */
[----:B------:R-:W-:Y:S02]  /*75f0*/  SHF.R.S32.HI R4, RZ, 0x1f, R11 ;  /* 0x0000001fff047819 */ /* 0x000fe4000001140b */
[----:B------:R-:W-:Y:S02]  /*7600*/  SHF.R.S32.HI R2, RZ, 0x1f, R2 ;  /* 0x0000001fff027819 */ /* 0x000fe40000011402 */
[----:B------:R-:W-:Y:S01]  /*7610*/  MOV R16, 0x7f800000 ;  /* 0x7f80000000107802 */ /* 0x000fe20000000f00 */
[----:B------:R-:W-:Y:S01]  /*7620*/  @P5 FFMA.FTZ R16, R135, c[0x0][0x238], R9 ;  /* 0x00008e0087105a23 */ /* 0x000fe20000010009 */
[----:B------:R-:W-:Y:S01]  /*7630*/  MOV R14, 0x7f800000 ;  /* 0x7f800000000e7802 */ /* 0x000fe20000000f00 */
[----:B------:R-:W-:Y:S01]  /*7640*/  @P4 FFMA.FTZ R14, R134, c[0x0][0x238], R8 ;  /* 0x00008e00860e4a23 */ /* 0x000fe20000010008 */
[----:B------:R-:W-:Y:S01]  /*7650*/  MOV R15, 0x7f800000 ;  /* 0x7f800000000f7802 */ /* 0x000fe20000000f00 */
[----:B------:R-:W-:Y:S01]  /*7660*/  @P3 FFMA.FTZ R15, R3, c[0x0][0x238], R7 ;  /* 0x00008e00030f3a23 */ /* 0x000fe20000010007 */
[----:B------:R-:W-:Y:S01]  /*7670*/  IADD3.X R11, R4, R5, R2, P1, P0 ;  /* 0x00000005040b7210 */ /* 0x000fe20000fe0402 */
[----:B------:R-:W-:Y:S05]  /*7680*/  @P2 BRA `(.L_x_1293) ;  /* 0x0000027000002947 */ /* 0x000fea0003800000 */
[----:B--2---:R-:W-:Y:S02]  /*7690*/  SHF.R.S32.HI R2, RZ, 0x1f, R34 ;  /* 0x0000001fff027819 */ /* 0x004fe40000011422 */
[----:B------:R-:W-:-:S02]  /*76a0*/  SHF.R.S32.HI R3, RZ, 0x1f, R0 ;  /* 0x0000001fff037819 */ /* 0x000fc40000011400 */
[----:B------:R-:W-:Y:S02]  /*76b0*/  LEA.HI R2, R2, R34, RZ, 0x2 ;  /* 0x0000002202027211 */ /* 0x000fe400078f10ff */
[----:B------:R-:W-:Y:S02]  /*76c0*/  LEA.HI R0, R3, R0, RZ, 0x2 ;  /* 0x0000000003007211 */ /* 0x000fe400078f10ff */
[----:B------:R-:W-:Y:S02]  /*76d0*/  LOP3.LUT R2, R2, 0xffffffc, RZ, 0xc0, !PT ;  /* 0x0ffffffc02027812 */ /* 0x000fe400078ec0ff */
[----:B------:R-:W-:-:S03]  /*76e0*/  SHF.R.S32.HI R0, RZ, 0x2, R0 ;  /* 0x00000002ff007819 */ /* 0x000fc60000011400 */
[----:B------:R-:W-:-:S04]  /*76f0*/  IMAD.IADD R2, R34, 0x1, -R2 ;  /* 0x0000000122027824 */ /* 0x000fc800078e0a02 */
[----:B------:R-:W-:-:S05]  /*7700*/  IMAD R0, R2, 0x10, R0 ;  /* 0x0000001002007824 */ /* 0x000fca00078e0200 */
[CC--:B-----5:R-:W-:Y:S02]  /*7710*/  ISETP.GE.AND P6, PT, R0.reuse, R33.reuse, PT ;  /* 0x000000210000720c */ /* 0x0e0fe40003fc6270 */
        /* <DEDUP_REMOVED lines=30> */
.L_x_1293:
[----:B--2---:R-:W-:Y:S05]  /*7900*/  BSYNC B0 ;  /* 0x0000000000007941 */ /* 0x004fea0003800000 */
.L_x_1292:
[----:B-1----:R-:W2:Y:S04]  /*7910*/  LDL.LU.64 R8, [R1+0x30] ;  /* 0x0000300001087983 */ /* 0x002ea80000300a00 */
[----:B------:R1:W5:Y:S01]  /*7920*/  LDL.64 R12, [R1+0x8] ;  /* 0x00000800010c7983 */ /* 0x0003620000100a00 */
        /* <DEDUP_REMOVED lines=8> */
[----:B-----5:R-:W-:-:S03]  /*79b0*/  ISETP.GE.AND P0, PT, R10, R33, PT ;  /* 0x000000210a00720c */ /* 0x020fc60003f06270 */
[----:B------:R-:W-:-:S04]  /*79c0*/  IMAD.WIDE.U32 R8, R32, c[0x0][0x1f0], R2 ;  /* 0x00007c0020087a25 */ /* 0x000fc800078e0002 */
[----:B------:R-:W-:-:S06]  /*79d0*/  IMAD.IADD R7, R9, 0x1, R0 ;  /* 0x0000000109077824 */ /* 0x000fcc00078e0200 */
[----:B------:R-:W-:Y:S05]  /*79e0*/  @P0 BRA `(.L_x_1295) ;  /* 0x0000009000000947 */ /* 0x000fea0003800000 */
[----:B-1----:R-:W-:Y:S01]  /*79f0*/  MOV R6, R8 ;  /* 0x0000000800067202 */ /* 0x002fe20000000f00 */
[----:B------:R-:W-:-:S04]  /*7a00*/  IMAD R0, R13, c[0x0][0x1e8], RZ ;  /* 0x00007a000d007a24 */ /* 0x000fc800078e02ff */
[----:B------:R-:W-:-:S04]  /*7a10*/  IMAD.WIDE.U32 R2, R12, c[0x0][0x1e8], R6 ;  /* 0x00007a000c027a25 */ /* 0x000fc800078e0006 */
[----:B------:R-:W-:Y:S01]  /*7a20*/  IMAD R0, R12, c[0x0][0x1ec], R0 ;  /* 0x00007b000c007a24 */ /* 0x000fe200078e0200 */
[----:B------:R-:W-:-:S04]  /*7a30*/  LEA R4, P0, R2, c[0x0][0x1d0], 0x1 ;  /* 0x0000740002047a11 */ /* 0x000fc800078008ff */
[----:B------:R-:W-:-:S04]  /*7a40*/  IADD3 R0, R3, R0, RZ ;  /* 0x0000000003007210 */ /* 0x000fc80007ffe0ff */
[----:B------:R-:W-:-:S05]  /*7a50*/  LEA.HI.X R5, R2, c[0x0][0x1d4], R0, 0x1, P0 ;  /* 0x0000750002057a11 */ /* 0x000fca00000f0c00 */
[----:B------:R1:W-:Y:S04]  /*7a60*/  STG.E.128 [R4.64], R24 ;  /* 0x0000001804007986 */ /* 0x0003e8000c101d06 */
[----:B------:R1:W-:Y:S02]  /*7a70*/  STG.E.128 [R4.64+0x80], R20 ;  /* 0x0000801404007986 */ /* 0x0003e4000c101d06 */
.L_x_1295:
[----:B-1----:R-:W-:Y:S05]  /*7a80*/  BSYNC B0 ;  /* 0x0000000000007941 */ /* 0x002fea0003800000 */
.L_x_1294:
        /* <DEDUP_REMOVED lines=16> */
.L_x_1297:
[----:B------:R-:W-:Y:S05]  /*7b90*/  BSYNC B0 ;  /* 0x0000000000007941 */ /* 0x000fea0003800000 */
.L_x_1296:
        /* <DEDUP_REMOVED lines=16> */
.L_x_1299:
[----:B------:R-:W-:Y:S05]  /*7ca0*/  BSYNC B0 ;  /* 0x0000000000007941 */ /* 0x000fea0003800000 */
.L_x_1298:
        /* <DEDUP_REMOVED lines=16> */
.L_x_1301:
[----:B------:R-:W-:Y:S05]  /*7db0*/  BSYNC B0 ;  /* 0x0000000000007941 */ /* 0x000fea0003800000 */
.L_x_1300:
        /* <DEDUP_REMOVED lines=16> */
.L_x_1303:
[----:B------:R-:W-:Y:S05]  /*7ec0*/  BSYNC B0 ;  /* 0x0000000000007941 */ /* 0x000fea0003800000 */
.L_x_1302:
        /* <DEDUP_REMOVED lines=16> */
.L_x_1305:
[----:B------:R-:W-:Y:S05]  /*7fd0*/  BSYNC B0 ;  /* 0x0000000000007941 */ /* 0x000fea0003800000 */
.L_x_1304:
        /* <DEDUP_REMOVED lines=16> */
.L_x_1307:
[----:B------:R-:W-:Y:S05]  /*80e0*/  BSYNC B0 ;  /* 0x0000000000007941 */ /* 0x000fea0003800000 */
.L_x_1306:
        /* <DEDUP_REMOVED lines=16> */
.L_x_1284:
        /* <DEDUP_REMOVED lines=41> */
[----:B------:R-:W-:Y:S01]  /*8480*/  SHF.R.S32.HI R11, RZ, 0x1f, R10 ;  /* 0x0000001fff0b7819 */ /* 0x000fe2000001140a */
[----:B------:R-:W-:Y:S01]  /*8490*/  @!P2 IMAD.MOV.U32 R2, RZ, RZ, R18 ;  /* 0x000000ffff02a224 */ /* 0x000fe200078e0012 */
[----:B------:R-:W-:Y:S01]  /*84a0*/  SEL R0, R0, RZ, P2 ;  /* 0x000000ff00007207 */ /* 0x000fe20001000000 */
[C---:B------:R-:W-:Y:S01]  /*84b0*/  IMAD R8, R16.reuse, c[0x0][0x1f4], R8 ;  /* 0x00007d0010087a24 */ /* 0x040fe200078e0208 */
[----:B------:R-:W-:Y:S01]  /*84c0*/  @!P2 SHF.R.S32.HI R3, RZ, 0x1f, R18 ;  /* 0x0000001fff03a819 */ /* 0x000fe20000011412 */
[----:B------:R-:W-:Y:S01]  /*84d0*/  IMAD.WIDE.U32 R12, R16, c[0x0][0x1f0], R4 ;  /* 0x00007c00100c7a25 */ /* 0x000fe200078e0004 */
[----:B------:R-:W-:-:S02]  /*84e0*/  ISETP.GE.AND P2, PT, R10, R14, PT ;  /* 0x0000000e0a00720c */ /* 0x000fc40003f46270 */
[----:B------:R-:W-:Y:S01]  /*84f0*/  SHF.R.S32.HI R4, RZ, 0x1f, R6 ;  /* 0x0000001fff047819 */ /* 0x000fe20000011406 */
[----:B------:R-:W-:Y:S01]  /*8500*/  IMAD R0, R16, R7, R0 ;  /* 0x0000000710007224 */ /* 0x000fe200078e0200 */
[----:B------:R-:W-:-:S04]  /*8510*/  IADD3 R9, R8, R13, RZ ;  /* 0x0000000d08097210 */ /* 0x000fc80007ffe0ff */
[----:B-1----:R-:W-:Y:S01]  /*8520*/  IADD3 R18, P1, P0, R6, R2, R0 ;  /* 0x0000000206127210 */ /* 0x002fe2000783e000 */
[----:B------:R-:W-:Y:S01]  /*8530*/  IMAD.WIDE R6, R17, 0x80, R10 ;  /* 0x0000008011067825 */ /* 0x000fe200078e020a */
[----:B------:R-:W-:-:S04]  /*8540*/  SHF.R.S32.HI R0, RZ, 0x1f, R0 ;  /* 0x0000001fff007819 */ /* 0x000fc80000011400 */
[----:B------:R-:W-:Y:S01]  /*8550*/  IADD3.X R17, R4, R3, R0, P1, P0 ;  /* 0x0000000304117210 */ /* 0x000fe20000fe0400 */
        /* <DEDUP_REMOVED lines=10> */
.L_x_1309:
[----:B------:R-:W-:Y:S05]  /*8600*/  BSYNC B0 ;  /* 0x0000000000007941 */ /* 0x000fea0003800000 */
.L_x_1308:
        /* <DEDUP_REMOVED lines=16> */
.L_x_1311:
[----:B------:R-:W-:Y:S05]  /*8710*/  BSYNC B0 ;  /* 0x0000000000007941 */ /* 0x000fea0003800000 */
.L_x_1310:
        /* <DEDUP_REMOVED lines=16> */
.L_x_1313:
[----:B------:R-:W-:Y:S05]  /*8820*/  BSYNC B0 ;  /* 0x0000000000007941 */ /* 0x000fea0003800000 */
.L_x_1312:
        /* <DEDUP_REMOVED lines=16> */
.L_x_1315:
[----:B------:R-:W-:Y:S05]  /*8930*/  BSYNC B0 ;  /* 0x0000000000007941 */ /* 0x000fea0003800000 */
.L_x_1314:
        /* <DEDUP_REMOVED lines=16> */
.L_x_1317:
[----:B------:R-:W-:Y:S05]  /*8a40*/  BSYNC B0 ;  /* 0x0000000000007941 */ /* 0x000fea0003800000 */
.L_x_1316:
        /* <DEDUP_REMOVED lines=16> */
.L_x_1319:
[----:B------:R-:W-:Y:S05]  /*8b50*/  BSYNC B0 ;  /* 0x0000000000007941 */ /* 0x000fea0003800000 */
.L_x_1318:
        /* <DEDUP_REMOVED lines=16> */
.L_x_1321:
[----:B------:R-:W-:Y:S05]  /*8c60*/  BSYNC B0 ;  /* 0x0000000000007941 */ /* 0x000fea0003800000 */
.L_x_1320:
        /* <DEDUP_REMOVED lines=16> */
.L_x_1323:
[----:B------:R-:W-:Y:S05]  /*8d70*/  BSYNC B0 ;  /* 0x0000000000007941 */ /* 0x000fea0003800000 */
.L_x_1322:
        /* <DEDUP_REMOVED lines=67> */
.L_x_1324:
        /* <DEDUP_REMOVED lines=13> */
.L_x_2394:


//--------------------- .text._ZN5flash16flash_fwd_kernelI23Flash_fwd_kernel_traitsILi128ELi128ELi32ELi4ELb0ELb0EN7cutlass6half_tE19Flash_kernel_traitsILi128ELi128ELi32ELi4ES3_EELb1ELb0ELb0ELb0ELb0ELb0ELb0ELb0EEEvNS_16Flash_fwd_paramsE --------------------------
	.section	.text._ZN5flash16flash_fwd_kernelI23Flash_fwd_kernel_traitsILi128ELi128ELi32ELi4ELb0ELb0EN7cutlass6half_tE19Flash_kernel_traitsILi128ELi128ELi32ELi4ES3_EELb1ELb0ELb0ELb0ELb0ELb0ELb0ELb0EEEvNS_16Flash_fwd_paramsE,"ax",@progbits
	.sectioninfo	@"SHI_REGISTERS=255"
	.align	128
        .global         _ZN5flash16flash_fwd_kernelI23Flash_fwd_kernel_traitsILi128ELi128ELi32ELi4ELb0ELb0EN7cutlass6half_tE19Flash_kernel_traitsILi128ELi128ELi32ELi4ES3_EELb1ELb0ELb0ELb0ELb0ELb0ELb0ELb0EEEvNS_16Flash_fwd_paramsE
        .type           _ZN5flash16flash_fwd_kernelI23Flash_fwd_kernel_traitsILi128ELi128ELi32ELi4ELb0ELb0EN7cutlass6half_tE19Flash_kernel_traitsILi128ELi128ELi32ELi4ES3_EELb1ELb0ELb0ELb0ELb0ELb0ELb0ELb0EEEvNS_16Flash_fwd_paramsE,@function
        .size           _ZN5flash16flash_fwd_kernelI23Flash_fwd_kernel_traitsILi128ELi128ELi32ELi4ELb0ELb0EN7cutlass6half_tE19Flash_kernel_traitsILi128ELi128ELi32ELi4ES3_EELb1ELb0ELb0ELb0ELb0ELb0ELb0ELb0EEEvNS_16Flash_fwd_paramsE,(.L_x_2395 - _ZN5flash16flash_fwd_kernelI23Flash_fwd_kernel_traitsILi128ELi128ELi32ELi4ELb0ELb0EN7cutlass6half_tE19Flash_kernel_traitsILi128ELi128ELi32ELi4ES3_EELb1ELb0ELb0ELb0ELb0ELb0ELb0ELb0EEEvNS_16Flash_fwd_paramsE)
        .other          _ZN5flash16flash_fwd_kernelI23Flash_fwd_kernel_traitsILi128ELi128ELi32ELi4ELb0ELb0EN7cutlass6half_tE19Flash_kernel_traitsILi128ELi128ELi32ELi4ES3_EELb1ELb0ELb0ELb0ELb0ELb0ELb0ELb0EEEvNS_16Flash_fwd_paramsE,@"STO_CUDA_ENTRY STV_DEFAULT"
_ZN5flash16flash_fwd_kernelI23Flash_fwd_kernel_traitsILi128ELi128ELi32ELi4ELb0ELb0EN7cutlass6half_tE19Flash_kernel_traitsILi128ELi128ELi32ELi4ES3_EELb1ELb0ELb0ELb0ELb0ELb0ELb0ELb0EEEvNS_16Flash_fwd_paramsE:
.text._ZN5flash16flash_fwd_kernelI23Flash_fwd_kernel_traitsILi128ELi128ELi32ELi4ELb0ELb0EN7cutlass6half_tE19Flash_kernel_traitsILi128ELi128ELi32ELi4ES3_EELb1ELb0ELb0ELb0ELb0ELb0ELb0ELb0EEEvNS_16Flash_fwd_paramsE:
        /* <DEDUP_REMOVED lines=18> */
[----:B------:R-:W5:Y:S01]  /*0120*/  S2UR UR12, SR_CTAID.Y ;  /* 0x00000000000c79c3 */ /* 0x000f620000002600 */
[----:B------:R-:W-:Y:S02]  /*0130*/  UISETP.NE.U32.AND UP2, UPT, URZ, UR8, UPT ;  /* 0x000000083f00728c */ /* 0x000fe4000bf45070 */
[----:B------:R-:W-:Y:S02]  /*0140*/  UISETP.NE.U32.AND UP1, UPT, URZ, UR4, UPT ;  /* 0x000000043f00728c */ /* 0x000fe4000bf25070 */
[----:B------:R-:W-:Y:S02]  /*0150*/  UISETP.NE.AND.EX UP2, UPT, URZ, UR9, UPT, UP2 ;  /* 0x000000093f00728c */ /* 0x000fe4000bf45320 */
[----:B------:R-:W-:Y:S01]  /*0160*/  ULDC.64 UR14, c[0x0][0x240] ;  /* 0x00009000000e7ab9 */ /* 0x000fe20000000a00 */
[----:B------:R-:W1:Y:S01]  /*0170*/  S2UR UR11, SR_CTAID.Z ;  /* 0x00000000000b79c3 */ /* 0x000e620000002700 */
[----:B------:R-:W-:-:S02]  /*0180*/  UMOV UR9, 0x4 ;  /* 0x0000000400097882 */ /* 0x000fc40000000000 */
[----:B------:R-:W-:Y:S01]  /*0190*/  PLOP3.LUT P0, PT, PT, PT, UP2, 0x80, 0x0 ;  /* 0x000000000000781c */ /* 0x000fe20003f0f028 */
[----:B------:R-:W-:-:S03]  /*01a0*/  UISETP.NE.AND.EX UP1, UPT, URZ, UR5, UPT, UP1 ;  /* 0x000000053f00728c */ /* 0x000fc6000bf25310 */
[----:B------:R-:W-:Y:S02]  /*01b0*/  ULDC.64 UR4, c[0x0][0x248] ;  /* 0x0000920000047ab9 */ /* 0x000fe40000000a00 */
[----:B------:R-:W-:Y:S02]  /*01c0*/  UISETP.EQ.U32.AND UP0, UPT, URZ, UR4, UPT ;  /* 0x000000043f00728c */ /* 0x000fe4000bf02070 */
[----:B-----5:R-:W-:Y:S02]  /*01d0*/  UIMAD.WIDE UR14, UR12, UR9, UR14 ;  /* 0x000000090c0e72a5 */ /* 0x020fe4000f8e020e */
[----:B-1----:R-:W-:-:S06]  /*01e0*/  ULOP3.LUT UR7, UR11, UR6, UR12, 0xfe, !UPT ;  /* 0x000000060b077292 */ /* 0x002fcc000f8efe0c */
[----:B--2---:R-:W-:Y:S01]  /*01f0*/  LOP3.LUT P3, RZ, R92, UR7, RZ, 0xfc, !PT ;  /* 0x000000075cff7c12 */ /* 0x004fe2000f86fcff */
[----:B------:R-:W-:Y:S02]  /*0200*/  ULDC.U8 UR7, c[0x0][0x312] ;  /* 0x0000c48000077ab9 */ /* 0x000fe40000000000 */
[----:B------:R-:W-:-:S04]  /*0210*/  UISETP.NE.AND UP3, UPT, UR7, URZ, UPT ;  /* 0x0000003f0700728c */ /* 0x000fc8000bf65270 */
[----:B------:R-:W-:-:S06]  /*0220*/  UISETP.EQ.OR.EX UP0, UPT, URZ, UR5, !UP3, UP0 ;  /* 0x000000053f00728c */ /* 0x000fcc000df02700 */
[----:B------:R-:W-:Y:S02]  /*0230*/  @!P3 IMAD.MOV.U32 R10, RZ, RZ, c[0x0][0x308] ;  /* 0x0000c200ff0ab624 */ /* 0x000fe400078e00ff */
[----:B------:R-:W-:Y:S01]  /*0240*/  @!P3 IMAD.MOV.U32 R11, RZ, RZ, c[0x0][0x30c] ;  /* 0x0000c300ff0bb624 */ /* 0x000fe200078e00ff */
[----:B------:R-:W-:Y:S02]  /*0250*/  ULDC.64 UR4, c[0x0][0x248] ;  /* 0x0000920000047ab9 */ /* 0x000fe40000000a00 */
[----:B------:R-:W-:Y:S01]  /*0260*/  UIMAD.WIDE UR4, UR12, UR9, UR4 ;  /* 0x000000090c0472a5 */ /* 0x000fe2000f8e0204 */
        /* <DEDUP_REMOVED lines=9> */
[----:B------:R-:W-:Y:S01]  /*0300*/  PLOP3.LUT P2, PT, PT, PT, UP0, 0x80, 0x0 ;  /* 0x000000000000781c */ /* 0x000fe20003f4f008 */
[----:B------:R-:W-:Y:S01]  /*0310*/  ULDC.64 UR14, c[0x0][0x250] ;  /* 0x00009400000e7ab9 */ /* 0x000fe20000000a00 */
[----:B------:R-:W-:Y:S01]  /*0320*/  PLOP3.LUT P1, PT, PT, PT, UP1, 0x80, 0x0 ;  /* 0x000000000000781c */ /* 0x000fe20003f2f018 */
[----:B------:R-:W-:Y:S01]  /*0330*/  @UP1 UIMAD.WIDE UR14, UR12, UR9, UR14 ;  /* 0x000000090c0e12a5 */ /* 0x000fe2000f8e020e */
        /* <DEDUP_REMOVED lines=9> */
[----:B------:R1:W2:Y:S04]  /*03d0*/  @P1 LDG.E R4, [R4.64] ;  /* 0x0000001204041981 */ /* 0x0002a8000c1e1900 */
[----:B------:R-:W5:Y:S01]  /*03e0*/  @!P2 LDG.E R0, [R2.64] ;  /* 0x000000120200a981 */ /* 0x000f62000c1e1900 */
[----:B------:R-:W-:Y:S02]  /*03f0*/  UMOV UR10, 0xffffffff ;  /* 0xffffffff000a7882 */ /* 0x000fe40000000000 */
[----:B------:R-:W-:Y:S02]  /*0400*/  UMOV UR22, 0xffffffff ;  /* 0xffffffff00167882 */ /* 0x000fe40000000000 */
[----:B------:R-:W-:Y:S02]  /*0410*/  ULDC UR4, c[0x0][0x1c0] ;  /* 0x0000700000047ab9 */ /* 0x000fe40000000800 */
[----:B------:R-:W-:-:S02]  /*0420*/  UIMAD UR4, UR12, UR4, UR11 ;  /* 0x000000040c0472a4 */ /* 0x000fc4000f8e020b */
[----:B------:R-:W-:Y:S02]  /*0430*/  UMOV UR15, URZ ;  /* 0x0000003f000f7c82 */ /* 0x000fe40008000000 */
[----:B------:R-:W-:-:S04]  /*0440*/  USHF.L.U32 UR5, UR4, 0x5, URZ ;  /* 0x0000000504057899 */ /* 0x000fc8000800063f */
[----:B------:R-:W-:Y:S01]  /*0450*/  USHF.R.S32.HI UR4, URZ, 0x1f, UR5 ;  /* 0x0000001f3f047899 */ /* 0x000fe20008011405 */
[----:B-1----:R-:W-:Y:S01]  /*0460*/  SHF.R.S32.HI R5, RZ, 0x1f, R92 ;  /* 0x0000001fff057819 */ /* 0x002fe2000001145c */
[----:B---3--:R1:W3:Y:S08]  /*0470*/  @P0 R2UR UR10, R9 ;  /* 0x00000000090a03c2 */ /* 0x0082f000000e0000 */
[----:B----4-:R-:W3:Y:S01]  /*0480*/  @P0 R2UR UR16, R6 ;  /* 0x00000000061003c2 */ /* 0x010ee200000e0000 */
[----:B-1----:R-:W-:Y:S01]  /*0490*/  LEA.HI R9, R5, R92, RZ, 0x5 ;  /* 0x0000005c05097211 */ /* 0x002fe200078f28ff */
[----:B---3--:R-:W-:-:S06]  /*04a0*/  @UP2 UIADD3 UR16, UR16, -UR10, URZ ;  /* 0x8000000a10102290 */ /* 0x008fcc000fffe03f */
        /* <DEDUP_REMOVED lines=18> */
.L_x_1325:
[----:B------:R-:W-:Y:S02]  /*05d0*/  ULDC UR7, c[0x0][0x218] ;  /* 0x0000860000077ab9 */ /* 0x000fe40000000800 */
.L_x_1326:
        /* <DEDUP_REMOVED lines=42> */
[----:B------:R-:W-:Y:S02]  /*0880*/  @UP0 UIMAD UR7, UR24, UR5, UR31 ;  /* 0x00000005180702a4 */ /* 0x000fe4000f8e021f */
[----:B------:R-:W-:Y:S02]  /*0890*/  @UP1 UMOV UR6, UR28 ;  /* 0x0000001c00061c82 */ /* 0x000fe40008000000 */
[----:B------:R-:W-:-:S02]  /*08a0*/  @!UP1 UIADD3 UR17, UR27, UR23, URZ ;  /* 0x000000171b119290 */ /* 0x000fc4000fffe03f */
        /* <DEDUP_REMOVED lines=15> */
.L_x_1328:
[----:B-1----:R-:W-:Y:S01]  /*09a0*/  IABS R4, c[0x0][0x1c8] ;  /* 0x0000720000047a13 */ /* 0x002fe20000000000 */
[----:B------:R-:W1:Y:S01]  /*09b0*/  S2R R6, SR_CTAID.Z ;  /* 0x0000000000067919 */ /* 0x000e620000002700 */
[----:B------:R-:W-:Y:S02]  /*09c0*/  ULDC UR4, c[0x0][0x1c8] ;  /* 0x0000720000047ab9 */ /* 0x000fe40000000800 */
[----:B------:R-:W2:Y:S01]  /*09d0*/  I2F.RP R2, R4 ;  /* 0x0000000400027306 */ /* 0x000ea20000209400 */
[----:B------:R-:W-:Y:S02]  /*09e0*/  ULOP3.LUT UR4, UR11, UR4, URZ, 0x3c, !UPT ;  /* 0x000000040b047292 */ /* 0x000fe4000f8e3c3f */
[----:B------:R-:W-:-:S04]  /*09f0*/  @UP0 UIADD3 UR22, UR15, UR22, URZ ;  /* 0x000000160f160290 */ /* 0x000fc8000fffe03f */
[----:B------:R-:W-:Y:S01]  /*0a00*/  ISETP.LE.AND P1, PT, RZ, UR4, PT ;  /* 0x00000004ff007c0c */ /* 0x000fe2000bf23270 */
[----:B------:R-:W-:Y:S02]  /*0a10*/  ULDC.64 UR4, c[0x0][0x1a0] ;  /* 0x0000680000047ab9 */ /* 0x000fe40000000a00 */
[----:B------:R-:W-:-:S04]  /*0a20*/  @UP0 UIMAD.WIDE.U32 UR26, UR22, UR4, URZ ;  /* 0x00000004161a02a5 */ /* 0x000fc8000f8e003f */
[----:B------:R-:W-:Y:S01]  /*0a30*/  @UP0 UIMAD UR23, UR22, UR5, UR27 ;  /* 0x00000005161702a4 */ /* 0x000fe2000f8e021b */
[----:B--2---:R-:W2:Y:S01]  /*0a40*/  MUFU.RCP R2, R2 ;  /* 0x0000000200027308 */ /* 0x004ea20000001000 */
[----:B------:R-:W-:Y:S02]  /*0a50*/  USHF.R.S32.HI UR22, URZ, 0x1f, UR11 ;  /* 0x0000001f3f167899 */ /* 0x000fe4000801140b */
[----:B------:R-:W-:Y:S01]  /*0a60*/  @UP0 UMOV UR4, UR26 ;  /* 0x0000001a00040c82 */ /* 0x000fe20008000000 */
[----:B-1----:R-:W-:Y:S02]  /*0a70*/  IABS R6, R6 ;  /* 0x0000000600067213 */ /* 0x002fe40000000000 */
[----:B--2---:R-:W-:-:S04]  /*0a80*/  IADD3 R2, R2, 0xffffffe, RZ ;  /* 0x0ffffffe02027810 */ /* 0x004fc80007ffe0ff */
        /* <DEDUP_REMOVED lines=25> */
[----:B------:R-:W-:Y:S02]  /*0c20*/  UIADD3 UR27, UR27, UR23, URZ ;  /* 0x000000171b1b7290 */ /* 0x000fe4000fffe03f */
[----:B------:R-:W-:Y:S02]  /*0c30*/  ULDC.64 UR4, c[0x0][0x188] ;  /* 0x0000620000047ab9 */ /* 0x000fe40000000a00 */
[----:B------:R-:W-:Y:S02]  /*0c40*/  UIMAD UR15, UR15, UR4, URZ ;  /* 0x000000040f0f72a4 */ /* 0x000fe4000f8e023f */
[----:B------:R-:W-:Y:S02]  /*0c50*/  UIMAD.WIDE.U32 UR26, UR12, UR4, UR26 ;  /* 0x000000040c1a72a5 */ /* 0x000fe4000f8e001a */
[----:B------:R-:W-:-:S04]  /*0c60*/  UIMAD UR5, UR12, UR5, UR15 ;  /* 0x000000050c0572a4 */ /* 0x000fc8000f8e020f */
[----:B------:R-:W-:Y:S02]  /*0c70*/  UIADD3 UR23, UR27, UR5, URZ ;  /* 0x000000051b177290 */ /* 0x000fe4000fffe03f */
[----:B------:R-:W-:Y:S02]  /*0c80*/  UMOV UR4, UR26 ;  /* 0x0000001a00047c82 */ /* 0x000fe40008000000 */
.L_x_1329:
[CC--:B------:R-:W-:Y:S01]  /*0c90*/  LEA.HI R0, R5.reuse, R92.reuse, RZ, 0x3 ;  /* 0x0000005c05007211 */ /* 0x0c0fe200078f18ff */
[----:B------:R-:W1:Y:S01]  /*0ca0*/  S2R R14, SR_CTAID.Z ;  /* 0x00000000000e7919 */ /* 0x000e620000002700 */
[CC--:B------:R-:W-:Y:S01]  /*0cb0*/  LEA.HI R18, R5.reuse, R92.reuse, RZ, 0x4 ;  /* 0x0000005c05127211 */ /* 0x0c0fe200078f20ff */
[----:B------:R-:W-:Y:S01]  /*0cc0*/  UIADD3 UR13, -UR13, UR16, URZ ;  /* 0x000000100d0d7290 */ /* 0x000fe2000fffe13f */
[----:B------:R-:W-:Y:S01]  /*0cd0*/  SHF.R.S32.HI R10, RZ, 0x3, R0 ;  /* 0x00000003ff0a7819 */ /* 0x000fe20000011400 */
[----:B------:R-:W2:Y:S01]  /*0ce0*/  S2R R223, SR_CTAID.X ;  /* 0x0000000000df7919 */ /* 0x000ea20000002500 */
[----:B------:R-:W-:Y:S01]  /*0cf0*/  LOP3.LUT R0, R0, 0xfffffff8, RZ, 0xc0, !PT ;  /* 0xfffffff800007812 */ /* 0x000fe200078ec0ff */
[----:B------:R-:W-:Y:S01]  /*0d00*/  IMAD.MOV.U32 R19, RZ, RZ, 0x10 ;  /* 0x00000010ff137424 */ /* 0x000fe200078e00ff */
[----:B------:R-:W-:Y:S01]  /*0d10*/  LEA.HI R5, R5, R92, RZ, 0x6 ;  /* 0x0000005c05057211 */ /* 0x000fe200078f30ff */
[----:B------:R-:W-:Y:S01]  /*0d20*/  IMAD.SHL.U32 R2, R10, 0x40, RZ ;  /* 0x000000400a027824 */ /* 0x000fe200078e00ff */
[----:B------:R-:W-:Y:S01]  /*0d30*/  SHF.R.S32.HI R11, RZ, 0x1f, R10 ;  /* 0x0000001fff0b7819 */ /* 0x000fe2000001140a */
[----:B------:R-:W-:Y:S01]  /*0d40*/  IMAD.IADD R24, R92, 0x1, -R0 ;  /* 0x000000015c187824 */ /* 0x000fe200078e0a00 */
[----:B------:R-:W-:Y:S01]  /*0d50*/  LOP3.LUT R0, R18, 0xfffffff0, RZ, 0xc0, !PT ;  /* 0xfffffff012007812 */ /* 0x000fe200078ec0ff */
[----:B------:R-:W-:Y:S01]  /*0d60*/  IMAD.SHL.U32 R5, R5, 0x8, RZ ;  /* 0x0000000805057824 */ /* 0x000fe200078e00ff */
[----:B------:R-:W-:Y:S01]  /*0d70*/  LOP3.LUT R3, R2, 0x1c0, RZ, 0xc0, !PT ;  /* 0x000001c002037812 */ /* 0x000fe200078ec0ff */
[----:B------:R-:W-:Y:S01]  /*0d80*/  IMAD.SHL.U32 R246, R24, 0x8, RZ ;  /* 0x0000000818f67824 */ /* 0x000fe200078e00ff */
[----:B------:R-:W-:Y:S01]  /*0d90*/  BSSY B0, `(.L_x_1330) ;  /* 0x0000049000007945 */ /* 0x000fe20003800000 */
[----:B------:R-:W-:Y:S01]  /*0da0*/  IMAD.IADD R0, R92, 0x1, -R0 ;  /* 0x000000015c007824 */ /* 0x000fe200078e0a00 */
[----:B------:R-:W-:-:S02]  /*0db0*/  SHF.R.S32.HI R90, RZ, 0x5, R9 ;  /* 0x00000005ff5a7819 */ /* 0x000fc40000011409 */
[----:B------:R-:W-:Y:S02]  /*0dc0*/  LOP3.LUT R2, R3, 0x38, R246, 0xf8, !PT ;  /* 0x0000003803027812 */ /* 0x000fe400078ef8f6 */
[----:B------:R-:W-:Y:S02]  /*0dd0*/  SHF.R.U32.HI R3, RZ, 0x3, R3 ;  /* 0x00000003ff037819 */ /* 0x000fe40000011603 */
[----:B------:R-:W-:Y:S02]  /*0de0*/  SHF.R.S32.HI R6, RZ, 0x1f, R0 ;  /* 0x0000001fff067819 */ /* 0x000fe40000011400 */
[----:B------:R-:W-:Y:S02]  /*0df0*/  LOP3.LUT R3, R2, R3, RZ, 0x3c, !PT ;  /* 0x0000000302037212 */ /* 0x000fe400078e3cff */
[----:B------:R-:W-:Y:S01]  /*0e00*/  SHF.R.S32.HI R247, RZ, 0x1f, R246 ;  /* 0x0000001ffff77819 */ /* 0x000fe200000114f6 */
[----:B--2---:R-:W-:Y:S01]  /*0e10*/  IMAD.WIDE R248, R223, 0x80, R10 ;  /* 0x00000080dff87825 */ /* 0x004fe200078e020a */
[----:B------:R-:W-:-:S02]  /*0e20*/  LEA.HI R17, R6, R0, RZ, 0x3 ;  /* 0x0000000006117211 */ /* 0x000fc400078f18ff */
[----:B------:R-:W-:Y:S01]  /*0e30*/  IADD3 R2, P0, R246, UR6, RZ ;  /* 0x00000006f6027c10 */ /* 0x000fe2000ff1e0ff */
[----:B------:R-:W-:Y:S01]  /*0e40*/  IMAD.WIDE.U32 R6, R10, c[0x0][0x198], R246 ;  /* 0x000066000a067a25 */ /* 0x000fe200078e00f6 */
[----:B------:R-:W-:Y:S02]  /*0e50*/  LOP3.LUT R219, R3, 0xfffffe00, R5, 0xf8, !PT ;  /* 0xfffffe0003db7812 */ /* 0x000fe400078ef805 */
[----:B------:R-:W-:Y:S01]  /*0e60*/  LOP3.LUT R8, R17, 0xfffffff8, RZ, 0xc0, !PT ;  /* 0xfffffff811087812 */ /* 0x000fe200078ec0ff */
[----:B------:R-:W-:Y:S01]  /*0e70*/  IMAD R5, R11, c[0x0][0x198], RZ ;  /* 0x000066000b057a24 */ /* 0x000fe200078e02ff */
[----:B------:R-:W-:Y:S01]  /*0e80*/  IADD3.X R3, R247, UR17, RZ, P0, !PT ;  /* 0x00000011f7037c10 */ /* 0x000fe200087fe4ff */
[----:B------:R-:W-:Y:S01]  /*0e90*/  IMAD.SHL.U32 R219, R219, 0x2, RZ ;  /* 0x00000002dbdb7824 */ /* 0x000fe200078e00ff */
[----:B------:R-:W-:Y:S01]  /*0ea0*/  IADD3 R6, P0, R6, UR24, RZ ;  /* 0x0000001806067c10 */ /* 0x000fe2000ff1e0ff */
[----:B------:R-:W-:Y:S01]  /*0eb0*/  IMAD R5, R10, c[0x0][0x19c], R5 ;  /* 0x000067000a057a24 */ /* 0x000fe200078e0205 */
[----:B------:R-:W-:Y:S01]  /*0ec0*/  IADD3 R252, R246, 0x40, RZ ;  /* 0x00000040f6fc7810 */ /* 0x000fe20007ffe0ff */
[----:B------:R-:W-:Y:S01]  /*0ed0*/  IMAD.IADD R16, R0, 0x1, -R8 ;  /* 0x0000000100107824 */ /* 0x000fe200078e0a08 */
[----:B------:R-:W-:Y:S01]  /*0ee0*/  SHF.R.S32.HI R0, RZ, 0x1f, R4 ;  /* 0x0000001fff007819 */ /* 0x000fe20000011404 */
[----:B-1----:R-:W-:Y:S01]  /*0ef0*/  IMAD.WIDE.U32 R14, R14, c[0x0][0x1a8], R2 ;  /* 0x00006a000e0e7a25 */ /* 0x002fe200078e0002 */
[----:B------:R-:W-:-:S03]  /*0f00*/  IADD3.X R7, R7, UR7, R5, P0, !PT ;  /* 0x0000000707077c10 */ /* 0x000fc600087fe405 */
[----:B------:R-:W-:Y:S02]  /*0f10*/  IMAD R8, R11, c[0x0][0x1a0], RZ ;  /* 0x000068000b087a24 */ /* 0x000fe400078e02ff */
[----:B------:R-:W-:-:S04]  /*0f20*/  IMAD.WIDE.U32 R2, R10, c[0x0][0x1a0], R246 ;  /* 0x000068000a027a25 */ /* 0x000fc800078e00f6 */
[----:B------:R-:W-:Y:S01]  /*0f30*/  IMAD R5, R10, c[0x0][0x1a4], R8 ;  /* 0x000069000a057a24 */ /* 0x000fe200078e0208 */
[----:B------:R-:W-:Y:S01]  /*0f40*/  IADD3 R2, P0, R2, UR4, RZ ;  /* 0x0000000402027c10 */ /* 0x000fe2000ff1e0ff */
[C---:B------:R-:W-:Y:S01]  /*0f50*/  IMAD R8, R0.reuse, c[0x0][0x1b0], RZ ;  /* 0x00006c0000087a24 */ /* 0x040fe200078e02ff */
[----:B------:R-:W-:Y:S01]  /*0f60*/  ULDC.64 UR4, c[0x0][0x1a8] ;  /* 0x00006a0000047ab9 */ /* 0x000fe20000000a00 */
[----:B------:R-:W-:Y:S01]  /*0f70*/  IMAD R0, R0, c[0x0][0x1b8], RZ ;  /* 0x00006e0000007a24 */ /* 0x000fe200078e02ff */
[----:B------:R-:W-:Y:S01]  /*0f80*/  IADD3.X R3, R3, UR23, R5, P0, !PT ;  /* 0x0000001703037c10 */ /* 0x000fe200087fe405 */
[----:B------:R-:W-:Y:S01]  /*0f90*/  IMAD R8, R4, c[0x0][0x1b4], R8 ;  /* 0x00006d0004087a24 */ /* 0x000fe200078e0208 */
[----:B------:R-:W-:Y:S01]  /*0fa0*/  ISETP.GE.AND P0, PT, R10, UR13, PT ;  /* 0x0000000d0a007c0c */ /* 0x000fe2000bf06270 */
[C---:B------:R-:W-:Y:S01]  /*0fb0*/  IMAD R0, R4.reuse, c[0x0][0x1bc], R0 ;  /* 0x00006f0004007a24 */ /* 0x040fe200078e0200 */
[----:B------:R-:W-:Y:S01]  /*0fc0*/  UIMAD UR4, UR22, UR4, URZ ;  /* 0x00000004160472a4 */ /* 0x000fe2000f8e023f */
[----:B------:R-:W-:Y:S01]  /*0fd0*/  IMAD.WIDE.U32 R22, R4, c[0x0][0x1b8], R2 ;  /* 0x00006e0004167a25 */ /* 0x000fe200078e0002 */
[----:B------:R-:W-:-:S02]  /*0fe0*/  R2P PR, R16, 0x6 ;  /* 0x0000000610007804 */ /* 0x000fc40000000000 */
[----:B------:R-:W-:Y:S01]  /*0ff0*/  UIMAD UR4, UR11, UR5, UR4 ;  /* 0x000000050b0472a4 */ /* 0x000fe2000f8e0204 */
[----:B------:R-:W-:Y:S02]  /*1000*/  IMAD.WIDE.U32 R26, R4, c[0x0][0x1b0], R6 ;  /* 0x00006c00041a7a25 */ /* 0x000fe400078e0006 */
[----:B------:R-:W-:Y:S02]  /*1010*/  SEL R4, R19, 0xfffffff0, !P1 ;  /* 0xfffffff013047807 */ /* 0x000fe40004800000 */
[----:B------:R-:W-:Y:S01]  /*1020*/  IMAD.IADD R20, R23, 0x1, R0 ;  /* 0x0000000117147824 */ /* 0x000fe200078e0200 */
[----:B------:R1:W-:Y:S01]  /*1030*/  STL.64 [R1+0x18], R26 ;  /* 0x0000181a01007387 */ /* 0x0003e20000100a00 */
[----:B------:R-:W-:Y:S01]  /*1040*/  IMAD.IADD R29, R27, 0x1, R8 ;  /* 0x000000011b1d7824 */ /* 0x000fe200078e0208 */
[----:B------:R-:W-:Y:S01]  /*1050*/  IADD3 R13, R15, UR4, RZ ;  /* 0x000000040f0d7c10 */ /* 0x000fe2000fffe0ff */
[----:B------:R-:W-:Y:S01]  /*1060*/  IMAD.MOV.U32 R2, RZ, RZ, 0x20 ;  /* 0x00000020ff027424 */ /* 0x000fe200078e00ff */
[----:B------:R1:W-:Y:S04]  /*1070*/  STL.64 [R1+0x10], R22 ;  /* 0x0000101601007387 */ /* 0x0003e80000100a00 */
        /* <DEDUP_REMOVED lines=26> */
.L_x_1331:
[----:B------:R-:W-:Y:S05]  /*1220*/  BSYNC B0 ;  /* 0x0000000000007941 */ /* 0x000fea0003800000 */
.L_x_1330:
        /* <DEDUP_REMOVED lines=29> */
.L_x_1333:
[----:B------:R-:W-:Y:S05]  /*1400*/  BSYNC B0 ;  /* 0x0000000000007941 */ /* 0x000fea0003800000 */
.L_x_1332:
        /* <DEDUP_REMOVED lines=29> */
.L_x_1335:
[----:B------:R-:W-:Y:S05]  /*15e0*/  BSYNC B0 ;  /* 0x0000000000007941 */ /* 0x000fea0003800000 */
.L_x_1334:
        /* <DEDUP_REMOVED lines=29> */
.L_x_1337:
[----:B------:R-:W-:Y:S05]  /*17c0*/  BSYNC B0 ;  /* 0x0000000000007941 */ /* 0x000fea0003800000 */
.L_x_1336:
[----:B------:R-:W-:Y:S01]  /*17d0*/  IADD3 R0, R10, 0x40, RZ ;  /* 0x000000400a007810 */ /* 0x000fe20007ffe0ff */
[----:B------:R-:W-:Y:S03]  /*17e0*/  BSSY B0, `(.L_x_1338) ;  /* 0x000001d000007945 */ /* 0x000fe60003800000 */
[----:B------:R-:W-:Y:S01]  /*17f0*/  ISETP.GE.AND P0, PT, R0, UR13, PT ;  /* 0x0000000d00007c0c */ /* 0x000fe2000bf06270 */
[----:B------:R3:W-:-:S12]  /*1800*/  STL [R1+0x30], R0 ;  /* 0x0000300001007387 */ /* 0x0007d80000100800 */
[----:B------:R-:W-:Y:S05]  /*1810*/  @P0 BRA `(.L_x_1339) ;  /* 0x0000019000000947 */ /* 0x000fea0003800000 */
[----:B---3--:R-:W-:Y:S01]  /*1820*/  IADD3 R0, P0, R248, 0x40, RZ ;  /* 0x00000040f8007810 */ /* 0x008fe20007f1e0ff */
        /* <DEDUP_REMOVED lines=24> */
.L_x_1339:
[----:B------:R-:W-:Y:S05]  /*19b0*/  BSYNC B0 ;  /* 0x0000000000007941 */ /* 0x000fea0003800000 */
.L_x_1338:
[----:B---3--:R-:W-:Y:S01]  /*19c0*/  IADD3 R0, R10, 0x50, RZ ;  /* 0x000000500a007810 */ /* 0x008fe20007ffe0ff */
        /* <DEDUP_REMOVED lines=29> */
.L_x_1341:
[----:B------:R-:W-:Y:S05]  /*1ba0*/  BSYNC B0 ;  /* 0x0000000000007941 */ /* 0x000fea0003800000 */
.L_x_1340:
        /* <DEDUP_REMOVED lines=30> */
.L_x_1343:
[----:B------:R-:W-:Y:S05]  /*1d90*/  BSYNC B0 ;  /* 0x0000000000007941 */ /* 0x000fea0003800000 */
.L_x_1342:
        /* <DEDUP_REMOVED lines=34> */
.L_x_1345:
[----:B------:R-:W-:Y:S05]  /*1fc0*/  BSYNC B0 ;  /* 0x0000000000007941 */ /* 0x000fea0003800000 */
.L_x_1344:
        /* <DEDUP_REMOVED lines=32> */
.L_x_1347:
[----:B------:R-:W-:Y:S05]  /*21d0*/  BSYNC B0 ;  /* 0x0000000000007941 */ /* 0x000fea0003800000 */
.L_x_1346:
        /* <DEDUP_REMOVED lines=25> */
.L_x_1349:
[----:B------:R-:W-:Y:S05]  /*2370*/  BSYNC B0 ;  /* 0x0000000000007941 */ /* 0x000fea0003800000 */
.L_x_1348:
[----:B------:R-:W0:Y:S01]  /*2380*/  LDGDEPBAR ;  /* 0x00000000000079af */ /* 0x000e220000000000 */
[----:B------:R-:W-:Y:S01]  /*2390*/  ISETP.GE.AND P1, PT, R10, UR7, PT ;  /* 0x000000070a007c0c */ /* 0x000fe2000bf26270 */
[----:B------:R-:W-:Y:S01]  /*23a0*/  ULDC.64 UR4, c[0x0][0x1a0] ;  /* 0x0000680000047ab9 */ /* 0x000fe20000000a00 */
[----:B------:R-:W-:Y:S01]  /*23b0*/  BSSY B0, `(.L_x_1350) ;  /* 0x0000020000007945 */ /* 0x000fe20003800000 */
[----:B------:R-:W-:Y:S02]  /*23c0*/  UIMAD.WIDE.U32 UR22, UR6, UR4, URZ ;  /* 0x00000004061672a5 */ /* 0x000fe4000f8e003f */
[----:B------:R-:W-:-:S04]  /*23d0*/  UIMAD UR4, UR12, UR4, URZ ;  /* 0x000000040c0472a4 */ /* 0x000fc8000f8e023f */
[----:B------:R-:W-:Y:S01]  /*23e0*/  UIMAD UR4, UR6, UR5, UR4 ;  /* 0x00000005060472a4 */ /* 0x000fe2000f8e0204 */
[----:B---3--:R-:W-:Y:S02]  /*23f0*/  IMAD.U32 R6, RZ, RZ, UR22 ;  /* 0x00000016ff067e24 */ /* 0x008fe4000f8e00ff */
[----:B------:R-:W-:Y:S01]  /*2400*/  IMAD.U32 R7, RZ, RZ, UR23 ;  /* 0x00000017ff077e24 */ /* 0x000fe2000f8e00ff */
[----:B------:R-:W-:Y:S02]  /*2410*/  UIADD3 UR4, UR23, UR4, URZ ;  /* 0x0000000417047290 */ /* 0x000fe4000fffe03f */
[----:B------:R-:W-:-:S04]  /*2420*/  LEA R0, P0, R6, R22, 0x5 ;  /* 0x0000001606007211 */ /* 0x000fc800078028ff */
        /* <DEDUP_REMOVED lines=24> */
.L_x_1351:
[----:B------:R-:W-:Y:S05]  /*25b0*/  BSYNC B0 ;  /* 0x0000000000007941 */ /* 0x000fea0003800000 */
.L_x_1350:
        /* <DEDUP_REMOVED lines=26> */
.L_x_1353:
[----:B------:R-:W-:Y:S05]  /*2760*/  BSYNC B0 ;  /* 0x0000000000007941 */ /* 0x000fea0003800000 */
.L_x_1352:
[----:B-1----:R-:W-:Y:S01]  /*2770*/  SHF.R.S32.HI R7, RZ, 0x4, R18 ;  /* 0x00000004ff077819 */ /* 0x002fe20000011412 */
[C---:B------:R-:W-:Y:S01]  /*2780*/  IMAD.SHL.U32 R6, R24.reuse, 0x40, RZ ;  /* 0x0000004018067824 */ /* 0x040fe200078e00ff */
[----:B------:R-:W-:Y:S01]  /*2790*/  R2P PR, R24, 0x6 ;  /* 0x0000000618007804 */ /* 0x000fe20000000000 */
[----:B------:R-:W-:Y:S01]  /*27a0*/  IMAD.SHL.U32 R3, R16, 0x40, RZ ;  /* 0x0000004010037824 */ /* 0x000fe200078e00ff */
[----:B------:R-:W-:Y:S01]  /*27b0*/  LEA.HI R0, R18, R7, RZ, 0x1 ;  /* 0x0000000712007211 */ /* 0x000fe200078f08ff */
[----:B--2---:R-:W-:Y:S01]  /*27c0*/  IMAD.SHL.U32 R8, R17, 0x40, RZ ;  /* 0x0000004011087824 */ /* 0x004fe200078e00ff */
        /* <DEDUP_REMOVED lines=25> */
[----:B------:R-:W1:Y:S01]  /*2960*/  LDSM.16.M88.4 R20, [R206] ;  /* 0x00000000ce14783b */ /* 0x000e620000000200 */
[----:B------:R-:W-:Y:S01]  /*2970*/  @P1 IADD3 R215, R0, -0x20, RZ ;  /* 0xffffffe000d71810 */ /* 0x000fe20007ffe0ff */
[----:B------:R-:W-:Y:S01]  /*2980*/  IMAD.MOV.U32 R0, RZ, RZ, 0x40 ;  /* 0x00000040ff007424 */ /* 0x000fe200078e00ff */
[----:B------:R-:W-:Y:S01]  /*2990*/  LOP3.LUT R3, R3, 0x6, RZ, 0xc0, !PT ;  /* 0x0000000603037812 */ /* 0x000fe200078ec0ff */
[----:B------:R-:W2:Y:S01]  /*29a0*/  LDSM.16.M88.4 R8, [R206+0x2000] ;  /* 0x00200000ce08783b */ /* 0x000ea20000000200 */
[C---:B------:R-:W-:Y:S01]  /*29b0*/  IMAD R214, R2.reuse, 0x2, R206 ;  /* 0x0000000202d67824 */ /* 0x040fe200078e02ce */
[----:B------:R-:W-:Y:S01]  /*29c0*/  IADD3 R218, R215, 0x800, RZ ;  /* 0x00000800d7da7810 */ /* 0x000fe20007ffe0ff */
[----:B------:R-:W-:Y:S01]  /*29d0*/  IMAD R212, R2, 0x2, R208 ;  /* 0x0000000202d47824 */ /* 0x000fe200078e02d0 */
[----:B------:R-:W5:Y:S01]  /*29e0*/  LDSM.16.M88.4 R28, [R204+0x8800] ;  /* 0x00880000cc1c783b */ /* 0x000f620000000200 */
[----:B------:R-:W-:-:S02]  /*29f0*/  SEL R0, R0, 0xffffffc0, !P2 ;  /* 0xffffffc000007807 */ /* 0x000fc40005000000 */
[C---:B------:R-:W-:Y:S01]  /*2a00*/  IADD3 R217, R215.reuse, 0x1000, RZ ;  /* 0x00001000d7d97810 */ /* 0x040fe20007ffe0ff */
[----:B------:R-:W-:Y:S01]  /*2a10*/  LDSM.16.M88.4 R12, [R208+0x2000] ;  /* 0x00200000d00c783b */ /* 0x000fe20000000200 */
[----:B------:R-:W-:Y:S01]  /*2a20*/  IADD3 R216, R215, 0x1800, RZ ;  /* 0x00001800d7d87810 */ /* 0x000fe20007ffe0ff */
[----:B------:R-:W-:Y:S02]  /*2a30*/  IMAD.IADD R213, R204, 0x1, R0 ;  /* 0x00000001ccd57824 */ /* 0x000fe400078e0200 */
[----:B------:R-:W3:Y:S01]  /*2a40*/  LDSM.16.M88.4 R32, [R215+0x800] ;  /* 0x00080000d720783b */ /* 0x000ee20000000200 */
[----:B------:R-:W-:Y:S02]  /*2a50*/  IMAD.IADD R211, R0, 0x1, R215 ;  /* 0x0000000100d37824 */ /* 0x000fe400078e02d7 */
[----:B------:R-:W-:Y:S01]  /*2a60*/  IMAD.U32 R0, RZ, RZ, UR6 ;  /* 0x00000006ff007e24 */ /* 0x000fe2000f8e00ff */
[----:B------:R-:W4:Y:S03]  /*2a70*/  LDSM.16.M88.4 R36, [R215] ;  /* 0x00000000d724783b */ /* 0x000f260000000200 */
[----:B------:R-:W-:Y:S01]  /*2a80*/  IMAD R0, R0, 0x20, R3 ;  /* 0x0000002000007824 */ /* 0x000fe200078e0203 */
[----:B------:R-:W-:Y:S04]  /*2a90*/  LDSM.16.M88.4 R40, [R213+0x8000] ;  /* 0x00800000d528783b */ /* 0x000fe80000000200 */
[----:B------:R-:W-:Y:S01]  /*2aa0*/  LDSM.16.M88.4 R24, [R214+0x2000] ;  /* 0x00200000d618783b */ /* 0x000fe20000000200 */
[----:B------:R-:W-:-:S02]  /*2ab0*/  IADD3 R5, R0, 0x1, RZ ;  /* 0x0000000100057810 */ /* 0x000fc40007ffe0ff */
[C---:B------:R-:W-:Y:S01]  /*2ac0*/  IADD3 R6, R0.reuse, 0x10, RZ ;  /* 0x0000001000067810 */ /* 0x040fe20007ffe0ff */
[----:B------:R-:W-:Y:S01]  /*2ad0*/  LDSM.16.M88.4 R44, [R213+0x8800] ;  /* 0x00880000d52c783b */ /* 0x000fe20000000200 */
[----:B------:R-:W-:Y:S02]  /*2ae0*/  ISETP.GE.AND P6, PT, R5, UR14, PT ;  /* 0x0000000e05007c0c */ /* 0x000fe4000bfc6270 */
[----:B------:R-:W-:Y:S02]  /*2af0*/  IADD3 R5, R0, 0x11, RZ ;  /* 0x0000001100057810 */ /* 0x000fe40007ffe0ff */
[----:B------:R-:W-:Y:S02]  /*2b00*/  ISETP.GE.AND P3, PT, R6, UR14, PT ;  /* 0x0000000e06007c0c */ /* 0x000fe4000bf66270 */
[----:B------:R-:W-:Y:S01]  /*2b10*/  ISETP.GE.AND P0, PT, R5, UR14, PT ;  /* 0x0000000e05007c0c */ /* 0x000fe2000bf06270 */
[----:B-1----:R-:W-:Y:S01]  /*2b20*/  HMMA.16816.F32 R68, R20, R16, RZ ;  /* 0x000000101444723c */ /* 0x002fe200000018ff */
[----:B------:R-:W-:-:S02]  /*2b30*/  IADD3 R3, R0, 0x8, RZ ;  /* 0x0000000800037810 */ /* 0x000fc40007ffe0ff */
[C---:B------:R-:W-:Y:S02]  /*2b40*/  IADD3 R7, R0.reuse, 0x9, RZ ;  /* 0x0000000900077810 */ /* 0x040fe40007ffe0ff */
[----:B------:R-:W-:Y:S02]  /*2b50*/  ISETP.GE.AND P5, PT, R3, UR14, PT ;  /* 0x0000000e03007c0c */ /* 0x000fe4000bfa6270 */
[C---:B------:R-:W-:Y:S01]  /*2b60*/  IADD3 R3, R0.reuse, 0x18, RZ ;  /* 0x0000001800037810 */ /* 0x040fe20007ffe0ff */
[----:B--2---:R-:W-:Y:S01]  /*2b70*/  HMMA.16816.F32 R52, R8, R16, RZ ;  /* 0x000000100834723c */ /* 0x004fe200000018ff */
[C---:B------:R-:W-:Y:S02]  /*2b80*/  ISETP.GE.AND P1, PT, R0.reuse, UR14, PT ;  /* 0x0000000e00007c0c */ /* 0x040fe4000bf26270 */
[----:B------:R-:W-:Y:S02]  /*2b90*/  IADD3 R0, R0, 0x19, RZ ;  /* 0x0000001900007810 */ /* 0x000fe40007ffe0ff */
[----:B------:R-:W-:-:S02]  /*2ba0*/  ISETP.GE.AND P4, PT, R7, UR14, PT ;  /* 0x0000000e07007c0c */ /* 0x000fc4000bf86270 */
[----:B------:R-:W-:Y:S01]  /*2bb0*/  ISETP.GE.AND P2, PT, R3, UR14, PT ;  /* 0x0000000e03007c0c */ /* 0x000fe2000bf46270 */
[-C--:B------:R-:W-:Y:S08]  /*2bc0*/  HMMA.16816.F32 R60, R8, R18.reuse, RZ ;  /* 0x00000012083c723c */ /* 0x080ff000000018ff */
[----:B------:R-:W-:Y:S01]  /*2bd0*/  HMMA.16816.F32 R72, R20, R18, RZ ;  /* 0x000000121448723c */ /* 0x000fe200000018ff */
[----:B------:R-:W1:Y:S07]  /*2be0*/  LDSM.16.M88.4 R16, [R208] ;  /* 0x00000000d010783b */ /* 0x000e6e0000000200 */
[C---:B-----5:R-:W-:Y:S08]  /*2bf0*/  HMMA.16816.F32 R56, R8.reuse, R28, RZ ;  /* 0x0000001c0838723c */ /* 0x060ff000000018ff */
[----:B------:R-:W-:Y:S08]  /*2c00*/  HMMA.16816.F32 R48, R8, R30, RZ ;  /* 0x0000001e0830723c */ /* 0x000ff000000018ff */
[C---:B------:R-:W-:Y:S08]  /*2c10*/  HMMA.16816.F32 R8, R20.reuse, R28, RZ ;  /* 0x0000001c1408723c */ /* 0x040ff000000018ff */
[----:B------:R-:W-:Y:S01]  /*2c20*/  HMMA.16816.F32 R64, R20, R30, RZ ;  /* 0x0000001e1440723c */ /* 0x000fe200000018ff */
[----:B------:R-:W2:Y:S07]  /*2c30*/  LDSM.16.M88.4 R20, [R214] ;  /* 0x00000000d614783b */ /* 0x000eae0000000200 */
[C---:B---3--:R-:W-:Y:S08]  /*2c40*/  HMMA.16816.F32 R80, R12.reuse, R32, R56 ;  /* 0x000000200c50723c */ /* 0x048ff00000001838 */
[C---:B----4-:R-:W-:Y:S08]  /*2c50*/  HMMA.16816.F32 R76, R12.reuse, R36, R52 ;  /* 0x000000240c4c723c */ /* 0x050ff00000001834 */
[----:B------:R-:W-:Y:S08]  /*2c60*/  HMMA.16816.F32 R56, R12, R34, R48 ;  /* 0x000000220c38723c */ /* 0x000ff00000001830 */
[----:B-1----:R-:W-:Y:S08]  /*2c70*/  HMMA.16816.F32 R52, R16, R36, R68 ;  /* 0x000000241034723c */ /* 0x002ff00000001844 */
[----:B------:R-:W-:Y:S01]  /*2c80*/  HMMA.16816.F32 R84, R12, R38, R60 ;  /* 0x000000260c54723c */ /* 0x000fe2000000183c */
[----:B------:R-:W-:Y:S07]  /*2c90*/  LDSM.16.M88.4 R12, [R212] ;  /* 0x00000000d40c783b */ /* 0x000fee0000000200 */
[C---:B------:R-:W-:Y:S01]  /*2ca0*/  HMMA.16816.F32 R48, R16.reuse, R32, R8 ;  /* 0x000000201030723c */ /* 0x040fe20000001808 */
[----:B------:R-:W-:Y:S07]  /*2cb0*/  LDSM.16.M88.4 R8, [R212+0x2000] ;  /* 0x00200000d408783b */ /* 0x000fee0000000200 */
[C---:B------:R-:W-:Y:S01]  /*2cc0*/  HMMA.16816.F32 R28, R16.reuse, R38, R72 ;  /* 0x00000026101c723c */ /* 0x040fe20000001848 */
[----:B------:R-:W1:Y:S07]  /*2cd0*/  LDSM.16.M88.4 R36, [R211] ;  /* 0x00000000d324783b */ /* 0x000e6e0000000200 */
[----:B------:R-:W-:Y:S01]  /*2ce0*/  HMMA.16816.F32 R64, R16, R34, R64 ;  /* 0x000000221040723c */ /* 0x000fe20000001840 */
[----:B------:R-:W3:Y:S04]  /*2cf0*/  LDSM.16.M88.4 R16, [R211+0x800] ;  /* 0x00080000d310783b */ /* 0x000ee80000000200 */
[----:B------:R-:W-:Y:S03]  /*2d00*/  LDSM.16.M88.4 R32, [R206+0x4000] ;  /* 0x00400000ce20783b */ /* 0x000fe60000000200 */
[C---:B------:R-:W-:Y:S08]  /*2d10*/  HMMA.16816.F32 R60, R24.reuse, R40, R76 ;  /* 0x00000028183c723c */ /* 0x040ff0000000184c */
[----:B------:R-:W-:Y:S08]  /*2d20*/  HMMA.16816.F32 R68, R24, R46, R56 ;  /* 0x0000002e1844723c */ /* 0x000ff00000001838 */
[----:B--2---:R-:W-:Y:S08]  /*2d30*/  HMMA.16816.F32 R56, R20, R40, R52 ;  /* 0x000000281438723c */ /* 0x004ff00000001834 */
[-C--:B------:R-:W-:Y:S08]  /*2d40*/  HMMA.16816.F32 R72, R24, R42.reuse, R84 ;  /* 0x0000002a1848723c */ /* 0x080ff00000001854 */
[----:B------:R-:W-:Y:S01]  /*2d50*/  HMMA.16816.F32 R52, R20, R42, R28 ;  /* 0x0000002a1434723c */ /* 0x000fe2000000181c */
[----:B------:R-:W-:Y:S04]  /*2d60*/  LDSM.16.M88.4 R40, [R204+0x9000] ;  /* 0x00900000cc28783b */ /* 0x000fe80000000200 */
[----:B------:R-:W2:Y:S03]  /*2d70*/  LDSM.16.M88.4 R28, [R206+0x6000] ;  /* 0x00600000ce1c783b */ /* 0x000ea60000000200 */
[-C--:B------:R-:W-:Y:S08]  /*2d80*/  HMMA.16816.F32 R80, R24, R44.reuse, R80 ;  /* 0x0000002c1850723c */ /* 0x080ff00000001850 */
[C---:B------:R-:W-:Y:S01]  /*2d90*/  HMMA.16816.F32 R24, R20.reuse, R44, R48 ;  /* 0x0000002c1418723c */ /* 0x040fe20000001830 */
[----:B------:R-:W4:Y:S07]  /*2da0*/  LDSM.16.M88.4 R48, [R204+0x9800] ;  /* 0x00980000cc30783b */ /* 0x000f2e0000000200 */
[----:B------:R-:W-:Y:S08]  /*2db0*/  HMMA.16816.F32 R20, R20, R46, R64 ;  /* 0x0000002e1414723c */ /* 0x000ff00000001840 */
[-C--:B-1----:R-:W-:Y:S08]  /*2dc0*/  HMMA.16816.F32 R60, R8, R36.reuse, R60 ;  /* 0x00000024083c723c */ /* 0x082ff0000000183c */
[----:B------:R-:W-:Y:S08]  /*2dd0*/  HMMA.16816.F32 R44, R12, R36, R56 ;  /* 0x000000240c2c723c */ /* 0x000ff00000001838 */
[----:B------:R-:W-:Y:S08]  /*2de0*/  HMMA.16816.F32 R56, R8, R38, R72 ;  /* 0x000000260838723c */ /* 0x000ff00000001848 */
[-C--:B---3--:R-:W-:Y:S01]  /*2df0*/  HMMA.16816.F32 R76, R12, R16.reuse, R24 ;  /* 0x000000100c4c723c */ /* 0x088fe20000001818 */
[----:B------:R-:W-:Y:S07]  /*2e00*/  LDSM.16.M88.4 R24, [R208+0x4000] ;  /* 0x00400000d018783b */ /* 0x000fee0000000200 */
[C---:B------:R-:W-:Y:S08]  /*2e10*/  HMMA.16816.F32 R72, R8.reuse, R16, R80 ;  /* 0x000000100848723c */ /* 0x040ff00000001850 */
[----:B------:R-:W-:Y:S01]  /*2e20*/  HMMA.16816.F32 R80, R8, R18, R68 ;  /* 0x000000120850723c */ /* 0x000fe20000001844 */
[----:B------:R-:W-:Y:S07]  /*2e30*/  LDSM.16.M88.4 R8, [R208+0x6000] ;  /* 0x00600000d008783b */ /* 0x000fee0000000200 */
[C---:B------:R-:W-:Y:S08]  /*2e40*/  HMMA.16816.F32 R36, R12.reuse, R38, R52 ;  /* 0x000000260c24723c */ /* 0x040ff00000001834 */
[----:B------:R-:W-:Y:S01]  /*2e50*/  HMMA.16816.F32 R68, R12, R18, R20 ;  /* 0x000000120c44723c */ /* 0x000fe20000001814 */
[----:B------:R-:W1:Y:S04]  /*2e60*/  LDSM.16.M88.4 R12, [R215+0x1000] ;  /* 0x00100000d70c783b */ /* 0x000e680000000200 */
[----:B------:R-:W-:Y:S03]  /*2e70*/  LDSM.16.M88.4 R16, [R214+0x6000] ;  /* 0x00600000d610783b */ /* 0x000fe60000000200 */
[-C--:B--2---:R-:W-:Y:S01]  /*2e80*/  HMMA.16816.F32 R64, R28, R40.reuse, R60 ;  /* 0x000000281c40723c */ /* 0x084fe2000000183c */
[----:B------:R-:W-:Y:S07]  /*2e90*/  LDSM.16.M88.4 R20, [R214+0x4000] ;  /* 0x00400000d614783b */ /* 0x000fee0000000200 */
[----:B------:R-:W-:Y:S01]  /*2ea0*/  HMMA.16816.F32 R60, R32, R40, R44 ;  /* 0x00000028203c723c */ /* 0x000fe2000000182c */
[----:B------:R-:W2:Y:S07]  /*2eb0*/  LDSM.16.M88.4 R44, [R215+0x1800] ;  /* 0x00180000d72c783b */ /* 0x000eae0000000200 */
[----:B------:R-:W-:Y:S08]  /*2ec0*/  HMMA.16816.F32 R56, R28, R42, R56 ;  /* 0x0000002a1c38723c */ /* 0x000ff00000001838 */
[-C--:B----4-:R-:W-:Y:S08]  /*2ed0*/  HMMA.16816.F32 R84, R32, R48.reuse, R76 ;  /* 0x000000302054723c */ /* 0x090ff0000000184c */
[----:B------:R-:W-:Y:S08]  /*2ee0*/  HMMA.16816.F32 R52, R28, R48, R72 ;  /* 0x000000301c34723c */ /* 0x000ff00000001848 */
[C---:B------:R-:W-:Y:S01]  /*2ef0*/  HMMA.16816.F32 R40, R32.reuse, R42, R36 ;  /* 0x0000002a2028723c */ /* 0x040fe20000001824 */
[----:B------:R-:W3:Y:S07]  /*2f00*/  LDSM.16.M88.4 R36, [R213+0x9000] ;  /* 0x00900000d524783b */ /* 0x000eee0000000200 */
[-C--:B------:R-:W-:Y:S01]  /*2f10*/  HMMA.16816.F32 R76, R32, R50.reuse, R68 ;  /* 0x00000032204c723c */ /* 0x080fe20000001844 */
[----:B------:R-:W4:Y:S07]  /*2f20*/  LDSM.16.M88.4 R32, [R213+0x9800] ;  /* 0x00980000d520783b */ /* 0x000f2e0000000200 */
[----:B------:R-:W-:Y:S08]  /*2f30*/  HMMA.16816.F32 R28, R28, R50, R80 ;  /* 0x000000321c1c723c */ /* 0x000ff00000001850 */
[C---:B-1----:R-:W-:Y:S08]  /*2f40*/  HMMA.16816.F32 R48, R8.reuse, R12, R64 ;  /* 0x0000000c0830723c */ /* 0x042ff00000001840 */
[----:B------:R-:W-:Y:S08]  /*2f50*/  HMMA.16816.F32 R64, R8, R14, R56 ;  /* 0x0000000e0840723c */ /* 0x000ff00000001838 */
[-C--:B--2---:R-:W-:Y:S08]  /*2f60*/  HMMA.16816.F32 R56, R24, R44.reuse, R84 ;  /* 0x0000002c1838723c */ /* 0x084ff00000001854 */
[----:B------:R-:W-:Y:S08]  /*2f70*/  HMMA.16816.F32 R80, R8, R44, R52 ;  /* 0x0000002c0850723c */ /* 0x000ff00000001834 */
[C---:B------:R-:W-:Y:S08]  /*2f80*/  HMMA.16816.F32 R68, R24.reuse, R12, R60 ;  /* 0x0000000c1844723c */ /* 0x040ff0000000183c */
[C---:B------:R-:W-:Y:S01]  /*2f90*/  HMMA.16816.F32 R72, R24.reuse, R14, R40 ;  /* 0x0000000e1848723c */ /* 0x040fe20000001828 */
[----:B------:R-:W-:Y:S07]  /*2fa0*/  LDSM.16.M88.4 R12, [R212+0x4000] ;  /* 0x00400000d40c783b */ /* 0x000fee0000000200 */
[-C--:B------:R-:W-:Y:S01]  /*2fb0*/  HMMA.16816.F32 R52, R24, R46.reuse, R76 ;  /* 0x0000002e1834723c */ /* 0x080fe2000000184c */
[----:B------:R-:W1:Y:S07]  /*2fc0*/  LDSM.16.M88.4 R24, [R211+0x1800] ;  /* 0x00180000d318783b */ /* 0x000e6e0000000200 */
[----:B------:R-:W-:Y:S01]  /*2fd0*/  HMMA.16816.F32 R60, R8, R46, R28 ;  /* 0x0000002e083c723c */ /* 0x000fe2000000181c */
[----:B------:R-:W2:Y:S04]  /*2fe0*/  LDSM.16.M88.4 R8, [R212+0x6000] ;  /* 0x00600000d408783b */ /* 0x000ea80000000200 */
[----:B------:R-:W5:Y:S01]  /*2ff0*/  LDSM.16.M88.4 R28, [R211+0x1000] ;  /* 0x00100000d31c783b */ /* 0x000f620000000200 */
[----:B------:R-:W-:-:S04]  /*3000*/  DEPBAR.LE SB0, 0x0 ;  /* 0x000080000000791a */ /* 0x000fc80000000000 */
[----:B---3--:R-:W-:Y:S08]  /*3010*/  HMMA.16816.F32 R40, R16, R38, R64 ;  /* 0x000000261028723c */ /* 0x008ff00000001840 */
[-C--:B----4-:R-:W-:Y:S08]  /*3020*/  HMMA.16816.F32 R56, R20, R32.reuse, R56 ;  /* 0x000000201438723c */ /* 0x090ff00000001838 */
[C---:B------:R-:W-:Y:S08]  /*3030*/  HMMA.16816.F32 R64, R16.reuse, R32, R80 ;  /* 0x000000201040723c */ /* 0x040ff00000001850 */
[-C--:B------:R-:W-:Y:S08]  /*3040*/  HMMA.16816.F32 R48, R16, R36.reuse, R48 ;  /* 0x000000241030723c */ /* 0x080ff00000001830 */
[C---:B------:R-:W-:Y:S08]  /*3050*/  HMMA.16816.F32 R44, R20.reuse, R36, R68 ;  /* 0x00000024142c723c */ /* 0x040ff00000001844 */
[----:B------:R-:W-:Y:S08]  /*3060*/  HMMA.16816.F32 R36, R20, R38, R72 ;  /* 0x000000261424723c */ /* 0x000ff00000001848 */
[-C--:B------:R-:W-:Y:S08]  /*3070*/  HMMA.16816.F32 R60, R16, R34.reuse, R60 ;  /* 0x00000022103c723c */ /* 0x080ff0000000183c */
[----:B------:R-:W-:Y:S08]  /*3080*/  HMMA.16816.F32 R52, R20, R34, R52 ;  /* 0x000000221434723c */ /* 0x000ff00000001834 */
[-C--:B-1----:R-:W-:Y:S08]  /*3090*/  HMMA.16816.F32 R20, R12, R24.reuse, R56 ;  /* 0x000000180c14723c */ /* 0x082ff00000001838 */
[C---:B--2---:R-:W-:Y:S08]  /*30a0*/  HMMA.16816.F32 R16, R8.reuse, R24, R64 ;  /* 0x000000180810723c */ /* 0x044ff00000001840 */
[-C--:B-----5:R-:W-:Y:S08]  /*30b0*/  HMMA.16816.F32 R48, R8, R28.reuse, R48 ;  /* 0x0000001c0830723c */ /* 0x0a0ff00000001830 */
[----:B------:R-:W-:Y:S08]  /*30c0*/  HMMA.16816.F32 R44, R12, R28, R44 ;  /* 0x0000001c0c2c723c */ /* 0x000ff0000000182c */
        /* <DEDUP_REMOVED lines=10> */
[-C--:B------:R-:W-:Y:S01]  /*3170*/  HMMA.16816.F32 R8, R8, R26.reuse, R60 ;  /* 0x0000001a0808723c */ /* 0x080fe2000000183c */
[----:B------:R-:W-:Y:S02]  /*3180*/  FSEL R30, R23, -INF , !P0 ;  /* 0xff800000171e7808 */ /* 0x000fe40004000000 */
[----:B------:R-:W-:Y:S02]  /*3190*/  FSEL R22, R21, -INF , !P0 ;  /* 0xff80000015167808 */ /* 0x000fe40004000000 */
[----:B------:R-:W-:Y:S02]  /*31a0*/  PLOP3.LUT P0, PT, PT, PT, UP0, 0x80, 0x0 ;  /* 0x000000000000781c */ /* 0x000fe40003f0f008 */
[----:B------:R-:W-:Y:S01]  /*31b0*/  FSEL R28, R46, -INF , !P1 ;  /* 0xff8000002e1c7808 */ /* 0x000fe20004800000 */
[----:B------:R-:W-:Y:S01]  /*31c0*/  HMMA.16816.F32 R12, R12, R26, R52 ;  /* 0x0000001a0c0c723c */ /* 0x000fe20000001834 */
[----:B------:R-:W-:-:S02]  /*31d0*/  FSEL R25, R44, -INF , !P1 ;  /* 0xff8000002c197808 */ /* 0x000fc40004800000 */
[----:B------:R-:W-:Y:S02]  /*31e0*/  ISETP.GE.AND P1, PT, R0, UR14, PT ;  /* 0x0000000e00007c0c */ /* 0x000fe4000bf26270 */
        /* <DEDUP_REMOVED lines=19> */
[----:B------:R-:W-:Y:S01]  /*3320*/  FSEL R21, R13, -INF , !P1 ;  /* 0xff8000000d157808 */ /* 0x000fe20004800000 */
[----:B------:R-:W-:Y:S06]  /*3330*/  BAR.SYNC.DEFER_BLOCKING 0x0 ;  /* 0x0000000000007b1d */ /* 0x000fec0000010000 */
[----:B------:R-:W-:Y:S05]  /*3340*/  @!P0 BRA `(.L_x_1354) ;  /* 0x000002a000008947 */ /* 0x000fea0003800000 */
[----:B------:R-:W-:Y:S01]  /*3350*/  ULEA.HI.SX32 UR5, UR8, 0xfffffffe, 0x1b ;  /* 0xfffffffe08057891 */ /* 0x000fe2000f8fda3f */
        /* <DEDUP_REMOVED lines=39> */
.L_x_1356:
[----:B------:R-:W-:Y:S05]  /*35d0*/  BSYNC B0 ;  /* 0x0000000000007941 */ /* 0x000fea0003800000 */
.L_x_1355:
[----:B------:R-:W0:Y:S02]  /*35e0*/  LDGDEPBAR ;  /* 0x00000000000079af */ /* 0x000e240000000000 */
.L_x_1354:
[----:B------:R-:W-:Y:S01]  /*35f0*/  FMNMX.FTZ R136, R25, R24, !PT ;  /* 0x0000001819887209 */ /* 0x000fe20007810000 */
[----:B------:R-:W-:Y:S01]  /*3600*/  IMAD R223, R223, 0x8, R90 ;  /* 0x00000008dfdf7824 */ /* 0x000fe200078e025a */
[----:B------:R-:W-:Y:S01]  /*3610*/  FMNMX.FTZ R0, R28, R47, !PT ;  /* 0x0000002f1c007209 */ /* 0x000fe20007810000 */
[----:B------:R-:W-:Y:S01]  /*3620*/  UIADD3 UR25, UR21, -0x4498517b, URZ ;  /* 0xbb67ae8515197890 */ /* 0x000fe2000fffe03f */
[----:B------:R-:W-:Y:S01]  /*3630*/  FMNMX.FTZ R136, R36, R136, !PT ;  /* 0x0000008824887209 */ /* 0x000fe20007810000 */
[----:B-1----:R-:W-:Y:S01]  /*3640*/  IMAD.WIDE.U32 R10, R223, -0x326172a9, RZ ;  /* 0xcd9e8d57df0a7825 */ /* 0x002fe200078e00ff */
        /* <DEDUP_REMOVED lines=19> */
[----:B------:R-:W-:Y:S01]  /*3780*/  UIADD3 UR28, UR20, -0x4ab325aa, URZ ;  /* 0xb54cda56141c7890 */ /* 0x000fe2000fffe03f */
[----:B------:R-:W-:Y:S01]  /*3790*/  FMNMX.FTZ R0, R29, R0, !PT ;  /* 0x000000001d007209 */ /* 0x000fe20007810000 */
[----:B------:R-:W-:Y:S01]  /*37a0*/  IMAD R227, R245, 0x10000, R245 ;  /* 0x00010000f5e37824 */ /* 0x000fe200078e02f5 */
[----:B------:R-:W-:Y:S01]  /*37b0*/  LOP3.LUT R35, R91, UR20, RZ, 0x3c, !PT ;  /* 0x000000145b237c12 */ /* 0x000fe2000f8e3cff */
[----:B------:R-:W1:Y:S01]  /*37c0*/  SHFL.BFLY PT, R3, R136, 0x2, 0x1f ;  /* 0x0c401f0088037f89 */ /* 0x000e6200000e0000 */
[----:B------:R-:W-:Y:S01]  /*37d0*/  UIADD3 UR14, UR20, 0x1715609d, URZ ;  /* 0x1715609d140e7890 */ /* 0x000fe2000fffe03f */
[----:B------:R-:W-:Y:S01]  /*37e0*/  IADD3 R250, R223, 0x4, RZ ;  /* 0x00000004dffa7810 */ /* 0x000fe20007ffe0ff */
[----:B------:R-:W-:Y:S01]  /*37f0*/  UIADD3 UR27, UR21, 0x646e171e, URZ ;  /* 0x646e171e151b7890 */ /* 0x000fe2000fffe03f */
[----:B------:R-:W3:Y:S01]  /*3800*/  SHFL.BFLY PT, R5, R0, 0x2, 0x1f ;  /* 0x0c401f0000057f89 */ /* 0x000ee200000e0000 */
[----:B--2---:R-:W-:-:S05]  /*3810*/  LOP3.LUT R6, R11, R35, RZ, 0x3c, !PT ;  /* 0x000000230b067212 */ /* 0x004fca00078e3cff */
[----:B------:R-:W-:-:S05]  /*3820*/  IMAD.WIDE.U32 R14, R6, -0x2daee0ad, RZ ;  /* 0xd2511f53060e7825 */ /* 0x000fca00078e00ff */
[----:B------:R-:W-:Y:S02]  /*3830*/  LOP3.LUT R6, R15, UR25, R32, 0x96, !PT ;  /* 0x000000190f067c12 */ /* 0x000fe4000f8e9620 */
[----:B-1----:R-:W-:Y:S01]  /*3840*/  FMNMX.FTZ R136, R136, R3, !PT ;  /* 0x0000000388887209 */ /* 0x002fe20007810000 */
[----:B------:R-:W-:Y:S01]  /*3850*/  IMAD.U32 R3, RZ, RZ, UR6 ;  /* 0x00000006ff037e24 */ /* 0x000fe2000f8e00ff */
[----:B---3--:R-:W-:-:S03]  /*3860*/  FMNMX.FTZ R5, R5, R0, !PT ;  /* 0x0000000005057209 */ /* 0x008fc60007810000 */
[----:B------:R-:W1:Y:S01]  /*3870*/  SHFL.BFLY PT, R7, R136, 0x1, 0x1f ;  /* 0x0c201f0088077f89 */ /* 0x000e6200000e0000 */
[----:B------:R-:W-:-:S03]  /*3880*/  LOP3.LUT R3, R33, UR21, R3, 0x96, !PT ;  /* 0x0000001521037c12 */ /* 0x000fc6000f8e9603 */
[----:B------:R-:W2:Y:S02]  /*3890*/  SHFL.BFLY PT, R135, R5, 0x1, 0x1f ;  /* 0x0c201f0005877f89 */ /* 0x000ea400000e0000 */
[----:B------:R-:W-:-:S05]  /*38a0*/  IMAD.WIDE.U32 R18, R3, -0x326172a9, RZ ;  /* 0xcd9e8d5703127825 */ /* 0x000fca00078e00ff */
[----:B------:R-:W-:-:S05]  /*38b0*/  LOP3.LUT R10, R19, UR26, R10, 0x96, !PT ;  /* 0x0000001a130a7c12 */ /* 0x000fca000f8e960a */
[----:B------:R-:W-:-:S05]  /*38c0*/  IMAD.WIDE.U32 R10, R10, -0x2daee0ad, RZ ;  /* 0xd2511f530a0a7825 */ /* 0x000fca00078e00ff */
[----:B------:R-:W-:Y:S02]  /*38d0*/  LOP3.LUT R11, R11, UR23, R14, 0x96, !PT ;  /* 0x000000170b0b7c12 */ /* 0x000fe4000f8e960e */
[----:B-1----:R-:W-:Y:S01]  /*38e0*/  FMNMX.FTZ R136, R136, R7, !PT ;  /* 0x0000000788887209 */ /* 0x002fe20007810000 */
[----:B------:R-:W-:-:S03]  /*38f0*/  IMAD.WIDE.U32 R6, R6, -0x326172a9, RZ ;  /* 0xcd9e8d5706067825 */ /* 0x000fc600078e00ff */
[C---:B------:R-:W-:Y:S01]  /*3900*/  FSETP.NEU.FTZ.AND P1, PT, R136.reuse, -INF , PT ;  /* 0xff8000008800780b */ /* 0x040fe20003f3d000 */
[----:B------:R-:W-:Y:S01]  /*3910*/  FMUL.FTZ R8, R136, c[0x0][0x23c] ;  /* 0x00008f0088087a20 */ /* 0x000fe20000410000 */
[----:B------:R-:W-:Y:S02]  /*3920*/  LOP3.LUT R12, R7, UR24, R18, 0x96, !PT ;  /* 0x00000018070c7c12 */ /* 0x000fe4000f8e9612 */
[----:B--2---:R-:W-:Y:S02]  /*3930*/  FMNMX.FTZ R135, R5, R135, !PT ;  /* 0x0000008705877209 */ /* 0x004fe40007810000 */
[----:B------:R-:W-:Y:S01]  /*3940*/  FSEL R8, R8, RZ, P1 ;  /* 0x000000ff08087208 */ /* 0x000fe20000800000 */
[----:B------:R-:W-:Y:S01]  /*3950*/  IMAD.WIDE.U32 R12, R12, -0x2daee0ad, RZ ;  /* 0xd2511f530c0c7825 */ /* 0x000fe200078e00ff */
[----:B------:R-:W-:-:S03]  /*3960*/  FSETP.NEU.FTZ.AND P1, PT, R135, -INF , PT ;  /* 0xff8000008700780b */ /* 0x000fc60003f3d000 */
[--C-:B------:R-:W-:Y:S02]  /*3970*/  FFMA.FTZ R0, R25, c[0x0][0x23c], -R8.reuse ;  /* 0x00008f0019007a23 */ /* 0x100fe40000010808 */
[--C-:B------:R-:W-:Y:S02]  /*3980*/  FFMA.FTZ R3, R24, c[0x0][0x23c], -R8.reuse ;  /* 0x00008f0018037a23 */ /* 0x100fe40000010808 */
[----:B------:R1:W-:Y:S01]  /*3990*/  MUFU.EX2 R116, R0 ;  /* 0x0000000000747308 */ /* 0x0003e20000000800 */
[----:B------:R-:W-:-:S07]  /*39a0*/  FFMA.FTZ R5, R37, c[0x0][0x23c], -R8 ;  /* 0x00008f0025057a23 */ /* 0x000fce0000010808 */
[----:B------:R2:W-:Y:S01]  /*39b0*/  MUFU.EX2 R226, R3 ;  /* 0x0000000300e27308 */ /* 0x0005e20000000800 */
[----:B-1----:R-:W-:Y:S01]  /*39c0*/  LOP3.LUT R0, R13, UR17, R10, 0x96, !PT ;  /* 0x000000110d007c12 */ /* 0x002fe2000f8e960a */
[----:B------:R-:W-:-:S06]  /*39d0*/  IMAD.WIDE.U32 R10, R11, -0x326172a9, RZ ;  /* 0xcd9e8d570b0a7825 */ /* 0x000fcc00078e00ff */
[----:B------:R-:W-:Y:S01]  /*39e0*/  MUFU.EX2 R251, R5 ;  /* 0x0000000500fb7308 */ /* 0x000fe20000000800 */
[----:B------:R-:W-:Y:S01]  /*39f0*/  IMAD.WIDE.U32 R16, R0, -0x326172a9, RZ ;  /* 0xcd9e8d5700107825 */ /* 0x000fe200078e00ff */
[----:B------:R-:W-:-:S03]  /*3a00*/  LOP3.LUT R11, R11, UR22, R6, 0x96, !PT ;  /* 0x000000160b0b7c12 */ /* 0x000fc6000f8e9606 */
[----:B--2---:R-:W-:Y:S01]  /*3a10*/  FFMA.FTZ R3, R36, c[0x0][0x23c], -R8 ;  /* 0x00008f0024037a23 */ /* 0x004fe20000010808 */
[----:B------:R-:W-:Y:S01]  /*3a20*/  LOP3.LUT R0, R17, UR16, R10, 0x96, !PT ;  /* 0x0000001011007c12 */ /* 0x000fe2000f8e960a */
[----:B------:R-:W-:Y:S02]  /*3a30*/  IMAD.WIDE.U32 R10, R11, -0x2daee0ad, RZ ;  /* 0xd2511f530b0a7825 */ /* 0x000fe400078e00ff */
[----:B------:R1:W2:Y:S02]  /*3a40*/  MUFU.EX2 R107, R3 ;  /* 0x00000003006b7308 */ /* 0x0002a40000000800 */
[----:B------:R-:W-:-:S04]  /*3a50*/  IMAD.WIDE.U32 R14, R0, -0x2daee0ad, RZ ;  /* 0xd2511f53000e7825 */ /* 0x000fc800078e00ff */
[----:B------:R-:W-:Y:S01]  /*3a60*/  IMAD.IADD R0, R89, 0x1, R88 ;  /* 0x0000000159007824 */ /* 0x000fe200078e0258 */
[----:B------:R-:W-:Y:S02]  /*3a70*/  LOP3.LUT R6, R15, UR12, R10, 0x96, !PT ;  /* 0x0000000c0f067c12 */ /* 0x000fe4000f8e960a */
[----:B------:R-:W-:Y:S01]  /*3a80*/  LOP3.LUT R10, R11, UR15, R12, 0x96, !PT ;  /* 0x0000000f0b0a7c12 */ /* 0x000fe2000f8e960c */
[----:B------:R-:W-:Y:S02]  /*3a90*/  IMAD.SHL.U32 R205, R0, 0x2, RZ ;  /* 0x0000000200cd7824 */ /* 0x000fe400078e00ff */
[----:B------:R-:W-:-:S03]  /*3aa0*/  IMAD.WIDE.U32 R6, R6, -0x326172a9, RZ ;  /* 0xcd9e8d5706067825 */ /* 0x000fc600078e00ff */
[----:B------:R-:W3:Y:S01]  /*3ab0*/  LDSM.16.MT88.4 R40, [R205+0xa000] ;  /* 0x00a00000cd28783b */ /* 0x000ee20000004200 */
[----:B-1----:R-:W-:Y:S01]  /*3ac0*/  FMUL.FTZ R3, R135, c[0x0][0x23c] ;  /* 0x00008f0087037a20 */ /* 0x002fe20000410000 */
[----:B------:R-:W-:Y:S01]  /*3ad0*/  LOP3.LUT R0, R6, 0xffff, RZ, 0xc0, !PT ;  /* 0x0000ffff06007812 */ /* 0x000fe200078ec0ff */
[----:B------:R-:W-:Y:S01]  /*3ae0*/  IMAD.WIDE.U32 R12, R10, -0x326172a9, RZ ;  /* 0xcd9e8d570a0c7825 */ /* 0x000fe200078e00ff */
[----:B------:R-:W-:Y:S01]  /*3af0*/  LOP3.LUT R9, R6, 0xff, RZ, 0xc0, !PT ;  /* 0x000000ff06097812 */ /* 0x000fe200078ec0ff */
[----:B------:R-:W-:Y:S01]  /*3b00*/  LDSM.16.MT88.4 R92, [R205+0xb000] ;  /* 0x00b00000cd5c783b */ /* 0x000fe20000004200 */
[----:B------:R-:W-:Y:S01]  /*3b10*/  FSEL R3, R3, RZ, P1 ;  /* 0x000000ff03037208 */ /* 0x000fe20000800000 */
[--C-:B------:R-:W-:Y:S01]  /*3b20*/  IMAD R207, R4, 0x2, R205.reuse ;  /* 0x0000000204cf7824 */ /* 0x100fe200078e02cd */
[----:B------:R-:W-:Y:S01]  /*3b30*/  SHF.R.U32.HI R11, RZ, 0x18, R6 ;  /* 0x00000018ff0b7819 */ /* 0x000fe20000011606 */
[----:B------:R-:W-:Y:S01]  /*3b40*/  IMAD R210, R2, 0x2, R205 ;  /* 0x0000000202d27824 */ /* 0x000fe200078e02cd */
[----:B------:R-:W-:Y:S01]  /*3b50*/  LDSM.16.MT88.4 R200, [R205+0xa800] ;  /* 0x00a80000cdc8783b */ /* 0x000fe20000004200 */
[----:B------:R-:W-:-:S02]  /*3b60*/  FFMA.FTZ R5, R28, c[0x0][0x23c], -R3 ;  /* 0x00008f001c057a23 */ /* 0x000fc40000010803 */
[--C-:B------:R-:W-:Y:S01]  /*3b70*/  FFMA.FTZ R10, R38, c[0x0][0x23c], -R3.reuse ;  /* 0x00008f00260a7a23 */ /* 0x100fe20000010803 */
[----:B------:R-:W1:Y:S01]  /*3b80*/  LDSM.16.MT88.4 R56, [R207+0xa000] ;  /* 0x00a00000cf38783b */ /* 0x000e620000004200 */
[----:B------:R4:W-:Y:S01]  /*3b90*/  MUFU.EX2 R244, R5 ;  /* 0x0000000500f47308 */ /* 0x0009e20000000800 */
[----:B------:R-:W-:Y:S02]  /*3ba0*/  FFMA.FTZ R4, R26, c[0x0][0x23c], -R3 ;  /* 0x00008f001a047a23 */ /* 0x000fe40000010803 */
[----:B------:R-:W-:Y:S01]  /*3bb0*/  IMAD R209, R2, 0x2, R207 ;  /* 0x0000000202d17824 */ /* 0x000fe200078e02cf */
[----:B------:R-:W5:Y:S01]  /*3bc0*/  LDSM.16.MT88.4 R88, [R210+0xa000] ;  /* 0x00a00000d258783b */ /* 0x000f620000004200 */
[----:B------:R-:W-:-:S03]  /*3bd0*/  FFMA.FTZ R15, R30, c[0x0][0x23c], -R3 ;  /* 0x00008f001e0f7a23 */ /* 0x000fc60000010803 */
[----:B------:R-:W-:Y:S01]  /*3be0*/  MUFU.EX2 R241, R10 ;  /* 0x0000000a00f17308 */ /* 0x000fe20000000800 */
[----:B------:R-:W-:Y:S04]  /*3bf0*/  LDSM.16.MT88.4 R60, [R207+0xb000] ;  /* 0x00b00000cf3c783b */ /* 0x000fe80000004200 */
[----:B------:R-:W-:Y:S01]  /*3c00*/  LDSM.16.MT88.4 R76, [R210+0xb000] ;  /* 0x00b00000d24c783b */ /* 0x000fe20000004200 */
[----:B----4-:R-:W-:Y:S02]  /*3c10*/  FFMA.FTZ R5, R47, c[0x0][0x23c], -R3 ;  /* 0x00008f002f057a23 */ /* 0x010fe40000010803 */
[----:B------:R-:W4:Y:S01]  /*3c20*/  MUFU.EX2 R243, R4 ;  /* 0x0000000400f37308 */ /* 0x000f220000000800 */
[----:B------:R-:W1:Y:S04]  /*3c30*/  LDSM.16.MT88.4 R44, [R209+0xa000] ;  /* 0x00a00000d12c783b */ /* 0x000e680000004200 */
[----:B------:R-:W-:Y:S03]  /*3c40*/  LDSM.16.MT88.4 R124, [R209+0xb000] ;  /* 0x00b00000d17c783b */ /* 0x000fe60000004200 */
[----:B------:R2:W1:Y:S01]  /*3c50*/  MUFU.EX2 R242, R5 ;  /* 0x0000000500f27308 */ /* 0x0004620000000800 */
[----:B------:R-:W-:Y:S04]  /*3c60*/  LDSM.16.MT88.4 R196, [R207+0xa800] ;  /* 0x00a80000cfc4783b */ /* 0x000fe80000004200 */
[----:B------:R-:W-:Y:S03]  /*3c70*/  LDSM.16.MT88.4 R192, [R210+0xa800] ;  /* 0x00a80000d2c0783b */ /* 0x000fe60000004200 */
[----:B------:R-:W-:Y:S01]  /*3c80*/  MUFU.EX2 R232, R15 ;  /* 0x0000000f00e87308 */ /* 0x000fe20000000800 */
[----:B------:R-:W-:Y:S04]  /*3c90*/  LDSM.16.MT88.4 R188, [R209+0xa800] ;  /* 0x00a80000d1bc783b */ /* 0x000fe80000004200 */
[----:B------:R-:W-:Y:S01]  /*3ca0*/  LDSM.16.MT88.4 R184, [R205+0xb800] ;  /* 0x00b80000cdb8783b */ /* 0x000fe20000004200 */
[----:B--2---:R-:W-:-:S03]  /*3cb0*/  SHF.R.U32.HI R5, RZ, 0x8, R0 ;  /* 0x00000008ff057819 */ /* 0x004fc60000011600 */
[----:B------:R-:W-:Y:S01]  /*3cc0*/  LDSM.16.MT88.4 R172, [R207+0xb800] ;  /* 0x00b80000cfac783b */ /* 0x000fe20000004200 */
[----:B------:R-:W-:Y:S02]  /*3cd0*/  LOP3.LUT R0, R7, UR28, R12, 0x96, !PT ;  /* 0x0000001c07007c12 */ /* 0x000fe4000f8e960c */
[----:B------:R-:W-:Y:S01]  /*3ce0*/  SHF.R.U32.HI R7, RZ, 0x10, R6 ;  /* 0x00000010ff077819 */ /* 0x000fe20000011606 */
[----:B------:R-:W-:Y:S01]  /*3cf0*/  LDSM.16.MT88.4 R176, [R210+0xb800] ;  /* 0x00b80000d2b0783b */ /* 0x000fe20000004200 */
[----:B------:R-:W-:Y:S02]  /*3d00*/  PRMT R9, R9, 0x5410, R5 ;  /* 0x0000541009097816 */ /* 0x000fe40000000005 */
[----:B------:R-:W-:Y:S01]  /*3d10*/  LOP3.LUT R2, R0, 0xffff, RZ, 0xc0, !PT ;  /* 0x0000ffff00027812 */ /* 0x000fe200078ec0ff */
[----:B------:R-:W-:Y:S01]  /*3d20*/  LDSM.16.MT88.4 R180, [R209+0xb800] ;  /* 0x00b80000d1b4783b */ /* 0x000fe20000004200 */
[----:B------:R-:W-:Y:S02]  /*3d30*/  SHF.R.U32.HI R4, RZ, 0x10, R0 ;  /* 0x00000010ff047819 */ /* 0x000fe40000011600 */
[----:B------:R-:W-:-:S02]  /*3d40*/  LOP3.LUT R7, R7, 0xff, RZ, 0xc0, !PT ;  /* 0x000000ff07077812 */ /* 0x000fc400078ec0ff */
[----:B------:R-:W-:Y:S02]  /*3d50*/  LOP3.LUT R10, R0, 0xff, RZ, 0xc0, !PT ;  /* 0x000000ff000a7812 */ /* 0x000fe400078ec0ff */
[----:B------:R-:W-:Y:S01]  /*3d60*/  SHF.R.U32.HI R6, RZ, 0x18, R0 ;  /* 0x00000018ff067819 */ /* 0x000fe20000011600 */
[----:B------:R-:W-:Y:S01]  /*3d70*/  HSET2.LE.AND R0, R9, R227, PT ;  /* 0x000000e309007233 */ /* 0x000fe20003803000 */
[----:B------:R-:W-:Y:S02]  /*3d80*/  SHF.R.U32.HI R5, RZ, 0x8, R2 ;  /* 0x00000008ff057819 */ /* 0x000fe40000011602 */
[----:B------:R-:W-:Y:S02]  /*3d90*/  LOP3.LUT R4, R4, 0xff, RZ, 0xc0, !PT ;  /* 0x000000ff04047812 */ /* 0x000fe400078ec0ff */
[----:B------:R-:W-:Y:S02]  /*3da0*/  F2FP.PACK_AB R2, R251, R107 ;  /* 0x0000006bfb02723e */ /* 0x000fe400000000ff */
[----:B------:R-:W-:-:S02]  /*3db0*/  PRMT R7, R7, 0x5410, R11 ;  /* 0x0000541007077816 */ /* 0x000fc4000000000b */
[----:B------:R-:W-:Y:S02]  /*3dc0*/  PRMT R9, R4, 0x5410, R6 ;  /* 0x0000541004097816 */ /* 0x000fe40000000006 */
[----:B------:R-:W-:Y:S01]  /*3dd0*/  LOP3.LUT R6, R0, R2, RZ, 0xc0, !PT ;  /* 0x0000000200067212 */ /* 0x000fe200078ec0ff */
[--C-:B------:R-:W-:Y:S01]  /*3de0*/  HSET2.LE.AND R0, R7, R227.reuse, PT ;  /* 0x000000e307007233 */ /* 0x100fe20003803000 */
[----:B----4-:R-:W-:Y:S01]  /*3df0*/  F2FP.PACK_AB R2, R243, R241 ;  /* 0x000000f1f302723e */ /* 0x010fe200000000ff */
[--C-:B------:R-:W-:Y:S01]  /*3e00*/  HSET2.LE.AND R9, R9, R227.reuse, PT ;  /* 0x000000e309097233 */ /* 0x100fe20003803000 */
[----:B------:R-:W-:Y:S02]  /*3e10*/  PRMT R10, R10, 0x5410, R5 ;  /* 0x000054100a0a7816 */ /* 0x000fe40000000005 */
[----:B------:R-:W-:Y:S01]  /*3e20*/  LOP3.LUT R7, R0, R2, RZ, 0xc0, !PT ;  /* 0x0000000200077212 */ /* 0x000fe200078ec0ff */
[----:B------:R-:W-:Y:S01]  /*3e30*/  FFMA.FTZ R2, R27, c[0x0][0x23c], -R8 ;  /* 0x00008f001b027a23 */ /* 0x000fe20000010808 */
[----:B------:R-:W-:Y:S01]  /*3e40*/  FMNMX.FTZ R0, R72, R34, !PT ;  /* 0x0000002248007209 */ /* 0x000fe20007810000 */
[----:B------:R-:W-:Y:S01]  /*3e50*/  HSET2.LE.AND R4, R10, R227, PT ;  /* 0x000000e30a047233 */ /* 0x000fe20003803000 */
[----:B------:R-:W-:Y:S01]  /*3e60*/  F2FP.PACK_AB R5, R226, R116 ;  /* 0x00000074e205723e */ /* 0x000fe200000000ff */
[----:B------:R2:W-:Y:S01]  /*3e70*/  MUFU.EX2 R239, R2 ;  /* 0x0000000200ef7308 */ /* 0x0005e20000000800 */
[----:B------:R-:W-:-:S02]  /*3e80*/  FMNMX.FTZ R0, R73, R0, !PT ;  /* 0x0000000049007209 */ /* 0x000fc40007810000 */
[----:B-1----:R-:W-:Y:S02]  /*3e90*/  F2FP.PACK_AB R10, R242, R244 ;  /* 0x000000f4f20a723e */ /* 0x002fe400000000ff */
[----:B------:R-:W-:Y:S02]  /*3ea0*/  FMNMX.FTZ R0, R74, R0, !PT ;  /* 0x000000004a007209 */ /* 0x000fe40007810000 */
[----:B------:R-:W-:Y:S02]  /*3eb0*/  LOP3.LUT R4, R4, R5, RZ, 0xc0, !PT ;  /* 0x0000000504047212 */ /* 0x000fe400078ec0ff */
[----:B------:R-:W-:Y:S02]  /*3ec0*/  FMNMX.FTZ R0, R138, R0, !PT ;  /* 0x000000008a007209 */ /* 0x000fe40007810000 */
[----:B------:R-:W-:Y:S01]  /*3ed0*/  LOP3.LUT R5, R9, R10, RZ, 0xc0, !PT ;  /* 0x0000000a09057212 */ /* 0x000fe200078ec0ff */
[--C-:B------:R-:W-:Y:S01]  /*3ee0*/  FFMA.FTZ R9, R20, c[0x0][0x23c], -R8.reuse ;  /* 0x00008f0014097a23 */ /* 0x100fe20000010808 */
[----:B------:R-:W-:Y:S01]  /*3ef0*/  FMNMX.FTZ R0, R137, R0, !PT ;  /* 0x0000000089007209 */ /* 0x000fe20007810000 */
[----:B--2---:R-:W-:-:S03]  /*3f00*/  FFMA.FTZ R2, R22, c[0x0][0x23c], -R8 ;  /* 0x00008f0016027a23 */ /* 0x004fc60000010808 */
[----:B------:R-:W-:Y:S01]  /*3f10*/  FMNMX.FTZ R0, R133, R0, !PT ;  /* 0x0000000085007209 */ /* 0x000fe20007810000 */
[----:B------:R-:W-:Y:S01]  /*3f20*/  MUFU.EX2 R238, R9 ;  /* 0x0000000900ee7308 */ /* 0x000fe20000000800 */
[----:B---3--:R-:W-:Y:S02]  /*3f30*/  HMMA.16816.F32 R140, R4, R40, RZ ;  /* 0x00000028048c723c */ /* 0x008fe400000018ff */
[----:B------:R-:W-:-:S05]  /*3f40*/  FMNMX.FTZ R0, R132, R0, !PT ;  /* 0x0000000084007209 */ /* 0x000fca0007810000 */
[----:B------:R-:W1:Y:S01]  /*3f50*/  SHFL.BFLY PT, R12, R0, 0x2, 0x1f ;  /* 0x0c401f00000c7f89 */ /* 0x000e6200000e0000 */
[----:B------:R2:W-:Y:S01]  /*3f60*/  MUFU.EX2 R240, R2 ;  /* 0x0000000200f07308 */ /* 0x0005e20000000800 */
[C---:B------:R-:W-:Y:S08]  /*3f70*/  HMMA.16816.F32 R36, R4.reuse, R56, RZ ;  /* 0x000000380424723c */ /* 0x040ff000000018ff */
[----:B-----5:R-:W-:Y:S01]  /*3f80*/  HMMA.16816.F32 R52, R4, R88, RZ ;  /* 0x000000580434723c */ /* 0x020fe200000018ff */
[----:B--2---:R-:W-:-:S07]  /*3f90*/  LOP3.LUT R2, R13, UR14, R16, 0x96, !PT ;  /* 0x0000000e0d027c12 */ /* 0x004fce000f8e9610 */
[----:B------:R-:W-:Y:S01]  /*3fa0*/  HMMA.16816.F32 R68, R4, R44, RZ ;  /* 0x0000002c0444723c */ /* 0x000fe200000018ff */
[----:B------:R-:W-:Y:S01]  /*3fb0*/  IMAD.WIDE.U32 R10, R2, -0x2daee0ad, RZ ;  /* 0xd2511f53020a7825 */ /* 0x000fe200078e00ff */
[----:B-1----:R-:W-:-:S03]  /*3fc0*/  FMNMX.FTZ R16, R12, R0, !PT ;  /* 0x000000000c107209 */ /* 0x002fc60007810000 */
[----:B------:R-:W-:Y:S01]  /*3fd0*/  FFMA.FTZ R2, R21, c[0x0][0x23c], -R8 ;  /* 0x00008f0015027a23 */ /* 0x000fe20000010808 */
[----:B------:R-:W-:Y:S02]  /*3fe0*/  LOP3.LUT R9, R10, 0xffff, RZ, 0xc0, !PT ;  /* 0x0000ffff0a097812 */ /* 0x000fe400078ec0ff */
[C---:B------:R-:W-:Y:S01]  /*3ff0*/  HMMA.16816.F32 R84, R4.reuse, R92, RZ ;  /* 0x0000005c0454723c */ /* 0x040fe200000018ff */
[----:B------:R-:W-:Y:S01]  /*4000*/  FMNMX.FTZ R8, R104, R75, !PT ;  /* 0x0000004b68087209 */ /* 0x000fe20007810000 */
[----:B------:R1:W2:Y:S01]  /*4010*/  MUFU.EX2 R237, R2 ;  /* 0x0000000200ed7308 */ /* 0x0002a20000000800 */
[----:B------:R-:W-:Y:S01]  /*4020*/  LOP3.LUT R0, R11, UR27, R14, 0x96, !PT ;  /* 0x0000001b0b007c12 */ /* 0x000fe2000f8e960e */
[----:B------:R-:W-:Y:S01]  /*4030*/  FFMA.FTZ R14, R31, c[0x0][0x23c], -R3 ;  /* 0x00008f001f0e7a23 */ /* 0x000fe20000010803 */
[----:B------:R-:W-:Y:S02]  /*4040*/  LOP3.LUT R13, R10, 0xff, RZ, 0xc0, !PT ;  /* 0x000000ff0a0d7812 */ /* 0x000fe400078ec0ff */
[--C-:B------:R-:W-:Y:S01]  /*4050*/  SHF.R.U32.HI R11, RZ, 0x10, R10.reuse ;  /* 0x00000010ff0b7819 */ /* 0x100fe2000001160a */
[----:B------:R-:W-:Y:S01]  /*4060*/  HMMA.16816.F32 R100, R4, R60, RZ ;  /* 0x0000003c0464723c */ /* 0x000fe200000018ff */
[----:B------:R-:W-:Y:S01]  /*4070*/  SHF.R.U32.HI R12, RZ, 0x18, R10 ;  /* 0x00000018ff0c7819 */ /* 0x000fe2000001160a */
[----:B------:R-:W-:Y:S01]  /*4080*/  MUFU.EX2 R234, R14 ;  /* 0x0000000e00ea7308 */ /* 0x000fe20000000800 */
[----:B------:R-:W-:-:S02]  /*4090*/  SHF.R.U32.HI R10, RZ, 0x8, R9 ;  /* 0x00000008ff0a7819 */ /* 0x000fc40000011609 */
[----:B------:R-:W-:Y:S02]  /*40a0*/  LOP3.LUT R9, R11, 0xff, RZ, 0xc0, !PT ;  /* 0x000000ff0b097812 */ /* 0x000fe400078ec0ff */
[----:B------:R-:W-:Y:S01]  /*40b0*/  PRMT R13, R13, 0x5410, R10 ;  /* 0x000054100d0d7816 */ /* 0x000fe2000000000a */
[C---:B------:R-:W-:Y:S01]  /*40c0*/  HMMA.16816.F32 R112, R4.reuse, R76, RZ ;  /* 0x0000004c0470723c */ /* 0x040fe200000018ff */
[----:B------:R-:W-:Y:S01]  /*40d0*/  PRMT R12, R9, 0x5410, R12 ;  /* 0x00005410090c7816 */ /* 0x000fe2000000000c */
[--C-:B-1----:R-:W-:Y:S01]  /*40e0*/  FFMA.FTZ R2, R23, c[0x0][0x23c], -R3.reuse ;  /* 0x00008f0017027a23 */ /* 0x102fe20000010803 */
[----:B------:R-:W-:Y:S01]  /*40f0*/  LOP3.LUT R11, R0, 0xff, RZ, 0xc0, !PT ;  /* 0x000000ff000b7812 */ /* 0x000fe200078ec0ff */
[----:B------:R-:W-:Y:S02]  /*4100*/  FFMA.FTZ R3, R29, c[0x0][0x23c], -R3 ;  /* 0x00008f001d037a23 */ /* 0x000fe40000010803 */
[----:B------:R1:W-:Y:S02]  /*4110*/  MUFU.EX2 R236, R2 ;  /* 0x0000000200ec7308 */ /* 0x0003e40000000800 */
[C---:B------:R-:W-:Y:S06]  /*4120*/  HMMA.16816.F32 R164, R4.reuse, R124, RZ ;  /* 0x0000007c04a4723c */ /* 0x040fec00000018ff */
[----:B------:R3:W4:Y:S02]  /*4130*/  MUFU.EX2 R235, R3 ;  /* 0x0000000300eb7308 */ /* 0x0007240000000800 */
[----:B------:R-:W-:Y:S01]  /*4140*/  HMMA.16816.F32 R152, R4, R42, RZ ;  /* 0x0000002a0498723c */ /* 0x000fe200000018ff */
[----:B-1----:R-:W-:-:S02]  /*4150*/  FMNMX.FTZ R2, R105, R8, !PT ;  /* 0x0000000869027209 */ /* 0x002fc40007810000 */
[----:B------:R-:W-:-:S05]  /*4160*/  SHF.R.U32.HI R8, RZ, 0x10, R0 ;  /* 0x00000010ff087819 */ /* 0x000fca0000011600 */
[C---:B------:R-:W-:Y:S01]  /*4170*/  HMMA.16816.F32 R48, R4.reuse, R58, RZ ;  /* 0x0000003a0430723c */ /* 0x040fe200000018ff */
[----:B------:R-:W-:Y:S02]  /*4180*/  FMNMX.FTZ R10, R106, R2, !PT ;  /* 0x000000026a0a7209 */ /* 0x000fe40007810000 */
[----:B------:R-:W-:Y:S02]  /*4190*/  LOP3.LUT R2, R0, 0xffff, RZ, 0xc0, !PT ;  /* 0x0000ffff00027812 */ /* 0x000fe400078ec0ff */
[----:B---3--:R-:W-:Y:S02]  /*41a0*/  SHF.R.U32.HI R3, RZ, 0x18, R0 ;  /* 0x00000018ff037819 */ /* 0x008fe40000011600 */
[----:B------:R-:W-:Y:S01]  /*41b0*/  SHF.R.U32.HI R9, RZ, 0x8, R2 ;  /* 0x00000008ff097819 */ /* 0x000fe20000011602 */
[----:B------:R-:W-:Y:S01]  /*41c0*/  HMMA.16816.F32 R64, R4, R90, RZ ;  /* 0x0000005a0440723c */ /* 0x000fe200000018ff */
[----:B------:R-:W-:Y:S02]  /*41d0*/  FMNMX.FTZ R0, R222, R10, !PT ;  /* 0x0000000ade007209 */ /* 0x000fe40007810000 */
[----:B------:R-:W-:-:S02]  /*41e0*/  PRMT R11, R11, 0x5410, R9 ;  /* 0x000054100b0b7816 */ /* 0x000fc40000000009 */
[----:B------:R-:W-:Y:S02]  /*41f0*/  LOP3.LUT R2, R8, 0xff, RZ, 0xc0, !PT ;  /* 0x000000ff08027812 */ /* 0x000fe400078ec0ff */
[----:B------:R-:W-:Y:S01]  /*4200*/  FMNMX.FTZ R9, R221, R0, !PT ;  /* 0x00000000dd097209 */ /* 0x000fe20007810000 */
[--C-:B------:R-:W-:Y:S01]  /*4210*/  HSET2.LE.AND R0, R13, R227.reuse, PT ;  /* 0x000000e30d007233 */ /* 0x100fe20003803000 */
[----:B------:R-:W-:Y:S01]  /*4220*/  PRMT R10, R2, 0x5410, R3 ;  /* 0x00005410020a7816 */ /* 0x000fe20000000003 */
[----:B------:R-:W-:Y:S01]  /*4230*/  HSET2.LE.AND R3, R12, R227, PT ;  /* 0x000000e30c037233 */ /* 0x000fe20003803000 */
[----:B------:R-:W-:Y:S01]  /*4240*/  FMNMX.FTZ R9, R220, R9, !PT ;  /* 0x00000009dc097209 */ /* 0x000fe20007810000 */
[----:B------:R-:W-:Y:S01]  /*4250*/  HMMA.16816.F32 R80, R4, R46, RZ ;  /* 0x0000002e0450723c */ /* 0x000fe200000018ff */
[----:B--2---:R-:W-:Y:S02]  /*4260*/  F2FP.PACK_AB R2, R237, R238 ;  /* 0x000000eeed02723e */ /* 0x004fe400000000ff */
[----:B----4-:R-:W-:-:S02]  /*4270*/  F2FP.PACK_AB R8, R235, R236 ;  /* 0x000000eceb08723e */ /* 0x010fc400000000ff */
[----:B------:R-:W-:Y:S02]  /*4280*/  FMNMX.FTZ R9, R139, R9, !PT ;  /* 0x000000098b097209 */ /* 0x000fe40007810000 */
        /* <DEDUP_REMOVED lines=8> */
[----:B------:R-:W-:-:S02]  /*4310*/  F2FP.PACK_AB R8, R232, R234 ;  /* 0x000000eae808723e */ /* 0x000fc400000000ff */
[----:B------:R-:W-:Y:S02]  /*4320*/  LOP3.LUT R128, R0, R2, RZ, 0xc0, !PT ;  /* 0x0000000200807212 */ /* 0x000fe400078ec0ff */
[----:B------:R-:W-:Y:S01]  /*4330*/  LOP3.LUT R129, R3, R8, RZ, 0xc0, !PT ;  /* 0x0000000803817212 */ /* 0x000fe200078ec0ff */
[----:B------:R-:W-:Y:S01]  /*4340*/  IMAD.WIDE.U32 R2, R250, -0x326172a9, RZ ;  /* 0xcd9e8d57fa027825 */ /* 0x000fe200078e00ff */
[----:B------:R-:W-:Y:S04]  /*4350*/  HMMA.16816.F32 R108, R4, R62, RZ ;  /* 0x0000003e046c723c */ /* 0x000fe800000018ff */
[----:B------:R-:W-:Y:S02]  /*4360*/  LOP3.LUT R0, R3, R35, RZ, 0x3c, !PT ;  /* 0x0000002303007212 */ /* 0x000fe400078e3cff */
[----:B------:R-:W-:-:S02]  /*4370*/  LOP3.LUT R2, R19, UR26, R2, 0x96, !PT ;  /* 0x0000001a13027c12 */ /* 0x000fc4000f8e9602 */
[----:B------:R-:W-:Y:S01]  /*4380*/  HMMA.16816.F32 R120, R4, R78, RZ ;  /* 0x0000004e0478723c */ /* 0x000fe200000018ff */
[----:B-1----:R-:W-:-:S07]  /*4390*/  FMNMX.FTZ R134, R16, R11, !PT ;  /* 0x0000000b10867209 */ /* 0x002fce0007810000 */
[----:B------:R-:W-:Y:S01]  /*43a0*/  HMMA.16816.F32 R20, R4, R126, RZ ;  /* 0x0000007e0414723c */ /* 0x000fe200000018ff */
[C---:B------:R-:W-:Y:S01]  /*43b0*/  FSETP.NEU.FTZ.AND P1, PT, R134.reuse, -INF , PT ;  /* 0xff8000008600780b */ /* 0x040fe20003f3d000 */
[----:B------:R-:W-:-:S05]  /*43c0*/  FMUL.FTZ R3, R134, c[0x0][0x23c] ;  /* 0x00008f0086037a20 */ /* 0x000fca0000410000 */
[----:B------:R-:W-:Y:S01]  /*43d0*/  IMAD.WIDE.U32 R6, R0, -0x2daee0ad, RZ ;  /* 0xd2511f5300067825 */ /* 0x000fe200078e00ff */
[----:B--2---:R-:W-:Y:S01]  /*43e0*/  FMNMX.FTZ R0, R10, R9, !PT ;  /* 0x000000090a007209 */ /* 0x004fe20007810000 */
[----:B------:R-:W-:Y:S01]  /*43f0*/  HMMA.16816.F32 R140, R128, R200, R140 ;  /* 0x000000c8808c723c */ /* 0x000fe2000000188c */
[----:B------:R-:W-:Y:S02]  /*4400*/  FSEL R3, R3, RZ, P1 ;  /* 0x000000ff03037208 */ /* 0x000fe40000800000 */
[----:B------:R-:W-:Y:S01]  /*4410*/  LOP3.LUT R4, R7, UR25, R32, 0x96, !PT ;  /* 0x0000001907047c12 */ /* 0x000fe2000f8e9620 */
[----:B------:R-:W1:Y:S01]  /*4420*/  SHFL.BFLY PT, R12, R0, 0x1, 0x1f ;  /* 0x0c201f00000c7f89 */ /* 0x000e6200000e0000 */
[----:B------:R-:W-:-:S03]  /*4430*/  IMAD.MOV.U32 R32, RZ, RZ, R116 ;  /* 0x000000ffff207224 */ /* 0x000fc600078e0074 */
        /* <DEDUP_REMOVED lines=74> */
[----:B------:R-:W-:Y:S01]  /*48e0*/  IMAD.MOV.U32 R13, RZ, RZ, R107 ;  /* 0x000000ffff0d7224 */ /* 0x000fe200078e006b */
[----:B---3--:R-:W-:Y:S01]  /*48f0*/  F2FP.PACK_AB R4, R33, R34 ;  /* 0x000000222104723e */ /* 0x008fe200000000ff */
[----:B------:R-:W-:Y:S01]  /*4900*/  HSET2.LE.AND R5, R10, R227, PT ;  /* 0x000000e30a057233 */ /* 0x000fe20003803000 */
[----:B------:R-:W-:-:S02]  /*4910*/  F2FP.PACK_AB R10, R224, R225 ;  /* 0x000000e1e00a723e */ /* 0x000fc400000000ff */
[----:B------:R-:W-:Y:S02]  /*4920*/  LOP3.LUT R7, R7, R4, RZ, 0xc0, !PT ;  /* 0x0000000407077212 */ /* 0x000fe400078ec0ff */
        /* <DEDUP_REMOVED lines=26> */
[----:B------:R1:W-:Y:S01]  /*4ad0*/  MUFU.EX2 R15, R4 ;  /* 0x00000004000f7308 */ /* 0x0003e20000000800 */
[----:B------:R-:W-:-:S07]  /*4ae0*/  FFMA.FTZ R13, R221, c[0x0][0x23c], -R0 ;  /* 0x00008f00dd0d7a23 */ /* 0x000fce0000010800 */
[----:B------:R-:W-:Y:S01]  /*4af0*/  MUFU.EX2 R13, R13 ;  /* 0x0000000d000d7308 */ /* 0x000fe20000000800 */
[----:B-1----:R-:W-:Y:S02]  /*4b00*/  FFMA.FTZ R4, R137, c[0x0][0x23c], -R3 ;  /* 0x00008f0089047a23 */ /* 0x002fe40000010803 */
[----:B------:R-:W-:-:S05]  /*4b10*/  IMAD.MOV.U32 R137, RZ, RZ, R32 ;  /* 0x000000ffff897224 */ /* 0x000fca00078e0020 */
[----:B------:R1:W-:Y:S02]  /*4b20*/  MUFU.EX2 R32, R4 ;  /* 0x0000000400207308 */ /* 0x0003e40000000800 */
[--C-:B-1----:R-:W-:Y:S02]  /*4b30*/  FFMA.FTZ R4, R133, c[0x0][0x23c], -R3.reuse ;  /* 0x00008f0085047a23 */ /* 0x102fe40000010803 */
[----:B------:R-:W-:-:S04]  /*4b40*/  FFMA.FTZ R3, R132, c[0x0][0x23c], -R3 ;  /* 0x00008f0084037a23 */ /* 0x000fc80000010803 */
[----:B------:R1:W-:Y:S01]  /*4b50*/  MUFU.EX2 R14, R4 ;  /* 0x00000004000e7308 */ /* 0x0003e20000000800 */
[----:B------:R-:W-:-:S07]  /*4b60*/  IMAD.MOV.U32 R133, RZ, RZ, R226 ;  /* 0x000000ffff857224 */ /* 0x000fce00078e00e2 */
        /* <DEDUP_REMOVED lines=79> */
[----:B------:R-:W-:Y:S01]  /*5060*/  ULEA.HI.SX32 UR30, UR8, 0xfffffffe, 0x1b ;  /* 0xfffffffe081e7891 */ /* 0x000fe2000f8fda3f */
[----:B------:R-:W-:Y:S01]  /*5070*/  MOV R137, R134 ;  /* 0x0000008600897202 */ /* 0x000fe20000000f00 */
[----:B------:R-:W-:Y:S01]  /*5080*/  IMAD.WIDE.U32 R250, R250, -0x326172a9, RZ ;  /* 0xcd9e8d57fafa7825 */ /* 0x000fe200078e00ff */
[----:B------:R1:W-:Y:S01]  /*5090*/  STL.64 [R1], R4 ;  /* 0x0000000401007387 */ /* 0x0003e20000100a00 */
[-C--:B------:R-:W-:Y:S01]  /*50a0*/  LOP3.LUT R234, R5, R35.reuse, RZ, 0x3c, !PT ;  /* 0x0000002305ea7212 */ /* 0x080fe200078e3cff */
[----:B------:R-:W-:Y:S01]  /*50b0*/  ULDC.64 UR6, c[0x0][0x1a0] ;  /* 0x0000680000067ab9 */ /* 0x000fe20000000a00 */
[----:B------:R-:W-:Y:S01]  /*50c0*/  IMAD.WIDE.U32 R220, R233, -0x2daee0ad, RZ ;  /* 0xd2511f53e9dc7825 */ /* 0x000fe200078e00ff */
[----:B------:R-:W-:-:S02]  /*50d0*/  LOP3.LUT R232, R251, R35, RZ, 0x3c, !PT ;  /* 0x00000023fbe87212 */ /* 0x000fc400078e3cff */
[----:B------:R-:W-:Y:S01]  /*50e0*/  ISETP.GE.AND P3, PT, R246, c[0x0][0x220], PT ;  /* 0x00008800f6007a0c */ /* 0x000fe20003f66270 */
[----:B------:R-:W-:Y:S01]  /*50f0*/  IMAD.MOV.U32 R3, RZ, RZ, R135 ;  /* 0x000000ffff037224 */ /* 0x000fe200078e0087 */
[----:B------:R-:W-:Y:S01]  /*5100*/  ISETP.GE.AND P2, PT, R252, c[0x0][0x220], PT ;  /* 0x00008800fc007a0c */ /* 0x000fe20003f46270 */
[----:B------:R-:W-:Y:S01]  /*5110*/  IMAD.MOV.U32 R0, RZ, RZ, R136 ;  /* 0x000000ffff007224 */ /* 0x000fe200078e0088 */
[----:B------:R-:W-:Y:S01]  /*5120*/  PRMT R245, R245, 0x7054, R245 ;  /* 0x00007054f5f57816 */ /* 0x000fe200000000f5 */
[----:B------:R-:W-:-:S04]  /*5130*/  IMAD.WIDE.U32 R234, R234, -0x2daee0ad, RZ ;  /* 0xd2511f53eaea7825 */ /* 0x000fc800078e00ff */
[----:B------:R-:W-:Y:S01]  /*5140*/  IMAD.WIDE.U32 R232, R232, -0x2daee0ad, RZ ;  /* 0xd2511f53e8e87825 */ /* 0x000fe200078e00ff */
[----:B------:R-:W-:Y:S05]  /*5150*/  BRA `(.L_x_1358) ;  /* 0x000002e000007947 */ /* 0x000fea0003800000 */
.L_x_1360:
        /* <DEDUP_REMOVED lines=46> */
.L_x_1358:
[----:B-1----:R-:W2:Y:S01]  /*5440*/  LDL.64 R4, [R1+0x10] ;  /* 0x0000100001047983 */ /* 0x002ea20000100a00 */
[----:B------:R-:W-:Y:S01]  /*5450*/  USHF.R.S32.HI UR4, URZ, 0x1f, UR30 ;  /* 0x0000001f3f047899 */ /* 0x000fe2000801141e */
[----:B------:R-:W-:Y:S04]  /*5460*/  DEPBAR.LE SB0, 0x0 ;  /* 0x000080000000791a */ /* 0x000fe80000000000 */
[----:B------:R-:W3:Y:S01]  /*5470*/  LDL R8, [R1+0x20] ;  /* 0x0000200001087983 */ /* 0x000ee20000100800 */
[----:B------:R-:W-:Y:S01]  /*5480*/  UIMAD UR4, UR4, UR6, URZ ;  /* 0x00000006040472a4 */ /* 0x000fe2000f8e023f */
[----:B------:R-:W-:Y:S01]  /*5490*/  IMAD.MOV.U32 R7, RZ, RZ, c[0x0][0x1a0] ;  /* 0x00006800ff077624 */ /* 0x000fe200078e00ff */
[----:B------:R-:W-:Y:S01]  /*54a0*/  UIMAD.WIDE.U32 UR32, UR30, UR6, URZ ;  /* 0x000000061e2072a5 */ /* 0x000fe2000f8e003f */
[----:B------:R-:W-:Y:S01]  /*54b0*/  IMAD.MOV.U32 R14, RZ, RZ, c[0x0][0x1a4] ;  /* 0x00006900ff0e7624 */ /* 0x000fe200078e00ff */
[----:B------:R-:W-:Y:S01]  /*54c0*/  BAR.SYNC.DEFER_BLOCKING 0x0 ;  /* 0x0000000000007b1d */ /* 0x000fe20000010000 */
[----:B------:R-:W-:Y:S03]  /*54d0*/  UIMAD UR4, UR30, UR7, UR4 ;  /* 0x000000071e0472a4 */ /* 0x000fe6000f8e0204 */
[----:B------:R-:W-:Y:S01]  /*54e0*/  IMAD.U32 R2, RZ, RZ, UR32 ;  /* 0x00000020ff027e24 */ /* 0x000fe2000f8e00ff */
[----:B------:R-:W-:Y:S01]  /*54f0*/  UIADD3 UR4, UR33, UR4, URZ ;  /* 0x0000000421047290 */ /* 0x000fe2000fffe03f */
[----:B------:R-:W-:Y:S01]  /*5500*/  IMAD.U32 R6, RZ, RZ, UR32 ;  /* 0x00000020ff067e24 */ /* 0x000fe2000f8e00ff */
[----:B------:R-:W-:Y:S04]  /*5510*/  @P3 STS.128 [R219+0xa000], RZ ;  /* 0x00a000ffdb003388 */ /* 0x000fe80000000c00 */
[----:B--2---:R-:W-:Y:S01]  /*5520*/  IMAD.U32 R5, RZ, RZ, UR4 ;  /* 0x00000004ff057e24 */ /* 0x004fe2000f8e00ff */
[----:B------:R-:W-:Y:S04]  /*5530*/  LEA R2, P1, R2, R4, 0x5 ;  /* 0x0000000402027211 */ /* 0x000fe800078228ff */
[----:B------:R-:W-:Y:S02]  /*5540*/  @!P3 LEA R12, P5, R2, c[0x0][0x170], 0x1 ;  /* 0x00005c00020cba11 */ /* 0x000fe400078a08ff */
[----:B---3--:R-:W-:Y:S02]  /*5550*/  LEA.HI.X R5, R6, R8, R5, 0x5, P1 ;  /* 0x0000000806057211 */ /* 0x008fe400008f2c05 */
[C---:B------:R-:W-:Y:S02]  /*5560*/  @!P2 LEA R8, P1, R2.reuse, c[0x0][0x170], 0x1 ;  /* 0x00005c000208aa11 */ /* 0x040fe400078208ff */
[C-C-:B------:R-:W-:Y:S02]  /*5570*/  @!P3 LEA.HI.X R13, R2.reuse, c[0x0][0x174], R5.reuse, 0x1, P5 ;  /* 0x00005d00020dba11 */ /* 0x140fe400028f0c05 */
[----:B------:R-:W-:Y:S02]  /*5580*/  @!P2 LEA.HI.X R9, R2, c[0x0][0x174], R5, 0x1, P1 ;  /* 0x00005d000209aa11 */ /* 0x000fe400008f0c05 */
[C---:B------:R-:W-:Y:S01]  /*5590*/  LEA R4, P0, R7.reuse, R2, 0x4 ;  /* 0x0000000207047211 */ /* 0x040fe200078020ff */
[----:B------:R-:W-:Y:S01]  /*55a0*/  @!PT LDS RZ, [RZ] ;  /* 0x00000000fffff984 */ /* 0x000fe20000000800 */
[----:B------:R-:W-:Y:S01]  /*55b0*/  @!PT LDS RZ, [RZ] ;  /* 0x00000000fffff984 */ /* 0x000fe20000000800 */
[----:B------:R-:W-:Y:S01]  /*55c0*/  @!PT LDS RZ, [RZ] ;  /* 0x00000000fffff984 */ /* 0x000fe20000000800 */
[----:B------:R1:W-:Y:S03]  /*55d0*/  @!P3 LDGSTS.E.BYPASS.LTC128B.128 [R219+0xa000], [R12.64] ;  /* 0x0a0000000cdbbfae */ /* 0x0003e6000b901d52 */
[C---:B------:R-:W-:Y:S02]  /*55e0*/  @!P3 LEA R10, P4, R4.reuse, c[0x0][0x170], 0x1 ;  /* 0x00005c00040aba11 */ /* 0x040fe400078808ff */
[----:B------:R-:W-:Y:S01]  /*55f0*/  @P2 STS.128 [R219+0xb000], RZ ;  /* 0x00b000ffdb002388 */ /* 0x000fe20000000c00 */
[----:B------:R-:W-:Y:S02]  /*5600*/  LEA.HI.X R7, R7, R5, R14, 0x4, P0 ;  /* 0x0000000507077211 */ /* 0x000fe400000f240e */
        /* <DEDUP_REMOVED lines=8> */
[----:B------:R-:W-:Y:S04]  /*5690*/  ISETP.LT.AND P4, PT, RZ, UR30, PT ;  /* 0x0000001eff007c0c */ /* 0x000fe8000bf81270 */
        /* <DEDUP_REMOVED lines=109> */
.L_x_1359:
[----:B-1----:R-:W2:Y:S01]  /*5d70*/  LDL.64 R174, [R1] ;  /* 0x0000000001ae7983 */ /* 0x002ea20000100a00 */
        /* <DEDUP_REMOVED lines=23> */
[----:B------:R-:W-:Y:S03]  /*5ef0*/  FMNMX.FTZ R132, R28, R132, !PT ;  /* 0x000000841c847209 */ /* 0x000fe60007810000 */
[----:B------:R-:W3:Y:S01]  /*5f00*/  SHFL.BFLY PT, R134, R2, 0x2, 0x1f ;  /* 0x0c401f0002867f89 */ /* 0x000ee200000e0000 */
[----:B------:R-:W-:Y:S07]  /*5f10*/  FMNMX.FTZ R132, R29, R132, !PT ;  /* 0x000000841d847209 */ /* 0x000fee0007810000 */
[----:B------:R-:W4:Y:S01]  /*5f20*/  SHFL.BFLY PT, R133, R132, 0x2, 0x1f ;  /* 0x0c401f0084857f89 */ /* 0x000f2200000e0000 */
[----:B-1----:R-:W-:Y:S07]  /*5f30*/  FMNMX.FTZ R136, R136, R135, !PT ;  /* 0x0000008788887209 */ /* 0x002fee0007810000 */
[----:B------:R-:W1:Y:S01]  /*5f40*/  SHFL.BFLY PT, R139, R136, 0x1, 0x1f ;  /* 0x0c201f00888b7f89 */ /* 0x000e6200000e0000 */
[----:B---3--:R-:W-:Y:S07]  /*5f50*/  FMNMX.FTZ R2, R2, R134, !PT ;  /* 0x0000008602027209 */ /* 0x008fee0007810000 */
[----:B------:R-:W3:Y:S01]  /*5f60*/  SHFL.BFLY PT, R135, R2, 0x1, 0x1f ;  /* 0x0c201f0002877f89 */ /* 0x000ee200000e0000 */
[----:B----4-:R-:W-:Y:S07]  /*5f70*/  FMNMX.FTZ R132, R132, R133, !PT ;  /* 0x0000008584847209 */ /* 0x010fee0007810000 */
[----:B------:R-:W4:Y:S01]  /*5f80*/  SHFL.BFLY PT, R134, R132, 0x1, 0x1f ;  /* 0x0c201f0084867f89 */ /* 0x000f2200000e0000 */
[----:B-1----:R-:W-:Y:S04]  /*5f90*/  FMNMX.FTZ R136, R136, R139, !PT ;  /* 0x0000008b88887209 */ /* 0x002fe80007810000 */
[C---:B------:R-:W-:Y:S01]  /*5fa0*/  FSETP.NEU.FTZ.AND P0, PT, R136.reuse, -INF , PT ;  /* 0xff8000008800780b */ /* 0x040fe20003f1d000 */
[----:B------:R-:W-:Y:S04]  /*5fb0*/  FADD.FTZ R0, -R136, R0 ;  /* 0x0000000088007221 */ /* 0x000fe80000010100 */
[----:B------:R-:W-:Y:S04]  /*5fc0*/  FMUL.FTZ R0, R0, c[0x0][0x23c] ;  /* 0x00008f0000007a20 */ /* 0x000fe80000410000 */
[----:B------:R1:W5:Y:S01]  /*5fd0*/  MUFU.EX2 R133, R0 ;  /* 0x0000000000857308 */ /* 0x0003620000000800 */
[----:B---3--:R-:W-:Y:S02]  /*5fe0*/  FMNMX.FTZ R135, R2, R135, !PT ;  /* 0x0000008702877209 */ /* 0x008fe40007810000 */
[----:B------:R-:W-:Y:S03]  /*5ff0*/  FMNMX.FTZ R2, R10, R138, !PT ;  /* 0x0000008a0a027209 */ /* 0x000fe60007810000 */
[----:B------:R-:W-:Y:S01]  /*6000*/  FMUL.FTZ R184, R135, c[0x0][0x23c] ;  /* 0x00008f0087b87a20 */ /* 0x000fe20000410000 */
[----:B------:R-:W-:Y:S02]  /*6010*/  FMNMX.FTZ R2, R11, R2, !PT ;  /* 0x000000020b027209 */ /* 0x000fe40007810000 */
[----:B----4-:R-:W-:Y:S02]  /*6020*/  FMNMX.FTZ R134, R132, R134, !PT ;  /* 0x0000008684867209 */ /* 0x010fe40007810000 */
[----:B------:R-:W-:Y:S03]  /*6030*/  FMNMX.FTZ R2, R14, R2, !PT ;  /* 0x000000020e027209 */ /* 0x000fe60007810000 */
[----:B------:R-:W-:Y:S01]  /*6040*/  FMUL.FTZ R186, R134, c[0x0][0x23c] ;  /* 0x00008f0086ba7a20 */ /* 0x000fe20000410000 */
[----:B------:R-:W-:Y:S01]  /*6050*/  FMNMX.FTZ R2, R15, R2, !PT ;  /* 0x000000020f027209 */ /* 0x000fe20007810000 */
[----:B-1----:R-:W-:Y:S02]  /*6060*/  FADD.FTZ R0, -R135, R3 ;  /* 0x0000000387007221 */ /* 0x002fe40000010100 */
[C---:B-----5:R-:W-:Y:S02]  /*6070*/  FMUL.FTZ R36, R133.reuse, R36 ;  /* 0x0000002485247220 */ /* 0x060fe40000410000 */
        /* <DEDUP_REMOVED lines=18> */
[C---:B---3--:R-:W-:Y:S01]  /*61a0*/  FMUL.FTZ R38, R132.reuse, R38 ;  /* 0x0000002684267220 */ /* 0x048fe20000410000 */
[----:B------:R-:W-:Y:S01]  /*61b0*/  FSEL R137, R137, RZ, P0 ;  /* 0x000000ff89897208 */ /* 0x000fe20000000000 */
[----:B------:R1:W3:Y:S01]  /*61c0*/  MUFU.EX2 R3, R0 ;  /* 0x0000000000037308 */ /* 0x0002e20000000800 */
        /* <DEDUP_REMOVED lines=11> */
[--C-:B------:R-:W-:Y:S02]  /*6280*/  FFMA.FTZ R5, R5, c[0x0][0x23c], -R137.reuse ;  /* 0x00008f0005057a23 */ /* 0x100fe40000010889 */
        /* <DEDUP_REMOVED lines=9> */
[C---:B---3--:R-:W-:Y:S01]  /*6320*/  FMUL.FTZ R40, R3.reuse, R40 ;  /* 0x0000002803287220 */ /* 0x048fe20000410000 */
[----:B------:R1:W-:Y:S01]  /*6330*/  MUFU.EX2 R241, R18 ;  /* 0x0000001200f17308 */ /* 0x0003e20000000800 */
[C---:B------:R-:W-:Y:S01]  /*6340*/  FMUL.FTZ R41, R3.reuse, R41 ;  /* 0x0000002903297220 */ /* 0x040fe20000410000 */
[----:B------:R-:W-:Y:S01]  /*6350*/  FMNMX.FTZ R0, R30, R0, !PT ;  /* 0x000000001e007209 */ /* 0x000fe20007810000 */
[C---:B------:R-:W-:Y:S01]  /*6360*/  FMUL.FTZ R44, R3.reuse, R44 ;  /* 0x0000002c032c7220 */ /* 0x040fe20000410000 */
[----:B----4-:R-:W-:Y:S01]  /*6370*/  MOV R4, UR21 ;  /* 0x0000001500047c02 */ /* 0x010fe20008000f00 */
[----:B------:R-:W-:Y:S01]  /*6380*/  FMUL.FTZ R45, R3, R45 ;  /* 0x0000002d032d7220 */ /* 0x000fe20000410000 */
[----:B------:R-:W-:Y:S01]  /*6390*/  FMNMX.FTZ R0, R31, R0, !PT ;  /* 0x000000001f007209 */ /* 0x000fe20007810000 */
[C---:B------:R-:W-:Y:S01]  /*63a0*/  FMUL.FTZ R50, R132.reuse, R50 ;  /* 0x0000003284327220 */ /* 0x040fe20000410000 */
[----:B------:R-:W-:Y:S01]  /*63b0*/  LOP3.LUT R4, R221, UR30, R4, 0x96, !PT ;  /* 0x0000001edd047c12 */ /* 0x000fe2000f8e9604 */
[C---:B------:R-:W-:Y:S01]  /*63c0*/  FMUL.FTZ R51, R132.reuse, R51 ;  /* 0x0000003384337220 */ /* 0x040fe20000410000 */
[----:B------:R3:W-:Y:S01]  /*63d0*/  MUFU.EX2 R243, R17 ;  /* 0x0000001100f37308 */ /* 0x0007e20000000800 */
[----:B------:R-:W4:Y:S01]  /*63e0*/  SHFL.BFLY PT, R2, R0, 0x2, 0x1f ;  /* 0x0c401f0000027f89 */ /* 0x000f2200000e0000 */
[----:B------:R-:W-:Y:S01]  /*63f0*/  FMUL.FTZ R54, R132, R54 ;  /* 0x0000003684367220 */ /* 0x000fe20000410000 */
[----:B------:R-:W-:Y:S01]  /*6400*/  UIADD3 UR30, UR30, -0x1, URZ ;  /* 0xffffffff1e1e7890 */ /* 0x000fe2000fffe03f */
[--C-:B-----5:R-:W-:Y:S01]  /*6410*/  LOP3.LUT R16, R233, UR25, R220.reuse, 0x96, !PT ;  /* 0x00000019e9107c12 */ /* 0x120fe2000f8e96dc */
[----:B------:R-:W-:Y:S04]  /*6420*/  IMAD.WIDE.U32 R172, R4, -0x326172a9, RZ ;  /* 0xcd9e8d5704ac7825 */ /* 0x000fe800078e00ff */
[C---:B------:R-:W-:Y:S01]  /*6430*/  FMUL.FTZ R55, R132.reuse, R55 ;  /* 0x0000003784377220 */ /* 0x040fe20000410000 */
[----:B------:R5:W-:Y:S01]  /*6440*/  MUFU.EX2 R242, R19 ;  /* 0x0000001300f27308 */ /* 0x000be20000000800 */
[C---:B------:R-:W-:Y:S02]  /*6450*/  FMUL.FTZ R56, R3.reuse, R56 ;  /* 0x0000003803387220 */ /* 0x040fe40000410000 */
[----:B------:R-:W-:Y:S01]  /*6460*/  FMUL.FTZ R57, R3, R57 ;  /* 0x0000003903397220 */ /* 0x000fe20000410000 */
[----:B-1----:R-:W-:Y:S01]  /*6470*/  LOP3.LUT R18, R235, UR25, R220, 0x96, !PT ;  /* 0x00000019eb127c12 */ /* 0x002fe2000f8e96dc */
[C---:B------:R-:W-:Y:S02]  /*6480*/  FMUL.FTZ R60, R3.reuse, R60 ;  /* 0x0000003c033c7220 */ /* 0x040fe40000410000 */
[C---:B------:R-:W-:Y:S02]  /*6490*/  FMUL.FTZ R61, R3.reuse, R61 ;  /* 0x0000003d033d7220 */ /* 0x040fe40000410000 */
[C---:B------:R-:W-:Y:S01]  /*64a0*/  FMUL.FTZ R66, R132.reuse, R66 ;  /* 0x0000004284427220 */ /* 0x040fe20000410000 */
[----:B------:R2:W-:Y:S01]  /*64b0*/  MUFU.EX2 R239, R5 ;  /* 0x0000000500ef7308 */ /* 0x0005e20000000800 */
[C---:B------:R-:W-:Y:S02]  /*64c0*/  FMUL.FTZ R67, R132.reuse, R67 ;  /* 0x0000004384437220 */ /* 0x040fe40000410000 */
[----:B------:R-:W-:Y:S01]  /*64d0*/  FMUL.FTZ R70, R132, R70 ;  /* 0x0000004684467220 */ /* 0x000fe20000410000 */
[----:B----4-:R-:W-:Y:S01]  /*64e0*/  FMNMX.FTZ R0, R0, R2, !PT ;  /* 0x0000000200007209 */ /* 0x010fe20007810000 */
[----:B---3--:R-:W-:Y:S04]  /*64f0*/  IMAD.WIDE.U32 R16, R16, -0x326172a9, RZ ;  /* 0xcd9e8d5710107825 */ /* 0x008fe800078e00ff */
[----:B------:R-:W1:Y:S01]  /*6500*/  SHFL.BFLY PT, R2, R0, 0x1, 0x1f ;  /* 0x0c201f0000027f89 */ /* 0x000e6200000e0000 */
[----:B------:R-:W-:Y:S01]  /*6510*/  MUFU.EX2 R238, R6 ;  /* 0x0000000600ee7308 */ /* 0x000fe20000000800 */
[----:B------:R-:W-:Y:S02]  /*6520*/  FMUL.FTZ R71, R132, R71 ;  /* 0x0000004784477220 */ /* 0x000fe40000410000 */
[----:B-----5:R-:W-:Y:S04]  /*6530*/  IMAD.WIDE.U32 R18, R18, -0x326172a9, RZ ;  /* 0xcd9e8d5712127825 */ /* 0x020fe800078e00ff */
[----:B------:R-:W-:Y:S01]  /*6540*/  FMUL.FTZ R72, R3, R72 ;  /* 0x0000004803487220 */ /* 0x000fe20000410000 */
[----:B------:R-:W-:Y:S01]  /*6550*/  LOP3.LUT R4, R19, UR24, R172, 0x96, !PT ;  /* 0x0000001813047c12 */ /* 0x000fe2000f8e96ac */
[----:B------:R-:W-:Y:S01]  /*6560*/  FMUL.FTZ R73, R3, R73 ;  /* 0x0000004903497220 */ /* 0x000fe20000410000 */
[----:B------:R3:W-:Y:S01]  /*6570*/  MUFU.EX2 R237, R7 ;  /* 0x0000000700ed7308 */ /* 0x0007e20000000800 */
[----:B------:R-:W-:Y:S01]  /*6580*/  LOP3.LUT R19, R173, UR26, R250, 0x96, !PT ;  /* 0x0000001aad137c12 */ /* 0x000fe2000f8e96fa */
[----:B------:R-:W-:Y:S01]  /*6590*/  FMUL.FTZ R76, R3, R76 ;  /* 0x0000004c034c7220 */ /* 0x000fe20000410000 */
[----:B------:R-:W-:Y:S01]  /*65a0*/  LOP3.LUT R172, R17, UR24, R172, 0x96, !PT ;  /* 0x0000001811ac7c12 */ /* 0x000fe2000f8e96ac */
[C---:B------:R-:W-:Y:S02]  /*65b0*/  FMUL.FTZ R77, R3.reuse, R77 ;  /* 0x0000004d034d7220 */ /* 0x040fe40000410000 */
[C---:B------:R-:W-:Y:S02]  /*65c0*/  FMUL.FTZ R82, R132.reuse, R82 ;  /* 0x0000005284527220 */ /* 0x040fe40000410000 */
[C---:B------:R-:W-:Y:S02]  /*65d0*/  FMUL.FTZ R83, R132.reuse, R83 ;  /* 0x0000005384537220 */ /* 0x040fe40000410000 */
[----:B------:R4:W-:Y:S01]  /*65e0*/  MUFU.EX2 R236, R8 ;  /* 0x0000000800ec7308 */ /* 0x0009e20000000800 */
[----:B------:R-:W-:Y:S01]  /*65f0*/  FMUL.FTZ R86, R132, R86 ;  /* 0x0000005684567220 */ /* 0x000fe20000410000 */
[----:B-1----:R-:W-:Y:S01]  /*6600*/  FMNMX.FTZ R2, R0, R2, !PT ;  /* 0x0000000200027209 */ /* 0x002fe20007810000 */
[----:B------:R-:W-:Y:S02]  /*6610*/  FMUL.FTZ R87, R132, R87 ;  /* 0x0000005784577220 */ /* 0x000fe40000410000 */
[C---:B------:R-:W-:Y:S01]  /*6620*/  FMUL.FTZ R88, R3.reuse, R88 ;  /* 0x0000005803587220 */ /* 0x040fe20000410000 */
[C---:B------:R-:W-:Y:S01]  /*6630*/  FSETP.NEU.FTZ.AND P0, PT, R2.reuse, -INF , PT ;  /* 0xff8000000200780b */ /* 0x040fe20003f1d000 */
[----:B------:R-:W-:Y:S03]  /*6640*/  FMUL.FTZ R185, R2, c[0x0][0x23c] ;  /* 0x00008f0002b97a20 */ /* 0x000fe60000410000 */
[----:B------:R1:W-:Y:S01]  /*6650*/  MUFU.EX2 R231, R9 ;  /* 0x0000000900e77308 */ /* 0x0003e20000000800 */
[----:B------:R-:W-:Y:S01]  /*6660*/  FMUL.FTZ R89, R3, R89 ;  /* 0x0000005903597220 */ /* 0x000fe20000410000 */
[----:B------:R-:W-:Y:S01]  /*6670*/  FSEL R185, R185, RZ, P0 ;  /* 0x000000ffb9b97208 */ /* 0x000fe20000000000 */
[--C-:B------:R-:W-:Y:S02]  /*6680*/  FFMA.FTZ R32, R32, c[0x0][0x23c], -R137.reuse ;  /* 0x00008f0020207a23 */ /* 0x100fe40000010889 */
[----:B------:R-:W-:Y:S02]  /*6690*/  FFMA.FTZ R33, R33, c[0x0][0x23c], -R137 ;  /* 0x00008f0021217a23 */ /* 0x000fe40000010889 */
[--C-:B------:R-:W-:Y:S02]  /*66a0*/  FFMA.FTZ R10, R10, c[0x0][0x23c], -R185.reuse ;  /* 0x00008f000a0a7a23 */ /* 0x100fe400000108b9 */
[--C-:B------:R-:W-:Y:S01]  /*66b0*/  FFMA.FTZ R11, R11, c[0x0][0x23c], -R185.reuse ;  /* 0x00008f000b0b7a23 */ /* 0x100fe200000108b9 */
[----:B------:R-:W-:Y:S01]  /*66c0*/  MUFU.EX2 R224, R12 ;  /* 0x0000000c00e07308 */ /* 0x000fe20000000800 */
[--C-:B------:R-:W-:Y:S02]  /*66d0*/  FFMA.FTZ R14, R14, c[0x0][0x23c], -R185.reuse ;  /* 0x00008f000e0e7a23 */ /* 0x100fe400000108b9 */
[----:B------:R-:W-:Y:S02]  /*66e0*/  FFMA.FTZ R15, R15, c[0x0][0x23c], -R185 ;  /* 0x00008f000f0f7a23 */ /* 0x000fe400000108b9 */
[--C-:B------:R-:W-:Y:S02]  /*66f0*/  FFMA.FTZ R34, R34, c[0x0][0x23c], -R184.reuse ;  /* 0x00008f0022227a23 */ /* 0x100fe400000108b8 */
[----:B------:R-:W-:Y:S02]  /*6700*/  FFMA.FTZ R35, R35, c[0x0][0x23c], -R184 ;  /* 0x00008f0023237a23 */ /* 0x000fe400000108b8 */
[C---:B------:R-:W-:Y:S01]  /*6710*/  FMUL.FTZ R92, R3.reuse, R92 ;  /* 0x0000005c035c7220 */ /* 0x040fe20000410000 */
[----:B------:R-:W-:Y:S01]  /*6720*/  MUFU.EX2 R230, R10 ;  /* 0x0000000a00e67308 */ /* 0x000fe20000000800 */
[----:B------:R-:W-:Y:S02]  /*6730*/  FMUL.FTZ R93, R3, R93 ;  /* 0x0000005d035d7220 */ /* 0x000fe40000410000 */
[C---:B------:R-:W-:Y:S02]  /*6740*/  FMUL.FTZ R96, R133.reuse, R96 ;  /* 0x0000006085607220 */ /* 0x040fe40000410000 */
[----:B------:R-:W-:Y:S02]  /*6750*/  FMUL.FTZ R97, R133, R97 ;  /* 0x0000006185617220 */ /* 0x000fe40000410000 */
[C---:B------:R-:W-:Y:S02]  /*6760*/  FMUL.FTZ R98, R132.reuse, R98 ;  /* 0x0000006284627220 */ /* 0x040fe40000410000 */
[----:B------:R-:W-:Y:S01]  /*6770*/  FMUL.FTZ R99, R132, R99 ;  /* 0x0000006384637220 */ /* 0x000fe20000410000 */
[----:B--2---:R-:W-:Y:S01]  /*6780*/  LOP3.LUT R5, R173, UR26, R174, 0x96, !PT ;  /* 0x0000001aad057c12 */ /* 0x004fe2000f8e96ae */
[----:B------:R-:W-:Y:S01]  /*6790*/  IMAD.WIDE.U32 R174, R19, -0x2daee0ad, RZ ;  /* 0xd2511f5313ae7825 */ /* 0x000fe200078e00ff */
[----:B------:R-:W-:Y:S03]  /*67a0*/  MUFU.EX2 R229, R11 ;  /* 0x0000000b00e57308 */ /* 0x000fe60000000800 */
[----:B------:R-:W-:Y:S01]  /*67b0*/  IMAD.WIDE.U32 R176, R5, -0x2daee0ad, RZ ;  /* 0xd2511f5305b07825 */ /* 0x000fe200078e00ff */
[----:B---3--:R-:W-:Y:S03]  /*67c0*/  LOP3.LUT R7, R175, UR23, R232, 0x96, !PT ;  /* 0x00000017af077c12 */ /* 0x008fe6000f8e96e8 */
[----:B------:R-:W-:Y:S01]  /*67d0*/  IMAD.WIDE.U32 R172, R172, -0x2daee0ad, RZ ;  /* 0xd2511f53acac7825 */ /* 0x000fe200078e00ff */
[----:B------:R-:W-:Y:S02]  /*67e0*/  LOP3.LUT R6, R177, UR23, R234, 0x96, !PT ;  /* 0x00000017b1067c12 */ /* 0x000fe4000f8e96ea */
[----:B------:R-:W2:Y:S01]  /*67f0*/  MUFU.EX2 R223, R13 ;  /* 0x0000000d00df7308 */ /* 0x000ea20000000800 */
[----:B------:R-:W-:Y:S01]  /*6800*/  IMAD.WIDE.U32 R4, R4, -0x2daee0ad, RZ ;  /* 0xd2511f5304047825 */ /* 0x000fe200078e00ff */
[----:B------:R-:W-:Y:S03]  /*6810*/  LOP3.LUT R17, R173, UR17, R174, 0x96, !PT ;  /* 0x00000011ad117c12 */ /* 0x000fe6000f8e96ae */
[----:B------:R-:W-:Y:S01]  /*6820*/  IMAD.WIDE.U32 R174, R7, -0x326172a9, RZ ;  /* 0xcd9e8d5707ae7825 */ /* 0x000fe200078e00ff */
[----:B------:R-:W-:Y:S03]  /*6830*/  LOP3.LUT R5, R5, UR17, R176, 0x96, !PT ;  /* 0x0000001105057c12 */ /* 0x000fe6000f8e96b0 */
[----:B------:R-:W-:Y:S01]  /*6840*/  IMAD.WIDE.U32 R176, R6, -0x326172a9, RZ ;  /* 0xcd9e8d5706b07825 */ /* 0x000fe200078e00ff */
[----:B----4-:R-:W-:Y:S01]  /*6850*/  LOP3.LUT R8, R175, UR22, R16, 0x96, !PT ;  /* 0x00000016af087c12 */ /* 0x010fe2000f8e9610 */
[----:B------:R-:W-:Y:S02]  /*6860*/  MUFU.EX2 R222, R14 ;  /* 0x0000000e00de7308 */ /* 0x000fe40000000800 */
[----:B------:R-:W-:Y:S01]  /*6870*/  IMAD.WIDE.U32 R192, R17, -0x326172a9, RZ ;  /* 0xcd9e8d5711c07825 */ /* 0x000fe200078e00ff */
[----:B------:R-:W-:Y:S03]  /*6880*/  LOP3.LUT R6, R177, UR22, R18, 0x96, !PT ;  /* 0x00000016b1067c12 */ /* 0x000fe6000f8e9612 */
[----:B------:R-:W-:Y:S01]  /*6890*/  IMAD.WIDE.U32 R188, R5, -0x326172a9, RZ ;  /* 0xcd9e8d5705bc7825 */ /* 0x000fe200078e00ff */
[----:B------:R-:W-:Y:S03]  /*68a0*/  LOP3.LUT R0, R193, UR16, R174, 0x96, !PT ;  /* 0x00000010c1007c12 */ /* 0x000fe6000f8e96ae */
[----:B-1----:R-:W-:Y:S01]  /*68b0*/  IMAD.WIDE.U32 R8, R8, -0x2daee0ad, RZ ;  /* 0xd2511f5308087825 */ /* 0x002fe200078e00ff */
[----:B------:R-:W-:Y:S01]  /*68c0*/  LOP3.LUT R5, R189, UR16, R176, 0x96, !PT ;  /* 0x00000010bd057c12 */ /* 0x000fe2000f8e96b0 */
[----:B------:R-:W1:Y:S01]  /*68d0*/  MUFU.EX2 R203, R15 ;  /* 0x0000000f00cb7308 */ /* 0x000e620000000800 */
[----:B------:R-:W3:Y:S01]  /*68e0*/  LDSM.16.MT88.4 R176, [R205+0xa000] ;  /* 0x00a00000cdb0783b */ /* 0x000ee20000004200 */
[----:B------:R-:W-:Y:S01]  /*68f0*/  IMAD.WIDE.U32 R194, R0, -0x2daee0ad, RZ ;  /* 0xd2511f5300c27825 */ /* 0x000fe200078e00ff */
[----:B------:R-:W-:Y:S02]  /*6900*/  LOP3.LUT R9, R9, UR15, R172, 0x96, !PT ;  /* 0x0000000f09097c12 */ /* 0x000fe4000f8e96ac */
[----:B--2---:R-:W-:Y:S01]  /*6910*/  F2FP.PACK_AB R182, R223, R224 ;  /* 0x000000e0dfb6723e */ /* 0x004fe200000000ff */
[----:B------:R-:W-:Y:S04]  /*6920*/  IMAD.WIDE.U32 R6, R6, -0x2daee0ad, RZ ;  /* 0xd2511f5306067825 */ /* 0x000fe800078e00ff */
[----:B------:R-:W-:Y:S01]  /*6930*/  IMAD.WIDE.U32 R190, R5, -0x2daee0ad, RZ ;  /* 0xd2511f5305be7825 */ /* 0x000fe200078e00ff */
[----:B------:R-:W-:Y:S01]  /*6940*/  LOP3.LUT R5, R7, UR15, R4, 0x96, !PT ;  /* 0x0000000f07057c12 */ /* 0x000fe2000f8e9604 */
[----:B------:R2:W-:Y:S01]  /*6950*/  MUFU.EX2 R202, R32 ;  /* 0x0000002000ca7308 */ /* 0x0005e20000000800 */
[----:B------:R-:W-:Y:S01]  /*6960*/  LOP3.LUT R4, R195, UR12, R8, 0x96, !PT ;  /* 0x0000000cc3047c12 */ /* 0x000fe2000f8e9608 */
[----:B------:R-:W-:Y:S01]  /*6970*/  IMAD.WIDE.U32 R198, R9, -0x326172a9, RZ ;  /* 0xcd9e8d5709c67825 */ /* 0x000fe200078e00ff */
[----:B------:R-:W-:Y:S03]  /*6980*/  LOP3.LUT R6, R191, UR12, R6, 0x96, !PT ;  /* 0x0000000cbf067c12 */ /* 0x000fe6000f8e9606 */
[----:B------:R-:W-:Y:S04]  /*6990*/  IMAD.WIDE.U32 R196, R5, -0x326172a9, RZ ;  /* 0xcd9e8d5705c47825 */ /* 0x000fe800078e00ff */
[----:B------:R-:W-:Y:S01]  /*69a0*/  IMAD.WIDE.U32 R4, R4, -0x326172a9, RZ ;  /* 0xcd9e8d5704047825 */ /* 0x000fe200078e00ff */
[----:B------:R4:W-:Y:S01]  /*69b0*/  MUFU.EX2 R201, R33 ;  /* 0x0000002100c97308 */ /* 0x0009e20000000800 */
[----:B-1----:R-:W-:Y:S02]  /*69c0*/  F2FP.PACK_AB R183, R203, R222 ;  /* 0x000000decbb7723e */ /* 0x002fe400000000ff */
[----:B------:R-:W-:Y:S01]  /*69d0*/  IMAD.WIDE.U32 R6, R6, -0x326172a9, RZ ;  /* 0xcd9e8d5706067825 */ /* 0x000fe200078e00ff */
[----:B------:R-:W-:Y:S02]  /*69e0*/  LOP3.LUT R0, R4, 0xffff, RZ, 0xc0, !PT ;  /* 0x0000ffff04007812 */ /* 0x000fe400078ec0ff */
[----:B------:R-:W-:Y:S01]  /*69f0*/  LOP3.LUT R5, R5, UR28, R198, 0x96, !PT ;  /* 0x0000001c05057c12 */ /* 0x000fe2000f8e96c6 */
[C---:B------:R-:W-:Y:S01]  /*6a00*/  FMUL.FTZ R13, R3.reuse, R149 ;  /* 0x00000095030d7220 */ /* 0x040fe20000410000 */
[----:B------:R-:W-:Y:S01]  /*6a10*/  SHF.R.U32.HI R16, RZ, 0x10, R6 ;  /* 0x00000010ff107819 */ /* 0x000fe20000011606 */
[----:B------:R-:W-:Y:S01]  /*6a20*/  FMUL.FTZ R18, R132, R154 ;  /* 0x0000009a84127220 */ /* 0x000fe20000410000 */
[----:B------:R-:W-:Y:S01]  /*6a30*/  LOP3.LUT R10, R4, 0xff, RZ, 0xc0, !PT ;  /* 0x000000ff040a7812 */ /* 0x000fe200078ec0ff */
[----:B------:R-:W-:Y:S01]  /*6a40*/  FMUL.FTZ R19, R132, R155 ;  /* 0x0000009b84137220 */ /* 0x000fe20000410000 */
[----:B------:R-:W-:Y:S01]  /*6a50*/  SHF.R.U32.HI R0, RZ, 0x8, R0 ;  /* 0x00000008ff007819 */ /* 0x000fe20000011600 */
[----:B--2---:R-:W-:Y:S01]  /*6a60*/  FMUL.FTZ R32, R3, R156 ;  /* 0x0000009c03207220 */ /* 0x004fe20000410000 */
[C---:B------:R-:W-:Y:S01]  /*6a70*/  LOP3.LUT R8, R6.reuse, 0xffff, RZ, 0xc0, !PT ;  /* 0x0000ffff06087812 */ /* 0x040fe200078ec0ff */
[----:B------:R-:W-:Y:S01]  /*6a80*/  MUFU.EX2 R198, R34 ;  /* 0x0000002200c67308 */ /* 0x000fe20000000800 */
[----:B------:R-:W-:Y:S01]  /*6a90*/  LOP3.LUT R17, R6, 0xff, RZ, 0xc0, !PT ;  /* 0x000000ff06117812 */ /* 0x000fe200078ec0ff */
[C---:B------:R-:W-:Y:S01]  /*6aa0*/  FMUL.FTZ R100, R133.reuse, R100 ;  /* 0x0000006485647220 */ /* 0x040fe20000410000 */
[----:B------:R-:W-:Y:S01]  /*6ab0*/  SHF.R.U32.HI R11, RZ, 0x18, R6 ;  /* 0x00000018ff0b7819 */ /* 0x000fe20000011606 */
[----:B------:R-:W-:Y:S01]  /*6ac0*/  FMUL.FTZ R101, R133, R101 ;  /* 0x0000006585657220 */ /* 0x000fe20000410000 */
[----:B------:R-:W-:Y:S01]  /*6ad0*/  LOP3.LUT R6, R7, UR28, R196, 0x96, !PT ;  /* 0x0000001c07067c12 */ /* 0x000fe2000f8e96c4 */
[C---:B------:R-:W-:Y:S01]  /*6ae0*/  FMUL.FTZ R102, R132.reuse, R102 ;  /* 0x0000006684667220 */ /* 0x040fe20000410000 */
[----:B------:R-:W-:Y:S01]  /*6af0*/  SHF.R.U32.HI R8, RZ, 0x8, R8 ;  /* 0x00000008ff087819 */ /* 0x000fe20000011608 */
[----:B------:R-:W-:Y:S01]  /*6b00*/  FMUL.FTZ R103, R132, R103 ;  /* 0x0000006784677220 */ /* 0x000fe20000410000 */
[----:B------:R-:W-:Y:S01]  /*6b10*/  LOP3.LUT R7, R16, 0xff, RZ, 0xc0, !PT ;  /* 0x000000ff10077812 */ /* 0x000fe200078ec0ff */
[----:B----4-:R-:W-:Y:S01]  /*6b20*/  FMUL.FTZ R33, R3, R157 ;  /* 0x0000009d03217220 */ /* 0x010fe20000410000 */
[----:B------:R-:W-:Y:S01]  /*6b30*/  PRMT R16, R10, 0x5410, R0 ;  /* 0x000054100a107816 */ /* 0x000fe20000000000 */
[----:B------:R-:W-:Y:S01]  /*6b40*/  MUFU.EX2 R200, R35 ;  /* 0x0000002300c87308 */ /* 0x000fe20000000800 */
[----:B------:R-:W-:Y:S01]  /*6b50*/  LOP3.LUT R0, R5, 0xffff, RZ, 0xc0, !PT ;  /* 0x0000ffff05007812 */ /* 0x000fe200078ec0ff */
[----:B------:R-:W-:Y:S01]  /*6b60*/  FMUL.FTZ R104, R3, R104 ;  /* 0x0000006803687220 */ /* 0x000fe20000410000 */
[----:B------:R-:W-:Y:S01]  /*6b70*/  PRMT R17, R17, 0x5410, R8 ;  /* 0x0000541011117816 */ /* 0x000fe20000000008 */
[----:B------:R-:W-:Y:S01]  /*6b80*/  FMUL.FTZ R105, R3, R105 ;  /* 0x0000006903697220 */ /* 0x000fe20000410000 */
[----:B------:R-:W-:Y:S01]  /*6b90*/  LOP3.LUT R8, R5, 0xff, RZ, 0xc0, !PT ;  /* 0x000000ff05087812 */ /* 0x000fe200078ec0ff */
[C---:B------:R-:W-:Y:S01]  /*6ba0*/  FMUL.FTZ R108, R133.reuse, R108 ;  /* 0x0000006c856c7220 */ /* 0x040fe20000410000 */
[----:B------:R-:W-:Y:S01]  /*6bb0*/  SHF.R.U32.HI R0, RZ, 0x8, R0 ;  /* 0x00000008ff007819 */ /* 0x000fe20000011600 */
[--C-:B------:R-:W-:Y:S01]  /*6bc0*/  HSET2.LE.AND R174, R17, R245.reuse, PT ;  /* 0x000000f511ae7233 */ /* 0x100fe20003803000 */
[--C-:B------:R-:W-:Y:S01]  /*6bd0*/  SHF.R.U32.HI R12, RZ, 0x18, R4.reuse ;  /* 0x00000018ff0c7819 */ /* 0x100fe20000011604 */
[----:B------:R-:W-:Y:S01]  /*6be0*/  FMUL.FTZ R17, R133, R153 ;  /* 0x0000009985117220 */ /* 0x000fe20000410000 */
[----:B------:R-:W-:Y:S01]  /*6bf0*/  PRMT R175, R7, 0x5410, R11 ;  /* 0x0000541007af7816 */ /* 0x000fe2000000000b */
[----:B------:R-:W-:Y:S01]  /*6c00*/  FMUL.FTZ R109, R133, R109 ;  /* 0x0000006d856d7220 */ /* 0x000fe20000410000 */
[----:B------:R-:W-:Y:S01]  /*6c10*/  SHF.R.U32.HI R9, RZ, 0x10, R4 ;  /* 0x00000010ff097819 */ /* 0x000fe20000011604 */
[----:B------:R-:W-:Y:S01]  /*6c20*/  FMUL.FTZ R110, R132, R110 ;  /* 0x0000006e846e7220 */ /* 0x000fe20000410000 */
[----:B------:R-:W-:Y:S01]  /*6c30*/  LOP3.LUT R4, R6, 0xffff, RZ, 0xc0, !PT ;  /* 0x0000ffff06047812 */ /* 0x000fe200078ec0ff */
[--C-:B------:R-:W-:Y:S01]  /*6c40*/  HSET2.LE.AND R175, R175, R245.reuse, PT ;  /* 0x000000f5afaf7233 */ /* 0x100fe20003803000 */
[----:B------:R-:W-:Y:S01]  /*6c50*/  SHF.R.U32.HI R7, RZ, 0x10, R6 ;  /* 0x00000010ff077819 */ /* 0x000fe20000011606 */
[----:B------:R-:W-:Y:S01]  /*6c60*/  FMUL.FTZ R111, R132, R111 ;  /* 0x0000006f846f7220 */ /* 0x000fe20000410000 */
        /* <DEDUP_REMOVED lines=11> */
[----:B------:R-:W1:Y:S01]  /*6d20*/  MUFU.EX2 R0, R0 ;  /* 0x0000000000007308 */ /* 0x000e620000000800 */
[----:B------:R-:W-:Y:S01]  /*6d30*/  PRMT R10, R10, 0x5410, R6 ;  /* 0x000054100a0a7816 */ /* 0x000fe20000000006 */
[C---:B------:R-:W-:Y:S01]  /*6d40*/  FMUL.FTZ R16, R133.reuse, R152 ;  /* 0x0000009885107220 */ /* 0x040fe20000410000 */
[----:B------:R-:W-:Y:S01]  /*6d50*/  PRMT R9, R4, 0x5410, R9 ;  /* 0x0000541004097816 */ /* 0x000fe20000000009 */
[----:B------:R-:W-:Y:S01]  /*6d60*/  FMUL.FTZ R113, R133, R113 ;  /* 0x0000007185717220 */ /* 0x000fe20000410000 */
[--C-:B------:R-:W-:Y:S01]  /*6d70*/  SHF.R.U32.HI R4, RZ, 0x10, R5.reuse ;  /* 0x00000010ff047819 */ /* 0x100fe20000011605 */
[--C-:B------:R-:W-:Y:S01]  /*6d80*/  HSET2.LE.AND R172, R10, R245.reuse, PT ;  /* 0x000000f50aac7233 */ /* 0x100fe20003803000 */
[----:B------:R-:W-:Y:S01]  /*6d90*/  SHF.R.U32.HI R7, RZ, 0x18, R5 ;  /* 0x00000018ff077819 */ /* 0x000fe20000011605 */
[--C-:B------:R-:W-:Y:S01]  /*6da0*/  HSET2.LE.AND R173, R9, R245.reuse, PT ;  /* 0x000000f509ad7233 */ /* 0x100fe20003803000 */
[----:B------:R-:W-:Y:S01]  /*6db0*/  LOP3.LUT R6, R4, 0xff, RZ, 0xc0, !PT ;  /* 0x000000ff04067812 */ /* 0x000fe200078ec0ff */
[C---:B------:R-:W-:Y:S01]  /*6dc0*/  FMUL.FTZ R114, R132.reuse, R114 ;  /* 0x0000007284727220 */ /* 0x040fe20000410000 */
[----:B------:R-:W-:Y:S01]  /*6dd0*/  F2FP.PACK_AB R4, R243, R244 ;  /* 0x000000f4f304723e */ /* 0x000fe200000000ff */
[----:B------:R-:W-:Y:S01]  /*6de0*/  FMUL.FTZ R115, R132, R115 ;  /* 0x0000007384737220 */ /* 0x000fe20000410000 */
[----:B------:R-:W-:Y:S01]  /*6df0*/  PRMT R6, R6, 0x5410, R7 ;  /* 0x0000541006067816 */ /* 0x000fe20000000007 */
[C---:B------:R-:W-:Y:S01]  /*6e00*/  FMUL.FTZ R120, R133.reuse, R120 ;  /* 0x0000007885787220 */ /* 0x040fe20000410000 */
[----:B------:R-:W-:Y:S01]  /*6e10*/  F2FP.PACK_AB R5, R242, R241 ;  /* 0x000000f1f205723e */ /* 0x000fe200000000ff */
[----:B------:R-:W-:Y:S01]  /*6e20*/  FMUL.FTZ R121, R133, R121 ;  /* 0x0000007985797220 */ /* 0x000fe20000410000 */
[----:B------:R-:W-:Y:S01]  /*6e30*/  LOP3.LUT R174, R174, R4, RZ, 0xc0, !PT ;  /* 0x00000004aeae7212 */ /* 0x000fe200078ec0ff */
[--C-:B------:R-:W-:Y:S01]  /*6e40*/  HSET2.LE.AND R181, R6, R245.reuse, PT ;  /* 0x000000f506b57233 */ /* 0x100fe20003803000 */
[----:B------:R-:W-:Y:S01]  /*6e50*/  LOP3.LUT R175, R175, R5, RZ, 0xc0, !PT ;  /* 0x00000005afaf7212 */ /* 0x000fe200078ec0ff */
[C---:B------:R-:W-:Y:S01]  /*6e60*/  FMUL.FTZ R122, R132.reuse, R122 ;  /* 0x0000007a847a7220 */ /* 0x040fe20000410000 */
[----:B------:R-:W-:Y:S01]  /*6e70*/  F2FP.PACK_AB R4, R239, R240 ;  /* 0x000000f0ef04723e */ /* 0x000fe200000000ff */
[----:B------:R-:W-:Y:S01]  /*6e80*/  FMUL.FTZ R123, R132, R123 ;  /* 0x0000007b847b7220 */ /* 0x000fe20000410000 */
[----:B------:R-:W-:Y:S01]  /*6e90*/  F2FP.PACK_AB R5, R237, R238 ;  /* 0x000000eeed05723e */ /* 0x000fe200000000ff */
[C---:B-1----:R-:W-:Y:S01]  /*6ea0*/  FMUL.FTZ R10, R0.reuse, R146 ;  /* 0x00000092000a7220 */ /* 0x042fe20000410000 */
        /* <DEDUP_REMOVED lines=13> */
[----:B------:R-:W1:Y:S01]  /*6f80*/  LDSM.16.MT88.4 R140, [R207+0xa000] ;  /* 0x00a00000cf8c783b */ /* 0x000e620000004200 */
[----:B------:R-:W-:Y:S01]  /*6f90*/  FMUL.FTZ R34, R0, R158 ;  /* 0x0000009e00227220 */ /* 0x000fe20000410000 */
[----:B------:R-:W-:Y:S01]  /*6fa0*/  LOP3.LUT R182, R8, R182, RZ, 0xc0, !PT ;  /* 0x000000b608b67212 */ /* 0x000fe200078ec0ff */
[----:B------:R-:W-:Y:S01]  /*6fb0*/  FMUL.FTZ R8, R3, R144 ;  /* 0x0000009003087220 */ /* 0x000fe20000410000 */
[--C-:B------:R-:W-:Y:S01]  /*6fc0*/  HSET2.LE.AND R9, R11, R245.reuse, PT ;  /* 0x000000f50b097233 */ /* 0x100fe20003803000 */
[-C--:B---3--:R-:W-:Y:S01]  /*6fd0*/  HMMA.16816.F32 R4, R172, R176.reuse, R4 ;  /* 0x000000b0ac04723c */ /* 0x088fe20000001804 */
[C---:B------:R-:W-:Y:S01]  /*6fe0*/  FMUL.FTZ R11, R0.reuse, R147 ;  /* 0x00000093000b7220 */ /* 0x040fe20000410000 */
[----:B------:R-:W-:Y:S01]  /*6ff0*/  LOP3.LUT R138, R197, UR14, R188, 0x96, !PT ;  /* 0x0000000ec58a7c12 */ /* 0x000fe2000f8e96bc */
[----:B------:R-:W-:Y:S01]  /*7000*/  FMUL.FTZ R12, R3, R148 ;  /* 0x00000094030c7220 */ /* 0x000fe20000410000 */
[----:B------:R-:W-:Y:S01]  /*7010*/  LOP3.LUT R183, R9, R183, RZ, 0xc0, !PT ;  /* 0x000000b709b77212 */ /* 0x000fe200078ec0ff */
[----:B------:R-:W-:Y:S02]  /*7020*/  FMUL.FTZ R9, R3, R145 ;  /* 0x0000009103097220 */ /* 0x000fe40000410000 */
[----:B------:R-:W2:Y:S01]  /*7030*/  LDSM.16.MT88.4 R144, [R210+0xa000] ;  /* 0x00a00000d290783b */ /* 0x000ea20000004200 */
[C---:B------:R-:W-:Y:S04]  /*7040*/  FMUL.FTZ R35, R0.reuse, R159 ;  /* 0x0000009f00237220 */ /* 0x040fe80000410000 */
[C---:B------:R-:W-:Y:S01]  /*7050*/  HMMA.16816.F32 R8, R180.reuse, R176, R8 ;  /* 0x000000b0b408723c */ /* 0x040fe20000001808 */
[C---:B------:R-:W-:Y:S02]  /*7060*/  FMUL.FTZ R42, R0.reuse, R42 ;  /* 0x0000002a002a7220 */ /* 0x040fe40000410000 */
[----:B------:R-:W-:Y:S01]  /*7070*/  LDSM.16.MT88.4 R156, [R207+0xa800] ;  /* 0x00a80000cf9c783b */ /* 0x000fe20000004200 */
[C---:B------:R-:W-:Y:S02]  /*7080*/  FMUL.FTZ R43, R0.reuse, R43 ;  /* 0x0000002b002b7220 */ /* 0x040fe40000410000 */
[C---:B------:R-:W-:Y:S02]  /*7090*/  FMUL.FTZ R46, R0.reuse, R46 ;  /* 0x0000002e002e7220 */ /* 0x040fe40000410000 */
[-C--:B------:R-:W-:Y:S01]  /*70a0*/  HMMA.16816.F32 R12, R180, R178.reuse, R12 ;  /* 0x000000b2b40c723c */ /* 0x080fe2000000180c */
[C---:B------:R-:W-:Y:S03]  /*70b0*/  FMUL.FTZ R47, R0.reuse, R47 ;  /* 0x0000002f002f7220 */ /* 0x040fe60000410000 */
[C---:B------:R-:W-:Y:S02]  /*70c0*/  FMUL.FTZ R58, R0.reuse, R58 ;  /* 0x0000003a003a7220 */ /* 0x040fe40000410000 */
[C---:B------:R-:W-:Y:S02]  /*70d0*/  FMUL.FTZ R59, R0.reuse, R59 ;  /* 0x0000003b003b7220 */ /* 0x040fe40000410000 */
[C---:B------:R-:W-:Y:S01]  /*70e0*/  HMMA.16816.F32 R16, R172.reuse, R178, R16 ;  /* 0x000000b2ac10723c */ /* 0x040fe20000001810 */
[C---:B------:R-:W-:Y:S03]  /*70f0*/  FMUL.FTZ R62, R0.reuse, R62 ;  /* 0x0000003e003e7220 */ /* 0x040fe60000410000 */
[C---:B------:R-:W-:Y:S02]  /*7100*/  FMUL.FTZ R63, R0.reuse, R63 ;  /* 0x0000003f003f7220 */ /* 0x040fe40000410000 */
[C---:B------:R-:W-:Y:S02]  /*7110*/  FMUL.FTZ R74, R0.reuse, R74 ;  /* 0x0000004a004a7220 */ /* 0x040fe40000410000 */
[-C--:B-1----:R-:W-:Y:S01]  /*7120*/  HMMA.16816.F32 R36, R172, R140.reuse, R36 ;  /* 0x0000008cac24723c */ /* 0x082fe20000001824 */
        /* <DEDUP_REMOVED lines=12> */
[----:B------:R-:W1:Y:S03]  /*71f0*/  LDSM.16.MT88.4 R140, [R209+0xa000] ;  /* 0x00a00000d18c783b */ /* 0x000e660000004200 */
[----:B------:R-:W-:Y:S04]  /*7200*/  IMAD.WIDE.U32 R138, R138, -0x2daee0ad, RZ ;  /* 0xd2511f538a8a7825 */ /* 0x000fe800078e00ff */
[-C--:B--2---:R-:W-:Y:S01]  /*7210*/  HMMA.16816.F32 R52, R172, R144.reuse, R52 ;  /* 0x00000090ac34723c */ /* 0x084fe20000001834 */
[----:B------:R-:W-:Y:S03]  /*7220*/  SHF.R.U32.HI R153, RZ, 0x10, R138 ;  /* 0x00000010ff997819 */ /* 0x000fe6000001168a */
[----:B------:R-:W-:Y:S01]  /*7230*/  LOP3.LUT R155, R138, 0xff, RZ, 0xc0, !PT ;  /* 0x000000ff8a9b7812 */ /* 0x000fe200078ec0ff */
[----:B------:R-:W-:Y:S01]  /*7240*/  FFMA.FTZ R149, R24, c[0x0][0x23c], -R186 ;  /* 0x00008f0018957a23 */ /* 0x000fe200000108ba */
[----:B------:R-:W-:Y:S01]  /*7250*/  SHF.R.U32.HI R154, RZ, 0x18, R138 ;  /* 0x00000018ff9a7819 */ /* 0x000fe2000001168a */
[----:B------:R-:W-:Y:S01]  /*7260*/  FMUL.FTZ R24, R133, R164 ;  /* 0x000000a485187220 */ /* 0x000fe20000410000 */
[C---:B------:R-:W-:Y:S01]  /*7270*/  HMMA.16816.F32 R56, R180.reuse, R144, R56 ;  /* 0x00000090b438723c */ /* 0x040fe20000001838 */
[--C-:B------:R-:W-:Y:S01]  /*7280*/  FFMA.FTZ R150, R26, c[0x0][0x23c], -R185.reuse ;  /* 0x00008f001a967a23 */ /* 0x100fe200000108b9 */
[----:B------:R-:W-:Y:S02]  /*7290*/  MUFU.EX2 R187, R149 ;  /* 0x0000009500bb7308 */ /* 0x000fe40000000800 */
[----:B------:R-:W-:Y:S01]  /*72a0*/  FMUL.FTZ R26, R132, R166 ;  /* 0x000000a6841a7220 */ /* 0x000fe20000410000 */
[----:B------:R-:W-:Y:S01]  /*72b0*/  LOP3.LUT R148, R139, UR27, R190, 0x96, !PT ;  /* 0x0000001b8b947c12 */ /* 0x000fe2000f8e96be */
[C---:B------:R-:W-:Y:S01]  /*72c0*/  FMUL.FTZ R128, R133.reuse, R128 ;  /* 0x0000008085807220 */ /* 0x040fe20000410000 */
[----:B------:R-:W-:Y:S01]  /*72d0*/  LOP3.LUT R139, R138, 0xffff, RZ, 0xc0, !PT ;  /* 0x0000ffff8a8b7812 */ /* 0x000fe200078ec0ff */
[-C--:B------:R-:W-:Y:S01]  /*72e0*/  HMMA.16816.F32 R60, R180, R146.reuse, R60 ;  /* 0x00000092b43c723c */ /* 0x080fe2000000183c */
[----:B------:R-:W-:Y:S03]  /*72f0*/  FMUL.FTZ R129, R133, R129 ;  /* 0x0000008185817220 */ /* 0x000fe60000410000 */
[C---:B------:R-:W-:Y:S02]  /*7300*/  FMUL.FTZ R130, R132.reuse, R130 ;  /* 0x0000008284827220 */ /* 0x040fe40000410000 */
[----:B------:R-:W-:Y:S02]  /*7310*/  FMUL.FTZ R131, R132, R131 ;  /* 0x0000008384837220 */ /* 0x000fe40000410000 */
[C---:B------:R-:W-:Y:S01]  /*7320*/  HMMA.16816.F32 R64, R172.reuse, R146, R64 ;  /* 0x00000092ac40723c */ /* 0x040fe20000001840 */
[----:B------:R-:W2:Y:S03]  /*7330*/  LDSM.16.MT88.4 R144, [R205+0xb000] ;  /* 0x00b00000cd90783b */ /* 0x000ea60000004200 */
[--C-:B------:R-:W-:Y:S02]  /*7340*/  FFMA.FTZ R28, R28, c[0x0][0x23c], -R186.reuse ;  /* 0x00008f001c1c7a23 */ /* 0x100fe400000108ba */
[--C-:B------:R-:W-:Y:S02]  /*7350*/  FFMA.FTZ R29, R29, c[0x0][0x23c], -R186.reuse ;  /* 0x00008f001d1d7a23 */ /* 0x100fe400000108ba */
[----:B------:R-:W-:Y:S01]  /*7360*/  FFMA.FTZ R186, R25, c[0x0][0x23c], -R186 ;  /* 0x00008f0019ba7a23 */ /* 0x000fe200000108ba */
[-C--:B-1----:R-:W-:Y:S01]  /*7370*/  HMMA.16816.F32 R68, R172, R140.reuse, R68 ;  /* 0x0000008cac44723c */ /* 0x082fe20000001844 */
[----:B------:R-:W-:Y:S02]  /*7380*/  MUFU.EX2 R195, R29 ;  /* 0x0000001d00c37308 */ /* 0x000fe40000000800 */
[----:B------:R-:W-:Y:S02]  /*7390*/  FMUL.FTZ R25, R133, R165 ;  /* 0x000000a585197220 */ /* 0x000fe40000410000 */
[--C-:B------:R-:W-:Y:S02]  /*73a0*/  FFMA.FTZ R30, R30, c[0x0][0x23c], -R185.reuse ;  /* 0x00008f001e1e7a23 */ /* 0x100fe400000108b9 */
[--C-:B------:R-:W-:Y:S01]  /*73b0*/  FFMA.FTZ R31, R31, c[0x0][0x23c], -R185.reuse ;  /* 0x00008f001f1f7a23 */ /* 0x100fe200000108b9 */
[C---:B------:R-:W-:Y:S01]  /*73c0*/  HMMA.16816.F32 R72, R180.reuse, R140, R72 ;  /* 0x0000008cb448723c */ /* 0x040fe20000001848 */
[----:B------:R-:W-:Y:S02]  /*73d0*/  FFMA.FTZ R185, R27, c[0x0][0x23c], -R185 ;  /* 0x00008f001bb97a23 */ /* 0x000fe400000108b9 */
[----:B------:R1:W-:Y:S01]  /*73e0*/  MUFU.EX2 R196, R28 ;  /* 0x0000001c00c47308 */ /* 0x0003e20000000800 */
[----:B------:R-:W-:Y:S02]  /*73f0*/  FMUL.FTZ R27, R132, R167 ;  /* 0x000000a7841b7220 */ /* 0x000fe40000410000 */
[----:B------:R-:W-:Y:S01]  /*7400*/  LDSM.16.MT88.4 R164, [R210+0xb800] ;  /* 0x00b80000d2a4783b */ /* 0x000fe20000004200 */
[C---:B------:R-:W-:Y:S01]  /*7410*/  FMUL.FTZ R124, R3.reuse, R124 ;  /* 0x0000007c037c7220 */ /* 0x040fe20000410000 */
[-C--:B------:R-:W-:Y:S01]  /*7420*/  HMMA.16816.F32 R76, R180, R142.reuse, R76 ;  /* 0x0000008eb44c723c */ /* 0x080fe2000000184c */
[----:B------:R-:W-:Y:S03]  /*7430*/  FMUL.FTZ R125, R3, R125 ;  /* 0x0000007d037d7220 */ /* 0x000fe60000410000 */
[C---:B------:R-:W-:Y:S01]  /*7440*/  FMUL.FTZ R126, R0.reuse, R126 ;  /* 0x0000007e007e7220 */ /* 0x040fe20000410000 */
[----:B------:R3:W-:Y:S01]  /*7450*/  MUFU.EX2 R189, R30 ;  /* 0x0000001e00bd7308 */ /* 0x0007e20000000800 */
[----:B------:R-:W-:Y:S02]  /*7460*/  FMUL.FTZ R127, R0, R127 ;  /* 0x0000007f007f7220 */ /* 0x000fe40000410000 */
[C---:B------:R-:W-:Y:S01]  /*7470*/  HMMA.16816.F32 R80, R172.reuse, R142, R80 ;  /* 0x0000008eac50723c */ /* 0x040fe20000001850 */
[----:B------:R-:W4:Y:S03]  /*7480*/  LDSM.16.MT88.4 R140, [R207+0xb000] ;  /* 0x00b00000cf8c783b */ /* 0x000f260000004200 */
[--C-:B------:R-:W-:Y:S02]  /*7490*/  FFMA.FTZ R20, R20, c[0x0][0x23c], -R137.reuse ;  /* 0x00008f0014147a23 */ /* 0x100fe40000010889 */
[--C-:B------:R-:W-:Y:S01]  /*74a0*/  FFMA.FTZ R22, R22, c[0x0][0x23c], -R184.reuse ;  /* 0x00008f0016167a23 */ /* 0x100fe200000108b8 */
[----:B------:R-:W-:Y:S01]  /*74b0*/  MUFU.EX2 R188, R31 ;  /* 0x0000001f00bc7308 */ /* 0x000fe20000000800 */
[-C--:B--2---:R-:W-:Y:S01]  /*74c0*/  HMMA.16816.F32 R84, R172, R144.reuse, R84 ;  /* 0x00000090ac54723c */ /* 0x084fe20000001854 */
[----:B------:R-:W-:Y:S03]  /*74d0*/  FFMA.FTZ R184, R23, c[0x0][0x23c], -R184 ;  /* 0x00008f0017b87a23 */ /* 0x000fe600000108b8 */
[----:B-1----:R-:W-:Y:S01]  /*74e0*/  LOP3.LUT R28, R199, UR14, R192, 0x96, !PT ;  /* 0x0000000ec71c7c12 */ /* 0x002fe2000f8e96c0 */
[----:B------:R-:W-:Y:S02]  /*74f0*/  FMUL.FTZ R23, R0, R163 ;  /* 0x000000a300177220 */ /* 0x000fe40000410000 */
[----:B------:R-:W-:Y:S01]  /*7500*/  FFMA.FTZ R137, R21, c[0x0][0x23c], -R137 ;  /* 0x00008f0015897a23 */ /* 0x000fe20000010889 */
[C---:B------:R-:W-:Y:S01]  /*7510*/  HMMA.16816.F32 R88, R180.reuse, R144, R88 ;  /* 0x00000090b458723c */ /* 0x040fe20000001858 */
[----:B------:R-:W-:Y:S01]  /*7520*/  IMAD.WIDE.U32 R28, R28, -0x2daee0ad, RZ ;  /* 0xd2511f531c1c7825 */ /* 0x000fe200078e00ff */
[----:B------:R1:W-:Y:S03]  /*7530*/  MUFU.EX2 R191, R22 ;  /* 0x0000001600bf7308 */ /* 0x0003e60000000800 */
[C---:B------:R-:W-:Y:S01]  /*7540*/  FMUL.FTZ R21, R3.reuse, R161 ;  /* 0x000000a103157220 */ /* 0x040fe20000410000 */
[----:B------:R-:W-:Y:S01]  /*7550*/  LOP3.LUT R152, R28, 0xff, RZ, 0xc0, !PT ;  /* 0x000000ff1c987812 */ /* 0x000fe200078ec0ff */
[C---:B------:R-:W-:Y:S01]  /*7560*/  FMUL.FTZ R116, R3.reuse, R116 ;  /* 0x0000007403747220 */ /* 0x040fe20000410000 */
[-C--:B------:R-:W-:Y:S01]  /*7570*/  HMMA.16816.F32 R92, R180, R146.reuse, R92 ;  /* 0x00000092b45c723c */ /* 0x080fe2000000185c */
[----:B------:R-:W-:Y:S03]  /*7580*/  SHF.R.U32.HI R151, RZ, 0x18, R28 ;  /* 0x00000018ff977819 */ /* 0x000fe6000001161c */
[----:B------:R-:W2:Y:S01]  /*7590*/  MUFU.EX2 R190, R184 ;  /* 0x000000b800be7308 */ /* 0x000ea20000000800 */
[----:B------:R-:W-:Y:S02]  /*75a0*/  FMUL.FTZ R117, R3, R117 ;  /* 0x0000007503757220 */ /* 0x000fe40000410000 */
[C---:B------:R-:W-:Y:S01]  /*75b0*/  FMUL.FTZ R118, R0.reuse, R118 ;  /* 0x0000007600767220 */ /* 0x040fe20000410000 */
[C---:B------:R-:W-:Y:S01]  /*75c0*/  HMMA.16816.F32 R96, R172.reuse, R146, R96 ;  /* 0x00000092ac60723c */ /* 0x040fe20000001860 */
[----:B------:R-:W5:Y:S03]  /*75d0*/  LDSM.16.MT88.4 R144, [R210+0xb000] ;  /* 0x00b00000d290783b */ /* 0x000f660000004200 */
[C---:B------:R-:W-:Y:S02]  /*75e0*/  FMUL.FTZ R119, R0.reuse, R119 ;  /* 0x0000007700777220 */ /* 0x040fe40000410000 */
[----:B------:R-:W-:Y:S01]  /*75f0*/  MUFU.EX2 R184, R150 ;  /* 0x0000009600b87308 */ /* 0x000fe20000000800 */
[C---:B---3--:R-:W-:Y:S01]  /*7600*/  FMUL.FTZ R30, R0.reuse, R170 ;  /* 0x000000aa001e7220 */ /* 0x048fe20000410000 */
[-C--:B----4-:R-:W-:Y:S01]  /*7610*/  HMMA.16816.F32 R100, R172, R140.reuse, R100 ;  /* 0x0000008cac64723c */ /* 0x090fe20000001864 */
[C---:B-1----:R-:W-:Y:S03]  /*7620*/  FMUL.FTZ R22, R0.reuse, R162 ;  /* 0x000000a200167220 */ /* 0x042fe60000410000 */
[----:B------:R-:W-:Y:S04]  /*7630*/  FMUL.FTZ R31, R0, R171 ;  /* 0x000000ab001f7220 */ /* 0x000fe80000410000 */
[----:B------:R1:W-:Y:S01]  /*7640*/  MUFU.EX2 R192, R20 ;  /* 0x0000001400c07308 */ /* 0x0003e20000000800 */
[C---:B------:R-:W-:Y:S03]  /*7650*/  HMMA.16816.F32 R32, R180.reuse, R140, R32 ;  /* 0x0000008cb420723c */ /* 0x040fe60000001820 */
[----:B------:R-:W-:Y:S02]  /*7660*/  FFMA.FTZ R133, R133, R228, R240 ;  /* 0x000000e485857223 */ /* 0x000fe400000100f0 */
[----:B------:R-:W-:Y:S02]  /*7670*/  FFMA.FTZ R132, R132, R227, R238 ;  /* 0x000000e384847223 */ /* 0x000fe400000100ee */
[----:B------:R-:W-:Y:S01]  /*7680*/  FFMA.FTZ R0, R0, R225, R230 ;  /* 0x000000e100007223 */ /* 0x000fe200000100e6 */
[-C--:B------:R-:W-:Y:S01]  /*7690*/  HMMA.16816.F32 R104, R180, R142.reuse, R104 ;  /* 0x0000008eb468723c */ /* 0x080fe20000001868 */
[----:B------:R3:W4:Y:S03]  /*76a0*/  MUFU.EX2 R193, R137 ;  /* 0x0000008900c17308 */ /* 0x0007260000000800 */
[----:B------:R-:W-:Y:S02]  /*76b0*/  FADD.FTZ R133, R239, R133 ;  /* 0x00000085ef857221 */ /* 0x000fe40000010000 */
[----:B------:R-:W-:Y:S02]  /*76c0*/  FADD.FTZ R0, R229, R0 ;  /* 0x00000000e5007221 */ /* 0x000fe40000010000 */
[C---:B------:R-:W-:Y:S01]  /*76d0*/  HMMA.16816.F32 R108, R172.reuse, R142, R108 ;  /* 0x0000008eac6c723c */ /* 0x040fe2000000186c */
[----:B------:R-:W2:Y:S02]  /*76e0*/  LDSM.16.MT88.4 R140, [R209+0xb000] ;  /* 0x00b00000d18c783b */ /* 0x000ea40000004200 */
[----:B------:R-:W2:Y:S01]  /*76f0*/  MUFU.EX2 R186, R186 ;  /* 0x000000ba00ba7308 */ /* 0x000ea20000000800 */
[----:B------:R-:W-:Y:S02]  /*7700*/  FADD.FTZ R0, R222, R0 ;  /* 0x00000000de007221 */ /* 0x000fe40000010000 */
[----:B-1----:R-:W-:Y:S02]  /*7710*/  FMUL.FTZ R20, R3, R160 ;  /* 0x000000a003147220 */ /* 0x002fe40000410000 */
[-C--:B-----5:R-:W-:Y:S01]  /*7720*/  HMMA.16816.F32 R112, R172, R144.reuse, R112 ;  /* 0x00000090ac70723c */ /* 0x0a0fe20000001870 */
[----:B------:R-:W-:Y:S04]  /*7730*/  FADD.FTZ R0, R203, R0 ;  /* 0x00000000cb007221 */ /* 0x000fe80000010000 */
[----:B------:R-:W1:Y:S03]  /*7740*/  MUFU.EX2 R185, R185 ;  /* 0x000000b900b97308 */ /* 0x000e660000000800 */
[C---:B------:R-:W-:Y:S01]  /*7750*/  HMMA.16816.F32 R116, R180.reuse, R144, R116 ;  /* 0x00000090b474723c */ /* 0x040fe20000001874 */
[----:B---3--:R-:W-:Y:S03]  /*7760*/  LOP3.LUT R137, R29, UR27, R194, 0x96, !PT ;  /* 0x0000001b1d897c12 */ /* 0x008fe6000f8e96c2 */
[----:B------:R-:W-:Y:S03]  /*7770*/  LOP3.LUT R29, R28, 0xffff, RZ, 0xc0, !PT ;  /* 0x0000ffff1c1d7812 */ /* 0x000fe600078ec0ff */
[----:B------:R-:W-:Y:S01]  /*7780*/  SHF.R.U32.HI R145, RZ, 0x8, R139 ;  /* 0x00000008ff917819 */ /* 0x000fe2000001168b */
[-C--:B------:R-:W-:Y:S01]  /*7790*/  HMMA.16816.F32 R20, R180, R146.reuse, R20 ;  /* 0x00000092b414723c */ /* 0x080fe20000001814 */
[C---:B------:R-:W-:Y:S03]  /*77a0*/  LOP3.LUT R139, R148.reuse, 0xff, RZ, 0xc0, !PT ;  /* 0x000000ff948b7812 */ /* 0x040fe600078ec0ff */
[----:B------:R-:W-:Y:S02]  /*77b0*/  PRMT R145, R155, 0x5410, R145 ;  /* 0x000054109b917816 */ /* 0x000fe40000000091 */
[----:B------:R-:W-:Y:S02]  /*77c0*/  SHF.R.U32.HI R144, RZ, 0x10, R28 ;  /* 0x00000010ff907819 */ /* 0x000fe4000001161c */
[C---:B------:R-:W-:Y:S01]  /*77d0*/  HMMA.16816.F32 R120, R172.reuse, R146, R120 ;  /* 0x00000092ac78723c */ /* 0x040fe20000001878 */
[----:B------:R-:W-:Y:S03]  /*77e0*/  LOP3.LUT R28, R148, 0xffff, RZ, 0xc0, !PT ;  /* 0x0000ffff941c7812 */ /* 0x000fe600078ec0ff */
[--C-:B------:R-:W-:Y:S01]  /*77f0*/  HSET2.LE.AND R178, R145, R245.reuse, PT ;  /* 0x000000f591b27233 */ /* 0x100fe20003803000 */
[----:B------:R-:W-:Y:S02]  /*7800*/  LOP3.LUT R144, R144, 0xff, RZ, 0xc0, !PT ;  /* 0x000000ff90907812 */ /* 0x000fe400078ec0ff */
[----:B------:R-:W-:Y:S01]  /*7810*/  LOP3.LUT R147, R153, 0xff, RZ, 0xc0, !PT ;  /* 0x000000ff99937812 */ /* 0x000fe200078ec0ff */
[-C--:B--2---:R-:W-:Y:S01]  /*7820*/  HMMA.16816.F32 R24, R172, R140.reuse, R24 ;  /* 0x0000008cac18723c */ /* 0x084fe20000001818 */
[----:B------:R-:W-:Y:S03]  /*7830*/  SHF.R.U32.HI R146, RZ, 0x8, R29 ;  /* 0x00000008ff927819 */ /* 0x000fe6000001161d */
[----:B------:R-:W-:Y:S01]  /*7840*/  FMUL.FTZ R29, R3, R169 ;  /* 0x000000a9031d7220 */ /* 0x000fe20000410000 */
[----:B------:R-:W-:Y:S02]  /*7850*/  PRMT R147, R147, 0x5410, R154 ;  /* 0x0000541093937816 */ /* 0x000fe4000000009a */
[----:B------:R-:W-:Y:S02]  /*7860*/  PRMT R146, R152, 0x5410, R146 ;  /* 0x0000541098927816 */ /* 0x000fe40000000092 */
[----:B------:R-:W2:Y:S03]  /*7870*/  LDSM.16.MT88.4 R152, [R205+0xa800] ;  /* 0x00a80000cd98783b */ /* 0x000ea60000004200 */
[----:B------:R-:W-:Y:S01]  /*7880*/  SHF.R.U32.HI R138, RZ, 0x8, R28 ;  /* 0x00000008ff8a7819 */ /* 0x000fe2000001161c */
[----:B------:R-:W-:Y:S01]  /*7890*/  FMUL.FTZ R28, R3, R168 ;  /* 0x000000a8031c7220 */ /* 0x000fe20000410000 */
[----:B------:R-:W-:Y:S01]  /*78a0*/  PRMT R149, R144, 0x5410, R151 ;  /* 0x0000541090957816 */ /* 0x000fe20000000097 */
[--C-:B------:R-:W-:Y:S01]  /*78b0*/  HSET2.LE.AND R179, R147, R245.reuse, PT ;  /* 0x000000f593b37233 */ /* 0x100fe20003803000 */
[----:B------:R-:W-:Y:S01]  /*78c0*/  LOP3.LUT R144, R137, 0xff, RZ, 0xc0, !PT ;  /* 0x000000ff89907812 */ /* 0x000fe200078ec0ff */
[----:B------:R-:W-:Y:S01]  /*78d0*/  FFMA.FTZ R3, R3, R226, R236 ;  /* 0x000000e203037223 */ /* 0x000fe200000100ec */
[----:B------:R-:W-:Y:S02]  /*78e0*/  PRMT R176, R139, 0x5410, R138 ;  /* 0x000054108bb07816 */ /* 0x000fe4000000008a */
[C---:B------:R-:W-:Y:S01]  /*78f0*/  HMMA.16816.F32 R28, R180.reuse, R140, R28 ;  /* 0x0000008cb41c723c */ /* 0x040fe2000000181c */
[--C-:B------:R-:W-:Y:S02]  /*7900*/  SHF.R.U32.HI R139, RZ, 0x10, R137.reuse ;  /* 0x00000010ff8b7819 */ /* 0x100fe40000011689 */
[----:B------:R-:W-:Y:S01]  /*7910*/  LOP3.LUT R138, R137, 0xffff, RZ, 0xc0, !PT ;  /* 0x0000ffff898a7812 */ /* 0x000fe200078ec0ff */
[--C-:B------:R-:W-:Y:S01]  /*7920*/  HSET2.LE.AND R176, R176, R245.reuse, PT ;  /* 0x000000f5b0b07233 */ /* 0x100fe20003803000 */
[----:B------:R-:W-:Y:S02]  /*7930*/  LOP3.LUT R139, R139, 0xff, RZ, 0xc0, !PT ;  /* 0x000000ff8b8b7812 */ /* 0x000fe400078ec0ff */
[--C-:B------:R-:W-:Y:S01]  /*7940*/  SHF.R.U32.HI R140, RZ, 0x10, R148.reuse ;  /* 0x00000010ff8c7819 */ /* 0x100fe20000011694 */
[-C--:B------:R-:W-:Y:S01]  /*7950*/  HMMA.16816.F32 R124, R180, R142.reuse, R124 ;  /* 0x0000008eb47c723c */ /* 0x080fe2000000187c */
[----:B------:R-:W-:Y:S03]  /*7960*/  SHF.R.U32.HI R148, RZ, 0x18, R148 ;  /* 0x00000018ff947819 */ /* 0x000fe60000011694 */
[----:B------:R-:W-:Y:S02]  /*7970*/  LOP3.LUT R140, R140, 0xff, RZ, 0xc0, !PT ;  /* 0x000000ff8c8c7812 */ /* 0x000fe400078ec0ff */
        /* <DEDUP_REMOVED lines=9> */
[----:B------:R-:W-:Y:S04]  /*7a10*/  PRMT R141, R139, 0x5410, R141 ;  /* 0x000054108b8d7816 */ /* 0x000fe8000000008d */
[----:B------:R-:W-:Y:S01]  /*7a20*/  LOP3.LUT R178, R178, R137, RZ, 0xc0, !PT ;  /* 0x00000089b2b27212 */ /* 0x000fe200078ec0ff */
[--C-:B------:R-:W-:Y:S01]  /*7a30*/  HSET2.LE.AND R181, R141, R245.reuse, PT ;  /* 0x000000f58db57233 */ /* 0x100fe20003803000 */
[----:B------:R-:W-:Y:S02]  /*7a40*/  F2FP.PACK_AB R140, R190, R191 ;  /* 0x000000bfbe8c723e */ /* 0x000fe400000000ff */
[----:B------:R-:W-:Y:S02]  /*7a50*/  F2FP.PACK_AB R137, R200, R198 ;  /* 0x000000c6c889723e */ /* 0x000fe400000000ff */
[----:B----4-:R-:W-:Y:S02]  /*7a60*/  F2FP.PACK_AB R139, R193, R192 ;  /* 0x000000c0c18b723e */ /* 0x010fe400000000ff */
[----:B------:R-:W-:Y:S02]  /*7a70*/  PRMT R144, R144, 0x5410, R138 ;  /* 0x0000541090907816 */ /* 0x000fe4000000008a */
[----:B------:R-:W-:Y:S02]  /*7a80*/  LOP3.LUT R179, R179, R137, RZ, 0xc0, !PT ;  /* 0x00000089b3b37212 */ /* 0x000fe400078ec0ff */
[----:B------:R-:W-:Y:S01]  /*7a90*/  LOP3.LUT R176, R176, R139, RZ, 0xc0, !PT ;  /* 0x0000008bb0b07212 */ /* 0x000fe200078ec0ff */
[----:B------:R-:W-:Y:S01]  /*7aa0*/  HSET2.LE.AND R180, R144, R245, PT ;  /* 0x000000f590b47233 */ /* 0x000fe20003803000 */
[----:B------:R-:W-:Y:S02]  /*7ab0*/  LOP3.LUT R177, R177, R140, RZ, 0xc0, !PT ;  /* 0x0000008cb1b17212 */ /* 0x000fe400078ec0ff */
[----:B------:R-:W-:Y:S02]  /*7ac0*/  F2FP.PACK_AB R138, R195, R196 ;  /* 0x000000c4c38a723e */ /* 0x000fe400000000ff */
[----:B------:R-:W-:Y:S02]  /*7ad0*/  F2FP.PACK_AB R137, R188, R189 ;  /* 0x000000bdbc89723e */ /* 0x000fe400000000ff */
[----:B------:R-:W-:Y:S01]  /*7ae0*/  LOP3.LUT R182, R182, R138, RZ, 0xc0, !PT ;  /* 0x0000008ab6b67212 */ /* 0x000fe200078ec0ff */
[-C--:B--2---:R-:W-:Y:S01]  /*7af0*/  HMMA.16816.F32 R140, R176, R152.reuse, R4 ;  /* 0x00000098b08c723c */ /* 0x084fe20000001804 */
[----:B------:R-:W-:Y:S01]  /*7b00*/  F2FP.PACK_AB R138, R186, R187 ;  /* 0x000000bbba8a723e */ /* 0x000fe200000000ff */
[----:B------:R-:W2:Y:S01]  /*7b10*/  LDSM.16.MT88.4 R4, [R210+0xa800] ;  /* 0x00a80000d204783b */ /* 0x000ea20000004200 */
[----:B-1----:R-:W-:Y:S02]  /*7b20*/  F2FP.PACK_AB R139, R185, R184 ;  /* 0x000000b8b98b723e */ /* 0x002fe400000000ff */
[----:B------:R-:W-:Y:S02]  /*7b30*/  LOP3.LUT R183, R183, R137, RZ, 0xc0, !PT ;  /* 0x00000089b7b77212 */ /* 0x000fe400078ec0ff */
[----:B------:R-:W-:Y:S02]  /*7b40*/  LOP3.LUT R180, R180, R138, RZ, 0xc0, !PT ;  /* 0x0000008ab4b47212 */ /* 0x000fe400078ec0ff */
[----:B------:R-:W-:Y:S03]  /*7b50*/  LOP3.LUT R181, R181, R139, RZ, 0xc0, !PT ;  /* 0x0000008bb5b57212 */ /* 0x000fe600078ec0ff */
[----:B------:R-:W-:Y:S02]  /*7b60*/  MOV R138, R2 ;  /* 0x00000002008a7202 */ /* 0x000fe40000000f00 */
[----:B------:R-:W-:Y:S02]  /*7b70*/  MOV R137, R134 ;  /* 0x0000008600897202 */ /* 0x000fe40000000f00 */
[C---:B------:R-:W-:Y:S01]  /*7b80*/  HMMA.16816.F32 R144, R180.reuse, R152, R8 ;  /* 0x00000098b490723c */ /* 0x040fe20000001808 */
[----:B------:R-:W1:Y:S07]  /*7b90*/  LDSM.16.MT88.4 R8, [R209+0xa800] ;  /* 0x00a80000d108783b */ /* 0x000e6e0000004200 */
        /* <DEDUP_REMOVED lines=18> */
[-C--:B-1----:R-:W-:Y:S01]  /*7cc0*/  HMMA.16816.F32 R68, R176, R8.reuse, R68 ;  /* 0x00000008b044723c */ /* 0x082fe20000001844 */
        /* <DEDUP_REMOVED lines=40> */
.L_x_1357:
        /* <DEDUP_REMOVED lines=407> */
[----:B---34-:R-:W-:Y:S02]  /*98c0*/  SHF.R.S32.HI R2, RZ, 0x1f, R17 ;  /* 0x0000001fff027819 */ /* 0x018fe40000011411 */
        /* <DEDUP_REMOVED lines=38> */
.L_x_1362:
[----:B---34-:R-:W-:Y:S05]  /*9b30*/  BSYNC B0 ;  /* 0x0000000000007941 */ /* 0x018fea0003800000 */
.L_x_1361:
[----:B------:R-:W3:Y:S01]  /*9b40*/  S2R R10, SR_CTAID.Z ;  /* 0x00000000000a7919 */ /* 0x000ee20000002700 */
[----:B------:R-:W-:Y:S01]  /*9b50*/  LEA.HI R3, R16, R15, RZ, 0x3 ;  /* 0x0000000f10037211 */ /* 0x000fe200078f18ff */
[----:B------:R-:W-:Y:S01]  /*9b60*/  USHF.R.S32.HI UR6, URZ, 0x1f, UR11 ;  /* 0x0000001f3f067899 */ /* 0x000fe2000801140b */
[----:B------:R-:W-:Y:S01]  /*9b70*/  SHF.R.S32.HI R0, RZ, 0x1f, R246 ;  /* 0x0000001fff007819 */ /* 0x000fe200000114f6 */
[----:B------:R-:W-:Y:S01]  /*9b80*/  ULDC.64 UR4, c[0x0][0x1f0] ;  /* 0x00007c0000047ab9 */ /* 0x000fe20000000a00 */
[----:B------:R-:W-:Y:S01]  /*9b90*/  IADD3 R2, P0, R246, UR14, RZ ;  /* 0x0000000ef6027c10 */ /* 0x000fe2000ff1e0ff */
[----:B------:R-:W-:Y:S01]  /*9ba0*/  UIMAD UR4, UR6, UR4, URZ ;  /* 0x00000004060472a4 */ /* 0x000fe2000f8e023f */
[----:B------:R-:W-:Y:S01]  /*9bb0*/  SHF.R.S32.HI R7, RZ, 0x3, R3 ;  /* 0x00000003ff077819 */ /* 0x000fe20000011403 */
[----:B------:R-:W-:Y:S01]  /*9bc0*/  BSSY B0, `(.L_x_1363) ;  /* 0x0000012000007945 */ /* 0x000fe20003800000 */
[----:B------:R-:W-:Y:S01]  /*9bd0*/  IADD3.X R3, R0, UR7, RZ, P0, !PT ;  /* 0x0000000700037c10 */ /* 0x000fe200087fe4ff */
[----:B------:R-:W-:Y:S01]  /*9be0*/  UIMAD UR4, UR11, UR5, UR4 ;  /* 0x000000050b0472a4 */ /* 0x000fe2000f8e0204 */
[----:B------:R-:W-:-:S03]  /*9bf0*/  ISETP.GE.AND P0, PT, R7, UR13, PT ;  /* 0x0000000d07007c0c */ /* 0x000fc6000bf06270 */
[----:B---3--:R-:W-:-:S05]  /*9c00*/  IMAD.WIDE.U32 R10, R10, c[0x0][0x1f0], R2 ;  /* 0x00007c000a0a7a25 */ /* 0x008fca00078e0002 */
[----:B------:R-:W-:-:S05]  /*9c10*/  IADD3 R9, R11, UR4, RZ ;  /* 0x000000040b097c10 */ /* 0x000fca000fffe0ff */
        /* <DEDUP_REMOVED lines=12> */
.L_x_1364:
[----:B------:R-:W-:Y:S05]  /*9ce0*/  BSYNC B0 ;  /* 0x0000000000007941 */ /* 0x000fea0003800000 */
.L_x_1363:
[----:B------:R-:W-:Y:S01]  /*9cf0*/  IADD3 R0, R7, 0x10, RZ ;  /* 0x0000001007007810 */ /* 0x000fe20007ffe0ff */
[----:B------:R-:W-:Y:S03]  /*9d00*/  BSSY B0, `(.L_x_1365) ;  /* 0x0000011000007945 */ /* 0x000fe60003800000 */
[----:B------:R-:W-:-:S13]  /*9d10*/  ISETP.GE.AND P0, PT, R0, UR13, PT ;  /* 0x0000000d00007c0c */ /* 0x000fda000bf06270 */
[----:B------:R-:W-:Y:S05]  /*9d20*/  @P0 BRA `(.L_x_1366) ;  /* 0x000000e000000947 */ /* 0x000fea0003800000 */
[----:B------:R-:W-:Y:S01]  /*9d30*/  IADD3 R6, P0, R248, 0x10, RZ ;  /* 0x00000010f8067810 */ /* 0x000fe20007f1e0ff */
[----:B---3--:R-:W-:Y:S01]  /*9d40*/  IMAD.MOV.U32 R2, RZ, RZ, R10 ;  /* 0x000000ffff027224 */ /* 0x008fe200078e000a */
        /* <DEDUP_REMOVED lines=12> */
.L_x_1366:
[----:B------:R-:W-:Y:S05]  /*9e10*/  BSYNC B0 ;  /* 0x0000000000007941 */ /* 0x000fea0003800000 */
.L_x_1365:
[----:B------:R-:W-:Y:S01]  /*9e20*/  IADD3 R0, R7, 0x20, RZ ;  /* 0x0000002007007810 */ /* 0x000fe20007ffe0ff */
[----:B------:R-:W-:Y:S03]  /*9e30*/  BSSY B0, `(.L_x_1367) ;  /* 0x0000011000007945 */ /* 0x000fe60003800000 */
[----:B------:R-:W-:-:S13]  /*9e40*/  ISETP.GE.AND P0, PT, R0, UR13, PT ;  /* 0x0000000d00007c0c */ /* 0x000fda000bf06270 */
[----:B------:R-:W-:Y:S05]  /*9e50*/  @P0 BRA `(.L_x_1368) ;  /* 0x000000e000000947 */ /* 0x000fea0003800000 */
[----:B------:R-:W-:Y:S01]  /*9e60*/  IADD3 R6, P0, R248, 0x20, RZ ;  /* 0x00000020f8067810 */ /* 0x000fe20007f1e0ff */
[----:B-1-3--:R-:W-:Y:S01]  /*9e70*/  IMAD.MOV.U32 R2, RZ, RZ, R10 ;  /* 0x000000ffff027224 */ /* 0x00afe200078e000a */
        /* <DEDUP_REMOVED lines=12> */
.L_x_1368:
[----:B------:R-:W-:Y:S05]  /*9f40*/  BSYNC B0 ;  /* 0x0000000000007941 */ /* 0x000fea0003800000 */
.L_x_1367:
        /* <DEDUP_REMOVED lines=18> */
.L_x_1370:
[----:B------:R-:W-:Y:S05]  /*a070*/  BSYNC B0 ;  /* 0x0000000000007941 */ /* 0x000fea0003800000 */
.L_x_1369:
[----:B------:R-:W4:Y:S01]  /*a080*/  LDL.LU R0, [R1+0x30] ;  /* 0x0000300001007983 */ /* 0x000f220000300800 */
[----:B------:R-:W-:Y:S01]  /*a090*/  BSSY B0, `(.L_x_1371) ;  /* 0x0000011000007945 */ /* 0x000fe20003800000 */
[----:B----4-:R-:W-:-:S13]  /*a0a0*/  ISETP.GE.AND P0, PT, R0, UR13, PT ;  /* 0x0000000d00007c0c */ /* 0x010fda000bf06270 */
        /* <DEDUP_REMOVED lines=15> */
.L_x_1372:
[----:B------:R-:W-:Y:S05]  /*a1a0*/  BSYNC B0 ;  /* 0x0000000000007941 */ /* 0x000fea0003800000 */
.L_x_1371:
        /* <DEDUP_REMOVED lines=18> */
.L_x_1374:
[----:B------:R-:W-:Y:S05]  /*a2d0*/  BSYNC B0 ;  /* 0x0000000000007941 */ /* 0x000fea0003800000 */
.L_x_1373:
        /* <DEDUP_REMOVED lines=18> */
.L_x_1376:
[----:B------:R-:W-:Y:S05]  /*a400*/  BSYNC B0 ;  /* 0x0000000000007941 */ /* 0x000fea0003800000 */
.L_x_1375:
[----:B------:R-:W4:Y:S02]  /*a410*/  LDL.LU R0, [R1+0x24] ;  /* 0x0000240001007983 */ /* 0x000f240000300800 */
[----:B----4-:R-:W-:-:S13]  /*a420*/  ISETP.GE.AND P0, PT, R0, UR13, PT ;  /* 0x0000000d00007c0c */ /* 0x010fda000bf06270 */
[----:B------:R-:W-:Y:S05]  /*a430*/  @P0 EXIT ;  /* 0x000000000000094d */ /* 0x000fea0003800000 */
[----:B------:R-:W-:Y:S01]  /*a440*/  IADD3 R6, P0, R248, 0x70, RZ ;  /* 0x00000070f8067810 */ /* 0x000fe20007f1e0ff */
[----:B-1-3--:R-:W-:Y:S01]  /*a450*/  IMAD.MOV.U32 R2, RZ, RZ, R10 ;  /* 0x000000ffff027224 */ /* 0x00afe200078e000a */
        /* <DEDUP_REMOVED lines=14> */
.L_x_1327:
        /* <DEDUP_REMOVED lines=19> */
[----:B------:R-:W-:Y:S01]  /*a670*/  @!UP4 UIMAD.WIDE.U32 UR22, UR12, UR4, URZ ;  /* 0x000000040c16c2a5 */ /* 0x000fe2000f8e003f */
[----:B------:R-:W-:Y:S01]  /*a680*/  IADD3 R23, R14, 0x40, RZ ;  /* 0x000000400e177810 */ /* 0x000fe20007ffe0ff */
        /* <DEDUP_REMOVED lines=54> */
.L_x_1378:
[----:B------:R-:W-:Y:S05]  /*a9f0*/  BSYNC B0 ;  /* 0x0000000000007941 */ /* 0x000fea0003800000 */
.L_x_1377:
        /* <DEDUP_REMOVED lines=18> */
.L_x_1380:
[----:B------:R-:W-:Y:S05]  /*ab20*/  BSYNC B0 ;  /* 0x0000000000007941 */ /* 0x000fea0003800000 */
.L_x_1379:
        /* <DEDUP_REMOVED lines=18> */
.L_x_1382:
[----:B------:R-:W-:Y:S05]  /*ac50*/  BSYNC B0 ;  /* 0x0000000000007941 */ /* 0x000fea0003800000 */
.L_x_1381:
        /* <DEDUP_REMOVED lines=18> */
.L_x_1384:
[----:B------:R-:W-:Y:S05]  /*ad80*/  BSYNC B0 ;  /* 0x0000000000007941 */ /* 0x000fea0003800000 */
.L_x_1383:
        /* <DEDUP_REMOVED lines=18> */
.L_x_1386:
[----:B------:R-:W-:Y:S05]  /*aeb0*/  BSYNC B0 ;  /* 0x0000000000007941 */ /* 0x000fea0003800000 */
.L_x_1385:
        /* <DEDUP_REMOVED lines=18> */
.L_x_1388:
[----:B------:R-:W-:Y:S05]  /*afe0*/  BSYNC B0 ;  /* 0x0000000000007941 */ /* 0x000fea0003800000 */
.L_x_1387:
        /* <DEDUP_REMOVED lines=18> */
.L_x_1390:
[----:B------:R-:W-:Y:S05]  /*b110*/  BSYNC B0 ;  /* 0x0000000000007941 */ /* 0x000fea0003800000 */
.L_x_1389:
        /* <DEDUP_REMOVED lines=18> */
.L_x_1392:
[----:B------:R-:W-:Y:S05]  /*b240*/  BSYNC B0 ;  /* 0x0000000000007941 */ /* 0x000fea0003800000 */
.L_x_1391:
        /* <DEDUP_REMOVED lines=67> */
.L_x_1393:
        /* <DEDUP_REMOVED lines=16> */
.L_x_2395:


//--------------------- .text._ZN5flash16flash_fwd_kernelI23Flash_fwd_kernel_traitsILi128ELi128ELi32ELi4ELb0ELb0EN7cutlass6half_tE19Flash_kernel_traitsILi128ELi128ELi32ELi4ES3_EELb1ELb0ELb1ELb0ELb0ELb0ELb0ELb0EEEvNS_16Flash_fwd_paramsE --------------------------
	.section	.text._ZN5flash16flash_fwd_kernelI23Flash_fwd_kernel_traitsILi128ELi128ELi32ELi4ELb0ELb0EN7cutlass6half_tE19Flash_kernel_traitsILi128ELi128ELi32ELi4ES3_EELb1ELb0ELb1ELb0ELb0ELb0ELb0ELb0EEEvNS_16Flash_fwd_paramsE,"ax",@progbits
	.sectioninfo	@"SHI_REGISTERS=255"
	.align	128
        .global         _ZN5flash16flash_fwd_kernelI23Flash_fwd_kernel_traitsILi128ELi128ELi32ELi4ELb0ELb0EN7cutlass6half_tE19Flash_kernel_traitsILi128ELi128ELi32ELi4ES3_EELb1ELb0ELb1ELb0ELb0ELb0ELb0ELb0EEEvNS_16Flash_fwd_paramsE
        .type           _ZN5flash16flash_fwd_kernelI23Flash_fwd_kernel_traitsILi128ELi128ELi32ELi4ELb0ELb0EN7cutlass6half_tE19Flash_kernel_traitsILi128ELi128ELi32ELi4ES3_EELb1ELb0ELb1ELb0ELb0ELb0ELb0ELb0EEEvNS_16Flash_fwd_paramsE,@function
        .size           _ZN5flash16flash_fwd_kernelI23Flash_fwd_kernel_traitsILi128ELi128ELi32ELi4ELb0ELb0EN7cutlass6half_tE19Flash_kernel_traitsILi128ELi128ELi32ELi4ES3_EELb1ELb0ELb1ELb0ELb0ELb0ELb0ELb0EEEvNS_16Flash_fwd_paramsE,(.L_x_2396 - _ZN5flash16flash_fwd_kernelI23Flash_fwd_kernel_traitsILi128ELi128ELi32ELi4ELb0ELb0EN7cutlass6half_tE19Flash_kernel_traitsILi128ELi128ELi32ELi4ES3_EELb1ELb0ELb1ELb0ELb0ELb0ELb0ELb0EEEvNS_16Flash_fwd_paramsE)
        .other          _ZN5flash16flash_fwd_kernelI23Flash_fwd_kernel_traitsILi128ELi128ELi32ELi4ELb0ELb0EN7cutlass6half_tE19Flash_kernel_traitsILi128ELi128ELi32ELi4ES3_EELb1ELb0ELb1ELb0ELb0ELb0ELb0ELb0EEEvNS_16Flash_fwd_paramsE,@"STO_CUDA_ENTRY STV_DEFAULT"
_ZN5flash16flash_fwd_kernelI23Flash_fwd_kernel_traitsILi128ELi128ELi32ELi4ELb0ELb0EN7cutlass6half_tE19Flash_kernel_traitsILi128ELi128ELi32ELi4ES3_EELb1ELb0ELb1ELb0ELb0ELb0ELb0ELb0EEEvNS_16Flash_fwd_paramsE:
.text._ZN5flash16flash_fwd_kernelI23Flash_fwd_kernel_traitsILi128ELi128ELi32ELi4ELb0ELb0EN7cutlass6half_tE19Flash_kernel_traitsILi128ELi128ELi32ELi4ES3_EELb1ELb0ELb1ELb0ELb0ELb0ELb0ELb0EEEvNS_16Flash_fwd_paramsE:
        /* <DEDUP_REMOVED lines=22> */
[----:B------:R-:W-:Y:S01]  /*0160*/  UISETP.NE.AND.EX UP2, UPT, URZ, UR9, UPT, UP2 ;  /* 0x000000093f00728c */ /* 0x000fe2000bf45320 */
[----:B------:R-:W1:Y:S01]  /*0170*/  S2UR UR12, SR_CTAID.Z ;  /* 0x00000000000c79c3 */ /* 0x000e620000002700 */
[----:B------:R-:W-:-:S02]  /*0180*/  ULDC.64 UR4, c[0x0][0x248] ;  /* 0x0000920000047ab9 */ /* 0x000fc40000000a00 */
[----:B------:R-:W-:Y:S02]  /*0190*/  UISETP.EQ.U32.AND UP0, UPT, URZ, UR4, UPT ;  /* 0x000000043f00728c */ /* 0x000fe4000bf02070 */
[----:B------:R-:W-:Y:S01]  /*01a0*/  UMOV UR10, 0x4 ;  /* 0x00000004000a7882 */ /* 0x000fe20000000000 */
[----:B------:R-:W-:Y:S01]  /*01b0*/  PLOP3.LUT P0, PT, PT, PT, UP2, 0x80, 0x0 ;  /* 0x000000000000781c */ /* 0x000fe20003f0f028 */
[----:B------:R-:W-:Y:S02]  /*01c0*/  ULDC.64 UR8, c[0x0][0x240] ;  /* 0x0000900000087ab9 */ /* 0x000fe40000000a00 */
        /* <DEDUP_REMOVED lines=16> */
[----:B------:R-:W-:Y:S01]  /*02d0*/  @P2 IMAD.X R8, RZ, RZ, R3, P1 ;  /* 0x000000ffff082224 */ /* 0x000fe200008e0603 */
[----:B------:R-:W-:Y:S01]  /*02e0*/  PLOP3.LUT P2, PT, PT, PT, UP0, 0x80, 0x0 ;  /* 0x000000000000781c */ /* 0x000fe20003f4f008 */
[----:B------:R1:W-:Y:S01]  /*02f0*/  @!P3 STG.E.64 [R10.64], R4 ;  /* 0x000000040a00b986 */ /* 0x0003e2000c101b1c */
[----:B------:R-:W-:Y:S01]  /*0300*/  IMAD.U32 R3, RZ, RZ, UR9 ;  /* 0x00000009ff037e24 */ /* 0x000fe2000f8e00ff */
        /* <DEDUP_REMOVED lines=24> */
[----:B-1----:R-:W-:-:S07]  /*0490*/  LEA.HI R9, R5, R21, RZ, 0x5 ;  /* 0x0000001505097211 */ /* 0x002fce00078f28ff */
[----:B--2---:R1:W2:Y:S01]  /*04a0*/  @P1 R2UR UR15, R4 ;  /* 0x00000000040f13c2 */ /* 0x0042a200000e0000 */
[----:B---3--:R-:W-:-:S07]  /*04b0*/  @UP2 UIADD3 UR11, UR11, -UR26, URZ ;  /* 0x8000001a0b0b2290 */ /* 0x008fce000fffe03f */
[----:B-----5:R3:W4:Y:S01]  /*04c0*/  @!P2 R2UR UR16, R0 ;  /* 0x000000000010a3c2 */ /* 0x02072200000e0000 */
[----:B------:R-:W-:Y:S01]  /*04d0*/  ISETP.NE.U32.AND P2, PT, RZ, c[0x0][0x248], PT ;  /* 0x00009200ff007a0c */ /* 0x000fe20003f45070 */
[----:B------:R-:W-:-:S03]  /*04e0*/  @!UP2 ULDC UR11, c[0x0][0x214] ;  /* 0x00008500000baab9 */ /* 0x000fc60000000800 */
[----:B------:R-:W-:Y:S02]  /*04f0*/  ISETP.NE.AND.EX P2, PT, RZ, c[0x0][0x24c], PT, P2 ;  /* 0x00009300ff007a0c */ /* 0x000fe40003f45320 */
[----:B---3--:R-:W-:-:S05]  /*0500*/  LOP3.LUT R0, R9, 0xffffffe0, RZ, 0xc0, !PT ;  /* 0xffffffe009007812 */ /* 0x008fca00078ec0ff */
[----:B------:R-:W-:-:S05]  /*0510*/  IMAD.IADD R16, R21, 0x1, -R0 ;  /* 0x0000000115107824 */ /* 0x000fca00078e0a00 */
[--C-:B------:R-:W-:Y:S02]  /*0520*/  IADD3 R98, P1, P0, R7, UR5, R16.reuse ;  /* 0x0000000507627c10 */ /* 0x100fe4000f83e010 */
[----:B------:R-:W-:-:S03]  /*0530*/  SHF.R.S32.HI R0, RZ, 0x1f, R16 ;  /* 0x0000001fff007819 */ /* 0x000fc60000011410 */
[----:B------:R1:W-:Y:S01]  /*0540*/  STL [R1+0x80], R98 ;  /* 0x0000806201007387 */ /* 0x0003e20000100800 */
        /* <DEDUP_REMOVED lines=9> */
.L_x_1394:
[----:B------:R-:W-:Y:S02]  /*05e0*/  ULDC UR7, c[0x0][0x218] ;  /* 0x0000860000077ab9 */ /* 0x000fe40000000800 */
.L_x_1395:
        /* <DEDUP_REMOVED lines=8> */
[----:B------:R-:W-:-:S04]  /*0670*/  ULDC.64 UR4, c[0x0][0x268] ;  /* 0x00009a0000047ab9 */ /* 0x000fc80000000a00 */
[----:B------:R-:W2:Y:S01]  /*0680*/  @P0 LDG.E R0, [R2.64] ;  /* 0x0000001c02000981 */ /* 0x000ea2000c1e1900 */
[----:B------:R-:W-:Y:S02]  /*0690*/  @!UP2 UISETP.NE.U32.AND UP1, UPT, URZ, UR4, UPT ;  /* 0x000000043f00a28c */ /* 0x000fe4000bf25070 */
[----:B------:R-:W-:Y:S02]  /*06a0*/  USHF.L.U32 UR4, UR6, 0x7, URZ ;  /* 0x0000000706047899 */ /* 0x000fe4000800063f */
[----:B------:R-:W-:Y:S02]  /*06b0*/  @!UP2 UISETP.NE.AND.EX UP1, UPT, URZ, UR5, UPT, UP1 ;  /* 0x000000053f00a28c */ /* 0x000fe4000bf25310 */
[----:B------:R-:W-:Y:S02]  /*06c0*/  UISETP.GT.AND UP0, UPT, UR11, UR4, UPT ;  /* 0x000000040b00728c */ /* 0x000fe4000bf04270 */
[----:B------:R-:W-:Y:S02]  /*06d0*/  ULDC UR9, c[0x0][0x21c] ;  /* 0x0000870000097ab9 */ /* 0x000fe40000000800 */
[----:B------:R-:W-:Y:S01]  /*06e0*/  @!UP2 USEL UR9, URZ, UR9, !UP1 ;  /* 0x000000093f09a287 */ /* 0x000fe2000c800000 */
[----:B--2---:R-:W1:Y:S01]  /*06f0*/  @P0 R2UR UR8, R0 ;  /* 0x00000000000803c2 */ /* 0x004e6200000e0000 */
[----:B------:R-:W-:Y:S01]  /*0700*/  PLOP3.LUT P0, PT, PT, PT, UP0, 0x80, 0x0 ;  /* 0x000000000000781c */ /* 0x000fe20003f0f008 */
[----:B-1----:R-:W-:-:S02]  /*0710*/  @UP2 UIADD3 UR5, UR8, -UR15, URZ ;  /* 0x8000000f08052290 */ /* 0x002fc4000fffe03f */
[----:B------:R-:W-:-:S10]  /*0720*/  @!UP2 UIADD3 UR5, UR9, UR7, -UR15 ;  /* 0x000000070905a290 */ /* 0x000fd4000fffe80f */
[----:B------:R-:W-:Y:S05]  /*0730*/  @!P0 EXIT ;  /* 0x000000000000894d */ /* 0x000fea0003800000 */
[----:B------:R-:W-:Y:S02]  /*0740*/  UIADD3 UR8, UR5, UR4, -UR11 ;  /* 0x0000000405087290 */ /* 0x000fe4000fffe80b */
[----:B------:R-:W-:Y:S02]  /*0750*/  UIADD3 UR6, -UR11, 0x9f, UR4 ;  /* 0x0000009f0b067890 */ /* 0x000fe4000fffe104 */
[----:B------:R-:W-:Y:S02]  /*0760*/  ULDC UR17, c[0x0][0x2e4] ;  /* 0x0000b90000117ab9 */ /* 0x000fe40000000800 */
[----:B------:R-:W-:Y:S02]  /*0770*/  ULDC UR7, c[0x0][0x2e8] ;  /* 0x0000ba0000077ab9 */ /* 0x000fe40000000800 */
[----:B------:R-:W-:Y:S02]  /*0780*/  UIADD3 UR9, UR5, 0x1f, URZ ;  /* 0x0000001f05097890 */ /* 0x000fe4000fffe03f */
[----:B------:R-:W-:-:S02]  /*0790*/  UIADD3 UR17, UR8, -UR17, URZ ;  /* 0x8000001108117290 */ /* 0x000fc4000fffe03f */
[----:B------:R-:W-:Y:S02]  /*07a0*/  UIADD3 UR7, UR6, UR7, UR5 ;  /* 0x0000000706077290 */ /* 0x000fe4000fffe005 */
[----:B------:R-:W-:Y:S02]  /*07b0*/  USHF.R.S32.HI UR8, URZ, 0x1f, UR9 ;  /* 0x0000001f3f087899 */ /* 0x000fe40008011409 */
[----:B------:R-:W-:Y:S02]  /*07c0*/  USHF.R.S32.HI UR14, URZ, 0x1f, UR17 ;  /* 0x0000001f3f0e7899 */ /* 0x000fe40008011411 */
[----:B------:R-:W-:Y:S02]  /*07d0*/  USHF.R.S32.HI UR6, URZ, 0x1f, UR7 ;  /* 0x0000001f3f067899 */ /* 0x000fe40008011407 */
[----:B------:R-:W-:Y:S02]  /*07e0*/  ULEA.HI UR8, UR8, UR9, URZ, 0x5 ;  /* 0x0000000908087291 */ /* 0x000fe4000f8f283f */
        /* <DEDUP_REMOVED lines=12> */
[----:B------:R-:W-:Y:S01]  /*08b0*/  UISETP.NE.AND UP0, UPT, UR26, -0x1, UPT ;  /* 0xffffffff1a00788c */ /* 0x000fe2000bf05270 */
[----:B------:R-:W-:Y:S01]  /*08c0*/  LEA.HI R8, R5, R21, RZ, 0x3 ;  /* 0x0000001505087211 */ /* 0x000fe200078f18ff */
[----:B------:R-:W-:Y:S01]  /*08d0*/  ULDC.64 UR8, c[0x0][0x1e8] ;  /* 0x00007a0000087ab9 */ /* 0x000fe20000000a00 */
[----:B------:R-:W1:Y:S01]  /*08e0*/  S2R R12, SR_CTAID.Z ;  /* 0x00000000000c7919 */ /* 0x000e620000002700 */
[----:B------:R-:W-:Y:S01]  /*08f0*/  ULDC.64 UR6, c[0x0][0x1e0] ;  /* 0x0000780000067ab9 */ /* 0x000fe20000000a00 */
[----:B------:R-:W-:Y:S01]  /*0900*/  LOP3.LUT R0, R8, 0xfffffff8, RZ, 0xc0, !PT ;  /* 0xfffffff808007812 */ /* 0x000fe200078ec0ff */
[----:B------:R-:W-:Y:S01]  /*0910*/  USHF.R.S32.HI UR17, URZ, 0x1f, UR12 ;  /* 0x0000001f3f117899 */ /* 0x000fe2000801140c */
[----:B------:R-:W2:Y:S01]  /*0920*/  S2R R6, SR_CTAID.X ;  /* 0x0000000000067919 */ /* 0x000ea20000002500 */
[----:B------:R-:W-:Y:S01]  /*0930*/  ULDC UR10, c[0x0][0x214] ;  /* 0x00008500000a7ab9 */ /* 0x000fe20000000800 */
[----:B------:R-:W-:Y:S01]  /*0940*/  SHF.R.S32.HI R8, RZ, 0x3, R8 ;  /* 0x00000003ff087819 */ /* 0x000fe20000011408 */
[----:B------:R-:W-:Y:S01]  /*0950*/  IMAD.IADD R15, R21, 0x1, -R0 ;  /* 0x00000001150f7824 */ /* 0x000fe200078e0a00 */
[----:B------:R-:W-:Y:S01]  /*0960*/  @!UP0 USHF.R.S32.HI UR16, URZ, 0x1f, UR13 ;  /* 0x0000001f3f108899 */ /* 0x000fe2000801140d */
[----:B------:R-:W-:Y:S01]  /*0970*/  BSSY B0, `(.L_x_1397) ;  /* 0x000003f000007945 */ /* 0x000fe20003800000 */
[----:B------:R-:W-:Y:S01]  /*0980*/  @UP0 UIMAD.WIDE.U32 UR14, UR26, UR8, URZ ;  /* 0x000000081a0e02a5 */ /* 0x000fe2000f8e003f */
[----:B------:R-:W-:Y:S01]  /*0990*/  IMAD.SHL.U32 R14, R15, 0x8, RZ ;  /* 0x000000080f0e7824 */ /* 0x000fe200078e00ff */
[----:B------:R-:W-:Y:S01]  /*09a0*/  @!UP0 UIMAD UR16, UR16, UR6, URZ ;  /* 0x00000006101082a4 */ /* 0x000fe2000f8e023f */
[----:B------:R-:W-:Y:S01]  /*09b0*/  SHF.R.S32.HI R9, RZ, 0x1f, R8 ;  /* 0x0000001fff097819 */ /* 0x000fe20000011408 */
[----:B------:R-:W-:-:S02]  /*09c0*/  @!UP0 UIMAD.WIDE.U32 UR18, UR13, UR6, URZ ;  /* 0x000000060d1282a5 */ /* 0x000fc4000f8e003f */
[----:B------:R-:W-:Y:S01]  /*09d0*/  @UP0 UIMAD UR9, UR26, UR9, UR15 ;  /* 0x000000091a0902a4 */ /* 0x000fe2000f8e020f */
[----:B------:R-:W-:Y:S01]  /*09e0*/  IADD3 R23, R14, 0x40, RZ ;  /* 0x000000400e177810 */ /* 0x000fe20007ffe0ff */
[----:B------:R-:W-:Y:S02]  /*09f0*/  ULDC.U8 UR6, c[0x0][0x329] ;  /* 0x0000ca4000067ab9 */ /* 0x000fe40000000000 */
[----:B------:R-:W-:Y:S02]  /*0a00*/  UISETP.NE.AND UP2, UPT, UR6, URZ, UPT ;  /* 0x0000003f0600728c */ /* 0x000fe4000bf45270 */
[----:B------:R-:W-:Y:S02]  /*0a10*/  ULDC.U8 UR15, c[0x0][0x328] ;  /* 0x0000ca00000f7ab9 */ /* 0x000fe40000000000 */
[----:B------:R-:W-:Y:S02]  /*0a20*/  UISETP.NE.AND UP3, UPT, UR15, URZ, UPT ;  /* 0x0000003f0f00728c */ /* 0x000fe4000bf65270 */
[----:B------:R-:W-:-:S02]  /*0a30*/  @!UP0 UIMAD UR16, UR13, UR7, UR16 ;  /* 0x000000070d1082a4 */ /* 0x000fc4000f8e0210 */
[----:B------:R-:W-:Y:S01]  /*0a40*/  UISETP.EQ.AND UP3, UPT, UR6, URZ, UP3 ;  /* 0x0000003f0600728c */ /* 0x000fe20009f62270 */
[----:B--2---:R-:W-:Y:S01]  /*0a50*/  IMAD.WIDE R6, R6, 0x80, R8 ;  /* 0x0000008006067825 */ /* 0x004fe200078e0208 */
[----:B------:R-:W-:Y:S02]  /*0a60*/  ULDC UR8, c[0x0][0x234] ;  /* 0x00008d0000087ab9 */ /* 0x000fe40000000800 */
[----:B------:R-:W-:Y:S02]  /*0a70*/  ULDC.64 UR6, c[0x0][0x1f0] ;  /* 0x00007c0000067ab9 */ /* 0x000fe40000000a00 */
[----:B------:R-:W-:Y:S02]  /*0a80*/  UIMAD UR6, UR17, UR6, URZ ;  /* 0x00000006110672a4 */ /* 0x000fe4000f8e023f */
[----:B------:R-:W-:Y:S02]  /*0a90*/  @!UP2 UISETP.NE.AND UP1, UPT, UR15, URZ, UPT ;  /* 0x0000003f0f00a28c */ /* 0x000fe4000bf25270 */
[----:B------:R-:W-:-:S02]  /*0aa0*/  @UP0 UMOV UR17, UR14 ;  /* 0x0000000e00110c82 */ /* 0x000fc40008000000 */
[----:B------:R-:W-:Y:S02]  /*0ab0*/  @UP2 ULDC UR14, c[0x0][0x210] ;  /* 0x00008400000e2ab9 */ /* 0x000fe40000000800 */
[----:B------:R-:W-:Y:S02]  /*0ac0*/  @UP2 UIMAD UR14, UR14, UR10, URZ ;  /* 0x0000000a0e0e22a4 */ /* 0x000fe4000f8e023f */
[----:B------:R-:W-:Y:S02]  /*0ad0*/  @!UP2 USEL UR14, UR10, UR8, !UP1 ;  /* 0x000000080a0ea287 */ /* 0x000fe4000c800000 */
[----:B------:R-:W-:Y:S02]  /*0ae0*/  ULDC UR5, c[0x0][0x1c0] ;  /* 0x0000700000057ab9 */ /* 0x000fe40000000800 */
[----:B------:R-:W-:Y:S02]  /*0af0*/  @UP2 UMOV UR20, 0x1 ;  /* 0x0000000100142882 */ /* 0x000fe40000000000 */
[----:B------:R-:W-:-:S02]  /*0b00*/  @!UP2 UIMAD UR20, UR14, UR5, URZ ;  /* 0x000000050e14a2a4 */ /* 0x000fc4000f8e023f */
[----:B------:R-:W-:Y:S02]  /*0b10*/  @!UP0 UMOV UR17, UR18 ;  /* 0x0000001200118c82 */ /* 0x000fe40008000000 */
[----:B------:R-:W-:Y:S01]  /*0b20*/  @!UP0 UIADD3 UR9, UR19, UR16, URZ ;  /* 0x0000001013098290 */ /* 0x000fe2000fffe03f */
[C---:B------:R-:W-:Y:S01]  /*0b30*/  IADD3 R2, P0, R14.reuse, UR17, RZ ;  /* 0x000000110e027c10 */ /* 0x040fe2000ff1e0ff */
[----:B------:R-:W-:Y:S02]  /*0b40*/  UIADD3 UR11, -UR4, UR11, URZ ;  /* 0x0000000b040b7290 */ /* 0x000fe4000fffe13f */
[----:B------:R-:W-:Y:S02]  /*0b50*/  @UP3 UIMAD UR15, UR13, UR10, URZ ;  /* 0x0000000a0d0f32a4 */ /* 0x000fe4000f8e023f */
[----:B------:R-:W-:Y:S01]  /*0b60*/  UIMAD UR20, UR13, UR20, URZ ;  /* 0x000000140d1472a4 */ /* 0x000fe2000f8e023f */
[----:B------:R-:W-:Y:S01]  /*0b70*/  LEA.HI.X.SX32 R3, R14, UR9, 0x1, P0 ;  /* 0x000000090e037c11 */ /* 0x000fe200080f0eff */
[----:B------:R-:W-:Y:S01]  /*0b80*/  @UP3 USEL UR15, UR15, UR26, !UP0 ;  /* 0x0000001a0f0f3287 */ /* 0x000fe2000c000000 */
[----:B------:R-:W-:Y:S01]  /*0b90*/  ISETP.GE.AND P0, PT, R8, UR11, PT ;  /* 0x0000000b08007c0c */ /* 0x000fe2000bf06270 */
[----:B------:R-:W-:-:S02]  /*0ba0*/  @UP2 ULDC UR21, c[0x0][0x210] ;  /* 0x0000840000152ab9 */ /* 0x000fc40000000800 */
[----:B------:R-:W-:Y:S01]  /*0bb0*/  USEL UR20, UR20, URZ, !UP3 ;  /* 0x0000003f14147287 */ /* 0x000fe2000d800000 */
[----:B-1----:R-:W-:Y:S01]  /*0bc0*/  IMAD.WIDE.U32 R12, R12, c[0x0][0x1f0], R2 ;  /* 0x00007c000c0c7a25 */ /* 0x002fe200078e0002 */
[----:B------:R-:W-:Y:S02]  /*0bd0*/  @!UP2 UMOV UR21, 0x1 ;  /* 0x000000010015a882 */ /* 0x000fe40000000000 */
[----:B------:R-:W-:Y:S02]  /*0be0*/  UIMAD UR4, UR4, UR21, URZ ;  /* 0x00000015040472a4 */ /* 0x000fe4000f8e023f */
[----:B------:R-:W-:Y:S02]  /*0bf0*/  UIMAD UR14, UR12, UR14, UR20 ;  /* 0x0000000e0c0e72a4 */ /* 0x000fe4000f8e0214 */
[----:B------:R-:W-:Y:S02]  /*0c00*/  @!UP3 UMOV UR22, URZ ;  /* 0x0000003f0016bc82 */ /* 0x000fe40008000000 */
[----:B------:R-:W-:-:S02]  /*0c10*/  @UP3 UMOV UR22, UR15 ;  /* 0x0000000f00163c82 */ /* 0x000fc40008000000 */
[----:B------:R-:W-:Y:S02]  /*0c20*/  UIMAD UR6, UR12, UR7, UR6 ;  /* 0x000000070c0672a4 */ /* 0x000fe4000f8e0206 */
        /* <DEDUP_REMOVED lines=19> */
.L_x_1398:
[----:B------:R-:W-:Y:S05]  /*0d60*/  BSYNC B0 ;  /* 0x0000000000007941 */ /* 0x000fea0003800000 */
.L_x_1397:
        /* <DEDUP_REMOVED lines=18> */
.L_x_1400:
[----:B------:R-:W-:Y:S05]  /*0e90*/  BSYNC B0 ;  /* 0x0000000000007941 */ /* 0x000fea0003800000 */
.L_x_1399:
        /* <DEDUP_REMOVED lines=18> */
.L_x_1402:
[----:B------:R-:W-:Y:S05]  /*0fc0*/  BSYNC B0 ;  /* 0x0000000000007941 */ /* 0x000fea0003800000 */
.L_x_1401:
        /* <DEDUP_REMOVED lines=18> */
.L_x_1404:
[----:B------:R-:W-:Y:S05]  /*10f0*/  BSYNC B0 ;  /* 0x0000000000007941 */ /* 0x000fea0003800000 */
.L_x_1403:
        /* <DEDUP_REMOVED lines=18> */
.L_x_1406:
[----:B------:R-:W-:Y:S05]  /*1220*/  BSYNC B0 ;  /* 0x0000000000007941 */ /* 0x000fea0003800000 */
.L_x_1405:
        /* <DEDUP_REMOVED lines=18> */
.L_x_1408:
[----:B------:R-:W-:Y:S05]  /*1350*/  BSYNC B0 ;  /* 0x0000000000007941 */ /* 0x000fea0003800000 */
.L_x_1407:
        /* <DEDUP_REMOVED lines=18> */
.L_x_1410:
[----:B------:R-:W-:Y:S05]  /*1480*/  BSYNC B0 ;  /* 0x0000000000007941 */ /* 0x000fea0003800000 */
.L_x_1409:
        /* <DEDUP_REMOVED lines=18> */
.L_x_1412:
[----:B------:R-:W-:Y:S05]  /*15b0*/  BSYNC B0 ;  /* 0x0000000000007941 */ /* 0x000fea0003800000 */
.L_x_1411:
        /* <DEDUP_REMOVED lines=67> */
.L_x_1396:
        /* <DEDUP_REMOVED lines=34> */
.L_x_1413:
        /* <DEDUP_REMOVED lines=11> */
[----:B------:R-:W-:Y:S01]  /*1cc0*/  USHF.R.S32.HI UR16, URZ, 0x1f, UR12 ;  /* 0x0000001f3f107899 */ /* 0x000fe2000801140c */
        /* <DEDUP_REMOVED lines=33> */
.L_x_1414:
[CC--:B------:R-:W-:Y:S01]  /*1ee0*/  LEA.HI R0, R5.reuse, R21.reuse, RZ, 0x3 ;  /* 0x0000001505007211 */ /* 0x0c0fe200078f18ff */
[----:B------:R-:W1:Y:S01]  /*1ef0*/  S2R R14, SR_CTAID.Z ;  /* 0x00000000000e7919 */ /* 0x000e620000002700 */
[CC--:B------:R-:W-:Y:S01]  /*1f00*/  LEA.HI R17, R5.reuse, R21.reuse, RZ, 0x4 ;  /* 0x0000001505117211 */ /* 0x0c0fe200078f20ff */
[----:B------:R-:W-:Y:S01]  /*1f10*/  UIADD3 UR6, -UR4, UR11, URZ ;  /* 0x0000000b04067290 */ /* 0x000fe2000fffe13f */
[----:B------:R-:W-:Y:S01]  /*1f20*/  SHF.R.S32.HI R10, RZ, 0x3, R0 ;  /* 0x00000003ff0a7819 */ /* 0x000fe20000011400 */
[----:B------:R-:W2:Y:S01]  /*1f30*/  S2R R252, SR_CTAID.X ;  /* 0x0000000000fc7919 */ /* 0x000ea20000002500 */
[----:B------:R-:W-:Y:S01]  /*1f40*/  LOP3.LUT R0, R0, 0xfffffff8, RZ, 0xc0, !PT ;  /* 0xfffffff800007812 */ /* 0x000fe200078ec0ff */
[----:B------:R-:W-:Y:S01]  /*1f50*/  BSSY B0, `(.L_x_1415) ;  /* 0x0000055000007945 */ /* 0x000fe20003800000 */
        /* <DEDUP_REMOVED lines=8> */
[----:B------:R-:W-:Y:S01]  /*1fe0*/  SHF.R.S32.HI R92, RZ, 0x5, R9 ;  /* 0x00000005ff5c7819 */ /* 0x000fe20000011409 */
[----:B------:R-:W-:-:S03]  /*1ff0*/  IMAD.IADD R0, R21, 0x1, -R0 ;  /* 0x0000000115007824 */ /* 0x000fc600078e0a00 */
        /* <DEDUP_REMOVED lines=9> */
[----:B------:R-:W-:Y:S01]  /*2090*/  LOP3.LUT R219, R3, 0xfffffe00, R5, 0xf8, !PT ;  /* 0xfffffe0003db7812 */ /* 0x000fe200078ef805 */
[----:B------:R2:W-:Y:S01]  /*20a0*/  STL.64 [R1+0x48], R102 ;  /* 0x0000486601007387 */ /* 0x0005e20000100a00 */
        /* <DEDUP_REMOVED lines=10> */
[----:B------:R-:W-:Y:S01]  /*2150*/  IADD3.X R7, R7, UR9, R5, P0, !PT ;  /* 0x0000000907077c10 */ /* 0x000fe200087fe405 */
[----:B------:R-:W-:-:S02]  /*2160*/  ULDC.64 UR8, c[0x0][0x1a8] ;  /* 0x00006a0000087ab9 */ /* 0x000fc40000000a00 */
[----:B------:R-:W-:Y:S01]  /*2170*/  IMAD R8, R11, c[0x0][0x1a0], RZ ;  /* 0x000068000b087a24 */ /* 0x000fe200078e02ff */
[----:B------:R-:W-:Y:S01]  /*2180*/  UIMAD UR8, UR16, UR8, URZ ;  /* 0x00000008100872a4 */ /* 0x000fe2000f8e023f */
[----:B------:R-:W-:-:S03]  /*2190*/  IMAD.WIDE.U32 R2, R10, c[0x0][0x1a0], R102 ;  /* 0x000068000a027a25 */ /* 0x000fc600078e0066 */
[----:B------:R-:W-:Y:S01]  /*21a0*/  UIMAD UR8, UR12, UR9, UR8 ;  /* 0x000000090c0872a4 */ /* 0x000fe2000f8e0208 */
[----:B------:R-:W-:Y:S01]  /*21b0*/  IMAD R5, R10, c[0x0][0x1a4], R8 ;  /* 0x000069000a057a24 */ /* 0x000fe200078e0208 */
[----:B------:R-:W-:Y:S01]  /*21c0*/  IADD3 R2, P0, R2, UR20, RZ ;  /* 0x0000001402027c10 */ /* 0x000fe2000ff1e0ff */
[C---:B------:R-:W-:Y:S02]  /*21d0*/  IMAD R8, R0.reuse, c[0x0][0x1b0], RZ ;  /* 0x00006c0000087a24 */ /* 0x040fe400078e02ff */
[----:B------:R-:W-:Y:S01]  /*21e0*/  IMAD R0, R0, c[0x0][0x1b8], RZ ;  /* 0x00006e0000007a24 */ /* 0x000fe200078e02ff */
[----:B------:R-:W-:Y:S01]  /*21f0*/  IADD3.X R3, R3, UR7, R5, P0, !PT ;  /* 0x0000000703037c10 */ /* 0x000fe200087fe405 */
[----:B------:R-:W-:Y:S01]  /*2200*/  IMAD.WIDE.U32 R26, R4, c[0x0][0x1b0], R6 ;  /* 0x00006c00041a7a25 */ /* 0x000fe200078e0006 */
[----:B------:R-:W-:Y:S02]  /*2210*/  ISETP.GE.AND P0, PT, R10, UR6, PT ;  /* 0x000000060a007c0c */ /* 0x000fe4000bf06270 */
[----:B------:R-:W-:Y:S01]  /*2220*/  IADD3 R13, R15, UR8, RZ ;  /* 0x000000080f0d7c10 */ /* 0x000fe2000fffe0ff */
[C---:B------:R-:W-:Y:S01]  /*2230*/  IMAD R0, R4.reuse, c[0x0][0x1bc], R0 ;  /* 0x00006f0004007a24 */ /* 0x040fe200078e0200 */
[----:B------:R2:W-:Y:S01]  /*2240*/  STL.64 [R1+0x60], R26 ;  /* 0x0000601a01007387 */ /* 0x0005e20000100a00 */
[----:B------:R-:W-:Y:S01]  /*2250*/  IMAD.WIDE.U32 R22, R4, c[0x0][0x1b8], R2 ;  /* 0x00006e0004167a25 */ /* 0x000fe200078e0002 */
[----:B------:R-:W-:-:S03]  /*2260*/  R2P PR, R19, 0x6 ;  /* 0x0000000613007804 */ /* 0x000fc60000000000 */
[----:B------:R-:W-:Y:S01]  /*2270*/  IMAD R8, R4, c[0x0][0x1b4], R8 ;  /* 0x00006d0004087a24 */ /* 0x000fe200078e0208 */
[----:B------:R2:W-:Y:S01]  /*2280*/  STL.64 [R1+0x78], R22 ;  /* 0x0000781601007387 */ /* 0x0005e20000100a00 */
[----:B------:R-:W-:Y:S02]  /*2290*/  IMAD.IADD R25, R23, 0x1, R0 ;  /* 0x0000000117197824 */ /* 0x000fe400078e0200 */
[----:B------:R-:W-:Y:S01]  /*22a0*/  IMAD.IADD R29, R27, 0x1, R8 ;  /* 0x000000011b1d7824 */ /* 0x000fe200078e0208 */
[----:B------:R2:W-:Y:S01]  /*22b0*/  STL.64 [R1+0x50], R30 ;  /* 0x0000501e01007387 */ /* 0x0005e20000100a00 */
[----:B------:R-:W-:Y:S02]  /*22c0*/  IMAD.MOV.U32 R4, RZ, RZ, 0x10 ;  /* 0x00000010ff047424 */ /* 0x000fe400078e00ff */
[----:B------:R-:W-:Y:S01]  /*22d0*/  IMAD.MOV.U32 R2, RZ, RZ, 0x20 ;  /* 0x00000020ff027424 */ /* 0x000fe200078e00ff */
[----:B------:R2:W-:Y:S02]  /*22e0*/  STL [R1+0x28], R99 ;  /* 0x0000286301007387 */ /* 0x0005e40000100800 */
[----:B------:R-:W-:-:S02]  /*22f0*/  SEL R4, R4, 0xfffffff0, !P1 ;  /* 0xfffffff004047807 */ /* 0x000fc40004800000 */
        /* <DEDUP_REMOVED lines=26> */
.L_x_1416:
[----:B------:R-:W-:Y:S05]  /*24a0*/  BSYNC B0 ;  /* 0x0000000000007941 */ /* 0x000fea0003800000 */
.L_x_1415:
        /* <DEDUP_REMOVED lines=29> */
.L_x_1418:
[----:B------:R-:W-:Y:S05]  /*2680*/  BSYNC B0 ;  /* 0x0000000000007941 */ /* 0x000fea0003800000 */
.L_x_1417:
        /* <DEDUP_REMOVED lines=29> */
.L_x_1420:
[----:B------:R-:W-:Y:S05]  /*2860*/  BSYNC B0 ;  /* 0x0000000000007941 */ /* 0x000fea0003800000 */
.L_x_1419:
        /* <DEDUP_REMOVED lines=29> */
.L_x_1422:
[----:B------:R-:W-:Y:S05]  /*2a40*/  BSYNC B0 ;  /* 0x0000000000007941 */ /* 0x000fea0003800000 */
.L_x_1421:
        /* <DEDUP_REMOVED lines=29> */
.L_x_1424:
[----:B------:R-:W-:Y:S05]  /*2c20*/  BSYNC B0 ;  /* 0x0000000000007941 */ /* 0x000fea0003800000 */
.L_x_1423:
[----:B------:R-:W-:Y:S01]  /*2c30*/  IADD3 R0, R10, 0x50, RZ ;  /* 0x000000500a007810 */ /* 0x000fe20007ffe0ff */
[----:B------:R-:W-:Y:S03]  /*2c40*/  BSSY B0, `(.L_x_1425) ;  /* 0x000001d000007945 */ /* 0x000fe60003800000 */
[----:B------:R-:W-:Y:S01]  /*2c50*/  ISETP.GE.AND P0, PT, R0, UR6, PT ;  /* 0x0000000600007c0c */ /* 0x000fe2000bf06270 */
[----:B------:R3:W-:-:S12]  /*2c60*/  STL [R1+0x8c], R0 ;  /* 0x00008c0001007387 */ /* 0x0007d80000100800 */
[----:B------:R-:W-:Y:S05]  /*2c70*/  @P0 BRA `(.L_x_1426) ;  /* 0x0000019000000947 */ /* 0x000fea0003800000 */
[----:B------:R-:W-:Y:S01]  /*2c80*/  IADD3 R3, P0, R30, 0x50, RZ ;  /* 0x000000501e037810 */ /* 0x000fe20007f1e0ff */
[----:B-1----:R-:W-:Y:S01]  /*2c90*/  IMAD.MOV.U32 R6, RZ, RZ, R14 ;  /* 0x000000ffff067224 */ /* 0x002fe200078e000e */
        /* <DEDUP_REMOVED lines=23> */
.L_x_1426:
[----:B------:R-:W-:Y:S05]  /*2e10*/  BSYNC B0 ;  /* 0x0000000000007941 */ /* 0x000fea0003800000 */
.L_x_1425:
[----:B---3--:R-:W-:Y:S01]  /*2e20*/  IADD3 R0, R10, 0x60, RZ ;  /* 0x000000600a007810 */ /* 0x008fe20007ffe0ff */
        /* <DEDUP_REMOVED lines=29> */
.L_x_1428:
[----:B------:R-:W-:Y:S05]  /*3000*/  BSYNC B0 ;  /* 0x0000000000007941 */ /* 0x000fea0003800000 */
.L_x_1427:
        /* <DEDUP_REMOVED lines=34> */
.L_x_1430:
[----:B------:R-:W-:Y:S05]  /*3230*/  BSYNC B0 ;  /* 0x0000000000007941 */ /* 0x000fea0003800000 */
.L_x_1429:
        /* <DEDUP_REMOVED lines=32> */
.L_x_1432:
[----:B------:R-:W-:Y:S05]  /*3440*/  BSYNC B0 ;  /* 0x0000000000007941 */ /* 0x000fea0003800000 */
.L_x_1431:
        /* <DEDUP_REMOVED lines=28> */
.L_x_1434:
[----:B------:R-:W-:Y:S05]  /*3610*/  BSYNC B0 ;  /* 0x0000000000007941 */ /* 0x000fea0003800000 */
.L_x_1433:
[----:B------:R-:W0:Y:S01]  /*3620*/  LDGDEPBAR ;  /* 0x00000000000079af */ /* 0x000e220000000000 */
[----:B------:R-:W-:Y:S01]  /*3630*/  ISETP.GE.AND P0, PT, R10, UR9, PT ;  /* 0x000000090a007c0c */ /* 0x000fe2000bf06270 */
[----:B-1----:R-:W-:Y:S01]  /*3640*/  IMAD.MOV.U32 R8, RZ, RZ, R24 ;  /* 0x000000ffff087224 */ /* 0x002fe200078e0018 */
[----:B---3--:R-:W-:Y:S01]  /*3650*/  SHF.R.S32.HI R0, RZ, 0x1f, R16 ;  /* 0x0000001fff007819 */ /* 0x008fe20000011410 */
[----:B------:R-:W-:Y:S01]  /*3660*/  IMAD.MOV.U32 R9, RZ, RZ, R25 ;  /* 0x000000ffff097224 */ /* 0x000fe200078e0019 */
[----:B------:R-:W-:Y:S01]  /*3670*/  UIMAD UR14, UR20, UR32, URZ ;  /* 0x00000020140e72a4 */ /* 0x000fe2000f8e023f */
[----:B------:R-:W-:Y:S01]  /*3680*/  IMAD.MOV.U32 R8, RZ, RZ, R22 ;  /* 0x000000ffff087224 */ /* 0x000fe200078e0016 */
[----:B------:R-:W-:Y:S01]  /*3690*/  LEA.HI R0, R0, R16, RZ, 0x2 ;  /* 0x0000001000007211 */ /* 0x000fe200078f10ff */
[----:B------:R-:W-:Y:S01]  /*36a0*/  IMAD.U32 R6, RZ, RZ, UR32 ;  /* 0x00000020ff067e24 */ /* 0x000fe2000f8e00ff */
[----:B------:R-:W-:Y:S01]  /*36b0*/  UIMAD UR14, UR12, UR21, UR14 ;  /* 0x000000150c0e72a4 */ /* 0x000fe2000f8e020e */
[----:B------:R-:W-:Y:S01]  /*36c0*/  SHF.L.U32 R21, R21, 0x1, RZ ;  /* 0x0000000115157819 */ /* 0x000fe200000006ff */
[----:B------:R1:W-:Y:S01]  /*36d0*/  STL.64 [R1+0x70], R8 ;  /* 0x0000700801007387 */ /* 0x0003e20000100a00 */
[----:B------:R-:W-:Y:S01]  /*36e0*/  SHF.R.S32.HI R105, RZ, 0x2, R0 ;  /* 0x00000002ff697819 */ /* 0x000fe20000011400 */
[----:B------:R-:W-:Y:S01]  /*36f0*/  IMAD.WIDE.U32 R6, R6, UR21, R8 ;  /* 0x0000001506067c25 */ /* 0x000fe2000f8e0008 */
[----:B------:R-:W-:Y:S01]  /*3700*/  UIADD3 UR15, UR5, 0x1, -UR11 ;  /* 0x00000001050f7890 */ /* 0x000fe2000fffe80b */
[----:B------:R-:W-:Y:S01]  /*3710*/  BSSY B0, `(.L_x_1435) ;  /* 0x0000020000007945 */ /* 0x000fe20003800000 */
[----:B------:R-:W-:Y:S01]  /*3720*/  ULDC UR16, c[0x0][0x2e4] ;  /* 0x0000b90000107ab9 */ /* 0x000fe20000000800 */
[----:B------:R1:W-:Y:S01]  /*3730*/  STL [R1+0x90], R105 ;  /* 0x0000906901007387 */ /* 0x0003e20000100800 */
[----:B------:R-:W-:Y:S01]  /*3740*/  ULDC UR13, c[0x0][0x2e8] ;  /* 0x0000ba00000d7ab9 */ /* 0x000fe20000000800 */
[----:B------:R-:W-:Y:S01]  /*3750*/  IADD3 R3, R7, UR14, RZ ;  /* 0x0000000e07037c10 */ /* 0x000fe2000fffe0ff */
[----:B------:R-:W-:Y:S01]  /*3760*/  UIADD3 UR18, UR30, -0x4ab325aa, URZ ;  /* 0xb54cda561e127890 */ /* 0x000fe2000fffe03f */
[----:B------:R-:W-:Y:S01]  /*3770*/  LEA R252, R252, R92, 0x3 ;  /* 0x0000005cfcfc7211 */ /* 0x000fe200078e18ff */
[----:B------:R-:W-:Y:S01]  /*3780*/  UIADD3 UR11, UR5, -UR16, -UR11 ;  /* 0x80000010050b7290 */ /* 0x000fe2000fffe80b */
[----:B------:R-:W-:Y:S01]  /*3790*/  LOP3.LUT R104, R21, 0x6, RZ, 0xc0, !PT ;  /* 0x0000000615687812 */ /* 0x000fe200078ec0ff */
[----:B------:R-:W-:-:S04]  /*37a0*/  DEPBAR.LE SB0, 0x0 ;  /* 0x000080000000791a */ /* 0x000fc80000000000 */
[----:B------:R-:W-:Y:S01]  /*37b0*/  BAR.SYNC.DEFER_BLOCKING 0x0 ;  /* 0x0000000000007b1d */ /* 0x000fe20000010000 */
[----:B------:R-:W-:-:S05]  /*37c0*/  UIADD3 UR13, UR15, UR13, URZ ;  /* 0x0000000d0f0d7290 */ /* 0x000fca000fffe03f */
        /* <DEDUP_REMOVED lines=20> */
.L_x_1436:
[----:B------:R-:W-:Y:S05]  /*3910*/  BSYNC B0 ;  /* 0x0000000000007941 */ /* 0x000fea0003800000 */
.L_x_1435:
        /* <DEDUP_REMOVED lines=27> */
.L_x_1438:
[----:B------:R-:W-:Y:S05]  /*3ad0*/  BSYNC B0 ;  /* 0x0000000000007941 */ /* 0x000fea0003800000 */
.L_x_1437:
        /* <DEDUP_REMOVED lines=9> */
[----:B------:R-:W-:Y:S01]  /*3b70*/  UISETP.GT.AND UP0, UPT, UR32, UR19, UPT ;  /* 0x000000132000728c */ /* 0x000fe2000bf04270 */
[----:B------:R-:W-:Y:S01]  /*3b80*/  LOP3.LUT R3, R3, 0x1c0, RZ, 0xc0, !PT ;  /* 0x000001c003037812 */ /* 0x000fe200078ec0ff */
[----:B------:R-:W-:Y:S01]  /*3b90*/  UIADD3 UR17, UR31, 0x646e171e, URZ ;  /* 0x646e171e1f117890 */ /* 0x000fe2000fffe03f */
        /* <DEDUP_REMOVED lines=23> */
[----:B--2---:R-:W2:Y:S01]  /*3d10*/  LDSM.16.M88.4 R24, [R204+0x8800] ;  /* 0x00880000cc18783b */ /* 0x004ea20000000200 */
        /* <DEDUP_REMOVED lines=10> */
[----:B------:R-:W-:Y:S01]  /*3dc0*/  IADD3 R7, R3, 0x8, RZ ;  /* 0x0000000803077810 */ /* 0x000fe20007ffe0ff */
[----:B------:R-:W3:Y:S01]  /*3dd0*/  LDSM.16.M88.4 R16, [R208+0x2000] ;  /* 0x00200000d010783b */ /* 0x000ee20000000200 */
[----:B------:R-:W-:Y:S01]  /*3de0*/  IMAD.IADD R211, R0, 0x1, R215 ;  /* 0x0000000100d37824 */ /* 0x000fe200078e02d7 */
[----:B------:R-:W-:-:S02]  /*3df0*/  SHF.R.S32.HI R0, RZ, 0x1f, R92 ;  /* 0x0000001fff007819 */ /* 0x000fc4000001145c */
[----:B------:R-:W4:Y:S01]  /*3e00*/  LDSM.16.M88.4 R36, [R215+0x800] ;  /* 0x00080000d724783b */ /* 0x000f220000000200 */
[----:B------:R-:W-:Y:S02]  /*3e10*/  IADD3 R6, R3, 0x40, RZ ;  /* 0x0000004003067810 */ /* 0x000fe40007ffe0ff */
[----:B------:R-:W-:Y:S01]  /*3e20*/  LEA.HI R0, R0, R92, RZ, 0x2 ;  /* 0x0000005c00007211 */ /* 0x000fe200078f10ff */
[----:B------:R-:W3:Y:S03]  /*3e30*/  LDSM.16.M88.4 R20, [R208] ;  /* 0x00000000d014783b */ /* 0x000ee60000000200 */
[----:B------:R-:W-:Y:S01]  /*3e40*/  LOP3.LUT R5, R0, 0xfffffffc, RZ, 0xc0, !PT ;  /* 0xfffffffc00057812 */ /* 0x000fe200078ec0ff */
[----:B------:R-:W-:Y:S01]  /*3e50*/  LDSM.16.M88.4 R60, [R213+0x8000] ;  /* 0x00800000d53c783b */ /* 0x000fe20000000200 */
[----:B------:R-:W-:-:S03]  /*3e60*/  IMAD.U32 R0, RZ, RZ, UR32 ;  /* 0x00000020ff007e24 */ /* 0x000fc6000f8e00ff */
[----:B------:R-:W3:Y:S01]  /*3e70*/  LDSM.16.M88.4 R28, [R214+0x2000] ;  /* 0x00200000d61c783b */ /* 0x000ee20000000200 */
[----:B------:R-:W-:Y:S02]  /*3e80*/  IMAD.IADD R5, R92, 0x1, -R5 ;  /* 0x000000015c057824 */ /* 0x000fe400078e0a05 */
[----:B------:R-:W-:Y:S01]  /*3e90*/  IMAD R0, R0, 0x20, R104 ;  /* 0x0000002000007824 */ /* 0x000fe200078e0268 */
[----:B------:R-:W3:Y:S01]  /*3ea0*/  LDSM.16.M88.4 R48, [R213+0x8800] ;  /* 0x00880000d530783b */ /* 0x000ee20000000200 */
[C---:B-1----:R-:W-:Y:S03]  /*3eb0*/  HMMA.16816.F32 R44, R8.reuse, R32, RZ ;  /* 0x00000020082c723c */ /* 0x042fe600000018ff */
[----:B------:R-:W-:Y:S04]  /*3ec0*/  LDSM.16.M88.4 R84, [R211] ;  /* 0x00000000d354783b */ /* 0x000fe80000000200 */
[----:B------:R-:W-:Y:S01]  /*3ed0*/  LDSM.16.M88.4 R80, [R211+0x800] ;  /* 0x00080000d350783b */ /* 0x000fe20000000200 */
[C---:B------:R-:W-:Y:S03]  /*3ee0*/  HMMA.16816.F32 R52, R8.reuse, R34, RZ ;  /* 0x000000220834723c */ /* 0x040fe600000018ff */
[----:B------:R1:W-:Y:S05]  /*3ef0*/  STL [R1+0x94], R5 ;  /* 0x0000940501007387 */ /* 0x0003ea0000100800 */
[C---:B--2---:R-:W-:Y:S08]  /*3f00*/  HMMA.16816.F32 R64, R8.reuse, R24, RZ ;  /* 0x000000180840723c */ /* 0x044ff000000018ff */
[----:B------:R-:W-:Y:S01]  /*3f10*/  HMMA.16816.F32 R76, R8, R26, RZ ;  /* 0x0000001a084c723c */ /* 0x000fe200000018ff */
[----:B------:R-:W2:Y:S07]  /*3f20*/  LDSM.16.M88.4 R8, [R214] ;  /* 0x00000000d608783b */ /* 0x000eae0000000200 */
[----:B-----5:R-:W-:Y:S01]  /*3f30*/  HMMA.16816.F32 R72, R12, R32, RZ ;  /* 0x000000200c48723c */ /* 0x020fe200000018ff */
[----:B-1----:R-:W-:-:S07]  /*3f40*/  IADD3 R5, R3, 0x48, RZ ;  /* 0x0000004803057810 */ /* 0x002fce0007ffe0ff */
[C---:B------:R-:W-:Y:S08]  /*3f50*/  HMMA.16816.F32 R68, R12.reuse, R34, RZ ;  /* 0x000000220c44723c */ /* 0x040ff000000018ff */
[----:B------:R-:W-:Y:S08]  /*3f60*/  HMMA.16816.F32 R56, R12, R24, RZ ;  /* 0x000000180c38723c */ /* 0x000ff000000018ff */
[----:B---3--:R-:W-:Y:S08]  /*3f70*/  HMMA.16816.F32 R32, R16, R40, R44 ;  /* 0x000000281020723c */ /* 0x008ff0000000182c */
[----:B------:R-:W-:Y:S01]  /*3f80*/  HMMA.16816.F32 R12, R12, R26, RZ ;  /* 0x0000001a0c0c723c */ /* 0x000fe200000018ff */
[----:B------:R-:W1:Y:S07]  /*3f90*/  LDSM.16.M88.4 R24, [R212+0x2000] ;  /* 0x00200000d418783b */ /* 0x000e6e0000000200 */
[C---:B------:R-:W-:Y:S08]  /*3fa0*/  HMMA.16816.F32 R44, R16.reuse, R42, R52 ;  /* 0x0000002a102c723c */ /* 0x040ff00000001834 */
[C---:B----4-:R-:W-:Y:S08]  /*3fb0*/  HMMA.16816.F32 R52, R16.reuse, R36, R64 ;  /* 0x000000241034723c */ /* 0x050ff00000001840 */
[----:B------:R-:W-:Y:S01]  /*3fc0*/  HMMA.16816.F32 R76, R16, R38, R76 ;  /* 0x00000026104c723c */ /* 0x000fe2000000184c */
[----:B------:R-:W3:Y:S07]  /*3fd0*/  LDSM.16.M88.4 R16, [R212] ;  /* 0x00000000d410783b */ /* 0x000eee0000000200 */
[C---:B------:R-:W-:Y:S08]  /*3fe0*/  HMMA.16816.F32 R72, R20.reuse, R40, R72 ;  /* 0x000000281448723c */ /* 0x040ff00000001848 */
[C---:B------:R-:W-:Y:S01]  /*3ff0*/  HMMA.16816.F32 R88, R20.reuse, R36, R56 ;  /* 0x000000241458723c */ /* 0x040fe20000001838 */
[----:B------:R-:W-:Y:S07]  /*4000*/  LDSM.16.M88.4 R56, [R204+0x9000] ;  /* 0x00900000cc38783b */ /* 0x000fee0000000200 */
[C---:B------:R-:W-:Y:S08]  /*4010*/  HMMA.16816.F32 R64, R20.reuse, R42, R68 ;  /* 0x0000002a1440723c */ /* 0x040ff00000001844 */
[----:B------:R-:W-:Y:S01]  /*4020*/  HMMA.16816.F32 R36, R20, R38, R12 ;  /* 0x000000261424723c */ /* 0x000fe2000000180c */
[----:B------:R-:W4:Y:S07]  /*4030*/  LDSM.16.M88.4 R20, [R206+0x6000] ;  /* 0x00600000ce14783b */ /* 0x000f2e0000000200 */
[C---:B------:R-:W-:Y:S08]  /*4040*/  HMMA.16816.F32 R40, R28.reuse, R62, R44 ;  /* 0x0000003e1c28723c */ /* 0x040ff0000000182c */
[C---:B------:R-:W-:Y:S08]  /*4050*/  HMMA.16816.F32 R12, R28.reuse, R60, R32 ;  /* 0x0000003c1c0c723c */ /* 0x040ff00000001820 */
[C---:B------:R-:W-:Y:S01]  /*4060*/  HMMA.16816.F32 R44, R28.reuse, R48, R52 ;  /* 0x000000301c2c723c */ /* 0x040fe20000001834 */
[----:B------:R-:W5:Y:S07]  /*4070*/  LDSM.16.M88.4 R52, [R204+0x9800] ;  /* 0x00980000cc34783b */ /* 0x000f6e0000000200 */
[----:B------:R-:W-:Y:S08]  /*4080*/  HMMA.16816.F32 R68, R28, R50, R76 ;  /* 0x000000321c44723c */ /* 0x000ff0000000184c */
[C---:B--2---:R-:W-:Y:S08]  /*4090*/  HMMA.16816.F32 R76, R8.reuse, R60, R72 ;  /* 0x0000003c084c723c */ /* 0x044ff00000001848 */
[C---:B------:R-:W-:Y:S08]  /*40a0*/  HMMA.16816.F32 R60, R8.reuse, R62, R64 ;  /* 0x0000003e083c723c */ /* 0x040ff00000001840 */
[C---:B------:R-:W-:Y:S01]  /*40b0*/  HMMA.16816.F32 R72, R8.reuse, R48, R88 ;  /* 0x000000300848723c */ /* 0x040fe20000001858 */
[----:B------:R-:W-:Y:S07]  /*40c0*/  LDSM.16.M88.4 R88, [R215+0x1800] ;  /* 0x00180000d758783b */ /* 0x000fee0000000200 */
[----:B------:R-:W-:Y:S01]  /*40d0*/  HMMA.16816.F32 R36, R8, R50, R36 ;  /* 0x000000320824723c */ /* 0x000fe20000001824 */
[----:B------:R-:W2:Y:S07]  /*40e0*/  LDSM.16.M88.4 R8, [R206+0x4000] ;  /* 0x00400000ce08783b */ /* 0x000eae0000000200 */
[C---:B-1----:R-:W-:Y:S01]  /*40f0*/  HMMA.16816.F32 R32, R24.reuse, R84, R12 ;  /* 0x000000541820723c */ /* 0x042fe2000000180c */
[----:B------:R-:W-:Y:S07]  /*4100*/  LDSM.16.M88.4 R12, [R208+0x6000] ;  /* 0x00600000d00c783b */ /* 0x000fee0000000200 */
[C---:B------:R-:W-:Y:S08]  /*4110*/  HMMA.16816.F32 R28, R24.reuse, R86, R40 ;  /* 0x00000056181c723c */ /* 0x040ff00000001828 */
[C---:B------:R-:W-:Y:S01]  /*4120*/  HMMA.16816.F32 R48, R24.reuse, R80, R44 ;  /* 0x000000501830723c */ /* 0x040fe2000000182c */
[----:B------:R-:W1:Y:S07]  /*4130*/  LDSM.16.M88.4 R44, [R215+0x1000] ;  /* 0x00100000d72c783b */ /* 0x000e6e0000000200 */
[----:B------:R-:W-:Y:S08]  /*4140*/  HMMA.16816.F32 R40, R24, R82, R68 ;  /* 0x000000521828723c */ /* 0x000ff00000001844 */
[C---:B---3--:R-:W-:Y:S08]  /*4150*/  HMMA.16816.F32 R64, R16.reuse, R84, R76 ;  /* 0x000000541040723c */ /* 0x048ff0000000184c */
[C---:B------:R-:W-:Y:S08]  /*4160*/  HMMA.16816.F32 R68, R16.reuse, R86, R60 ;  /* 0x000000561044723c */ /* 0x040ff0000000183c */
[C---:B------:R-:W-:Y:S08]  /*4170*/  HMMA.16816.F32 R72, R16.reuse, R80, R72 ;  /* 0x000000501048723c */ /* 0x040ff00000001848 */
[----:B------:R-:W-:Y:S01]  /*4180*/  HMMA.16816.F32 R60, R16, R82, R36 ;  /* 0x00000052103c723c */ /* 0x000fe20000001824 */
[----:B------:R-:W3:Y:S07]  /*4190*/  LDSM.16.M88.4 R16, [R208+0x4000] ;  /* 0x00400000d010783b */ /* 0x000eee0000000200 */
[C---:B----4-:R-:W-:Y:S08]  /*41a0*/  HMMA.16816.F32 R32, R20.reuse, R56, R32 ;  /* 0x000000381420723c */ /* 0x050ff00000001820 */
[C---:B------:R-:W-:Y:S08]  /*41b0*/  HMMA.16816.F32 R28, R20.reuse, R58, R28 ;  /* 0x0000003a141c723c */ /* 0x040ff0000000181c */
[C---:B-----5:R-:W-:Y:S08]  /*41c0*/  HMMA.16816.F32 R24, R20.reuse, R52, R48 ;  /* 0x000000341418723c */ /* 0x060ff00000001830 */
[----:B------:R-:W-:Y:S08]  /*41d0*/  HMMA.16816.F32 R20, R20, R54, R40 ;  /* 0x000000361414723c */ /* 0x000ff00000001828 */
[C---:B--2---:R-:W-:Y:S08]  /*41e0*/  HMMA.16816.F32 R40, R8.reuse, R56, R64 ;  /* 0x000000380828723c */ /* 0x044ff00000001840 */
[C---:B------:R-:W-:Y:S08]  /*41f0*/  HMMA.16816.F32 R48, R8.reuse, R52, R72 ;  /* 0x000000340830723c */ /* 0x040ff00000001848 */
[C---:B------:R-:W-:Y:S08]  /*4200*/  HMMA.16816.F32 R36, R8.reuse, R58, R68 ;  /* 0x0000003a0824723c */ /* 0x040ff00000001844 */
[----:B------:R-:W-:Y:S01]  /*4210*/  HMMA.16816.F32 R72, R8, R54, R60 ;  /* 0x000000360848723c */ /* 0x000fe2000000183c */
[----:B------:R-:W-:Y:S07]  /*4220*/  LDSM.16.M88.4 R8, [R214+0x6000] ;  /* 0x00600000d608783b */ /* 0x000fee0000000200 */
[C---:B-1----:R-:W-:Y:S01]  /*4230*/  HMMA.16816.F32 R64, R12.reuse, R44, R32 ;  /* 0x0000002c0c40723c */ /* 0x042fe20000001820 */
[----:B------:R-:W-:Y:S07]  /*4240*/  LDSM.16.M88.4 R32, [R213+0x9800] ;  /* 0x00980000d520783b */ /* 0x000fee0000000200 */
[C---:B------:R-:W-:Y:S01]  /*4250*/  HMMA.16816.F32 R68, R12.reuse, R46, R28 ;  /* 0x0000002e0c44723c */ /* 0x040fe2000000181c */
[----:B------:R-:W1:Y:S07]  /*4260*/  LDSM.16.M88.4 R28, [R213+0x9000] ;  /* 0x00900000d51c783b */ /* 0x000e6e0000000200 */
[C---:B------:R-:W-:Y:S01]  /*4270*/  HMMA.16816.F32 R60, R12.reuse, R88, R24 ;  /* 0x000000580c3c723c */ /* 0x040fe20000001818 */
[----:B------:R-:W-:Y:S07]  /*4280*/  LDSM.16.M88.4 R24, [R212+0x4000] ;  /* 0x00400000d418783b */ /* 0x000fee0000000200 */
[----:B------:R-:W-:Y:S01]  /*4290*/  HMMA.16816.F32 R56, R12, R90, R20 ;  /* 0x0000005a0c38723c */ /* 0x000fe20000001814 */
[----:B------:R-:W2:Y:S04]  /*42a0*/  LDSM.16.M88.4 R12, [R214+0x4000] ;  /* 0x00400000d60c783b */ /* 0x000ea80000000200 */
[----:B------:R-:W-:Y:S03]  /*42b0*/  LDSM.16.M88.4 R20, [R212+0x6000] ;  /* 0x00600000d414783b */ /* 0x000fe60000000200 */
[C---:B---3--:R-:W-:Y:S08]  /*42c0*/  HMMA.16816.F32 R40, R16.reuse, R44, R40 ;  /* 0x0000002c1028723c */ /* 0x048ff00000001828 */
[C---:B------:R-:W-:Y:S01]  /*42d0*/  HMMA.16816.F32 R52, R16.reuse, R46, R36 ;  /* 0x0000002e1034723c */ /* 0x040fe20000001824 */
[----:B------:R-:W3:Y:S07]  /*42e0*/  LDSM.16.M88.4 R36, [R211+0x1000] ;  /* 0x00100000d324783b */ /* 0x000eee0000000200 */
[C---:B------:R-:W-:Y:S08]  /*42f0*/  HMMA.16816.F32 R48, R16.reuse, R88, R48 ;  /* 0x000000581030723c */ /* 0x040ff00000001830 */
[----:B------:R-:W-:Y:S08]  /*4300*/  HMMA.16816.F32 R72, R16, R90, R72 ;  /* 0x0000005a1048723c */ /* 0x000ff00000001848 */
[-C--:B-1----:R-:W-:Y:S08]  /*4310*/  HMMA.16816.F32 R44, R8, R28.reuse, R64 ;  /* 0x0000001c082c723c */ /* 0x082ff00000001840 */
[----:B--2---:R-:W-:Y:S08]  /*4320*/  HMMA.16816.F32 R16, R12, R28, R40 ;  /* 0x0000001c0c10723c */ /* 0x004ff00000001828 */
[C---:B------:R-:W-:Y:S08]  /*4330*/  HMMA.16816.F32 R40, R8.reuse, R30, R68 ;  /* 0x0000001e0828723c */ /* 0x040ff00000001844 */
[C---:B------:R-:W-:Y:S08]  /*4340*/  HMMA.16816.F32 R60, R8.reuse, R32, R60 ;  /* 0x00000020083c723c */ /* 0x040ff0000000183c */
[----:B------:R-:W-:Y:S07]  /*4350*/  HMMA.16816.F32 R56, R8, R34, R56 ;  /* 0x000000220838723c */ /* 0x000fee0000001838 */
[C---:B------:R-:W-:Y:S01]  /*4360*/  IADD3 R8, R3.reuse, UR11, RZ ;  /* 0x0000000b03087c10 */ /* 0x040fe2000fffe0ff */
[----:B------:R-:W-:Y:S01]  /*4370*/  HMMA.16816.F32 R52, R12, R30, R52 ;  /* 0x0000001e0c34723c */ /* 0x000fe20000001834 */
[----:B------:R-:W-:-:S02]  /*4380*/  IADD3 R9, R3, UR13, RZ ;  /* 0x0000000d03097c10 */ /* 0x000fc4000fffe0ff */
[----:B------:R-:W-:Y:S02]  /*4390*/  IMNMX R223, RZ, R8, !PT ;  /* 0x00000008ffdf7217 */ /* 0x000fe40007800200 */
[----:B------:R-:W-:Y:S02]  /*43a0*/  IMNMX R227, R9, UR5, PT ;  /* 0x0000000509e37c17 */ /* 0x000fe4000b800200 */
[----:B------:R-:W-:Y:S01]  /*43b0*/  IADD3 R8, R7, UR11, RZ ;  /* 0x0000000b07087c10 */ /* 0x000fe2000fffe0ff */
[----:B---3--:R-:W-:Y:S01]  /*43c0*/  HMMA.16816.F32 R16, R24, R36, R16 ;  /* 0x000000241810723c */ /* 0x008fe20000001810 */
[----:B------:R-:W-:Y:S02]  /*43d0*/  IADD3 R9, R6, UR11, RZ ;  /* 0x0000000b06097c10 */ /* 0x000fe4000fffe0ff */
[----:B------:R-:W-:Y:S02]  /*43e0*/  IADD3 R10, R5, UR11, RZ ;  /* 0x0000000b050a7c10 */ /* 0x000fe4000fffe0ff */
[----:B------:R-:W-:-:S02]  /*43f0*/  IMNMX R222, RZ, R8, !PT ;  /* 0x00000008ffde7217 */ /* 0x000fc40007800200 */
[----:B------:R-:W-:Y:S01]  /*4400*/  IMNMX R221, RZ, R9, !PT ;  /* 0x00000009ffdd7217 */ /* 0x000fe20007800200 */
[----:B------:R-:W-:Y:S01]  /*4410*/  HMMA.16816.F32 R28, R12, R32, R48 ;  /* 0x000000200c1c723c */ /* 0x000fe20000001830 */
[----:B------:R-:W-:Y:S02]  /*4420*/  IMNMX R220, RZ, R10, !PT ;  /* 0x0000000affdc7217 */ /* 0x000fe40007800200 */
[----:B------:R-:W1:Y:S01]  /*4430*/  LDSM.16.M88.4 R8, [R211+0x1800] ;  /* 0x00180000d308783b */ /* 0x000e620000000200 */
[----:B------:R-:W-:Y:S01]  /*4440*/  IADD3 R7, R7, UR13, RZ ;  /* 0x0000000d07077c10 */ /* 0x000fe2000fffe0ff */
[----:B------:R-:W-:-:S04]  /*4450*/  DEPBAR.LE SB0, 0x0 ;  /* 0x000080000000791a */ /* 0x000fc80000000000 */
[C---:B------:R-:W-:Y:S01]  /*4460*/  HMMA.16816.F32 R44, R20.reuse, R36, R44 ;  /* 0x00000024142c723c */ /* 0x040fe2000000182c */
[----:B------:R-:W-:Y:S02]  /*4470*/  IADD3 R6, R6, UR13, RZ ;  /* 0x0000000d06067c10 */ /* 0x000fe4000fffe0ff */
[----:B------:R-:W-:Y:S02]  /*4480*/  IADD3 R5, R5, UR13, RZ ;  /* 0x0000000d05057c10 */ /* 0x000fe4000fffe0ff */
[C---:B------:R-:W-:Y:S02]  /*4490*/  ISETP.GE.AND P5, PT, R0.reuse, R227, PT ;  /* 0x000000e30000720c */ /* 0x040fe40003fa6270 */
[----:B------:R-:W-:Y:S01]  /*44a0*/  IADD3 R3, R0, 0x1, RZ ;  /* 0x0000000100037810 */ /* 0x000fe20007ffe0ff */
[----:B------:R-:W-:Y:S01]  /*44b0*/  HMMA.16816.F32 R40, R20, R38, R40 ;  /* 0x000000261428723c */ /* 0x000fe20000001828 */
[----:B------:R-:W-:Y:S02]  /*44c0*/  IMNMX R226, R7, UR5, PT ;  /* 0x0000000507e27c17 */ /* 0x000fe4000b800200 */
[----:B------:R-:W-:-:S02]  /*44d0*/  IMNMX R225, R6, UR5, PT ;  /* 0x0000000506e17c17 */ /* 0x000fc4000b800200 */
[----:B------:R-:W-:Y:S02]  /*44e0*/  IMNMX R224, R5, UR5, PT ;  /* 0x0000000505e07c17 */ /* 0x000fe4000b800200 */
[----:B------:R-:W-:Y:S01]  /*44f0*/  ISETP.LT.OR P5, PT, R0, R223, P5 ;  /* 0x000000df0000720c */ /* 0x000fe20002fa1670 */
[----:B------:R-:W-:Y:S01]  /*4500*/  HMMA.16816.F32 R36, R24, R38, R52 ;  /* 0x000000261824723c */ /* 0x000fe20000001834 */
[C---:B------:R-:W-:Y:S02]  /*4510*/  ISETP.GE.AND P6, PT, R3.reuse, R227, PT ;  /* 0x000000e30300720c */ /* 0x040fe40003fc6270 */
[C---:B------:R-:W-:Y:S02]  /*4520*/  ISETP.GE.AND P4, PT, R3.reuse, R226, PT ;  /* 0x000000e20300720c */ /* 0x040fe40003f86270 */
[C---:B------:R-:W-:Y:S02]  /*4530*/  ISETP.GE.AND P2, PT, R3.reuse, R225, PT ;  /* 0x000000e10300720c */ /* 0x040fe40003f46270 */
[----:B------:R-:W-:Y:S01]  /*4540*/  ISETP.GE.AND P0, PT, R3, R224, PT ;  /* 0x000000e00300720c */ /* 0x000fe20003f06270 */
[----:B------:R-:W-:Y:S01]  /*4550*/  HMMA.16816.F32 R12, R12, R34, R72 ;  /* 0x000000220c0c723c */ /* 0x000fe20000001848 */
[----:B------:R-:W-:-:S02]  /*4560*/  FSEL R48, R16, -INF , !P5 ;  /* 0xff80000010307808 */ /* 0x000fc40006800000 */
[C---:B------:R-:W-:Y:S02]  /*4570*/  ISETP.GE.AND P3, PT, R0.reuse, R226, PT ;  /* 0x000000e20000720c */ /* 0x040fe40003f66270 */
[C---:B------:R-:W-:Y:S02]  /*4580*/  ISETP.GE.AND P1, PT, R0.reuse, R225, PT ;  /* 0x000000e10000720c */ /* 0x040fe40003f26270 */
[----:B------:R-:W-:Y:S02]  /*4590*/  ISETP.GE.AND P5, PT, R0, R224, PT ;  /* 0x000000e00000720c */ /* 0x000fe40003fa6270 */
[C---:B------:R-:W-:Y:S01]  /*45a0*/  ISETP.LT.OR P6, PT, R3.reuse, R223, P6 ;  /* 0x000000df0300720c */ /* 0x040fe200037c1670 */
[----:B-1----:R-:W-:Y:S01]  /*45b0*/  HMMA.16816.F32 R28, R24, R8, R28 ;  /* 0x00000008181c723c */ /* 0x002fe2000000181c */
[C---:B------:R-:W-:Y:S02]  /*45c0*/  ISETP.LT.OR P4, PT, R3.reuse, R222, P4 ;  /* 0x000000de0300720c */ /* 0x040fe40002781670 */
[----:B------:R-:W-:-:S02]  /*45d0*/  ISETP.LT.OR P2, PT, R3, R221, P2 ;  /* 0x000000dd0300720c */ /* 0x000fc40001741670 */
[----:B------:R-:W-:Y:S02]  /*45e0*/  ISETP.LT.OR P0, PT, R3, R220, P0 ;  /* 0x000000dc0300720c */ /* 0x000fe40000701670 */
[C---:B------:R-:W-:Y:S02]  /*45f0*/  ISETP.LT.OR P3, PT, R0.reuse, R222, P3 ;  /* 0x000000de0000720c */ /* 0x040fe40001f61670 */
[C---:B------:R-:W-:Y:S02]  /*4600*/  IADD3 R3, R0.reuse, 0x8, RZ ;  /* 0x0000000800037810 */ /* 0x040fe40007ffe0ff */
[C---:B------:R-:W-:Y:S02]  /*4610*/  ISETP.LT.OR P1, PT, R0.reuse, R221, P1 ;  /* 0x000000dd0000720c */ /* 0x040fe40000f21670 */
[C---:B------:R-:W-:Y:S01]  /*4620*/  ISETP.LT.OR P5, PT, R0.reuse, R220, P5 ;  /* 0x000000dc0000720c */ /* 0x040fe20002fa1670 */
[----:B------:R-:W-:Y:S01]  /*4630*/  HMMA.16816.F32 R24, R24, R10, R12 ;  /* 0x0000000a1818723c */ /* 0x000fe2000000180c */
[----:B------:R-:W-:-:S02]  /*4640*/  IADD3 R5, R0, 0x9, RZ ;  /* 0x0000000900057810 */ /* 0x000fc40007ffe0ff */
[----:B------:R-:W-:Y:S02]  /*4650*/  FSEL R45, R45, -INF , !P2 ;  /* 0xff8000002d2d7808 */ /* 0x000fe40005000000 */
[----:B------:R-:W-:Y:S02]  /*4660*/  FSEL R49, R18, -INF , !P3 ;  /* 0xff80000012317808 */ /* 0x000fe40005800000 */
[----:B------:R-:W-:Y:S02]  /*4670*/  FSEL R76, R44, -INF , !P1 ;  /* 0xff8000002c4c7808 */ /* 0x000fe40004800000 */
[----:B------:R-:W-:Y:S01]  /*4680*/  FSEL R77, R46, -INF , !P5 ;  /* 0xff8000002e4d7808 */ /* 0x000fe20006800000 */
[----:B------:R-:W-:Y:S01]  /*4690*/  BAR.SYNC.DEFER_BLOCKING 0x0 ;  /* 0x0000000000007b1d */ /* 0x000fe20000010000 */
[----:B------:R-:W-:Y:S02]  /*46a0*/  ISETP.GE.AND P2, PT, R3, R224, PT ;  /* 0x000000e00300720c */ /* 0x000fe40003f46270 */
[----:B------:R-:W-:-:S02]  /*46b0*/  FSEL R75, R47, -INF , !P0 ;  /* 0xff8000002f4b7808 */ /* 0x000fc40004000000 */
[C---:B------:R-:W-:Y:S02]  /*46c0*/  ISETP.GE.AND P3, PT, R3.reuse, R227, PT ;  /* 0x000000e30300720c */ /* 0x040fe40003f66270 */
[C---:B------:R-:W-:Y:S02]  /*46d0*/  ISETP.GE.AND P1, PT, R3.reuse, R226, PT ;  /* 0x000000e20300720c */ /* 0x040fe40003f26270 */
[-C--:B------:R-:W-:Y:S02]  /*46e0*/  ISETP.GE.AND P5, PT, R3, R225.reuse, PT ;  /* 0x000000e10300720c */ /* 0x080fe40003fa6270 */
[----:B------:R-:W-:Y:S02]  /*46f0*/  ISETP.GE.AND P0, PT, R5, R225, PT ;  /* 0x000000e10500720c */ /* 0x000fe40003f06270 */
[----:B------:R-:W-:Y:S02]  /*4700*/  FSEL R32, R17, -INF , !P6 ;  /* 0xff80000011207808 */ /* 0x000fe40007000000 */
[----:B------:R-:W-:-:S02]  /*4710*/  FSEL R34, R19, -INF , !P4 ;  /* 0xff80000013227808 */ /* 0x000fc40006000000 */
[C---:B------:R-:W-:Y:S01]  /*4720*/  HMMA.16816.F32 R16, R20.reuse, R8, R60 ;  /* 0x000000081410723c */ /* 0x040fe2000000183c */
[C---:B------:R-:W-:Y:S02]  /*4730*/  ISETP.LT.OR P2, PT, R3.reuse, R220, P2 ;  /* 0x000000dc0300720c */ /* 0x040fe40001741670 */
[C---:B------:R-:W-:Y:S02]  /*4740*/  ISETP.LT.OR P3, PT, R3.reuse, R223, P3 ;  /* 0x000000df0300720c */ /* 0x040fe40001f61670 */
[C---:B------:R-:W-:Y:S02]  /*4750*/  ISETP.LT.OR P1, PT, R3.reuse, R222, P1 ;  /* 0x000000de0300720c */ /* 0x040fe40000f21670 */
[-C--:B------:R-:W-:Y:S01]  /*4760*/  ISETP.LT.OR P5, PT, R3, R221.reuse, P5 ;  /* 0x000000dd0300720c */ /* 0x080fe20002fa1670 */
[----:B------:R-:W-:Y:S01]  /*4770*/  HMMA.16816.F32 R20, R20, R10, R56 ;  /* 0x0000000a1414723c */ /* 0x000fe20000001838 */
[----:B------:R-:W-:Y:S02]  /*4780*/  ISETP.LT.OR P0, PT, R5, R221, P0 ;  /* 0x000000dd0500720c */ /* 0x000fe40000701670 */
[----:B------:R-:W-:-:S02]  /*4790*/  IADD3 R3, R0, 0x10, RZ ;  /* 0x0000001000037810 */ /* 0x000fc40007ffe0ff */
[----:B------:R-:W-:Y:S02]  /*47a0*/  FSEL R72, R42, -INF , !P2 ;  /* 0xff8000002a487808 */ /* 0x000fe40005000000 */
[----:B------:R-:W-:Y:S02]  /*47b0*/  FSEL R33, R36, -INF , !P3 ;  /* 0xff80000024217808 */ /* 0x000fe40005800000 */
[----:B------:R-:W-:Y:S02]  /*47c0*/  FSEL R38, R38, -INF , !P1 ;  /* 0xff80000026267808 */ /* 0x000fe40004800000 */
[----:B------:R-:W-:Y:S02]  /*47d0*/  FSEL R44, R40, -INF , !P5 ;  /* 0xff800000282c7808 */ /* 0x000fe40006800000 */
[----:B------:R-:W-:Y:S02]  /*47e0*/  FSEL R42, R41, -INF , !P0 ;  /* 0xff800000292a7808 */ /* 0x000fe40004000000 */
[----:B------:R-:W-:-:S02]  /*47f0*/  ISETP.GE.AND P6, PT, R5, R227, PT ;  /* 0x000000e30500720c */ /* 0x000fc40003fc6270 */
[C---:B------:R-:W-:Y:S02]  /*4800*/  ISETP.GE.AND P4, PT, R5.reuse, R226, PT ;  /* 0x000000e20500720c */ /* 0x040fe40003f86270 */
[----:B------:R-:W-:Y:S02]  /*4810*/  ISETP.GE.AND P3, PT, R5, R224, PT ;  /* 0x000000e00500720c */ /* 0x000fe40003f66270 */
[C---:B------:R-:W-:Y:S02]  /*4820*/  ISETP.GE.AND P1, PT, R3.reuse, R227, PT ;  /* 0x000000e30300720c */ /* 0x040fe40003f26270 */
[C---:B------:R-:W-:Y:S02]  /*4830*/  ISETP.GE.AND P5, PT, R3.reuse, R226, PT ;  /* 0x000000e20300720c */ /* 0x040fe40003fa6270 */
[C---:B------:R-:W-:Y:S02]  /*4840*/  ISETP.GE.AND P2, PT, R3.reuse, R225, PT ;  /* 0x000000e10300720c */ /* 0x040fe40003f46270 */
[----:B------:R-:W-:-:S02]  /*4850*/  ISETP.GE.AND P0, PT, R3, R224, PT ;  /* 0x000000e00300720c */ /* 0x000fc40003f06270 */
[CC--:B------:R-:W-:Y:S02]  /*4860*/  ISETP.LT.OR P6, PT, R5.reuse, R223.reuse, P6 ;  /* 0x000000df0500720c */ /* 0x0c0fe400037c1670 */
[C---:B------:R-:W-:Y:S02]  /*4870*/  ISETP.LT.OR P4, PT, R5.reuse, R222, P4 ;  /* 0x000000de0500720c */ /* 0x040fe40002781670 */
[----:B------:R-:W-:Y:S02]  /*4880*/  ISETP.LT.OR P3, PT, R5, R220, P3 ;  /* 0x000000dc0500720c */ /* 0x000fe40001f61670 */
        /* <DEDUP_REMOVED lines=20> */
[----:B------:R-:W-:-:S02]  /*49d0*/  IADD3 R0, R0, 0x19, RZ ;  /* 0x0000001900007810 */ /* 0x000fc40007ffe0ff */
[----:B------:R-:W-:Y:S02]  /*49e0*/  ISETP.LT.OR P0, PT, R3, R221, P0 ;  /* 0x000000dd0300720c */ /* 0x000fe40000701670 */
[----:B------:R-:W-:Y:S02]  /*49f0*/  FSEL R29, R29, -INF , !P6 ;  /* 0xff8000001d1d7808 */ /* 0x000fe40007000000 */
[----:B------:R-:W-:Y:S02]  /*4a00*/  FSEL R46, R20, -INF , !P0 ;  /* 0xff800000142e7808 */ /* 0x000fe40004000000 */
[C---:B------:R-:W-:Y:S02]  /*4a10*/  ISETP.GE.AND P0, PT, R0.reuse, R224, PT ;  /* 0x000000e00000720c */ /* 0x040fe40003f06270 */
[C---:B------:R-:W-:Y:S02]  /*4a20*/  ISETP.GE.AND P6, PT, R0.reuse, R227, PT ;  /* 0x000000e30000720c */ /* 0x040fe40003fc6270 */
[----:B------:R-:W-:-:S02]  /*4a30*/  ISETP.LT.OR P0, PT, R0, R220, P0 ;  /* 0x000000dc0000720c */ /* 0x000fc40000701670 */
[----:B------:R-:W-:Y:S02]  /*4a40*/  FSEL R41, R17, -INF , !P3 ;  /* 0xff80000011297808 */ /* 0x000fe40005800000 */
[----:B------:R-:W-:Y:S02]  /*4a50*/  FSEL R74, R23, -INF , !P0 ;  /* 0xff800000174a7808 */ /* 0x000fe40004000000 */
[----:B------:R-:W-:Y:S02]  /*4a60*/  PLOP3.LUT P0, PT, PT, PT, UP0, 0x80, 0x0 ;  /* 0x000000000000781c */ /* 0x000fe40003f0f008 */
[----:B------:R-:W-:Y:S02]  /*4a70*/  ISETP.LT.OR P3, PT, R0, R223, P6 ;  /* 0x000000df0000720c */ /* 0x000fe40003761670 */
[----:B------:R-:W-:Y:S02]  /*4a80*/  FSEL R30, R30, -INF , !P5 ;  /* 0xff8000001e1e7808 */ /* 0x000fe40006800000 */
[----:B------:R-:W-:-:S02]  /*4a90*/  FSEL R31, R31, -INF , !P4 ;  /* 0xff8000001f1f7808 */ /* 0x000fc40006000000 */
[----:B------:R-:W-:Y:S02]  /*4aa0*/  FSEL R40, R16, -INF , !P2 ;  /* 0xff80000010287808 */ /* 0x000fe40005000000 */
[----:B------:R-:W-:Y:S02]  /*4ab0*/  FSEL R78, R19, -INF , !P1 ;  /* 0xff800000134e7808 */ /* 0x000fe40004800000 */
[----:B------:R-:W-:Y:S02]  /*4ac0*/  ISETP.GE.AND P6, PT, R0, R225, PT ;  /* 0x000000e10000720c */ /* 0x000fe40003fc6270 */
        /* <DEDUP_REMOVED lines=9> */
[----:B------:R-:W-:Y:S02]  /*4b60*/  FSEL R43, R21, -INF , !P6 ;  /* 0xff800000152b7808 */ /* 0x000fe40007000000 */
[----:B------:R-:W-:Y:S02]  /*4b70*/  LOP3.LUT R0, R93, R94, RZ, 0xfc, !PT ;  /* 0x0000005e5d007212 */ /* 0x000fe400078efcff */
        /* <DEDUP_REMOVED lines=46> */
.L_x_1441:
[----:B------:R-:W-:Y:S05]  /*4e60*/  BSYNC B0 ;  /* 0x0000000000007941 */ /* 0x000fea0003800000 */
.L_x_1440:
[----:B------:R-:W0:Y:S02]  /*4e70*/  LDGDEPBAR ;  /* 0x00000000000079af */ /* 0x000e240000000000 */
.L_x_1439:
[----:B------:R-:W-:Y:S01]  /*4e80*/  FMNMX.FTZ R136, R48, R32, !PT ;  /* 0x0000002030887209 */ /* 0x000fe20007810000 */
[----:B-1----:R-:W-:Y:S01]  /*4e90*/  IMAD.WIDE.U32 R10, R252, -0x326172a9, RZ ;  /* 0xcd9e8d57fc0a7825 */ /* 0x002fe200078e00ff */
[----:B------:R-:W-:Y:S01]  /*4ea0*/  FMNMX.FTZ R3, R49, R34, !PT ;  /* 0x0000002231037209 */ /* 0x000fe20007810000 */
[----:B------:R-:W-:Y:S01]  /*4eb0*/  UIADD3 UR15, UR31, -0x4498517b, URZ ;  /* 0xbb67ae851f0f7890 */ /* 0x000fe2000fffe03f */
[----:B------:R-:W-:Y:S01]  /*4ec0*/  FMNMX.FTZ R136, R33, R136, !PT ;  /* 0x0000008821887209 */ /* 0x000fe20007810000 */
[----:B------:R-:W-:Y:S01]  /*4ed0*/  IMAD.WIDE.U32 R236, R98, -0x2daee0ad, RZ ;  /* 0xd2511f5362ec7825 */ /* 0x000fe200078e00ff */
[----:B------:R-:W-:Y:S01]  /*4ee0*/  FMNMX.FTZ R3, R38, R3, !PT ;  /* 0x0000000326037209 */ /* 0x000fe20007810000 */
[----:B------:R-:W-:Y:S01]  /*4ef0*/  UIADD3 UR16, UR30, -0x61c88647, URZ ;  /* 0x9e3779b91e107890 */ /* 0x000fe2000fffe03f */
        /* <DEDUP_REMOVED lines=17> */
[----:B------:R-:W-:Y:S01]  /*5010*/  IMAD R90, R95, 0x10000, R95 ;  /* 0x000100005f5a7824 */ /* 0x000fe200078e025f */
[----:B------:R-:W-:Y:S01]  /*5020*/  FMNMX.FTZ R3, R20, R3, !PT ;  /* 0x0000000314037209 */ /* 0x000fe20007810000 */
[--C-:B------:R-:W-:Y:S01]  /*5030*/  IMAD R207, R4, 0x2, R205.reuse ;  /* 0x0000000204cf7824 */ /* 0x100fe200078e02cd */
[----:B------:R-:W-:Y:S01]  /*5040*/  LOP3.LUT R249, R96, UR30, RZ, 0x3c, !PT ;  /* 0x0000001e60f97c12 */ /* 0x000fe2000f8e3cff */
[----:B------:R-:W1:Y:S01]  /*5050*/  SHFL.BFLY PT, R5, R136, 0x2, 0x1f ;  /* 0x0c401f0088057f89 */ /* 0x000e6200000e0000 */
[C---:B------:R-:W-:Y:S01]  /*5060*/  IMAD R210, R2.reuse, 0x2, R205 ;  /* 0x0000000202d27824 */ /* 0x040fe200078e02cd */
[----:B------:R-:W-:Y:S01]  /*5070*/  UIADD3 UR8, UR30, 0x1715609d, URZ ;  /* 0x1715609d1e087890 */ /* 0x000fe2000fffe03f */
[----:B--2---:R-:W-:Y:S01]  /*5080*/  LOP3.LUT R7, R11, R249, RZ, 0x3c, !PT ;  /* 0x000000f90b077212 */ /* 0x004fe200078e3cff */
[----:B------:R-:W-:Y:S01]  /*5090*/  STL [R1+0x40], R249 ;  /* 0x000040f901007387 */ /* 0x000fe20000100800 */
[----:B------:R-:W-:Y:S01]  /*50a0*/  IMAD R209, R2, 0x2, R207 ;  /* 0x0000000202d17824 */ /* 0x000fe200078e02cf */
[----:B------:R-:W-:-:S02]  /*50b0*/  IADD3 R91, R252, 0x4, RZ ;  /* 0x00000004fc5b7810 */ /* 0x000fc40007ffe0ff */
[----:B------:R-:W-:Y:S01]  /*50c0*/  IMAD.WIDE.U32 R12, R7, -0x2daee0ad, RZ ;  /* 0xd2511f53070c7825 */ /* 0x000fe200078e00ff */
[----:B------:R-:W-:Y:S03]  /*50d0*/  LDSM.16.MT88.4 R152, [R205+0xa000] ;  /* 0x00a00000cd98783b */ /* 0x000fe60000004200 */
[----:B------:R-:W-:Y:S01]  /*50e0*/  IMAD.WIDE.U32 R238, R91, -0x326172a9, RZ ;  /* 0xcd9e8d575bee7825 */ /* 0x000fe200078e00ff */
[----:B------:R-:W-:Y:S04]  /*50f0*/  STL.64 [R1+0x68], R12 ;  /* 0x0000680c01007387 */ /* 0x000fe80000100a00 */
        /* <DEDUP_REMOVED lines=10> */
[----:B-1----:R-:W-:Y:S01]  /*51a0*/  FMNMX.FTZ R3, R5, R3, !PT ;  /* 0x0000000305037209 */ /* 0x002fe20007810000 */
[----:B------:R-:W-:-:S02]  /*51b0*/  IMAD.U32 R5, RZ, RZ, UR31 ;  /* 0x0000001fff057e24 */ /* 0x000fc4000f8e00ff */
[----:B------:R-:W-:Y:S01]  /*51c0*/  LDSM.16.MT88.4 R140, [R205+0xa800] ;  /* 0x00a80000cd8c783b */ /* 0x000fe20000004200 */
[----:B--2---:R-:W-:Y:S02]  /*51d0*/  FMNMX.FTZ R136, R136, R6, !PT ;  /* 0x0000000688887209 */ /* 0x004fe40007810000 */
[----:B------:R-:W-:Y:S01]  /*51e0*/  LOP3.LUT R5, R237, UR32, R5, 0x96, !PT ;  /* 0x00000020ed057c12 */ /* 0x000fe2000f8e9605 */
[----:B------:R-:W1:Y:S01]  /*51f0*/  SHFL.BFLY PT, R135, R3, 0x1, 0x1f ;  /* 0x0c201f0003877f89 */ /* 0x000e6200000e0000 */
[----:B------:R-:W-:Y:S01]  /*5200*/  LOP3.LUT R6, R13, UR15, R236, 0x96, !PT ;  /* 0x0000000f0d067c12 */ /* 0x000fe2000f8e96ec */
[C---:B------:R-:W-:Y:S01]  /*5210*/  FMUL.FTZ R8, R136.reuse, c[0x0][0x23c] ;  /* 0x00008f0088087a20 */ /* 0x040fe20000410000 */
[----:B------:R-:W-:Y:S01]  /*5220*/  FSETP.NEU.FTZ.AND P1, PT, R136, -INF , PT ;  /* 0xff8000008800780b */ /* 0x000fe20003f3d000 */
[----:B------:R-:W-:Y:S01]  /*5230*/  IMAD.WIDE.U32 R88, R5, -0x326172a9, RZ ;  /* 0xcd9e8d5705587825 */ /* 0x000fe200078e00ff */
[----:B------:R-:W-:Y:S02]  /*5240*/  LDSM.16.MT88.4 R24, [R209+0xa800] ;  /* 0x00a80000d118783b */ /* 0x000fe40000004200 */
[----:B------:R-:W-:Y:S01]  /*5250*/  FSEL R8, R8, RZ, P1 ;  /* 0x000000ff08087208 */ /* 0x000fe20000800000 */
[----:B------:R-:W-:Y:S01]  /*5260*/  IMAD.WIDE.U32 R250, R6, -0x326172a9, RZ ;  /* 0xcd9e8d5706fa7825 */ /* 0x000fe200078e00ff */
[----:B------:R-:W-:Y:S01]  /*5270*/  LOP3.LUT R5, R89, UR16, R10, 0x96, !PT ;  /* 0x0000001059057c12 */ /* 0x000fe2000f8e960a */
[----:B------:R-:W-:Y:S02]  /*5280*/  LDSM.16.MT88.4 R176, [R210+0xb800] ;  /* 0x00b80000d2b0783b */ /* 0x000fe40000004200 */
[----:B------:R-:W-:Y:S01]  /*5290*/  FFMA.FTZ R7, R48, c[0x0][0x23c], -R8 ;  /* 0x00008f0030077a23 */ /* 0x000fe20000010808 */
[----:B------:R-:W-:Y:S01]  /*52a0*/  LOP3.LUT R6, R251, UR14, R88, 0x96, !PT ;  /* 0x0000000efb067c12 */ /* 0x000fe2000f8e9658 */
[----:B------:R-:W-:Y:S01]  /*52b0*/  IMAD.WIDE.U32 R10, R5, -0x2daee0ad, RZ ;  /* 0xd2511f53050a7825 */ /* 0x000fe200078e00ff */
[----:B------:R-:W-:Y:S01]  /*52c0*/  LDSM.16.MT88.4 R180, [R209+0xb800] ;  /* 0x00b80000d1b4783b */ /* 0x000fe20000004200 */
[----:B------:R2:W-:Y:S02]  /*52d0*/  MUFU.EX2 R244, R7 ;  /* 0x0000000700f47308 */ /* 0x0005e40000000800 */
[----:B------:R-:W-:Y:S01]  /*52e0*/  FFMA.FTZ R9, R32, c[0x0][0x23c], -R8 ;  /* 0x00008f0020097a23 */ /* 0x000fe20000010808 */
[----:B------:R-:W-:Y:S01]  /*52f0*/  LOP3.LUT R5, R11, UR13, R12, 0x96, !PT ;  /* 0x0000000d0b057c12 */ /* 0x000fe2000f8e960c */
[----:B------:R-:W-:Y:S04]  /*5300*/  STL.64 [R1+0x10], R250 ;  /* 0x000010fa01007387 */ /* 0x000fe80000100a00 */
[----:B------:R-:W-:Y:S01]  /*5310*/  IMAD.WIDE.U32 R12, R5, -0x326172a9, RZ ;  /* 0xcd9e8d57050c7825 */ /* 0x000fe200078e00ff */
[----:B-1----:R-:W-:Y:S01]  /*5320*/  FMNMX.FTZ R135, R3, R135, !PT ;  /* 0x0000008703877209 */ /* 0x002fe20007810000 */
[----:B------:R-:W-:Y:S02]  /*5330*/  MUFU.EX2 R243, R9 ;  /* 0x0000000900f37308 */ /* 0x000fe40000000800 */
[----:B------:R-:W-:Y:S01]  /*5340*/  FFMA.FTZ R5, R33, c[0x0][0x23c], -R8 ;  /* 0x00008f0021057a23 */ /* 0x000fe20000010808 */
[C---:B------:R-:W-:Y:S01]  /*5350*/  FSETP.NEU.FTZ.AND P1, PT, R135.reuse, -INF , PT ;  /* 0xff8000008700780b */ /* 0x040fe20003f3d000 */
[----:B------:R-:W-:-:S02]  /*5360*/  FMUL.FTZ R3, R135, c[0x0][0x23c] ;  /* 0x00008f0087037a20 */ /* 0x000fc40000410000 */
[----:B--2---:R-:W-:Y:S02]  /*5370*/  IMAD.WIDE.U32 R6, R6, -0x2daee0ad, RZ ;  /* 0xd2511f5306067825 */ /* 0x004fe400078e00ff */
[----:B------:R1:W-:Y:S01]  /*5380*/  MUFU.EX2 R242, R5 ;  /* 0x0000000500f27308 */ /* 0x0003e20000000800 */
[----:B------:R-:W-:Y:S02]  /*5390*/  FSEL R3, R3, RZ, P1 ;  /* 0x000000ff03037208 */ /* 0x000fe40000800000 */
[----:B------:R-:W-:Y:S02]  /*53a0*/  LOP3.LUT R7, R7, UR11, R10, 0x96, !PT ;  /* 0x0000000b07077c12 */ /* 0x000fe4000f8e960a */
[----:B------:R-:W-:Y:S01]  /*53b0*/  LOP3.LUT R10, R13, UR12, R250, 0x96, !PT ;  /* 0x0000000c0d0a7c12 */ /* 0x000fe2000f8e96fa */
[----:B------:R-:W-:Y:S02]  /*53c0*/  FFMA.FTZ R4, R38, c[0x0][0x23c], -R3 ;  /* 0x00008f0026047a23 */ /* 0x000fe40000010803 */
[----:B------:R-:W-:-:S02]  /*53d0*/  IMAD.WIDE.U32 R14, R7, -0x326172a9, RZ ;  /* 0xcd9e8d57070e7825 */ /* 0x000fc400078e00ff */
[----:B------:R2:W-:Y:S02]  /*53e0*/  MUFU.EX2 R235, R4 ;  /* 0x0000000400eb7308 */ /* 0x0005e40000000800 */
[----:B------:R-:W-:Y:S01]  /*53f0*/  IMAD.WIDE.U32 R10, R10, -0x2daee0ad, RZ ;  /* 0xd2511f530a0a7825 */ /* 0x000fe200078e00ff */
[----:B------:R-:W-:-:S03]  /*5400*/  LOP3.LUT R7, R15, UR10, R12, 0x96, !PT ;  /* 0x0000000a0f077c12 */ /* 0x000fc6000f8e960c */
[----:B-1----:R-:W-:Y:S02]  /*5410*/  FFMA.FTZ R5, R37, c[0x0][0x23c], -R8 ;  /* 0x00008f0025057a23 */ /* 0x002fe40000010808 */
[----:B------:R-:W-:Y:S02]  /*5420*/  IMAD.WIDE.U32 R12, R7, -0x2daee0ad, RZ ;  /* 0xd2511f53070c7825 */ /* 0x000fe400078e00ff */
[----:B------:R1:W3:Y:S03]  /*5430*/  MUFU.EX2 R241, R5 ;  /* 0x0000000500f17308 */ /* 0x0002e60000000800 */
[----:B------:R-:W-:Y:S02]  /*5440*/  LOP3.LUT R7, R13, UR7, R10, 0x96, !PT ;  /* 0x000000070d077c12 */ /* 0x000fe4000f8e960a */
[----:B------:R-:W-:Y:S01]  /*5450*/  LOP3.LUT R10, R11, UR9, R6, 0x96, !PT ;  /* 0x000000090b0a7c12 */ /* 0x000fe2000f8e9606 */
[----:B--2---:R-:W-:-:S02]  /*5460*/  FFMA.FTZ R4, R35, c[0x0][0x23c], -R3 ;  /* 0x00008f0023047a23 */ /* 0x004fc40000010803 */
[----:B------:R-:W-:Y:S02]  /*5470*/  IMAD.WIDE.U32 R6, R7, -0x326172a9, RZ ;  /* 0xcd9e8d5707067825 */ /* 0x000fe400078e00ff */
[----:B------:R-:W-:Y:S02]  /*5480*/  MUFU.EX2 R234, R4 ;  /* 0x0000000400ea7308 */ /* 0x000fe40000000800 */
[----:B------:R-:W-:Y:S01]  /*5490*/  IMAD.WIDE.U32 R16, R10, -0x326172a9, RZ ;  /* 0xcd9e8d570a107825 */ /* 0x000fe200078e00ff */
[C---:B------:R-:W-:Y:S02]  /*54a0*/  LOP3.LUT R0, R6.reuse, 0xffff, RZ, 0xc0, !PT ;  /* 0x0000ffff06007812 */ /* 0x040fe400078ec0ff */
[----:B------:R-:W-:Y:S01]  /*54b0*/  LOP3.LUT R9, R6, 0xff, RZ, 0xc0, !PT ;  /* 0x000000ff06097812 */ /* 0x000fe200078ec0ff */
[--C-:B-1----:R-:W-:Y:S01]  /*54c0*/  FFMA.FTZ R5, R49, c[0x0][0x23c], -R3.reuse ;  /* 0x00008f0031057a23 */ /* 0x102fe20000010803 */
[----:B------:R-:W-:Y:S02]  /*54d0*/  SHF.R.U32.HI R10, RZ, 0x18, R6 ;  /* 0x00000018ff0a7819 */ /* 0x000fe40000011606 */
[----:B---3--:R-:W-:Y:S01]  /*54e0*/  F2FP.PACK_AB R2, R241, R242 ;  /* 0x000000f2f102723e */ /* 0x008fe200000000ff */
[----:B------:R1:W-:Y:S02]  /*54f0*/  MUFU.EX2 R240, R5 ;  /* 0x0000000500f07308 */ /* 0x0003e40000000800 */
[----:B-1----:R-:W-:-:S02]  /*5500*/  FFMA.FTZ R5, R34, c[0x0][0x23c], -R3 ;  /* 0x00008f0022057a23 */ /* 0x002fc40000010803 */
[----:B------:R-:W-:Y:S04]  /*5510*/  LDSM.16.MT88.4 R32, [R210+0xa800] ;  /* 0x00a80000d220783b */ /* 0x000fe80000004200 */
[----:B------:R1:W2:Y:S02]  /*5520*/  MUFU.EX2 R233, R5 ;  /* 0x0000000500e97308 */ /* 0x0002a40000000800 */
[----:B-1----:R-:W-:Y:S02]  /*5530*/  SHF.R.U32.HI R5, RZ, 0x8, R0 ;  /* 0x00000008ff057819 */ /* 0x002fe40000011600 */
[----:B------:R-:W-:Y:S01]  /*5540*/  LOP3.LUT R0, R7, UR18, R16, 0x96, !PT ;  /* 0x0000001207007c12 */ /* 0x000fe2000f8e9610 */
[----:B------:R-:W-:Y:S01]  /*5550*/  FFMA.FTZ R16, R30, c[0x0][0x23c], -R3 ;  /* 0x00008f001e107a23 */ /* 0x000fe20000010803 */
[----:B------:R-:W-:-:S02]  /*5560*/  SHF.R.U32.HI R7, RZ, 0x10, R6 ;  /* 0x00000010ff077819 */ /* 0x000fc40000011606 */
[----:B------:R-:W-:Y:S01]  /*5570*/  PRMT R11, R9, 0x5410, R5 ;  /* 0x00005410090b7816 */ /* 0x000fe20000000005 */
[----:B------:R-:W-:Y:S01]  /*5580*/  MUFU.EX2 R202, R16 ;  /* 0x0000001000ca7308 */ /* 0x000fe20000000800 */
[--C-:B------:R-:W-:Y:S02]  /*5590*/  SHF.R.U32.HI R5, RZ, 0x10, R0.reuse ;  /* 0x00000010ff057819 */ /* 0x100fe40000011600 */
[----:B------:R-:W-:Y:S02]  /*55a0*/  LOP3.LUT R6, R7, 0xff, RZ, 0xc0, !PT ;  /* 0x000000ff07067812 */ /* 0x000fe400078ec0ff */
[C---:B------:R-:W-:Y:S02]  /*55b0*/  LOP3.LUT R4, R0.reuse, 0xffff, RZ, 0xc0, !PT ;  /* 0x0000ffff00047812 */ /* 0x040fe400078ec0ff */
[----:B------:R-:W-:Y:S02]  /*55c0*/  LOP3.LUT R9, R0, 0xff, RZ, 0xc0, !PT ;  /* 0x000000ff00097812 */ /* 0x000fe400078ec0ff */
[----:B------:R-:W-:-:S02]  /*55d0*/  SHF.R.U32.HI R7, RZ, 0x18, R0 ;  /* 0x00000018ff077819 */ /* 0x000fc40000011600 */
[----:B------:R-:W-:Y:S02]  /*55e0*/  LOP3.LUT R0, R5, 0xff, RZ, 0xc0, !PT ;  /* 0x000000ff05007812 */ /* 0x000fe400078ec0ff */
[----:B------:R-:W-:Y:S02]  /*55f0*/  PRMT R10, R6, 0x5410, R10 ;  /* 0x00005410060a7816 */ /* 0x000fe4000000000a */
[----:B------:R-:W-:Y:S01]  /*5600*/  PRMT R6, R0, 0x5410, R7 ;  /* 0x0000541000067816 */ /* 0x000fe20000000007 */
[--C-:B------:R-:W-:Y:S01]  /*5610*/  HSET2.LE.AND R0, R11, R90.reuse, PT ;  /* 0x0000005a0b007233 */ /* 0x100fe20003803000 */
[----:B------:R-:W-:Y:S01]  /*5620*/  SHF.R.U32.HI R4, RZ, 0x8, R4 ;  /* 0x00000008ff047819 */ /* 0x000fe20000011604 */
[--C-:B------:R-:W-:Y:S01]  /*5630*/  HSET2.LE.AND R7, R10, R90.reuse, PT ;  /* 0x0000005a0a077233 */ /* 0x100fe20003803000 */
[----:B--2---:R-:W-:Y:S01]  /*5640*/  F2FP.PACK_AB R11, R233, R240 ;  /* 0x000000f0e90b723e */ /* 0x004fe200000000ff */
[----:B------:R-:W-:Y:S01]  /*5650*/  HSET2.LE.AND R10, R6, R90, PT ;  /* 0x0000005a060a7233 */ /* 0x000fe20003803000 */
[----:B------:R-:W-:Y:S01]  /*5660*/  LOP3.LUT R6, R0, R2, RZ, 0xc0, !PT ;  /* 0x0000000200067212 */ /* 0x000fe200078ec0ff */
[----:B------:R-:W-:Y:S01]  /*5670*/  FFMA.FTZ R2, R28, c[0x0][0x23c], -R8 ;  /* 0x00008f001c027a23 */ /* 0x000fe20000010808 */
[----:B------:R-:W-:-:S02]  /*5680*/  FMNMX.FTZ R0, R76, R45, !PT ;  /* 0x0000002d4c007209 */ /* 0x000fc40007810000 */
[----:B------:R-:W-:Y:S01]  /*5690*/  PRMT R5, R9, 0x5410, R4 ;  /* 0x0000541009057816 */ /* 0x000fe20000000004 */
[----:B------:R1:W-:Y:S01]  /*56a0*/  MUFU.EX2 R230, R2 ;  /* 0x0000000200e67308 */ /* 0x0003e20000000800 */
[----:B------:R-:W-:Y:S02]  /*56b0*/  FMNMX.FTZ R0, R44, R0, !PT ;  /* 0x000000002c007209 */ /* 0x000fe40007810000 */
[----:B------:R-:W-:Y:S01]  /*56c0*/  F2FP.PACK_AB R9, R243, R244 ;  /* 0x000000f4f309723e */ /* 0x000fe200000000ff */
[----:B------:R-:W-:Y:S01]  /*56d0*/  HSET2.LE.AND R5, R5, R90, PT ;  /* 0x0000005a05057233 */ /* 0x000fe20003803000 */
[----:B------:R-:W-:Y:S02]  /*56e0*/  FMNMX.FTZ R0, R42, R0, !PT ;  /* 0x000000002a007209 */ /* 0x000fe40007810000 */
[----:B------:R-:W-:Y:S02]  /*56f0*/  F2FP.PACK_AB R4, R234, R235 ;  /* 0x000000ebea04723e */ /* 0x000fe400000000ff */
[----:B------:R-:W-:-:S02]  /*5700*/  FMNMX.FTZ R0, R40, R0, !PT ;  /* 0x0000000028007209 */ /* 0x000fc40007810000 */
[----:B------:R-:W-:Y:S02]  /*5710*/  LOP3.LUT R7, R7, R4, RZ, 0xc0, !PT ;  /* 0x0000000407077212 */ /* 0x000fe400078ec0ff */
[----:B------:R-:W-:Y:S02]  /*5720*/  FMNMX.FTZ R0, R41, R0, !PT ;  /* 0x0000000029007209 */ /* 0x000fe40007810000 */
[----:B------:R-:W-:Y:S01]  /*5730*/  LOP3.LUT R4, R5, R9, RZ, 0xc0, !PT ;  /* 0x0000000905047212 */ /* 0x000fe200078ec0ff */
[--C-:B-1----:R-:W-:Y:S01]  /*5740*/  FFMA.FTZ R2, R29, c[0x0][0x23c], -R8.reuse ;  /* 0x00008f001d027a23 */ /* 0x102fe20000010808 */
[----:B------:R-:W-:Y:S02]  /*5750*/  FMNMX.FTZ R0, R46, R0, !PT ;  /* 0x000000002e007209 */ /* 0x000fe40007810000 */
[----:B------:R-:W-:Y:S01]  /*5760*/  LOP3.LUT R5, R10, R11, RZ, 0xc0, !PT ;  /* 0x0000000b0a057212 */ /* 0x000fe200078ec0ff */
[----:B------:R1:W-:Y:S01]  /*5770*/  MUFU.EX2 R231, R2 ;  /* 0x0000000200e77308 */ /* 0x0003e20000000800 */
[----:B------:R-:W-:Y:S01]  /*5780*/  FMNMX.FTZ R0, R43, R0, !PT ;  /* 0x000000002b007209 */ /* 0x000fe20007810000 */
[----:B------:R-:W-:-:S04]  /*5790*/  FFMA.FTZ R10, R18, c[0x0][0x23c], -R8 ;  /* 0x00008f00120a7a23 */ /* 0x000fc80000010808 */
[----:B------:R-:W2:Y:S01]  /*57a0*/  SHFL.BFLY PT, R9, R0, 0x2, 0x1f ;  /* 0x0c401f0000097f89 */ /* 0x000ea200000e0000 */
[C---:B------:R-:W-:Y:S01]  /*57b0*/  HMMA.16816.F32 R144, R4.reuse, R152, RZ ;  /* 0x000000980490723c */ /* 0x040fe200000018ff */
[----:B------:R-:W-:Y:S07]  /*57c0*/  MUFU.EX2 R229, R10 ;  /* 0x0000000a00e57308 */ /* 0x000fee0000000800 */
[----:B------:R-:W-:Y:S01]  /*57d0*/  HMMA.16816.F32 R160, R4, R168, RZ ;  /* 0x000000a804a0723c */ /* 0x000fe200000018ff */
[----:B-1----:R-:W-:-:S04]  /*57e0*/  FFMA.FTZ R2, R19, c[0x0][0x23c], -R8 ;  /* 0x00008f0013027a23 */ /* 0x002fc80000010808 */
[----:B------:R1:W-:Y:S03]  /*57f0*/  MUFU.EX2 R232, R2 ;  /* 0x0000000200e87308 */ /* 0x0003e60000000800 */
[----:B------:R-:W-:Y:S01]  /*5800*/  HMMA.16816.F32 R36, R4, R60, RZ ;  /* 0x0000003c0424723c */ /* 0x000fe200000018ff */
[----:B--2---:R-:W-:Y:S01]  /*5810*/  FMNMX.FTZ R15, R9, R0, !PT ;  /* 0x00000000090f7209 */ /* 0x004fe20007810000 */
[----:B------:R-:W-:-:S06]  /*5820*/  FFMA.FTZ R0, R21, c[0x0][0x23c], -R3 ;  /* 0x00008f0015007a23 */ /* 0x000fcc0000010803 */
[----:B------:R-:W-:Y:S01]  /*5830*/  HMMA.16816.F32 R52, R4, R92, RZ ;  /* 0x0000005c0434723c */ /* 0x000fe200000018ff */
[----:B------:R2:W-:Y:S01]  /*5840*/  MUFU.EX2 R228, R0 ;  /* 0x0000000000e47308 */ /* 0x0005e20000000800 */
[----:B-1----:R-:W-:Y:S01]  /*5850*/  LOP3.LUT R2, R17, UR8, R14, 0x96, !PT ;  /* 0x0000000811027c12 */ /* 0x002fe2000f8e960e */
[--C-:B------:R-:W-:Y:S02]  /*5860*/  FFMA.FTZ R17, R31, c[0x0][0x23c], -R3.reuse ;  /* 0x00008f001f117a23 */ /* 0x100fe40000010803 */
[----:B------:R-:W-:-:S03]  /*5870*/  FFMA.FTZ R3, R20, c[0x0][0x23c], -R3 ;  /* 0x00008f0014037a23 */ /* 0x000fc60000010803 */
[C---:B------:R-:W-:Y:S01]  /*5880*/  HMMA.16816.F32 R68, R4.reuse, R104, RZ ;  /* 0x000000680444723c */ /* 0x040fe200000018ff */
[----:B------:R-:W-:Y:S01]  /*5890*/  IMAD.WIDE.U32 R8, R2, -0x2daee0ad, RZ ;  /* 0xd2511f5302087825 */ /* 0x000fe200078e00ff */
[----:B------:R-:W-:Y:S01]  /*58a0*/  LDSM.16.MT88.4 R28, [R207+0xa800] ;  /* 0x00a80000cf1c783b */ /* 0x000fe20000004200 */
[----:B------:R1:W3:Y:S03]  /*58b0*/  MUFU.EX2 R203, R3 ;  /* 0x0000000300cb7308 */ /* 0x0002e60000000800 */
[C---:B------:R-:W-:Y:S01]  /*58c0*/  LOP3.LUT R2, R8.reuse, 0xffff, RZ, 0xc0, !PT ;  /* 0x0000ffff08027812 */ /* 0x040fe200078ec0ff */
[----:B------:R-:W-:Y:S01]  /*58d0*/  LDSM.16.MT88.4 R20, [R205+0xb800] ;  /* 0x00b80000cd14783b */ /* 0x000fe20000004200 */
[----:B------:R-:W-:Y:S01]  /*58e0*/  LOP3.LUT R11, R8, 0xff, RZ, 0xc0, !PT ;  /* 0x000000ff080b7812 */ /* 0x000fe200078ec0ff */
[----:B------:R-:W-:Y:S01]  /*58f0*/  HMMA.16816.F32 R84, R4, R108, RZ ;  /* 0x0000006c0454723c */ /* 0x000fe200000018ff */
[----:B------:R-:W-:Y:S01]  /*5900*/  SHF.R.U32.HI R2, RZ, 0x8, R2 ;  /* 0x00000008ff027819 */ /* 0x000fe20000011602 */
[----:B------:R4:W5:Y:S01]  /*5910*/  MUFU.EX2 R201, R17 ;  /* 0x0000001100c97308 */ /* 0x0009620000000800 */
[----:B--2---:R-:W-:-:S02]  /*5920*/  LOP3.LUT R0, R9, UR17, R12, 0x96, !PT ;  /* 0x0000001109007c12 */ /* 0x004fc4000f8e960c */
[----:B------:R-:W-:Y:S02]  /*5930*/  SHF.R.U32.HI R10, RZ, 0x10, R8 ;  /* 0x00000010ff0a7819 */ /* 0x000fe40000011608 */
[----:B------:R-:W-:Y:S01]  /*5940*/  PRMT R14, R11, 0x5410, R2 ;  /* 0x000054100b0e7816 */ /* 0x000fe20000000002 */
[C---:B------:R-:W-:Y:S01]  /*5950*/  HMMA.16816.F32 R100, R4.reuse, R184, RZ ;  /* 0x000000b80464723c */ /* 0x040fe200000018ff */
[----:B------:R-:W-:Y:S02]  /*5960*/  FMNMX.FTZ R12, R77, R75, !PT ;  /* 0x0000004b4d0c7209 */ /* 0x000fe40007810000 */
[----:B------:R-:W-:Y:S02]  /*5970*/  LOP3.LUT R2, R0, 0xffff, RZ, 0xc0, !PT ;  /* 0x0000ffff00027812 */ /* 0x000fe400078ec0ff */
[----:B-1----:R-:W-:Y:S02]  /*5980*/  SHF.R.U32.HI R3, RZ, 0x10, R0 ;  /* 0x00000010ff037819 */ /* 0x002fe40000011600 */
[----:B------:R-:W-:Y:S01]  /*5990*/  SHF.R.U32.HI R13, RZ, 0x18, R8 ;  /* 0x00000018ff0d7819 */ /* 0x000fe20000011608 */
[----:B------:R-:W-:Y:S01]  /*59a0*/  HMMA.16816.F32 R116, R4, R188, RZ ;  /* 0x000000bc0474723c */ /* 0x000fe200000018ff */
[----:B------:R-:W-:Y:S01]  /*59b0*/  LOP3.LUT R10, R10, 0xff, RZ, 0xc0, !PT ;  /* 0x000000ff0a0a7812 */ /* 0x000fe200078ec0ff */
[----:B----4-:R-:W-:Y:S01]  /*59c0*/  LDSM.16.MT88.4 R16, [R207+0xb800] ;  /* 0x00b80000cf10783b */ /* 0x010fe20000004200 */
[----:B------:R-:W-:-:S02]  /*59d0*/  LOP3.LUT R11, R0, 0xff, RZ, 0xc0, !PT ;  /* 0x000000ff000b7812 */ /* 0x000fc400078ec0ff */
[----:B------:R-:W-:Y:S02]  /*59e0*/  SHF.R.U32.HI R9, RZ, 0x18, R0 ;  /* 0x00000018ff097819 */ /* 0x000fe40000011600 */
[----:B------:R-:W-:Y:S01]  /*59f0*/  SHF.R.U32.HI R8, RZ, 0x8, R2 ;  /* 0x00000008ff087819 */ /* 0x000fe20000011602 */
[C---:B------:R-:W-:Y:S01]  /*5a00*/  HMMA.16816.F32 R156, R4.reuse, R154, RZ ;  /* 0x0000009a049c723c */ /* 0x040fe200000018ff */
[----:B------:R-:W-:Y:S02]  /*5a10*/  FMNMX.FTZ R0, R72, R12, !PT ;  /* 0x0000000c48007209 */ /* 0x000fe40007810000 */
[----:B------:R-:W-:Y:S01]  /*5a20*/  LOP3.LUT R2, R3, 0xff, RZ, 0xc0, !PT ;  /* 0x000000ff03027812 */ /* 0x000fe200078ec0ff */
[----:B------:R-:W1:Y:S01]  /*5a30*/  SHFL.BFLY PT, R12, R15, 0x1, 0x1f ;  /* 0x0c201f000f0c7f89 */ /* 0x000e6200000e0000 */
[----:B------:R-:W-:Y:S02]  /*5a40*/  PRMT R3, R10, 0x5410, R13 ;  /* 0x000054100a037816 */ /* 0x000fe4000000000d */
[----:B------:R-:W-:Y:S01]  /*5a50*/  FMNMX.FTZ R0, R47, R0, !PT ;  /* 0x000000002f007209 */ /* 0x000fe20007810000 */
[----:B------:R-:W-:Y:S01]  /*5a60*/  HMMA.16816.F32 R172, R4, R170, RZ ;  /* 0x000000aa04ac723c */ /* 0x000fe200000018ff */
[----:B------:R-:W-:Y:S01]  /*5a70*/  PRMT R11, R11, 0x5410, R8 ;  /* 0x000054100b0b7816 */ /* 0x000fe20000000008 */
[----:B------:R-:W-:Y:S01]  /*5a80*/  HSET2.LE.AND R3, R3, R90, PT ;  /* 0x0000005a03037233 */ /* 0x000fe20003803000 */
[----:B------:R-:W-:-:S02]  /*5a90*/  PRMT R10, R2, 0x5410, R9 ;  /* 0x00005410020a7816 */ /* 0x000fc40000000009 */
[----:B------:R-:W-:Y:S01]  /*5aa0*/  FMNMX.FTZ R9, R79, R0, !PT ;  /* 0x000000004f097209 */ /* 0x000fe20007810000 */
[--C-:B------:R-:W-:Y:S01]  /*5ab0*/  HSET2.LE.AND R0, R14, R90.reuse, PT ;  /* 0x0000005a0e007233 */ /* 0x100fe20003803000 */
[----:B---3--:R-:W-:Y:S01]  /*5ac0*/  F2FP.PACK_AB R8, R203, R228 ;  /* 0x000000e4cb08723e */ /* 0x008fe200000000ff */
[C---:B------:R-:W-:Y:S01]  /*5ad0*/  HMMA.16816.F32 R48, R4.reuse, R62, RZ ;  /* 0x0000003e0430723c */ /* 0x040fe200000018ff */
[----:B------:R-:W-:Y:S02]  /*5ae0*/  F2FP.PACK_AB R2, R229, R232 ;  /* 0x000000e8e502723e */ /* 0x000fe400000000ff */
[----:B------:R-:W-:Y:S02]  /*5af0*/  LOP3.LUT R131, R3, R8, RZ, 0xc0, !PT ;  /* 0x0000000803837212 */ /* 0x000fe400078ec0ff */
[----:B------:R-:W-:Y:S02]  /*5b00*/  FMNMX.FTZ R3, R78, R9, !PT ;  /* 0x000000094e037209 */ /* 0x000fe40007810000 */
[----:B------:R-:W-:Y:S01]  /*5b10*/  LOP3.LUT R130, R0, R2, RZ, 0xc0, !PT ;  /* 0x0000000200827212 */ /* 0x000fe200078ec0ff */
[--C-:B------:R-:W-:Y:S01]  /*5b20*/  HSET2.LE.AND R0, R11, R90.reuse, PT ;  /* 0x0000005a0b007233 */ /* 0x100fe20003803000 */
[----:B------:R-:W-:Y:S01]  /*5b30*/  F2FP.PACK_AB R2, R231, R230 ;  /* 0x000000e6e702723e */ /* 0x000fe200000000ff */
[----:B------:R-:W-:Y:S01]  /*5b40*/  HMMA.16816.F32 R64, R4, R94, RZ ;  /* 0x0000005e0440723c */ /* 0x000fe200000018ff */
[----:B------:R-:W-:Y:S01]  /*5b50*/  FMNMX.FTZ R9, R73, R3, !PT ;  /* 0x0000000349097209 */ /* 0x000fe20007810000 */
[----:B------:R-:W-:Y:S01]  /*5b60*/  HSET2.LE.AND R3, R10, R90, PT ;  /* 0x0000005a0a037233 */ /* 0x000fe20003803000 */
[----:B-----5:R-:W-:-:S02]  /*5b70*/  F2FP.PACK_AB R8, R201, R202 ;  /* 0x000000cac908723e */ /* 0x020fc400000000ff */
[----:B------:R-:W-:Y:S02]  /*5b80*/  LOP3.LUT R128, R0, R2, RZ, 0xc0, !PT ;  /* 0x0000000200807212 */ /* 0x000fe400078ec0ff */
[----:B------:R-:W-:Y:S01]  /*5b90*/  FMNMX.FTZ R2, R74, R9, !PT ;  /* 0x000000094a027209 */ /* 0x000fe20007810000 */
[C---:B------:R-:W-:Y:S01]  /*5ba0*/  HMMA.16816.F32 R80, R4.reuse, R106, RZ ;  /* 0x0000006a0450723c */ /* 0x040fe200000018ff */
[----:B------:R-:W-:Y:S02]  /*5bb0*/  LOP3.LUT R129, R3, R8, RZ, 0xc0, !PT ;  /* 0x0000000803817212 */ /* 0x000fe400078ec0ff */
[----:B-1----:R-:W-:Y:S01]  /*5bc0*/  FMNMX.FTZ R134, R15, R12, !PT ;  /* 0x0000000c0f867209 */ /* 0x002fe20007810000 */
[----:B------:R-:W1:Y:S01]  /*5bd0*/  SHFL.BFLY PT, R8, R2, 0x2, 0x1f ;  /* 0x0c401f0002087f89 */ /* 0x000e6200000e0000 */
[----:B------:R-:W-:Y:S02]  /*5be0*/  LOP3.LUT R0, R239, R249, RZ, 0x3c, !PT ;  /* 0x000000f9ef007212 */ /* 0x000fe400078e3cff */
[C---:B------:R-:W-:Y:S01]  /*5bf0*/  FSETP.NEU.FTZ.AND P1, PT, R134.reuse, -INF , PT ;  /* 0xff8000008600780b */ /* 0x040fe20003f3d000 */
[----:B------:R-:W-:Y:S01]  /*5c00*/  HMMA.16816.F32 R96, R4, R110, RZ ;  /* 0x0000006e0460723c */ /* 0x000fe200000018ff */
[----:B------:R-:W-:-:S07]  /*5c10*/  FMUL.FTZ R3, R134, c[0x0][0x23c] ;  /* 0x00008f0086037a20 */ /* 0x000fce0000410000 */
[C---:B------:R-:W-:Y:S08]  /*5c20*/  HMMA.16816.F32 R112, R4.reuse, R186, RZ ;  /* 0x000000ba0470723c */ /* 0x040ff000000018ff */
[----:B------:R-:W-:Y:S01]  /*5c30*/  HMMA.16816.F32 R56, R4, R190, RZ ;  /* 0x000000be0438723c */ /* 0x000fe200000018ff */
[----:B-1----:R-:W-:-:S06]  /*5c40*/  FMNMX.FTZ R2, R8, R2, !PT ;  /* 0x0000000208027209 */ /* 0x002fcc0007810000 */
[----:B------:R-:W-:Y:S01]  /*5c50*/  IMAD.WIDE.U32 R4, R0, -0x2daee0ad, RZ ;  /* 0xd2511f5300047825 */ /* 0x000fe200078e00ff */
[----:B------:R-:W-:Y:S01]  /*5c60*/  FSEL R0, R3, RZ, P1 ;  /* 0x000000ff03007208 */ /* 0x000fe20000800000 */
[----:B------:R-:W1:Y:S01]  /*5c70*/  SHFL.BFLY PT, R14, R2, 0x1, 0x1f ;  /* 0x0c201f00020e7f89 */ /* 0x000e6200000e0000 */
[----:B------:R-:W-:Y:S02]  /*5c80*/  HMMA.16816.F32 R144, R128, R140, R144 ;  /* 0x0000008c8090723c */ /* 0x000fe40000001890 */
[----:B------:R-:W-:Y:S01]  /*5c90*/  LOP3.LUT R3, R5, UR15, R236, 0x96, !PT ;  /* 0x0000000f05037c12 */ /* 0x000fe2000f8e96ec */
[----:B------:R-:W-:-:S04]  /*5ca0*/  FFMA.FTZ R5, R76, c[0x0][0x23c], -R0 ;  /* 0x00008f004c057a23 */ /* 0x000fc80000010800 */
[----:B------:R-:W-:Y:S01]  /*5cb0*/  IMAD.WIDE.U32 R6, R3, -0x326172a9, RZ ;  /* 0xcd9e8d5703067825 */ /* 0x000fe200078e00ff */
[----:B------:R-:W-:Y:S01]  /*5cc0*/  LOP3.LUT R3, R89, UR16, R238, 0x96, !PT ;  /* 0x0000001059037c12 */ /* 0x000fe2000f8e96ee */
[----:B------:R2:W-:Y:S01]  /*5cd0*/  MUFU.EX2 R200, R5 ;  /* 0x0000000500c87308 */ /* 0x0005e20000000800 */
[----:B------:R-:W-:Y:S02]  /*5ce0*/  HMMA.16816.F32 R160, R128, R28, R160 ;  /* 0x0000001c80a0723c */ /* 0x000fe400000018a0 */
[----:B------:R-:W-:Y:S01]  /*5cf0*/  LOP3.LUT R7, R7, UR14, R88, 0x96, !PT ;  /* 0x0000000e07077c12 */ /* 0x000fe2000f8e9658 */
[----:B------:R-:W-:-:S04]  /*5d00*/  IMAD.WIDE.U32 R10, R3, -0x2daee0ad, RZ ;  /* 0xd2511f53030a7825 */ /* 0x000fc800078e00ff */
[----:B------:R-:W-:Y:S01]  /*5d10*/  IMAD.WIDE.U32 R8, R7, -0x2daee0ad, RZ ;  /* 0xd2511f5307087825 */ /* 0x000fe200078e00ff */
[C---:B------:R-:W-:Y:S03]  /*5d20*/  HMMA.16816.F32 R36, R128.reuse, R32, R36 ;  /* 0x000000208024723c */ /* 0x040fe60000001824 */
[--C-:B------:R-:W-:Y:S01]  /*5d30*/  FFMA.FTZ R3, R44, c[0x0][0x23c], -R0.reuse ;  /* 0x00008f002c037a23 */ /* 0x100fe20000010800 */
[----:B-1----:R-:W-:Y:S01]  /*5d40*/  FMNMX.FTZ R137, R2, R14, !PT ;  /* 0x0000000e02897209 */ /* 0x002fe20007810000 */
[--C-:B--2---:R-:W-:Y:S02]  /*5d50*/  FFMA.FTZ R5, R45, c[0x0][0x23c], -R0.reuse ;  /* 0x00008f002d057a23 */ /* 0x104fe40000010800 */
[----:B------:R1:W-:Y:S01]  /*5d60*/  MUFU.EX2 R198, R3 ;  /* 0x0000000300c67308 */ /* 0x0003e20000000800 */
[----:B------:R-:W-:Y:S01]  /*5d70*/  FSETP.NEU.FTZ.AND P1, PT, R137, -INF , PT ;  /* 0xff8000008900780b */ /* 0x000fe20003f3d000 */
[C---:B------:R-:W-:Y:S06]  /*5d80*/  HMMA.16816.F32 R52, R128.reuse, R24, R52 ;  /* 0x000000188034723c */ /* 0x040fec0000001834 */
[----:B------:R2:W-:Y:S02]  /*5d90*/  MUFU.EX2 R199, R5 ;  /* 0x0000000500c77308 */ /* 0x0005e40000000800 */
[----:B------:R-:W-:Y:S01]  /*5da0*/  HMMA.16816.F32 R68, R128, R20, R68 ;  /* 0x000000148044723c */ /* 0x000fe20000001844 */
[----:B-1----:R-:W-:-:S07]  /*5db0*/  FFMA.FTZ R3, R42, c[0x0][0x23c], -R0 ;  /* 0x00008f002a037a23 */ /* 0x002fce0000010800 */
[----:B------:R-:W-:Y:S01]  /*5dc0*/  HMMA.16816.F32 R84, R128, R16, R84 ;  /* 0x000000108054723c */ /* 0x000fe20000001854 */
[----:B------:R1:W3:Y:S01]  /*5dd0*/  MUFU.EX2 R197, R3 ;  /* 0x0000000300c57308 */ /* 0x0002e20000000800 */
[----:B--2---:R-:W-:Y:S02]  /*5de0*/  LOP3.LUT R5, R11, UR13, R4, 0x96, !PT ;  /* 0x0000000d0b057c12 */ /* 0x004fe4000f8e9604 */
[----:B------:R-:W-:-:S04]  /*5df0*/  LOP3.LUT R4, R9, UR11, R10, 0x96, !PT ;  /* 0x0000000b09047c12 */ /* 0x000fc8000f8e960a */
[----:B------:R-:W-:Y:S01]  /*5e00*/  HMMA.16816.F32 R100, R128, R176, R100 ;  /* 0x000000b08064723c */ /* 0x000fe20000001864 */
[----:B------:R-:W-:-:S04]  /*5e10*/  IMAD.WIDE.U32 R12, R5, -0x326172a9, RZ ;  /* 0xcd9e8d57050c7825 */ /* 0x000fc800078e00ff */
[----:B------:R-:W-:Y:S01]  /*5e20*/  IMAD.WIDE.U32 R10, R4, -0x326172a9, RZ ;  /* 0xcd9e8d57040a7825 */ /* 0x000fe200078e00ff */
[----:B------:R-:W-:Y:S02]  /*5e30*/  LOP3.LUT R6, R13, UR12, R6, 0x96, !PT ;  /* 0x0000000c0d067c12 */ /* 0x000fe4000f8e9606 */
[C---:B------:R-:W-:Y:S01]  /*5e40*/  HMMA.16816.F32 R116, R128.reuse, R180, R116 ;  /* 0x000000b48074723c */ /* 0x040fe20000001874 */
[----:B------:R-:W-:Y:S01]  /*5e50*/  FFMA.FTZ R5, R40, c[0x0][0x23c], -R0 ;  /* 0x00008f0028057a23 */ /* 0x000fe20000010800 */
[----:B------:R-:W-:Y:S01]  /*5e60*/  LOP3.LUT R4, R11, UR10, R12, 0x96, !PT ;  /* 0x0000000a0b047c12 */ /* 0x000fe2000f8e960c */
[----:B-1----:R-:W-:Y:S02]  /*5e70*/  IMAD.WIDE.U32 R2, R6, -0x2daee0ad, RZ ;  /* 0xd2511f5306027825 */ /* 0x002fe400078e00ff */
[----:B------:R1:W-:Y:S02]  /*5e80*/  MUFU.EX2 R196, R5 ;  /* 0x0000000500c47308 */ /* 0x0003e40000000800 */
[----:B------:R-:W-:Y:S01]  /*5e90*/  IMAD.WIDE.U32 R12, R4, -0x2daee0ad, RZ ;  /* 0xd2511f53040c7825 */ /* 0x000fe200078e00ff */
[----:B------:R-:W-:Y:S01]  /*5ea0*/  LOP3.LUT R3, R3, UR9, R8, 0x96, !PT ;  /* 0x0000000903037c12 */ /* 0x000fe2000f8e9608 */
[----:B------:R-:W-:Y:S02]  /*5eb0*/  HMMA.16816.F32 R156, R128, R142, R156 ;  /* 0x0000008e809c723c */ /* 0x000fe4000000189c */
[----:B------:R-:W-:Y:S01]  /*5ec0*/  FMUL.FTZ R4, R137, c[0x0][0x23c] ;  /* 0x00008f0089047a20 */ /* 0x000fe20000410000 */
[----:B------:R-:W-:Y:S01]  /*5ed0*/  LOP3.LUT R8, R13, UR7, R2, 0x96, !PT ;  /* 0x000000070d087c12 */ /* 0x000fe2000f8e9602 */
[----:B------:R-:W-:-:S03]  /*5ee0*/  IMAD.WIDE.U32 R6, R3, -0x326172a9, RZ ;  /* 0xcd9e8d5703067825 */ /* 0x000fc600078e00ff */
[----:B------:R-:W-:Y:S01]  /*5ef0*/  FSEL R2, R4, RZ, P1 ;  /* 0x000000ff04027208 */ /* 0x000fe20000800000 */
[----:B------:R-:W-:Y:S01]  /*5f00*/  FFMA.FTZ R11, R46, c[0x0][0x23c], -R0 ;  /* 0x00008f002e0b7a23 */ /* 0x000fe20000010800 */
[----:B------:R-:W-:Y:S01]  /*5f10*/  LOP3.LUT R14, R7, UR8, R10, 0x96, !PT ;  /* 0x00000008070e7c12 */ /* 0x000fe2000f8e960a */
[--C-:B------:R-:W-:Y:S01]  /*5f20*/  FFMA.FTZ R13, R43, c[0x0][0x23c], -R0.reuse ;  /* 0x00008f002b0d7a23 */ /* 0x100fe20000010800 */
[----:B------:R-:W-:Y:S01]  /*5f30*/  HMMA.16816.F32 R172, R128, R30, R172 ;  /* 0x0000001e80ac723c */ /* 0x000fe200000018ac */
[----:B-1----:R-:W-:Y:S01]  /*5f40*/  FFMA.FTZ R5, R41, c[0x0][0x23c], -R0 ;  /* 0x00008f0029057a23 */ /* 0x002fe20000010800 */
[----:B------:R-:W-:Y:S01]  /*5f50*/  MUFU.EX2 R139, R11 ;  /* 0x0000000b008b7308 */ /* 0x000fe20000000800 */
[----:B------:R-:W-:-:S05]  /*5f60*/  FFMA.FTZ R3, R77, c[0x0][0x23c], -R2 ;  /* 0x00008f004d037a23 */ /* 0x000fca0000010802 */
[C---:B------:R-:W-:Y:S02]  /*5f70*/  HMMA.16816.F32 R48, R128.reuse, R34, R48 ;  /* 0x000000228030723c */ /* 0x040fe40000001830 */
[----:B------:R1:W-:Y:S06]  /*5f80*/  MUFU.EX2 R195, R5 ;  /* 0x0000000500c37308 */ /* 0x0003ec0000000800 */
[C---:B------:R-:W-:Y:S02]  /*5f90*/  HMMA.16816.F32 R64, R128.reuse, R26, R64 ;  /* 0x0000001a8040723c */ /* 0x040fe40000001840 */
[----:B------:R2:W-:Y:S06]  /*5fa0*/  MUFU.EX2 R194, R3 ;  /* 0x0000000300c27308 */ /* 0x0005ec0000000800 */
[----:B------:R-:W-:Y:S01]  /*5fb0*/  HMMA.16816.F32 R80, R128, R22, R80 ;  /* 0x000000168050723c */ /* 0x000fe20000001850 */
[----:B-1----:R-:W-:Y:S01]  /*5fc0*/  IMAD.WIDE.U32 R4, R8, -0x326172a9, RZ ;  /* 0xcd9e8d5708047825 */ /* 0x002fe200078e00ff */
[----:B------:R1:W-:Y:S04]  /*5fd0*/  MUFU.EX2 R133, R13 ;  /* 0x0000000d00857308 */ /* 0x0003e80000000800 */
[----:B------:R-:W-:-:S02]  /*5fe0*/  LOP3.LUT R8, R4, 0xff, RZ, 0xc0, !PT ;  /* 0x000000ff04087812 */ /* 0x000fc400078ec0ff */
[C---:B------:R-:W-:Y:S01]  /*5ff0*/  HMMA.16816.F32 R96, R128.reuse, R18, R96 ;  /* 0x000000128060723c */ /* 0x040fe20000001860 */
[----:B------:R-:W-:Y:S02]  /*6000*/  SHF.R.U32.HI R7, RZ, 0x10, R4 ;  /* 0x00000010ff077819 */ /* 0x000fe40000011604 */
[----:B--2---:R-:W-:Y:S01]  /*6010*/  LOP3.LUT R3, R5, UR18, R6, 0x96, !PT ;  /* 0x0000001205037c12 */ /* 0x004fe2000f8e9606 */
[----:B------:R-:W-:Y:S01]  /*6020*/  FFMA.FTZ R6, R72, c[0x0][0x23c], -R2 ;  /* 0x00008f0048067a23 */ /* 0x000fe20000010802 */
[----:B------:R-:W-:Y:S02]  /*6030*/  LOP3.LUT R5, R4, 0xffff, RZ, 0xc0, !PT ;  /* 0x0000ffff04057812 */ /* 0x000fe400078ec0ff */
[----:B------:R-:W-:Y:S01]  /*6040*/  SHF.R.U32.HI R9, RZ, 0x18, R4 ;  /* 0x00000018ff097819 */ /* 0x000fe20000011604 */
[----:B------:R2:W-:Y:S01]  /*6050*/  MUFU.EX2 R193, R6 ;  /* 0x0000000600c17308 */ /* 0x0005e20000000800 */
[----:B------:R-:W-:Y:S01]  /*6060*/  SHF.R.U32.HI R4, RZ, 0x8, R5 ;  /* 0x00000008ff047819 */ /* 0x000fe20000011605 */
[--C-:B------:R-:W-:Y:S01]  /*6070*/  FFMA.FTZ R5, R47, c[0x0][0x23c], -R2.reuse ;  /* 0x00008f002f057a23 */ /* 0x100fe20000010802 */
[----:B------:R-:W-:Y:S01]  /*6080*/  LOP3.LUT R0, R3, 0xffff, RZ, 0xc0, !PT ;  /* 0x0000ffff03007812 */ /* 0x000fe200078ec0ff */
[----:B-1----:R-:W-:Y:S01]  /*6090*/  FFMA.FTZ R13, R79, c[0x0][0x23c], -R2 ;  /* 0x00008f004f0d7a23 */ /* 0x002fe20000010802 */
[----:B------:R-:W-:Y:S01]  /*60a0*/  PRMT R8, R8, 0x5410, R4 ;  /* 0x0000541008087816 */ /* 0x000fe20000000004 */
[----:B------:R-:W-:Y:S01]  /*60b0*/  FFMA.FTZ R4, R75, c[0x0][0x23c], -R2 ;  /* 0x00008f004b047a23 */ /* 0x000fe20000010802 */
[----:B------:R-:W-:Y:S01]  /*60c0*/  SHF.R.U32.HI R0, RZ, 0x8, R0 ;  /* 0x00000008ff007819 */ /* 0x000fe20000011600 */
[----:B------:R1:W-:Y:S01]  /*60d0*/  MUFU.EX2 R192, R5 ;  /* 0x0000000500c07308 */ /* 0x0003e20000000800 */
[----:B------:R-:W-:Y:S01]  /*60e0*/  HMMA.16816.F32 R112, R128, R178, R112 ;  /* 0x000000b28070723c */ /* 0x000fe20000001870 */
[----:B--2---:R-:W-:-:S06]  /*60f0*/  LOP3.LUT R6, R7, 0xff, RZ, 0xc0, !PT ;  /* 0x000000ff07067812 */ /* 0x004fcc00078ec0ff */
[----:B------:R2:W4:Y:S01]  /*6100*/  MUFU.EX2 R138, R4 ;  /* 0x00000004008a7308 */ /* 0x0005220000000800 */
[----:B------:R-:W-:Y:S01]  /*6110*/  LOP3.LUT R7, R3, 0xff, RZ, 0xc0, !PT ;  /* 0x000000ff03077812 */ /* 0x000fe200078ec0ff */
[----:B------:R-:W-:Y:S01]  /*6120*/  HMMA.16816.F32 R128, R128, R182, R56 ;  /* 0x000000b68080723c */ /* 0x000fe20000001838 */
[----:B------:R-:W-:Y:S02]  /*6130*/  PRMT R10, R6, 0x5410, R9 ;  /* 0x00005410060a7816 */ /* 0x000fe40000000009 */
[--C-:B------:R-:W-:Y:S02]  /*6140*/  SHF.R.U32.HI R6, RZ, 0x10, R3.reuse ;  /* 0x00000010ff067819 */ /* 0x100fe40000011603 */
[----:B-1----:R-:W-:Y:S01]  /*6150*/  SHF.R.U32.HI R5, RZ, 0x18, R3 ;  /* 0x00000018ff057819 */ /* 0x002fe20000011603 */
[----:B------:R-:W-:Y:S01]  /*6160*/  MUFU.EX2 R13, R13 ;  /* 0x0000000d000d7308 */ /* 0x000fe20000000800 */
[----:B------:R-:W-:Y:S01]  /*6170*/  PRMT R9, R7, 0x5410, R0 ;  /* 0x0000541007097816 */ /* 0x000fe20000000000 */
[----:B------:R-:W-:Y:S01]  /*6180*/  HSET2.LE.AND R0, R8, R90, PT ;  /* 0x0000005a08007233 */ /* 0x000fe20003803000 */
[----:B---3--:R-:W-:-:S02]  /*6190*/  F2FP.PACK_AB R3, R197, R198 ;  /* 0x000000c6c503723e */ /* 0x008fc400000000ff */
[----:B--2---:R-:W-:Y:S02]  /*61a0*/  LOP3.LUT R4, R6, 0xff, RZ, 0xc0, !PT ;  /* 0x000000ff06047812 */ /* 0x004fe400078ec0ff */
[----:B------:R-:W-:Y:S01]  /*61b0*/  LOP3.LUT R6, R0, R3, RZ, 0xc0, !PT ;  /* 0x0000000300067212 */ /* 0x000fe200078ec0ff */
[--C-:B------:R-:W-:Y:S01]  /*61c0*/  HSET2.LE.AND R0, R10, R90.reuse, PT ;  /* 0x0000005a0a007233 */ /* 0x100fe20003803000 */
[----:B------:R-:W-:Y:S01]  /*61d0*/  PRMT R7, R4, 0x5410, R5 ;  /* 0x0000541004077816 */ /* 0x000fe20000000005 */
[--C-:B------:R-:W-:Y:S01]  /*61e0*/  HSET2.LE.AND R4, R9, R90.reuse, PT ;  /* 0x0000005a09047233 */ /* 0x100fe20003803000 */
[----:B------:R-:W-:Y:S02]  /*61f0*/  F2FP.PACK_AB R5, R199, R200 ;  /* 0x000000c8c705723e */ /* 0x000fe400000000ff */
[----:B----4-:R-:W-:Y:S01]  /*6200*/  F2FP.PACK_AB R9, R138, R194 ;  /* 0x000000c28a09723e */ /* 0x010fe200000000ff */
[----:B------:R-:W-:Y:S01]  /*6210*/  HSET2.LE.AND R8, R7, R90, PT ;  /* 0x0000005a07087233 */ /* 0x000fe20003803000 */
[----:B------:R-:W-:-:S02]  /*6220*/  F2FP.PACK_AB R3, R192, R193 ;  /* 0x000000c1c003723e */ /* 0x000fc400000000ff */
[----:B------:R-:W-:Y:S02]  /*6230*/  LOP3.LUT R4, R4, R5, RZ, 0xc0, !PT ;  /* 0x0000000504047212 */ /* 0x000fe400078ec0ff */
[----:B------:R-:W-:Y:S01]  /*6240*/  LOP3.LUT R5, R8, R9, RZ, 0xc0, !PT ;  /* 0x0000000908057212 */ /* 0x000fe200078ec0ff */
[----:B------:R-:W-:Y:S01]  /*6250*/  IMAD.WIDE.U32 R8, R14, -0x2daee0ad, RZ ;  /* 0xd2511f530e087825 */ /* 0x000fe200078e00ff */
[----:B------:R-:W-:-:S03]  /*6260*/  LOP3.LUT R7, R0, R3, RZ, 0xc0, !PT ;  /* 0x0000000300077212 */ /* 0x000fc600078ec0ff */
[--C-:B------:R-:W-:Y:S01]  /*6270*/  FFMA.FTZ R0, R73, c[0x0][0x23c], -R2.reuse ;  /* 0x00008f0049007a23 */ /* 0x100fe20000010802 */
[----:B------:R-:W-:Y:S01]  /*6280*/  LOP3.LUT R3, R8, 0xffff, RZ, 0xc0, !PT ;  /* 0x0000ffff08037812 */ /* 0x000fe200078ec0ff */
[--C-:B------:R-:W-:Y:S01]  /*6290*/  FFMA.FTZ R14, R78, c[0x0][0x23c], -R2.reuse ;  /* 0x00008f004e0e7a23 */ /* 0x100fe20000010802 */
[----:B------:R-:W-:Y:S01]  /*62a0*/  LOP3.LUT R11, R8, 0xff, RZ, 0xc0, !PT ;  /* 0x000000ff080b7812 */ /* 0x000fe200078ec0ff */
[----:B------:R-:W-:Y:S01]  /*62b0*/  FFMA.FTZ R2, R74, c[0x0][0x23c], -R2 ;  /* 0x00008f004a027a23 */ /* 0x000fe20000010802 */
[----:B------:R1:W-:Y:S01]  /*62c0*/  MUFU.EX2 R132, R0 ;  /* 0x0000000000847308 */ /* 0x0003e20000000800 */
[----:B------:R-:W-:Y:S01]  /*62d0*/  SHF.R.U32.HI R3, RZ, 0x8, R3 ;  /* 0x00000008ff037819 */ /* 0x000fe20000011603 */
[----:B------:R-:W-:Y:S01]  /*62e0*/  HMMA.16816.F32 R40, R4, R60, RZ ;  /* 0x0000003c0428723c */ /* 0x000fe200000018ff */
[----:B------:R-:W-:Y:S02]  /*62f0*/  SHF.R.U32.HI R10, RZ, 0x10, R8 ;  /* 0x00000010ff0a7819 */ /* 0x000fe40000011608 */
[----:B------:R-:W-:-:S02]  /*6300*/  PRMT R11, R11, 0x5410, R3 ;  /* 0x000054100b0b7816 */ /* 0x000fc40000000003 */
[----:B------:R-:W-:Y:S01]  /*6310*/  LOP3.LUT R10, R10, 0xff, RZ, 0xc0, !PT ;  /* 0x000000ff0a0a7812 */ /* 0x000fe200078ec0ff */
[----:B------:R2:W3:Y:S02]  /*6320*/  MUFU.EX2 R15, R2 ;  /* 0x00000002000f7308 */ /* 0x0004e40000000800 */
[----:B------:R-:W-:Y:S01]  /*6330*/  HMMA.16816.F32 R44, R4, R62, RZ ;  /* 0x0000003e042c723c */ /* 0x000fe200000018ff */
[----:B-1----:R-:W-:-:S05]  /*6340*/  LOP3.LUT R0, R9, UR17, R12, 0x96, !PT ;  /* 0x0000001109007c12 */ /* 0x002fca000f8e960c */
[----:B------:R-:W1:Y:S01]  /*6350*/  MUFU.EX2 R14, R14 ;  /* 0x0000000e000e7308 */ /* 0x000e620000000800 */
[----:B------:R-:W-:Y:S01]  /*6360*/  SHF.R.U32.HI R12, RZ, 0x18, R8 ;  /* 0x00000018ff0c7819 */ /* 0x000fe20000011608 */
[----:B------:R-:W-:Y:S01]  /*6370*/  HMMA.16816.F32 R56, R4, R92, RZ ;  /* 0x0000005c0438723c */ /* 0x000fe200000018ff */
[----:B------:R-:W-:Y:S02]  /*6380*/  SHF.R.U32.HI R3, RZ, 0x10, R0 ;  /* 0x00000010ff037819 */ /* 0x000fe40000011600 */
[C---:B------:R-:W-:Y:S02]  /*6390*/  LOP3.LUT R8, R0.reuse, 0xff, RZ, 0xc0, !PT ;  /* 0x000000ff00087812 */ /* 0x040fe400078ec0ff */
[----:B--2---:R-:W-:-:S03]  /*63a0*/  LOP3.LUT R2, R0, 0xffff, RZ, 0xc0, !PT ;  /* 0x0000ffff00027812 */ /* 0x004fc600078ec0ff */
[C---:B------:R-:W-:Y:S01]  /*63b0*/  HMMA.16816.F32 R60, R4.reuse, R94, RZ ;  /* 0x0000005e043c723c */ /* 0x040fe200000018ff */
[----:B------:R-:W-:Y:S02]  /*63c0*/  SHF.R.U32.HI R9, RZ, 0x8, R2 ;  /* 0x00000008ff097819 */ /* 0x000fe40000011602 */
[----:B------:R-:W-:Y:S02]  /*63d0*/  SHF.R.U32.HI R2, RZ, 0x18, R0 ;  /* 0x00000018ff027819 */ /* 0x000fe40000011600 */
[----:B------:R-:W-:Y:S02]  /*63e0*/  LOP3.LUT R0, R3, 0xff, RZ, 0xc0, !PT ;  /* 0x000000ff03007812 */ /* 0x000fe400078ec0ff */
[----:B------:R-:W-:Y:S01]  /*63f0*/  PRMT R8, R8, 0x5410, R9 ;  /* 0x0000541008087816 */ /* 0x000fe20000000009 */
[----:B------:R-:W-:Y:S01]  /*6400*/  HMMA.16816.F32 R148, R4, R152, RZ ;  /* 0x000000980494723c */ /* 0x000fe200000018ff */
[----:B------:R-:W-:Y:S01]  /*6410*/  PRMT R2, R0, 0x5410, R2 ;  /* 0x0000541000027816 */ /* 0x000fe20000000002 */
[--C-:B------:R-:W-:Y:S01]  /*6420*/  HSET2.LE.AND R0, R11, R90.reuse, PT ;  /* 0x0000005a0b007233 */ /* 0x100fe20003803000 */
[----:B------:R-:W-:Y:S01]  /*6430*/  PRMT R3, R10, 0x5410, R12 ;  /* 0x000054100a037816 */ /* 0x000fe2000000000c */
[----:B------:R-:W-:-:S02]  /*6440*/  HSET2.LE.AND R8, R8, R90, PT ;  /* 0x0000005a08087233 */ /* 0x000fc40003803000 */
[--C-:B------:R-:W-:Y:S01]  /*6450*/  HSET2.LE.AND R9, R2, R90.reuse, PT ;  /* 0x0000005a02097233 */ /* 0x100fe20003803000 */
[----:B------:R-:W-:Y:S01]  /*6460*/  F2FP.PACK_AB R2, R133, R139 ;  /* 0x0000008b8502723e */ /* 0x000fe200000000ff */
[----:B------:R-:W-:Y:S01]  /*6470*/  HSET2.LE.AND R3, R3, R90, PT ;  /* 0x0000005a03037233 */ /* 0x000fe20003803000 */
[----:B------:R-:W-:Y:S02]  /*6480*/  HMMA.16816.F32 R164, R4, R168, RZ ;  /* 0x000000a804a4723c */ /* 0x000fe400000018ff */
[----:B------:R-:W-:Y:S01]  /*6490*/  LOP3.LUT R126, R0, R2, RZ, 0xc0, !PT ;  /* 0x00000002007e7212 */ /* 0x000fe200078ec0ff */
[----:B------:R-:W-:Y:S01]  /*64a0*/  FADD.FTZ R2, R244, R243 ;  /* 0x000000f3f4027221 */ /* 0x000fe20000010000 */
[----:B---3--:R-:W-:-:S03]  /*64b0*/  F2FP.PACK_AB R0, R15, R132 ;  /* 0x000000840f00723e */ /* 0x008fc600000000ff */
[----:B------:R-:W-:Y:S01]  /*64c0*/  FADD.FTZ R2, R242, R2 ;  /* 0x00000002f2027221 */ /* 0x000fe20000010000 */
[----:B------:R-:W-:Y:S01]  /*64d0*/  LOP3.LUT R127, R3, R0, RZ, 0xc0, !PT ;  /* 0x00000000037f7212 */ /* 0x000fe200078ec0ff */
[C---:B------:R-:W-:Y:S01]  /*64e0*/  HMMA.16816.F32 R72, R4.reuse, R104, RZ ;  /* 0x000000680448723c */ /* 0x040fe200000018ff */
[----:B------:R-:W-:Y:S01]  /*64f0*/  F2FP.PACK_AB R0, R195, R196 ;  /* 0x000000c4c300723e */ /* 0x000fe200000000ff */
[----:B------:R-:W-:Y:S02]  /*6500*/  FADD.FTZ R3, R240, R233 ;  /* 0x000000e9f0037221 */ /* 0x000fe40000010000 */
[----:B------:R-:W-:Y:S01]  /*6510*/  FADD.FTZ R2, R241, R2 ;  /* 0x00000002f1027221 */ /* 0x000fe20000010000 */
[----:B------:R-:W-:Y:S01]  /*6520*/  LOP3.LUT R124, R8, R0, RZ, 0xc0, !PT ;  /* 0x00000000087c7212 */ /* 0x000fe200078ec0ff */
[----:B------:R-:W-:Y:S01]  /*6530*/  FADD.FTZ R3, R235, R3 ;  /* 0x00000003eb037221 */ /* 0x000fe20000010000 */
[----:B-1----:R-:W-:Y:S01]  /*6540*/  F2FP.PACK_AB R0, R14, R13 ;  /* 0x0000000d0e00723e */ /* 0x002fe200000000ff */
[----:B------:R-:W-:Y:S02]  /*6550*/  HMMA.16816.F32 R88, R4, R108, RZ ;  /* 0x0000006c0458723c */ /* 0x000fe400000018ff */
[----:B------:R-:W-:Y:S01]  /*6560*/  FADD.FTZ R3, R234, R3 ;  /* 0x00000003ea037221 */ /* 0x000fe20000010000 */
[----:B------:R-:W-:Y:S01]  /*6570*/  LOP3.LUT R125, R9, R0, RZ, 0xc0, !PT ;  /* 0x00000000097d7212 */ /* 0x000fe200078ec0ff */
[----:B------:R-:W-:-:S02]  /*6580*/  FADD.FTZ R0, R194, R138 ;  /* 0x0000008ac2007221 */ /* 0x000fc40000010000 */
[----:B------:R-:W-:Y:S02]  /*6590*/  FADD.FTZ R3, R202, R3 ;  /* 0x00000003ca037221 */ /* 0x000fe40000010000 */
[C---:B------:R-:W-:Y:S01]  /*65a0*/  HMMA.16816.F32 R76, R4.reuse, R106, RZ ;  /* 0x0000006a044c723c */ /* 0x040fe200000018ff */
[----:B------:R-:W-:Y:S02]  /*65b0*/  FADD.FTZ R0, R193, R0 ;  /* 0x00000000c1007221 */ /* 0x000fe40000010000 */
[----:B------:R-:W-:Y:S02]  /*65c0*/  FADD.FTZ R3, R201, R3 ;  /* 0x00000003c9037221 */ /* 0x000fe40000010000 */
[----:B------:R-:W-:Y:S02]  /*65d0*/  FADD.FTZ R0, R192, R0 ;  /* 0x00000000c0007221 */ /* 0x000fe40000010000 */
[----:B------:R-:W-:Y:S01]  /*65e0*/  FADD.FTZ R3, R228, R3 ;  /* 0x00000003e4037221 */ /* 0x000fe20000010000 */
[----:B------:R-:W-:Y:S01]  /*65f0*/  HMMA.16816.F32 R92, R4, R110, RZ ;  /* 0x0000006e045c723c */ /* 0x000fe200000018ff */
[----:B------:R-:W-:-:S02]  /*6600*/  FADD.FTZ R0, R13, R0 ;  /* 0x000000000d007221 */ /* 0x000fc40000010000 */
[----:B------:R-:W-:Y:S02]  /*6610*/  FADD.FTZ R246, R203, R3 ;  /* 0x00000003cbf67221 */ /* 0x000fe40000010000 */
[----:B------:R-:W-:-:S03]  /*6620*/  FADD.FTZ R0, R14, R0 ;  /* 0x000000000e007221 */ /* 0x000fc60000010000 */
[----:B------:R-:W-:Y:S01]  /*6630*/  HMMA.16816.F32 R152, R4, R154, RZ ;  /* 0x0000009a0498723c */ /* 0x000fe200000018ff */
[----:B------:R-:W-:-:S04]  /*6640*/  FADD.FTZ R0, R132, R0 ;  /* 0x0000000084007221 */ /* 0x000fc80000010000 */
[----:B------:R-:W-:-:S03]  /*6650*/  FADD.FTZ R248, R15, R0 ;  /* 0x000000000ff87221 */ /* 0x000fc60000010000 */
        /* <DEDUP_REMOVED lines=16> */
[----:B------:R-:W-:Y:S02]  /*6760*/  HMMA.16816.F32 R40, R124, R32, R40 ;  /* 0x000000207c28723c */ /* 0x000fe40000001828 */
[----:B------:R1:W-:Y:S01]  /*6770*/  STL [R1+0x18], R245 ;  /* 0x000018f501007387 */ /* 0x0003e20000100800 */
[----:B------:R-:W-:-:S03]  /*6780*/  FADD.FTZ R2, R139, R2 ;  /* 0x000000028b027221 */ /* 0x000fc60000010000 */
[----:B------:R1:W-:Y:S01]  /*6790*/  STL [R1+0x1c], R246 ;  /* 0x00001cf601007387 */ /* 0x0003e20000100800 */
[----:B------:R-:W-:Y:S01]  /*67a0*/  FADD.FTZ R247, R133, R2 ;  /* 0x0000000285f77221 */ /* 0x000fe20000010000 */
[C---:B------:R-:W-:Y:S04]  /*67b0*/  HMMA.16816.F32 R56, R124.reuse, R24, R56 ;  /* 0x000000187c38723c */ /* 0x040fe80000001838 */
[----:B------:R1:W-:Y:S04]  /*67c0*/  STL [R1+0x20], R247 ;  /* 0x000020f701007387 */ /* 0x0003e80000100800 */
        /* <DEDUP_REMOVED lines=55> */
[C---:B------:R-:W-:Y:S02]  /*6b40*/  IADD3 R2, R0.reuse, 0x1, RZ ;  /* 0x0000000100027810 */ /* 0x040fe40007ffe0ff */
[----:B------:R-:W-:Y:S01]  /*6b50*/  @!PT LDS RZ, [RZ] ;  /* 0x00000000fffff984 */ /* 0x000fe20000000800 */
[----:B------:R-:W-:Y:S01]  /*6b60*/  @!PT LDS RZ, [RZ] ;  /* 0x00000000fffff984 */ /* 0x000fe20000000800 */
[----:B------:R-:W-:Y:S01]  /*6b70*/  @!PT LDS RZ, [RZ] ;  /* 0x00000000fffff984 */ /* 0x000fe20000000800 */
[----:B------:R1:W-:Y:S01]  /*6b80*/  @!P3 LDGSTS.E.BYPASS.LTC128B.128 [R219+0xa800], [R8.64] ;  /* 0x0a80000008dbbfae */ /* 0x0003e2000b901d5c */
[CC--:B------:R-:W-:Y:S02]  /*6b90*/  ISETP.GE.AND P1, PT, R0.reuse, R227.reuse, PT ;  /* 0x000000e30000720c */ /* 0x0c0fe40003f26270 */
[----:B------:R-:W-:Y:S01]  /*6ba0*/  ISETP.GE.AND P5, PT, R0, R226, PT ;  /* 0x000000e20000720c */ /* 0x000fe20003fa6270 */
[----:B------:R-:W-:Y:S01]  /*6bb0*/  @P2 STS.128 [R219+0xb800], RZ ;  /* 0x00b800ffdb002388 */ /* 0x000fe20000000c00 */
[----:B------:R-:W-:Y:S02]  /*6bc0*/  ISETP.GE.AND P4, PT, R2, R227, PT ;  /* 0x000000e30200720c */ /* 0x000fe40003f86270 */
[C---:B------:R-:W-:Y:S01]  /*6bd0*/  ISETP.LT.OR P1, PT, R0.reuse, R223, P1 ;  /* 0x000000df0000720c */ /* 0x040fe20000f21670 */
[----:B------:R-:W-:Y:S01]  /*6be0*/  @!PT LDS RZ, [RZ] ;  /* 0x00000000fffff984 */ /* 0x000fe20000000800 */
[----:B------:R-:W-:Y:S01]  /*6bf0*/  @!PT LDS RZ, [RZ] ;  /* 0x00000000fffff984 */ /* 0x000fe20000000800 */
[----:B------:R-:W-:Y:S01]  /*6c00*/  @!PT LDS RZ, [RZ] ;  /* 0x00000000fffff984 */ /* 0x000fe20000000800 */
[----:B------:R2:W-:Y:S01]  /*6c10*/  @!P2 LDGSTS.E.BYPASS.LTC128B.128 [R219+0xb800], [R4.64+0x80] ;  /* 0x0b80008004dbafae */ /* 0x0005e2000b901d5c */
[----:B------:R-:W-:-:S02]  /*6c20*/  ISETP.LT.OR P5, PT, R0, R222, P5 ;  /* 0x000000de0000720c */ /* 0x000fc40002fa1670 */
[C---:B------:R-:W-:Y:S01]  /*6c30*/  ISETP.LT.OR P4, PT, R2.reuse, R223, P4 ;  /* 0x000000df0200720c */ /* 0x040fe20002781670 */
[----:B------:R-:W-:Y:S01]  /*6c40*/  LDSM.16.M88.4 R20, [R204+0x8000] ;  /* 0x00800000cc14783b */ /* 0x000fe20000000200 */
[C---:B------:R-:W-:Y:S02]  /*6c50*/  ISETP.GE.AND P6, PT, R2.reuse, R226, PT ;  /* 0x000000e20200720c */ /* 0x040fe40003fc6270 */
[C---:B------:R-:W-:Y:S01]  /*6c60*/  ISETP.GE.AND P0, PT, R2.reuse, R225, PT ;  /* 0x000000e10200720c */ /* 0x040fe20003f06270 */
[----:B------:R-:W-:Y:S01]  /*6c70*/  LDSM.16.M88.4 R16, [R204+0x8800] ;  /* 0x00880000cc10783b */ /* 0x000fe20000000200 */
[C---:B------:R-:W-:Y:S02]  /*6c80*/  ISETP.LT.OR P6, PT, R2.reuse, R222, P6 ;  /* 0x000000de0200720c */ /* 0x040fe400037c1670 */
[----:B------:R-:W-:Y:S01]  /*6c90*/  ISETP.LT.OR P0, PT, R2, R221, P0 ;  /* 0x000000dd0200720c */ /* 0x000fe20000701670 */
[----:B------:R-:W-:Y:S01]  /*6ca0*/  LDSM.16.M88.4 R32, [R215] ;  /* 0x00000000d720783b */ /* 0x000fe20000000200 */
[----:B------:R-:W-:-:S03]  /*6cb0*/  IADD3 R3, R0, 0x10, RZ ;  /* 0x0000001000037810 */ /* 0x000fc60007ffe0ff */
[----:B------:R-:W-:Y:S04]  /*6cc0*/  LDSM.16.M88.4 R28, [R218] ;  /* 0x00000000da1c783b */ /* 0x000fe80000000200 */
[----:B-1----:R-:W1:Y:S04]  /*6cd0*/  LDSM.16.M88.4 R8, [R206+0x2000] ;  /* 0x00200000ce08783b */ /* 0x002e680000000200 */
[----:B------:R-:W-:Y:S04]  /*6ce0*/  LDSM.16.M88.4 R12, [R206] ;  /* 0x00000000ce0c783b */ /* 0x000fe80000000200 */
[----:B--2---:R-:W2:Y:S04]  /*6cf0*/  LDSM.16.M88.4 R4, [R208+0x2000] ;  /* 0x00200000d004783b */ /* 0x004ea80000000200 */
[----:B------:R-:W0:Y:S01]  /*6d00*/  LDGDEPBAR ;  /* 0x00000000000079af */ /* 0x000e220000000000 */
[C---:B-1----:R-:W-:Y:S08]  /*6d10*/  HMMA.16816.F32 R140, R8.reuse, R16, RZ ;  /* 0x00000010088c723c */ /* 0x042ff000000018ff */
[C---:B------:R-:W-:Y:S08]  /*6d20*/  HMMA.16816.F32 R176, R8.reuse, R22, RZ ;  /* 0x0000001608b0723c */ /* 0x040ff000000018ff */
[C---:B------:R-:W-:Y:S08]  /*6d30*/  HMMA.16816.F32 R180, R8.reuse, R20, RZ ;  /* 0x0000001408b4723c */ /* 0x040ff000000018ff */
[----:B------:R-:W-:Y:S01]  /*6d40*/  HMMA.16816.F32 R24, R8, R18, RZ ;  /* 0x000000120818723c */ /* 0x000fe200000018ff */
[----:B------:R-:W1:Y:S07]  /*6d50*/  LDSM.16.M88.4 R8, [R208] ;  /* 0x00000000d008783b */ /* 0x000e6e0000000200 */
[C---:B--2---:R-:W-:Y:S08]  /*6d60*/  HMMA.16816.F32 R228, R4.reuse, R28, R140 ;  /* 0x0000001c04e4723c */ /* 0x044ff0000000188c */
[----:B------:R-:W-:Y:S08]  /*6d70*/  HMMA.16816.F32 R232, R4, R34, R176 ;  /* 0x0000002204e8723c */ /* 0x000ff000000018b0 */
[C---:B------:R-:W-:Y:S08]  /*6d80*/  HMMA.16816.F32 R176, R12.reuse, R20, RZ ;  /* 0x000000140cb0723c */ /* 0x040ff000000018ff */
[C---:B------:R-:W-:Y:S08]  /*6d90*/  HMMA.16816.F32 R140, R12.reuse, R22, RZ ;  /* 0x000000160c8c723c */ /* 0x040ff000000018ff */
[----:B------:R-:W-:Y:S08]  /*6da0*/  HMMA.16816.F32 R20, R12, R16, RZ ;  /* 0x000000100c14723c */ /* 0x000ff000000018ff */
[C---:B------:R-:W-:Y:S08]  /*6db0*/  HMMA.16816.F32 R180, R4.reuse, R32, R180 ;  /* 0x0000002004b4723c */ /* 0x040ff000000018b4 */
[----:B------:R-:W-:Y:S01]  /*6dc0*/  HMMA.16816.F32 R188, R4, R30, R24 ;  /* 0x0000001e04bc723c */ /* 0x000fe20000001818 */
[----:B------:R-:W-:Y:S04]  /*6dd0*/  LDSM.16.M88.4 R4, [R214+0x2000] ;  /* 0x00200000d604783b */ /* 0x000fe80000000200 */
[----:B------:R-:W2:Y:S03]  /*6de0*/  LDSM.16.M88.4 R24, [R213+0x8000] ;  /* 0x00800000d518783b */ /* 0x000ea60000000200 */
[----:B------:R-:W-:Y:S01]  /*6df0*/  HMMA.16816.F32 R12, R12, R18, RZ ;  /* 0x000000120c0c723c */ /* 0x000fe200000018ff */
[----:B------:R-:W3:Y:S07]  /*6e00*/  LDSM.16.M88.4 R16, [R213+0x8800] ;  /* 0x00880000d510783b */ /* 0x000eee0000000200 */
[C---:B-1----:R-:W-:Y:S08]  /*6e10*/  HMMA.16816.F32 R200, R8.reuse, R32, R176 ;  /* 0x0000002008c8723c */ /* 0x042ff000000018b0 */
[C---:B------:R-:W-:Y:S01]  /*6e20*/  HMMA.16816.F32 R196, R8.reuse, R28, R20 ;  /* 0x0000001c08c4723c */ /* 0x040fe20000001814 */
[----:B------:R-:W-:Y:S07]  /*6e30*/  LDSM.16.M88.4 R20, [R211] ;  /* 0x00000000d314783b */ /* 0x000fee0000000200 */
[C---:B------:R-:W-:Y:S08]  /*6e40*/  HMMA.16816.F32 R192, R8.reuse, R34, R140 ;  /* 0x0000002208c0723c */ /* 0x040ff0000000188c */
[----:B------:R-:W-:Y:S01]  /*6e50*/  HMMA.16816.F32 R184, R8, R30, R12 ;  /* 0x0000001e08b8723c */ /* 0x000fe2000000180c */
[----:B------:R-:W1:Y:S04]  /*6e60*/  LDSM.16.M88.4 R8, [R214] ;  /* 0x00000000d608783b */ /* 0x000e680000000200 */
[----:B------:R-:W-:Y:S03]  /*6e70*/  LDSM.16.M88.4 R28, [R211+0x800] ;  /* 0x00080000d31c783b */ /* 0x000fe60000000200 */
[C---:B--2---:R-:W-:Y:S01]  /*6e80*/  HMMA.16816.F32 R180, R4.reuse, R24, R180 ;  /* 0x0000001804b4723c */ /* 0x044fe200000018b4 */
[----:B------:R-:W-:Y:S07]  /*6e90*/  LDSM.16.M88.4 R12, [R212] ;  /* 0x00000000d40c783b */ /* 0x000fee0000000200 */
[C---:B---3--:R-:W-:Y:S08]  /*6ea0*/  HMMA.16816.F32 R140, R4.reuse, R16, R228 ;  /* 0x00000010048c723c */ /* 0x048ff000000018e4 */
[C---:B------:R-:W-:Y:S08]  /*6eb0*/  HMMA.16816.F32 R176, R4.reuse, R26, R232 ;  /* 0x0000001a04b0723c */ /* 0x040ff000000018e8 */
[----:B------:R-:W-:Y:S01]  /*6ec0*/  HMMA.16816.F32 R32, R4, R18, R188 ;  /* 0x000000120420723c */ /* 0x000fe200000018bc */
[----:B------:R-:W2:Y:S07]  /*6ed0*/  LDSM.16.M88.4 R4, [R212+0x2000] ;  /* 0x00200000d404783b */ /* 0x000eae0000000200 */
[C---:B-1----:R-:W-:Y:S08]  /*6ee0*/  HMMA.16816.F32 R188, R8.reuse, R24, R200 ;  /* 0x0000001808bc723c */ /* 0x042ff000000018c8 */
[C---:B------:R-:W-:Y:S01]  /*6ef0*/  HMMA.16816.F32 R200, R8.reuse, R26, R192 ;  /* 0x0000001a08c8723c */ /* 0x040fe200000018c0 */
[----:B------:R-:W-:Y:S07]  /*6f00*/  LDSM.16.M88.4 R24, [R204+0x9800] ;  /* 0x00980000cc18783b */ /* 0x000fee0000000200 */
[C---:B------:R-:W-:Y:S08]  /*6f10*/  HMMA.16816.F32 R192, R8.reuse, R18, R184 ;  /* 0x0000001208c0723c */ /* 0x040ff000000018b8 */
[----:B------:R-:W-:Y:S01]  /*6f20*/  HMMA.16816.F32 R196, R8, R16, R196 ;  /* 0x0000001008c4723c */ /* 0x000fe200000018c4 */
[----:B------:R-:W-:Y:S04]  /*6f30*/  LDSM.16.M88.4 R16, [R204+0x9000] ;  /* 0x00900000cc10783b */ /* 0x000fe80000000200 */
[----:B------:R-:W-:Y:S03]  /*6f40*/  LDSM.16.M88.4 R8, [R206+0x4000] ;  /* 0x00400000ce08783b */ /* 0x000fe60000000200 */
[C---:B--2---:R-:W-:Y:S08]  /*6f50*/  HMMA.16816.F32 R184, R4.reuse, R20, R180 ;  /* 0x0000001404b8723c */ /* 0x044ff000000018b4 */
[C---:B------:R-:W-:Y:S08]  /*6f60*/  HMMA.16816.F32 R180, R4.reuse, R22, R176 ;  /* 0x0000001604b4723c */ /* 0x040ff000000018b0 */
[C---:B------:R-:W-:Y:S08]  /*6f70*/  HMMA.16816.F32 R176, R4.reuse, R28, R140 ;  /* 0x0000001c04b0723c */ /* 0x040ff0000000188c */
[----:B------:R-:W-:Y:S01]  /*6f80*/  HMMA.16816.F32 R140, R4, R30, R32 ;  /* 0x0000001e048c723c */ /* 0x000fe20000001820 */
[----:B------:R-:W1:Y:S07]  /*6f90*/  LDSM.16.M88.4 R4, [R206+0x6000] ;  /* 0x00600000ce04783b */ /* 0x000e6e0000000200 */
[C---:B------:R-:W-:Y:S08]  /*6fa0*/  HMMA.16816.F32 R32, R12.reuse, R20, R188 ;  /* 0x000000140c20723c */ /* 0x040ff000000018bc */
[C---:B------:R-:W-:Y:S08]  /*6fb0*/  HMMA.16816.F32 R20, R12.reuse, R22, R200 ;  /* 0x000000160c14723c */ /* 0x040ff000000018c8 */
        /* <DEDUP_REMOVED lines=8> */
[C---:B------:R-:W-:Y:S08]  /*7040*/  HMMA.16816.F32 R140, R8.reuse, R16, R32 ;  /* 0x00000010088c723c */ /* 0x040ff00000001820 */
[C---:B------:R-:W-:Y:S01]  /*7050*/  HMMA.16816.F32 R32, R8.reuse, R18, R20 ;  /* 0x000000120820723c */ /* 0x040fe20000001814 */
[----:B------:R-:W1:Y:S04]  /*7060*/  LDSM.16.M88.4 R16, [R217] ;  /* 0x00000000d910783b */ /* 0x000e680000000200 */
[----:B------:R-:W2:Y:S03]  /*7070*/  LDSM.16.M88.4 R20, [R216] ;  /* 0x00000000d814783b */ /* 0x000ea60000000200 */
[C---:B------:R-:W-:Y:S08]  /*7080*/  HMMA.16816.F32 R28, R8.reuse, R24, R196 ;  /* 0x00000018081c723c */ /* 0x040ff000000018c4 */
[----:B------:R-:W-:Y:S01]  /*7090*/  HMMA.16816.F32 R24, R8, R26, R192 ;  /* 0x0000001a0818723c */ /* 0x000fe200000018c0 */
[----:B------:R-:W-:Y:S07]  /*70a0*/  LDSM.16.M88.4 R8, [R214+0x4000] ;  /* 0x00400000d608783b */ /* 0x000fee0000000200 */
[----:B-1----:R-:W-:Y:S08]  /*70b0*/  HMMA.16816.F32 R200, R4, R18, R184 ;  /* 0x0000001204c8723c */ /* 0x002ff000000018b8 */
[----:B--2---:R-:W-:Y:S01]  /*70c0*/  HMMA.16816.F32 R184, R12, R20, R28 ;  /* 0x000000140cb8723c */ /* 0x004fe2000000181c */
[----:B------:R-:W1:Y:S07]  /*70d0*/  LDSM.16.M88.4 R28, [R213+0x9000] ;  /* 0x00900000d51c783b */ /* 0x000e6e0000000200 */
[----:B------:R-:W-:Y:S08]  /*70e0*/  HMMA.16816.F32 R192, R4, R22, R176 ;  /* 0x0000001604c0723c */ /* 0x000ff000000018b0 */
[-C--:B------:R-:W-:Y:S08]  /*70f0*/  HMMA.16816.F32 R176, R12, R16.reuse, R140 ;  /* 0x000000100cb0723c */ /* 0x080ff0000000188c */
[C---:B------:R-:W-:Y:S08]  /*7100*/  HMMA.16816.F32 R228, R4.reuse, R16, R188 ;  /* 0x0000001004e4723c */ /* 0x040ff000000018bc */
[----:B------:R-:W-:Y:S01]  /*7110*/  HMMA.16816.F32 R196, R4, R20, R180 ;  /* 0x0000001404c4723c */ /* 0x000fe200000018b4 */
[----:B------:R-:W2:Y:S07]  /*7120*/  LDSM.16.M88.4 R4, [R214+0x6000] ;  /* 0x00600000d604783b */ /* 0x000eae0000000200 */
[C---:B------:R-:W-:Y:S01]  /*7130*/  HMMA.16816.F32 R140, R12.reuse, R22, R24 ;  /* 0x000000160c8c723c */ /* 0x040fe20000001818 */
[----:B------:R-:W3:Y:S04]  /*7140*/  LDSM.16.M88.4 R20, [R213+0x9800] ;  /* 0x00980000d514783b */ /* 0x000ee80000000200 */
[----:B------:R-:W-:Y:S03]  /*7150*/  LDSM.16.M88.4 R24, [R211+0x1000] ;  /* 0x00100000d318783b */ /* 0x000fe60000000200 */
[----:B------:R-:W-:Y:S01]  /*7160*/  HMMA.16816.F32 R188, R12, R18, R32 ;  /* 0x000000120cbc723c */ /* 0x000fe20000001820 */
[----:B------:R-:W4:Y:S04]  /*7170*/  LDSM.16.M88.4 R16, [R212+0x4000] ;  /* 0x00400000d410783b */ /* 0x000f280000000200 */
[----:B------:R-:W5:Y:S03]  /*7180*/  LDSM.16.M88.4 R12, [R212+0x6000] ;  /* 0x00600000d40c783b */ /* 0x000f660000000200 */
[-C--:B-1----:R-:W-:Y:S08]  /*7190*/  HMMA.16816.F32 R32, R8, R28.reuse, R176 ;  /* 0x0000001c0820723c */ /* 0x082ff000000018b0 */
[C---:B--2---:R-:W-:Y:S08]  /*71a0*/  HMMA.16816.F32 R176, R4.reuse, R28, R228 ;  /* 0x0000001c04b0723c */ /* 0x044ff000000018e4 */
[C---:B------:R-:W-:Y:S08]  /*71b0*/  HMMA.16816.F32 R180, R4.reuse, R30, R200 ;  /* 0x0000001e04b4723c */ /* 0x040ff000000018c8 */
[C---:B---3--:R-:W-:Y:S08]  /*71c0*/  HMMA.16816.F32 R196, R4.reuse, R20, R196 ;  /* 0x0000001404c4723c */ /* 0x048ff000000018c4 */
[----:B------:R-:W-:Y:S08]  /*71d0*/  HMMA.16816.F32 R192, R4, R22, R192 ;  /* 0x0000001604c0723c */ /* 0x000ff000000018c0 */
[C---:B------:R-:W-:Y:S08]  /*71e0*/  HMMA.16816.F32 R4, R8.reuse, R30, R188 ;  /* 0x0000001e0804723c */ /* 0x040ff000000018bc */
[C---:B------:R-:W-:Y:S08]  /*71f0*/  HMMA.16816.F32 R184, R8.reuse, R20, R184 ;  /* 0x0000001408b8723c */ /* 0x040ff000000018b8 */
[----:B------:R-:W-:Y:S08]  /*7200*/  HMMA.16816.F32 R140, R8, R22, R140 ;  /* 0x00000016088c723c */ /* 0x000ff0000000188c */
[-C--:B----4-:R-:W-:Y:S08]  /*7210*/  HMMA.16816.F32 R20, R16, R24.reuse, R32 ;  /* 0x000000181014723c */ /* 0x090ff00000001820 */
[C---:B-----5:R-:W-:Y:S08]  /*7220*/  HMMA.16816.F32 R8, R12.reuse, R24, R176 ;  /* 0x000000180c08723c */ /* 0x060ff000000018b0 */
[-C--:B------:R-:W-:Y:S08]  /*7230*/  HMMA.16816.F32 R28, R12, R26.reuse, R180 ;  /* 0x0000001a0c1c723c */ /* 0x080ff000000018b4 */
[----:B------:R-:W-:Y:S01]  /*7240*/  HMMA.16816.F32 R24, R16, R26, R4 ;  /* 0x0000001a1018723c */ /* 0x000fe20000001804 */
[----:B------:R-:W1:Y:S01]  /*7250*/  LDSM.16.M88.4 R4, [R211+0x1800] ;  /* 0x00180000d304783b */ /* 0x000e620000000200 */
[----:B------:R-:W-:Y:S01]  /*7260*/  FSEL R32, R20, -INF , !P1 ;  /* 0xff80000014207808 */ /* 0x000fe20004800000 */
[----:B------:R-:W-:-:S04]  /*7270*/  DEPBAR.LE SB0, 0x0 ;  /* 0x000080000000791a */ /* 0x000fc80000000000 */
[----:B------:R-:W-:Y:S02]  /*7280*/  FSEL R138, R22, -INF , !P5 ;  /* 0xff800000168a7808 */ /* 0x000fe40006800000 */
[----:B------:R-:W-:Y:S01]  /*7290*/  FSEL R33, R21, -INF , !P4 ;  /* 0xff80000015217808 */ /* 0x000fe20006000000 */
[----:B------:R-:W-:Y:S01]  /*72a0*/  BAR.SYNC.DEFER_BLOCKING 0x0 ;  /* 0x0000000000007b1d */ /* 0x000fe20000010000 */
[-C--:B------:R-:W-:Y:S02]  /*72b0*/  ISETP.GE.AND P1, PT, R2, R224.reuse, PT ;  /* 0x000000e00200720c */ /* 0x080fe40003f26270 */
[C---:B------:R-:W-:Y:S02]  /*72c0*/  ISETP.GE.AND P5, PT, R0.reuse, R225, PT ;  /* 0x000000e10000720c */ /* 0x040fe40003fa6270 */
[----:B------:R-:W-:Y:S02]  /*72d0*/  ISETP.GE.AND P4, PT, R0, R224, PT ;  /* 0x000000e00000720c */ /* 0x000fe40003f86270 */
[----:B------:R-:W-:-:S02]  /*72e0*/  ISETP.LT.OR P1, PT, R2, R220, P1 ;  /* 0x000000dc0200720c */ /* 0x000fc40000f21670 */
[C---:B------:R-:W-:Y:S02]  /*72f0*/  ISETP.LT.OR P5, PT, R0.reuse, R221, P5 ;  /* 0x000000dd0000720c */ /* 0x040fe40002fa1670 */
[C---:B------:R-:W-:Y:S02]  /*7300*/  ISETP.LT.OR P4, PT, R0.reuse, R220, P4 ;  /* 0x000000dc0000720c */ /* 0x040fe40002781670 */
        /* <DEDUP_REMOVED lines=9> */
[C---:B------:R-:W-:Y:S01]  /*73a0*/  ISETP.LT.OR P6, PT, R2.reuse, R223, P6 ;  /* 0x000000df0200720c */ /* 0x040fe200037c1670 */
[----:B-1----:R-:W-:Y:S01]  /*73b0*/  HMMA.16816.F32 R20, R12, R4, R196 ;  /* 0x000000040c14723c */ /* 0x002fe200000018c4 */
[----:B------:R-:W-:-:S02]  /*73c0*/  ISETP.LT.OR P4, PT, R2, R222, P4 ;  /* 0x000000de0200720c */ /* 0x000fc40002781670 */
[C---:B------:R-:W-:Y:S02]  /*73d0*/  ISETP.LT.OR P5, PT, R2.reuse, R221, P5 ;  /* 0x000000dd0200720c */ /* 0x040fe40002fa1670 */
[----:B------:R-:W-:Y:S02]  /*73e0*/  ISETP.LT.OR P0, PT, R2, R220, P0 ;  /* 0x000000dc0200720c */ /* 0x000fe40000701670 */
[----:B------:R-:W-:Y:S01]  /*73f0*/  IADD3 R2, R0, 0x9, RZ ;  /* 0x0000000900027810 */ /* 0x000fe20007ffe0ff */
[----:B------:R-:W-:Y:S01]  /*7400*/  HMMA.16816.F32 R12, R12, R6, R192 ;  /* 0x000000060c0c723c */ /* 0x000fe200000018c0 */
[----:B------:R-:W-:Y:S02]  /*7410*/  FSEL R133, R11, -INF , !P1 ;  /* 0xff8000000b857808 */ /* 0x000fe40004800000 */
[----:B------:R-:W-:Y:S02]  /*7420*/  ISETP.GE.AND P1, PT, R2, R225, PT ;  /* 0x000000e10200720c */ /* 0x000fe40003f26270 */
[----:B------:R-:W-:-:S02]  /*7430*/  FSEL R28, R28, -INF , !P5 ;  /* 0xff8000001c1c7808 */ /* 0x000fc40006800000 */
[----:B------:R-:W-:Y:S01]  /*7440*/  ISETP.LT.OR P1, PT, R2, R221, P1 ;  /* 0x000000dd0200720c */ /* 0x000fe20000f21670 */
[C---:B------:R-:W-:Y:S01]  /*7450*/  HMMA.16816.F32 R8, R16.reuse, R4, R184 ;  /* 0x000000041008723c */ /* 0x040fe200000018b8 */
[----:B------:R-:W-:Y:S02]  /*7460*/  FSEL R30, R30, -INF , !P0 ;  /* 0xff8000001e1e7808 */ /* 0x000fe40004000000 */
[----:B------:R-:W-:Y:S02]  /*7470*/  FSEL R29, R29, -INF , !P1 ;  /* 0xff8000001d1d7808 */ /* 0x000fe40004800000 */
[C---:B------:R-:W-:Y:S02]  /*7480*/  ISETP.GE.AND P5, PT, R2.reuse, R227, PT ;  /* 0x000000e30200720c */ /* 0x040fe40003fa6270 */
[C---:B------:R-:W-:Y:S01]  /*7490*/  ISETP.GE.AND P0, PT, R2.reuse, R224, PT ;  /* 0x000000e00200720c */ /* 0x040fe20003f06270 */
[----:B------:R-:W-:Y:S01]  /*74a0*/  HMMA.16816.F32 R16, R16, R6, R140 ;  /* 0x000000061010723c */ /* 0x000fe2000000188c */
        /* <DEDUP_REMOVED lines=8> */
[CC--:B------:R-:W-:Y:S02]  /*7530*/  ISETP.GE.AND P5, PT, R3.reuse, R227.reuse, PT ;  /* 0x000000e30300720c */ /* 0x0c0fe40003fa6270 */
[C---:B------:R-:W-:Y:S02]  /*7540*/  ISETP.GE.AND P1, PT, R3.reuse, R226, PT ;  /* 0x000000e20300720c */ /* 0x040fe40003f26270 */
[----:B------:R-:W-:Y:S02]  /*7550*/  ISETP.GE.AND P6, PT, R2, R227, PT ;  /* 0x000000e30200720c */ /* 0x000fe40003fc6270 */
[C---:B------:R-:W-:Y:S02]  /*7560*/  ISETP.LT.OR P5, PT, R3.reuse, R223, P5 ;  /* 0x000000df0300720c */ /* 0x040fe40002fa1670 */
[----:B------:R-:W-:-:S02]  /*7570*/  ISETP.LT.OR P1, PT, R3, R222, P1 ;  /* 0x000000de0300720c */ /* 0x000fc40000f21670 */
[----:B------:R-:W-:Y:S02]  /*7580*/  ISETP.LT.OR P6, PT, R2, R223, P6 ;  /* 0x000000df0200720c */ /* 0x000fe400037c1670 */
        /* <DEDUP_REMOVED lines=8> */
[-C--:B------:R-:W-:Y:S02]  /*7610*/  ISETP.LT.OR P0, PT, R3, R221.reuse, P0 ;  /* 0x000000dd0300720c */ /* 0x080fe40000701670 */
[C---:B------:R-:W-:Y:S02]  /*7620*/  ISETP.LT.OR P5, PT, R2.reuse, R222, P5 ;  /* 0x000000de0200720c */ /* 0x040fe40002fa1670 */
[----:B------:R-:W-:-:S02]  /*7630*/  ISETP.LT.OR P1, PT, R2, R221, P1 ;  /* 0x000000dd0200720c */ /* 0x000fc40000f21670 */
[----:B------:R-:W-:Y:S02]  /*7640*/  ISETP.LT.OR P6, PT, R2, R220, P6 ;  /* 0x000000dc0200720c */ /* 0x000fe400037c1670 */
[----:B------:R-:W-:Y:S02]  /*7650*/  IADD3 R2, R0, 0x18, RZ ;  /* 0x0000001800027810 */ /* 0x000fe40007ffe0ff */
[----:B------:R-:W-:Y:S02]  /*7660*/  FSEL R201, R20, -INF , !P0 ;  /* 0xff80000014c97808 */ /* 0x000fe40004000000 */
[----:B------:R-:W-:Y:S02]  /*7670*/  ISETP.GE.AND P0, PT, R2, R227, PT ;  /* 0x000000e30200720c */ /* 0x000fe40003f06270 */
[----:B------:R-:W-:Y:S02]  /*7680*/  IADD3 R0, R0, 0x19, RZ ;  /* 0x0000001900007810 */ /* 0x000fe40007ffe0ff */
[----:B------:R-:W-:-:S02]  /*7690*/  ISETP.LT.OR P0, PT, R2, R223, P0 ;  /* 0x000000df0200720c */ /* 0x000fc40000701670 */
[----:B------:R-:W-:Y:S02]  /*76a0*/  FSEL R26, R26, -INF , !P4 ;  /* 0xff8000001a1a7808 */ /* 0x000fe40006000000 */
[C---:B------:R-:W-:Y:S02]  /*76b0*/  ISETP.GE.AND P4, PT, R3.reuse, R224, PT ;  /* 0x000000e00300720c */ /* 0x040fe40003f86270 */
[----:B------:R-:W-:Y:S02]  /*76c0*/  FSEL R191, R16, -INF , !P0 ;  /* 0xff80000010bf7808 */ /* 0x000fe40004000000 */
[C---:B------:R-:W-:Y:S02]  /*76d0*/  ISETP.GE.AND P0, PT, R0.reuse, R225, PT ;  /* 0x000000e10000720c */ /* 0x040fe40003f06270 */
[----:B------:R-:W-:Y:S02]  /*76e0*/  ISETP.LT.OR P4, PT, R3, R220, P4 ;  /* 0x000000dc0300720c */ /* 0x000fe40002781670 */
[----:B------:R-:W-:-:S02]  /*76f0*/  ISETP.LT.OR P0, PT, R0, R221, P0 ;  /* 0x000000dd0000720c */ /* 0x000fc40000701670 */
[----:B------:R-:W-:Y:S02]  /*7700*/  FSEL R203, R22, -INF , !P4 ;  /* 0xff80000016cb7808 */ /* 0x000fe40006000000 */
[----:B------:R-:W-:Y:S02]  /*7710*/  FSEL R200, R21, -INF , !P1 ;  /* 0xff80000015c87808 */ /* 0x000fe40004800000 */
[C---:B------:R-:W-:Y:S02]  /*7720*/  ISETP.GE.AND P4, PT, R2.reuse, R225, PT ;  /* 0x000000e10200720c */ /* 0x040fe40003f86270 */
[----:B------:R-:W-:Y:S02]  /*7730*/  ISETP.GE.AND P1, PT, R2, R224, PT ;  /* 0x000000e00200720c */ /* 0x000fe40003f26270 */
[----:B------:R-:W-:Y:S02]  /*7740*/  FSEL R194, R13, -INF , !P0 ;  /* 0xff8000000dc27808 */ /* 0x000fe40004000000 */
[----:B------:R-:W-:-:S02]  /*7750*/  PLOP3.LUT P0, PT, PT, PT, UP0, 0x80, 0x0 ;  /* 0x000000000000781c */ /* 0x000fc40003f0f008 */
[C---:B------:R-:W-:Y:S02]  /*7760*/  ISETP.LT.OR P4, PT, R2.reuse, R221, P4 ;  /* 0x000000dd0200720c */ /* 0x040fe40002781670 */
[----:B------:R-:W-:Y:S02]  /*7770*/  ISETP.LT.OR P1, PT, R2, R220, P1 ;  /* 0x000000dc0200720c */ /* 0x000fe40000f21670 */
[----:B------:R-:W-:Y:S02]  /*7780*/  FSEL R193, R11, -INF , !P5 ;  /* 0xff8000000bc17808 */ /* 0x000fe40006800000 */
[----:B------:R-:W-:Y:S02]  /*7790*/  FSEL R202, R23, -INF , !P6 ;  /* 0xff80000017ca7808 */ /* 0x000fe40007000000 */
[----:B------:R-:W-:Y:S02]  /*77a0*/  FSEL R192, R12, -INF , !P4 ;  /* 0xff8000000cc07808 */ /* 0x000fe40006000000 */
[----:B------:R-:W-:-:S02]  /*77b0*/  FSEL R195, R14, -INF , !P1 ;  /* 0xff8000000ec37808 */ /* 0x000fc40004800000 */
[-C--:B------:R-:W-:Y:S02]  /*77c0*/  ISETP.GE.AND P5, PT, R2, R226.reuse, PT ;  /* 0x000000e20200720c */ /* 0x080fe40003fa6270 */
[C---:B------:R-:W-:Y:S02]  /*77d0*/  ISETP.GE.AND P6, PT, R0.reuse, R227, PT ;  /* 0x000000e30000720c */ /* 0x040fe40003fc6270 */
[C---:B------:R-:W-:Y:S02]  /*77e0*/  ISETP.GE.AND P4, PT, R0.reuse, R226, PT ;  /* 0x000000e20000720c */ /* 0x040fe40003f86270 */
[----:B------:R-:W-:Y:S02]  /*77f0*/  ISETP.GE.AND P1, PT, R0, R224, PT ;  /* 0x000000e00000720c */ /* 0x000fe40003f26270 */
[----:B------:R-:W-:Y:S02]  /*7800*/  ISETP.LT.OR P5, PT, R2, R222, P5 ;  /* 0x000000de0200720c */ /* 0x000fe40002fa1670 */
[----:B------:R-:W-:-:S02]  /*7810*/  ISETP.LT.OR P6, PT, R0, R223, P6 ;  /* 0x000000df0000720c */ /* 0x000fc400037c1670 */
[C---:B------:R-:W-:Y:S02]  /*7820*/  ISETP.LT.OR P4, PT, R0.reuse, R222, P4 ;  /* 0x000000de0000720c */ /* 0x040fe40002781670 */
[----:B------:R-:W-:Y:S02]  /*7830*/  ISETP.LT.OR P1, PT, R0, R220, P1 ;  /* 0x000000dc0000720c */ /* 0x000fe40000f21670 */
[----:B------:R-:W-:Y:S02]  /*7840*/  FSEL R190, R18, -INF , !P5 ;  /* 0xff80000012be7808 */ /* 0x000fe40006800000 */
        /* <DEDUP_REMOVED lines=50> */
.L_x_1445:
[----:B------:R-:W-:Y:S05]  /*7b70*/  BSYNC B0 ;  /* 0x0000000000007941 */ /* 0x000fea0003800000 */
.L_x_1444:
[----:B------:R-:W0:Y:S02]  /*7b80*/  LDGDEPBAR ;  /* 0x00000000000079af */ /* 0x000e240000000000 */
.L_x_1443:
[----:B------:R-:W2:Y:S01]  /*7b90*/  LDL.64 R16, [R1+0x68] ;  /* 0x0000680001107983 */ /* 0x000ea20000100a00 */
[----:B------:R-:W-:Y:S01]  /*7ba0*/  FMNMX.FTZ R3, R136, R32, !PT ;  /* 0x0000002088037209 */ /* 0x000fe20007810000 */
[----:B-1----:R-:W-:Y:S01]  /*7bb0*/  IMAD R7, R252, -0x326172a9, RZ ;  /* 0xcd9e8d57fc077824 */ /* 0x002fe200078e02ff */
[----:B------:R-:W-:Y:S02]  /*7bc0*/  MOV R0, UR31 ;  /* 0x0000001f00007c02 */ /* 0x000fe40008000f00 */
[----:B------:R-:W-:Y:S02]  /*7bd0*/  FMNMX.FTZ R2, R134, R34, !PT ;  /* 0x0000002286027209 */ /* 0x000fe40007810000 */
[----:B------:R-:W-:Y:S02]  /*7be0*/  LOP3.LUT R4, R239, R249, RZ, 0x3c, !PT ;  /* 0x000000f9ef047212 */ /* 0x000fe400078e3cff */
[----:B------:R-:W-:Y:S02]  /*7bf0*/  FMNMX.FTZ R3, R33, R3, !PT ;  /* 0x0000000321037209 */ /* 0x000fe40007810000 */
[----:B------:R-:W-:Y:S01]  /*7c00*/  LOP3.LUT R6, R237, UR32, R0, 0x96, !PT ;  /* 0x00000020ed067c12 */ /* 0x000fe2000f8e9600 */
[----:B------:R-:W-:Y:S01]  /*7c10*/  IMAD.WIDE.U32 R4, R4, -0x2daee0ad, RZ ;  /* 0xd2511f5304047825 */ /* 0x000fe200078e00ff */
[----:B------:R-:W-:-:S02]  /*7c20*/  FMNMX.FTZ R0, R35, R2, !PT ;  /* 0x0000000223007209 */ /* 0x000fc40007810000 */
[----:B------:R-:W-:Y:S01]  /*7c30*/  FMNMX.FTZ R2, R24, R3, !PT ;  /* 0x0000000318027209 */ /* 0x000fe20007810000 */
[----:B------:R-:W-:Y:S01]  /*7c40*/  IMAD.WIDE.U32 R14, R6, -0x326172a9, RZ ;  /* 0xcd9e8d57060e7825 */ /* 0x000fe200078e00ff */
[----:B------:R-:W-:Y:S02]  /*7c50*/  FMNMX.FTZ R0, R28, R0, !PT ;  /* 0x000000001c007209 */ /* 0x000fe40007810000 */
[----:B------:R-:W-:Y:S02]  /*7c60*/  FMNMX.FTZ R2, R25, R2, !PT ;  /* 0x0000000219027209 */ /* 0x000fe40007810000 */
[----:B------:R-:W-:Y:S02]  /*7c70*/  LOP3.LUT R3, R5, UR15, R236, 0x96, !PT ;  /* 0x0000000f05037c12 */ /* 0x000fe4000f8e96ec */
[----:B------:R-:W-:Y:S02]  /*7c80*/  FMNMX.FTZ R6, R29, R0, !PT ;  /* 0x000000001d067209 */ /* 0x000fe40007810000 */
[----:B------:R-:W-:-:S02]  /*7c90*/  LOP3.LUT R5, R15, UR16, R7, 0x96, !PT ;  /* 0x000000100f057c12 */ /* 0x000fc4000f8e9607 */
[----:B------:R-:W-:Y:S01]  /*7ca0*/  FMNMX.FTZ R0, R197, R2, !PT ;  /* 0x00000002c5007209 */ /* 0x000fe20007810000 */
[----:B------:R-:W-:Y:S01]  /*7cb0*/  IMAD.WIDE.U32 R2, R3, -0x326172a9, RZ ;  /* 0xcd9e8d5703027825 */ /* 0x000fe200078e00ff */
[----:B------:R-:W-:Y:S02]  /*7cc0*/  FMNMX.FTZ R8, R201, R6, !PT ;  /* 0x00000006c9087209 */ /* 0x000fe40007810000 */
[----:B------:R-:W-:Y:S01]  /*7cd0*/  FMNMX.FTZ R0, R196, R0, !PT ;  /* 0x00000000c4007209 */ /* 0x000fe20007810000 */
[----:B------:R-:W-:Y:S01]  /*7ce0*/  IMAD.WIDE.U32 R12, R5, -0x2daee0ad, RZ ;  /* 0xd2511f53050c7825 */ /* 0x000fe200078e00ff */
[--C-:B------:R-:W-:Y:S02]  /*7cf0*/  LOP3.LUT R7, R251, UR14, R14.reuse, 0x96, !PT ;  /* 0x0000000efb077c12 */ /* 0x100fe4000f8e960e */
[----:B------:R-:W-:Y:S02]  /*7d00*/  LOP3.LUT R9, R3, UR14, R14, 0x96, !PT ;  /* 0x0000000e03097c12 */ /* 0x000fe4000f8e960e */
[----:B------:R-:W-:Y:S01]  /*7d10*/  FMNMX.FTZ R3, R200, R8, !PT ;  /* 0x00000008c8037209 */ /* 0x000fe20007810000 */
[----:B------:R-:W-:Y:S01]  /*7d20*/  IMAD.WIDE.U32 R6, R7, -0x2daee0ad, RZ ;  /* 0xd2511f5307067825 */ /* 0x000fe200078e00ff */
[----:B------:R-:W-:-:S02]  /*7d30*/  FMNMX.FTZ R0, R191, R0, !PT ;  /* 0x00000000bf007209 */ /* 0x000fc40007810000 */
[----:B------:R-:W-:Y:S01]  /*7d40*/  LOP3.LUT R10, R15, UR16, R238, 0x96, !PT ;  /* 0x000000100f0a7c12 */ /* 0x000fe2000f8e96ee */
[----:B------:R-:W-:Y:S01]  /*7d50*/  IMAD.WIDE.U32 R8, R9, -0x2daee0ad, RZ ;  /* 0xd2511f5309087825 */ /* 0x000fe200078e00ff */
[----:B------:R-:W-:Y:S02]  /*7d60*/  FMNMX.FTZ R3, R192, R3, !PT ;  /* 0x00000003c0037209 */ /* 0x000fe40007810000 */
[----:B------:R-:W-:Y:S01]  /*7d70*/  FMNMX.FTZ R0, R182, R0, !PT ;  /* 0x00000000b6007209 */ /* 0x000fe20007810000 */
[----:B------:R-:W-:Y:S01]  /*7d80*/  IMAD.WIDE.U32 R10, R10, -0x2daee0ad, RZ ;  /* 0xd2511f530a0a7825 */ /* 0x000fe200078e00ff */
[----:B------:R-:W-:Y:S02]  /*7d90*/  LOP3.LUT R7, R7, UR11, R12, 0x96, !PT ;  /* 0x0000000b07077c12 */ /* 0x000fe4000f8e960c */
[----:B------:R-:W-:Y:S01]  /*7da0*/  MOV R186, R245 ;  /* 0x000000f500ba7202 */ /* 0x000fe20000000f00 */
[----:B------:R-:W1:Y:S01]  /*7db0*/  SHFL.BFLY PT, R12, R0, 0x2, 0x1f ;  /* 0x0c401f00000c7f89 */ /* 0x000e6200000e0000 */
[----:B------:R-:W-:Y:S01]  /*7dc0*/  LOP3.LUT R4, R11, UR13, R4, 0x96, !PT ;  /* 0x0000000d0b047c12 */ /* 0x000fe2000f8e9604 */
[----:B------:R-:W-:Y:S01]  /*7dd0*/  IMAD.WIDE.U32 R178, R7, -0x326172a9, RZ ;  /* 0xcd9e8d5707b27825 */ /* 0x000fe200078e00ff */
[----:B------:R-:W-:-:S03]  /*7de0*/  LOP3.LUT R18, R9, UR11, R10, 0x96, !PT ;  /* 0x0000000b09127c12 */ /* 0x000fc6000f8e960a */
[----:B------:R-:W-:-:S04]  /*7df0*/  IMAD.WIDE.U32 R20, R4, -0x326172a9, RZ ;  /* 0xcd9e8d5704147825 */ /* 0x000fc800078e00ff */
[----:B------:R-:W-:Y:S01]  /*7e00*/  IMAD.WIDE.U32 R142, R18, -0x326172a9, RZ ;  /* 0xcd9e8d57128e7825 */ /* 0x000fe200078e00ff */
[----:B-1----:R-:W-:Y:S02]  /*7e10*/  FMNMX.FTZ R7, R0, R12, !PT ;  /* 0x0000000c00077209 */ /* 0x002fe40007810000 */
[----:B--2---:R-:W-:Y:S02]  /*7e20*/  LOP3.LUT R5, R13, UR13, R16, 0x96, !PT ;  /* 0x0000000d0d057c12 */ /* 0x004fe4000f8e9610 */
[----:B------:R-:W-:Y:S01]  /*7e30*/  LOP3.LUT R17, R21, UR12, R2, 0x96, !PT ;  /* 0x0000000c15117c12 */ /* 0x000fe2000f8e9602 */
[----:B------:R-:W1:Y:S01]  /*7e40*/  SHFL.BFLY PT, R16, R7, 0x1, 0x1f ;  /* 0x0c201f0007107f89 */ /* 0x000e6200000e0000 */
[----:B------:R-:W-:Y:S01]  /*7e50*/  FMNMX.FTZ R2, R137, R132, !PT ;  /* 0x0000008489027209 */ /* 0x000fe20007810000 */
[----:B------:R-:W-:Y:S01]  /*7e60*/  IMAD.WIDE.U32 R14, R5, -0x326172a9, RZ ;  /* 0xcd9e8d57050e7825 */ /* 0x000fe200078e00ff */
[----:B------:R-:W-:Y:S02]  /*7e70*/  FMNMX.FTZ R5, R194, R3, !PT ;  /* 0x00000003c2057209 */ /* 0x000fe40007810000 */
[----:B------:R-:W-:-:S02]  /*7e80*/  FMNMX.FTZ R3, R135, R138, !PT ;  /* 0x0000008a87037209 */ /* 0x000fc40007810000 */
[----:B------:R-:W-:Y:S01]  /*7e90*/  LOP3.LUT R10, R15, UR12, R250, 0x96, !PT ;  /* 0x0000000c0f0a7c12 */ /* 0x000fe2000f8e96fa */
[----:B------:R-:W2:Y:S01]  /*7ea0*/  SHFL.BFLY PT, R9, R5, 0x2, 0x1f ;  /* 0x0c401f0005097f89 */ /* 0x000ea200000e0000 */
[----:B------:R-:W-:Y:S02]  /*7eb0*/  LOP3.LUT R4, R179, UR10, R14, 0x96, !PT ;  /* 0x0000000ab3047c12 */ /* 0x000fe4000f8e960e */
[----:B------:R-:W-:Y:S01]  /*7ec0*/  FMNMX.FTZ R3, R139, R3, !PT ;  /* 0x000000038b037209 */ /* 0x000fe20007810000 */
[----:B------:R-:W-:Y:S01]  /*7ed0*/  IMAD.WIDE.U32 R10, R10, -0x2daee0ad, RZ ;  /* 0xd2511f530a0a7825 */ /* 0x000fe200078e00ff */
[----:B------:R-:W-:Y:S02]  /*7ee0*/  FMNMX.FTZ R2, R133, R2, !PT ;  /* 0x0000000285027209 */ /* 0x000fe40007810000 */
[----:B------:R-:W-:Y:S01]  /*7ef0*/  FMNMX.FTZ R3, R26, R3, !PT ;  /* 0x000000031a037209 */ /* 0x000fe20007810000 */
[----:B------:R-:W-:Y:S01]  /*7f00*/  IMAD.WIDE.U32 R180, R4, -0x2daee0ad, RZ ;  /* 0xd2511f5304b47825 */ /* 0x000fe200078e00ff */
[----:B------:R-:W-:-:S02]  /*7f10*/  FMNMX.FTZ R4, R30, R2, !PT ;  /* 0x000000021e047209 */ /* 0x000fc40007810000 */
[----:B------:R-:W-:Y:S02]  /*7f20*/  FMNMX.FTZ R0, R27, R3, !PT ;  /* 0x000000031b007209 */ /* 0x000fe40007810000 */
[----:B------:R-:W-:Y:S02]  /*7f30*/  LOP3.LUT R10, R181, UR7, R10, 0x96, !PT ;  /* 0x00000007b50a7c12 */ /* 0x000fe4000f8e960a */
[----:B------:R-:W-:Y:S02]  /*7f40*/  FMNMX.FTZ R4, R31, R4, !PT ;  /* 0x000000041f047209 */ /* 0x000fe40007810000 */
[----:B------:R-:W-:Y:S01]  /*7f50*/  LOP3.LUT R11, R11, UR9, R6, 0x96, !PT ;  /* 0x000000090b0b7c12 */ /* 0x000fe2000f8e9606 */
[----:B------:R-:W-:Y:S01]  /*7f60*/  IMAD.WIDE.U32 R2, R10, -0x326172a9, RZ ;  /* 0xcd9e8d570a027825 */ /* 0x000fe200078e00ff */
[----:B-1----:R-:W-:-:S03]  /*7f70*/  FMNMX.FTZ R230, R7, R16, !PT ;  /* 0x0000001007e67209 */ /* 0x002fc60007810000 */
[----:B------:R-:W-:Y:S01]  /*7f80*/  IMAD.WIDE.U32 R240, R11, -0x326172a9, RZ ;  /* 0xcd9e8d570bf07825 */ /* 0x000fe200078e00ff */
[----:B------:R-:W-:Y:S02]  /*7f90*/  SHF.R.U32.HI R12, RZ, 0x18, R2 ;  /* 0x00000018ff0c7819 */ /* 0x000fe40000011602 */
[----:B--2---:R-:W-:Y:S01]  /*7fa0*/  FMNMX.FTZ R6, R5, R9, !PT ;  /* 0x0000000905067209 */ /* 0x004fe20007810000 */
[----:B------:R-:W-:Y:S01]  /*7fb0*/  FMUL.FTZ R16, R230, c[0x0][0x23c] ;  /* 0x00008f00e6107a20 */ /* 0x000fe20000410000 */
[----:B------:R-:W-:Y:S02]  /*7fc0*/  FMNMX.FTZ R5, R198, R0, !PT ;  /* 0x00000000c6057209 */ /* 0x000fe40007810000 */
[----:B------:R-:W-:Y:S01]  /*7fd0*/  FMNMX.FTZ R9, R203, R4, !PT ;  /* 0x00000004cb097209 */ /* 0x000fe20007810000 */
[----:B------:R-:W-:Y:S01]  /*7fe0*/  SHFL.BFLY PT, R15, R6, 0x1, 0x1f ;  /* 0x0c201f00060f7f89 */ /* 0x000fe200000e0000 */
[----:B------:R-:W-:Y:S02]  /*7ff0*/  LOP3.LUT R0, R2, 0xffff, RZ, 0xc0, !PT ;  /* 0x0000ffff02007812 */ /* 0x000fe400078ec0ff */
[----:B------:R-:W-:-:S02]  /*8000*/  FMNMX.FTZ R10, R193, R5, !PT ;  /* 0x00000005c10a7209 */ /* 0x000fc40007810000 */
[----:B------:R-:W-:Y:S02]  /*8010*/  FMNMX.FTZ R5, R202, R9, !PT ;  /* 0x00000009ca057209 */ /* 0x000fe40007810000 */
[----:B------:R-:W-:Y:S02]  /*8020*/  SHF.R.U32.HI R4, RZ, 0x8, R0 ;  /* 0x00000008ff047819 */ /* 0x000fe40000011600 */
[----:B------:R-:W-:Y:S02]  /*8030*/  LOP3.LUT R0, R2, 0xff, RZ, 0xc0, !PT ;  /* 0x000000ff02007812 */ /* 0x000fe400078ec0ff */
[----:B------:R-:W-:Y:S02]  /*8040*/  FMNMX.FTZ R9, R190, R10, !PT ;  /* 0x0000000abe097209 */ /* 0x000fe40007810000 */
[----:B------:R-:W-:Y:S02]  /*8050*/  FMNMX.FTZ R5, R195, R5, !PT ;  /* 0x00000005c3057209 */ /* 0x000fe40007810000 */
[----:B------:R-:W-:-:S02]  /*8060*/  PRMT R141, R0, 0x5410, R4 ;  /* 0x00005410008d7816 */ /* 0x000fc40000000004 */
[----:B------:R-:W-:Y:S02]  /*8070*/  FMNMX.FTZ R0, R183, R9, !PT ;  /* 0x00000009b7007209 */ /* 0x000fe40007810000 */
[----:B------:R-:W-:Y:S02]  /*8080*/  FMNMX.FTZ R5, R199, R5, !PT ;  /* 0x00000005c7057209 */ /* 0x000fe40007810000 */
[----:B------:R-:W-:Y:S01]  /*8090*/  SHF.R.U32.HI R4, RZ, 0x10, R2 ;  /* 0x00000010ff047819 */ /* 0x000fe20000011602 */
[----:B------:R-:W1:Y:S01]  /*80a0*/  SHFL.BFLY PT, R13, R0, 0x2, 0x1f ;  /* 0x0c401f00000d7f89 */ /* 0x000e6200000e0000 */
[----:B------:R-:W-:Y:S02]  /*80b0*/  LOP3.LUT R2, R3, UR18, R240, 0x96, !PT ;  /* 0x0000001203027c12 */ /* 0x000fe4000f8e96f0 */
[----:B------:R-:W-:Y:S01]  /*80c0*/  LOP3.LUT R4, R4, 0xff, RZ, 0xc0, !PT ;  /* 0x000000ff04047812 */ /* 0x000fe200078ec0ff */
[----:B------:R-:W2:Y:S01]  /*80d0*/  SHFL.BFLY PT, R14, R5, 0x2, 0x1f ;  /* 0x0c401f00050e7f89 */ /* 0x000ea200000e0000 */
[----:B------:R-:W-:-:S02]  /*80e0*/  SHF.R.U32.HI R9, RZ, 0x10, R2 ;  /* 0x00000010ff097819 */ /* 0x000fc40000011602 */
[C---:B------:R-:W-:Y:S02]  /*80f0*/  LOP3.LUT R3, R2.reuse, 0xffff, RZ, 0xc0, !PT ;  /* 0x0000ffff02037812 */ /* 0x040fe400078ec0ff */
[----:B------:R-:W-:Y:S02]  /*8100*/  LOP3.LUT R11, R2, 0xff, RZ, 0xc0, !PT ;  /* 0x000000ff020b7812 */ /* 0x000fe400078ec0ff */
[----:B------:R-:W-:Y:S02]  /*8110*/  SHF.R.U32.HI R10, RZ, 0x18, R2 ;  /* 0x00000018ff0a7819 */ /* 0x000fe40000011602 */
[----:B------:R-:W-:Y:S02]  /*8120*/  LOP3.LUT R2, R9, 0xff, RZ, 0xc0, !PT ;  /* 0x000000ff09027812 */ /* 0x000fe400078ec0ff */
[----:B------:R-:W-:Y:S02]  /*8130*/  SHF.R.U32.HI R3, RZ, 0x8, R3 ;  /* 0x00000008ff037819 */ /* 0x000fe40000011603 */
[----:B------:R-:W-:-:S02]  /*8140*/  LOP3.LUT R9, R143, UR10, R20, 0x96, !PT ;  /* 0x0000000a8f097c12 */ /* 0x000fc4000f8e9614 */
[----:B------:R-:W-:Y:S02]  /*8150*/  PRMT R22, R11, 0x5410, R3 ;  /* 0x000054100b167816 */ /* 0x000fe40000000003 */
[----:B------:R-:W-:Y:S01]  /*8160*/  PRMT R23, R2, 0x5410, R10 ;  /* 0x0000541002177816 */ /* 0x000fe2000000000a */
[----:B------:R-:W-:Y:S01]  /*8170*/  IMAD.WIDE.U32 R2, R17, -0x2daee0ad, RZ ;  /* 0xd2511f5311027825 */ /* 0x000fe200078e00ff */
[----:B------:R-:W-:Y:S02]  /*8180*/  PRMT R140, R4, 0x5410, R12 ;  /* 0x00005410048c7816 */ /* 0x000fe4000000000c */
[----:B-1----:R-:W-:Y:S01]  /*8190*/  FMNMX.FTZ R4, R0, R13, !PT ;  /* 0x0000000d00047209 */ /* 0x002fe20007810000 */
[----:B------:R-:W-:Y:S01]  /*81a0*/  IMAD.WIDE.U32 R176, R9, -0x2daee0ad, RZ ;  /* 0xd2511f5309b07825 */ /* 0x000fe200078e00ff */
[----:B------:R-:W-:Y:S02]  /*81b0*/  LOP3.LUT R9, R3, UR9, R8, 0x96, !PT ;  /* 0x0000000903097c12 */ /* 0x000fe4000f8e9608 */
[----:B------:R-:W-:-:S02]  /*81c0*/  FSETP.NEU.FTZ.AND P6, PT, R230, -INF , PT ;  /* 0xff800000e600780b */ /* 0x000fc40003fdd000 */
[----:B------:R-:W-:Y:S01]  /*81d0*/  LOP3.LUT R2, R177, UR7, R2, 0x96, !PT ;  /* 0x00000007b1027c12 */ /* 0x000fe2000f8e9602 */
[----:B------:R-:W-:Y:S01]  /*81e0*/  IMAD.WIDE.U32 R188, R9, -0x326172a9, RZ ;  /* 0xcd9e8d5709bc7825 */ /* 0x000fe200078e00ff */
[----:B--2---:R-:W-:Y:S02]  /*81f0*/  FMNMX.FTZ R0, R5, R14, !PT ;  /* 0x0000000e05007209 */ /* 0x004fe40007810000 */
[----:B------:R-:W-:Y:S01]  /*8200*/  FMNMX.FTZ R231, R6, R15, !PT ;  /* 0x0000000f06e77209 */ /* 0x000fe20007810000 */
[----:B------:R-:W-:Y:S01]  /*8210*/  IMAD.WIDE.U32 R2, R2, -0x326172a9, RZ ;  /* 0xcd9e8d5702027825 */ /* 0x000fe200078e00ff */
[----:B------:R-:W-:Y:S02]  /*8220*/  FSEL R16, R16, RZ, P6 ;  /* 0x000000ff10107208 */ /* 0x000fe40003000000 */
[C---:B------:R-:W-:Y:S01]  /*8230*/  FSETP.NEU.FTZ.AND P4, PT, R231.reuse, -INF , PT ;  /* 0xff800000e700780b */ /* 0x040fe20003f9d000 */
[----:B------:R-:W-:Y:S01]  /*8240*/  FMUL.FTZ R17, R231, c[0x0][0x23c] ;  /* 0x00008f00e7117a20 */ /* 0x000fe20000410000 */
[----:B------:R-:W-:Y:S01]  /*8250*/  LOP3.LUT R5, R2, 0xffff, RZ, 0xc0, !PT ;  /* 0x0000ffff02057812 */ /* 0x000fe200078ec0ff */
[----:B------:R-:W-:Y:S01]  /*8260*/  FFMA.FTZ R7, R32, c[0x0][0x23c], -R16 ;  /* 0x00008f0020077a23 */ /* 0x000fe20000010810 */
[----:B------:R-:W-:-:S02]  /*8270*/  SHF.R.U32.HI R6, RZ, 0x10, R2 ;  /* 0x00000010ff067819 */ /* 0x000fc40000011602 */
[----:B------:R-:W-:Y:S01]  /*8280*/  SHF.R.U32.HI R8, RZ, 0x8, R5 ;  /* 0x00000008ff087819 */ /* 0x000fe20000011605 */
[----:B------:R1:W-:Y:S01]  /*8290*/  MUFU.EX2 R187, R7 ;  /* 0x0000000700bb7308 */ /* 0x0003e20000000800 */
[----:B------:R-:W-:Y:S02]  /*82a0*/  LOP3.LUT R5, R6, 0xff, RZ, 0xc0, !PT ;  /* 0x000000ff06057812 */ /* 0x000fe400078ec0ff */
[----:B------:R-:W-:Y:S02]  /*82b0*/  LOP3.LUT R6, R2, 0xff, RZ, 0xc0, !PT ;  /* 0x000000ff02067812 */ /* 0x000fe400078ec0ff */
[----:B------:R-:W-:Y:S02]  /*82c0*/  SHF.R.U32.HI R2, RZ, 0x18, R2 ;  /* 0x00000018ff027819 */ /* 0x000fe40000011602 */
[----:B------:R-:W-:Y:S01]  /*82d0*/  PRMT R10, R6, 0x5410, R8 ;  /* 0x00005410060a7816 */ /* 0x000fe20000000008 */
[----:B------:R-:W-:Y:S01]  /*82e0*/  FFMA.FTZ R6, R25, c[0x0][0x23c], -R16 ;  /* 0x00008f0019067a23 */ /* 0x000fe20000010810 */
[----:B------:R-:W-:Y:S01]  /*82f0*/  PRMT R11, R5, 0x5410, R2 ;  /* 0x00005410050b7816 */ /* 0x000fe20000000002 */
[----:B------:R-:W2:Y:S01]  /*8300*/  SHFL.BFLY PT, R8, R4, 0x1, 0x1f ;  /* 0x0c201f0004087f89 */ /* 0x000ea200000e0000 */
[----:B------:R-:W-:Y:S01]  /*8310*/  LOP3.LUT R2, R3, UR18, R188, 0x96, !PT ;  /* 0x0000001203027c12 */ /* 0x000fe2000f8e96bc */
[--C-:B------:R-:W-:Y:S01]  /*8320*/  FFMA.FTZ R3, R24, c[0x0][0x23c], -R16.reuse ;  /* 0x00008f0018037a23 */ /* 0x100fe20000010810 */
[----:B------:R-:W-:Y:S01]  /*8330*/  FSEL R17, R17, RZ, P4 ;  /* 0x000000ff11117208 */ /* 0x000fe20002000000 */
[----:B------:R-:W-:Y:S01]  /*8340*/  FFMA.FTZ R5, R33, c[0x0][0x23c], -R16 ;  /* 0x00008f0021057a23 */ /* 0x000fe20000010810 */
[----:B------:R-:W-:Y:S01]  /*8350*/  MUFU.EX2 R32, R6 ;  /* 0x0000000600207308 */ /* 0x000fe20000000800 */
[----:B-1----:R-:W1:Y:S07]  /*8360*/  SHFL.BFLY PT, R7, R0, 0x1, 0x1f ;  /* 0x0c201f0000077f89 */ /* 0x002e6e00000e0000 */
[----:B------:R3:W4:Y:S08]  /*8370*/  MUFU.EX2 R185, R3 ;  /* 0x0000000300b97308 */ /* 0x0007300000000800 */
[----:B------:R5:W4:Y:S01]  /*8380*/  MUFU.EX2 R19, R5 ;  /* 0x0000000500137308 */ /* 0x000b220000000800 */
[----:B--2---:R-:W-:-:S02]  /*8390*/  FMNMX.FTZ R228, R4, R8, !PT ;  /* 0x0000000804e47209 */ /* 0x004fc40007810000 */
[----:B------:R-:W2:Y:S02]  /*83a0*/  LDC.U8 R4, c[0x0][0x2d8] ;  /* 0x0000b600ff047b82 */ /* 0x000ea40000000000 */
[----:B------:R-:W-:Y:S02]  /*83b0*/  FSETP.NEU.FTZ.AND P5, PT, R228, -INF , PT ;  /* 0xff800000e400780b */ /* 0x000fe40003fbd000 */
[----:B---3--:R-:W-:Y:S02]  /*83c0*/  LOP3.LUT R3, R2, 0xffff, RZ, 0xc0, !PT ;  /* 0x0000ffff02037812 */ /* 0x008fe400078ec0ff */
[----:B-1----:R-:W-:Y:S01]  /*83d0*/  FMNMX.FTZ R229, R0, R7, !PT ;  /* 0x0000000700e57209 */ /* 0x002fe20007810000 */
[----:B------:R-:W-:-:S03]  /*83e0*/  FFMA.FTZ R0, R28, c[0x0][0x23c], -R17 ;  /* 0x00008f001c007a23 */ /* 0x000fc60000010811 */
[C---:B------:R-:W-:Y:S01]  /*83f0*/  FSETP.NEU.FTZ.AND P1, PT, R229.reuse, -INF , PT ;  /* 0xff800000e500780b */ /* 0x040fe20003f3d000 */
[----:B------:R-:W-:Y:S01]  /*8400*/  FMUL.FTZ R18, R229, c[0x0][0x23c] ;  /* 0x00008f00e5127a20 */ /* 0x000fe20000410000 */
[----:B-----5:R-:W-:Y:S02]  /*8410*/  SHF.R.U32.HI R5, RZ, 0x8, R3 ;  /* 0x00000008ff057819 */ /* 0x020fe40000011603 */
[----:B------:R-:W-:Y:S02]  /*8420*/  LOP3.LUT R3, R2, 0xff, RZ, 0xc0, !PT ;  /* 0x000000ff02037812 */ /* 0x000fe400078ec0ff */
[----:B------:R-:W-:Y:S02]  /*8430*/  FSEL R18, R18, RZ, P1 ;  /* 0x000000ff12127208 */ /* 0x000fe40000800000 */
[----:B------:R-:W-:Y:S01]  /*8440*/  PRMT R9, R3, 0x5410, R5 ;  /* 0x0000541003097816 */ /* 0x000fe20000000005 */
[----:B------:R-:W-:Y:S01]  /*8450*/  FFMA.FTZ R3, R34, c[0x0][0x23c], -R17 ;  /* 0x00008f0022037a23 */ /* 0x000fe20000010811 */
[----:B------:R-:W-:Y:S01]  /*8460*/  SHF.R.U32.HI R5, RZ, 0x10, R2 ;  /* 0x00000010ff057819 */ /* 0x000fe20000011602 */
[----:B------:R1:W-:Y:S01]  /*8470*/  MUFU.EX2 R34, R0 ;  /* 0x0000000000227308 */ /* 0x0003e20000000800 */
[----:B--2---:R-:W-:-:S07]  /*8480*/  PRMT R179, R4, 0x7054, R4 ;  /* 0x0000705404b37816 */ /* 0x004fce0000000004 */
[----:B------:R2:W-:Y:S01]  /*8490*/  MUFU.EX2 R184, R3 ;  /* 0x0000000300b87308 */ /* 0x0005e20000000800 */
[--C-:B------:R-:W-:Y:S02]  /*84a0*/  HSET2.LE.AND R4, R9, R179.reuse, PT ;  /* 0x000000b309047233 */ /* 0x100fe40003803000 */
[--C-:B------:R-:W-:Y:S02]  /*84b0*/  HSET2.LE.AND R7, R11, R179.reuse, PT ;  /* 0x000000b30b077233 */ /* 0x100fe40003803000 */
[--C-:B------:R-:W-:Y:S02]  /*84c0*/  HSET2.LE.AND R8, R22, R179.reuse, PT ;  /* 0x000000b316087233 */ /* 0x100fe40003803000 */
[--C-:B------:R-:W-:Y:S01]  /*84d0*/  HSET2.LE.AND R9, R23, R179.reuse, PT ;  /* 0x000000b317097233 */ /* 0x100fe20003803000 */
[----:B-1----:R-:W-:Y:S01]  /*84e0*/  FFMA.FTZ R0, R29, c[0x0][0x23c], -R17 ;  /* 0x00008f001d007a23 */ /* 0x002fe20000010811 */
[----:B------:R-:W-:-:S03]  /*84f0*/  HSET2.LE.AND R11, R140, R179, PT ;  /* 0x000000b38c0b7233 */ /* 0x000fc60003803000 */
[----:B------:R1:W-:Y:S01]  /*8500*/  MUFU.EX2 R177, R0 ;  /* 0x0000000000b17308 */ /* 0x0003e20000000800 */
[----:B--2---:R-:W-:Y:S02]  /*8510*/  SHF.R.U32.HI R3, RZ, 0x18, R2 ;  /* 0x00000018ff037819 */ /* 0x004fe40000011602 */
[----:B------:R-:W-:Y:S01]  /*8520*/  LOP3.LUT R2, R5, 0xff, RZ, 0xc0, !PT ;  /* 0x000000ff05027812 */ /* 0x000fe200078ec0ff */
[----:B------:R-:W-:Y:S01]  /*8530*/  FFMA.FTZ R5, R35, c[0x0][0x23c], -R17 ;  /* 0x00008f0023057a23 */ /* 0x000fe20000010811 */
[----:B----4-:R-:W-:Y:S02]  /*8540*/  MOV R35, R185 ;  /* 0x000000b900237202 */ /* 0x010fe40000000f00 */
[----:B------:R-:W-:Y:S02]  /*8550*/  PRMT R6, R2, 0x5410, R3 ;  /* 0x0000541002067816 */ /* 0x000fe40000000003 */
[----:B------:R-:W-:Y:S01]  /*8560*/  FSEL R3, R230, RZ, P6 ;  /* 0x000000ffe6037208 */ /* 0x000fe20003000000 */
[----:B------:R-:W2:Y:S01]  /*8570*/  MUFU.EX2 R5, R5 ;  /* 0x0000000500057308 */ /* 0x000ea20000000800 */
[----:B------:R-:W-:Y:S01]  /*8580*/  FSEL R2, R228, RZ, P5 ;  /* 0x000000ffe4027208 */ /* 0x000fe20002800000 */
[----:B-1----:R-:W-:Y:S01]  /*8590*/  FFMA.FTZ R0, R132, c[0x0][0x23c], -R18 ;  /* 0x00008f0084007a23 */ /* 0x002fe20000010812 */
[----:B------:R-:W-:Y:S01]  /*85a0*/  MOV R132, R19 ;  /* 0x0000001300847202 */ /* 0x000fe20000000f00 */
[----:B------:R-:W-:Y:S01]  /*85b0*/  FADD.FTZ R12, R136, -R3 ;  /* 0x80000003880c7221 */ /* 0x000fe20000010000 */
[----:B------:R-:W-:Y:S01]  /*85c0*/  FSEL R3, R231, RZ, P4 ;  /* 0x000000ffe7037208 */ /* 0x000fe20002000000 */
[----:B------:R-:W-:Y:S01]  /*85d0*/  FADD.FTZ R21, R135, -R2 ;  /* 0x8000000287157221 */ /* 0x000fe20000010000 */
[----:B------:R-:W-:Y:S01]  /*85e0*/  FSEL R2, R229, RZ, P1 ;  /* 0x000000ffe5027208 */ /* 0x000fe20000800000 */
[----:B------:R1:W-:Y:S01]  /*85f0*/  MUFU.EX2 R135, R0 ;  /* 0x0000000000877308 */ /* 0x0003e20000000800 */
[----:B------:R-:W-:Y:S01]  /*8600*/  FMUL.FTZ R12, R12, c[0x0][0x23c] ;  /* 0x00008f000c0c7a20 */ /* 0x000fe20000410000 */
[----:B------:R-:W-:Y:S01]  /*8610*/  MOV R136, R248 ;  /* 0x000000f800887202 */ /* 0x000fe20000000f00 */
[----:B------:R-:W-:Y:S01]  /*8620*/  FADD.FTZ R20, R134, -R3 ;  /* 0x8000000386147221 */ /* 0x000fe20000010000 */
[----:B------:R-:W-:Y:S01]  /*8630*/  MOV R185, R246 ;  /* 0x000000f600b97202 */ /* 0x000fe20000000f00 */
[----:B------:R-:W-:-:S02]  /*8640*/  FMUL.FTZ R3, R228, c[0x0][0x23c] ;  /* 0x00008f00e4037a20 */ /* 0x000fc40000410000 */
[----:B------:R-:W-:Y:S01]  /*8650*/  FADD.FTZ R19, R137, -R2 ;  /* 0x8000000289137221 */ /* 0x000fe20000010000 */
[----:B--2---:R-:W-:Y:S01]  /*8660*/  MOV R29, R5 ;  /* 0x00000005001d7202 */ /* 0x004fe20000000f00 */
[--C-:B------:R-:W-:Y:S01]  /*8670*/  FFMA.FTZ R2, R31, c[0x0][0x23c], -R18.reuse ;  /* 0x00008f001f027a23 */ /* 0x100fe20000010812 */
[----:B------:R-:W-:Y:S01]  /*8680*/  FSEL R3, R3, RZ, P5 ;  /* 0x000000ff03037208 */ /* 0x000fe20002800000 */
[--C-:B------:R-:W-:Y:S01]  /*8690*/  HSET2.LE.AND R5, R6, R179.reuse, PT ;  /* 0x000000b306057233 */ /* 0x100fe20003803000 */
[----:B------:R-:W-:Y:S01]  /*86a0*/  FMUL.FTZ R21, R21, c[0x0][0x23c] ;  /* 0x00008f0015157a20 */ /* 0x000fe20000410000 */
[----:B------:R2:W-:Y:S01]  /*86b0*/  MUFU.EX2 R181, R2 ;  /* 0x0000000200b57308 */ /* 0x0005e20000000800 */
[--C-:B------:R-:W-:Y:S01]  /*86c0*/  HSET2.LE.AND R6, R10, R179.reuse, PT ;  /* 0x000000b30a067233 */ /* 0x100fe20003803000 */
[----:B------:R-:W-:Y:S01]  /*86d0*/  FMUL.FTZ R20, R20, c[0x0][0x23c] ;  /* 0x00008f0014147a20 */ /* 0x000fe20000410000 */
[----:B------:R-:W-:Y:S01]  /*86e0*/  HSET2.LE.AND R10, R141, R179, PT ;  /* 0x000000b38d0a7233 */ /* 0x000fe20003803000 */
[----:B-1----:R-:W-:Y:S01]  /*86f0*/  FFMA.FTZ R0, R133, c[0x0][0x23c], -R18 ;  /* 0x00008f0085007a23 */ /* 0x002fe20000010812 */
[----:B------:R-:W-:Y:S01]  /*8700*/  MOV R133, R247 ;  /* 0x000000f700857202 */ /* 0x000fe20000000f00 */
[----:B------:R-:W-:-:S02]  /*8710*/  FMUL.FTZ R19, R19, c[0x0][0x23c] ;  /* 0x00008f0013137a20 */ /* 0x000fc40000410000 */
[----:B------:R1:W-:Y:S01]  /*8720*/  MUFU.EX2 R28, R0 ;  /* 0x00000000001c7308 */ /* 0x0003e20000000800 */
[----:B--2---:R-:W-:-:S07]  /*8730*/  FFMA.FTZ R2, R138, c[0x0][0x23c], -R3 ;  /* 0x00008f008a027a23 */ /* 0x004fce0000010803 */
[----:B------:R-:W2:Y:S01]  /*8740*/  MUFU.EX2 R25, R20 ;  /* 0x0000001400197308 */ /* 0x000ea20000000800 */
[----:B-1----:R-:W-:-:S07]  /*8750*/  FFMA.FTZ R0, R30, c[0x0][0x23c], -R18 ;  /* 0x00008f001e007a23 */ /* 0x002fce0000010812 */
[----:B------:R1:W-:Y:S08]  /*8760*/  MUFU.EX2 R243, R2 ;  /* 0x0000000200f37308 */ /* 0x0003f00000000800 */
[----:B------:R3:W-:Y:S01]  /*8770*/  MUFU.EX2 R33, R0 ;  /* 0x0000000000217308 */ /* 0x0007e20000000800 */
[-C--:B--2---:R-:W-:Y:S02]  /*8780*/  FMUL.FTZ R148, R148, R25.reuse ;  /* 0x0000001994947220 */ /* 0x084fe40000410000 */
[----:B------:R-:W-:-:S02]  /*8790*/  FMUL.FTZ R149, R149, R25 ;  /* 0x0000001995957220 */ /* 0x000fc40000410000 */
[-C--:B------:R-:W-:Y:S02]  /*87a0*/  FMUL.FTZ R152, R152, R25.reuse ;  /* 0x0000001998987220 */ /* 0x080fe40000410000 */
[-C--:B------:R-:W-:Y:S01]  /*87b0*/  FMUL.FTZ R153, R153, R25.reuse ;  /* 0x0000001999997220 */ /* 0x080fe20000410000 */
[----:B------:R-:W2:Y:S01]  /*87c0*/  MUFU.EX2 R24, R19 ;  /* 0x0000001300187308 */ /* 0x000ea20000000800 */
[----:B-1----:R-:W-:Y:S02]  /*87d0*/  FFMA.FTZ R2, R139, c[0x0][0x23c], -R3 ;  /* 0x00008f008b027a23 */ /* 0x002fe40000010803 */
[-C--:B------:R-:W-:Y:S02]  /*87e0*/  FMUL.FTZ R164, R164, R25.reuse ;  /* 0x00000019a4a47220 */ /* 0x080fe40000410000 */
[-C--:B------:R-:W-:Y:S02]  /*87f0*/  FMUL.FTZ R165, R165, R25.reuse ;  /* 0x00000019a5a57220 */ /* 0x080fe40000410000 */
[-C--:B------:R-:W-:Y:S01]  /*8800*/  FMUL.FTZ R168, R168, R25.reuse ;  /* 0x00000019a8a87220 */ /* 0x080fe20000410000 */
[----:B------:R1:W4:Y:S01]  /*8810*/  MUFU.EX2 R242, R2 ;  /* 0x0000000200f27308 */ /* 0x0003220000000800 */
[----:B---3--:R-:W-:Y:S01]  /*8820*/  F2FP.PACK_AB R0, R29, R184 ;  /* 0x000000b81d00723e */ /* 0x008fe200000000ff */
[----:B------:R-:W-:-:S02]  /*8830*/  FMUL.FTZ R169, R169, R25 ;  /* 0x00000019a9a97220 */ /* 0x000fc40000410000 */
[-C--:B------:R-:W-:Y:S01]  /*8840*/  FMUL.FTZ R40, R40, R25.reuse ;  /* 0x0000001928287220 */ /* 0x080fe20000410000 */
[----:B------:R-:W-:Y:S01]  /*8850*/  LOP3.LUT R4, R4, R0, RZ, 0xc0, !PT ;  /* 0x0000000004047212 */ /* 0x000fe200078ec0ff */
[----:B------:R-:W-:Y:S01]  /*8860*/  FMUL.FTZ R41, R41, R25 ;  /* 0x0000001929297220 */ /* 0x000fe20000410000 */
[----:B------:R-:W-:Y:S01]  /*8870*/  F2FP.PACK_AB R0, R28, R135 ;  /* 0x000000871c00723e */ /* 0x000fe200000000ff */
[-C--:B--2---:R-:W-:Y:S02]  /*8880*/  FMUL.FTZ R150, R150, R24.reuse ;  /* 0x0000001896967220 */ /* 0x084fe40000410000 */
[----:B------:R-:W-:Y:S01]  /*8890*/  FMUL.FTZ R151, R151, R24 ;  /* 0x0000001897977220 */ /* 0x000fe20000410000 */
[----:B------:R-:W-:Y:S01]  /*88a0*/  LOP3.LUT R5, R5, R0, RZ, 0xc0, !PT ;  /* 0x0000000005057212 */ /* 0x000fe200078ec0ff */
[----:B------:R-:W-:Y:S01]  /*88b0*/  FMUL.FTZ R154, R154, R24 ;  /* 0x000000189a9a7220 */ /* 0x000fe20000410000 */
[----:B------:R-:W-:Y:S01]  /*88c0*/  F2FP.PACK_AB R0, R177, R34 ;  /* 0x00000022b100723e */ /* 0x000fe200000000ff */
[----:B------:R-:W-:-:S02]  /*88d0*/  FMUL.FTZ R155, R155, R24 ;  /* 0x000000189b9b7220 */ /* 0x000fc40000410000 */
[----:B-1----:R-:W-:Y:S01]  /*88e0*/  FFMA.FTZ R2, R26, c[0x0][0x23c], -R3 ;  /* 0x00008f001a027a23 */ /* 0x002fe20000010803 */
[----:B------:R-:W-:Y:S01]  /*88f0*/  LOP3.LUT R6, R6, R0, RZ, 0xc0, !PT ;  /* 0x0000000006067212 */ /* 0x000fe200078ec0ff */
[----:B------:R-:W1:Y:S01]  /*8900*/  MUFU.EX2 R26, R21 ;  /* 0x00000015001a7308 */ /* 0x000e620000000800 */
[----:B------:R-:W-:Y:S01]  /*8910*/  F2FP.PACK_AB R0, R181, R33 ;  /* 0x00000021b500723e */ /* 0x000fe200000000ff */
[-C--:B------:R-:W-:Y:S02]  /*8920*/  FMUL.FTZ R166, R166, R24.reuse ;  /* 0x00000018a6a67220 */ /* 0x080fe40000410000 */
[----:B------:R-:W-:Y:S01]  /*8930*/  FMUL.FTZ R167, R167, R24 ;  /* 0x00000018a7a77220 */ /* 0x000fe20000410000 */
[----:B------:R-:W-:Y:S01]  /*8940*/  LOP3.LUT R7, R7, R0, RZ, 0xc0, !PT ;  /* 0x0000000007077212 */ /* 0x000fe200078ec0ff */
[-C--:B------:R-:W-:Y:S01]  /*8950*/  FMUL.FTZ R170, R170, R24.reuse ;  /* 0x00000018aaaa7220 */ /* 0x080fe20000410000 */
[----:B------:R-:W-:Y:S01]  /*8960*/  F2FP.PACK_AB R0, R132, R187 ;  /* 0x000000bb8400723e */ /* 0x000fe200000000ff */
[----:B------:R2:W-:Y:S01]  /*8970*/  MUFU.EX2 R240, R2 ;  /* 0x0000000200f07308 */ /* 0x0005e20000000800 */
[----:B------:R-:W-:-:S02]  /*8980*/  FMUL.FTZ R171, R171, R24 ;  /* 0x00000018abab7220 */ /* 0x000fc40000410000 */
[----:B------:R-:W-:Y:S01]  /*8990*/  LOP3.LUT R8, R8, R0, RZ, 0xc0, !PT ;  /* 0x0000000008087212 */ /* 0x000fe200078ec0ff */
[-C--:B------:R-:W-:Y:S01]  /*89a0*/  FMUL.FTZ R42, R42, R24.reuse ;  /* 0x000000182a2a7220 */ /* 0x080fe20000410000 */
[----:B----4-:R-:W-:Y:S01]  /*89b0*/  F2FP.PACK_AB R0, R242, R243 ;  /* 0x000000f3f200723e */ /* 0x010fe200000000ff */
[----:B------:R-:W-:Y:S02]  /*89c0*/  FMUL.FTZ R43, R43, R24 ;  /* 0x000000182b2b7220 */ /* 0x000fe40000410000 */
[----:B-1----:R-:W-:Y:S01]  /*89d0*/  FMUL.FTZ R146, R146, R26 ;  /* 0x0000001a92927220 */ /* 0x002fe20000410000 */
[----:B------:R-:W-:Y:S01]  /*89e0*/  LOP3.LUT R9, R9, R0, RZ, 0xc0, !PT ;  /* 0x0000000009097212 */ /* 0x000fe200078ec0ff */
[-C--:B------:R-:W-:Y:S01]  /*89f0*/  FMUL.FTZ R147, R147, R26.reuse ;  /* 0x0000001a93937220 */ /* 0x080fe20000410000 */
[----:B------:R-:W-:Y:S01]  /*8a00*/  F2FP.PACK_AB R0, R32, R35 ;  /* 0x000000232000723e */ /* 0x000fe200000000ff */
[-C--:B------:R-:W-:Y:S01]  /*8a10*/  FMUL.FTZ R158, R158, R26.reuse ;  /* 0x0000001a9e9e7220 */ /* 0x080fe20000410000 */
[----:B------:R-:W-:Y:S01]  /*8a20*/  LDSM.16.MT88.4 R20, [R210+0xb000] ;  /* 0x00b00000d214783b */ /* 0x000fe20000004200 */
[----:B------:R-:W-:Y:S01]  /*8a30*/  FMUL.FTZ R159, R159, R26 ;  /* 0x0000001a9f9f7220 */ /* 0x000fe20000410000 */
[----:B------:R-:W-:Y:S01]  /*8a40*/  LOP3.LUT R10, R10, R0, RZ, 0xc0, !PT ;  /* 0x000000000a0a7212 */ /* 0x000fe200078ec0ff */
[----:B--2---:R-:W-:-:S02]  /*8a50*/  FFMA.FTZ R2, R27, c[0x0][0x23c], -R3 ;  /* 0x00008f001b027a23 */ /* 0x004fc40000010803 */
[----:B------:R1:W2:Y:S01]  /*8a60*/  MUFU.EX2 R27, R12 ;  /* 0x0000000c001b7308 */ /* 0x0002a20000000800 */
[-C--:B------:R-:W-:Y:S02]  /*8a70*/  FMUL.FTZ R162, R162, R26.reuse ;  /* 0x0000001aa2a27220 */ /* 0x080fe40000410000 */
[-C--:B------:R-:W-:Y:S02]  /*8a80*/  FMUL.FTZ R163, R163, R26.reuse ;  /* 0x0000001aa3a37220 */ /* 0x080fe40000410000 */
[-C--:B------:R-:W-:Y:S02]  /*8a90*/  FMUL.FTZ R174, R174, R26.reuse ;  /* 0x0000001aaeae7220 */ /* 0x080fe40000410000 */
[-C--:B------:R-:W-:Y:S01]  /*8aa0*/  FMUL.FTZ R175, R175, R26.reuse ;  /* 0x0000001aafaf7220 */ /* 0x080fe20000410000 */
[----:B------:R-:W3:Y:S01]  /*8ab0*/  MUFU.EX2 R188, R2 ;  /* 0x0000000200bc7308 */ /* 0x000ee20000000800 */
[-C--:B------:R-:W-:Y:S02]  /*8ac0*/  FMUL.FTZ R38, R38, R26.reuse ;  /* 0x0000001a26267220 */ /* 0x080fe40000410000 */
[----:B------:R-:W-:-:S02]  /*8ad0*/  FMUL.FTZ R39, R39, R26 ;  /* 0x0000001a27277220 */ /* 0x000fc40000410000 */
[-C--:B------:R-:W-:Y:S02]  /*8ae0*/  FMUL.FTZ R44, R44, R25.reuse ;  /* 0x000000192c2c7220 */ /* 0x080fe40000410000 */
[----:B------:R-:W-:Y:S01]  /*8af0*/  FMUL.FTZ R45, R45, R25 ;  /* 0x000000192d2d7220 */ /* 0x000fe20000410000 */
[----:B-1----:R-:W1:Y:S01]  /*8b00*/  LDSM.16.MT88.4 R12, [R205+0xa000] ;  /* 0x00a00000cd0c783b */ /* 0x002e620000004200 */
[-C--:B--2---:R-:W-:Y:S02]  /*8b10*/  FMUL.FTZ R144, R144, R27.reuse ;  /* 0x0000001b90907220 */ /* 0x084fe40000410000 */
[-C--:B------:R-:W-:Y:S02]  /*8b20*/  FMUL.FTZ R145, R145, R27.reuse ;  /* 0x0000001b91917220 */ /* 0x080fe40000410000 */
[-C--:B------:R-:W-:Y:S02]  /*8b30*/  FMUL.FTZ R156, R156, R27.reuse ;  /* 0x0000001b9c9c7220 */ /* 0x080fe40000410000 */
[-C--:B------:R-:W-:Y:S01]  /*8b40*/  FMUL.FTZ R157, R157, R27.reuse ;  /* 0x0000001b9d9d7220 */ /* 0x080fe20000410000 */
[----:B---3--:R-:W-:Y:S01]  /*8b50*/  F2FP.PACK_AB R0, R188, R240 ;  /* 0x000000f0bc00723e */ /* 0x008fe200000000ff */
[-C--:B------:R-:W-:Y:S01]  /*8b60*/  FMUL.FTZ R160, R160, R27.reuse ;  /* 0x0000001ba0a07220 */ /* 0x080fe20000410000 */
[----:B------:R-:W-:Y:S01]  /*8b70*/  LOP3.LUT R2, R189, UR8, R142, 0x96, !PT ;  /* 0x00000008bd027c12 */ /* 0x000fe2000f8e968e */
[-C--:B------:R-:W-:Y:S01]  /*8b80*/  FMUL.FTZ R161, R161, R27.reuse ;  /* 0x0000001ba1a17220 */ /* 0x080fe20000410000 */
[----:B------:R-:W-:Y:S01]  /*8b90*/  LOP3.LUT R11, R11, R0, RZ, 0xc0, !PT ;  /* 0x000000000b0b7212 */ /* 0x000fe200078ec0ff */
[----:B------:R-:W-:-:S02]  /*8ba0*/  FMUL.FTZ R172, R172, R27 ;  /* 0x0000001bacac7220 */ /* 0x000fc40000410000 */
[-C--:B------:R-:W-:Y:S02]  /*8bb0*/  FMUL.FTZ R173, R173, R27.reuse ;  /* 0x0000001badad7220 */ /* 0x080fe40000410000 */
[-C--:B------:R-:W-:Y:S02]  /*8bc0*/  FMUL.FTZ R36, R36, R27.reuse ;  /* 0x0000001b24247220 */ /* 0x080fe40000410000 */
[-C--:B------:R-:W-:Y:S02]  /*8bd0*/  FMUL.FTZ R37, R37, R27.reuse ;  /* 0x0000001b25257220 */ /* 0x080fe40000410000 */
[-C--:B------:R-:W-:Y:S02]  /*8be0*/  FMUL.FTZ R46, R46, R24.reuse ;  /* 0x000000182e2e7220 */ /* 0x080fe40000410000 */
[----:B------:R-:W-:Y:S02]  /*8bf0*/  FMUL.FTZ R47, R47, R24 ;  /* 0x000000182f2f7220 */ /* 0x000fe40000410000 */
        /* <DEDUP_REMOVED lines=8> */
[-C--:B-1----:R-:W-:Y:S01]  /*8c80*/  HMMA.16816.F32 R144, R8, R12.reuse, R144 ;  /* 0x0000000c0890723c */ /* 0x082fe20000001890 */
        /* <DEDUP_REMOVED lines=8> */
[----:B------:R-:W-:Y:S01]  /*8d10*/  FMUL.FTZ R63, R63, R24 ;  /* 0x000000183f3f7220 */ /* 0x000fe20000410000 */
[----:B------:R-:W-:Y:S01]  /*8d20*/  HMMA.16816.F32 R152, R4, R14, R152 ;  /* 0x0000000e0498723c */ /* 0x000fe20000001898 */
[-C--:B------:R-:W-:Y:S02]  /*8d30*/  FMUL.FTZ R64, R64, R27.reuse ;  /* 0x0000001b40407220 */ /* 0x080fe40000410000 */
[----:B------:R-:W-:Y:S02]  /*8d40*/  FMUL.FTZ R65, R65, R27 ;  /* 0x0000001b41417220 */ /* 0x000fe40000410000 */
[----:B------:R-:W-:-:S02]  /*8d50*/  FMUL.FTZ R66, R66, R26 ;  /* 0x0000001a42427220 */ /* 0x000fc40000410000 */
[-C--:B------:R-:W-:Y:S01]  /*8d60*/  FMUL.FTZ R67, R67, R26.reuse ;  /* 0x0000001a43437220 */ /* 0x080fe20000410000 */
[----:B------:R-:W-:Y:S01]  /*8d70*/  HMMA.16816.F32 R248, R8, R14, R156 ;  /* 0x0000000e08f8723c */ /* 0x000fe2000000189c */
[----:B------:R-:W1:Y:S01]  /*8d80*/  LDSM.16.MT88.4 R12, [R207+0xa000] ;  /* 0x00a00000cf0c783b */ /* 0x000e620000004200 */
[-C--:B------:R-:W-:Y:S02]  /*8d90*/  FMUL.FTZ R68, R68, R27.reuse ;  /* 0x0000001b44447220 */ /* 0x080fe40000410000 */
[----:B------:R-:W-:Y:S01]  /*8da0*/  FMUL.FTZ R69, R69, R27 ;  /* 0x0000001b45457220 */ /* 0x000fe20000410000 */
[----:B------:R-:W-:Y:S01]  /*8db0*/  LDSM.16.MT88.4 R156, [R205+0xa800] ;  /* 0x00a80000cd9c783b */ /* 0x000fe20000004200 */
        /* <DEDUP_REMOVED lines=11> */
[-C--:B------:R-:W-:Y:S02]  /*8e70*/  FMUL.FTZ R81, R81, R27.reuse ;  /* 0x0000001b51517220 */ /* 0x080fe40000410000 */
[-C--:B------:R-:W-:Y:S02]  /*8e80*/  FMUL.FTZ R82, R82, R26.reuse ;  /* 0x0000001a52527220 */ /* 0x080fe40000410000 */
[----:B------:R-:W-:Y:S02]  /*8e90*/  FMUL.FTZ R83, R83, R26 ;  /* 0x0000001a53537220 */ /* 0x000fe40000410000 */
[----:B------:R-:W-:-:S02]  /*8ea0*/  FMUL.FTZ R84, R84, R27 ;  /* 0x0000001b54547220 */ /* 0x000fc40000410000 */
[----:B------:R-:W-:Y:S02]  /*8eb0*/  FMUL.FTZ R85, R85, R27 ;  /* 0x0000001b55557220 */ /* 0x000fe40000410000 */
[-C--:B------:R-:W-:Y:S02]  /*8ec0*/  FMUL.FTZ R86, R86, R26.reuse ;  /* 0x0000001a56567220 */ /* 0x080fe40000410000 */
[----:B------:R-:W-:Y:S01]  /*8ed0*/  FMUL.FTZ R87, R87, R26 ;  /* 0x0000001a57577220 */ /* 0x000fe20000410000 */
[----:B-1----:R-:W-:Y:S01]  /*8ee0*/  HMMA.16816.F32 R160, R8, R12, R160 ;  /* 0x0000000c08a0723c */ /* 0x002fe200000018a0 */
[-C--:B------:R-:W-:Y:S02]  /*8ef0*/  FMUL.FTZ R88, R88, R25.reuse ;  /* 0x0000001958587220 */ /* 0x080fe40000410000 */
[----:B------:R-:W-:Y:S02]  /*8f00*/  FMUL.FTZ R89, R89, R25 ;  /* 0x0000001959597220 */ /* 0x000fe40000410000 */
[----:B------:R-:W-:-:S02]  /*8f10*/  FMUL.FTZ R90, R90, R24 ;  /* 0x000000185a5a7220 */ /* 0x000fc40000410000 */
[-C--:B------:R-:W-:Y:S01]  /*8f20*/  FMUL.FTZ R91, R91, R24.reuse ;  /* 0x000000185b5b7220 */ /* 0x080fe20000410000 */
[C---:B------:R-:W-:Y:S01]  /*8f30*/  HMMA.16816.F32 R164, R4.reuse, R12, R164 ;  /* 0x0000000c04a4723c */ /* 0x040fe200000018a4 */
[-C--:B------:R-:W-:Y:S02]  /*8f40*/  FMUL.FTZ R92, R92, R25.reuse ;  /* 0x000000195c5c7220 */ /* 0x080fe40000410000 */
[----:B------:R-:W-:Y:S02]  /*8f50*/  FMUL.FTZ R93, R93, R25 ;  /* 0x000000195d5d7220 */ /* 0x000fe40000410000 */
        /* <DEDUP_REMOVED lines=8> */
[----:B------:R-:W1:Y:S01]  /*8fe0*/  LDSM.16.MT88.4 R12, [R210+0xa000] ;  /* 0x00a00000d20c783b */ /* 0x000e620000004200 */
[-C--:B------:R-:W-:Y:S02]  /*8ff0*/  FMUL.FTZ R112, R112, R27.reuse ;  /* 0x0000001b70707220 */ /* 0x080fe40000410000 */
[----:B------:R-:W-:Y:S01]  /*9000*/  FMUL.FTZ R113, R113, R27 ;  /* 0x0000001b71717220 */ /* 0x000fe20000410000 */
[----:B------:R-:W-:Y:S01]  /*9010*/  LDSM.16.MT88.4 R172, [R207+0xa800] ;  /* 0x00a80000cfac783b */ /* 0x000fe20000004200 */
[----:B------:R-:W-:-:S02]  /*9020*/  FMUL.FTZ R114, R114, R26 ;  /* 0x0000001a72727220 */ /* 0x000fc40000410000 */
[----:B------:R-:W-:Y:S02]  /*9030*/  FMUL.FTZ R115, R115, R26 ;  /* 0x0000001a73737220 */ /* 0x000fe40000410000 */
[----:B------:R-:W-:Y:S02]  /*9040*/  FFMA.FTZ R0, R197, c[0x0][0x23c], -R16 ;  /* 0x00008f00c5007a23 */ /* 0x000fe40000010810 */
[-C--:B------:R-:W-:Y:S02]  /*9050*/  FMUL.FTZ R124, R124, R25.reuse ;  /* 0x000000197c7c7220 */ /* 0x080fe40000410000 */
[----:B------:R-:W-:Y:S02]  /*9060*/  FMUL.FTZ R125, R125, R25 ;  /* 0x000000197d7d7220 */ /* 0x000fe40000410000 */
[-C--:B------:R-:W-:Y:S02]  /*9070*/  FMUL.FTZ R126, R126, R24.reuse ;  /* 0x000000187e7e7220 */ /* 0x080fe40000410000 */
[----:B------:R-:W-:-:S02]  /*9080*/  FMUL.FTZ R127, R127, R24 ;  /* 0x000000187f7f7220 */ /* 0x000fc40000410000 */
[-C--:B------:R-:W-:Y:S02]  /*9090*/  FMUL.FTZ R104, R104, R25.reuse ;  /* 0x0000001968687220 */ /* 0x080fe40000410000 */
[-C--:B------:R-:W-:Y:S02]  /*90a0*/  FMUL.FTZ R105, R105, R25.reuse ;  /* 0x0000001969697220 */ /* 0x080fe40000410000 */
[-C--:B------:R-:W-:Y:S02]  /*90b0*/  FMUL.FTZ R106, R106, R24.reuse ;  /* 0x000000186a6a7220 */ /* 0x080fe40000410000 */
[----:B------:R-:W-:Y:S02]  /*90c0*/  FMUL.FTZ R107, R107, R24 ;  /* 0x000000186b6b7220 */ /* 0x000fe40000410000 */
[-C--:B------:R-:W-:Y:S02]  /*90d0*/  FMUL.FTZ R108, R108, R25.reuse ;  /* 0x000000196c6c7220 */ /* 0x080fe40000410000 */
[----:B------:R-:W-:-:S02]  /*90e0*/  FMUL.FTZ R109, R109, R25 ;  /* 0x000000196d6d7220 */ /* 0x000fc40000410000 */
[-C--:B------:R-:W-:Y:S01]  /*90f0*/  FMUL.FTZ R120, R120, R25.reuse ;  /* 0x0000001978787220 */ /* 0x080fe20000410000 */
[----:B------:R-:W-:Y:S01]  /*9100*/  HMMA.16816.F32 R104, R4, R20, R104 ;  /* 0x000000140468723c */ /* 0x000fe20000001868 */
[----:B------:R-:W-:Y:S02]  /*9110*/  FMUL.FTZ R121, R121, R25 ;  /* 0x0000001979797220 */ /* 0x000fe40000410000 */
[-C--:B------:R-:W-:Y:S02]  /*9120*/  FMUL.FTZ R110, R110, R24.reuse ;  /* 0x000000186e6e7220 */ /* 0x080fe40000410000 */
[-C--:B------:R-:W-:Y:S02]  /*9130*/  FMUL.FTZ R111, R111, R24.reuse ;  /* 0x000000186f6f7220 */ /* 0x080fe40000410000 */
[-C--:B------:R-:W-:Y:S01]  /*9140*/  FMUL.FTZ R122, R122, R24.reuse ;  /* 0x000000187a7a7220 */ /* 0x080fe20000410000 */
[----:B-1----:R-:W-:Y:S01]  /*9150*/  HMMA.16816.F32 R36, R8, R12, R36 ;  /* 0x0000000c0824723c */ /* 0x002fe20000001824 */
        /* <DEDUP_REMOVED lines=9> */
[-C--:B------:R-:W-:Y:S01]  /*91f0*/  HMMA.16816.F32 R44, R4, R14.reuse, R44 ;  /* 0x0000000e042c723c */ /* 0x080fe2000000182c */
[-C--:B------:R-:W-:Y:S02]  /*9200*/  FMUL.FTZ R119, R119, R26.reuse ;  /* 0x0000001a77777220 */ /* 0x080fe40000410000 */
[-C--:B------:R-:W-:Y:S02]  /*9210*/  FMUL.FTZ R128, R128, R27.reuse ;  /* 0x0000001b80807220 */ /* 0x080fe40000410000 */
[----:B------:R-:W-:Y:S02]  /*9220*/  FMUL.FTZ R129, R129, R27 ;  /* 0x0000001b81817220 */ /* 0x000fe40000410000 */
[-C--:B------:R-:W-:Y:S01]  /*9230*/  FMUL.FTZ R130, R130, R26.reuse ;  /* 0x0000001a82827220 */ /* 0x080fe20000410000 */
[----:B------:R-:W-:Y:S01]  /*9240*/  HMMA.16816.F32 R236, R8, R14, R48 ;  /* 0x0000000e08ec723c */ /* 0x000fe20000001830 */
[----:B------:R-:W1:Y:S01]  /*9250*/  LDSM.16.MT88.4 R12, [R209+0xa000] ;  /* 0x00a00000d10c783b */ /* 0x000e620000004200 */
[----:B------:R-:W-:-:S02]  /*9260*/  FMUL.FTZ R131, R131, R26 ;  /* 0x0000001a83837220 */ /* 0x000fc40000410000 */
[--C-:B------:R-:W-:Y:S01]  /*9270*/  FFMA.FTZ R19, R203, c[0x0][0x23c], -R18.reuse ;  /* 0x00008f00cb137a23 */ /* 0x100fe20000010812 */
[----:B------:R-:W-:Y:S03]  /*9280*/  LDSM.16.MT88.4 R48, [R210+0xa800] ;  /* 0x00a80000d230783b */ /* 0x000fe60000004200 */
[----:B------:R-:W-:Y:S02]  /*9290*/  HMMA.16816.F32 R108, R4, R22, R108 ;  /* 0x00000016046c723c */ /* 0x000fe4000000186c */
[----:B------:R-:W-:Y:S06]  /*92a0*/  MUFU.EX2 R19, R19 ;  /* 0x0000001300137308 */ /* 0x000fec0000000800 */
[----:B------:R-:W-:Y:S07]  /*92b0*/  HMMA.16816.F32 R100, R8, R20, R100 ;  /* 0x000000140864723c */ /* 0x000fee0000001864 */
[----:B------:R-:W-:-:S06]  /*92c0*/  FFMA.FTZ R20, R202, c[0x0][0x23c], -R18 ;  /* 0x00008f00ca147a23 */ /* 0x000fcc0000010812 */
[----:B------:R-:W-:Y:S01]  /*92d0*/  MUFU.EX2 R20, R20 ;  /* 0x0000001400147308 */ /* 0x000fe20000000800 */
[-C--:B-1----:R-:W-:Y:S08]  /*92e0*/  HMMA.16816.F32 R52, R8, R12.reuse, R52 ;  /* 0x0000000c0834723c */ /* 0x082ff00000001834 */
[C---:B------:R-:W-:Y:S08]  /*92f0*/  HMMA.16816.F32 R56, R4.reuse, R12, R56 ;  /* 0x0000000c0438723c */ /* 0x040ff00000001838 */
[-C--:B------:R-:W-:Y:S08]  /*9300*/  HMMA.16816.F32 R60, R4, R14.reuse, R60 ;  /* 0x0000000e043c723c */ /* 0x080ff0000000183c */
[----:B------:R-:W-:Y:S01]  /*9310*/  HMMA.16816.F32 R232, R8, R14, R64 ;  /* 0x0000000e08e8723c */ /* 0x000fe20000001840 */
[----:B------:R-:W1:Y:S06]  /*9320*/  LDSM.16.MT88.4 R12, [R205+0xb000] ;  /* 0x00b00000cd0c783b */ /* 0x000e6c0000004200 */
        /* <DEDUP_REMOVED lines=12> */
[----:B------:R-:W-:Y:S02]  /*93f0*/  MOV R80, R132 ;  /* 0x0000008400507202 */ /* 0x000fe40000000f00 */
[----:B------:R-:W-:Y:S07]  /*9400*/  HMMA.16816.F32 R132, R8, R22, R112 ;  /* 0x000000160884723c */ /* 0x000fee0000001870 */
[----:B------:R-:W-:-:S02]  /*9410*/  MOV R114, R177 ;  /* 0x000000b100727202 */ /* 0x000fc40000000f00 */
[----:B------:R2:W-:Y:S01]  /*9420*/  MUFU.EX2 R177, R0 ;  /* 0x0000000000b17308 */ /* 0x0005e20000000800 */
[----:B------:R-:W-:Y:S02]  /*9430*/  MOV R112, R179 ;  /* 0x000000b300707202 */ /* 0x000fe40000000f00 */
[----:B------:R-:W-:Y:S02]  /*9440*/  MOV R113, R181 ;  /* 0x000000b500717202 */ /* 0x000fe40000000f00 */
[----:B------:R-:W-:Y:S02]  /*9450*/  MOV R115, R32 ;  /* 0x0000002000737202 */ /* 0x000fe40000000f00 */
[----:B------:R-:W-:Y:S02]  /*9460*/  MOV R197, R114 ;  /* 0x0000007200c57202 */ /* 0x000fe40000000f00 */
[----:B------:R-:W-:Y:S01]  /*9470*/  MOV R189, R113 ;  /* 0x0000007100bd7202 */ /* 0x000fe20000000f00 */
[----:B--2---:R-:W-:Y:S01]  /*9480*/  FFMA.FTZ R0, R196, c[0x0][0x23c], -R16 ;  /* 0x00008f00c4007a23 */ /* 0x004fe20000010810 */
[----:B-1----:R-:W-:Y:S01]  /*9490*/  HMMA.16816.F32 R84, R8, R12, R84 ;  /* 0x0000000c0854723c */ /* 0x002fe20000001854 */
[----:B------:R-:W-:-:S02]  /*94a0*/  MOV R196, R115 ;  /* 0x0000007300c47202 */ /* 0x000fc40000000f00 */
[----:B------:R1:W-:Y:S05]  /*94b0*/  MUFU.EX2 R179, R0 ;  /* 0x0000000000b37308 */ /* 0x0003ea0000000800 */
[C---:B------:R-:W-:Y:S08]  /*94c0*/  HMMA.16816.F32 R88, R4.reuse, R12, R88 ;  /* 0x0000000c0458723c */ /* 0x040ff00000001858 */
[----:B------:R-:W-:Y:S01]  /*94d0*/  HMMA.16816.F32 R92, R4, R14, R92 ;  /* 0x0000000e045c723c */ /* 0x000fe2000000185c */
[----:B-1----:R-:W-:-:S04]  /*94e0*/  FFMA.FTZ R0, R191, c[0x0][0x23c], -R16 ;  /* 0x00008f00bf007a23 */ /* 0x002fc80000010810 */
[----:B------:R1:W-:Y:S03]  /*94f0*/  MUFU.EX2 R181, R0 ;  /* 0x0000000000b57308 */ /* 0x0003e60000000800 */
[----:B------:R-:W-:Y:S01]  /*9500*/  HMMA.16816.F32 R136, R8, R14, R96 ;  /* 0x0000000e0888723c */ /* 0x000fe20000001860 */
[----:B------:R-:W2:Y:S06]  /*9510*/  LDSM.16.MT88.4 R12, [R209+0xb000] ;  /* 0x00b00000d10c783b */ /* 0x000eac0000004200 */
[----:B------:R-:W-:-:S02]  /*9520*/  MOV R99, R29 ;  /* 0x0000001d00637202 */ /* 0x000fc40000000f00 */
[----:B------:R-:W-:Y:S02]  /*9530*/  MOV R98, R28 ;  /* 0x0000001c00627202 */ /* 0x000fe40000000f00 */
[----:B------:R-:W-:Y:S02]  /*9540*/  MOV R97, R35 ;  /* 0x0000002300617202 */ /* 0x000fe40000000f00 */
[----:B------:R-:W-:Y:S01]  /*9550*/  MOV R96, R34 ;  /* 0x0000002200607202 */ /* 0x000fe20000000f00 */
[----:B-1----:R-:W-:-:S04]  /*9560*/  FFMA.FTZ R0, R182, c[0x0][0x23c], -R16 ;  /* 0x00008f00b6007a23 */ /* 0x002fc80000010810 */
[----:B------:R1:W-:Y:S02]  /*9570*/  MUFU.EX2 R182, R0 ;  /* 0x0000000000b67308 */ /* 0x0003e40000000800 */
[----:B-1----:R-:W-:Y:S01]  /*9580*/  FFMA.FTZ R0, R198, c[0x0][0x23c], -R3 ;  /* 0x00008f00c6007a23 */ /* 0x002fe20000010803 */
[----:B------:R-:W-:-:S05]  /*9590*/  MOV R198, R96 ;  /* 0x0000006000c67202 */ /* 0x000fca0000000f00 */
[----:B------:R1:W-:Y:S01]  /*95a0*/  MUFU.EX2 R140, R0 ;  /* 0x00000000008c7308 */ /* 0x0003e20000000800 */
[C---:B--2---:R-:W-:Y:S07]  /*95b0*/  HMMA.16816.F32 R28, R4.reuse, R14, R124 ;  /* 0x0000000e041c723c */ /* 0x044fee000000187c */
[----:B------:R-:W-:Y:S01]  /*95c0*/  MOV R125, R33 ;  /* 0x00000021007d7202 */ /* 0x000fe20000000f00 */
[----:B------:R-:W-:Y:S03]  /*95d0*/  HMMA.16816.F32 R120, R4, R12, R120 ;  /* 0x0000000c0478723c */ /* 0x000fe60000001878 */
[----:B------:R-:W-:Y:S01]  /*95e0*/  MOV R191, R125 ;  /* 0x0000007d00bf7202 */ /* 0x000fe20000000f00 */
[----:B-1----:R-:W-:Y:S01]  /*95f0*/  FFMA.FTZ R0, R193, c[0x0][0x23c], -R3 ;  /* 0x00008f00c1007a23 */ /* 0x002fe20000010803 */
[----:B------:R-:W-:-:S03]  /*9600*/  MOV R193, R97 ;  /* 0x0000006100c17202 */ /* 0x000fc60000000f00 */
[----:B------:R-:W-:Y:S01]  /*9610*/  HMMA.16816.F32 R116, R8, R12, R116 ;  /* 0x0000000c0874723c */ /* 0x000fe20000001874 */
[----:B------:R-:W-:Y:S01]  /*9620*/  FFMA.FTZ R7, R192, c[0x0][0x23c], -R17 ;  /* 0x00008f00c0077a23 */ /* 0x000fe20000010811 */
[----:B------:R1:W-:Y:S01]  /*9630*/  MUFU.EX2 R141, R0 ;  /* 0x00000000008d7308 */ /* 0x0003e20000000800 */
[----:B------:R-:W-:-:S05]  /*9640*/  MOV R192, R82 ;  /* 0x0000005200c07202 */ /* 0x000fca0000000f00 */
[----:B------:R-:W-:Y:S02]  /*9650*/  HMMA.16816.F32 R32, R8, R14, R128 ;  /* 0x0000000e0820723c */ /* 0x000fe40000001880 */
[----:B------:R-:W-:Y:S05]  /*9660*/  MUFU.EX2 R23, R7 ;  /* 0x0000000700177308 */ /* 0x000fea0000000800 */
[----:B------:R-:W-:Y:S01]  /*9670*/  FFMA.FTZ R11, R201, c[0x0][0x23c], -R17 ;  /* 0x00008f00c90b7a23 */ /* 0x000fe20000010811 */
[----:B------:R-:W-:Y:S01]  /*9680*/  MOV R201, R66 ;  /* 0x0000004200c97202 */ /* 0x000fe20000000f00 */
[----:B-1----:R-:W-:Y:S01]  /*9690*/  FFMA.FTZ R0, R190, c[0x0][0x23c], -R3 ;  /* 0x00008f00be007a23 */ /* 0x002fe20000010803 */
[----:B------:R-:W-:-:S03]  /*96a0*/  MOV R190, R98 ;  /* 0x0000006200be7202 */ /* 0x000fc60000000f00 */
[----:B------:R1:W-:Y:S02]  /*96b0*/  MUFU.EX2 R143, R0 ;  /* 0x00000000008f7308 */ /* 0x0003e40000000800 */
[----:B-1----:R-:W-:Y:S01]  /*96c0*/  FFMA.FTZ R0, R183, c[0x0][0x23c], -R3 ;  /* 0x00008f00b7007a23 */ /* 0x002fe20000010803 */
[----:B------:R-:W-:Y:S01]  /*96d0*/  MOV R183, R99 ;  /* 0x0000006300b77202 */ /* 0x000fe20000000f00 */
[----:B------:R-:W-:Y:S01]  /*96e0*/  IMAD.WIDE.U32 R2, R2, -0x2daee0ad, RZ ;  /* 0xd2511f5302027825 */ /* 0x000fe200078e00ff */
[----:B------:R-:W-:Y:S03]  /*96f0*/  LDSM.16.MT88.4 R96, [R207+0xb800] ;  /* 0x00b80000cf60783b */ /* 0x000fe60000004200 */
[----:B------:R1:W-:Y:S01]  /*9700*/  MUFU.EX2 R142, R0 ;  /* 0x00000000008e7308 */ /* 0x0003e20000000800 */
[----:B------:R-:W-:Y:S02]  /*9710*/  LOP3.LUT R6, R3, UR17, R176, 0x96, !PT ;  /* 0x0000001103067c12 */ /* 0x000fe4000f8e96b0 */
[----:B------:R-:W-:-:S02]  /*9720*/  LOP3.LUT R3, R2, 0xffff, RZ, 0xc0, !PT ;  /* 0x0000ffff02037812 */ /* 0x000fc400078ec0ff */
[----:B------:R-:W-:Y:S02]  /*9730*/  LOP3.LUT R10, R2, 0xff, RZ, 0xc0, !PT ;  /* 0x000000ff020a7812 */ /* 0x000fe400078ec0ff */
[--C-:B------:R-:W-:Y:S02]  /*9740*/  SHF.R.U32.HI R9, RZ, 0x10, R2.reuse ;  /* 0x00000010ff097819 */ /* 0x100fe40000011602 */
[----:B------:R-:W-:Y:S01]  /*9750*/  SHF.R.U32.HI R8, RZ, 0x18, R2 ;  /* 0x00000018ff087819 */ /* 0x000fe20000011602 */
[--C-:B------:R-:W-:Y:S01]  /*9760*/  FFMA.FTZ R2, R194, c[0x0][0x23c], -R17.reuse ;  /* 0x00008f00c2027a23 */ /* 0x100fe20000010811 */
[----:B------:R-:W-:Y:S01]  /*9770*/  MOV R176, R83 ;  /* 0x0000005300b07202 */ /* 0x000fe20000000f00 */
[----:B------:R-:W-:Y:S01]  /*9780*/  FFMA.FTZ R17, R200, c[0x0][0x23c], -R17 ;  /* 0x00008f00c8117a23 */ /* 0x000fe20000010811 */
[----:B------:R-:W-:Y:S01]  /*9790*/  MOV R194, R64 ;  /* 0x0000004000c27202 */ /* 0x000fe20000000f00 */
[----:B------:R2:W3:Y:S01]  /*97a0*/  MUFU.EX2 R22, R2 ;  /* 0x0000000200167308 */ /* 0x0004e20000000800 */
[----:B-1----:R-:W-:-:S02]  /*97b0*/  LOP3.LUT R0, R241, UR8, R178, 0x96, !PT ;  /* 0x00000008f1007c12 */ /* 0x002fc4000f8e96b2 */
[----:B------:R-:W-:Y:S02]  /*97c0*/  MOV R241, R81 ;  /* 0x0000005100f17202 */ /* 0x000fe40000000f00 */
[----:B------:R-:W-:Y:S01]  /*97d0*/  MOV R178, R80 ;  /* 0x0000005000b27202 */ /* 0x000fe20000000f00 */
[----:B------:R-:W-:Y:S01]  /*97e0*/  IMAD.WIDE.U32 R4, R0, -0x2daee0ad, RZ ;  /* 0xd2511f5300047825 */ /* 0x000fe200078e00ff */
[----:B------:R-:W-:Y:S01]  /*97f0*/  LDSM.16.MT88.4 R80, [R205+0xb800] ;  /* 0x00b80000cd50783b */ /* 0x000fe20000004200 */
[----:B------:R-:W-:Y:S03]  /*9800*/  MUFU.EX2 R17, R17 ;  /* 0x0000001100117308 */ /* 0x000fe60000000800 */
[C---:B------:R-:W-:Y:S02]  /*9810*/  LOP3.LUT R7, R4.reuse, 0xffff, RZ, 0xc0, !PT ;  /* 0x0000ffff04077812 */ /* 0x040fe400078ec0ff */
[----:B------:R-:W-:-:S02]  /*9820*/  LOP3.LUT R16, R4, 0xff, RZ, 0xc0, !PT ;  /* 0x000000ff04107812 */ /* 0x000fc400078ec0ff */
[----:B------:R-:W-:Y:S01]  /*9830*/  SHF.R.U32.HI R13, RZ, 0x10, R4 ;  /* 0x00000010ff0d7819 */ /* 0x000fe20000011604 */
[----:B--2---:R-:W-:Y:S01]  /*9840*/  FFMA.FTZ R2, R195, c[0x0][0x23c], -R18 ;  /* 0x00008f00c3027a23 */ /* 0x004fe20000010812 */
[----:B------:R-:W-:Y:S02]  /*9850*/  SHF.R.U32.HI R15, RZ, 0x18, R4 ;  /* 0x00000018ff0f7819 */ /* 0x000fe40000011604 */
[----:B------:R-:W-:Y:S01]  /*9860*/  LOP3.LUT R4, R9, 0xff, RZ, 0xc0, !PT ;  /* 0x000000ff09047812 */ /* 0x000fe200078ec0ff */
[----:B------:R1:W-:Y:S01]  /*9870*/  MUFU.EX2 R21, R2 ;  /* 0x0000000200157308 */ /* 0x0003e20000000800 */
[----:B------:R-:W-:Y:S02]  /*9880*/  LOP3.LUT R0, R5, UR17, R180, 0x96, !PT ;  /* 0x0000001105007c12 */ /* 0x000fe4000f8e96b4 */
[----:B------:R-:W-:Y:S01]  /*9890*/  SHF.R.U32.HI R5, RZ, 0x8, R3 ;  /* 0x00000008ff057819 */ /* 0x000fe20000011603 */
[----:B------:R-:W-:Y:S01]  /*98a0*/  FFMA.FTZ R3, R199, c[0x0][0x23c], -R18 ;  /* 0x00008f00c7037a23 */ /* 0x000fe20000010812 */
[----:B------:R-:W-:-:S02]  /*98b0*/  PRMT R12, R4, 0x5410, R8 ;  /* 0x00005410040c7816 */ /* 0x000fc40000000008 */
[----:B------:R-:W-:Y:S01]  /*98c0*/  SHF.R.U32.HI R4, RZ, 0x10, R6 ;  /* 0x00000010ff047819 */ /* 0x000fe20000011606 */
[----:B------:R2:W-:Y:S01]  /*98d0*/  MUFU.EX2 R18, R3 ;  /* 0x0000000300127308 */ /* 0x0005e20000000800 */
[----:B------:R-:W-:Y:S02]  /*98e0*/  PRMT R14, R10, 0x5410, R5 ;  /* 0x000054100a0e7816 */ /* 0x000fe40000000005 */
[C---:B------:R-:W-:Y:S02]  /*98f0*/  LOP3.LUT R5, R6.reuse, 0xff, RZ, 0xc0, !PT ;  /* 0x000000ff06057812 */ /* 0x040fe400078ec0ff */
[----:B------:R-:W-:Y:S02]  /*9900*/  SHF.R.U32.HI R8, RZ, 0x8, R7 ;  /* 0x00000008ff087819 */ /* 0x000fe40000011607 */
[----:B------:R-:W-:Y:S02]  /*9910*/  LOP3.LUT R7, R13, 0xff, RZ, 0xc0, !PT ;  /* 0x000000ff0d077812 */ /* 0x000fe400078ec0ff */
[----:B-1----:R-:W-:-:S02]  /*9920*/  LOP3.LUT R2, R6, 0xffff, RZ, 0xc0, !PT ;  /* 0x0000ffff06027812 */ /* 0x002fc400078ec0ff */
[----:B------:R-:W-:Y:S02]  /*9930*/  SHF.R.U32.HI R6, RZ, 0x18, R6 ;  /* 0x00000018ff067819 */ /* 0x000fe40000011606 */
[----:B------:R-:W-:Y:S02]  /*9940*/  PRMT R9, R16, 0x5410, R8 ;  /* 0x0000541010097816 */ /* 0x000fe40000000008 */
[----:B------:R1:W4:Y:S01]  /*9950*/  MUFU.EX2 R16, R11 ;  /* 0x0000000b00107308 */ /* 0x0003220000000800 */
[----:B--2---:R-:W-:Y:S02]  /*9960*/  SHF.R.U32.HI R3, RZ, 0x8, R2 ;  /* 0x00000008ff037819 */ /* 0x004fe40000011602 */
[----:B------:R-:W-:Y:S02]  /*9970*/  LOP3.LUT R2, R4, 0xff, RZ, 0xc0, !PT ;  /* 0x000000ff04027812 */ /* 0x000fe400078ec0ff */
[----:B------:R-:W-:Y:S02]  /*9980*/  PRMT R10, R7, 0x5410, R15 ;  /* 0x00005410070a7816 */ /* 0x000fe4000000000f */
[----:B------:R-:W-:-:S02]  /*9990*/  PRMT R13, R2, 0x5410, R6 ;  /* 0x00005410020d7816 */ /* 0x000fc40000000006 */
[C---:B------:R-:W-:Y:S02]  /*99a0*/  LOP3.LUT R2, R0.reuse, 0xffff, RZ, 0xc0, !PT ;  /* 0x0000ffff00027812 */ /* 0x040fe400078ec0ff */
[----:B------:R-:W-:Y:S02]  /*99b0*/  LOP3.LUT R8, R0, 0xff, RZ, 0xc0, !PT ;  /* 0x000000ff00087812 */ /* 0x000fe400078ec0ff */
[----:B------:R-:W-:Y:S02]  /*99c0*/  SHF.R.U32.HI R7, RZ, 0x18, R0 ;  /* 0x00000018ff077819 */ /* 0x000fe40000011600 */
[----:B------:R-:W-:Y:S02]  /*99d0*/  SHF.R.U32.HI R6, RZ, 0x8, R2 ;  /* 0x00000008ff067819 */ /* 0x000fe40000011602 */
[----:B-1----:R-:W-:Y:S02]  /*99e0*/  PRMT R11, R5, 0x5410, R3 ;  /* 0x00005410050b7816 */ /* 0x002fe40000000003 */
[----:B------:R-:W-:Y:S01]  /*99f0*/  SHF.R.U32.HI R3, RZ, 0x10, R0 ;  /* 0x00000010ff037819 */ /* 0x000fe20000011600 */
[----:B------:R-:W-:Y:S01]  /*9a00*/  HSET2.LE.AND R0, R14, R112, PT ;  /* 0x000000700e007233 */ /* 0x000fe20003803000 */
[----:B---3--:R-:W-:-:S02]  /*9a10*/  F2FP.PACK_AB R2, R22, R23 ;  /* 0x000000171602723e */ /* 0x008fc400000000ff */
[----:B------:R-:W-:Y:S01]  /*9a20*/  LOP3.LUT R5, R3, 0xff, RZ, 0xc0, !PT ;  /* 0x000000ff03057812 */ /* 0x000fe200078ec0ff */
[--C-:B------:R-:W-:Y:S01]  /*9a30*/  HSET2.LE.AND R3, R12, R112.reuse, PT ;  /* 0x000000700c037233 */ /* 0x100fe20003803000 */
[----:B------:R-:W-:Y:S01]  /*9a40*/  LOP3.LUT R126, R0, R2, RZ, 0xc0, !PT ;  /* 0x00000002007e7212 */ /* 0x000fe200078ec0ff */
[--C-:B------:R-:W-:Y:S01]  /*9a50*/  HSET2.LE.AND R0, R9, R112.reuse, PT ;  /* 0x0000007009007233 */ /* 0x100fe20003803000 */
[----:B------:R-:W-:Y:S02]  /*9a60*/  F2FP.PACK_AB R2, R182, R181 ;  /* 0x000000b5b602723e */ /* 0x000fe400000000ff */
[----:B------:R-:W-:Y:S02]  /*9a70*/  PRMT R6, R8, 0x5410, R6 ;  /* 0x0000541008067816 */ /* 0x000fe40000000006 */
[----:B------:R-:W-:Y:S01]  /*9a80*/  LOP3.LUT R130, R0, R2, RZ, 0xc0, !PT ;  /* 0x0000000200827212 */ /* 0x000fe200078ec0ff */
[----:B------:R-:W-:Y:S01]  /*9a90*/  HSET2.LE.AND R0, R11, R112, PT ;  /* 0x000000700b007233 */ /* 0x000fe20003803000 */
[----:B----4-:R-:W-:-:S02]  /*9aa0*/  F2FP.PACK_AB R2, R17, R16 ;  /* 0x000000101102723e */ /* 0x010fc400000000ff */
[----:B------:R-:W-:Y:S02]  /*9ab0*/  F2FP.PACK_AB R4, R18, R21 ;  /* 0x000000151204723e */ /* 0x000fe400000000ff */
[----:B------:R-:W-:Y:S01]  /*9ac0*/  LOP3.LUT R124, R0, R2, RZ, 0xc0, !PT ;  /* 0x00000002007c7212 */ /* 0x000fe200078ec0ff */
[--C-:B------:R-:W-:Y:S01]  /*9ad0*/  HSET2.LE.AND R0, R6, R112.reuse, PT ;  /* 0x0000007006007233 */ /* 0x100fe20003803000 */
[----:B------:R-:W-:Y:S01]  /*9ae0*/  LOP3.LUT R127, R3, R4, RZ, 0xc0, !PT ;  /* 0x00000004037f7212 */ /* 0x000fe200078ec0ff */
[----:B------:R-:W-:Y:S01]  /*9af0*/  HSET2.LE.AND R3, R10, R112, PT ;  /* 0x000000700a037233 */ /* 0x000fe20003803000 */
[----:B------:R-:W-:Y:S02]  /*9b00*/  PRMT R5, R5, 0x5410, R7 ;  /* 0x0000541005057816 */ /* 0x000fe40000000007 */
[----:B------:R-:W-:Y:S02]  /*9b10*/  F2FP.PACK_AB R4, R142, R143 ;  /* 0x0000008f8e04723e */ /* 0x000fe400000000ff */
[----:B------:R-:W-:-:S02]  /*9b20*/  F2FP.PACK_AB R2, R179, R177 ;  /* 0x000000b1b302723e */ /* 0x000fc400000000ff */
[----:B------:R-:W-:Y:S02]  /*9b30*/  LOP3.LUT R131, R3, R4, RZ, 0xc0, !PT ;  /* 0x0000000403837212 */ /* 0x000fe400078ec0ff */
[----:B------:R-:W-:Y:S01]  /*9b40*/  LOP3.LUT R128, R0, R2, RZ, 0xc0, !PT ;  /* 0x0000000200807212 */ /* 0x000fe200078ec0ff */
[--C-:B------:R-:W-:Y:S01]  /*9b50*/  HSET2.LE.AND R0, R5, R112.reuse, PT ;  /* 0x0000007005007233 */ /* 0x100fe20003803000 */
[----:B------:R-:W-:Y:S01]  /*9b60*/  F2FP.PACK_AB R2, R141, R140 ;  /* 0x0000008c8d02723e */ /* 0x000fe200000000ff */
[----:B------:R-:W1:Y:S01]  /*9b70*/  LDSM.16.MT88.4 R4, [R209+0xb800] ;  /* 0x00b80000d104783b */ /* 0x000e620000004200 */
[----:B------:R-:W-:Y:S02]  /*9b80*/  MOV R195, R67 ;  /* 0x0000004300c37202 */ /* 0x000fe40000000f00 */
[----:B------:R-:W-:Y:S01]  /*9b90*/  LOP3.LUT R129, R0, R2, RZ, 0xc0, !PT ;  /* 0x0000000200817212 */ /* 0x000fe200078ec0ff */
[----:B------:R-:W-:Y:S01]  /*9ba0*/  HSET2.LE.AND R0, R13, R112, PT ;  /* 0x000000700d007233 */ /* 0x000fe20003803000 */
[----:B------:R-:W-:Y:S01]  /*9bb0*/  MOV R180, R65 ;  /* 0x0000004100b47202 */ /* 0x000fe20000000f00 */
[----:B------:R-:W-:Y:S01]  /*9bc0*/  FFMA.FTZ R3, R201, R27, R195 ;  /* 0x0000001bc9037223 */ /* 0x000fe200000100c3 */
[----:B------:R-:W-:Y:S01]  /*9bd0*/  F2FP.PACK_AB R2, R20, R19 ;  /* 0x000000131402723e */ /* 0x000fe200000000ff */
[----:B------:R-:W2:Y:S02]  /*9be0*/  LDSM.16.MT88.4 R64, [R209+0xa800] ;  /* 0x00a80000d140783b */ /* 0x000ea40000004200 */
[----:B------:R-:W-:Y:S01]  /*9bf0*/  FFMA.FTZ R8, R180, R26, R243 ;  /* 0x0000001ab4087223 */ /* 0x000fe200000100f3 */
[----:B------:R-:W-:Y:S01]  /*9c00*/  LOP3.LUT R125, R0, R2, RZ, 0xc0, !PT ;  /* 0x00000002007d7212 */ /* 0x000fe200078ec0ff */
[----:B------:R-:W-:Y:S01]  /*9c10*/  FFMA.FTZ R2, R176, R25, R194 ;  /* 0x00000019b0027223 */ /* 0x000fe200000100c2 */
[----:B------:R-:W3:Y:S01]  /*9c20*/  LDSM.16.MT88.4 R112, [R210+0xb800] ;  /* 0x00b80000d270783b */ /* 0x000ee20000004200 */
[----:B------:R-:W-:Y:S01]  /*9c30*/  FFMA.FTZ R0, R241, R24, R192 ;  /* 0x00000018f1007223 */ /* 0x000fe200000100c0 */
        /* <DEDUP_REMOVED lines=16> */
[----:B------:R-:W-:-:S04]  /*9d40*/  FADD.FTZ R3, R140, R3 ;  /* 0x000000038c037221 */ /* 0x000fc80000010000 */
[----:B------:R-:W-:-:S03]  /*9d50*/  FADD.FTZ R3, R141, R3 ;  /* 0x000000038d037221 */ /* 0x000fc60000010000 */
[----:B-1----:R-:W-:Y:S01]  /*9d60*/  HMMA.16816.F32 R120, R124, R4, R120 ;  /* 0x000000047c78723c */ /* 0x002fe20000001878 */
[----:B------:R-:W-:-:S04]  /*9d70*/  FADD.FTZ R3, R143, R3 ;  /* 0x000000038f037221 */ /* 0x000fc80000010000 */
[----:B------:R-:W-:-:S03]  /*9d80*/  FADD.FTZ R245, R142, R3 ;  /* 0x000000038ef57221 */ /* 0x000fc60000010000 */
[C---:B------:R-:W-:Y:S07]  /*9d90*/  HMMA.16816.F32 R116, R128.reuse, R4, R116 ;  /* 0x000000048074723c */ /* 0x040fee0000001874 */
[----:B------:R-:W-:Y:S01]  /*9da0*/  FADD.FTZ R4, R189, R8 ;  /* 0x00000008bd047221 */ /* 0x000fe20000010000 */
        /* <DEDUP_REMOVED lines=13> */
[----:B------:R-:W-:Y:S01]  /*9e80*/  FADD.FTZ R244, R22, R2 ;  /* 0x0000000216f47221 */ /* 0x000fe20000010000 */
[----:B------:R1:W-:Y:S02]  /*9e90*/  STL [R1+0x18], R247 ;  /* 0x000018f701007387 */ /* 0x0003e40000100800 */
[-C--:B------:R-:W-:Y:S02]  /*9ea0*/  HMMA.16816.F32 R36, R128, R48.reuse, R36 ;  /* 0x000000308024723c */ /* 0x080fe40000001824 */
[----:B------:R1:W-:Y:S04]  /*9eb0*/  STL [R1+0x1c], R245 ;  /* 0x00001cf501007387 */ /* 0x0003e80000100800 */
[----:B------:R1:W-:Y:S02]  /*9ec0*/  STL [R1+0x24], R246 ;  /* 0x000024f601007387 */ /* 0x0003e40000100800 */
[C---:B------:R-:W-:Y:S02]  /*9ed0*/  HMMA.16816.F32 R40, R124.reuse, R48, R40 ;  /* 0x000000307c28723c */ /* 0x040fe40000001828 */
[----:B------:R1:W-:Y:S06]  /*9ee0*/  STL [R1+0x20], R244 ;  /* 0x000020f401007387 */ /* 0x0003ec0000100800 */
[C---:B------:R-:W-:Y:S08]  /*9ef0*/  HMMA.16816.F32 R44, R124.reuse, R50, R44 ;  /* 0x000000327c2c723c */ /* 0x040ff0000000182c */
[C---:B--2---:R-:W-:Y:S08]  /*9f00*/  HMMA.16816.F32 R56, R124.reuse, R64, R56 ;  /* 0x000000407c38723c */ /* 0x044ff00000001838 */
        /* <DEDUP_REMOVED lines=74> */
[----:B------:R-:W3:Y:S04]  /*a3b0*/  LDSM.16.M88.4 R12, [R206] ;  /* 0x00000000ce0c783b */ /* 0x000ee80000000200 */
[----:B------:R-:W-:Y:S04]  /*a3c0*/  LDSM.16.M88.4 R28, [R215] ;  /* 0x00000000d71c783b */ /* 0x000fe80000000200 */
        /* <DEDUP_REMOVED lines=10> */
[C---:B------:R-:W-:Y:S08]  /*a470*/  HMMA.16816.F32 R184, R12.reuse, R20, RZ ;  /* 0x000000140cb8723c */ /* 0x040ff000000018ff */
[C---:B------:R-:W-:Y:S08]  /*a480*/  HMMA.16816.F32 R196, R12.reuse, R22, RZ ;  /* 0x000000160cc4723c */ /* 0x040ff000000018ff */
[----:B------:R-:W-:Y:S01]  /*a490*/  HMMA.16816.F32 R132, R12, R18, RZ ;  /* 0x000000120c84723c */ /* 0x000fe200000018ff */
[----:B------:R-:W-:Y:S04]  /*a4a0*/  LDSM.16.M88.4 R16, [R213+0x8000] ;  /* 0x00800000d510783b */ /* 0x000fe80000000200 */
[----:B------:R-:W-:Y:S03]  /*a4b0*/  LDSM.16.M88.4 R12, [R213+0x8800] ;  /* 0x00880000d50c783b */ /* 0x000fe60000000200 */
[C---:B--2---:R-:W-:Y:S08]  /*a4c0*/  HMMA.16816.F32 R192, R4.reuse, R28, R176 ;  /* 0x0000001c04c0723c */ /* 0x044ff000000018b0 */
[C---:B------:R-:W-:Y:S08]  /*a4d0*/  HMMA.16816.F32 R176, R4.reuse, R24, R136 ;  /* 0x0000001804b0723c */ /* 0x040ff00000001888 */
[C---:B------:R-:W-:Y:S08]  /*a4e0*/  HMMA.16816.F32 R188, R4.reuse, R30, R140 ;  /* 0x0000001e04bc723c */ /* 0x040ff0000000188c */
[----:B------:R-:W-:Y:S01]  /*a4f0*/  HMMA.16816.F32 R20, R4, R26, R32 ;  /* 0x0000001a0414723c */ /* 0x000fe20000001820 */
[----:B------:R-:W2:Y:S04]  /*a500*/  LDSM.16.M88.4 R4, [R214+0x2000] ;  /* 0x00200000d604783b */ /* 0x000ea80000000200 */
[----:B------:R-:W-:Y:S03]  /*a510*/  LDSM.16.M88.4 R32, [R211] ;  /* 0x00000000d320783b */ /* 0x000fe60000000200 */
[C---:B-1----:R-:W-:Y:S08]  /*a520*/  HMMA.16816.F32 R180, R8.reuse, R24, R180 ;  /* 0x0000001808b4723c */ /* 0x042ff000000018b4 */
[C---:B------:R-:W-:Y:S08]  /*a530*/  HMMA.16816.F32 R200, R8.reuse, R28, R184 ;  /* 0x0000001c08c8723c */ /* 0x040ff000000018b8 */
[C---:B------:R-:W-:Y:S01]  /*a540*/  HMMA.16816.F32 R140, R8.reuse, R30, R196 ;  /* 0x0000001e088c723c */ /* 0x040fe200000018c4 */
[----:B------:R-:W-:Y:S07]  /*a550*/  LDSM.16.M88.4 R28, [R211+0x800] ;  /* 0x00080000d31c783b */ /* 0x000fee0000000200 */
[----:B------:R-:W-:Y:S01]  /*a560*/  HMMA.16816.F32 R24, R8, R26, R132 ;  /* 0x0000001a0818723c */ /* 0x000fe20000001884 */
[----:B------:R-:W1:Y:S07]  /*a570*/  LDSM.16.M88.4 R8, [R214] ;  /* 0x00000000d608783b */ /* 0x000e6e0000000200 */
[C---:B--2---:R-:W-:Y:S08]  /*a580*/  HMMA.16816.F32 R136, R4.reuse, R16, R192 ;  /* 0x000000100488723c */ /* 0x044ff000000018c0 */
[C---:B------:R-:W-:Y:S08]  /*a590*/  HMMA.16816.F32 R184, R4.reuse, R12, R176 ;  /* 0x0000000c04b8723c */ /* 0x040ff000000018b0 */
[C---:B------:R-:W-:Y:S08]  /*a5a0*/  HMMA.16816.F32 R132, R4.reuse, R18, R188 ;  /* 0x000000120484723c */ /* 0x040ff000000018bc */
[----:B------:R-:W-:Y:S01]  /*a5b0*/  HMMA.16816.F32 R20, R4, R14, R20 ;  /* 0x0000000e0414723c */ /* 0x000fe20000001814 */
[----:B------:R-:W2:Y:S07]  /*a5c0*/  LDSM.16.M88.4 R4, [R212+0x2000] ;  /* 0x00200000d404783b */ /* 0x000eae0000000200 */
[C---:B-1----:R-:W-:Y:S08]  /*a5d0*/  HMMA.16816.F32 R188, R8.reuse, R12, R180 ;  /* 0x0000000c08bc723c */ /* 0x042ff000000018b4 */
[C---:B------:R-:W-:Y:S08]  /*a5e0*/  HMMA.16816.F32 R200, R8.reuse, R16, R200 ;  /* 0x0000001008c8723c */ /* 0x040ff000000018c8 */
[C---:B------:R-:W-:Y:S08]  /*a5f0*/  HMMA.16816.F32 R192, R8.reuse, R18, R140 ;  /* 0x0000001208c0723c */ /* 0x040ff0000000188c */
[----:B------:R-:W-:Y:S01]  /*a600*/  HMMA.16816.F32 R180, R8, R14, R24 ;  /* 0x0000000e08b4723c */ /* 0x000fe20000001818 */
[----:B------:R-:W1:Y:S04]  /*a610*/  LDSM.16.M88.4 R8, [R212] ;  /* 0x00000000d408783b */ /* 0x000e680000000200 */
[----:B------:R-:W-:Y:S03]  /*a620*/  LDSM.16.M88.4 R24, [R204+0x9800] ;  /* 0x00980000cc18783b */ /* 0x000fe60000000200 */
[C---:B--2---:R-:W-:Y:S01]  /*a630*/  HMMA.16816.F32 R176, R4.reuse, R32, R136 ;  /* 0x0000002004b0723c */ /* 0x044fe20000001888 */
[----:B------:R-:W-:Y:S07]  /*a640*/  LDSM.16.M88.4 R12, [R206+0x4000] ;  /* 0x00400000ce0c783b */ /* 0x000fee0000000200 */
[C---:B------:R-:W-:Y:S08]  /*a650*/  HMMA.16816.F32 R140, R4.reuse, R34, R132 ;  /* 0x00000022048c723c */ /* 0x040ff00000001884 */
[C---:B------:R-:W-:Y:S08]  /*a660*/  HMMA.16816.F32 R136, R4.reuse, R28, R184 ;  /* 0x0000001c0488723c */ /* 0x040ff000000018b8 */
[----:B------:R-:W-:Y:S01]  /*a670*/  HMMA.16816.F32 R132, R4, R30, R20 ;  /* 0x0000001e0484723c */ /* 0x000fe20000001814 */
[----:B------:R-:W2:Y:S04]  /*a680*/  LDSM.16.M88.4 R4, [R206+0x6000] ;  /* 0x00600000ce04783b */ /* 0x000ea80000000200 */
[----:B------:R-:W3:Y:S03]  /*a690*/  LDSM.16.M88.4 R20, [R204+0x9000] ;  /* 0x00900000cc14783b */ /* 0x000ee60000000200 */
[C---:B-1----:R-:W-:Y:S08]  /*a6a0*/  HMMA.16816.F32 R16, R8.reuse, R32, R200 ;  /* 0x000000200810723c */ /* 0x042ff000000018c8 */
[C---:B------:R-:W-:Y:S08]  /*a6b0*/  HMMA.16816.F32 R192, R8.reuse, R34, R192 ;  /* 0x0000002208c0723c */ /* 0x040ff000000018c0 */
[C---:B------:R-:W-:Y:S08]  /*a6c0*/  HMMA.16816.F32 R188, R8.reuse, R28, R188 ;  /* 0x0000001c08bc723c */ /* 0x040ff000000018bc */
[----:B------:R-:W-:Y:S01]  /*a6d0*/  HMMA.16816.F32 R180, R8, R30, R180 ;  /* 0x0000001e08b4723c */ /* 0x000fe200000018b4 */
[----:B------:R-:W-:Y:S04]  /*a6e0*/  LDSM.16.M88.4 R28, [R216] ;  /* 0x00000000d81c783b */ /* 0x000fe80000000200 */
[----:B------:R-:W-:Y:S03]  /*a6f0*/  LDSM.16.M88.4 R8, [R208+0x4000] ;  /* 0x00400000d008783b */ /* 0x000fe60000000200 */
[C---:B--2---:R-:W-:Y:S08]  /*a700*/  HMMA.16816.F32 R136, R4.reuse, R24, R136 ;  /* 0x000000180488723c */ /* 0x044ff00000001888 */
[C---:B---3--:R-:W-:Y:S08]  /*a710*/  HMMA.16816.F32 R176, R4.reuse, R20, R176 ;  /* 0x0000001404b0723c */ /* 0x048ff000000018b0 */
[C---:B------:R-:W-:Y:S08]  /*a720*/  HMMA.16816.F32 R140, R4.reuse, R22, R140 ;  /* 0x00000016048c723c */ /* 0x040ff0000000188c */
[----:B------:R-:W-:Y:S01]  /*a730*/  HMMA.16816.F32 R132, R4, R26, R132 ;  /* 0x0000001a0484723c */ /* 0x000fe20000001884 */
[----:B------:R-:W1:Y:S07]  /*a740*/  LDSM.16.M88.4 R4, [R208+0x6000] ;  /* 0x00600000d004783b */ /* 0x000e6e0000000200 */
[C---:B------:R-:W-:Y:S01]  /*a750*/  HMMA.16816.F32 R32, R12.reuse, R20, R16 ;  /* 0x000000140c20723c */ /* 0x040fe20000001810 */
[----:B------:R-:W2:Y:S07]  /*a760*/  LDSM.16.M88.4 R16, [R217] ;  /* 0x00000000d910783b */ /* 0x000eae0000000200 */
[C---:B------:R-:W-:Y:S08]  /*a770*/  HMMA.16816.F32 R20, R12.reuse, R22, R192 ;  /* 0x000000160c14723c */ /* 0x040ff000000018c0 */
[C---:B------:R-:W-:Y:S08]  /*a780*/  HMMA.16816.F32 R184, R12.reuse, R26, R180 ;  /* 0x0000001a0cb8723c */ /* 0x040ff000000018b4 */
[----:B------:R-:W-:Y:S01]  /*a790*/  HMMA.16816.F32 R188, R12, R24, R188 ;  /* 0x000000180cbc723c */ /* 0x000fe200000018bc */
[----:B------:R-:W-:Y:S04]  /*a7a0*/  LDSM.16.M88.4 R24, [R213+0x9800] ;  /* 0x00980000d518783b */ /* 0x000fe80000000200 */
[----:B------:R-:W3:Y:S03]  /*a7b0*/  LDSM.16.M88.4 R12, [R214+0x4000] ;  /* 0x00400000d60c783b */ /* 0x000ee60000000200 */
[C---:B-1----:R-:W-:Y:S08]  /*a7c0*/  HMMA.16816.F32 R132, R4.reuse, R30, R132 ;  /* 0x0000001e0484723c */ /* 0x042ff00000001884 */
[C---:B--2---:R-:W-:Y:S08]  /*a7d0*/  HMMA.16816.F32 R180, R4.reuse, R16, R176 ;  /* 0x0000001004b4723c */ /* 0x044ff000000018b0 */
[C---:B------:R-:W-:Y:S08]  /*a7e0*/  HMMA.16816.F32 R176, R4.reuse, R18, R140 ;  /* 0x0000001204b0723c */ /* 0x040ff0000000188c */
[----:B------:R-:W-:Y:S01]  /*a7f0*/  HMMA.16816.F32 R140, R4, R28, R136 ;  /* 0x0000001c048c723c */ /* 0x000fe20000001888 */
[----:B------:R-:W-:Y:S07]  /*a800*/  LDSM.16.M88.4 R4, [R214+0x6000] ;  /* 0x00600000d604783b */ /* 0x000fee0000000200 */
[C---:B------:R-:W-:Y:S08]  /*a810*/  HMMA.16816.F32 R32, R8.reuse, R16, R32 ;  /* 0x000000100820723c */ /* 0x040ff00000001820 */
[C---:B------:R-:W-:Y:S01]  /*a820*/  HMMA.16816.F32 R20, R8.reuse, R18, R20 ;  /* 0x000000120814723c */ /* 0x040fe20000001814 */
[----:B------:R-:W1:Y:S07]  /*a830*/  LDSM.16.M88.4 R16, [R213+0x9000] ;  /* 0x00900000d510783b */ /* 0x000e6e0000000200 */
[C---:B------:R-:W-:Y:S08]  /*a840*/  HMMA.16816.F32 R136, R8.reuse, R28, R188 ;  /* 0x0000001c0888723c */ /* 0x040ff000000018bc */
[----:B------:R-:W-:Y:S01]  /*a850*/  HMMA.16816.F32 R188, R8, R30, R184 ;  /* 0x0000001e08bc723c */ /* 0x000fe200000018b8 */
[----:B------:R-:W-:Y:S11]  /*a860*/  LDSM.16.M88.4 R8, [R212+0x4000] ;  /* 0x00400000d408783b */ /* 0x000ff60000000200 */
[----:B------:R-:W-:Y:S04]  /*a870*/  @!UPT UIADD3 URZ, URZ, URZ, URZ ;  /* 0x0000003f3f3ff290 */ /* 0x000fe8000fffe03f */
[----:B---3--:R-:W-:Y:S08]  /*a880*/  HMMA.16816.F32 R28, R12, R24, R136 ;  /* 0x000000180c1c723c */ /* 0x008ff00000001888 */
[C---:B-1----:R-:W-:Y:S08]  /*a890*/  HMMA.16816.F32 R184, R4.reuse, R16, R180 ;  /* 0x0000001004b8723c */ /* 0x042ff000000018b4 */
[C---:B------:R-:W-:Y:S08]  /*a8a0*/  HMMA.16816.F32 R180, R4.reuse, R18, R176 ;  /* 0x0000001204b4723c */ /* 0x040ff000000018b0 */
[C---:B------:R-:W-:Y:S08]  /*a8b0*/  HMMA.16816.F32 R176, R4.reuse, R24, R140 ;  /* 0x0000001804b0723c */ /* 0x040ff0000000188c */
[----:B------:R-:W-:Y:S01]  /*a8c0*/  HMMA.16816.F32 R140, R4, R26, R132 ;  /* 0x0000001a048c723c */ /* 0x000fe20000001884 */
[----:B------:R-:W-:Y:S07]  /*a8d0*/  LDSM.16.M88.4 R4, [R212+0x6000] ;  /* 0x00600000d404783b */ /* 0x000fee0000000200 */
[C---:B------:R-:W-:Y:S08]  /*a8e0*/  HMMA.16816.F32 R132, R12.reuse, R16, R32 ;  /* 0x000000100c84723c */ /* 0x040ff00000001820 */
[----:B------:R-:W-:Y:S01]  /*a8f0*/  HMMA.16816.F32 R32, R12, R18, R20 ;  /* 0x000000120c20723c */ /* 0x000fe20000001814 */
[----:B------:R-:W1:Y:S04]  /*a900*/  LDSM.16.M88.4 R20, [R211+0x1000] ;  /* 0x00100000d314783b */ /* 0x000e680000000200 */
[----:B------:R-:W2:Y:S01]  /*a910*/  LDSM.16.M88.4 R16, [R211+0x1800] ;  /* 0x00180000d310783b */ /* 0x000ea20000000200 */
[----:B------:R-:W-:-:S04]  /*a920*/  DEPBAR.LE SB0, 0x0 ;  /* 0x000080000000791a */ /* 0x000fc80000000000 */
[----:B------:R-:W-:Y:S08]  /*a930*/  HMMA.16816.F32 R12, R12, R26, R188 ;  /* 0x0000001a0c0c723c */ /* 0x000ff000000018bc */
[C---:B-1----:R-:W-:Y:S08]  /*a940*/  HMMA.16816.F32 R184, R4.reuse, R20, R184 ;  /* 0x0000001404b8723c */ /* 0x042ff000000018b8 */
[C---:B------:R-:W-:Y:S08]  /*a950*/  HMMA.16816.F32 R180, R4.reuse, R22, R180 ;  /* 0x0000001604b4723c */ /* 0x040ff000000018b4 */
[C---:B--2---:R-:W-:Y:S08]  /*a960*/  HMMA.16816.F32 R176, R4.reuse, R16, R176 ;  /* 0x0000001004b0723c */ /* 0x044ff000000018b0 */
[----:B------:R-:W-:Y:S08]  /*a970*/  HMMA.16816.F32 R140, R4, R18, R140 ;  /* 0x00000012048c723c */ /* 0x000ff0000000188c */
[C---:B------:R-:W-:Y:S08]  /*a980*/  HMMA.16816.F32 R132, R8.reuse, R20, R132 ;  /* 0x000000140884723c */ /* 0x040ff00000001884 */
        /* <DEDUP_REMOVED lines=51> */
.L_x_1448:
[----:B------:R-:W-:Y:S05]  /*acc0*/  BSYNC B0 ;  /* 0x0000000000007941 */ /* 0x000fea0003800000 */
.L_x_1447:
[----:B------:R-:W0:Y:S02]  /*acd0*/  LDGDEPBAR ;  /* 0x00000000000079af */ /* 0x000e240000000000 */
.L_x_1446:
[----:B------:R-:W2:Y:S04]  /*ace0*/  LDL R0, [R1+0x80] ;  /* 0x0000800001007983 */ /* 0x000ea80000100800 */
[----:B-1----:R-:W3:Y:S04]  /*acf0*/  LDL.64 R6, [R1+0x10] ;  /* 0x0000100001067983 */ /* 0x002ee80000100a00 */
[----:B------:R-:W4:Y:S04]  /*ad00*/  LDL.64 R4, [R1+0x68] ;  /* 0x0000680001047983 */ /* 0x000f280000100a00 */
[----:B------:R-:W5:Y:S04]  /*ad10*/  LDL R2, [R1+0x40] ;  /* 0x0000400001027983 */ /* 0x000f680000100800 */
[----:B------:R-:W1:Y:S02]  /*ad20*/  S2R R8, SR_TID.X ;  /* 0x0000000000087919 */ /* 0x000e640000002100 */
[----:B-1----:R-:W-:-:S05]  /*ad30*/  IMAD.SHL.U32 R8, R8, 0x2, RZ ;  /* 0x0000000208087824 */ /* 0x002fca00078e00ff */
[----:B------:R-:W-:Y:S01]  /*ad40*/  LOP3.LUT R8, R8, 0x6, RZ, 0xc0, !PT ;  /* 0x0000000608087812 */ /* 0x000fe200078ec0ff */
[----:B------:R-:W-:Y:S01]  /*ad50*/  IMAD.U32 R9, RZ, RZ, UR31 ;  /* 0x0000001fff097e24 */ /* 0x000fe2000f8e00ff */
[----:B------:R-:W1:Y:S01]  /*ad60*/  LDC.U8 R197, c[0x0][0x2d8] ;  /* 0x0000b600ffc57b82 */ /* 0x000e620000000000 */
[----:B--2---:R-:W-:Y:S02]  /*ad70*/  IMAD.MOV.U32 R3, RZ, RZ, R0 ;  /* 0x000000ffff037224 */ /* 0x004fe400078e0000 */
[----:B------:R-:W-:-:S04]  /*ad80*/  IMAD.U32 R0, RZ, RZ, UR32 ;  /* 0x00000020ff007e24 */ /* 0x000fc8000f8e00ff */
[----:B------:R-:W-:-:S05]  /*ad90*/  IMAD R0, R0, 0x20, R8 ;  /* 0x0000002000007824 */ /* 0x000fca00078e0208 */
[C---:B------:R-:W-:Y:S01]  /*ada0*/  ISETP.GE.AND P1, PT, R0.reuse, R226, PT ;  /* 0x000000e20000720c */ /* 0x040fe20003f26270 */
[----:B---3--:R-:W-:Y:S01]  /*adb0*/  IMAD.MOV.U32 R10, RZ, RZ, R6 ;  /* 0x000000ffff0a7224 */ /* 0x008fe200078e0006 */
[C---:B------:R-:W-:Y:S01]  /*adc0*/  IADD3 R6, R0.reuse, 0x9, RZ ;  /* 0x0000000900067810 */ /* 0x040fe20007ffe0ff */
[----:B------:R-:W-:Y:S01]  /*add0*/  IMAD.MOV.U32 R11, RZ, RZ, R7 ;  /* 0x000000ffff0b7224 */ /* 0x000fe200078e0007 */
[C---:B------:R-:W-:Y:S02]  /*ade0*/  ISETP.LT.OR P1, PT, R0.reuse, R222, P1 ;  /* 0x000000de0000720c */ /* 0x040fe40000f21670 */
[----:B------:R-:W-:Y:S02]  /*adf0*/  IADD3 R7, R0, 0x8, RZ ;  /* 0x0000000800077810 */ /* 0x000fe40007ffe0ff */
[----:B------:R-:W-:Y:S02]  /*ae00*/  FSEL R19, R134, -INF , !P1 ;  /* 0xff80000086137808 */ /* 0x000fe40004800000 */
[----:B------:R-:W-:-:S02]  /*ae10*/  ISETP.GE.AND P5, PT, R0, R227, PT ;  /* 0x000000e30000720c */ /* 0x000fc40003fa6270 */
[----:B------:R-:W-:Y:S02]  /*ae20*/  ISETP.GE.AND P1, PT, R6, R226, PT ;  /* 0x000000e20600720c */ /* 0x000fe40003f26270 */
[C---:B------:R-:W-:Y:S02]  /*ae30*/  IADD3 R8, R0.reuse, 0x1, RZ ;  /* 0x0000000100087810 */ /* 0x040fe40007ffe0ff */
[----:B------:R-:W-:Y:S01]  /*ae40*/  ISETP.GE.AND P4, PT, R7, R227, PT ;  /* 0x000000e30700720c */ /* 0x000fe20003f86270 */
[----:B----4-:R-:W-:Y:S01]  /*ae50*/  IMAD.MOV.U32 R16, RZ, RZ, R4 ;  /* 0x000000ffff107224 */ /* 0x010fe200078e0004 */
[----:B------:R-:W-:Y:S02]  /*ae60*/  ISETP.LT.OR P5, PT, R0, R223, P5 ;  /* 0x000000df0000720c */ /* 0x000fe40002fa1670 */
[----:B------:R-:W-:Y:S02]  /*ae70*/  ISETP.LT.OR P1, PT, R6, R222, P1 ;  /* 0x000000de0600720c */ /* 0x000fe40000f21670 */
[----:B------:R-:W-:-:S02]  /*ae80*/  ISETP.GE.AND P6, PT, R8, R227, PT ;  /* 0x000000e30800720c */ /* 0x000fc40003fc6270 */
[-C--:B------:R-:W-:Y:S02]  /*ae90*/  ISETP.LT.OR P4, PT, R7, R223.reuse, P4 ;  /* 0x000000df0700720c */ /* 0x080fe40002781670 */
[----:B------:R-:W-:Y:S02]  /*aea0*/  IADD3 R4, R0, 0x11, RZ ;  /* 0x0000001100047810 */ /* 0x000fe40007ffe0ff */
[----:B------:R-:W-:Y:S02]  /*aeb0*/  FSEL R14, R132, -INF , !P5 ;  /* 0xff800000840e7808 */ /* 0x000fe40006800000 */
[----:B------:R-:W-:Y:S02]  /*aec0*/  FSEL R29, R35, -INF , !P1 ;  /* 0xff800000231d7808 */ /* 0x000fe40004800000 */
[C---:B------:R-:W-:Y:S02]  /*aed0*/  ISETP.LT.OR P6, PT, R8.reuse, R223, P6 ;  /* 0x000000df0800720c */ /* 0x040fe400037c1670 */
[----:B------:R-:W-:-:S02]  /*aee0*/  ISETP.GE.AND P5, PT, R8, R226, PT ;  /* 0x000000e20800720c */ /* 0x000fc40003fa6270 */
[----:B------:R-:W-:Y:S02]  /*aef0*/  FSEL R18, R32, -INF , !P4 ;  /* 0xff80000020127808 */ /* 0x000fe40006000000 */
[----:B------:R-:W-:Y:S02]  /*af00*/  ISETP.GE.AND P1, PT, R4, R227, PT ;  /* 0x000000e30400720c */ /* 0x000fe40003f26270 */
[----:B------:R-:W-:Y:S01]  /*af10*/  ISETP.GE.AND P4, PT, R7, R226, PT ;  /* 0x000000e20700720c */ /* 0x000fe20003f86270 */
[----:B------:R-:W-:Y:S01]  /*af20*/  IMAD.MOV.U32 R17, RZ, RZ, R5 ;  /* 0x000000ffff117224 */ /* 0x000fe200078e0005 */
[----:B------:R-:W-:Y:S01]  /*af30*/  FSEL R15, R133, -INF , !P6 ;  /* 0xff800000850f7808 */ /* 0x000fe20007000000 */
[----:B-----5:R-:W-:Y:S01]  /*af40*/  IMAD.MOV.U32 R21, RZ, RZ, R2 ;  /* 0x000000ffff157224 */ /* 0x020fe200078e0002 */
[----:B------:R-:W-:Y:S02]  /*af50*/  ISETP.LT.OR P5, PT, R8, R222, P5 ;  /* 0x000000de0800720c */ /* 0x000fe40002fa1670 */
[----:B------:R-:W-:-:S02]  /*af60*/  ISETP.LT.OR P1, PT, R4, R223, P1 ;  /* 0x000000df0400720c */ /* 0x000fc40000f21670 */
[----:B------:R-:W-:Y:S02]  /*af70*/  ISETP.GE.AND P6, PT, R6, R227, PT ;  /* 0x000000e30600720c */ /* 0x000fe40003fc6270 */
[----:B------:R-:W-:Y:S02]  /*af80*/  ISETP.LT.OR P4, PT, R7, R222, P4 ;  /* 0x000000de0700720c */ /* 0x000fe40002781670 */
[C---:B------:R-:W-:Y:S02]  /*af90*/  IADD3 R5, R0.reuse, 0x10, RZ ;  /* 0x0000001000057810 */ /* 0x040fe40007ffe0ff */
[----:B------:R-:W-:Y:S01]  /*afa0*/  IADD3 R2, R0, 0x19, RZ ;  /* 0x0000001900027810 */ /* 0x000fe20007ffe0ff */
[----:B------:R-:W-:Y:S01]  /*afb0*/  IMAD.WIDE.U32 R12, R3, -0x2daee0ad, RZ ;  /* 0xd2511f53030c7825 */ /* 0x000fe200078e00ff */
[----:B------:R-:W-:Y:S02]  /*afc0*/  FSEL R23, R135, -INF , !P5 ;  /* 0xff80000087177808 */ /* 0x000fe40006800000 */
[----:B------:R-:W-:-:S02]  /*afd0*/  FSEL R235, R137, -INF , !P1 ;  /* 0xff80000089eb7808 */ /* 0x000fc40004800000 */
[----:B------:R-:W-:Y:S02]  /*afe0*/  ISETP.LT.OR P6, PT, R6, R223, P6 ;  /* 0x000000df0600720c */ /* 0x000fe400037c1670 */
[----:B------:R-:W-:Y:S02]  /*aff0*/  FSEL R28, R34, -INF , !P4 ;  /* 0xff800000221c7808 */ /* 0x000fe40006000000 */
[C---:B------:R-:W-:Y:S02]  /*b000*/  ISETP.GE.AND P5, PT, R5.reuse, R226, PT ;  /* 0x000000e20500720c */ /* 0x040fe40003fa6270 */
[-C--:B------:R-:W-:Y:S02]  /*b010*/  ISETP.GE.AND P1, PT, R2, R227.reuse, PT ;  /* 0x000000e30200720c */ /* 0x080fe40003f26270 */
[----:B------:R-:W-:Y:S02]  /*b020*/  ISETP.GE.AND P4, PT, R5, R227, PT ;  /* 0x000000e30500720c */ /* 0x000fe40003f86270 */
[----:B------:R-:W-:-:S02]  /*b030*/  IADD3 R3, R0, 0x18, RZ ;  /* 0x0000001800037810 */ /* 0x000fc40007ffe0ff */
[----:B------:R-:W-:Y:S02]  /*b040*/  FSEL R20, R33, -INF , !P6 ;  /* 0xff80000021147808 */ /* 0x000fe40007000000 */
[C---:B------:R-:W-:Y:S02]  /*b050*/  ISETP.LT.OR P5, PT, R5.reuse, R222, P5 ;  /* 0x000000de0500720c */ /* 0x040fe40002fa1670 */
[-C--:B------:R-:W-:Y:S02]  /*b060*/  ISETP.LT.OR P1, PT, R2, R223.reuse, P1 ;  /* 0x000000df0200720c */ /* 0x080fe40000f21670 */
[----:B------:R-:W-:Y:S02]  /*b070*/  ISETP.LT.OR P4, PT, R5, R223, P4 ;  /* 0x000000df0500720c */ /* 0x000fe40002781670 */
[----:B------:R-:W-:Y:S02]  /*b080*/  ISETP.GE.AND P6, PT, R3, R227, PT ;  /* 0x000000e30300720c */ /* 0x000fe40003fc6270 */
[----:B------:R-:W-:-:S02]  /*b090*/  FSEL R237, R138, -INF , !P5 ;  /* 0xff8000008aed7808 */ /* 0x000fc40006800000 */
[----:B------:R-:W-:Y:S02]  /*b0a0*/  FSEL R233, R25, -INF , !P1 ;  /* 0xff80000019e97808 */ /* 0x000fe40004800000 */
[----:B------:R-:W-:Y:S02]  /*b0b0*/  FSEL R234, R136, -INF , !P4 ;  /* 0xff80000088ea7808 */ /* 0x000fe40006000000 */
[----:B------:R-:W-:Y:S02]  /*b0c0*/  ISETP.LT.OR P5, PT, R3, R223, P6 ;  /* 0x000000df0300720c */ /* 0x000fe400037a1670 */
[-C--:B------:R-:W-:Y:S02]  /*b0d0*/  ISETP.GE.AND P1, PT, R2, R226.reuse, PT ;  /* 0x000000e20200720c */ /* 0x080fe40003f26270 */
[----:B------:R-:W-:Y:S02]  /*b0e0*/  ISETP.GE.AND P4, PT, R4, R226, PT ;  /* 0x000000e20400720c */ /* 0x000fe40003f86270 */
[----:B------:R-:W-:-:S02]  /*b0f0*/  FSEL R232, R24, -INF , !P5 ;  /* 0xff80000018e87808 */ /* 0x000fc40006800000 */
[-C--:B------:R-:W-:Y:S02]  /*b100*/  ISETP.LT.OR P1, PT, R2, R222.reuse, P1 ;  /* 0x000000de0200720c */ /* 0x080fe40000f21670 */
[----:B------:R-:W-:Y:S02]  /*b110*/  ISETP.LT.OR P4, PT, R4, R222, P4 ;  /* 0x000000de0400720c */ /* 0x000fe40002781670 */
[----:B------:R-:W-:Y:S02]  /*b120*/  ISETP.GE.AND P5, PT, R3, R226, PT ;  /* 0x000000e20300720c */ /* 0x000fe40003fa6270 */
[----:B------:R-:W-:Y:S02]  /*b130*/  FSEL R239, R27, -INF , !P1 ;  /* 0xff8000001bef7808 */ /* 0x000fe40004800000 */
[----:B------:R-:W-:Y:S02]  /*b140*/  FSEL R238, R139, -INF , !P4 ;  /* 0xff8000008bee7808 */ /* 0x000fe40006000000 */
[----:B------:R-:W-:-:S02]  /*b150*/  ISETP.LT.OR P5, PT, R3, R222, P5 ;  /* 0x000000de0300720c */ /* 0x000fc40002fa1670 */
[-C--:B------:R-:W-:Y:S02]  /*b160*/  ISETP.GE.AND P1, PT, R8, R225.reuse, PT ;  /* 0x000000e10800720c */ /* 0x080fe40003f26270 */
[----:B------:R-:W-:Y:S02]  /*b170*/  ISETP.GE.AND P4, PT, R0, R225, PT ;  /* 0x000000e10000720c */ /* 0x000fe40003f86270 */
[----:B------:R-:W-:Y:S02]  /*b180*/  FSEL R236, R26, -INF , !P5 ;  /* 0xff8000001aec7808 */ /* 0x000fe40006800000 */
[-C--:B------:R-:W-:Y:S02]  /*b190*/  ISETP.LT.OR P1, PT, R8, R221.reuse, P1 ;  /* 0x000000dd0800720c */ /* 0x080fe40000f21670 */
[----:B------:R-:W-:Y:S02]  /*b1a0*/  ISETP.LT.OR P4, PT, R0, R221, P4 ;  /* 0x000000dd0000720c */ /* 0x000fe40002781670 */
[----:B------:R-:W-:-:S02]  /*b1b0*/  ISETP.GE.AND P5, PT, R7, R225, PT ;  /* 0x000000e10700720c */ /* 0x000fc40003fa6270 */
[----:B------:R-:W-:Y:S01]  /*b1c0*/  FSEL R24, R185, -INF , !P1 ;  /* 0xff800000b9187808 */ /* 0x000fe20004800000 */
[----:B------:R-:W-:Y:S01]  /*b1d0*/  IMAD.MOV.U32 R188, RZ, RZ, R10 ;  /* 0x000000ffffbc7224 */ /* 0x000fe200078e000a */
[----:B------:R-:W-:Y:S02]  /*b1e0*/  FSEL R22, R184, -INF , !P4 ;  /* 0xff800000b8167808 */ /* 0x000fe40006000000 */
[----:B------:R-:W-:Y:S02]  /*b1f0*/  ISETP.LT.OR P5, PT, R7, R221, P5 ;  /* 0x000000dd0700720c */ /* 0x000fe40002fa1670 */
[-C--:B------:R-:W-:Y:S02]  /*b200*/  ISETP.GE.AND P1, PT, R5, R225.reuse, PT ;  /* 0x000000e10500720c */ /* 0x080fe40003f26270 */
[----:B------:R-:W-:Y:S02]  /*b210*/  ISETP.GE.AND P4, PT, R6, R225, PT ;  /* 0x000000e10600720c */ /* 0x000fe40003f86270 */
[----:B------:R-:W-:-:S02]  /*b220*/  IADD3 R10, R252, 0x4, RZ ;  /* 0x00000004fc0a7810 */ /* 0x000fc40007ffe0ff */
[----:B------:R-:W-:Y:S02]  /*b230*/  FSEL R26, R180, -INF , !P5 ;  /* 0xff800000b41a7808 */ /* 0x000fe40006800000 */
[----:B------:R-:W-:Y:S01]  /*b240*/  ISETP.LT.OR P1, PT, R5, R221, P1 ;  /* 0x000000dd0500720c */ /* 0x000fe20000f21670 */
[----:B------:R-:W-:Y:S01]  /*b250*/  IMAD.MOV.U32 R30, RZ, RZ, R16 ;  /* 0x000000ffff1e7224 */ /* 0x000fe200078e0010 */
[----:B------:R-:W-:Y:S02]  /*b260*/  ISETP.GE.AND P5, PT, R4, R225, PT ;  /* 0x000000e10400720c */ /* 0x000fe40003fa6270 */
[----:B------:R-:W-:Y:S02]  /*b270*/  ISETP.LT.OR P4, PT, R6, R221, P4 ;  /* 0x000000dd0600720c */ /* 0x000fe40002781670 */
[----:B------:R-:W-:Y:S01]  /*b280*/  MOV R31, R17 ;  /* 0x00000011001f7202 */ /* 0x000fe20000000f00 */
[----:B------:R-:W-:Y:S01]  /*b290*/  IMAD.WIDE.U32 R16, R10, -0x326172a9, RZ ;  /* 0xcd9e8d570a107825 */ /* 0x000fe200078e00ff */
[----:B------:R-:W-:-:S02]  /*b2a0*/  LOP3.LUT R9, R13, UR32, R9, 0x96, !PT ;  /* 0x000000200d097c12 */ /* 0x000fc4000f8e9609 */
[----:B------:R-:W-:Y:S02]  /*b2b0*/  ISETP.GE.AND P6, PT, R0, R224, PT ;  /* 0x000000e00000720c */ /* 0x000fe40003fc6270 */
[----:B------:R-:W-:Y:S01]  /*b2c0*/  FSEL R240, R176, -INF , !P1 ;  /* 0xff800000b0f07808 */ /* 0x000fe20004800000 */
[----:B------:R-:W-:Y:S01]  /*b2d0*/  IMAD.MOV.U32 R189, RZ, RZ, R11 ;  /* 0x000000ffffbd7224 */ /* 0x000fe200078e000b */
[----:B------:R-:W-:Y:S02]  /*b2e0*/  ISETP.LT.OR P5, PT, R4, R221, P5 ;  /* 0x000000dd0400720c */ /* 0x000fe40002fa1670 */
[----:B------:R-:W-:Y:S02]  /*b2f0*/  FSEL R27, R181, -INF , !P4 ;  /* 0xff800000b51b7808 */ /* 0x000fe40006000000 */
[-C--:B------:R-:W-:Y:S01]  /*b300*/  ISETP.GE.AND P1, PT, R2, R225.reuse, PT ;  /* 0x000000e10200720c */ /* 0x080fe20003f26270 */
[----:B------:R-:W-:Y:S01]  /*b310*/  IMAD.WIDE.U32 R10, R9, -0x326172a9, RZ ;  /* 0xcd9e8d57090a7825 */ /* 0x000fe200078e00ff */
[----:B------:R-:W-:-:S02]  /*b320*/  ISETP.GE.AND P4, PT, R3, R225, PT ;  /* 0x000000e10300720c */ /* 0x000fc40003f86270 */
[----:B------:R-:W-:Y:S02]  /*b330*/  ISETP.LT.OR P6, PT, R0, R220, P6 ;  /* 0x000000dc0000720c */ /* 0x000fe400037c1670 */
[----:B------:R-:W-:Y:S02]  /*b340*/  LOP3.LUT R0, R17, R21, RZ, 0x3c, !PT ;  /* 0x0000001511007212 */ /* 0x000fe400078e3cff */
[----:B------:R-:W-:Y:S02]  /*b350*/  FSEL R241, R177, -INF , !P5 ;  /* 0xff800000b1f17808 */ /* 0x000fe40006800000 */
[-C--:B------:R-:W-:Y:S02]  /*b360*/  ISETP.LT.OR P1, PT, R2, R221.reuse, P1 ;  /* 0x000000dd0200720c */ /* 0x080fe40000f21670 */
[----:B------:R-:W-:Y:S02]  /*b370*/  ISETP.GE.AND P5, PT, R8, R224, PT ;  /* 0x000000e00800720c */ /* 0x000fe40003fa6270 */
[----:B------:R-:W-:-:S02]  /*b380*/  ISETP.LT.OR P4, PT, R3, R221, P4 ;  /* 0x000000dd0300720c */ /* 0x000fc40002781670 */
[----:B------:R-:W-:Y:S01]  /*b390*/  LOP3.LUT R21, R11, UR16, R16, 0x96, !PT ;  /* 0x000000100b157c12 */ /* 0x000fe2000f8e9610 */
[----:B------:R-:W-:Y:S01]  /*b3a0*/  IMAD.WIDE.U32 R16, R0, -0x2daee0ad, RZ ;  /* 0xd2511f5300107825 */ /* 0x000fe200078e00ff */
[----:B------:R-:W-:Y:S02]  /*b3b0*/  FSEL R243, R141, -INF , !P1 ;  /* 0xff8000008df37808 */ /* 0x000fe40004800000 */
[----:B------:R-:W-:Y:S01]  /*b3c0*/  FSEL R25, R186, -INF , !P6 ;  /* 0xff800000ba197808 */ /* 0x000fe20007000000 */
[----:B------:R-:W-:Y:S01]  /*b3d0*/  IMAD.MOV.U32 R191, RZ, RZ, R189 ;  /* 0x000000ffffbf7224 */ /* 0x000fe200078e00bd */
[----:B------:R-:W-:Y:S01]  /*b3e0*/  ISETP.LT.OR P5, PT, R8, R220, P5 ;  /* 0x000000dc0800720c */ /* 0x000fe20002fa1670 */
[----:B------:R-:W-:Y:S01]  /*b3f0*/  IMAD R0, R252, -0x326172a9, RZ ;  /* 0xcd9e8d57fc007824 */ /* 0x000fe200078e02ff */
[----:B------:R-:W-:Y:S02]  /*b400*/  FSEL R242, R140, -INF , !P4 ;  /* 0xff8000008cf27808 */ /* 0x000fe40006000000 */
[----:B------:R-:W-:-:S02]  /*b410*/  ISETP.GE.AND P1, PT, R6, R224, PT ;  /* 0x000000e00600720c */ /* 0x000fc40003f26270 */
[-C--:B------:R-:W-:Y:S01]  /*b420*/  ISETP.GE.AND P6, PT, R5, R224.reuse, PT ;  /* 0x000000e00500720c */ /* 0x080fe20003fc6270 */
[----:B------:R-:W-:Y:S01]  /*b430*/  IMAD.MOV.U32 R190, RZ, RZ, R188 ;  /* 0x000000ffffbe7224 */ /* 0x000fe200078e00bc */
[----:B------:R-:W-:Y:S01]  /*b440*/  ISETP.GE.AND P4, PT, R7, R224, PT ;  /* 0x000000e00700720c */ /* 0x000fe20003f86270 */
[----:B------:R-:W-:Y:S01]  /*b450*/  IMAD.MOV.U32 R188, RZ, RZ, R30 ;  /* 0x000000ffffbc7224 */ /* 0x000fe200078e001e */
[-C--:B------:R-:W-:Y:S02]  /*b460*/  ISETP.LT.OR P1, PT, R6, R220.reuse, P1 ;  /* 0x000000dc0600720c */ /* 0x080fe40000f21670 */
[-C--:B------:R-:W-:Y:S02]  /*b470*/  ISETP.LT.OR P6, PT, R5, R220.reuse, P6 ;  /* 0x000000dc0500720c */ /* 0x080fe400037c1670 */
[----:B------:R-:W-:Y:S02]  /*b480*/  FSEL R30, R187, -INF , !P5 ;  /* 0xff800000bb1e7808 */ /* 0x000fe40006800000 */
[----:B------:R-:W-:-:S02]  /*b490*/  ISETP.LT.OR P4, PT, R7, R220, P4 ;  /* 0x000000dc0700720c */ /* 0x000fc40002781670 */
[----:B------:R-:W-:Y:S02]  /*b4a0*/  ISETP.GE.AND P5, PT, R4, R224, PT ;  /* 0x000000e00400720c */ /* 0x000fe40003fa6270 */
[----:B------:R-:W-:Y:S02]  /*b4b0*/  LOP3.LUT R5, R11, UR16, R0, 0x96, !PT ;  /* 0x000000100b057c12 */ /* 0x000fe4000f8e9600 */
[----:B------:R-:W-:Y:S01]  /*b4c0*/  LOP3.LUT R6, R191, UR14, R10, 0x96, !PT ;  /* 0x0000000ebf067c12 */ /* 0x000fe2000f8e960a */
[----:B------:R-:W-:Y:S01]  /*b4d0*/  IMAD.MOV.U32 R189, RZ, RZ, R31 ;  /* 0x000000ffffbd7224 */ /* 0x000fe200078e001f */
[----:B------:R-:W-:Y:S02]  /*b4e0*/  FMNMX.FTZ R0, R230, R14, !PT ;  /* 0x0000000ee6007209 */ /* 0x000fe40007810000 */
[----:B------:R-:W-:Y:S01]  /*b4f0*/  FSEL R31, R182, -INF , !P4 ;  /* 0xff800000b61f7808 */ /* 0x000fe20006000000 */
[----:B------:R-:W-:Y:S01]  /*b500*/  IMAD.WIDE.U32 R6, R6, -0x2daee0ad, RZ ;  /* 0xd2511f5306067825 */ /* 0x000fe200078e00ff */
[----:B------:R-:W-:-:S02]  /*b510*/  ISETP.LT.OR P5, PT, R4, R220, P5 ;  /* 0x000000dc0400720c */ /* 0x000fc40002fa1670 */
[----:B------:R-:W-:Y:S01]  /*b520*/  ISETP.GE.AND P4, PT, R3, R224, PT ;  /* 0x000000e00300720c */ /* 0x000fe20003f86270 */
[----:B------:R-:W-:Y:S01]  /*b530*/  IMAD.WIDE.U32 R4, R5, -0x2daee0ad, RZ ;  /* 0xd2511f5305047825 */ /* 0x000fe200078e00ff */
[----:B------:R-:W-:Y:S02]  /*b540*/  FMNMX.FTZ R0, R15, R0, !PT ;  /* 0x000000000f007209 */ /* 0x000fe40007810000 */
[----:B------:R-:W-:Y:S02]  /*b550*/  ISETP.LT.OR P4, PT, R3, R220, P4 ;  /* 0x000000dc0300720c */ /* 0x000fe40002781670 */
[----:B------:R-:W-:Y:S02]  /*b560*/  LOP3.LUT R5, R5, UR13, R188, 0x96, !PT ;  /* 0x0000000d05057c12 */ /* 0x000fe4000f8e96bc */
[----:B------:R-:W-:Y:S02]  /*b570*/  LOP3.LUT R3, R7, UR11, R4, 0x96, !PT ;  /* 0x0000000b07037c12 */ /* 0x000fe4000f8e9604 */
[----:B------:R-:W-:Y:S01]  /*b580*/  FMNMX.FTZ R0, R18, R0, !PT ;  /* 0x0000000012007209 */ /* 0x000fe20007810000 */
[----:B------:R-:W-:Y:S01]  /*b590*/  IMAD.WIDE.U32 R4, R5, -0x326172a9, RZ ;  /* 0xcd9e8d5705047825 */ /* 0x000fe200078e00ff */
[----:B------:R-:W-:-:S02]  /*b5a0*/  LOP3.LUT R9, R17, UR15, R12, 0x96, !PT ;  /* 0x0000000f11097c12 */ /* 0x000fc4000f8e960c */
[----:B------:R-:W-:Y:S01]  /*b5b0*/  FMNMX.FTZ R0, R20, R0, !PT ;  /* 0x0000000014007209 */ /* 0x000fe20007810000 */
[----:B------:R-:W-:-:S03]  /*b5c0*/  IMAD.WIDE.U32 R188, R3, -0x326172a9, RZ ;  /* 0xcd9e8d5703bc7825 */ /* 0x000fc600078e00ff */
[----:B------:R-:W-:Y:S01]  /*b5d0*/  FMNMX.FTZ R7, R234, R0, !PT ;  /* 0x00000000ea077209 */ /* 0x000fe20007810000 */
[----:B------:R-:W-:Y:S01]  /*b5e0*/  IMAD.WIDE.U32 R12, R9, -0x326172a9, RZ ;  /* 0xcd9e8d57090c7825 */ /* 0x000fe200078e00ff */
[----:B------:R-:W-:Y:S02]  /*b5f0*/  LOP3.LUT R0, R189, UR10, R4, 0x96, !PT ;  /* 0x0000000abd007c12 */ /* 0x000fe4000f8e9604 */
[----:B------:R-:W-:Y:S02]  /*b600*/  FMNMX.FTZ R7, R235, R7, !PT ;  /* 0x00000007eb077209 */ /* 0x000fe40007810000 */
[----:B------:R-:W-:Y:S02]  /*b610*/  FSEL R32, R183, -INF , !P1 ;  /* 0xff800000b7207808 */ /* 0x000fe40004800000 */
[----:B------:R-:W-:Y:S02]  /*b620*/  ISETP.GE.AND P1, PT, R2, R224, PT ;  /* 0x000000e00200720c */ /* 0x000fe40003f26270 */
[----:B------:R-:W-:-:S02]  /*b630*/  LOP3.LUT R8, R13, UR14, R10, 0x96, !PT ;  /* 0x0000000e0d087c12 */ /* 0x000fc4000f8e960a */
[----:B------:R-:W-:Y:S01]  /*b640*/  LOP3.LUT R5, R5, UR12, R190, 0x96, !PT ;  /* 0x0000000c05057c12 */ /* 0x000fe2000f8e96be */
[----:B------:R-:W-:Y:S01]  /*b650*/  IMAD.WIDE.U32 R190, R0, -0x2daee0ad, RZ ;  /* 0xd2511f5300be7825 */ /* 0x000fe200078e00ff */
[----:B------:R-:W-:Y:S02]  /*b660*/  FMNMX.FTZ R0, R232, R7, !PT ;  /* 0x00000007e8007209 */ /* 0x000fe40007810000 */
[----:B------:R-:W-:Y:S01]  /*b670*/  ISETP.LT.OR P1, PT, R2, R220, P1 ;  /* 0x000000dc0200720c */ /* 0x000fe20000f21670 */
[----:B------:R-:W-:Y:S01]  /*b680*/  IMAD.WIDE.U32 R2, R21, -0x2daee0ad, RZ ;  /* 0xd2511f5315027825 */ /* 0x000fe200078e00ff */
[----:B------:R-:W-:-:S03]  /*b690*/  FMNMX.FTZ R0, R233, R0, !PT ;  /* 0x00000000e9007209 */ /* 0x000fc60007810000 */
[----:B------:R-:W-:-:S05]  /*b6a0*/  IMAD.WIDE.U32 R8, R8, -0x2daee0ad, RZ ;  /* 0xd2511f5308087825 */ /* 0x000fca00078e00ff */
[----:B------:R-:W-:Y:S02]  /*b6b0*/  LOP3.LUT R17, R9, UR11, R2, 0x96, !PT ;  /* 0x0000000b09117c12 */ /* 0x000fe4000f8e9602 */
[----:B------:R-:W2:Y:S01]  /*b6c0*/  SHFL.BFLY PT, R9, R0, 0x2, 0x1f ;  /* 0x0c401f0000097f89 */ /* 0x000ea200000e0000 */
[----:B------:R-:W-:Y:S01]  /*b6d0*/  IMAD.WIDE.U32 R4, R5, -0x2daee0ad, RZ ;  /* 0xd2511f5305047825 */ /* 0x000fe200078e00ff */
[----:B------:R-:W-:Y:S02]  /*b6e0*/  LOP3.LUT R16, R3, UR13, R16, 0x96, !PT ;  /* 0x0000000d03107c12 */ /* 0x000fe4000f8e9610 */
[----:B------:R-:W-:Y:S02]  /*b6f0*/  FMNMX.FTZ R3, R228, R19, !PT ;  /* 0x00000013e4037209 */ /* 0x000fe40007810000 */
[----:B------:R-:W-:Y:S02]  /*b700*/  FMNMX.FTZ R2, R231, R22, !PT ;  /* 0x00000016e7027209 */ /* 0x000fe40007810000 */
[----:B------:R-:W-:-:S02]  /*b710*/  LOP3.LUT R10, R5, UR9, R6, 0x96, !PT ;  /* 0x00000009050a7c12 */ /* 0x000fc4000f8e9606 */
[----:B------:R-:W-:Y:S01]  /*b720*/  LOP3.LUT R7, R191, UR7, R4, 0x96, !PT ;  /* 0x00000007bf077c12 */ /* 0x000fe2000f8e9604 */
[----:B------:R-:W-:Y:S01]  /*b730*/  IMAD.WIDE.U32 R4, R16, -0x326172a9, RZ ;  /* 0xcd9e8d5710047825 */ /* 0x000fe200078e00ff */
[----:B------:R-:W-:Y:S02]  /*b740*/  FMNMX.FTZ R3, R23, R3, !PT ;  /* 0x0000000317037209 */ /* 0x000fe40007810000 */
[----:B------:R-:W-:Y:S02]  /*b750*/  FMNMX.FTZ R2, R24, R2, !PT ;  /* 0x0000000218027209 */ /* 0x000fe40007810000 */
[----:B------:R-:W-:Y:S02]  /*b760*/  FMNMX.FTZ R6, R28, R3, !PT ;  /* 0x000000031c067209 */ /* 0x000fe40007810000 */
[----:B------:R-:W-:Y:S02]  /*b770*/  LOP3.LUT R13, R5, UR12, R12, 0x96, !PT ;  /* 0x0000000c050d7c12 */ /* 0x000fe4000f8e960c */
[----:B------:R-:W-:Y:S01]  /*b780*/  FMNMX.FTZ R5, R26, R2, !PT ;  /* 0x000000021a057209 */ /* 0x000fe20007810000 */
[----:B------:R-:W-:Y:S01]  /*b790*/  IMAD.WIDE.U32 R2, R7, -0x326172a9, RZ ;  /* 0xcd9e8d5707027825 */ /* 0x000fe200078e00ff */
[----:B------:R-:W-:-:S02]  /*b7a0*/  FMNMX.FTZ R7, R29, R6, !PT ;  /* 0x000000061d077209 */ /* 0x000fc40007810000 */
[----:B--2---:R-:W-:Y:S02]  /*b7b0*/  FMNMX.FTZ R0, R0, R9, !PT ;  /* 0x0000000900007209 */ /* 0x004fe40007810000 */
[----:B------:R-:W-:-:S03]  /*b7c0*/  FMNMX.FTZ R7, R237, R7, !PT ;  /* 0x00000007ed077209 */ /* 0x000fc60007810000 */
[----:B------:R-:W2:Y:S01]  /*b7d0*/  SHFL.BFLY PT, R136, R0, 0x1, 0x1f ;  /* 0x0c201f0000887f89 */ /* 0x000ea200000e0000 */
[----:B------:R-:W-:-:S04]  /*b7e0*/  FMNMX.FTZ R135, R238, R7, !PT ;  /* 0x00000007ee877209 */ /* 0x000fc80007810000 */
[----:B------:R-:W-:-:S04]  /*b7f0*/  FMNMX.FTZ R135, R236, R135, !PT ;  /* 0x00000087ec877209 */ /* 0x000fc80007810000 */
[----:B------:R-:W-:Y:S02]  /*b800*/  FMNMX.FTZ R135, R239, R135, !PT ;  /* 0x00000087ef877209 */ /* 0x000fe40007810000 */
[----:B------:R-:W-:Y:S02]  /*b810*/  FMNMX.FTZ R6, R27, R5, !PT ;  /* 0x000000051b067209 */ /* 0x000fe40007810000 */
[----:B------:R-:W-:Y:S01]  /*b820*/  LOP3.LUT R5, R2, 0xffff, RZ, 0xc0, !PT ;  /* 0x0000ffff02057812 */ /* 0x000fe200078ec0ff */
[----:B------:R-:W3:Y:S01]  /*b830*/  SHFL.BFLY PT, R11, R135, 0x2, 0x1f ;  /* 0x0c401f00870b7f89 */ /* 0x000ee200000e0000 */
[----:B------:R-:W-:Y:S02]  /*b840*/  FMNMX.FTZ R134, R240, R6, !PT ;  /* 0x00000006f0867209 */ /* 0x000fe40007810000 */
[----:B------:R-:W-:Y:S01]  /*b850*/  SHF.R.U32.HI R6, RZ, 0x8, R5 ;  /* 0x00000008ff067819 */ /* 0x000fe20000011605 */
[----:B------:R-:W-:Y:S01]  /*b860*/  IMAD.WIDE.U32 R176, R10, -0x326172a9, RZ ;  /* 0xcd9e8d570ab07825 */ /* 0x000fe200078e00ff */
[----:B------:R-:W-:-:S02]  /*b870*/  LOP3.LUT R5, R2, 0xff, RZ, 0xc0, !PT ;  /* 0x000000ff02057812 */ /* 0x000fc400078ec0ff */
[----:B------:R-:W-:Y:S02]  /*b880*/  SHF.R.U32.HI R10, RZ, 0x18, R2 ;  /* 0x00000018ff0a7819 */ /* 0x000fe40000011602 */
[----:B------:R-:W-:Y:S02]  /*b890*/  PRMT R132, R5, 0x5410, R6 ;  /* 0x0000541005847816 */ /* 0x000fe40000000006 */
[----:B------:R-:W-:Y:S02]  /*b8a0*/  SHF.R.U32.HI R5, RZ, 0x10, R2 ;  /* 0x00000010ff057819 */ /* 0x000fe40000011602 */
[----:B--2---:R-:W-:Y:S02]  /*b8b0*/  FMNMX.FTZ R136, R0, R136, !PT ;  /* 0x0000008800887209 */ /* 0x004fe40007810000 */
[----:B------:R-:W-:Y:S02]  /*b8c0*/  LOP3.LUT R2, R3, UR18, R176, 0x96, !PT ;  /* 0x0000001203027c12 */ /* 0x000fe4000f8e96b0 */
[----:B------:R-:W-:-:S02]  /*b8d0*/  FMNMX.FTZ R0, R229, R25, !PT ;  /* 0x00000019e5007209 */ /* 0x000fc40007810000 */
[----:B------:R-:W-:Y:S01]  /*b8e0*/  FMNMX.FTZ R134, R241, R134, !PT ;  /* 0x00000086f1867209 */ /* 0x000fe20007810000 */
[----:B------:R-:W-:Y:S01]  /*b8f0*/  IMAD.WIDE.U32 R182, R17, -0x326172a9, RZ ;  /* 0xcd9e8d5711b67825 */ /* 0x000fe200078e00ff */
[----:B------:R-:W-:Y:S02]  /*b900*/  LOP3.LUT R7, R5, 0xff, RZ, 0xc0, !PT ;  /* 0x000000ff05077812 */ /* 0x000fe400078ec0ff */
[----:B------:R-:W-:Y:S02]  /*b910*/  LOP3.LUT R3, R2, 0xffff, RZ, 0xc0, !PT ;  /* 0x0000ffff02037812 */ /* 0x000fe400078ec0ff */
[----:B------:R-:W-:Y:S02]  /*b920*/  SHF.R.U32.HI R5, RZ, 0x10, R2 ;  /* 0x00000010ff057819 */ /* 0x000fe40000011602 */
[----:B------:R-:W-:Y:S02]  /*b930*/  FMNMX.FTZ R0, R30, R0, !PT ;  /* 0x000000001e007209 */ /* 0x000fe40007810000 */
[----:B------:R-:W-:-:S02]  /*b940*/  FMNMX.FTZ R134, R242, R134, !PT ;  /* 0x00000086f2867209 */ /* 0x000fc40007810000 */
[----:B------:R-:W-:Y:S02]  /*b950*/  LOP3.LUT R9, R2, 0xff, RZ, 0xc0, !PT ;  /* 0x000000ff02097812 */ /* 0x000fe400078ec0ff */
[----:B------:R-:W-:Y:S02]  /*b960*/  SHF.R.U32.HI R6, RZ, 0x18, R2 ;  /* 0x00000018ff067819 */ /* 0x000fe40000011602 */
[----:B------:R-:W-:Y:S02]  /*b970*/  SHF.R.U32.HI R3, RZ, 0x8, R3 ;  /* 0x00000008ff037819 */ /* 0x000fe40000011603 */
[----:B------:R-:W-:Y:S02]  /*b980*/  LOP3.LUT R2, R5, 0xff, RZ, 0xc0, !PT ;  /* 0x000000ff05027812 */ /* 0x000fe400078ec0ff */
[----:B------:R-:W-:Y:S02]  /*b990*/  LOP3.LUT R4, R183, UR10, R4, 0x96, !PT ;  /* 0x0000000ab7047c12 */ /* 0x000fe4000f8e9604 */
[----:B------:R-:W-:-:S02]  /*b9a0*/  FMNMX.FTZ R0, R31, R0, !PT ;  /* 0x000000001f007209 */ /* 0x000fc40007810000 */
[----:B------:R-:W-:Y:S01]  /*b9b0*/  FMNMX.FTZ R134, R243, R134, !PT ;  /* 0x00000086f3867209 */ /* 0x000fe20007810000 */
[----:B------:R-:W-:Y:S01]  /*b9c0*/  IMAD.WIDE.U32 R180, R4, -0x2daee0ad, RZ ;  /* 0xd2511f5304b47825 */ /* 0x000fe200078e00ff */
[----:B------:R-:W-:Y:S02]  /*b9d0*/  PRMT R9, R9, 0x5410, R3 ;  /* 0x0000541009097816 */ /* 0x000fe40000000003 */
[----:B------:R-:W-:Y:S01]  /*b9e0*/  PRMT R35, R2, 0x5410, R6 ;  /* 0x0000541002237816 */ /* 0x000fe20000000006 */
[----:B------:R-:W-:Y:S01]  /*b9f0*/  IMAD.WIDE.U32 R2, R13, -0x2daee0ad, RZ ;  /* 0xd2511f530d027825 */ /* 0x000fe200078e00ff */
[----:B------:R-:W-:Y:S02]  /*ba00*/  FSEL R178, R178, -INF , !P6 ;  /* 0xff800000b2b27808 */ /* 0x000fe40007000000 */
[----:B------:R-:W-:Y:S01]  /*ba10*/  FMNMX.FTZ R0, R32, R0, !PT ;  /* 0x0000000020007209 */ /* 0x000fe20007810000 */
[----:B------:R-:W2:Y:S01]  /*ba20*/  SHFL.BFLY PT, R12, R134, 0x2, 0x1f ;  /* 0x0c401f00860c7f89 */ /* 0x000ea200000e0000 */
[----:B---3--:R-:W-:-:S02]  /*ba30*/  FMNMX.FTZ R135, R135, R11, !PT ;  /* 0x0000000b87877209 */ /* 0x008fc40007810000 */
[----:B------:R-:W-:Y:S02]  /*ba40*/  FSEL R179, R179, -INF , !P5 ;  /* 0xff800000b3b37808 */ /* 0x000fe40006800000 */
[----:B------:R-:W-:Y:S02]  /*ba50*/  FMNMX.FTZ R0, R178, R0, !PT ;  /* 0x00000000b2007209 */ /* 0x000fe40007810000 */
[----:B------:R-:W-:Y:S02]  /*ba60*/  PRMT R34, R7, 0x5410, R10 ;  /* 0x0000541007227816 */ /* 0x000fe4000000000a */
[----:B------:R-:W-:Y:S01]  /*ba70*/  LOP3.LUT R4, R181, UR7, R2, 0x96, !PT ;  /* 0x00000007b5047c12 */ /* 0x000fe2000f8e9602 */
[----:B------:R-:W3:Y:S01]  /*ba80*/  SHFL.BFLY PT, R7, R135, 0x1, 0x1f ;  /* 0x0c201f0087077f89 */ /* 0x000ee200000e0000 */
[----:B------:R-:W-:Y:S02]  /*ba90*/  FSEL R181, R142, -INF , !P4 ;  /* 0xff8000008eb57808 */ /* 0x000fe40006000000 */
[----:B------:R-:W-:Y:S01]  /*baa0*/  FMNMX.FTZ R0, R179, R0, !PT ;  /* 0x00000000b3007209 */ /* 0x000fe20007810000 */
[----:B------:R-:W-:Y:S01]  /*bab0*/  IMAD.WIDE.U32 R4, R4, -0x326172a9, RZ ;  /* 0xcd9e8d5704047825 */ /* 0x000fe200078e00ff */
[----:B------:R-:W-:-:S02]  /*bac0*/  FSEL R176, R143, -INF , !P1 ;  /* 0xff8000008fb07808 */ /* 0x000fc40004800000 */
[----:B------:R-:W-:Y:S02]  /*bad0*/  FMNMX.FTZ R0, R181, R0, !PT ;  /* 0x00000000b5007209 */ /* 0x000fe40007810000 */
[----:B------:R-:W-:Y:S02]  /*bae0*/  LOP3.LUT R2, R4, 0xffff, RZ, 0xc0, !PT ;  /* 0x0000ffff04027812 */ /* 0x000fe400078ec0ff */
[----:B------:R-:W-:Y:S02]  /*baf0*/  FMNMX.FTZ R137, R176, R0, !PT ;  /* 0x00000000b0897209 */ /* 0x000fe40007810000 */
[----:B------:R-:W-:Y:S02]  /*bb00*/  LOP3.LUT R8, R3, UR9, R8, 0x96, !PT ;  /* 0x0000000903087c12 */ /* 0x000fe4000f8e9608 */
[----:B------:R-:W-:Y:S01]  /*bb10*/  SHF.R.U32.HI R3, RZ, 0x8, R2 ;  /* 0x00000008ff037819 */ /* 0x000fe20000011602 */
[----:B------:R-:W4:Y:S01]  /*bb20*/  SHFL.BFLY PT, R6, R137, 0x2, 0x1f ;  /* 0x0c401f0089067f89 */ /* 0x000f2200000e0000 */
[----:B------:R-:W-:-:S02]  /*bb30*/  LOP3.LUT R2, R4, 0xff, RZ, 0xc0, !PT ;  /* 0x000000ff04027812 */ /* 0x000fc400078ec0ff */
[----:B--2---:R-:W-:Y:S02]  /*bb40*/  FMNMX.FTZ R134, R134, R12, !PT ;  /* 0x0000000c86867209 */ /* 0x004fe40007810000 */
[----:B------:R-:W-:Y:S01]  /*bb50*/  PRMT R33, R2, 0x5410, R3 ;  /* 0x0000541002217816 */ /* 0x000fe20000000003 */
[C---:B------:R-:W-:Y:S01]  /*bb60*/  FMUL.FTZ R3, R136.reuse, c[0x0][0x23c] ;  /* 0x00008f0088037a20 */ /* 0x040fe20000410000 */
[----:B------:R-:W-:Y:S02]  /*bb70*/  FSETP.NEU.FTZ.AND P4, PT, R136, -INF , PT ;  /* 0xff8000008800780b */ /* 0x000fe40003f9d000 */
[----:B------:R-:W-:Y:S02]  /*bb80*/  SHF.R.U32.HI R2, RZ, 0x10, R4 ;  /* 0x00000010ff027819 */ /* 0x000fe40000011604 */
[----:B---3--:R-:W-:Y:S02]  /*bb90*/  FMNMX.FTZ R135, R135, R7, !PT ;  /* 0x0000000787877209 */ /* 0x008fe40007810000 */
[----:B------:R-:W-:Y:S01]  /*bba0*/  FSEL R3, R3, RZ, P4 ;  /* 0x000000ff03037208 */ /* 0x000fe20002000000 */
[----:B------:R-:W2:Y:S01]  /*bbb0*/  SHFL.BFLY PT, R7, R134, 0x1, 0x1f ;  /* 0x0c201f0086077f89 */ /* 0x000ea200000e0000 */
[----:B------:R-:W-:-:S02]  /*bbc0*/  LOP3.LUT R2, R2, 0xff, RZ, 0xc0, !PT ;  /* 0x000000ff02027812 */ /* 0x000fc400078ec0ff */
[----:B------:R-:W-:Y:S01]  /*bbd0*/  SHF.R.U32.HI R0, RZ, 0x18, R4 ;  /* 0x00000018ff007819 */ /* 0x000fe20000011604 */
[----:B------:R-:W-:-:S03]  /*bbe0*/  IMAD.WIDE.U32 R138, R8, -0x326172a9, RZ ;  /* 0xcd9e8d57088a7825 */ /* 0x000fc600078e00ff */
[----:B------:R-:W-:Y:S01]  /*bbf0*/  PRMT R13, R2, 0x5410, R0 ;  /* 0x00005410020d7816 */ /* 0x000fe20000000000 */
[--C-:B------:R-:W-:Y:S01]  /*bc00*/  FFMA.FTZ R0, R15, c[0x0][0x23c], -R3.reuse ;  /* 0x00008f000f007a23 */ /* 0x100fe20000010803 */
[----:B------:R-:W-:Y:S01]  /*bc10*/  LOP3.LUT R4, R5, UR18, R138, 0x96, !PT ;  /* 0x0000001205047c12 */ /* 0x000fe2000f8e968a */
[C---:B------:R-:W-:Y:S02]  /*bc20*/  FMUL.FTZ R16, R135.reuse, c[0x0][0x23c] ;  /* 0x00008f0087107a20 */ /* 0x040fe40000410000 */
[----:B------:R3:W-:Y:S01]  /*bc30*/  MUFU.EX2 R200, R0 ;  /* 0x0000000000c87308 */ /* 0x0007e20000000800 */
[----:B------:R-:W-:Y:S02]  /*bc40*/  FSETP.NEU.FTZ.AND P5, PT, R135, -INF , PT ;  /* 0xff8000008700780b */ /* 0x000fe40003fbd000 */
[----:B----4-:R-:W-:Y:S01]  /*bc50*/  FMNMX.FTZ R137, R6, R137, !PT ;  /* 0x0000008906897209 */ /* 0x010fe20007810000 */
[--C-:B------:R-:W-:Y:S01]  /*bc60*/  FFMA.FTZ R2, R20, c[0x0][0x23c], -R3.reuse ;  /* 0x00008f0014027a23 */ /* 0x100fe20000010803 */
[----:B------:R-:W-:Y:S01]  /*bc70*/  FSEL R16, R16, RZ, P5 ;  /* 0x000000ff10107208 */ /* 0x000fe20002800000 */
[----:B---3--:R-:W-:-:S04]  /*bc80*/  FFMA.FTZ R0, R18, c[0x0][0x23c], -R3 ;  /* 0x00008f0012007a23 */ /* 0x008fc80000010803 */
[----:B------:R3:W-:Y:S01]  /*bc90*/  MUFU.EX2 R202, R0 ;  /* 0x0000000000ca7308 */ /* 0x0007e20000000800 */
[----:B------:R-:W4:Y:S01]  /*bca0*/  SHFL.BFLY PT, R6, R137, 0x1, 0x1f ;  /* 0x0c201f0089067f89 */ /* 0x000f2200000e0000 */
[----:B--2---:R-:W-:-:S06]  /*bcb0*/  FMNMX.FTZ R134, R134, R7, !PT ;  /* 0x0000000786867209 */ /* 0x004fcc0007810000 */
[----:B------:R2:W5:Y:S01]  /*bcc0*/  MUFU.EX2 R201, R2 ;  /* 0x0000000200c97308 */ /* 0x0005620000000800 */
[----:B---3--:R-:W-:-:S04]  /*bcd0*/  LOP3.LUT R0, R4, 0xffff, RZ, 0xc0, !PT ;  /* 0x0000ffff04007812 */ /* 0x008fc800078ec0ff */
[----:B------:R-:W-:Y:S01]  /*bce0*/  SHF.R.U32.HI R5, RZ, 0x8, R0 ;  /* 0x00000008ff057819 */ /* 0x000fe20000011600 */
[----:B------:R-:W-:Y:S01]  /*bcf0*/  FFMA.FTZ R0, R19, c[0x0][0x23c], -R16 ;  /* 0x00008f0013007a23 */ /* 0x000fe20000010810 */
[----:B--2---:R-:W-:-:S03]  /*bd00*/  LOP3.LUT R2, R4, 0xff, RZ, 0xc0, !PT ;  /* 0x000000ff04027812 */ /* 0x004fc600078ec0ff */
[----:B------:R2:W-:Y:S01]  /*bd10*/  MUFU.EX2 R195, R0 ;  /* 0x0000000000c37308 */ /* 0x0005e20000000800 */
[----:B------:R-:W-:Y:S02]  /*bd20*/  PRMT R7, R2, 0x5410, R5 ;  /* 0x0000541002077816 */ /* 0x000fe40000000005 */
[--C-:B------:R-:W-:Y:S01]  /*bd30*/  SHF.R.U32.HI R2, RZ, 0x10, R4.reuse ;  /* 0x00000010ff027819 */ /* 0x100fe20000011604 */
[----:B------:R-:W1:Y:S01]  /*bd40*/  LDC.U8 R196, c[0x0][0x2d8] ;  /* 0x0000b600ffc47b82 */ /* 0x000e620000000000 */
[----:B------:R-:W-:Y:S01]  /*bd50*/  SHF.R.U32.HI R4, RZ, 0x18, R4 ;  /* 0x00000018ff047819 */ /* 0x000fe20000011604 */
[----:B------:R-:W-:Y:S02]  /*bd60*/  FMUL.FTZ R17, R134, c[0x0][0x23c] ;  /* 0x00008f0086117a20 */ /* 0x000fe40000410000 */
[----:B--2---:R-:W-:-:S04]  /*bd70*/  FFMA.FTZ R0, R23, c[0x0][0x23c], -R16 ;  /* 0x00008f0017007a23 */ /* 0x004fc80000010810 */
[----:B------:R2:W-:Y:S01]  /*bd80*/  MUFU.EX2 R194, R0 ;  /* 0x0000000000c27308 */ /* 0x0005e20000000800 */
[----:B------:R-:W-:-:S04]  /*bd90*/  FSETP.NEU.FTZ.AND P1, PT, R134, -INF , PT ;  /* 0xff8000008600780b */ /* 0x000fc80003f3d000 */
[----:B------:R-:W-:Y:S02]  /*bda0*/  FSEL R17, R17, RZ, P1 ;  /* 0x000000ff11117208 */ /* 0x000fe40000800000 */
[----:B--2---:R-:W-:Y:S01]  /*bdb0*/  LOP3.LUT R0, R2, 0xff, RZ, 0xc0, !PT ;  /* 0x000000ff02007812 */ /* 0x004fe200078ec0ff */
[----:B------:R-:W-:-:S03]  /*bdc0*/  FFMA.FTZ R2, R28, c[0x0][0x23c], -R16 ;  /* 0x00008f001c027a23 */ /* 0x000fc60000010810 */
[----:B------:R-:W-:Y:S01]  /*bdd0*/  PRMT R5, R0, 0x5410, R4 ;  /* 0x0000541000057816 */ /* 0x000fe20000000004 */
[----:B------:R2:W-:Y:S01]  /*bde0*/  MUFU.EX2 R193, R2 ;  /* 0x0000000200c17308 */ /* 0x0005e20000000800 */
[----:B------:R-:W-:Y:S01]  /*bdf0*/  FFMA.FTZ R0, R29, c[0x0][0x23c], -R16 ;  /* 0x00008f001d007a23 */ /* 0x000fe20000010810 */
[----:B----4-:R-:W-:-:S06]  /*be00*/  FMNMX.FTZ R137, R137, R6, !PT ;  /* 0x0000000689897209 */ /* 0x010fcc0007810000 */
[----:B------:R3:W4:Y:S01]  /*be10*/  MUFU.EX2 R192, R0 ;  /* 0x0000000000c07308 */ /* 0x0007220000000800 */
[----:B--2---:R-:W-:-:S05]  /*be20*/  FSEL R2, R135, RZ, P5 ;  /* 0x000000ff87027208 */ /* 0x004fca0002800000 */
[----:B------:R-:W-:Y:S01]  /*be30*/  FADD.FTZ R21, R228, -R2 ;  /* 0x80000002e4157221 */ /* 0x000fe20000010000 */
[----:B------:R-:W-:Y:S01]  /*be40*/  FSEL R2, R134, RZ, P1 ;  /* 0x000000ff86027208 */ /* 0x000fe20000800000 */
[----:B---3--:R-:W-:Y:S01]  /*be50*/  FFMA.FTZ R0, R22, c[0x0][0x23c], -R17 ;  /* 0x00008f0016007a23 */ /* 0x008fe20000010811 */
[----:B------:R-:W-:Y:S01]  /*be60*/  FSETP.NEU.FTZ.AND P1, PT, R137, -INF , PT ;  /* 0xff8000008900780b */ /* 0x000fe20003f3d000 */
[----:B------:R-:W-:Y:S02]  /*be70*/  FFMA.FTZ R14, R14, c[0x0][0x23c], -R3 ;  /* 0x00008f000e0e7a23 */ /* 0x000fe40000010803 */
[----:B------:R2:W-:Y:S01]  /*be80*/  MUFU.EX2 R191, R0 ;  /* 0x0000000000bf7308 */ /* 0x0005e20000000800 */
[----:B------:R-:W-:Y:S01]  /*be90*/  FADD.FTZ R20, R231, -R2 ;  /* 0x80000002e7147221 */ /* 0x000fe20000010000 */
[----:B------:R-:W-:Y:S01]  /*bea0*/  FSEL R4, R136, RZ, P4 ;  /* 0x000000ff88047208 */ /* 0x000fe20002000000 */
[----:B------:R-:W-:Y:S02]  /*beb0*/  FFMA.FTZ R2, R26, c[0x0][0x23c], -R17 ;  /* 0x00008f001a027a23 */ /* 0x000fe40000010811 */
[----:B------:R-:W-:Y:S01]  /*bec0*/  FMUL.FTZ R18, R137, c[0x0][0x23c] ;  /* 0x00008f0089127a20 */ /* 0x000fe20000410000 */
[----:B-1----:R-:W-:-:S02]  /*bed0*/  PRMT R196, R196, 0x7054, R197 ;  /* 0x00007054c4c47816 */ /* 0x002fc400000000c5 */
[----:B------:R-:W1:Y:S01]  /*bee0*/  MUFU.EX2 R203, R14 ;  /* 0x0000000e00cb7308 */ /* 0x000e620000000800 */
[----:B------:R-:W-:Y:S01]  /*bef0*/  FADD.FTZ R12, R230, -R4 ;  /* 0x80000004e60c7221 */ /* 0x000fe20000010000 */
[----:B------:R-:W-:Y:S01]  /*bf00*/  FSEL R18, R18, RZ, P1 ;  /* 0x000000ff12127208 */ /* 0x000fe20000800000 */
[----:B--2---:R-:W-:-:S05]  /*bf10*/  FFMA.FTZ R0, R24, c[0x0][0x23c], -R17 ;  /* 0x00008f0018007a23 */ /* 0x004fca0000010811 */
[----:B------:R2:W-:Y:S01]  /*bf20*/  MUFU.EX2 R183, R2 ;  /* 0x0000000200b77308 */ /* 0x0005e20000000800 */
[----:B------:R-:W-:-:S07]  /*bf30*/  HSET2.LE.AND R10, R132, R196, PT ;  /* 0x000000c4840a7233 */ /* 0x000fce0003803000 */
[----:B------:R3:W1:Y:S01]  /*bf40*/  MUFU.EX2 R189, R0 ;  /* 0x0000000000bd7308 */ /* 0x0006620000000800 */
[----:B------:R-:W-:Y:S02]  /*bf50*/  FMUL.FTZ R12, R12, c[0x0][0x23c] ;  /* 0x00008f000c0c7a20 */ /* 0x000fe40000410000 */
[----:B--2---:R-:W-:Y:S01]  /*bf60*/  FFMA.FTZ R2, R27, c[0x0][0x23c], -R17 ;  /* 0x00008f001b027a23 */ /* 0x004fe20000010811 */
[----:B---3--:R-:W-:-:S04]  /*bf70*/  FSEL R0, R137, RZ, P1 ;  /* 0x000000ff89007208 */ /* 0x008fc80000800000 */
[----:B------:R2:W-:Y:S01]  /*bf80*/  MUFU.EX2 R138, R2 ;  /* 0x00000002008a7308 */ /* 0x0005e20000000800 */
[----:B------:R-:W-:Y:S01]  /*bf90*/  FADD.FTZ R19, R229, -R0 ;  /* 0x80000000e5137221 */ /* 0x000fe20000010000 */
[----:B-----5:R-:W-:Y:S01]  /*bfa0*/  F2FP.PACK_AB R0, R201, R202 ;  /* 0x000000cac900723e */ /* 0x020fe200000000ff */
[--C-:B------:R-:W-:Y:S02]  /*bfb0*/  HSET2.LE.AND R11, R34, R196.reuse, PT ;  /* 0x000000c4220b7233 */ /* 0x100fe40003803000 */
[--C-:B------:R-:W-:Y:S01]  /*bfc0*/  HSET2.LE.AND R4, R7, R196.reuse, PT ;  /* 0x000000c407047233 */ /* 0x100fe20003803000 */
[----:B------:R-:W-:Y:S01]  /*bfd0*/  LOP3.LUT R10, R10, R0, RZ, 0xc0, !PT ;  /* 0x000000000a0a7212 */ /* 0x000fe200078ec0ff */
[--C-:B------:R-:W-:Y:S01]  /*bfe0*/  HSET2.LE.AND R7, R13, R196.reuse, PT ;  /* 0x000000c40d077233 */ /* 0x100fe20003803000 */
[----:B----4-:R-:W-:Y:S01]  /*bff0*/  F2FP.PACK_AB R0, R192, R193 ;  /* 0x000000c1c000723e */ /* 0x010fe200000000ff */
[----:B--2---:R-:W-:Y:S01]  /*c000*/  FFMA.FTZ R2, R25, c[0x0][0x23c], -R18 ;  /* 0x00008f0019027a23 */ /* 0x004fe20000010812 */
[----:B------:R2:W-:Y:S02]  /*c010*/  MUFU.EX2 R26, R12 ;  /* 0x0000000c001a7308 */ /* 0x0005e40000000800 */
[----:B------:R-:W-:Y:S01]  /*c020*/  LOP3.LUT R11, R11, R0, RZ, 0xc0, !PT ;  /* 0x000000000b0b7212 */ /* 0x000fe200078ec0ff */
[----:B------:R-:W-:-:S05]  /*c030*/  HSET2.LE.AND R8, R9, R196, PT ;  /* 0x000000c409087233 */ /* 0x000fca0003803000 */
[----:B------:R3:W-:Y:S01]  /*c040*/  MUFU.EX2 R133, R2 ;  /* 0x0000000200857308 */ /* 0x0007e20000000800 */
[----:B-1----:R-:W-:Y:S01]  /*c050*/  F2FP.PACK_AB R0, R200, R203 ;  /* 0x000000cbc800723e */ /* 0x002fe200000000ff */
[----:B--2---:R-:W1:Y:S01]  /*c060*/  LDSM.16.MT88.4 R12, [R205+0xa000] ;  /* 0x00a00000cd0c783b */ /* 0x004e620000004200 */
[----:B---3--:R-:W-:-:S05]  /*c070*/  FFMA.FTZ R2, R30, c[0x0][0x23c], -R18 ;  /* 0x00008f001e027a23 */ /* 0x008fca0000010812 */
[----:B------:R2:W3:Y:S01]  /*c080*/  MUFU.EX2 R132, R2 ;  /* 0x0000000200847308 */ /* 0x0004e20000000800 */
[----:B------:R-:W-:Y:S01]  /*c090*/  HSET2.LE.AND R9, R35, R196, PT ;  /* 0x000000c423097233 */ /* 0x000fe20003803000 */
[----:B------:R-:W-:Y:S02]  /*c0a0*/  LOP3.LUT R8, R8, R0, RZ, 0xc0, !PT ;  /* 0x0000000008087212 */ /* 0x000fe400078ec0ff */
[----:B------:R-:W-:Y:S01]  /*c0b0*/  F2FP.PACK_AB R0, R194, R195 ;  /* 0x000000c3c200723e */ /* 0x000fe200000000ff */
[----:B------:R-:W-:Y:S02]  /*c0c0*/  FMUL.FTZ R19, R19, c[0x0][0x23c] ;  /* 0x00008f0013137a20 */ /* 0x000fe40000410000 */
[----:B------:R-:W-:Y:S02]  /*c0d0*/  FMUL.FTZ R21, R21, c[0x0][0x23c] ;  /* 0x00008f0015157a20 */ /* 0x000fe40000410000 */
[----:B--2---:R-:W-:-:S04]  /*c0e0*/  FFMA.FTZ R2, R31, c[0x0][0x23c], -R18 ;  /* 0x00008f001f027a23 */ /* 0x004fc80000010812 */
[----:B------:R2:W-:Y:S01]  /*c0f0*/  MUFU.EX2 R35, R2 ;  /* 0x0000000200237308 */ /* 0x0005e20000000800 */
[----:B------:R-:W-:Y:S01]  /*c100*/  LOP3.LUT R9, R9, R0, RZ, 0xc0, !PT ;  /* 0x0000000009097212 */ /* 0x000fe200078ec0ff */
[----:B------:R-:W-:Y:S01]  /*c110*/  FMUL.FTZ R20, R20, c[0x0][0x23c] ;  /* 0x00008f0014147a20 */ /* 0x000fe20000410000 */
[----:B------:R-:W-:Y:S01]  /*c120*/  F2FP.PACK_AB R0, R189, R191 ;  /* 0x000000bfbd00723e */ /* 0x000fe200000000ff */
[----:B------:R-:W-:-:S03]  /*c130*/  HSET2.LE.AND R5, R5, R196, PT ;  /* 0x000000c405057233 */ /* 0x000fc60003803000 */
[----:B------:R-:W-:Y:S01]  /*c140*/  LOP3.LUT R4, R4, R0, RZ, 0xc0, !PT ;  /* 0x0000000004047212 */ /* 0x000fe200078ec0ff */
[----:B------:R-:W-:Y:S01]  /*c150*/  MUFU.EX2 R25, R21 ;  /* 0x0000001500197308 */ /* 0x000fe20000000800 */
[----:B--2---:R-:W-:-:S07]  /*c160*/  FFMA.FTZ R2, R32, c[0x0][0x23c], -R18 ;  /* 0x00008f0020027a23 */ /* 0x004fce0000010812 */
[----:B------:R-:W2:Y:S01]  /*c170*/  MUFU.EX2 R34, R2 ;  /* 0x0000000200227308 */ /* 0x000ea20000000800 */
[----:B---3--:R-:W-:Y:S01]  /*c180*/  F2FP.PACK_AB R0, R132, R133 ;  /* 0x000000858400723e */ /* 0x008fe200000000ff */
[----:B------:R-:W-:-:S06]  /*c190*/  HSET2.LE.AND R6, R33, R196, PT ;  /* 0x000000c421067233 */ /* 0x000fcc0003803000 */
[----:B------:R-:W3:Y:S01]  /*c1a0*/  MUFU.EX2 R24, R20 ;  /* 0x0000001400187308 */ /* 0x000ee20000000800 */
[----:B------:R-:W-:-:S07]  /*c1b0*/  LOP3.LUT R5, R5, R0, RZ, 0xc0, !PT ;  /* 0x0000000005057212 */ /* 0x000fce00078ec0ff */
[----:B------:R-:W4:Y:S01]  /*c1c0*/  MUFU.EX2 R19, R19 ;  /* 0x0000001300137308 */ /* 0x000f220000000800 */
[----:B------:R-:W-:-:S04]  /*c1d0*/  F2FP.PACK_AB R0, R138, R183 ;  /* 0x000000b78a00723e */ /* 0x000fc800000000ff */
[----:B------:R-:W-:Y:S02]  /*c1e0*/  LOP3.LUT R6, R6, R0, RZ, 0xc0, !PT ;  /* 0x0000000006067212 */ /* 0x000fe400078ec0ff */
[----:B--2---:R-:W-:Y:S01]  /*c1f0*/  F2FP.PACK_AB R0, R34, R35 ;  /* 0x000000232200723e */ /* 0x004fe200000000ff */
[-C--:B------:R-:W-:Y:S02]  /*c200*/  FMUL.FTZ R144, R144, R26.reuse ;  /* 0x0000001a90907220 */ /* 0x080fe40000410000 */
[----:B------:R-:W-:Y:S01]  /*c210*/  FMUL.FTZ R145, R145, R26 ;  /* 0x0000001a91917220 */ /* 0x000fe20000410000 */
[----:B------:R-:W-:Y:S01]  /*c220*/  LOP3.LUT R7, R7, R0, RZ, 0xc0, !PT ;  /* 0x0000000007077212 */ /* 0x000fe200078ec0ff */
[-C--:B------:R-:W-:Y:S02]  /*c230*/  FMUL.FTZ R146, R146, R25.reuse ;  /* 0x0000001992927220 */ /* 0x080fe40000410000 */
[----:B------:R-:W-:Y:S02]  /*c240*/  FMUL.FTZ R147, R147, R25 ;  /* 0x0000001993937220 */ /* 0x000fe40000410000 */
[----:B---3--:R-:W-:-:S02]  /*c250*/  FMUL.FTZ R148, R148, R24 ;  /* 0x0000001894947220 */ /* 0x008fc40000410000 */
[-C--:B------:R-:W-:Y:S02]  /*c260*/  FMUL.FTZ R149, R149, R24.reuse ;  /* 0x0000001895957220 */ /* 0x080fe40000410000 */
[-C--:B----4-:R-:W-:Y:S02]  /*c270*/  FMUL.FTZ R150, R150, R19.reuse ;  /* 0x0000001396967220 */ /* 0x090fe40000410000 */
        /* <DEDUP_REMOVED lines=72> */
[----:B------:R-:W-:Y:S01]  /*c700*/  MOV R49, R245 ;  /* 0x000000f500317202 */ /* 0x000fe20000000f00 */
[----:B------:R-:W-:Y:S02]  /*c710*/  IMAD.MOV.U32 R51, RZ, RZ, R247 ;  /* 0x000000ffff337224 */ /* 0x000fe400078e00f7 */
        /* <DEDUP_REMOVED lines=31> */
[----:B------:R-:W-:Y:S02]  /*c910*/  IMAD.MOV.U32 R20, RZ, RZ, R30 ;  /* 0x000000ffff147224 */ /* 0x000fe400078e001e */
        /* <DEDUP_REMOVED lines=16> */
[----:B------:R-:W-:Y:S02]  /*ca20*/  IMAD.MOV.U32 R173, RZ, RZ, R22 ;  /* 0x000000ffffad7224 */ /* 0x000fe400078e0016 */
[----:B------:R-:W-:Y:S02]  /*ca30*/  IMAD.MOV.U32 R172, RZ, RZ, R23 ;  /* 0x000000ffffac7224 */ /* 0x000fe400078e0017 */
[----:B------:R-:W-:Y:S02]  /*ca40*/  IMAD.MOV.U32 R65, RZ, RZ, R21 ;  /* 0x000000ffff417224 */ /* 0x000fe400078e0015 */
[----:B------:R-:W-:Y:S02]  /*ca50*/  IMAD.MOV.U32 R66, RZ, RZ, R20 ;  /* 0x000000ffff427224 */ /* 0x000fe400078e0014 */
[----:B------:R-:W2:Y:S01]  /*ca60*/  LDSM.16.MT88.4 R20, [R210+0xb000] ;  /* 0x00b00000d214783b */ /* 0x000ea20000004200 */
[----:B------:R-:W-:Y:S01]  /*ca70*/  IMAD.MOV.U32 R83, RZ, RZ, R196 ;  /* 0x000000ffff537224 */ /* 0x000fe200078e00c4 */
[----:B-1----:R-:W-:Y:S01]  /*ca80*/  HMMA.16816.F32 R84, R8, R12, R84 ;  /* 0x0000000c0854723c */ /* 0x002fe20000001854 */
[----:B------:R-:W-:-:S07]  /*ca90*/  IMAD.MOV.U32 R0, RZ, RZ, R28 ;  /* 0x000000ffff007224 */ /* 0x000fce00078e001c */
[C---:B------:R-:W-:Y:S08]  /*caa0*/  HMMA.16816.F32 R88, R4.reuse, R12, R88 ;  /* 0x0000000c0458723c */ /* 0x040ff00000001858 */
[-C--:B------:R-:W-:Y:S08]  /*cab0*/  HMMA.16816.F32 R92, R4, R14.reuse, R92 ;  /* 0x0000000e045c723c */ /* 0x080ff0000000185c */
[----:B------:R-:W-:Y:S01]  /*cac0*/  HMMA.16816.F32 R196, R8, R14, R96 ;  /* 0x0000000e08c4723c */ /* 0x000fe20000001860 */
[----:B------:R-:W1:Y:S01]  /*cad0*/  LDSM.16.MT88.4 R12, [R209+0xb000] ;  /* 0x00b00000d10c783b */ /* 0x000e620000004200 */
[----:B------:R-:W-:Y:S01]  /*cae0*/  MOV R64, R0 ;  /* 0x0000000000407202 */ /* 0x000fe20000000f00 */
[----:B------:R-:W-:-:S04]  /*caf0*/  FFMA.FTZ R0, R234, c[0x0][0x23c], -R3 ;  /* 0x00008f00ea007a23 */ /* 0x000fc80000010803 */
[----:B------:R3:W-:Y:S01]  /*cb00*/  MUFU.EX2 R28, R0 ;  /* 0x00000000001c7308 */ /* 0x0007e20000000800 */
[----:B------:R-:W-:Y:S02]  /*cb10*/  IMAD.MOV.U32 R2, RZ, RZ, R31 ;  /* 0x000000ffff027224 */ /* 0x000fe400078e001f */
[-C--:B------:R-:W-:Y:S02]  /*cb20*/  FMUL.FTZ R108, R108, R24.reuse ;  /* 0x000000186c6c7220 */ /* 0x080fe40000410000 */
[----:B------:R-:W-:Y:S02]  /*cb30*/  FMUL.FTZ R109, R109, R24 ;  /* 0x000000186d6d7220 */ /* 0x000fe40000410000 */
[----:B---3--:R-:W-:-:S04]  /*cb40*/  FFMA.FTZ R0, R235, c[0x0][0x23c], -R3 ;  /* 0x00008f00eb007a23 */ /* 0x008fc80000010803 */
[----:B------:R3:W-:Y:S01]  /*cb50*/  MUFU.EX2 R31, R0 ;  /* 0x00000000001f7308 */ /* 0x0007e20000000800 */
[-C--:B------:R-:W-:Y:S02]  /*cb60*/  FMUL.FTZ R110, R110, R19.reuse ;  /* 0x000000136e6e7220 */ /* 0x080fe40000410000 */
[----:B------:R-:W-:Y:S02]  /*cb70*/  FMUL.FTZ R111, R111, R19 ;  /* 0x000000136f6f7220 */ /* 0x000fe40000410000 */
[-C--:B------:R-:W-:Y:S02]  /*cb80*/  FMUL.FTZ R112, R112, R26.reuse ;  /* 0x0000001a70707220 */ /* 0x080fe40000410000 */
[----:B------:R-:W-:Y:S02]  /*cb90*/  FMUL.FTZ R113, R113, R26 ;  /* 0x0000001a71717220 */ /* 0x000fe40000410000 */
[----:B------:R-:W-:Y:S02]  /*cba0*/  FMUL.FTZ R114, R114, R25 ;  /* 0x0000001972727220 */ /* 0x000fe40000410000 */
[----:B---3--:R-:W-:-:S02]  /*cbb0*/  FFMA.FTZ R0, R232, c[0x0][0x23c], -R3 ;  /* 0x00008f00e8007a23 */ /* 0x008fc40000010803 */
[----:B------:R-:W-:Y:S02]  /*cbc0*/  FMUL.FTZ R115, R115, R25 ;  /* 0x0000001973737220 */ /* 0x000fe40000410000 */
[----:B------:R3:W-:Y:S01]  /*cbd0*/  MUFU.EX2 R32, R0 ;  /* 0x0000000000207308 */ /* 0x0007e20000000800 */
[-C--:B------:R-:W-:Y:S01]  /*cbe0*/  FMUL.FTZ R104, R104, R24.reuse ;  /* 0x0000001868687220 */ /* 0x080fe20000410000 */
[----:B------:R-:W-:Y:S01]  /*cbf0*/  MOV R158, R185 ;  /* 0x000000b9009e7202 */ /* 0x000fe20000000f00 */
[-C--:B------:R-:W-:Y:S02]  /*cc00*/  FMUL.FTZ R105, R105, R24.reuse ;  /* 0x0000001869697220 */ /* 0x080fe40000410000 */
[-C--:B------:R-:W-:Y:S02]  /*cc10*/  FMUL.FTZ R106, R106, R19.reuse ;  /* 0x000000136a6a7220 */ /* 0x080fe40000410000 */
[----:B------:R-:W-:Y:S02]  /*cc20*/  FMUL.FTZ R107, R107, R19 ;  /* 0x000000136b6b7220 */ /* 0x000fe40000410000 */
[----:B------:R-:W-:-:S02]  /*cc30*/  FMUL.FTZ R120, R120, R24 ;  /* 0x0000001878787220 */ /* 0x000fc40000410000 */
[----:B---3--:R-:W-:Y:S02]  /*cc40*/  FFMA.FTZ R0, R233, c[0x0][0x23c], -R3 ;  /* 0x00008f00e9007a23 */ /* 0x008fe40000010803 */
[-C--:B------:R-:W-:Y:S02]  /*cc50*/  FMUL.FTZ R121, R121, R24.reuse ;  /* 0x0000001879797220 */ /* 0x080fe40000410000 */
[----:B------:R3:W4:Y:S01]  /*cc60*/  MUFU.EX2 R33, R0 ;  /* 0x0000000000217308 */ /* 0x0007220000000800 */
[-C--:B------:R-:W-:Y:S02]  /*cc70*/  FMUL.FTZ R124, R124, R24.reuse ;  /* 0x000000187c7c7220 */ /* 0x080fe40000410000 */
[----:B------:R-:W-:Y:S02]  /*cc80*/  FMUL.FTZ R125, R125, R24 ;  /* 0x000000187d7d7220 */ /* 0x000fe40000410000 */
[-C--:B------:R-:W-:Y:S02]  /*cc90*/  FMUL.FTZ R122, R122, R19.reuse ;  /* 0x000000137a7a7220 */ /* 0x080fe40000410000 */
[----:B------:R-:W-:-:S02]  /*cca0*/  FMUL.FTZ R123, R123, R19 ;  /* 0x000000137b7b7220 */ /* 0x000fc40000410000 */
[-C--:B------:R-:W-:Y:S02]  /*ccb0*/  FMUL.FTZ R126, R126, R19.reuse ;  /* 0x000000137e7e7220 */ /* 0x080fe40000410000 */
[----:B------:R-:W-:Y:S01]  /*ccc0*/  FMUL.FTZ R127, R127, R19 ;  /* 0x000000137f7f7220 */ /* 0x000fe20000410000 */
[----:B--2---:R-:W-:Y:S01]  /*ccd0*/  HMMA.16816.F32 R108, R4, R22, R108 ;  /* 0x00000016046c723c */ /* 0x004fe2000000186c */
[----:B------:R-:W-:Y:S02]  /*cce0*/  IMAD.MOV.U32 R159, RZ, RZ, R184 ;  /* 0x000000ffff9f7224 */ /* 0x000fe400078e00b8 */
[----:B---3--:R-:W-:Y:S02]  /*ccf0*/  FFMA.FTZ R0, R237, c[0x0][0x23c], -R16 ;  /* 0x00008f00ed007a23 */ /* 0x008fe40000010810 */
[----:B------:R-:W-:Y:S02]  /*cd00*/  IMAD.MOV.U32 R157, RZ, RZ, R186 ;  /* 0x000000ffff9d7224 */ /* 0x000fe400078e00ba */
[----:B------:R-:W-:-:S02]  /*cd10*/  IMAD.MOV.U32 R156, RZ, RZ, R187 ;  /* 0x000000ffff9c7224 */ /* 0x000fc400078e00bb */
[----:B------:R-:W-:Y:S01]  /*cd20*/  IMAD.MOV.U32 R67, RZ, RZ, R2 ;  /* 0x000000ffff437224 */ /* 0x000fe200078e0002 */
[----:B------:R-:W-:Y:S01]  /*cd30*/  HMMA.16816.F32 R184, R8, R22, R112 ;  /* 0x0000001608b8723c */ /* 0x000fe20000001870 */
[----:B------:R-:W-:Y:S01]  /*cd40*/  LOP3.LUT R2, R177, UR8, R188, 0x96, !PT ;  /* 0x00000008b1027c12 */ /* 0x000fe2000f8e96bc */
[----:B------:R2:W-:Y:S06]  /*cd50*/  MUFU.EX2 R23, R0 ;  /* 0x0000000000177308 */ /* 0x0005ec0000000800 */
[----:B------:R-:W-:Y:S01]  /*cd60*/  HMMA.16816.F32 R104, R4, R20, R104 ;  /* 0x000000140468723c */ /* 0x000fe20000001868 */
[----:B------:R-:W-:-:S02]  /*cd70*/  FMUL.FTZ R100, R100, R26 ;  /* 0x0000001a64647220 */ /* 0x000fc40000410000 */
[-C--:B------:R-:W-:Y:S02]  /*cd80*/  FMUL.FTZ R101, R101, R26.reuse ;  /* 0x0000001a65657220 */ /* 0x080fe40000410000 */
[-C--:B------:R-:W-:Y:S02]  /*cd90*/  FMUL.FTZ R102, R102, R25.reuse ;  /* 0x0000001966667220 */ /* 0x080fe40000410000 */
[-C--:B------:R-:W-:Y:S01]  /*cda0*/  FMUL.FTZ R103, R103, R25.reuse ;  /* 0x0000001967677220 */ /* 0x080fe20000410000 */
[----:B-1----:R-:W-:Y:S01]  /*cdb0*/  HMMA.16816.F32 R120, R4, R12, R120 ;  /* 0x0000000c0478723c */ /* 0x002fe20000001878 */
[-C--:B------:R-:W-:Y:S02]  /*cdc0*/  FMUL.FTZ R116, R116, R26.reuse ;  /* 0x0000001a74747220 */ /* 0x080fe40000410000 */
[----:B------:R-:W-:Y:S02]  /*cdd0*/  FMUL.FTZ R117, R117, R26 ;  /* 0x0000001a75757220 */ /* 0x000fe40000410000 */
[----:B------:R-:W-:-:S02]  /*cde0*/  FMUL.FTZ R118, R118, R25 ;  /* 0x0000001976767220 */ /* 0x000fc40000410000 */
[-C--:B------:R-:W-:Y:S01]  /*cdf0*/  FMUL.FTZ R119, R119, R25.reuse ;  /* 0x0000001977777220 */ /* 0x080fe20000410000 */
[----:B------:R-:W-:Y:S01]  /*ce00*/  HMMA.16816.F32 R52, R4, R14, R124 ;  /* 0x0000000e0434723c */ /* 0x000fe2000000187c */
[----:B--2---:R-:W-:Y:S02]  /*ce10*/  FFMA.FTZ R0, R238, c[0x0][0x23c], -R16 ;  /* 0x00008f00ee007a23 */ /* 0x004fe40000010810 */
[-C--:B------:R-:W-:Y:S02]  /*ce20*/  FMUL.FTZ R128, R128, R26.reuse ;  /* 0x0000001a80807220 */ /* 0x080fe40000410000 */
[----:B------:R-:W-:Y:S01]  /*ce30*/  FMUL.FTZ R129, R129, R26 ;  /* 0x0000001a81817220 */ /* 0x000fe20000410000 */
[----:B------:R1:W-:Y:S01]  /*ce40*/  MUFU.EX2 R27, R0 ;  /* 0x00000000001b7308 */ /* 0x0003e20000000800 */
[----:B------:R-:W-:Y:S01]  /*ce50*/  IMAD.WIDE.U32 R4, R2, -0x2daee0ad, RZ ;  /* 0xd2511f5302047825 */ /* 0x000fe200078e00ff */
[----:B------:R-:W-:Y:S01]  /*ce60*/  LOP3.LUT R2, R139, UR8, R182, 0x96, !PT ;  /* 0x000000088b027c12 */ /* 0x000fe2000f8e96b6 */
[----:B------:R-:W-:Y:S02]  /*ce70*/  LDSM.16.MT88.4 R112, [R210+0xb800] ;  /* 0x00b80000d270783b */ /* 0x000fe40000004200 */
[----:B------:R-:W-:-:S02]  /*ce80*/  FMUL.FTZ R130, R130, R25 ;  /* 0x0000001982827220 */ /* 0x000fc40000410000 */
[----:B------:R-:W-:Y:S02]  /*ce90*/  FMUL.FTZ R131, R131, R25 ;  /* 0x0000001983837220 */ /* 0x000fe40000410000 */
[----:B------:R-:W-:-:S04]  /*cea0*/  IMAD.WIDE.U32 R2, R2, -0x2daee0ad, RZ ;  /* 0xd2511f5302027825 */ /* 0x000fc800078e00ff */
[----:B-1----:R-:W-:-:S04]  /*ceb0*/  FFMA.FTZ R0, R236, c[0x0][0x23c], -R16 ;  /* 0x00008f00ec007a23 */ /* 0x002fc80000010810 */
[----:B------:R1:W-:Y:S01]  /*cec0*/  MUFU.EX2 R30, R0 ;  /* 0x00000000001e7308 */ /* 0x0003e20000000800 */
[----:B------:R-:W-:Y:S02]  /*ced0*/  LOP3.LUT R6, R5, UR17, R190, 0x96, !PT ;  /* 0x0000001105067c12 */ /* 0x000fe4000f8e96be */
[----:B------:R-:W-:Y:S02]  /*cee0*/  LOP3.LUT R7, R4, 0xffff, RZ, 0xc0, !PT ;  /* 0x0000ffff04077812 */ /* 0x000fe400078ec0ff */
[----:B------:R-:W-:Y:S01]  /*cef0*/  LOP3.LUT R5, R2, 0xffff, RZ, 0xc0, !PT ;  /* 0x0000ffff02057812 */ /* 0x000fe200078ec0ff */
[----:B------:R-:W-:Y:S01]  /*cf00*/  HMMA.16816.F32 R100, R8, R20, R100 ;  /* 0x000000140864723c */ /* 0x000fe20000001864 */
[----:B-1----:R-:W-:-:S07]  /*cf10*/  FFMA.FTZ R0, R239, c[0x0][0x23c], -R16 ;  /* 0x00008f00ef007a23 */ /* 0x002fce0000010810 */
[C---:B------:R-:W-:Y:S01]  /*cf20*/  HMMA.16816.F32 R116, R8.reuse, R12, R116 ;  /* 0x0000000c0874723c */ /* 0x040fe20000001874 */
[----:B------:R1:W2:Y:S07]  /*cf30*/  MUFU.EX2 R29, R0 ;  /* 0x00000000001d7308 */ /* 0x0002ae0000000800 */
[----:B------:R-:W-:Y:S01]  /*cf40*/  HMMA.16816.F32 R140, R8, R14, R128 ;  /* 0x0000000e088c723c */ /* 0x000fe20000001880 */
[----:B------:R-:W-:Y:S02]  /*cf50*/  LOP3.LUT R13, R2, 0xff, RZ, 0xc0, !PT ;  /* 0x000000ff020d7812 */ /* 0x000fe400078ec0ff */
[----:B------:R-:W-:-:S04]  /*cf60*/  SHF.R.U32.HI R12, RZ, 0x18, R2 ;  /* 0x00000018ff0c7819 */ /* 0x000fc80000011602 */
[----:B------:R-:W-:Y:S02]  /*cf70*/  SHF.R.U32.HI R9, RZ, 0x10, R4 ;  /* 0x00000010ff097819 */ /* 0x000fe40000011604 */
[----:B-1----:R-:W-:Y:S01]  /*cf80*/  LOP3.LUT R0, R3, UR17, R180, 0x96, !PT ;  /* 0x0000001103007c12 */ /* 0x002fe2000f8e96b4 */
[--C-:B------:R-:W-:Y:S01]  /*cf90*/  FFMA.FTZ R3, R240, c[0x0][0x23c], -R17.reuse ;  /* 0x00008f00f0037a23 */ /* 0x100fe20000010811 */
[----:B------:R-:W-:Y:S02]  /*cfa0*/  LOP3.LUT R11, R4, 0xff, RZ, 0xc0, !PT ;  /* 0x000000ff040b7812 */ /* 0x000fe400078ec0ff */
[----:B------:R-:W-:Y:S01]  /*cfb0*/  SHF.R.U32.HI R10, RZ, 0x10, R2 ;  /* 0x00000010ff0a7819 */ /* 0x000fe20000011602 */
[----:B------:R1:W-:Y:S01]  /*cfc0*/  MUFU.EX2 R22, R3 ;  /* 0x0000000300167308 */ /* 0x0003e20000000800 */
[----:B------:R-:W-:Y:S02]  /*cfd0*/  SHF.R.U32.HI R8, RZ, 0x18, R4 ;  /* 0x00000018ff087819 */ /* 0x000fe40000011604 */
[----:B------:R-:W-:Y:S01]  /*cfe0*/  LOP3.LUT R2, R9, 0xff, RZ, 0xc0, !PT ;  /* 0x000000ff09027812 */ /* 0x000fe200078ec0ff */
[----:B------:R-:W-:-:S04]  /*cff0*/  FFMA.FTZ R4, R241, c[0x0][0x23c], -R17 ;  /* 0x00008f00f1047a23 */ /* 0x000fc80000010811 */
[----:B------:R3:W5:Y:S01]  /*d000*/  MUFU.EX2 R21, R4 ;  /* 0x0000000400157308 */ /* 0x0007620000000800 */
[----:B-1----:R-:W-:-:S04]  /*d010*/  SHF.R.U32.HI R3, RZ, 0x8, R7 ;  /* 0x00000008ff037819 */ /* 0x002fc80000011607 */
[----:B------:R-:W-:Y:S02]  /*d020*/  PRMT R14, R11, 0x5410, R3 ;  /* 0x000054100b0e7816 */ /* 0x000fe40000000003 */
[----:B------:R-:W-:Y:S02]  /*d030*/  PRMT R11, R2, 0x5410, R8 ;  /* 0x00005410020b7816 */ /* 0x000fe40000000008 */
[----:B------:R-:W-:Y:S02]  /*d040*/  LOP3.LUT R2, R6, 0xffff, RZ, 0xc0, !PT ;  /* 0x0000ffff06027812 */ /* 0x000fe400078ec0ff */
[----:B------:R-:W-:Y:S02]  /*d050*/  LOP3.LUT R3, R10, 0xff, RZ, 0xc0, !PT ;  /* 0x000000ff0a037812 */ /* 0x000fe400078ec0ff */
[----:B---3--:R-:W-:Y:S02]  /*d060*/  SHF.R.U32.HI R4, RZ, 0x8, R5 ;  /* 0x00000008ff047819 */ /* 0x008fe40000011605 */
[----:B------:R-:W-:-:S02]  /*d070*/  LOP3.LUT R5, R6, 0xff, RZ, 0xc0, !PT ;  /* 0x000000ff06057812 */ /* 0x000fc400078ec0ff */
[----:B------:R-:W-:Y:S02]  /*d080*/  SHF.R.U32.HI R2, RZ, 0x8, R2 ;  /* 0x00000008ff027819 */ /* 0x000fe40000011602 */
[----:B------:R-:W-:Y:S01]  /*d090*/  PRMT R12, R3, 0x5410, R12 ;  /* 0x00005410030c7816 */ /* 0x000fe2000000000c */
[--C-:B------:R-:W-:Y:S01]  /*d0a0*/  FFMA.FTZ R3, R243, c[0x0][0x23c], -R17.reuse ;  /* 0x00008f00f3037a23 */ /* 0x100fe20000010811 */
[----:B------:R-:W-:Y:S01]  /*d0b0*/  PRMT R13, R13, 0x5410, R4 ;  /* 0x000054100d0d7816 */ /* 0x000fe20000000004 */
[----:B------:R-:W-:Y:S01]  /*d0c0*/  FFMA.FTZ R7, R242, c[0x0][0x23c], -R17 ;  /* 0x00008f00f2077a23 */ /* 0x000fe20000010811 */
[----:B------:R-:W-:Y:S02]  /*d0d0*/  PRMT R9, R5, 0x5410, R2 ;  /* 0x0000541005097816 */ /* 0x000fe40000000002 */
[----:B------:R-:W-:Y:S01]  /*d0e0*/  SHF.R.U32.HI R4, RZ, 0x10, R6 ;  /* 0x00000010ff047819 */ /* 0x000fe20000011606 */
[----:B------:R1:W-:Y:S01]  /*d0f0*/  MUFU.EX2 R16, R3 ;  /* 0x0000000300107308 */ /* 0x0003e20000000800 */
[----:B------:R-:W-:-:S02]  /*d100*/  LOP3.LUT R2, R0, 0xffff, RZ, 0xc0, !PT ;  /* 0x0000ffff00027812 */ /* 0x000fc400078ec0ff */
[----:B------:R-:W-:Y:S02]  /*d110*/  LOP3.LUT R5, R4, 0xff, RZ, 0xc0, !PT ;  /* 0x000000ff04057812 */ /* 0x000fe400078ec0ff */
[----:B------:R-:W-:Y:S01]  /*d120*/  SHF.R.U32.HI R4, RZ, 0x8, R2 ;  /* 0x00000008ff047819 */ /* 0x000fe20000011602 */
[----:B------:R-:W-:Y:S01]  /*d130*/  IMAD.MOV.U32 R240, RZ, RZ, R83 ;  /* 0x000000fffff07224 */ /* 0x000fe200078e0053 */
[----:B------:R-:W-:Y:S01]  /*d140*/  SHF.R.U32.HI R2, RZ, 0x18, R0 ;  /* 0x00000018ff027819 */ /* 0x000fe20000011600 */
[----:B------:R3:W-:Y:S01]  /*d150*/  MUFU.EX2 R20, R7 ;  /* 0x0000000700147308 */ /* 0x0007e20000000800 */
[----:B------:R-:W-:Y:S02]  /*d160*/  SHF.R.U32.HI R8, RZ, 0x18, R6 ;  /* 0x00000018ff087819 */ /* 0x000fe40000011606 */
[----:B-1----:R-:W-:Y:S01]  /*d170*/  SHF.R.U32.HI R3, RZ, 0x10, R0 ;  /* 0x00000010ff037819 */ /* 0x002fe20000011600 */
[----:B------:R-:W-:Y:S01]  /*d180*/  FFMA.FTZ R6, R178, c[0x0][0x23c], -R18 ;  /* 0x00008f00b2067a23 */ /* 0x000fe20000010812 */
[----:B---3--:R-:W-:-:S02]  /*d190*/  LOP3.LUT R7, R0, 0xff, RZ, 0xc0, !PT ;  /* 0x000000ff00077812 */ /* 0x008fc400078ec0ff */
[----:B------:R-:W-:Y:S02]  /*d1a0*/  LOP3.LUT R0, R3, 0xff, RZ, 0xc0, !PT ;  /* 0x000000ff03007812 */ /* 0x000fe400078ec0ff */
[----:B------:R-:W-:Y:S01]  /*d1b0*/  PRMT R7, R7, 0x5410, R4 ;  /* 0x0000541007077816 */ /* 0x000fe20000000004 */
[----:B------:R-:W-:Y:S01]  /*d1c0*/  FFMA.FTZ R4, R179, c[0x0][0x23c], -R18 ;  /* 0x00008f00b3047a23 */ /* 0x000fe20000010812 */
[----:B------:R-:W-:Y:S01]  /*d1d0*/  PRMT R10, R0, 0x5410, R2 ;  /* 0x00005410000a7816 */ /* 0x000fe20000000002 */
[--C-:B------:R-:W-:Y:S01]  /*d1e0*/  HSET2.LE.AND R0, R14, R240.reuse, PT ;  /* 0x000000f00e007233 */ /* 0x100fe20003803000 */
[----:B------:R-:W-:Y:S01]  /*d1f0*/  IMAD.MOV.U32 R80, RZ, RZ, R175 ;  /* 0x000000ffff507224 */ /* 0x000fe200078e00af */
[----:B------:R-:W-:Y:S01]  /*d200*/  MOV R97, R158 ;  /* 0x0000009e00617202 */ /* 0x000fe20000000f00 */
[----:B------:R-:W-:Y:S01]  /*d210*/  IMAD.MOV.U32 R81, RZ, RZ, R174 ;  /* 0x000000ffff517224 */ /* 0x000fe200078e00ae */
[----:B----4-:R-:W-:Y:S01]  /*d220*/  F2FP.PACK_AB R2, R33, R32 ;  /* 0x000000202102723e */ /* 0x010fe200000000ff */
[----:B------:R-:W-:Y:S01]  /*d230*/  IMAD.MOV.U32 R82, RZ, RZ, R173 ;  /* 0x000000ffff527224 */ /* 0x000fe200078e00ad */
[----:B------:R-:W-:Y:S01]  /*d240*/  HSET2.LE.AND R3, R11, R240, PT ;  /* 0x000000f00b037233 */ /* 0x000fe20003803000 */
[----:B------:R-:W-:-:S02]  /*d250*/  IMAD.MOV.U32 R83, RZ, RZ, R172 ;  /* 0x000000ffff537224 */ /* 0x000fc400078e00ac */
[----:B------:R-:W-:Y:S01]  /*d260*/  IMAD.MOV.U32 R96, RZ, RZ, R159 ;  /* 0x000000ffff607224 */ /* 0x000fe200078e009f */
[----:B------:R-:W-:Y:S01]  /*d270*/  LDSM.16.MT88.4 R172, [R207+0xa800] ;  /* 0x00a80000cfac783b */ /* 0x000fe20000004200 */
[----:B------:R-:W-:Y:S02]  /*d280*/  IMAD.MOV.U32 R98, RZ, RZ, R157 ;  /* 0x000000ffff627224 */ /* 0x000fe400078e009d */
[----:B------:R-:W-:Y:S01]  /*d290*/  IMAD.MOV.U32 R99, RZ, RZ, R156 ;  /* 0x000000ffff637224 */ /* 0x000fe200078e009c */
[----:B------:R1:W-:Y:S01]  /*d2a0*/  MUFU.EX2 R15, R6 ;  /* 0x00000006000f7308 */ /* 0x0003e20000000800 */
[----:B------:R-:W3:Y:S01]  /*d2b0*/  LDSM.16.MT88.4 R156, [R205+0xa800] ;  /* 0x00a80000cd9c783b */ /* 0x000ee20000004200 */
[----:B------:R-:W-:Y:S01]  /*d2c0*/  LOP3.LUT R130, R0, R2, RZ, 0xc0, !PT ;  /* 0x0000000200827212 */ /* 0x000fe200078ec0ff */
[----:B------:R-:W-:Y:S01]  /*d2d0*/  HSET2.LE.AND R0, R9, R240, PT ;  /* 0x000000f009007233 */ /* 0x000fe20003803000 */
[----:B------:R-:W-:-:S04]  /*d2e0*/  F2FP.PACK_AB R2, R31, R28 ;  /* 0x0000001c1f02723e */ /* 0x000fc800000000ff */
[----:B------:R2:W4:Y:S01]  /*d2f0*/  MUFU.EX2 R11, R4 ;  /* 0x00000004000b7308 */ /* 0x0005220000000800 */
[----:B------:R-:W-:Y:S02]  /*d300*/  LOP3.LUT R128, R0, R2, RZ, 0xc0, !PT ;  /* 0x0000000200807212 */ /* 0x000fe400078ec0ff */
[----:B-1----:R-:W-:Y:S01]  /*d310*/  PRMT R6, R5, 0x5410, R8 ;  /* 0x0000541005067816 */ /* 0x002fe20000000008 */
[--C-:B------:R-:W-:Y:S01]  /*d320*/  FFMA.FTZ R5, R181, c[0x0][0x23c], -R18.reuse ;  /* 0x00008f00b5057a23 */ /* 0x100fe20000010812 */
[----:B--2---:R-:W-:Y:S01]  /*d330*/  F2FP.PACK_AB R4, R29, R30 ;  /* 0x0000001e1d04723e */ /* 0x004fe200000000ff */
[----:B------:R-:W-:-:S03]  /*d340*/  FFMA.FTZ R8, R176, c[0x0][0x23c], -R18 ;  /* 0x00008f00b0087a23 */ /* 0x000fc60000010812 */
[----:B------:R-:W-:Y:S01]  /*d350*/  LOP3.LUT R131, R3, R4, RZ, 0xc0, !PT ;  /* 0x0000000403837212 */ /* 0x000fe200078ec0ff */
[--C-:B------:R-:W-:Y:S01]  /*d360*/  HSET2.LE.AND R3, R6, R240.reuse, PT ;  /* 0x000000f006037233 */ /* 0x100fe20003803000 */
[----:B------:R-:W-:Y:S01]  /*d370*/  F2FP.PACK_AB R4, R27, R23 ;  /* 0x000000171b04723e */ /* 0x000fe200000000ff */
[--C-:B------:R-:W-:Y:S01]  /*d380*/  HSET2.LE.AND R0, R7, R240.reuse, PT ;  /* 0x000000f007007233 */ /* 0x100fe20003803000 */
[----:B-----5:R-:W-:Y:S01]  /*d390*/  F2FP.PACK_AB R2, R21, R22 ;  /* 0x000000161502723e */ /* 0x020fe200000000ff */
[----:B------:R1:W-:Y:S01]  /*d3a0*/  MUFU.EX2 R9, R5 ;  /* 0x0000000500097308 */ /* 0x0003e20000000800 */
[----:B------:R-:W-:Y:S02]  /*d3b0*/  LOP3.LUT R129, R3, R4, RZ, 0xc0, !PT ;  /* 0x0000000403817212 */ /* 0x000fe400078ec0ff */
[----:B------:R-:W-:Y:S01]  /*d3c0*/  LOP3.LUT R124, R0, R2, RZ, 0xc0, !PT ;  /* 0x00000002007c7212 */ /* 0x000fe200078ec0ff */
[----:B------:R-:W-:-:S04]  /*d3d0*/  HSET2.LE.AND R0, R10, R240, PT ;  /* 0x000000f00a007233 */ /* 0x000fc80003803000 */
[----:B------:R-:W2:Y:S01]  /*d3e0*/  MUFU.EX2 R3, R8 ;  /* 0x0000000800037308 */ /* 0x000ea20000000800 */
[----:B----4-:R-:W-:-:S04]  /*d3f0*/  F2FP.PACK_AB R2, R11, R15 ;  /* 0x0000000f0b02723e */ /* 0x010fc800000000ff */
[----:B------:R-:W-:Y:S01]  /*d400*/  LOP3.LUT R125, R0, R2, RZ, 0xc0, !PT ;  /* 0x00000002007d7212 */ /* 0x000fe200078ec0ff */
[--C-:B------:R-:W-:Y:S01]  /*d410*/  HSET2.LE.AND R0, R13, R240.reuse, PT ;  /* 0x000000f00d007233 */ /* 0x100fe20003803000 */
[----:B------:R-:W-:Y:S01]  /*d420*/  F2FP.PACK_AB R2, R16, R20 ;  /* 0x000000141002723e */ /* 0x000fe200000000ff */
[----:B------:R-:W-:Y:S01]  /*d430*/  IMAD.MOV.U32 R236, RZ, RZ, R64 ;  /* 0x000000ffffec7224 */ /* 0x000fe200078e0040 */
[----:B-1----:R-:W1:Y:S02]  /*d440*/  LDSM.16.MT88.4 R4, [R209+0xb800] ;  /* 0x00b80000d104783b */ /* 0x002e640000004200 */
[----:B------:R-:W-:Y:S01]  /*d450*/  LOP3.LUT R126, R0, R2, RZ, 0xc0, !PT ;  /* 0x00000002007e7212 */ /* 0x000fe200078ec0ff */
[----:B------:R-:W-:Y:S01]  /*d460*/  HSET2.LE.AND R0, R12, R240, PT ;  /* 0x000000f00c007233 */ /* 0x000fe20003803000 */
[----:B--2---:R-:W-:Y:S01]  /*d470*/  F2FP.PACK_AB R2, R3, R9 ;  /* 0x000000090302723e */ /* 0x004fe200000000ff */
[----:B------:R-:W-:-:S03]  /*d480*/  IMAD.MOV.U32 R237, RZ, RZ, R65 ;  /* 0x000000ffffed7224 */ /* 0x000fc600078e0041 */
[----:B------:R-:W-:Y:S01]  /*d490*/  LOP3.LUT R127, R0, R2, RZ, 0xc0, !PT ;  /* 0x00000002007f7212 */ /* 0x000fe200078ec0ff */
[----:B------:R-:W-:Y:S01]  /*d4a0*/  IMAD.MOV.U32 R238, RZ, RZ, R66 ;  /* 0x000000ffffee7224 */ /* 0x000fe200078e0042 */
[----:B------:R-:W-:Y:S01]  /*d4b0*/  MOV R66, R49 ;  /* 0x0000003100427202 */ /* 0x000fe20000000f00 */
[----:B------:R-:W-:Y:S02]  /*d4c0*/  IMAD.MOV.U32 R239, RZ, RZ, R67 ;  /* 0x000000ffffef7224 */ /* 0x000fe400078e0043 */
[----:B------:R-:W-:Y:S02]  /*d4d0*/  IMAD.MOV.U32 R67, RZ, RZ, R48 ;  /* 0x000000ffff437224 */ /* 0x000fe400078e0030 */
[----:B------:R-:W-:Y:S02]  /*d4e0*/  IMAD.MOV.U32 R65, RZ, RZ, R50 ;  /* 0x000000ffff417224 */ /* 0x000fe400078e0032 */
[----:B------:R-:W-:Y:S01]  /*d4f0*/  IMAD.MOV.U32 R64, RZ, RZ, R51 ;  /* 0x000000ffff407224 */ /* 0x000fe200078e0033 */
[----:B---3--:R-:W-:Y:S01]  /*d500*/  HMMA.16816.F32 R144, R128, R156, R144 ;  /* 0x0000009c8090723c */ /* 0x008fe20000001890 */
[----:B------:R-:W-:Y:S01]  /*d510*/  IMAD.MOV.U32 R188, RZ, RZ, R65 ;  /* 0x000000ffffbc7224 */ /* 0x000fe200078e0041 */
[----:B------:R-:W2:Y:S01]  /*d520*/  LDSM.16.MT88.4 R48, [R210+0xa800] ;  /* 0x00a80000d230783b */ /* 0x000ea20000004200 */
[----:B------:R-:W-:-:S02]  /*d530*/  IMAD.MOV.U32 R235, RZ, RZ, R64 ;  /* 0x000000ffffeb7224 */ /* 0x000fc400078e0040 */
[----:B------:R-:W-:Y:S02]  /*d540*/  IMAD.MOV.U32 R234, RZ, RZ, R66 ;  /* 0x000000ffffea7224 */ /* 0x000fe400078e0042 */
[----:B------:R-:W-:Y:S01]  /*d550*/  IMAD.MOV.U32 R177, RZ, RZ, R67 ;  /* 0x000000ffffb17224 */ /* 0x000fe200078e0043 */
[C---:B------:R-:W-:Y:S01]  /*d560*/  HMMA.16816.F32 R148, R124.reuse, R156, R148 ;  /* 0x0000009c7c94723c */ /* 0x040fe20000001894 */
[----:B------:R-:W3:Y:S07]  /*d570*/  LDSM.16.MT88.4 R64, [R209+0xa800] ;  /* 0x00a80000d140783b */ /* 0x000eee0000004200 */
[----:B------:R-:W-:Y:S08]  /*d580*/  HMMA.16816.F32 R152, R124, R158, R152 ;  /* 0x0000009e7c98723c */ /* 0x000ff00000001898 */
[-C--:B------:R-:W-:Y:S08]  /*d590*/  HMMA.16816.F32 R160, R128, R172.reuse, R160 ;  /* 0x000000ac80a0723c */ /* 0x080ff000000018a0 */
[C---:B------:R-:W-:Y:S08]  /*d5a0*/  HMMA.16816.F32 R164, R124.reuse, R172, R164 ;  /* 0x000000ac7ca4723c */ /* 0x040ff000000018a4 */
[----:B------:R-:W-:Y:S08]  /*d5b0*/  HMMA.16816.F32 R168, R124, R174, R168 ;  /* 0x000000ae7ca8723c */ /* 0x000ff000000018a8 */
[C---:B------:R-:W-:Y:S01]  /*d5c0*/  HMMA.16816.F32 R156, R128.reuse, R158, R96 ;  /* 0x0000009e809c723c */ /* 0x040fe20000001860 */
[----:B------:R-:W-:Y:S07]  /*d5d0*/  LDSM.16.MT88.4 R96, [R207+0xb800] ;  /* 0x00b80000cf60783b */ /* 0x000fee0000004200 */
[----:B------:R-:W-:Y:S01]  /*d5e0*/  HMMA.16816.F32 R172, R128, R174, R80 ;  /* 0x000000ae80ac723c */ /* 0x000fe20000001850 */
[----:B------:R-:W4:Y:S01]  /*d5f0*/  LDSM.16.MT88.4 R80, [R205+0xb800] ;  /* 0x00b80000cd50783b */ /* 0x000f220000004200 */
[----:B------:R-:W-:-:S02]  /*d600*/  FFMA.FTZ R8, R235, R26, R203 ;  /* 0x0000001aeb087223 */ /* 0x000fc400000100cb */
[----:B------:R-:W-:-:S04]  /*d610*/  FFMA.FTZ R2, R177, R24, R191 ;  /* 0x00000018b1027223 */ /* 0x000fc800000100bf */
[----:B-1----:R-:W-:Y:S01]  /*d620*/  HMMA.16816.F32 R120, R124, R4, R120 ;  /* 0x000000047c78723c */ /* 0x002fe20000001878 */
[----:B------:R-:W-:Y:S02]  /*d630*/  FFMA.FTZ R0, R188, R19, R133 ;  /* 0x00000013bc007223 */ /* 0x000fe40000010085 */
[----:B------:R-:W-:-:S05]  /*d640*/  FADD.FTZ R12, R200, R8 ;  /* 0x00000008c80c7221 */ /* 0x000fca0000010000 */
[----:B------:R-:W-:Y:S01]  /*d650*/  HMMA.16816.F32 R116, R128, R4, R116 ;  /* 0x000000048074723c */ /* 0x000fe20000001874 */
[----:B------:R-:W-:-:S06]  /*d660*/  FADD.FTZ R8, R189, R2 ;  /* 0x00000002bd087221 */ /* 0x000fcc0000010000 */
[----:B------:R-:W-:Y:S01]  /*d670*/  FFMA.FTZ R4, R234, R25, R195 ;  /* 0x00000019ea047223 */ /* 0x000fe200000100c3 */
[----:B--2---:R-:W-:Y:S01]  /*d680*/  HMMA.16816.F32 R40, R124, R48, R40 ;  /* 0x000000307c28723c */ /* 0x004fe20000001828 */
[----:B------:R-:W-:Y:S02]  /*d690*/  FADD.FTZ R5, R132, R0 ;  /* 0x0000000084057221 */ /* 0x000fe40000010000 */
[----:B------:R-:W-:Y:S02]  /*d6a0*/  FADD.FTZ R10, R194, R4 ;  /* 0x00000004c20a7221 */ /* 0x000fe40000010000 */
[----:B------:R-:W-:-:S03]  /*d6b0*/  FADD.FTZ R4, R202, R12 ;  /* 0x0000000cca047221 */ /* 0x000fc60000010000 */
[----:B------:R-:W-:Y:S01]  /*d6c0*/  HMMA.16816.F32 R44, R124, R50, R44 ;  /* 0x000000327c2c723c */ /* 0x000fe2000000182c */
[----:B------:R-:W-:Y:S02]  /*d6d0*/  FADD.FTZ R2, R193, R10 ;  /* 0x0000000ac1027221 */ /* 0x000fe40000010000 */
[----:B------:R-:W-:-:S05]  /*d6e0*/  FADD.FTZ R0, R183, R8 ;  /* 0x00000008b7007221 */ /* 0x000fca0000010000 */
[----:B---3--:R-:W-:Y:S01]  /*d6f0*/  HMMA.16816.F32 R56, R124, R64, R56 ;  /* 0x000000407c38723c */ /* 0x008fe20000001838 */
[----:B------:R-:W-:-:S07]  /*d700*/  FADD.FTZ R5, R35, R5 ;  /* 0x0000000523057221 */ /* 0x000fce0000010000 */
        /* <DEDUP_REMOVED lines=94> */
[----:B------:R-:W4:Y:S04]  /*dcf0*/  LDSM.16.M88.4 R12, [R206] ;  /* 0x00000000ce0c783b */ /* 0x000f280000000200 */
[----:B------:R-:W-:Y:S04]  /*dd00*/  LDSM.16.M88.4 R28, [R215] ;  /* 0x00000000d71c783b */ /* 0x000fe80000000200 */
[----:B--2---:R-:W2:Y:S04]  /*dd10*/  LDSM.16.M88.4 R8, [R206+0x2000] ;  /* 0x00200000ce08783b */ /* 0x004ea80000000200 */
[----:B------:R-:W-:Y:S04]  /*dd20*/  LDSM.16.M88.4 R24, [R218] ;  /* 0x00000000da18783b */ /* 0x000fe80000000200 */
[----:B---3--:R-:W3:Y:S04]  /*dd30*/  LDSM.16.M88.4 R4, [R208+0x2000] ;  /* 0x00200000d004783b */ /* 0x008ee80000000200 */
[----:B------:R-:W0:Y:S01]  /*dd40*/  LDGDEPBAR ;  /* 0x00000000000079af */ /* 0x000e220000000000 */
[----:B----4-:R-:W-:Y:S08]  /*dd50*/  HMMA.16816.F32 R188, R12, R16, RZ ;  /* 0x000000100cbc723c */ /* 0x010ff000000018ff */
[C---:B--2---:R-:W-:Y:S08]  /*dd60*/  HMMA.16816.F32 R184, R8.reuse, R20, RZ ;  /* 0x0000001408b8723c */ /* 0x044ff000000018ff */
[C---:B------:R-:W-:Y:S08]  /*dd70*/  HMMA.16816.F32 R176, R8.reuse, R16, RZ ;  /* 0x0000001008b0723c */ /* 0x040ff000000018ff */
[C---:B------:R-:W-:Y:S08]  /*dd80*/  HMMA.16816.F32 R180, R8.reuse, R22, RZ ;  /* 0x0000001608b4723c */ /* 0x040ff000000018ff */
[----:B------:R-:W-:Y:S01]  /*dd90*/  HMMA.16816.F32 R32, R8, R18, RZ ;  /* 0x000000120820723c */ /* 0x000fe200000018ff */
[----:B------:R-:W2:Y:S07]  /*dda0*/  LDSM.16.M88.4 R8, [R208] ;  /* 0x00000000d008783b */ /* 0x000eae0000000200 */
[C---:B------:R-:W-:Y:S08]  /*ddb0*/  HMMA.16816.F32 R192, R12.reuse, R20, RZ ;  /* 0x000000140cc0723c */ /* 0x040ff000000018ff */
[C---:B------:R-:W-:Y:S08]  /*ddc0*/  HMMA.16816.F32 R228, R12.reuse, R22, RZ ;  /* 0x000000160ce4723c */ /* 0x040ff000000018ff */
[----:B------:R-:W-:Y:S01]  /*ddd0*/  HMMA.16816.F32 R140, R12, R18, RZ ;  /* 0x000000120c8c723c */ /* 0x000fe200000018ff */
[----:B------:R-:W-:Y:S04]  /*dde0*/  LDSM.16.M88.4 R16, [R213+0x8000] ;  /* 0x00800000d510783b */ /* 0x000fe80000000200 */
[----:B------:R-:W-:Y:S03]  /*ddf0*/  LDSM.16.M88.4 R12, [R213+0x8800] ;  /* 0x00880000d50c783b */ /* 0x000fe60000000200 */
[C---:B---3--:R-:W-:Y:S08]  /*de00*/  HMMA.16816.F32 R200, R4.reuse, R28, R184 ;  /* 0x0000001c04c8723c */ /* 0x048ff000000018b8 */
[C---:B------:R-:W-:Y:S08]  /*de10*/  HMMA.16816.F32 R184, R4.reuse, R24, R176 ;  /* 0x0000001804b8723c */ /* 0x040ff000000018b0 */
[C---:B------:R-:W-:Y:S08]  /*de20*/  HMMA.16816.F32 R196, R4.reuse, R30, R180 ;  /* 0x0000001e04c4723c */ /* 0x040ff000000018b4 */
[----:B------:R-:W-:Y:S01]  /*de30*/  HMMA.16816.F32 R20, R4, R26, R32 ;  /* 0x0000001a0414723c */ /* 0x000fe20000001820 */
[----:B------:R-:W3:Y:S04]  /*de40*/  LDSM.16.M88.4 R4, [R214+0x2000] ;  /* 0x00200000d604783b */ /* 0x000ee80000000200 */
[----:B------:R-:W-:Y:S03]  /*de50*/  LDSM.16.M88.4 R32, [R211] ;  /* 0x00000000d320783b */ /* 0x000fe60000000200 */
[C---:B--2---:R-:W-:Y:S08]  /*de60*/  HMMA.16816.F32 R188, R8.reuse, R24, R188 ;  /* 0x0000001808bc723c */ /* 0x044ff000000018bc */
[C---:B------:R-:W-:Y:S08]  /*de70*/  HMMA.16816.F32 R232, R8.reuse, R28, R192 ;  /* 0x0000001c08e8723c */ /* 0x040ff000000018c0 */
[C---:B------:R-:W-:Y:S01]  /*de80*/  HMMA.16816.F32 R180, R8.reuse, R30, R228 ;  /* 0x0000001e08b4723c */ /* 0x040fe200000018e4 */
[----:B------:R-:W-:Y:S07]  /*de90*/  LDSM.16.M88.4 R28, [R211+0x800] ;  /* 0x00080000d31c783b */ /* 0x000fee0000000200 */
[----:B------:R-:W-:Y:S01]  /*dea0*/  HMMA.16816.F32 R24, R8, R26, R140 ;  /* 0x0000001a0818723c */ /* 0x000fe2000000188c */
[----:B------:R-:W2:Y:S07]  /*deb0*/  LDSM.16.M88.4 R8, [R214] ;  /* 0x00000000d608783b */ /* 0x000eae0000000200 */
[C---:B---3--:R-:W-:Y:S08]  /*dec0*/  HMMA.16816.F32 R176, R4.reuse, R16, R200 ;  /* 0x0000001004b0723c */ /* 0x048ff000000018c8 */
[C---:B------:R-:W-:Y:S08]  /*ded0*/  HMMA.16816.F32 R192, R4.reuse, R12, R184 ;  /* 0x0000000c04c0723c */ /* 0x040ff000000018b8 */
[C---:B------:R-:W-:Y:S08]  /*dee0*/  HMMA.16816.F32 R140, R4.reuse, R18, R196 ;  /* 0x00000012048c723c */ /* 0x040ff000000018c4 */
[----:B------:R-:W-:Y:S01]  /*def0*/  HMMA.16816.F32 R20, R4, R14, R20 ;  /* 0x0000000e0414723c */ /* 0x000fe20000001814 */
[----:B------:R-:W3:Y:S07]  /*df00*/  LDSM.16.M88.4 R4, [R212+0x2000] ;  /* 0x00200000d404783b */ /* 0x000eee0000000200 */
[C---:B--2---:R-:W-:Y:S08]  /*df10*/  HMMA.16816.F32 R196, R8.reuse, R12, R188 ;  /* 0x0000000c08c4723c */ /* 0x044ff000000018bc */
[C---:B------:R-:W-:Y:S08]  /*df20*/  HMMA.16816.F32 R232, R8.reuse, R16, R232 ;  /* 0x0000001008e8723c */ /* 0x040ff000000018e8 */
[C---:B------:R-:W-:Y:S08]  /*df30*/  HMMA.16816.F32 R200, R8.reuse, R18, R180 ;  /* 0x0000001208c8723c */ /* 0x040ff000000018b4 */
[----:B------:R-:W-:Y:S01]  /*df40*/  HMMA.16816.F32 R188, R8, R14, R24 ;  /* 0x0000000e08bc723c */ /* 0x000fe20000001818 */
[----:B------:R-:W2:Y:S04]  /*df50*/  LDSM.16.M88.4 R8, [R212] ;  /* 0x00000000d408783b */ /* 0x000ea80000000200 */
[----:B------:R-:W-:Y:S03]  /*df60*/  LDSM.16.M88.4 R24, [R204+0x9800] ;  /* 0x00980000cc18783b */ /* 0x000fe60000000200 */
[C---:B---3--:R-:W-:Y:S01]  /*df70*/  HMMA.16816.F32 R184, R4.reuse, R32, R176 ;  /* 0x0000002004b8723c */ /* 0x048fe200000018b0 */
[----:B------:R-:W-:Y:S07]  /*df80*/  LDSM.16.M88.4 R12, [R206+0x4000] ;  /* 0x00400000ce0c783b */ /* 0x000fee0000000200 */
[C---:B------:R-:W-:Y:S08]  /*df90*/  HMMA.16816.F32 R180, R4.reuse, R34, R140 ;  /* 0x0000002204b4723c */ /* 0x040ff0000000188c */
[C---:B------:R-:W-:Y:S08]  /*dfa0*/  HMMA.16816.F32 R176, R4.reuse, R28, R192 ;  /* 0x0000001c04b0723c */ /* 0x040ff000000018c0 */
[----:B------:R-:W-:Y:S01]  /*dfb0*/  HMMA.16816.F32 R140, R4, R30, R20 ;  /* 0x0000001e048c723c */ /* 0x000fe20000001814 */
[----:B------:R-:W3:Y:S04]  /*dfc0*/  LDSM.16.M88.4 R4, [R206+0x6000] ;  /* 0x00600000ce04783b */ /* 0x000ee80000000200 */
[----:B------:R-:W4:Y:S03]  /*dfd0*/  LDSM.16.M88.4 R20, [R204+0x9000] ;  /* 0x00900000cc14783b */ /* 0x000f260000000200 */
[C---:B--2---:R-:W-:Y:S08]  /*dfe0*/  HMMA.16816.F32 R16, R8.reuse, R32, R232 ;  /* 0x000000200810723c */ /* 0x044ff000000018e8 */
[C---:B------:R-:W-:Y:S08]  /*dff0*/  HMMA.16816.F32 R200, R8.reuse, R34, R200 ;  /* 0x0000002208c8723c */ /* 0x040ff000000018c8 */
[C---:B------:R-:W-:Y:S08]  /*e000*/  HMMA.16816.F32 R196, R8.reuse, R28, R196 ;  /* 0x0000001c08c4723c */ /* 0x040ff000000018c4 */
[----:B------:R-:W-:Y:S01]  /*e010*/  HMMA.16816.F32 R188, R8, R30, R188 ;  /* 0x0000001e08bc723c */ /* 0x000fe200000018bc */
[----:B------:R-:W-:Y:S04]  /*e020*/  LDSM.16.M88.4 R28, [R216] ;  /* 0x00000000d81c783b */ /* 0x000fe80000000200 */
[----:B------:R-:W-:Y:S03]  /*e030*/  LDSM.16.M88.4 R8, [R208+0x4000] ;  /* 0x00400000d008783b */ /* 0x000fe60000000200 */
[C---:B---3--:R-:W-:Y:S08]  /*e040*/  HMMA.16816.F32 R176, R4.reuse, R24, R176 ;  /* 0x0000001804b0723c */ /* 0x048ff000000018b0 */
[C---:B----4-:R-:W-:Y:S08]  /*e050*/  HMMA.16816.F32 R184, R4.reuse, R20, R184 ;  /* 0x0000001404b8723c */ /* 0x050ff000000018b8 */
[C---:B------:R-:W-:Y:S08]  /*e060*/  HMMA.16816.F32 R180, R4.reuse, R22, R180 ;  /* 0x0000001604b4723c */ /* 0x040ff000000018b4 */
[----:B------:R-:W-:Y:S01]  /*e070*/  HMMA.16816.F32 R140, R4, R26, R140 ;  /* 0x0000001a048c723c */ /* 0x000fe2000000188c */
[----:B------:R-:W2:Y:S07]  /*e080*/  LDSM.16.M88.4 R4, [R208+0x6000] ;  /* 0x00600000d004783b */ /* 0x000eae0000000200 */
[C---:B------:R-:W-:Y:S01]  /*e090*/  HMMA.16816.F32 R32, R12.reuse, R20, R16 ;  /* 0x000000140c20723c */ /* 0x040fe20000001810 */
[----:B------:R-:W3:Y:S07]  /*e0a0*/  LDSM.16.M88.4 R16, [R217] ;  /* 0x00000000d910783b */ /* 0x000eee0000000200 */
[C---:B------:R-:W-:Y:S08]  /*e0b0*/  HMMA.16816.F32 R20, R12.reuse, R22, R200 ;  /* 0x000000160c14723c */ /* 0x040ff000000018c8 */
[C---:B------:R-:W-:Y:S08]  /*e0c0*/  HMMA.16816.F32 R192, R12.reuse, R26, R188 ;  /* 0x0000001a0cc0723c */ /* 0x040ff000000018bc */
[----:B------:R-:W-:Y:S01]  /*e0d0*/  HMMA.16816.F32 R196, R12, R24, R196 ;  /* 0x000000180cc4723c */ /* 0x000fe200000018c4 */
[----:B------:R-:W-:Y:S04]  /*e0e0*/  LDSM.16.M88.4 R24, [R213+0x9800] ;  /* 0x00980000d518783b */ /* 0x000fe80000000200 */
[----:B------:R-:W4:Y:S03]  /*e0f0*/  LDSM.16.M88.4 R12, [R214+0x4000] ;  /* 0x00400000d60c783b */ /* 0x000f260000000200 */
[C---:B--2---:R-:W-:Y:S08]  /*e100*/  HMMA.16816.F32 R140, R4.reuse, R30, R140 ;  /* 0x0000001e048c723c */ /* 0x044ff0000000188c */
[C---:B---3--:R-:W-:Y:S08]  /*e110*/  HMMA.16816.F32 R188, R4.reuse, R16, R184 ;  /* 0x0000001004bc723c */ /* 0x048ff000000018b8 */
[C---:B------:R-:W-:Y:S08]  /*e120*/  HMMA.16816.F32 R184, R4.reuse, R18, R180 ;  /* 0x0000001204b8723c */ /* 0x040ff000000018b4 */
[----:B------:R-:W-:Y:S01]  /*e130*/  HMMA.16816.F32 R180, R4, R28, R176 ;  /* 0x0000001c04b4723c */ /* 0x000fe200000018b0 */
[----:B------:R-:W-:Y:S07]  /*e140*/  LDSM.16.M88.4 R4, [R214+0x6000] ;  /* 0x00600000d604783b */ /* 0x000fee0000000200 */
[C---:B------:R-:W-:Y:S08]  /*e150*/  HMMA.16816.F32 R32, R8.reuse, R16, R32 ;  /* 0x000000100820723c */ /* 0x040ff00000001820 */
[C---:B------:R-:W-:Y:S01]  /*e160*/  HMMA.16816.F32 R20, R8.reuse, R18, R20 ;  /* 0x000000120814723c */ /* 0x040fe20000001814 */
[----:B------:R-:W2:Y:S07]  /*e170*/  LDSM.16.M88.4 R16, [R213+0x9000] ;  /* 0x00900000d510783b */ /* 0x000eae0000000200 */
[C---:B------:R-:W-:Y:S08]  /*e180*/  HMMA.16816.F32 R176, R8.reuse, R28, R196 ;  /* 0x0000001c08b0723c */ /* 0x040ff000000018c4 */
[----:B------:R-:W-:Y:S01]  /*e190*/  HMMA.16816.F32 R196, R8, R30, R192 ;  /* 0x0000001e08c4723c */ /* 0x000fe200000018c0 */
[----:B------:R-:W-:Y:S11]  /*e1a0*/  LDSM.16.M88.4 R8, [R212+0x4000] ;  /* 0x00400000d408783b */ /* 0x000ff60000000200 */
[----:B------:R-:W-:Y:S04]  /*e1b0*/  @!UPT UIADD3 URZ, URZ, URZ, URZ ;  /* 0x0000003f3f3ff290 */ /* 0x000fe8000fffe03f */
[----:B----4-:R-:W-:Y:S08]  /*e1c0*/  HMMA.16816.F32 R28, R12, R24, R176 ;  /* 0x000000180c1c723c */ /* 0x010ff000000018b0 */
[C---:B--2---:R-:W-:Y:S08]  /*e1d0*/  HMMA.16816.F32 R192, R4.reuse, R16, R188 ;  /* 0x0000001004c0723c */ /* 0x044ff000000018bc */
[C---:B------:R-:W-:Y:S08]  /*e1e0*/  HMMA.16816.F32 R188, R4.reuse, R18, R184 ;  /* 0x0000001204bc723c */ /* 0x040ff000000018b8 */
[C---:B------:R-:W-:Y:S08]  /*e1f0*/  HMMA.16816.F32 R184, R4.reuse, R24, R180 ;  /* 0x0000001804b8723c */ /* 0x040ff000000018b4 */
[----:B------:R-:W-:Y:S01]  /*e200*/  HMMA.16816.F32 R180, R4, R26, R140 ;  /* 0x0000001a04b4723c */ /* 0x000fe2000000188c */
[----:B------:R-:W-:Y:S07]  /*e210*/  LDSM.16.M88.4 R4, [R212+0x6000] ;  /* 0x00600000d404783b */ /* 0x000fee0000000200 */
[C---:B------:R-:W-:Y:S08]  /*e220*/  HMMA.16816.F32 R140, R12.reuse, R16, R32 ;  /* 0x000000100c8c723c */ /* 0x040ff00000001820 */
[----:B------:R-:W-:Y:S01]  /*e230*/  HMMA.16816.F32 R32, R12, R18, R20 ;  /* 0x000000120c20723c */ /* 0x000fe20000001814 */
[----:B------:R-:W2:Y:S04]  /*e240*/  LDSM.16.M88.4 R20, [R211+0x1000] ;  /* 0x00100000d314783b */ /* 0x000ea80000000200 */
[----:B------:R-:W3:Y:S01]  /*e250*/  LDSM.16.M88.4 R16, [R211+0x1800] ;  /* 0x00180000d310783b */ /* 0x000ee20000000200 */
[----:B------:R-:W-:-:S04]  /*e260*/  DEPBAR.LE SB0, 0x0 ;  /* 0x000080000000791a */ /* 0x000fc80000000000 */
[----:B------:R-:W-:Y:S08]  /*e270*/  HMMA.16816.F32 R12, R12, R26, R196 ;  /* 0x0000001a0c0c723c */ /* 0x000ff000000018c4 */
[C---:B--2---:R-:W-:Y:S08]  /*e280*/  HMMA.16816.F32 R192, R4.reuse, R20, R192 ;  /* 0x0000001404c0723c */ /* 0x044ff000000018c0 */
[C---:B------:R-:W-:Y:S08]  /*e290*/  HMMA.16816.F32 R188, R4.reuse, R22, R188 ;  /* 0x0000001604bc723c */ /* 0x040ff000000018bc */
[C---:B---3--:R-:W-:Y:S08]  /*e2a0*/  HMMA.16816.F32 R184, R4.reuse, R16, R184 ;  /* 0x0000001004b8723c */ /* 0x048ff000000018b8 */
        /* <DEDUP_REMOVED lines=53> */
.L_x_1451:
[----:B------:R-:W-:Y:S05]  /*e600*/  BSYNC B0 ;  /* 0x0000000000007941 */ /* 0x000fea0003800000 */
.L_x_1450:
[----:B------:R-:W0:Y:S02]  /*e610*/  LDGDEPBAR ;  /* 0x00000000000079af */ /* 0x000e240000000000 */
.L_x_1449:
[----:B------:R-:W3:Y:S04]  /*e620*/  LDL R0, [R1+0x80] ;  /* 0x0000800001007983 */ /* 0x000ee80000100800 */
[----:B----4-:R-:W4:Y:S04]  /*e630*/  LDL.64 R6, [R1+0x10] ;  /* 0x0000100001067983 */ /* 0x010f280000100a00 */
[----:B--2---:R-:W2:Y:S04]  /*e640*/  LDL.64 R4, [R1+0x68] ;  /* 0x0000680001047983 */ /* 0x004ea80000100a00 */
[----:B------:R-:W5:Y:S04]  /*e650*/  LDL R2, [R1+0x40] ;  /* 0x0000400001027983 */ /* 0x000f680000100800 */
[----:B------:R-:W1:Y:S02]  /*e660*/  S2R R8, SR_TID.X ;  /* 0x0000000000087919 */ /* 0x000e640000002100 */
[----:B-1----:R-:W-:-:S05]  /*e670*/  IMAD.SHL.U32 R8, R8, 0x2, RZ ;  /* 0x0000000208087824 */ /* 0x002fca00078e00ff */
[----:B------:R-:W-:Y:S01]  /*e680*/  LOP3.LUT R8, R8, 0x6, RZ, 0xc0, !PT ;  /* 0x0000000608087812 */ /* 0x000fe200078ec0ff */
[----:B------:R-:W-:Y:S02]  /*e690*/  IMAD.U32 R9, RZ, RZ, UR31 ;  /* 0x0000001fff097e24 */ /* 0x000fe4000f8e00ff */
[----:B---3--:R-:W-:Y:S02]  /*e6a0*/  IMAD.MOV.U32 R3, RZ, RZ, R0 ;  /* 0x000000ffff037224 */ /* 0x008fe400078e0000 */
[----:B------:R-:W-:-:S04]  /*e6b0*/  IMAD.U32 R0, RZ, RZ, UR32 ;  /* 0x00000020ff007e24 */ /* 0x000fc8000f8e00ff */
[----:B------:R-:W-:-:S05]  /*e6c0*/  IMAD R0, R0, 0x20, R8 ;  /* 0x0000002000007824 */ /* 0x000fca00078e0208 */
[C---:B------:R-:W-:Y:S01]  /*e6d0*/  ISETP.GE.AND P1, PT, R0.reuse, R226, PT ;  /* 0x000000e20000720c */ /* 0x040fe20003f26270 */
[----:B----4-:R-:W-:Y:S01]  /*e6e0*/  IMAD.MOV.U32 R10, RZ, RZ, R6 ;  /* 0x000000ffff0a7224 */ /* 0x010fe200078e0006 */
        /* <DEDUP_REMOVED lines=9> */
[----:B--2---:R-:W-:Y:S01]  /*e780*/  IMAD.MOV.U32 R16, RZ, RZ, R4 ;  /* 0x000000ffff107224 */ /* 0x004fe200078e0004 */
        /* <DEDUP_REMOVED lines=12> */
[----:B-----5:R-:W-:Y:S01]  /*e850*/  IMAD.MOV.U32 R132, RZ, RZ, R2 ;  /* 0x000000ffff847224 */ /* 0x020fe200078e0002 */
[----:B------:R-:W-:Y:S02]  /*e860*/  MOV R17, R5 ;  /* 0x0000000500117202 */ /* 0x000fe40000000f00 */
[----:B------:R-:W-:Y:S02]  /*e870*/  FSEL R15, R141, -INF , !P6 ;  /* 0xff8000008d0f7808 */ /* 0x000fe40007000000 */
[----:B------:R-:W-:-:S02]  /*e880*/  ISETP.LT.OR P5, PT, R8, R222, P5 ;  /* 0x000000de0800720c */ /* 0x000fc40002fa1670 */
[----:B------:R-:W-:Y:S02]  /*e890*/  ISETP.LT.OR P1, PT, R4, R223, P1 ;  /* 0x000000df0400720c */ /* 0x000fe40000f21670 */
[----:B------:R-:W-:Y:S02]  /*e8a0*/  ISETP.GE.AND P6, PT, R6, R227, PT ;  /* 0x000000e30600720c */ /* 0x000fe40003fc6270 */
[----:B------:R-:W-:Y:S02]  /*e8b0*/  ISETP.LT.OR P4, PT, R7, R222, P4 ;  /* 0x000000de0700720c */ /* 0x000fe40002781670 */
[C---:B------:R-:W-:Y:S02]  /*e8c0*/  IADD3 R5, R0.reuse, 0x10, RZ ;  /* 0x0000001000057810 */ /* 0x040fe40007ffe0ff */
[----:B------:R-:W-:Y:S01]  /*e8d0*/  IADD3 R2, R0, 0x19, RZ ;  /* 0x0000001900027810 */ /* 0x000fe20007ffe0ff */
[----:B------:R-:W-:Y:S01]  /*e8e0*/  IMAD.WIDE.U32 R12, R3, -0x2daee0ad, RZ ;  /* 0xd2511f53030c7825 */ /* 0x000fe200078e00ff */
[----:B------:R-:W-:-:S02]  /*e8f0*/  FSEL R21, R143, -INF , !P5 ;  /* 0xff8000008f157808 */ /* 0x000fc40006800000 */
[----:B------:R-:W-:Y:S02]  /*e900*/  FSEL R203, R177, -INF , !P1 ;  /* 0xff800000b1cb7808 */ /* 0x000fe40004800000 */
[----:B------:R-:W-:Y:S02]  /*e910*/  ISETP.LT.OR P6, PT, R6, R223, P6 ;  /* 0x000000df0600720c */ /* 0x000fe400037c1670 */
[----:B------:R-:W-:Y:S02]  /*e920*/  FSEL R28, R34, -INF , !P4 ;  /* 0xff800000221c7808 */ /* 0x000fe40006000000 */
[C---:B------:R-:W-:Y:S02]  /*e930*/  ISETP.GE.AND P5, PT, R5.reuse, R226, PT ;  /* 0x000000e20500720c */ /* 0x040fe40003fa6270 */
[-C--:B------:R-:W-:Y:S02]  /*e940*/  ISETP.GE.AND P1, PT, R2, R227.reuse, PT ;  /* 0x000000e30200720c */ /* 0x080fe40003f26270 */
[----:B------:R-:W-:-:S02]  /*e950*/  ISETP.GE.AND P4, PT, R5, R227, PT ;  /* 0x000000e30500720c */ /* 0x000fc40003f86270 */
[----:B------:R-:W-:Y:S02]  /*e960*/  IADD3 R3, R0, 0x18, RZ ;  /* 0x0000001800037810 */ /* 0x000fe40007ffe0ff */
[----:B------:R-:W-:Y:S02]  /*e970*/  FSEL R20, R33, -INF , !P6 ;  /* 0xff80000021147808 */ /* 0x000fe40007000000 */
[C---:B------:R-:W-:Y:S02]  /*e980*/  ISETP.LT.OR P5, PT, R5.reuse, R222, P5 ;  /* 0x000000de0500720c */ /* 0x040fe40002fa1670 */
[-C--:B------:R-:W-:Y:S02]  /*e990*/  ISETP.LT.OR P1, PT, R2, R223.reuse, P1 ;  /* 0x000000df0200720c */ /* 0x080fe40000f21670 */
[----:B------:R-:W-:Y:S02]  /*e9a0*/  ISETP.LT.OR P4, PT, R5, R223, P4 ;  /* 0x000000df0500720c */ /* 0x000fe40002781670 */
[----:B------:R-:W-:-:S02]  /*e9b0*/  ISETP.GE.AND P6, PT, R3, R227, PT ;  /* 0x000000e30300720c */ /* 0x000fc40003fc6270 */
[----:B------:R-:W-:Y:S02]  /*e9c0*/  FSEL R233, R178, -INF , !P5 ;  /* 0xff800000b2e97808 */ /* 0x000fe40006800000 */
[----:B------:R-:W-:Y:S02]  /*e9d0*/  FSEL R201, R25, -INF , !P1 ;  /* 0xff80000019c97808 */ /* 0x000fe40004800000 */
[----:B------:R-:W-:Y:S02]  /*e9e0*/  FSEL R202, R176, -INF , !P4 ;  /* 0xff800000b0ca7808 */ /* 0x000fe40006000000 */
[----:B------:R-:W-:Y:S02]  /*e9f0*/  ISETP.LT.OR P5, PT, R3, R223, P6 ;  /* 0x000000df0300720c */ /* 0x000fe400037a1670 */
[-C--:B------:R-:W-:Y:S02]  /*ea00*/  ISETP.GE.AND P1, PT, R2, R226.reuse, PT ;  /* 0x000000e20200720c */ /* 0x080fe40003f26270 */
[----:B------:R-:W-:-:S02]  /*ea10*/  ISETP.GE.AND P4, PT, R4, R226, PT ;  /* 0x000000e20400720c */ /* 0x000fc40003f86270 */
[----:B------:R-:W-:Y:S02]  /*ea20*/  FSEL R200, R24, -INF , !P5 ;  /* 0xff80000018c87808 */ /* 0x000fe40006800000 */
[-C--:B------:R-:W-:Y:S02]  /*ea30*/  ISETP.LT.OR P1, PT, R2, R222.reuse, P1 ;  /* 0x000000de0200720c */ /* 0x080fe40000f21670 */
[----:B------:R-:W-:Y:S02]  /*ea40*/  ISETP.LT.OR P4, PT, R4, R222, P4 ;  /* 0x000000de0400720c */ /* 0x000fe40002781670 */
[----:B------:R-:W-:Y:S02]  /*ea50*/  ISETP.GE.AND P5, PT, R3, R226, PT ;  /* 0x000000e20300720c */ /* 0x000fe40003fa6270 */
[----:B------:R-:W-:Y:S02]  /*ea60*/  FSEL R235, R27, -INF , !P1 ;  /* 0xff8000001beb7808 */ /* 0x000fe40004800000 */
[----:B------:R-:W-:-:S02]  /*ea70*/  FSEL R234, R179, -INF , !P4 ;  /* 0xff800000b3ea7808 */ /* 0x000fc40006000000 */
[----:B------:R-:W-:Y:S02]  /*ea80*/  ISETP.LT.OR P5, PT, R3, R222, P5 ;  /* 0x000000de0300720c */ /* 0x000fe40002fa1670 */
[-C--:B------:R-:W-:Y:S02]  /*ea90*/  ISETP.GE.AND P1, PT, R8, R225.reuse, PT ;  /* 0x000000e10800720c */ /* 0x080fe40003f26270 */
[----:B------:R-:W-:Y:S01]  /*eaa0*/  ISETP.GE.AND P4, PT, R0, R225, PT ;  /* 0x000000e10000720c */ /* 0x000fe20003f86270 */
[----:B------:R-:W-:Y:S01]  /*eab0*/  IMAD.MOV.U32 R22, RZ, RZ, R16 ;  /* 0x000000ffff167224 */ /* 0x000fe200078e0010 */
[----:B------:R-:W-:Y:S02]  /*eac0*/  FSEL R232, R26, -INF , !P5 ;  /* 0xff8000001ae87808 */ /* 0x000fe40006800000 */
[-C--:B------:R-:W-:Y:S02]  /*ead0*/  ISETP.LT.OR P1, PT, R8, R221.reuse, P1 ;  /* 0x000000dd0800720c */ /* 0x080fe40000f21670 */
[----:B------:R-:W-:-:S02]  /*eae0*/  ISETP.LT.OR P4, PT, R0, R221, P4 ;  /* 0x000000dd0000720c */ /* 0x000fc40002781670 */
[----:B------:R-:W-:Y:S01]  /*eaf0*/  ISETP.GE.AND P5, PT, R7, R225, PT ;  /* 0x000000e10700720c */ /* 0x000fe20003fa6270 */
[----:B------:R-:W-:Y:S01]  /*eb00*/  IMAD.MOV.U32 R196, RZ, RZ, R22 ;  /* 0x000000ffffc47224 */ /* 0x000fe200078e0016 */
[----:B------:R-:W-:Y:S01]  /*eb10*/  FSEL R24, R193, -INF , !P1 ;  /* 0xff800000c1187808 */ /* 0x000fe20004800000 */
[----:B------:R-:W-:Y:S01]  /*eb20*/  IMAD.MOV.U32 R30, RZ, RZ, R10 ;  /* 0x000000ffff1e7224 */ /* 0x000fe200078e000a */
[----:B------:R-:W-:Y:S02]  /*eb30*/  FSEL R22, R192, -INF , !P4 ;  /* 0xff800000c0167808 */ /* 0x000fe40006000000 */
[----:B------:R-:W-:Y:S02]  /*eb40*/  ISETP.LT.OR P5, PT, R7, R221, P5 ;  /* 0x000000dd0700720c */ /* 0x000fe40002fa1670 */
[-C--:B------:R-:W-:Y:S02]  /*eb50*/  ISETP.GE.AND P1, PT, R5, R225.reuse, PT ;  /* 0x000000e10500720c */ /* 0x080fe40003f26270 */
[----:B------:R-:W-:-:S02]  /*eb60*/  ISETP.GE.AND P4, PT, R6, R225, PT ;  /* 0x000000e10600720c */ /* 0x000fc40003f86270 */
[----:B------:R-:W-:Y:S02]  /*eb70*/  IADD3 R10, R252, 0x4, RZ ;  /* 0x00000004fc0a7810 */ /* 0x000fe40007ffe0ff */
[----:B------:R-:W-:Y:S02]  /*eb80*/  FSEL R26, R188, -INF , !P5 ;  /* 0xff800000bc1a7808 */ /* 0x000fe40006800000 */
[----:B------:R-:W-:Y:S01]  /*eb90*/  ISETP.LT.OR P1, PT, R5, R221, P1 ;  /* 0x000000dd0500720c */ /* 0x000fe20000f21670 */
[----:B------:R-:W-:Y:S01]  /*eba0*/  IMAD.MOV.U32 R23, RZ, RZ, R17 ;  /* 0x000000ffff177224 */ /* 0x000fe200078e0011 */
[----:B------:R-:W-:Y:S02]  /*ebb0*/  ISETP.GE.AND P5, PT, R4, R225, PT ;  /* 0x000000e10400720c */ /* 0x000fe40003fa6270 */
[----:B------:R-:W-:Y:S01]  /*ebc0*/  ISETP.LT.OR P4, PT, R6, R221, P4 ;  /* 0x000000dd0600720c */ /* 0x000fe20002781670 */
        /* <DEDUP_REMOVED lines=13> */
[-C--:B------:R-:W-:Y:S01]  /*eca0*/  ISETP.LT.OR P1, PT, R2, R221.reuse, P1 ;  /* 0x000000dd0200720c */ /* 0x080fe20000f21670 */
[----:B------:R-:W-:Y:S01]  /*ecb0*/  IMAD.MOV.U32 R197, RZ, RZ, R23 ;  /* 0x000000ffffc57224 */ /* 0x000fe200078e0017 */
        /* <DEDUP_REMOVED lines=11> */
[-C--:B------:R-:W-:Y:S02]  /*ed70*/  ISETP.GE.AND P6, PT, R5, R224.reuse, PT ;  /* 0x000000e00500720c */ /* 0x080fe40003fc6270 */
[----:B------:R-:W-:Y:S02]  /*ed80*/  ISETP.GE.AND P4, PT, R7, R224, PT ;  /* 0x000000e00700720c */ /* 0x000fe40003f86270 */
[----:B------:R-:W-:Y:S02]  /*ed90*/  MOV R138, R30 ;  /* 0x0000001e008a7202 */ /* 0x000fe40000000f00 */
[-C--:B------:R-:W-:Y:S02]  /*eda0*/  ISETP.LT.OR P1, PT, R6, R220.reuse, P1 ;  /* 0x000000dc0600720c */ /* 0x080fe40000f21670 */
[----:B------:R-:W-:Y:S02]  /*edb0*/  ISETP.LT.OR P6, PT, R5, R220, P6 ;  /* 0x000000dc0500720c */ /* 0x000fe400037c1670 */
[----:B------:R-:W-:-:S02]  /*edc0*/  FSEL R30, R195, -INF , !P5 ;  /* 0xff800000c31e7808 */ /* 0x000fc40006800000 */
[----:B------:R-:W-:Y:S02]  /*edd0*/  ISETP.LT.OR P4, PT, R7, R220, P4 ;  /* 0x000000dc0700720c */ /* 0x000fe40002781670 */
[----:B------:R-:W-:Y:S02]  /*ede0*/  ISETP.GE.AND P5, PT, R4, R224, PT ;  /* 0x000000e00400720c */ /* 0x000fe40003fa6270 */
[----:B------:R-:W-:Y:S02]  /*edf0*/  LOP3.LUT R5, R11, UR16, R0, 0x96, !PT ;  /* 0x000000100b057c12 */ /* 0x000fe4000f8e9600 */
[----:B------:R-:W-:Y:S02]  /*ee00*/  LOP3.LUT R6, R139, UR14, R10, 0x96, !PT ;  /* 0x0000000e8b067c12 */ /* 0x000fe4000f8e960a */
        /* <DEDUP_REMOVED lines=18> */
[----:B------:R-:W-:Y:S02]  /*ef30*/  FSEL R32, R191, -INF , !P1 ;  /* 0xff800000bf207808 */ /* 0x000fe40004800000 */
[----:B------:R-:W-:Y:S02]  /*ef40*/  ISETP.GE.AND P1, PT, R2, R224, PT ;  /* 0x000000e00200720c */ /* 0x000fe40003f26270 */
[----:B------:R-:W-:Y:S01]  /*ef50*/  FMNMX.FTZ R7, R203, R7, !PT ;  /* 0x00000007cb077209 */ /* 0x000fe20007810000 */
[----:B------:R-:W-:Y:S01]  /*ef60*/  IMAD.WIDE.U32 R184, R0, -0x2daee0ad, RZ ;  /* 0xd2511f5300b87825 */ /* 0x000fe200078e00ff */
[----:B------:R-:W-:-:S02]  /*ef70*/  LOP3.LUT R8, R13, UR14, R10, 0x96, !PT ;  /* 0x0000000e0d087c12 */ /* 0x000fc4000f8e960a */
[----:B------:R-:W-:Y:S01]  /*ef80*/  ISETP.LT.OR P1, PT, R2, R220, P1 ;  /* 0x000000dc0200720c */ /* 0x000fe20000f21670 */
[----:B------:R-:W-:Y:S01]  /*ef90*/  IMAD.WIDE.U32 R2, R23, -0x2daee0ad, RZ ;  /* 0xd2511f5317027825 */ /* 0x000fe200078e00ff */
[----:B------:R-:W-:Y:S02]  /*efa0*/  LOP3.LUT R5, R5, UR12, R138, 0x96, !PT ;  /* 0x0000000c05057c12 */ /* 0x000fe4000f8e968a */
[----:B------:R-:W-:Y:S01]  /*efb0*/  FMNMX.FTZ R0, R200, R7, !PT ;  /* 0x00000007c8007209 */ /* 0x000fe20007810000 */
[----:B------:R-:W-:Y:S01]  /*efc0*/  IMAD.WIDE.U32 R8, R8, -0x2daee0ad, RZ ;  /* 0xd2511f5308087825 */ /* 0x000fe200078e00ff */
[----:B------:R-:W-:Y:S02]  /*efd0*/  LOP3.LUT R16, R3, UR13, R16, 0x96, !PT ;  /* 0x0000000d03107c12 */ /* 0x000fe4000f8e9610 */
[----:B------:R-:W-:Y:S01]  /*efe0*/  FMNMX.FTZ R0, R201, R0, !PT ;  /* 0x00000000c9007209 */ /* 0x000fe20007810000 */
[----:B------:R-:W-:Y:S01]  /*eff0*/  IMAD.WIDE.U32 R4, R5, -0x2daee0ad, RZ ;  /* 0xd2511f5305047825 */ /* 0x000fe200078e00ff */
[----:B------:R-:W-:-:S02]  /*f000*/  LOP3.LUT R33, R9, UR11, R2, 0x96, !PT ;  /* 0x0000000b09217c12 */ /* 0x000fc4000f8e9602 */
[----:B------:R-:W-:Y:S01]  /*f010*/  FMNMX.FTZ R3, R135, R19, !PT ;  /* 0x0000001387037209 */ /* 0x000fe20007810000 */
[----:B------:R-:W1:Y:S01]  /*f020*/  SHFL.BFLY PT, R10, R0, 0x2, 0x1f ;  /* 0x0c401f00000a7f89 */ /* 0x000e6200000e0000 */
[----:B------:R-:W-:Y:S02]  /*f030*/  FMNMX.FTZ R2, R134, R22, !PT ;  /* 0x0000001686027209 */ /* 0x000fe40007810000 */
[----:B------:R-:W-:Y:S02]  /*f040*/  LOP3.LUT R11, R5, UR9, R6, 0x96, !PT ;  /* 0x00000009050b7c12 */ /* 0x000fe4000f8e9606 */
[----:B------:R-:W-:Y:S01]  /*f050*/  LOP3.LUT R7, R185, UR7, R4, 0x96, !PT ;  /* 0x00000007b9077c12 */ /* 0x000fe2000f8e9604 */
[----:B------:R-:W-:Y:S01]  /*f060*/  IMAD.WIDE.U32 R4, R16, -0x326172a9, RZ ;  /* 0xcd9e8d5710047825 */ /* 0x000fe200078e00ff */
[----:B------:R-:W-:Y:S02]  /*f070*/  FMNMX.FTZ R3, R21, R3, !PT ;  /* 0x0000000315037209 */ /* 0x000fe40007810000 */
[----:B------:R-:W-:-:S02]  /*f080*/  FMNMX.FTZ R2, R24, R2, !PT ;  /* 0x0000000218027209 */ /* 0x000fc40007810000 */
[----:B------:R-:W-:Y:S02]  /*f090*/  LOP3.LUT R23, R5, UR12, R12, 0x96, !PT ;  /* 0x0000000c05177c12 */ /* 0x000fe4000f8e960c */
[----:B------:R-:W-:Y:S02]  /*f0a0*/  FMNMX.FTZ R6, R28, R3, !PT ;  /* 0x000000031c067209 */ /* 0x000fe40007810000 */
[----:B------:R-:W-:Y:S01]  /*f0b0*/  FMNMX.FTZ R5, R26, R2, !PT ;  /* 0x000000021a057209 */ /* 0x000fe20007810000 */
[----:B------:R-:W-:Y:S01]  /*f0c0*/  IMAD.WIDE.U32 R2, R7, -0x326172a9, RZ ;  /* 0xcd9e8d5707027825 */ /* 0x000fe200078e00ff */
[----:B------:R-:W-:Y:S02]  /*f0d0*/  FMNMX.FTZ R7, R29, R6, !PT ;  /* 0x000000061d077209 */ /* 0x000fe40007810000 */
[----:B------:R-:W-:Y:S02]  /*f0e0*/  FMNMX.FTZ R6, R27, R5, !PT ;  /* 0x000000051b067209 */ /* 0x000fe40007810000 */
[----:B------:R-:W-:-:S02]  /*f0f0*/  LOP3.LUT R5, R2, 0xffff, RZ, 0xc0, !PT ;  /* 0x0000ffff02057812 */ /* 0x000fc400078ec0ff */
[----:B------:R-:W-:Y:S02]  /*f100*/  FMNMX.FTZ R9, R233, R7, !PT ;  /* 0x00000007e9097209 */ /* 0x000fe40007810000 */
[----:B------:R-:W-:Y:S02]  /*f110*/  FMNMX.FTZ R7, R236, R6, !PT ;  /* 0x00000006ec077209 */ /* 0x000fe40007810000 */
[----:B------:R-:W-:Y:S02]  /*f120*/  SHF.R.U32.HI R6, RZ, 0x8, R5 ;  /* 0x00000008ff067819 */ /* 0x000fe40000011605 */
[----:B------:R-:W-:Y:S01]  /*f130*/  LOP3.LUT R5, R2, 0xff, RZ, 0xc0, !PT ;  /* 0x000000ff02057812 */ /* 0x000fe200078ec0ff */
[----:B------:R-:W-:Y:S01]  /*f140*/  IMAD.WIDE.U32 R140, R11, -0x326172a9, RZ ;  /* 0xcd9e8d570b8c7825 */ /* 0x000fe200078e00ff */
[----:B------:R-:W-:Y:S02]  /*f150*/  FMNMX.FTZ R7, R237, R7, !PT ;  /* 0x00000007ed077209 */ /* 0x000fe40007810000 */
[----:B------:R-:W-:-:S02]  /*f160*/  PRMT R132, R5, 0x5410, R6 ;  /* 0x0000541005847816 */ /* 0x000fc40000000006 */
[----:B-1----:R-:W-:Y:S02]  /*f170*/  FMNMX.FTZ R5, R0, R10, !PT ;  /* 0x0000000a00057209 */ /* 0x002fe40007810000 */
[----:B------:R-:W-:Y:S02]  /*f180*/  FMNMX.FTZ R9, R234, R9, !PT ;  /* 0x00000009ea097209 */ /* 0x000fe40007810000 */
[----:B------:R-:W-:Y:S01]  /*f190*/  FMNMX.FTZ R6, R238, R7, !PT ;  /* 0x00000007ee067209 */ /* 0x000fe20007810000 */
[----:B------:R-:W1:Y:S01]  /*f1a0*/  SHFL.BFLY PT, R17, R5, 0x1, 0x1f ;  /* 0x0c201f0005117f89 */ /* 0x000e6200000e0000 */
[--C-:B------:R-:W-:Y:S02]  /*f1b0*/  SHF.R.U32.HI R7, RZ, 0x10, R2.reuse ;  /* 0x00000010ff077819 */ /* 0x100fe40000011602 */
[----:B------:R-:W-:Y:S02]  /*f1c0*/  SHF.R.U32.HI R12, RZ, 0x18, R2 ;  /* 0x00000018ff0c7819 */ /* 0x000fe40000011602 */
[----:B------:R-:W-:Y:S01]  /*f1d0*/  LOP3.LUT R2, R3, UR18, R140, 0x96, !PT ;  /* 0x0000001203027c12 */ /* 0x000fe2000f8e968c */
[----:B------:R-:W-:Y:S01]  /*f1e0*/  IMAD.WIDE.U32 R176, R33, -0x326172a9, RZ ;  /* 0xcd9e8d5721b07825 */ /* 0x000fe200078e00ff */
[----:B------:R-:W-:-:S02]  /*f1f0*/  FMNMX.FTZ R9, R232, R9, !PT ;  /* 0x00000009e8097209 */ /* 0x000fc40007810000 */
[----:B------:R-:W-:Y:S02]  /*f200*/  LOP3.LUT R10, R7, 0xff, RZ, 0xc0, !PT ;  /* 0x000000ff070a7812 */ /* 0x000fe400078ec0ff */
[C---:B------:R-:W-:Y:S02]  /*f210*/  LOP3.LUT R3, R2.reuse, 0xffff, RZ, 0xc0, !PT ;  /* 0x0000ffff02037812 */ /* 0x040fe400078ec0ff */
[--C-:B------:R-:W-:Y:S02]  /*f220*/  SHF.R.U32.HI R7, RZ, 0x10, R2.reuse ;  /* 0x00000010ff077819 */ /* 0x100fe40000011602 */
[----:B------:R-:W-:Y:S02]  /*f230*/  FMNMX.FTZ R0, R235, R9, !PT ;  /* 0x00000009eb007209 */ /* 0x000fe40007810000 */
[----:B------:R-:W-:Y:S02]  /*f240*/  LOP3.LUT R11, R2, 0xff, RZ, 0xc0, !PT ;  /* 0x000000ff020b7812 */ /* 0x000fe400078ec0ff */
[----:B------:R-:W-:-:S02]  /*f250*/  SHF.R.U32.HI R9, RZ, 0x18, R2 ;  /* 0x00000018ff097819 */ /* 0x000fc40000011602 */
[----:B------:R-:W-:Y:S02]  /*f260*/  SHF.R.U32.HI R3, RZ, 0x8, R3 ;  /* 0x00000008ff037819 */ /* 0x000fe40000011603 */
[----:B------:R-:W-:Y:S02]  /*f270*/  LOP3.LUT R2, R7, 0xff, RZ, 0xc0, !PT ;  /* 0x000000ff07027812 */ /* 0x000fe400078ec0ff */
[----:B------:R-:W-:Y:S01]  /*f280*/  LOP3.LUT R4, R177, UR10, R4, 0x96, !PT ;  /* 0x0000000ab1047c12 */ /* 0x000fe2000f8e9604 */
[----:B------:R-:W2:Y:S01]  /*f290*/  SHFL.BFLY PT, R13, R0, 0x2, 0x1f ;  /* 0x0c401f00000d7f89 */ /* 0x000ea200000e0000 */
[----:B------:R-:W-:Y:S02]  /*f2a0*/  PRMT R34, R11, 0x5410, R3 ;  /* 0x000054100b227816 */ /* 0x000fe40000000003 */
[----:B------:R-:W-:Y:S01]  /*f2b0*/  PRMT R35, R2, 0x5410, R9 ;  /* 0x0000541002237816 */ /* 0x000fe20000000009 */
[----:B------:R-:W-:-:S04]  /*f2c0*/  IMAD.WIDE.U32 R2, R23, -0x2daee0ad, RZ ;  /* 0xd2511f5317027825 */ /* 0x000fc800078e00ff */
[----:B------:R-:W-:-:S05]  /*f2d0*/  IMAD.WIDE.U32 R142, R4, -0x2daee0ad, RZ ;  /* 0xd2511f53048e7825 */ /* 0x000fca00078e00ff */
[----:B------:R-:W-:Y:S02]  /*f2e0*/  LOP3.LUT R4, R143, UR7, R2, 0x96, !PT ;  /* 0x000000078f047c12 */ /* 0x000fe4000f8e9602 */
[----:B------:R-:W-:Y:S02]  /*f2f0*/  FMNMX.FTZ R2, R137, R25, !PT ;  /* 0x0000001989027209 */ /* 0x000fe40007810000 */
[----:B-1----:R-:W-:Y:S01]  /*f300*/  FMNMX.FTZ R231, R5, R17, !PT ;  /* 0x0000001105e77209 */ /* 0x002fe20007810000 */
[----:B------:R-:W-:Y:S01]  /*f310*/  IMAD.WIDE.U32 R4, R4, -0x326172a9, RZ ;  /* 0xcd9e8d5704047825 */ /* 0x000fe200078e00ff */
[----:B------:R-:W-:Y:S02]  /*f320*/  FMNMX.FTZ R2, R30, R2, !PT ;  /* 0x000000021e027209 */ /* 0x000fe40007810000 */
[----:B------:R-:W-:Y:S02]  /*f330*/  PRMT R33, R10, 0x5410, R12 ;  /* 0x000054100a217816 */ /* 0x000fe4000000000c */
[----:B------:R-:W-:-:S02]  /*f340*/  LOP3.LUT R10, R3, UR9, R8, 0x96, !PT ;  /* 0x00000009030a7c12 */ /* 0x000fc4000f8e9608 */
[----:B------:R-:W-:Y:S02]  /*f350*/  FMNMX.FTZ R3, R31, R2, !PT ;  /* 0x000000021f037209 */ /* 0x000fe40007810000 */
[----:B------:R-:W-:Y:S02]  /*f360*/  LOP3.LUT R2, R4, 0xffff, RZ, 0xc0, !PT ;  /* 0x0000ffff04027812 */ /* 0x000fe400078ec0ff */
[----:B------:R-:W-:Y:S02]  /*f370*/  FSEL R140, R186, -INF , !P6 ;  /* 0xff800000ba8c7808 */ /* 0x000fe40007000000 */
[----:B------:R-:W-:Y:S02]  /*f380*/  FMNMX.FTZ R7, R32, R3, !PT ;  /* 0x0000000320077209 */ /* 0x000fe40007810000 */
[----:B------:R-:W-:Y:S02]  /*f390*/  SHF.R.U32.HI R3, RZ, 0x8, R2 ;  /* 0x00000008ff037819 */ /* 0x000fe40000011602 */
[----:B------:R-:W-:-:S02]  /*f3a0*/  LOP3.LUT R2, R4, 0xff, RZ, 0xc0, !PT ;  /* 0x000000ff04027812 */ /* 0x000fc400078ec0ff */
[----:B------:R-:W-:Y:S02]  /*f3b0*/  FMNMX.FTZ R6, R239, R6, !PT ;  /* 0x00000006ef067209 */ /* 0x000fe40007810000 */
[----:B------:R-:W-:Y:S02]  /*f3c0*/  FSEL R143, R187, -INF , !P5 ;  /* 0xff800000bb8f7808 */ /* 0x000fe40006800000 */
[----:B------:R-:W-:Y:S02]  /*f3d0*/  FMNMX.FTZ R7, R140, R7, !PT ;  /* 0x000000078c077209 */ /* 0x000fe40007810000 */
[----:B--2---:R-:W-:Y:S02]  /*f3e0*/  FMNMX.FTZ R0, R0, R13, !PT ;  /* 0x0000000d00007209 */ /* 0x004fe40007810000 */
[----:B------:R-:W-:Y:S01]  /*f3f0*/  PRMT R23, R2, 0x5410, R3 ;  /* 0x0000541002177816 */ /* 0x000fe20000000003 */
[----:B------:R-:W1:Y:S01]  /*f400*/  SHFL.BFLY PT, R16, R6, 0x2, 0x1f ;  /* 0x0c401f0006107f89 */ /* 0x000e6200000e0000 */
[----:B------:R-:W-:-:S02]  /*f410*/  FSEL R179, R182, -INF , !P4 ;  /* 0xff800000b6b37808 */ /* 0x000fc40006000000 */
[----:B------:R-:W-:Y:S01]  /*f420*/  FMNMX.FTZ R2, R143, R7, !PT ;  /* 0x000000078f027209 */ /* 0x000fe20007810000 */
[----:B------:R-:W2:Y:S01]  /*f430*/  SHFL.BFLY PT, R9, R0, 0x1, 0x1f ;  /* 0x0c201f0000097f89 */ /* 0x000ea200000e0000 */
[----:B------:R-:W-:Y:S02]  /*f440*/  FSEL R177, R183, -INF , !P1 ;  /* 0xff800000b7b17808 */ /* 0x000fe40004800000 */
[----:B------:R-:W-:-:S04]  /*f450*/  FMNMX.FTZ R2, R179, R2, !PT ;  /* 0x00000002b3027209 */ /* 0x000fc80007810000 */
[----:B------:R-:W-:-:S05]  /*f460*/  FMNMX.FTZ R2, R177, R2, !PT ;  /* 0x00000002b1027209 */ /* 0x000fca0007810000 */
[----:B------:R-:W3:Y:S01]  /*f470*/  SHFL.BFLY PT, R8, R2, 0x2, 0x1f ;  /* 0x0c401f0002087f89 */ /* 0x000ee200000e0000 */
[C---:B------:R-:W-:Y:S01]  /*f480*/  FMUL.FTZ R3, R231.reuse, c[0x0][0x23c] ;  /* 0x00008f00e7037a20 */ /* 0x040fe20000410000 */
[----:B------:R-:W-:Y:S02]  /*f490*/  FSETP.NEU.FTZ.AND P4, PT, R231, -INF , PT ;  /* 0xff800000e700780b */ /* 0x000fe40003f9d000 */
[----:B------:R-:W-:Y:S02]  /*f4a0*/  SHF.R.U32.HI R7, RZ, 0x10, R4 ;  /* 0x00000010ff077819 */ /* 0x000fe40000011604 */
[----:B------:R-:W-:Y:S02]  /*f4b0*/  FSEL R3, R3, RZ, P4 ;  /* 0x000000ff03037208 */ /* 0x000fe40002000000 */
[----:B-1----:R-:W-:Y:S01]  /*f4c0*/  FMNMX.FTZ R6, R6, R16, !PT ;  /* 0x0000001006067209 */ /* 0x002fe20007810000 */
[----:B------:R-:W-:Y:S01]  /*f4d0*/  IMAD.WIDE.U32 R138, R10, -0x326172a9, RZ ;  /* 0xcd9e8d570a8a7825 */ /* 0x000fe200078e00ff */
[----:B------:R-:W-:-:S02]  /*f4e0*/  LOP3.LUT R7, R7, 0xff, RZ, 0xc0, !PT ;  /* 0x000000ff07077812 */ /* 0x000fc400078ec0ff */
[----:B--2---:R-:W-:Y:S02]  /*f4f0*/  FMNMX.FTZ R230, R0, R9, !PT ;  /* 0x0000000900e67209 */ /* 0x004fe40007810000 */
[----:B------:R-:W-:Y:S01]  /*f500*/  SHF.R.U32.HI R4, RZ, 0x18, R4 ;  /* 0x00000018ff047819 */ /* 0x000fe20000011604 */
[----:B------:R-:W1:Y:S01]  /*f510*/  SHFL.BFLY PT, R9, R6, 0x1, 0x1f ;  /* 0x0c201f0006097f89 */ /* 0x000e6200000e0000 */
[--C-:B------:R-:W-:Y:S01]  /*f520*/  FFMA.FTZ R0, R18, c[0x0][0x23c], -R3.reuse ;  /* 0x00008f0012007a23 */ /* 0x100fe20000010803 */
[C---:B------:R-:W-:Y:S01]  /*f530*/  FSETP.NEU.FTZ.AND P5, PT, R230.reuse, -INF , PT ;  /* 0xff800000e600780b */ /* 0x040fe20003fbd000 */
[----:B------:R-:W-:Y:S01]  /*f540*/  FMUL.FTZ R16, R230, c[0x0][0x23c] ;  /* 0x00008f00e6107a20 */ /* 0x000fe20000410000 */
[----:B------:R-:W-:Y:S02]  /*f550*/  PRMT R13, R7, 0x5410, R4 ;  /* 0x00005410070d7816 */ /* 0x000fe40000000004 */
[----:B------:R-:W-:Y:S01]  /*f560*/  LOP3.LUT R4, R5, UR18, R138, 0x96, !PT ;  /* 0x0000001205047c12 */ /* 0x000fe2000f8e968a */
[----:B------:R3:W-:Y:S01]  /*f570*/  MUFU.EX2 R198, R0 ;  /* 0x0000000000c67308 */ /* 0x0007e20000000800 */
[--C-:B------:R-:W-:Y:S01]  /*f580*/  FFMA.FTZ R7, R15, c[0x0][0x23c], -R3.reuse ;  /* 0x00008f000f077a23 */ /* 0x100fe20000010803 */
[----:B------:R-:W-:Y:S01]  /*f590*/  FSEL R16, R16, RZ, P5 ;  /* 0x000000ff10107208 */ /* 0x000fe20002800000 */
[----:B------:R-:W-:-:S05]  /*f5a0*/  FFMA.FTZ R5, R20, c[0x0][0x23c], -R3 ;  /* 0x00008f0014057a23 */ /* 0x000fca0000010803 */
[----:B------:R2:W-:Y:S01]  /*f5b0*/  MUFU.EX2 R196, R7 ;  /* 0x0000000700c47308 */ /* 0x0005e20000000800 */
[----:B---3--:R-:W-:Y:S02]  /*f5c0*/  FMNMX.FTZ R0, R2, R8, !PT ;  /* 0x0000000802007209 */ /* 0x008fe40007810000 */
[----:B------:R-:W-:-:S05]  /*f5d0*/  LOP3.LUT R2, R4, 0xffff, RZ, 0xc0, !PT ;  /* 0x0000ffff04027812 */ /* 0x000fca00078ec0ff */
[----:B------:R3:W4:Y:S01]  /*f5e0*/  MUFU.EX2 R197, R5 ;  /* 0x0000000500c57308 */ /* 0x0007220000000800 */
[----:B------:R-:W5:Y:S01]  /*f5f0*/  SHFL.BFLY PT, R8, R0, 0x1, 0x1f ;  /* 0x0c201f0000087f89 */ /* 0x000f6200000e0000 */
[----:B--2---:R-:W-:-:S06]  /*f600*/  FFMA.FTZ R7, R19, c[0x0][0x23c], -R16 ;  /* 0x00008f0013077a23 */ /* 0x004fcc0000010810 */
[----:B------:R2:W-:Y:S01]  /*f610*/  MUFU.EX2 R191, R7 ;  /* 0x0000000700bf7308 */ /* 0x0005e20000000800 */
[----:B---3--:R-:W-:Y:S02]  /*f620*/  SHF.R.U32.HI R5, RZ, 0x8, R2 ;  /* 0x00000008ff057819 */ /* 0x008fe40000011602 */
[----:B------:R-:W-:-:S04]  /*f630*/  LOP3.LUT R2, R4, 0xff, RZ, 0xc0, !PT ;  /* 0x000000ff04027812 */ /* 0x000fc800078ec0ff */
[----:B--2---:R-:W-:Y:S01]  /*f640*/  PRMT R7, R2, 0x5410, R5 ;  /* 0x0000541002077816 */ /* 0x004fe20000000005 */
[----:B------:R-:W-:Y:S01]  /*f650*/  FFMA.FTZ R2, R21, c[0x0][0x23c], -R16 ;  /* 0x00008f0015027a23 */ /* 0x000fe20000010810 */
[--C-:B------:R-:W-:Y:S02]  /*f660*/  SHF.R.U32.HI R5, RZ, 0x10, R4.reuse ;  /* 0x00000010ff057819 */ /* 0x100fe40000011604 */
[----:B------:R-:W-:Y:S01]  /*f670*/  SHF.R.U32.HI R4, RZ, 0x18, R4 ;  /* 0x00000018ff047819 */ /* 0x000fe20000011604 */
[----:B------:R2:W-:Y:S01]  /*f680*/  MUFU.EX2 R190, R2 ;  /* 0x0000000200be7308 */ /* 0x0005e20000000800 */
[----:B-1----:R-:W-:-:S04]  /*f690*/  FMNMX.FTZ R229, R6, R9, !PT ;  /* 0x0000000906e57209 */ /* 0x002fc80007810000 */
[C---:B------:R-:W-:Y:S01]  /*f6a0*/  FSETP.NEU.FTZ.AND P1, PT, R229.reuse, -INF , PT ;  /* 0xff800000e500780b */ /* 0x040fe20003f3d000 */
[----:B------:R-:W-:Y:S01]  /*f6b0*/  FMUL.FTZ R17, R229, c[0x0][0x23c] ;  /* 0x00008f00e5117a20 */ /* 0x000fe20000410000 */
[----:B--2---:R-:W-:-:S04]  /*f6c0*/  LOP3.LUT R2, R5, 0xff, RZ, 0xc0, !PT ;  /* 0x000000ff05027812 */ /* 0x004fc800078ec0ff */
[----:B------:R-:W-:Y:S01]  /*f6d0*/  PRMT R6, R2, 0x5410, R4 ;  /* 0x0000541002067816 */ /* 0x000fe20000000004 */
[----:B------:R-:W-:Y:S01]  /*f6e0*/  FFMA.FTZ R2, R29, c[0x0][0x23c], -R16 ;  /* 0x00008f001d027a23 */ /* 0x000fe20000010810 */
[----:B------:R-:W-:-:S03]  /*f6f0*/  FSEL R17, R17, RZ, P1 ;  /* 0x000000ff11117208 */ /* 0x000fc60000800000 */
[----:B------:R1:W-:Y:S01]  /*f700*/  MUFU.EX2 R188, R2 ;  /* 0x0000000200bc7308 */ /* 0x0003e20000000800 */
[----:B-----5:R-:W-:Y:S01]  /*f710*/  FMNMX.FTZ R228, R0, R8, !PT ;  /* 0x0000000800e47209 */ /* 0x020fe20007810000 */
[----:B------:R-:W-:Y:S02]  /*f720*/  FFMA.FTZ R0, R22, c[0x0][0x23c], -R17 ;  /* 0x00008f0016007a23 */ /* 0x000fe40000010811 */
[----:B------:R-:W-:Y:S01]  /*f730*/  FFMA.FTZ R5, R28, c[0x0][0x23c], -R16 ;  /* 0x00008f001c057a23 */ /* 0x000fe20000010810 */
[----:B-1----:R-:W-:-:S05]  /*f740*/  FSEL R2, R230, RZ, P5 ;  /* 0x000000ffe6027208 */ /* 0x002fca0002800000 */
[----:B------:R-:W-:Y:S01]  /*f750*/  FADD.FTZ R21, R135, -R2 ;  /* 0x8000000287157221 */ /* 0x000fe20000010000 */
[----:B------:R-:W-:Y:S01]  /*f760*/  FSEL R2, R229, RZ, P1 ;  /* 0x000000ffe5027208 */ /* 0x000fe20000800000 */
[----:B------:R1:W-:Y:S01]  /*f770*/  MUFU.EX2 R187, R0 ;  /* 0x0000000000bb7308 */ /* 0x0003e20000000800 */
[----:B------:R-:W-:Y:S01]  /*f780*/  FFMA.FTZ R14, R14, c[0x0][0x23c], -R3 ;  /* 0x00008f000e0e7a23 */ /* 0x000fe20000010803 */
[C---:B------:R-:W-:Y:S01]  /*f790*/  FSETP.NEU.FTZ.AND P1, PT, R228.reuse, -INF , PT ;  /* 0xff800000e400780b */ /* 0x040fe20003f3d000 */
[----:B------:R-:W-:Y:S02]  /*f7a0*/  FMUL.FTZ R18, R228, c[0x0][0x23c] ;  /* 0x00008f00e4127a20 */ /* 0x000fe40000410000 */
[----:B------:R-:W-:Y:S01]  /*f7b0*/  FADD.FTZ R20, R134, -R2 ;  /* 0x8000000286147221 */ /* 0x000fe20000010000 */
[----:B------:R-:W-:Y:S01]  /*f7c0*/  FSEL R4, R231, RZ, P4 ;  /* 0x000000ffe7047208 */ /* 0x000fe20002000000 */
[--C-:B------:R-:W-:Y:S01]  /*f7d0*/  FFMA.FTZ R2, R26, c[0x0][0x23c], -R17.reuse ;  /* 0x00008f001a027a23 */ /* 0x100fe20000010811 */
[----:B------:R-:W2:Y:S01]  /*f7e0*/  MUFU.EX2 R189, R5 ;  /* 0x0000000500bd7308 */ /* 0x000ea20000000800 */
[----:B------:R-:W-:Y:S01]  /*f7f0*/  FSEL R18, R18, RZ, P1 ;  /* 0x000000ff12127208 */ /* 0x000fe20000800000 */
[----:B-1----:R-:W-:-:S06]  /*f800*/  FFMA.FTZ R0, R24, c[0x0][0x23c], -R17 ;  /* 0x00008f0018007a23 */ /* 0x002fcc0000010811 */
[----:B------:R-:W1:Y:S01]  /*f810*/  MUFU.EX2 R199, R14 ;  /* 0x0000000e00c77308 */ /* 0x000e620000000800 */
[----:B------:R-:W-:Y:S01]  /*f820*/  FADD.FTZ R12, R136, -R4 ;  /* 0x80000004880c7221 */ /* 0x000fe20000010000 */
[----:B------:R-:W-:-:S06]  /*f830*/  HSET2.LE.AND R10, R132, R240, PT ;  /* 0x000000f0840a7233 */ /* 0x000fcc0003803000 */
[----:B------:R3:W5:Y:S01]  /*f840*/  MUFU.EX2 R186, R0 ;  /* 0x0000000000ba7308 */ /* 0x0007620000000800 */
[----:B------:R-:W-:-:S07]  /*f850*/  FMUL.FTZ R12, R12, c[0x0][0x23c] ;  /* 0x00008f000c0c7a20 */ /* 0x000fce0000410000 */
[----:B------:R1:W-:Y:S01]  /*f860*/  MUFU.EX2 R185, R2 ;  /* 0x0000000200b97308 */ /* 0x0003e20000000800 */
[----:B---3--:R-:W-:Y:S01]  /*f870*/  FSEL R0, R228, RZ, P1 ;  /* 0x000000ffe4007208 */ /* 0x008fe20000800000 */
[----:B-1----:R-:W-:-:S04]  /*f880*/  FFMA.FTZ R2, R27, c[0x0][0x23c], -R17 ;  /* 0x00008f001b027a23 */ /* 0x002fc80000010811 */
[----:B------:R-:W-:Y:S01]  /*f890*/  FADD.FTZ R19, R137, -R0 ;  /* 0x8000000089137221 */ /* 0x000fe20000010000 */
[----:B----4-:R-:W-:Y:S01]  /*f8a0*/  F2FP.PACK_AB R0, R197, R198 ;  /* 0x000000c6c500723e */ /* 0x010fe200000000ff */
[----:B------:R1:W-:Y:S01]  /*f8b0*/  MUFU.EX2 R138, R2 ;  /* 0x00000002008a7308 */ /* 0x0003e20000000800 */
[--C-:B------:R-:W-:Y:S02]  /*f8c0*/  HSET2.LE.AND R11, R33, R240.reuse, PT ;  /* 0x000000f0210b7233 */ /* 0x100fe40003803000 */
[----:B------:R-:W-:Y:S01]  /*f8d0*/  LOP3.LUT R10, R10, R0, RZ, 0xc0, !PT ;  /* 0x000000000a0a7212 */ /* 0x000fe200078ec0ff */
[--C-:B------:R-:W-:Y:S01]  /*f8e0*/  HSET2.LE.AND R4, R7, R240.reuse, PT ;  /* 0x000000f007047233 */ /* 0x100fe20003803000 */
[----:B--2---:R-:W-:Y:S01]  /*f8f0*/  F2FP.PACK_AB R0, R188, R189 ;  /* 0x000000bdbc00723e */ /* 0x004fe200000000ff */
[----:B------:R-:W-:Y:S02]  /*f900*/  HSET2.LE.AND R7, R13, R240, PT ;  /* 0x000000f00d077233 */ /* 0x000fe40003803000 */
[----:B------:R2:W-:Y:S01]  /*f910*/  MUFU.EX2 R26, R12 ;  /* 0x0000000c001a7308 */ /* 0x0005e20000000800 */
[----:B-1----:R-:W-:-:S07]  /*f920*/  FFMA.FTZ R2, R25, c[0x0][0x23c], -R18 ;  /* 0x00008f0019027a23 */ /* 0x002fce0000010812 */
[----:B------:R1:W-:Y:S01]  /*f930*/  MUFU.EX2 R137, R2 ;  /* 0x0000000200897308 */ /* 0x0003e20000000800 */
[----:B------:R-:W-:Y:S01]  /*f940*/  LOP3.LUT R11, R11, R0, RZ, 0xc0, !PT ;  /* 0x000000000b0b7212 */ /* 0x000fe200078ec0ff */
[----:B--2---:R-:W2:Y:S01]  /*f950*/  LDSM.16.MT88.4 R12, [R205+0xa000] ;  /* 0x00a00000cd0c783b */ /* 0x004ea20000004200 */
[--C-:B------:R-:W-:Y:S01]  /*f960*/  HSET2.LE.AND R8, R34, R240.reuse, PT ;  /* 0x000000f022087233 */ /* 0x100fe20003803000 */
[----:B------:R-:W-:Y:S01]  /*f970*/  F2FP.PACK_AB R0, R196, R199 ;  /* 0x000000c7c400723e */ /* 0x000fe200000000ff */
[----:B------:R-:W-:Y:S01]  /*f980*/  HSET2.LE.AND R9, R35, R240, PT ;  /* 0x000000f023097233 */ /* 0x000fe20003803000 */
[----:B-1----:R-:W-:-:S04]  /*f990*/  FFMA.FTZ R2, R30, c[0x0][0x23c], -R18 ;  /* 0x00008f001e027a23 */ /* 0x002fc80000010812 */
[----:B------:R1:W3:Y:S01]  /*f9a0*/  MUFU.EX2 R136, R2 ;  /* 0x0000000200887308 */ /* 0x0002e20000000800 */
[----:B------:R-:W-:Y:S02]  /*f9b0*/  LOP3.LUT R8, R8, R0, RZ, 0xc0, !PT ;  /* 0x0000000008087212 */ /* 0x000fe400078ec0ff */
[----:B------:R-:W-:Y:S01]  /*f9c0*/  F2FP.PACK_AB R0, R190, R191 ;  /* 0x000000bfbe00723e */ /* 0x000fe200000000ff */
[----:B------:R-:W-:Y:S02]  /*f9d0*/  FMUL.FTZ R19, R19, c[0x0][0x23c] ;  /* 0x00008f0013137a20 */ /* 0x000fe40000410000 */
[----:B------:R-:W-:Y:S01]  /*f9e0*/  FMUL.FTZ R21, R21, c[0x0][0x23c] ;  /* 0x00008f0015157a20 */ /* 0x000fe20000410000 */
[----:B------:R-:W-:Y:S01]  /*f9f0*/  LOP3.LUT R9, R9, R0, RZ, 0xc0, !PT ;  /* 0x0000000009097212 */ /* 0x000fe200078ec0ff */
[----:B-1----:R-:W-:-:S04]  /*fa00*/  FFMA.FTZ R2, R31, c[0x0][0x23c], -R18 ;  /* 0x00008f001f027a23 */ /* 0x002fc80000010812 */
[----:B------:R1:W-:Y:S01]  /*fa10*/  MUFU.EX2 R35, R2 ;  /* 0x0000000200237308 */ /* 0x0003e20000000800 */
[----:B------:R-:W-:Y:S01]  /*fa20*/  FMUL.FTZ R20, R20, c[0x0][0x23c] ;  /* 0x00008f0014147a20 */ /* 0x000fe20000410000 */
[----:B-----5:R-:W-:Y:S01]  /*fa30*/  F2FP.PACK_AB R0, R186, R187 ;  /* 0x000000bbba00723e */ /* 0x020fe200000000ff */
[----:B------:R-:W-:-:S03]  /*fa40*/  HSET2.LE.AND R5, R6, R240, PT ;  /* 0x000000f006057233 */ /* 0x000fc60003803000 */
[----:B------:R-:W-:Y:S02]  /*fa50*/  LOP3.LUT R4, R4, R0, RZ, 0xc0, !PT ;  /* 0x0000000004047212 */ /* 0x000fe400078ec0ff */
[----:B------:R-:W-:Y:S01]  /*fa60*/  MUFU.EX2 R25, R21 ;  /* 0x0000001500197308 */ /* 0x000fe20000000800 */
[----:B-1----:R-:W-:-:S07]  /*fa70*/  FFMA.FTZ R2, R32, c[0x0][0x23c], -R18 ;  /* 0x00008f0020027a23 */ /* 0x002fce0000010812 */
[----:B------:R-:W1:Y:S01]  /*fa80*/  MUFU.EX2 R34, R2 ;  /* 0x0000000200227308 */ /* 0x000e620000000800 */
[----:B---3--:R-:W-:Y:S01]  /*fa90*/  F2FP.PACK_AB R0, R136, R137 ;  /* 0x000000898800723e */ /* 0x008fe200000000ff */
[----:B------:R-:W-:-:S06]  /*faa0*/  HSET2.LE.AND R6, R23, R240, PT ;  /* 0x000000f017067233 */ /* 0x000fcc0003803000 */
[----:B------:R-:W3:Y:S01]  /*fab0*/  MUFU.EX2 R24, R20 ;  /* 0x0000001400187308 */ /* 0x000ee20000000800 */
[----:B------:R-:W-:-:S07]  /*fac0*/  LOP3.LUT R5, R5, R0, RZ, 0xc0, !PT ;  /* 0x0000000005057212 */ /* 0x000fce00078ec0ff */
[----:B------:R-:W4:Y:S01]  /*fad0*/  MUFU.EX2 R19, R19 ;  /* 0x0000001300137308 */ /* 0x000f220000000800 */
[----:B------:R-:W-:-:S04]  /*fae0*/  F2FP.PACK_AB R0, R138, R185 ;  /* 0x000000b98a00723e */ /* 0x000fc800000000ff */
[----:B------:R-:W-:Y:S02]  /*faf0*/  LOP3.LUT R6, R6, R0, RZ, 0xc0, !PT ;  /* 0x0000000006067212 */ /* 0x000fe400078ec0ff */
[----:B-1----:R-:W-:Y:S01]  /*fb00*/  F2FP.PACK_AB R0, R34, R35 ;  /* 0x000000232200723e */ /* 0x002fe200000000ff */
        /* <DEDUP_REMOVED lines=17> */
[-C--:B--2---:R-:W-:Y:S08]  /*fc20*/  HMMA.16816.F32 R144, R8, R12.reuse, R144 ;  /* 0x0000000c0890723c */ /* 0x084ff00000001890 */
        /* <DEDUP_REMOVED lines=62> */
[----:B------:R-:W-:Y:S02]  /*10010*/  IMAD.MOV.U32 R175, RZ, RZ, R20 ;  /* 0x000000ffffaf7224 */ /* 0x000fe400078e0014 */
[----:B------:R-:W-:Y:S02]  /*10020*/  IMAD.MOV.U32 R174, RZ, RZ, R21 ;  /* 0x000000ffffae7224 */ /* 0x000fe400078e0015 */
[----:B------:R-:W-:-:S02]  /*10030*/  IMAD.MOV.U32 R173, RZ, RZ, R22 ;  /* 0x000000ffffad7224 */ /* 0x000fc400078e0016 */
[----:B------:R-:W-:Y:S01]  /*10040*/  IMAD.MOV.U32 R172, RZ, RZ, R23 ;  /* 0x000000ffffac7224 */ /* 0x000fe200078e0017 */
[-C--:B-1----:R-:W-:Y:S08]  /*10050*/  HMMA.16816.F32 R56, R4, R12.reuse, R56 ;  /* 0x0000000c0438723c */ /* 0x082ff00000001838 */
[----:B------:R-:W-:Y:S08]  /*10060*/  HMMA.16816.F32 R20, R8, R12, R52 ;  /* 0x0000000c0814723c */ /* 0x000ff00000001834 */
        /* <DEDUP_REMOVED lines=28> */
[-C--:B------:R-:W-:Y:S01]  /*10230*/  FMUL.FTZ R84, R84, R26.reuse ;  /* 0x0000001a54547220 */ /* 0x080fe20000410000 */
[----:B------:R-:W-:Y:S01]  /*10240*/  MOV R30, R23 ;  /* 0x00000017001e7202 */ /* 0x000fe20000000f00 */
[----:B------:R-:W-:-:S02]  /*10250*/  FMUL.FTZ R85, R85, R26 ;  /* 0x0000001a55557220 */ /* 0x000fc40000410000 */
[-C--:B------:R-:W-:Y:S02]  /*10260*/  FMUL.FTZ R86, R86, R25.reuse ;  /* 0x0000001956567220 */ /* 0x080fe40000410000 */
[----:B------:R-:W-:Y:S02]  /*10270*/  FMUL.FTZ R87, R87, R25 ;  /* 0x0000001957577220 */ /* 0x000fe40000410000 */
[-C--:B------:R-:W-:Y:S02]  /*10280*/  FMUL.FTZ R88, R88, R24.reuse ;  /* 0x0000001858587220 */ /* 0x080fe40000410000 */
[----:B------:R-:W-:Y:S02]  /*10290*/  FMUL.FTZ R89, R89, R24 ;  /* 0x0000001859597220 */ /* 0x000fe40000410000 */
[-C--:B------:R-:W-:Y:S02]  /*102a0*/  FMUL.FTZ R90, R90, R19.reuse ;  /* 0x000000135a5a7220 */ /* 0x080fe40000410000 */
        /* <DEDUP_REMOVED lines=9> */
[----:B------:R-:W-:Y:S02]  /*10340*/  IMAD.MOV.U32 R2, RZ, RZ, R22 ;  /* 0x000000ffff027224 */ /* 0x000fe400078e0016 */
[----:B------:R-:W-:Y:S02]  /*10350*/  IMAD.MOV.U32 R0, RZ, RZ, R21 ;  /* 0x000000ffff007224 */ /* 0x000fe400078e0015 */
[----:B------:R-:W-:Y:S02]  /*10360*/  IMAD.MOV.U32 R29, RZ, RZ, R20 ;  /* 0x000000ffff1d7224 */ /* 0x000fe400078e0014 */
[----:B------:R-:W2:Y:S01]  /*10370*/  LDSM.16.MT88.4 R20, [R210+0xb000] ;  /* 0x00b00000d214783b */ /* 0x000ea20000004200 */
[----:B------:R-:W-:Y:S01]  /*10380*/  IMAD.MOV.U32 R159, RZ, RZ, R192 ;  /* 0x000000ffff9f7224 */ /* 0x000fe200078e00c0 */
[----:B------:R-:W-:Y:S01]  /*10390*/  MOV R156, R195 ;  /* 0x000000c3009c7202 */ /* 0x000fe20000000f00 */
[----:B------:R-:W-:Y:S01]  /*103a0*/  IMAD.MOV.U32 R158, RZ, RZ, R193 ;  /* 0x000000ffff9e7224 */ /* 0x000fe200078e00c1 */
[----:B-1----:R-:W-:Y:S01]  /*103b0*/  HMMA.16816.F32 R84, R8, R12, R84 ;  /* 0x0000000c0854723c */ /* 0x002fe20000001854 */
[----:B------:R-:W-:-:S07]  /*103c0*/  IMAD.MOV.U32 R157, RZ, RZ, R194 ;  /* 0x000000ffff9d7224 */ /* 0x000fce00078e00c2 */
[C---:B------:R-:W-:Y:S08]  /*103d0*/  HMMA.16816.F32 R88, R4.reuse, R12, R88 ;  /* 0x0000000c0458723c */ /* 0x040ff00000001858 */
[-C--:B------:R-:W-:Y:S08]  /*103e0*/  HMMA.16816.F32 R92, R4, R14.reuse, R92 ;  /* 0x0000000e045c723c */ /* 0x080ff0000000185c */
[----:B------:R-:W-:Y:S01]  /*103f0*/  HMMA.16816.F32 R192, R8, R14, R96 ;  /* 0x0000000e08c0723c */ /* 0x000fe20000001860 */
[----:B------:R-:W1:Y:S01]  /*10400*/  LDSM.16.MT88.4 R12, [R209+0xb000] ;  /* 0x00b00000d10c783b */ /* 0x000e620000004200 */
[----:B------:R-:W-:-:S02]  /*10410*/  IMAD.MOV.U32 R66, RZ, RZ, R0 ;  /* 0x000000ffff427224 */ /* 0x000fc400078e0000 */
[----:B------:R-:W-:-:S04]  /*10420*/  FFMA.FTZ R0, R202, c[0x0][0x23c], -R3 ;  /* 0x00008f00ca007a23 */ /* 0x000fc80000010803 */
[----:B------:R3:W-:Y:S01]  /*10430*/  MUFU.EX2 R28, R0 ;  /* 0x00000000001c7308 */ /* 0x0007e20000000800 */
[-C--:B------:R-:W-:Y:S02]  /*10440*/  FMUL.FTZ R108, R108, R24.reuse ;  /* 0x000000186c6c7220 */ /* 0x080fe40000410000 */
[----:B------:R-:W-:Y:S02]  /*10450*/  FMUL.FTZ R109, R109, R24 ;  /* 0x000000186d6d7220 */ /* 0x000fe40000410000 */
[----:B------:R-:W-:Y:S02]  /*10460*/  FMUL.FTZ R110, R110, R19 ;  /* 0x000000136e6e7220 */ /* 0x000fe40000410000 */
[----:B---3--:R-:W-:-:S04]  /*10470*/  FFMA.FTZ R0, R203, c[0x0][0x23c], -R3 ;  /* 0x00008f00cb007a23 */ /* 0x008fc80000010803 */
[----:B------:R3:W-:Y:S01]  /*10480*/  MUFU.EX2 R31, R0 ;  /* 0x00000000001f7308 */ /* 0x0007e20000000800 */
[----:B------:R-:W-:Y:S02]  /*10490*/  FMUL.FTZ R111, R111, R19 ;  /* 0x000000136f6f7220 */ /* 0x000fe40000410000 */
[-C--:B------:R-:W-:Y:S02]  /*104a0*/  FMUL.FTZ R112, R112, R26.reuse ;  /* 0x0000001a70707220 */ /* 0x080fe40000410000 */
[----:B------:R-:W-:Y:S02]  /*104b0*/  FMUL.FTZ R113, R113, R26 ;  /* 0x0000001a71717220 */ /* 0x000fe40000410000 */
[-C--:B------:R-:W-:Y:S02]  /*104c0*/  FMUL.FTZ R114, R114, R25.reuse ;  /* 0x0000001972727220 */ /* 0x080fe40000410000 */
[----:B------:R-:W-:Y:S02]  /*104d0*/  FMUL.FTZ R115, R115, R25 ;  /* 0x0000001973737220 */ /* 0x000fe40000410000 */
[----:B---3--:R-:W-:-:S04]  /*104e0*/  FFMA.FTZ R0, R200, c[0x0][0x23c], -R3 ;  /* 0x00008f00c8007a23 */ /* 0x008fc80000010803 */
[----:B------:R3:W-:Y:S01]  /*104f0*/  MUFU.EX2 R32, R0 ;  /* 0x0000000000207308 */ /* 0x0007e20000000800 */
[-C--:B------:R-:W-:Y:S01]  /*10500*/  FMUL.FTZ R104, R104, R24.reuse ;  /* 0x0000001868687220 */ /* 0x080fe20000410000 */
[----:B--2---:R-:W-:Y:S01]  /*10510*/  HMMA.16816.F32 R108, R4, R22, R108 ;  /* 0x00000016046c723c */ /* 0x004fe2000000186c */
[-C--:B------:R-:W-:Y:S02]  /*10520*/  FMUL.FTZ R105, R105, R24.reuse ;  /* 0x0000001869697220 */ /* 0x080fe40000410000 */
[-C--:B------:R-:W-:Y:S02]  /*10530*/  FMUL.FTZ R106, R106, R19.reuse ;  /* 0x000000136a6a7220 */ /* 0x080fe40000410000 */
[----:B------:R-:W-:Y:S02]  /*10540*/  FMUL.FTZ R107, R107, R19 ;  /* 0x000000136b6b7220 */ /* 0x000fe40000410000 */
[----:B------:R-:W-:Y:S02]  /*10550*/  FMUL.FTZ R120, R120, R24 ;  /* 0x0000001878787220 */ /* 0x000fe40000410000 */
[----:B---3--:R-:W-:-:S04]  /*10560*/  FFMA.FTZ R0, R201, c[0x0][0x23c], -R3 ;  /* 0x00008f00c9007a23 */ /* 0x008fc80000010803 */
[----:B------:R2:W3:Y:S01]  /*10570*/  MUFU.EX2 R33, R0 ;  /* 0x0000000000217308 */ /* 0x0004e20000000800 */
[-C--:B------:R-:W-:Y:S01]  /*10580*/  FMUL.FTZ R121, R121, R24.reuse ;  /* 0x0000001879797220 */ /* 0x080fe20000410000 */
[----:B------:R-:W-:Y:S01]  /*10590*/  HMMA.16816.F32 R180, R8, R22, R112 ;  /* 0x0000001608b4723c */ /* 0x000fe20000001870 */
[-C--:B------:R-:W-:Y:S02]  /*105a0*/  FMUL.FTZ R124, R124, R24.reuse ;  /* 0x000000187c7c7220 */ /* 0x080fe40000410000 */
[----:B------:R-:W-:Y:S02]  /*105b0*/  FMUL.FTZ R125, R125, R24 ;  /* 0x000000187d7d7220 */ /* 0x000fe40000410000 */
[-C--:B------:R-:W-:Y:S02]  /*105c0*/  FMUL.FTZ R122, R122, R19.reuse ;  /* 0x000000137a7a7220 */ /* 0x080fe40000410000 */
[-C--:B------:R-:W-:Y:S02]  /*105d0*/  FMUL.FTZ R123, R123, R19.reuse ;  /* 0x000000137b7b7220 */ /* 0x080fe40000410000 */
[----:B------:R-:W-:-:S02]  /*105e0*/  FMUL.FTZ R126, R126, R19 ;  /* 0x000000137e7e7220 */ /* 0x000fc40000410000 */
[----:B------:R-:W-:Y:S02]  /*105f0*/  FMUL.FTZ R127, R127, R19 ;  /* 0x000000137f7f7220 */ /* 0x000fe40000410000 */
[----:B------:R-:W-:Y:S02]  /*10600*/  IMAD.MOV.U32 R67, RZ, RZ, R2 ;  /* 0x000000ffff437224 */ /* 0x000fe400078e0002 */
[----:B--2---:R-:W-:Y:S01]  /*10610*/  FFMA.FTZ R0, R233, c[0x0][0x23c], -R16 ;  /* 0x00008f00e9007a23 */ /* 0x004fe20000010810 */
[----:B------:R-:W-:Y:S01]  /*10620*/  LOP3.LUT R2, R141, UR8, R178, 0x96, !PT ;  /* 0x000000088d027c12 */ /* 0x000fe2000f8e96b2 */
[----:B------:R-:W-:Y:S01]  /*10630*/  HMMA.16816.F32 R104, R4, R20, R104 ;  /* 0x000000140468723c */ /* 0x000fe20000001868 */
[-C--:B------:R-:W-:Y:S01]  /*10640*/  FMUL.FTZ R100, R100, R26.reuse ;  /* 0x0000001a64647220 */ /* 0x080fe20000410000 */
[----:B------:R2:W-:Y:S01]  /*10650*/  MUFU.EX2 R23, R0 ;  /* 0x0000000000177308 */ /* 0x0005e20000000800 */
[----:B------:R-:W-:Y:S02]  /*10660*/  FMUL.FTZ R101, R101, R26 ;  /* 0x0000001a65657220 */ /* 0x000fe40000410000 */
[----:B------:R-:W-:-:S02]  /*10670*/  FMUL.FTZ R102, R102, R25 ;  /* 0x0000001966667220 */ /* 0x000fc40000410000 */
[-C--:B------:R-:W-:Y:S01]  /*10680*/  FMUL.FTZ R103, R103, R25.reuse ;  /* 0x0000001967677220 */ /* 0x080fe20000410000 */
[----:B-1----:R-:W-:Y:S01]  /*10690*/  HMMA.16816.F32 R120, R4, R12, R120 ;  /* 0x0000000c0478723c */ /* 0x002fe20000001878 */
        /* <DEDUP_REMOVED lines=8> */
[----:B------:R-:W-:Y:S02]  /*10720*/  IMAD.MOV.U32 R64, RZ, RZ, R29 ;  /* 0x000000ffff407224 */ /* 0x000fe400078e001d */
[----:B------:R-:W-:Y:S01]  /*10730*/  IMAD.MOV.U32 R50, RZ, RZ, R133 ;  /* 0x000000ffff327224 */ /* 0x000fe200078e0085 */
[----:B------:R-:W-:Y:S01]  /*10740*/  MOV R97, R158 ;  /* 0x0000009e00617202 */ /* 0x000fe20000000f00 */
[----:B--2---:R-:W-:Y:S01]  /*10750*/  FFMA.FTZ R0, R234, c[0x0][0x23c], -R16 ;  /* 0x00008f00ea007a23 */ /* 0x004fe20000010810 */
[----:B------:R-:W-:Y:S01]  /*10760*/  HMMA.16816.F32 R52, R4, R14, R124 ;  /* 0x0000000e0434723c */ /* 0x000fe2000000187c */
[----:B------:R-:W-:Y:S01]  /*10770*/  IMAD.MOV.U32 R80, RZ, RZ, R175 ;  /* 0x000000ffff507224 */ /* 0x000fe200078e00af */
[----:B------:R-:W-:Y:S01]  /*10780*/  LDSM.16.MT88.4 R112, [R210+0xb800] ;  /* 0x00b80000d270783b */ /* 0x000fe20000004200 */
[----:B------:R1:W-:Y:S04]  /*10790*/  MUFU.EX2 R27, R0 ;  /* 0x00000000001b7308 */ /* 0x0003e80000000800 */
[----:B------:R-:W-:Y:S01]  /*107a0*/  IMAD.WIDE.U32 R4, R2, -0x2daee0ad, RZ ;  /* 0xd2511f5302047825 */ /* 0x000fe200078e00ff */
[----:B------:R-:W-:-:S05]  /*107b0*/  LOP3.LUT R2, R139, UR8, R176, 0x96, !PT ;  /* 0x000000088b027c12 */ /* 0x000fca000f8e96b0 */
[----:B------:R-:W-:-:S04]  /*107c0*/  IMAD.WIDE.U32 R2, R2, -0x2daee0ad, RZ ;  /* 0xd2511f5302027825 */ /* 0x000fc800078e00ff */
[----:B-1----:R-:W-:Y:S02]  /*107d0*/  FFMA.FTZ R0, R232, c[0x0][0x23c], -R16 ;  /* 0x00008f00e8007a23 */ /* 0x002fe40000010810 */
[----:B------:R-:W-:Y:S02]  /*107e0*/  IMAD.MOV.U32 R232, RZ, RZ, R65 ;  /* 0x000000ffffe87224 */ /* 0x000fe400078e0041 */
[----:B------:R-:W-:Y:S02]  /*107f0*/  IMAD.MOV.U32 R65, RZ, RZ, R66 ;  /* 0x000000ffff417224 */ /* 0x000fe400078e0042 */
[----:B------:R-:W-:Y:S02]  /*10800*/  IMAD.MOV.U32 R66, RZ, RZ, R67 ;  /* 0x000000ffff427224 */ /* 0x000fe400078e0043 */
[----:B------:R-:W-:Y:S02]  /*10810*/  IMAD.MOV.U32 R67, RZ, RZ, R30 ;  /* 0x000000ffff437224 */ /* 0x000fe400078e001e */
[----:B------:R1:W-:Y:S01]  /*10820*/  MUFU.EX2 R30, R0 ;  /* 0x00000000001e7308 */ /* 0x0003e20000000800 */
[----:B------:R-:W-:-:S02]  /*10830*/  LOP3.LUT R6, R5, UR17, R184, 0x96, !PT ;  /* 0x0000001105067c12 */ /* 0x000fc4000f8e96b8 */
        /* <DEDUP_REMOVED lines=24> */
[----:B----4-:R-:W-:Y:S02]  /*109c0*/  SHF.R.U32.HI R4, RZ, 0x8, R5 ;  /* 0x00000008ff047819 */ /* 0x010fe40000011605 */
        /* <DEDUP_REMOVED lines=11> */
[----:B------:R-:W-:Y:S02]  /*10a80*/  SHF.R.U32.HI R4, RZ, 0x8, R2 ;  /* 0x00000008ff047819 */ /* 0x000fe40000011602 */
[----:B------:R-:W-:Y:S01]  /*10a90*/  SHF.R.U32.HI R2, RZ, 0x18, R0 ;  /* 0x00000018ff027819 */ /* 0x000fe20000011600 */
[----:B------:R4:W-:Y:S01]  /*10aa0*/  MUFU.EX2 R20, R7 ;  /* 0x0000000700147308 */ /* 0x0009e20000000800 */
[----:B------:R-:W-:Y:S02]  /*10ab0*/  SHF.R.U32.HI R8, RZ, 0x18, R6 ;  /* 0x00000018ff087819 */ /* 0x000fe40000011606 */
[----:B-1----:R-:W-:Y:S01]  /*10ac0*/  SHF.R.U32.HI R3, RZ, 0x10, R0 ;  /* 0x00000010ff037819 */ /* 0x002fe20000011600 */
[----:B------:R-:W-:Y:S01]  /*10ad0*/  FFMA.FTZ R6, R140, c[0x0][0x23c], -R18 ;  /* 0x00008f008c067a23 */ /* 0x000fe20000010812 */
[----:B----4-:R-:W-:-:S02]  /*10ae0*/  LOP3.LUT R7, R0, 0xff, RZ, 0xc0, !PT ;  /* 0x000000ff00077812 */ /* 0x010fc400078ec0ff */
[----:B------:R-:W-:Y:S02]  /*10af0*/  LOP3.LUT R0, R3, 0xff, RZ, 0xc0, !PT ;  /* 0x000000ff03007812 */ /* 0x000fe400078ec0ff */
[----:B------:R-:W-:Y:S01]  /*10b00*/  PRMT R7, R7, 0x5410, R4 ;  /* 0x0000541007077816 */ /* 0x000fe20000000004 */
[----:B------:R-:W-:Y:S01]  /*10b10*/  FFMA.FTZ R4, R143, c[0x0][0x23c], -R18 ;  /* 0x00008f008f047a23 */ /* 0x000fe20000010812 */
[----:B------:R-:W-:Y:S01]  /*10b20*/  PRMT R10, R0, 0x5410, R2 ;  /* 0x00005410000a7816 */ /* 0x000fe20000000002 */
[--C-:B------:R-:W-:Y:S01]  /*10b30*/  HSET2.LE.AND R0, R14, R232.reuse, PT ;  /* 0x000000e80e007233 */ /* 0x100fe20003803000 */
[----:B------:R-:W-:Y:S01]  /*10b40*/  IMAD.MOV.U32 R81, RZ, RZ, R174 ;  /* 0x000000ffff517224 */ /* 0x000fe200078e00ae */
[----:B---3--:R-:W-:Y:S01]  /*10b50*/  F2FP.PACK_AB R2, R33, R32 ;  /* 0x000000202102723e */ /* 0x008fe200000000ff */
        /* <DEDUP_REMOVED lines=33> */
[----:B------:R-:W-:Y:S01]  /*10d70*/  MOV R236, R64 ;  /* 0x0000004000ec7202 */ /* 0x000fe20000000f00 */
[----:B------:R-:W-:Y:S01]  /*10d80*/  IMAD.MOV.U32 R238, RZ, RZ, R66 ;  /* 0x000000ffffee7224 */ /* 0x000fe200078e0042 */
[----:B------:R-:W-:Y:S01]  /*10d90*/  LOP3.LUT R126, R0, R2, RZ, 0xc0, !PT ;  /* 0x00000002007e7212 */ /* 0x000fe200078ec0ff */
[----:B------:R-:W-:Y:S01]  /*10da0*/  HSET2.LE.AND R0, R12, R232, PT ;  /* 0x000000e80c007233 */ /* 0x000fe20003803000 */
[----:B------:R-:W-:Y:S01]  /*10db0*/  IMAD.MOV.U32 R239, RZ, RZ, R67 ;  /* 0x000000ffffef7224 */ /* 0x000fe200078e0043 */
[----:B-1----:R-:W1:Y:S01]  /*10dc0*/  LDSM.16.MT88.4 R4, [R209+0xb800] ;  /* 0x00b80000d104783b */ /* 0x002e620000004200 */
[----:B--2---:R-:W-:Y:S01]  /*10dd0*/  F2FP.PACK_AB R2, R3, R9 ;  /* 0x000000090302723e */ /* 0x004fe200000000ff */
[----:B------:R-:W-:-:S03]  /*10de0*/  IMAD.MOV.U32 R67, RZ, RZ, R48 ;  /* 0x000000ffff437224 */ /* 0x000fc600078e0030 */
[----:B------:R-:W-:Y:S01]  /*10df0*/  LOP3.LUT R127, R0, R2, RZ, 0xc0, !PT ;  /* 0x00000002007f7212 */ /* 0x000fe200078ec0ff */
[----:B------:R-:W-:Y:S01]  /*10e00*/  IMAD.MOV.U32 R66, RZ, RZ, R49 ;  /* 0x000000ffff427224 */ /* 0x000fe200078e0031 */
[----:B------:R-:W-:Y:S01]  /*10e10*/  MOV R64, R51 ;  /* 0x0000003300407202 */ /* 0x000fe20000000f00 */
[----:B------:R-:W-:Y:S01]  /*10e20*/  IMAD.MOV.U32 R65, RZ, RZ, R50 ;  /* 0x000000ffff417224 */ /* 0x000fe200078e0032 */
[----:B---3--:R-:W-:Y:S01]  /*10e30*/  HMMA.16816.F32 R144, R128, R156, R144 ;  /* 0x0000009c8090723c */ /* 0x008fe20000001890 */
[----:B------:R-:W-:Y:S01]  /*10e40*/  IMAD.MOV.U32 R202, RZ, RZ, R66 ;  /* 0x000000ffffca7224 */ /* 0x000fe200078e0042 */
[----:B------:R-:W-:Y:S01]  /*10e50*/  MOV R141, R67 ;  /* 0x00000043008d7202 */ /* 0x000fe20000000f00 */
[----:B------:R-:W-:Y:S01]  /*10e60*/  IMAD.MOV.U32 R203, RZ, RZ, R64 ;  /* 0x000000ffffcb7224 */ /* 0x000fe200078e0040 */
[----:B------:R-:W2:Y:S01]  /*10e70*/  LDSM.16.MT88.4 R48, [R210+0xa800] ;  /* 0x00a80000d230783b */ /* 0x000ea20000004200 */
[----:B------:R-:W-:-:S03]  /*10e80*/  IMAD.MOV.U32 R178, RZ, RZ, R65 ;  /* 0x000000ffffb27224 */ /* 0x000fc600078e0041 */
        /* <DEDUP_REMOVED lines=18> */
[C---:B--2---:R-:W-:Y:S03]  /*10fb0*/  HMMA.16816.F32 R40, R124.reuse, R48, R40 ;  /* 0x000000307c28723c */ /* 0x044fe60000001828 */
[----:B------:R-:W-:Y:S02]  /*10fc0*/  FADD.FTZ R10, R190, R4 ;  /* 0x00000004be0a7221 */ /* 0x000fe40000010000 */
[----:B------:R-:W-:Y:S02]  /*10fd0*/  FADD.FTZ R5, R136, R0 ;  /* 0x0000000088057221 */ /* 0x000fe40000010000 */
[----:B------:R-:W-:Y:S01]  /*10fe0*/  FADD.FTZ R4, R198, R12 ;  /* 0x0000000cc6047221 */ /* 0x000fe20000010000 */
[----:B------:R-:W-:Y:S01]  /*10ff0*/  HMMA.16816.F32 R44, R124, R50, R44 ;  /* 0x000000327c2c723c */ /* 0x000fe2000000182c */
[----:B------:R-:W-:-:S02]  /*11000*/  FADD.FTZ R2, R189, R10 ;  /* 0x0000000abd027221 */ /* 0x000fc40000010000 */
        /* <DEDUP_REMOVED lines=46> */
[----:B------:R-:W-:-:S02]  /*112f0*/  IMAD.MOV.U32 R135, RZ, RZ, R230 ;  /* 0x000000ffff877224 */ /* 0x000fc400078e00e6 */
[----:B------:R-:W-:Y:S02]  /*11300*/  IMAD.MOV.U32 R136, RZ, RZ, R231 ;  /* 0x000000ffff887224 */ /* 0x000fe400078e00e7 */
[----:B------:R-:W-:Y:S02]  /*11310*/  IMAD.MOV.U32 R137, RZ, RZ, R228 ;  /* 0x000000ffff897224 */ /* 0x000fe400078e00e4 */
[----:B------:R-:W-:Y:S01]  /*11320*/  IMAD.MOV.U32 R134, RZ, RZ, R229 ;  /* 0x000000ffff867224 */ /* 0x000fe200078e00e5 */
        /* <DEDUP_REMOVED lines=139> */
[----:B------:R-:W-:Y:S11]  /*11be0*/  HMMA.16816.F32 R12, R12, R26, R188 ;  /* 0x0000001a0c0c723c */ /* 0x000ff600000018bc */
[----:B------:R-:W-:Y:S03]  /*11bf0*/  @!UPT UIADD3 URZ, URZ, URZ, URZ ;  /* 0x0000003f3f3ff290 */ /* 0x000fe6000fffe03f */
[----:B--2---:R-:W-:Y:S08]  /*11c00*/  HMMA.16816.F32 R136, R8, R22, R32 ;  /* 0x000000160888723c */ /* 0x004ff00000001820 */
[C---:B------:R-:W-:Y:S08]  /*11c10*/  HMMA.16816.F32 R184, R4.reuse, R20, R184 ;  /* 0x0000001404b8723c */ /* 0x040ff000000018b8 */
[C---:B------:R-:W-:Y:S08]  /*11c20*/  HMMA.16816.F32 R180, R4.reuse, R22, R180 ;  /* 0x0000001604b4723c */ /* 0x040ff000000018b4 */
[C---:B---3--:R-:W-:Y:S08]  /*11c30*/  HMMA.16816.F32 R176, R4.reuse, R16, R176 ;  /* 0x0000001004b0723c */ /* 0x048ff000000018b0 */
[----:B------:R-:W-:Y:S08]  /*11c40*/  HMMA.16816.F32 R140, R4, R18, R140 ;  /* 0x00000012048c723c */ /* 0x000ff0000000188c */
        /* <DEDUP_REMOVED lines=51> */
.L_x_1454:
[----:B------:R-:W-:Y:S05]  /*11f80*/  BSYNC B0 ;  /* 0x0000000000007941 */ /* 0x000fea0003800000 */
.L_x_1453:
[----:B------:R-:W0:Y:S02]  /*11f90*/  LDGDEPBAR ;  /* 0x00000000000079af */ /* 0x000e240000000000 */
.L_x_1452:
[----:B--2-4-:R-:W2:Y:S04]  /*11fa0*/  LDL.LU.64 R4, [R1+0x68] ;  /* 0x0000680001047983 */ /* 0x014ea80000300a00 */
[----:B------:R-:W3:Y:S04]  /*11fb0*/  LDL R3, [R1+0x80] ;  /* 0x0000800001037983 */ /* 0x000ee80000100800 */
[----:B------:R-:W4:Y:S04]  /*11fc0*/  LDL R17, [R1+0x40] ;  /* 0x0000400001117983 */ /* 0x000f280000100800 */
[----:B------:R-:W5:Y:S01]  /*11fd0*/  LDL.LU.64 R10, [R1+0x10] ;  /* 0x00001000010a7983 */ /* 0x000f620000300a00 */
[----:B------:R-:W-:Y:S01]  /*11fe0*/  IADD3 R2, R252, 0x4, RZ ;  /* 0x00000004fc027810 */ /* 0x000fe20007ffe0ff */
[----:B------:R-:W-:-:S02]  /*11ff0*/  IMAD.U32 R0, RZ, RZ, UR31 ;  /* 0x0000001fff007e24 */ /* 0x000fc4000f8e00ff */
[----:B------:R-:W1:Y:S02]  /*12000*/  S2R R16, SR_TID.X ;  /* 0x0000000000107919 */ /* 0x000e640000002100 */
[----:B------:R-:W-:-:S04]  /*12010*/  IMAD.WIDE.U32 R8, R2, -0x326172a9, RZ ;  /* 0xcd9e8d5702087825 */ /* 0x000fc800078e00ff */
[----:B------:R-:W-:Y:S02]  /*12020*/  IMAD.U32 R2, RZ, RZ, UR32 ;  /* 0x00000020ff027e24 */ /* 0x000fe4000f8e00ff */
[----:B-1----:R-:W-:-:S05]  /*12030*/  IMAD.SHL.U32 R16, R16, 0x2, RZ ;  /* 0x0000000210107824 */ /* 0x002fca00078e00ff */
[----:B------:R-:W-:Y:S01]  /*12040*/  LOP3.LUT R16, R16, 0x6, RZ, 0xc0, !PT ;  /* 0x0000000610107812 */ /* 0x000fe200078ec0ff */
[----:B--2---:R-:W-:Y:S02]  /*12050*/  IMAD.MOV.U32 R6, RZ, RZ, R4 ;  /* 0x000000ffff067224 */ /* 0x004fe400078e0004 */
[----:B------:R-:W-:Y:S02]  /*12060*/  IMAD.MOV.U32 R7, RZ, RZ, R5 ;  /* 0x000000ffff077224 */ /* 0x000fe400078e0005 */
[----:B---3--:R-:W-:-:S04]  /*12070*/  IMAD.WIDE.U32 R4, R3, -0x2daee0ad, RZ ;  /* 0xd2511f5303047825 */ /* 0x008fc800078e00ff */
[----:B------:R-:W-:Y:S01]  /*12080*/  IMAD.MOV.U32 R188, RZ, RZ, R6 ;  /* 0x000000ffffbc7224 */ /* 0x000fe200078e0006 */
[----:B------:R-:W-:Y:S01]  /*12090*/  LOP3.LUT R3, R5, UR32, R0, 0x96, !PT ;  /* 0x0000002005037c12 */ /* 0x000fe2000f8e9600 */
[----:B------:R-:W-:Y:S01]  /*120a0*/  IMAD R0, R2, 0x20, R16 ;  /* 0x0000002002007824 */ /* 0x000fe200078e0210 */
[----:B----4-:R-:W-:Y:S01]  /*120b0*/  LOP3.LUT R5, R9, R17, RZ, 0x3c, !PT ;  /* 0x0000001109057212 */ /* 0x010fe200078e3cff */
[----:B-----5:R-:W-:Y:S01]  /*120c0*/  IMAD.MOV.U32 R31, RZ, RZ, R11 ;  /* 0x000000ffff1f7224 */ /* 0x020fe200078e000b */
[----:B------:R-:W-:Y:S01]  /*120d0*/  MOV R30, R10 ;  /* 0x0000000a001e7202 */ /* 0x000fe20000000f00 */
[----:B------:R-:W-:Y:S01]  /*120e0*/  IMAD.MOV.U32 R189, RZ, RZ, R7 ;  /* 0x000000ffffbd7224 */ /* 0x000fe200078e0007 */
[C---:B------:R-:W-:Y:S01]  /*120f0*/  ISETP.GE.AND P2, PT, R0.reuse, R227, PT ;  /* 0x000000e30000720c */ /* 0x040fe20003f46270 */
[----:B------:R-:W-:Y:S01]  /*12100*/  IMAD.WIDE.U32 R10, R5, -0x2daee0ad, RZ ;  /* 0xd2511f53050a7825 */ /* 0x000fe200078e00ff */
[C---:B------:R-:W-:Y:S02]  /*12110*/  IADD3 R2, R0.reuse, 0x1, RZ ;  /* 0x0000000100027810 */ /* 0x040fe40007ffe0ff */
[----:B------:R-:W-:Y:S01]  /*12120*/  ISETP.LT.OR P2, PT, R0, R223, P2 ;  /* 0x000000df0000720c */ /* 0x000fe20001741670 */
[----:B------:R-:W-:Y:S01]  /*12130*/  IMAD.WIDE.U32 R6, R3, -0x326172a9, RZ ;  /* 0xcd9e8d5703067825 */ /* 0x000fe200078e00ff */
[----:B------:R-:W-:-:S02]  /*12140*/  ISETP.GE.AND P5, PT, R2, R227, PT ;  /* 0x000000e30200720c */ /* 0x000fc40003fa6270 */
[----:B------:R-:W-:Y:S02]  /*12150*/  FSEL R16, R132, -INF , !P2 ;  /* 0xff80000084107808 */ /* 0x000fe40005000000 */
[C---:B------:R-:W-:Y:S02]  /*12160*/  ISETP.GE.AND P4, PT, R2.reuse, R226, PT ;  /* 0x000000e20200720c */ /* 0x040fe40003f86270 */
[CC--:B------:R-:W-:Y:S02]  /*12170*/  ISETP.GE.AND P1, PT, R2.reuse, R225.reuse, PT ;  /* 0x000000e10200720c */ /* 0x0c0fe40003f26270 */
[----:B------:R-:W-:Y:S02]  /*12180*/  ISETP.GE.AND P0, PT, R2, R224, PT ;  /* 0x000000e00200720c */ /* 0x000fe40003f06270 */
[C---:B------:R-:W-:Y:S02]  /*12190*/  ISETP.GE.AND P6, PT, R0.reuse, R226, PT ;  /* 0x000000e20000720c */ /* 0x040fe40003fc6270 */
[----:B------:R-:W-:-:S02]  /*121a0*/  ISETP.GE.AND P3, PT, R0, R225, PT ;  /* 0x000000e10000720c */ /* 0x000fc40003f66270 */
[----:B------:R-:W-:Y:S02]  /*121b0*/  ISETP.GE.AND P2, PT, R0, R224, PT ;  /* 0x000000e00000720c */ /* 0x000fe40003f46270 */
[C---:B------:R-:W-:Y:S02]  /*121c0*/  ISETP.LT.OR P5, PT, R2.reuse, R223, P5 ;  /* 0x000000df0200720c */ /* 0x040fe40002fa1670 */
[C---:B------:R-:W-:Y:S02]  /*121d0*/  ISETP.LT.OR P4, PT, R2.reuse, R222, P4 ;  /* 0x000000de0200720c */ /* 0x040fe40002781670 */
[C---:B------:R-:W-:Y:S02]  /*121e0*/  ISETP.LT.OR P1, PT, R2.reuse, R221, P1 ;  /* 0x000000dd0200720c */ /* 0x040fe40000f21670 */
[----:B------:R-:W-:Y:S02]  /*121f0*/  ISETP.LT.OR P0, PT, R2, R220, P0 ;  /* 0x000000dc0200720c */ /* 0x000fe40000701670 */
        /* <DEDUP_REMOVED lines=11> */
[----:B------:R-:W-:Y:S02]  /*122b0*/  ISETP.GE.AND P5, PT, R2, R224, PT ;  /* 0x000000e00200720c */ /* 0x000fe40003fa6270 */
[----:B------:R-:W-:-:S02]  /*122c0*/  LOP3.LUT R11, R11, UR15, R4, 0x96, !PT ;  /* 0x0000000f0b0b7c12 */ /* 0x000fc4000f8e9604 */
[C---:B------:R-:W-:Y:S02]  /*122d0*/  ISETP.LT.OR P6, PT, R2.reuse, R223, P6 ;  /* 0x000000df0200720c */ /* 0x040fe400037c1670 */
[C---:B------:R-:W-:Y:S02]  /*122e0*/  ISETP.LT.OR P3, PT, R2.reuse, R222, P3 ;  /* 0x000000de0200720c */ /* 0x040fe40001f61670 */
[C---:B------:R-:W-:Y:S02]  /*122f0*/  ISETP.LT.OR P2, PT, R2.reuse, R221, P2 ;  /* 0x000000dd0200720c */ /* 0x040fe40001741670 */
[----:B------:R-:W-:Y:S02]  /*12300*/  ISETP.LT.OR P5, PT, R2, R220, P5 ;  /* 0x000000dc0200720c */ /* 0x000fe40002fa1670 */
[C---:B------:R-:W-:Y:S02]  /*12310*/  IADD3 R2, R0.reuse, 0x10, RZ ;  /* 0x0000001000027810 */ /* 0x040fe40007ffe0ff */
[----:B------:R-:W-:-:S02]  /*12320*/  IADD3 R4, R0, 0x11, RZ ;  /* 0x0000001100047810 */ /* 0x000fc40007ffe0ff */
[----:B------:R-:W-:Y:S02]  /*12330*/  IADD3 R3, R0, 0x9, RZ ;  /* 0x0000000900037810 */ /* 0x000fe40007ffe0ff */
[----:B------:R-:W-:Y:S02]  /*12340*/  FSEL R29, R187, -INF , !P0 ;  /* 0xff800000bb1d7808 */ /* 0x000fe40004000000 */
[----:B------:R-:W-:Y:S02]  /*12350*/  FSEL R22, R138, -INF , !P3 ;  /* 0xff8000008a167808 */ /* 0x000fe40005800000 */
[----:B------:R-:W-:Y:S02]  /*12360*/  FSEL R25, R185, -INF , !P1 ;  /* 0xff800000b9197808 */ /* 0x000fe40004800000 */
[-C--:B------:R-:W-:Y:S02]  /*12370*/  ISETP.GE.AND P0, PT, R2, R227.reuse, PT ;  /* 0x000000e30200720c */ /* 0x080fe40003f06270 */
[----:B------:R-:W-:-:S02]  /*12380*/  ISETP.GE.AND P3, PT, R4, R227, PT ;  /* 0x000000e30400720c */ /* 0x000fc40003f66270 */
[C---:B------:R-:W-:Y:S02]  /*12390*/  ISETP.GE.AND P1, PT, R3.reuse, R226, PT ;  /* 0x000000e20300720c */ /* 0x040fe40003f26270 */
[-C--:B------:R-:W-:Y:S02]  /*123a0*/  ISETP.LT.OR P0, PT, R2, R223.reuse, P0 ;  /* 0x000000df0200720c */ /* 0x080fe40000701670 */
[----:B------:R-:W-:Y:S02]  /*123b0*/  ISETP.LT.OR P3, PT, R4, R223, P3 ;  /* 0x000000df0400720c */ /* 0x000fe40001f61670 */
[----:B------:R-:W-:Y:S02]  /*123c0*/  ISETP.LT.OR P1, PT, R3, R222, P1 ;  /* 0x000000de0300720c */ /* 0x000fe40000f21670 */
[----:B------:R-:W-:Y:S02]  /*123d0*/  FSEL R18, R136, -INF , !P6 ;  /* 0xff80000088127808 */ /* 0x000fe40007000000 */
[----:B------:R-:W-:-:S02]  /*123e0*/  ISETP.GE.AND P6, PT, R2, R226, PT ;  /* 0x000000e20200720c */ /* 0x000fc40003fc6270 */
[----:B------:R-:W-:Y:S02]  /*123f0*/  FSEL R234, R32, -INF , !P0 ;  /* 0xff80000020ea7808 */ /* 0x000fe40004000000 */
[----:B------:R-:W-:Y:S02]  /*12400*/  FSEL R233, R33, -INF , !P3 ;  /* 0xff80000021e97808 */ /* 0x000fe40005800000 */
[----:B------:R-:W-:Y:S02]  /*12410*/  FSEL R24, R139, -INF , !P1 ;  /* 0xff8000008b187808 */ /* 0x000fe40004800000 */
[CC--:B------:R-:W-:Y:S02]  /*12420*/  ISETP.GE.AND P0, PT, R2.reuse, R225.reuse, PT ;  /* 0x000000e10200720c */ /* 0x0c0fe40003f06270 */
[----:B------:R-:W-:Y:S02]  /*12430*/  ISETP.GE.AND P3, PT, R2, R224, PT ;  /* 0x000000e00200720c */ /* 0x000fe40003f66270 */
[----:B------:R-:W-:-:S02]  /*12440*/  ISETP.GE.AND P1, PT, R3, R225, PT ;  /* 0x000000e10300720c */ /* 0x000fc40003f26270 */
[C---:B------:R-:W-:Y:S02]  /*12450*/  ISETP.LT.OR P6, PT, R2.reuse, R222, P6 ;  /* 0x000000de0200720c */ /* 0x040fe400037c1670 */
[----:B------:R-:W-:Y:S02]  /*12460*/  FSEL R21, R135, -INF , !P4 ;  /* 0xff80000087157808 */ /* 0x000fe40006000000 */
[C---:B------:R-:W-:Y:S02]  /*12470*/  ISETP.LT.OR P0, PT, R2.reuse, R221, P0 ;  /* 0x000000dd0200720c */ /* 0x040fe40000701670 */
[----:B------:R-:W-:Y:S02]  /*12480*/  ISETP.LT.OR P3, PT, R2, R220, P3 ;  /* 0x000000dc0200720c */ /* 0x000fe40001f61670 */
[----:B------:R-:W-:Y:S02]  /*12490*/  ISETP.GE.AND P4, PT, R3, R227, PT ;  /* 0x000000e30300720c */ /* 0x000fe40003f86270 */
[----:B------:R-:W-:-:S02]  /*124a0*/  FSEL R242, R34, -INF , !P6 ;  /* 0xff80000022f27808 */ /* 0x000fc40007000000 */
[C---:B------:R-:W-:Y:S02]  /*124b0*/  ISETP.LT.OR P1, PT, R3.reuse, R221, P1 ;  /* 0x000000dd0300720c */ /* 0x040fe40000f21670 */
[----:B------:R-:W-:Y:S02]  /*124c0*/  IADD3 R2, R0, 0x18, RZ ;  /* 0x0000001800027810 */ /* 0x000fe40007ffe0ff */
[----:B------:R-:W-:Y:S02]  /*124d0*/  ISETP.GE.AND P6, PT, R4, R226, PT ;  /* 0x000000e20400720c */ /* 0x000fe40003fc6270 */
[----:B------:R-:W-:Y:S02]  /*124e0*/  IADD3 R0, R0, 0x19, RZ ;  /* 0x0000001900007810 */ /* 0x000fe40007ffe0ff */
[----:B------:R-:W-:Y:S02]  /*124f0*/  ISETP.LT.OR P4, PT, R3, R223, P4 ;  /* 0x000000df0300720c */ /* 0x000fe40002781670 */
[----:B------:R-:W-:Y:S01]  /*12500*/  FSEL R26, R180, -INF , !P2 ;  /* 0xff800000b41a7808 */ /* 0x000fe20005000000 */
[----:B------:R-:W-:Y:S01]  /*12510*/  IMAD.MOV.U32 R180, RZ, RZ, R250 ;  /* 0x000000ffffb47224 */ /* 0x000fe200078e00fa */
[----:B------:R-:W-:-:S02]  /*12520*/  FSEL R27, R181, -INF , !P1 ;  /* 0xff800000b51b7808 */ /* 0x000fc40004800000 */
[----:B------:R-:W-:Y:S01]  /*12530*/  FSEL R243, R176, -INF , !P0 ;  /* 0xff800000b0f37808 */ /* 0x000fe20004000000 */
[----:B------:R-:W-:Y:S01]  /*12540*/  IMAD.MOV.U32 R176, RZ, RZ, R232 ;  /* 0x000000ffffb07224 */ /* 0x000fe200078e00e8 */
[C---:B------:R-:W-:Y:S02]  /*12550*/  ISETP.LT.OR P6, PT, R4.reuse, R222, P6 ;  /* 0x000000de0400720c */ /* 0x040fe400037c1670 */
[----:B------:R-:W-:Y:S02]  /*12560*/  ISETP.GE.AND P2, PT, R4, R225, PT ;  /* 0x000000e10400720c */ /* 0x000fe40003f46270 */
[----:B------:R-:W-:Y:S02]  /*12570*/  ISETP.GE.AND P0, PT, R2, R226, PT ;  /* 0x000000e20200720c */ /* 0x000fe40003f06270 */
[----:B------:R-:W-:Y:S02]  /*12580*/  ISETP.GE.AND P1, PT, R0, R227, PT ;  /* 0x000000e30000720c */ /* 0x000fe40003f26270 */
[----:B------:R-:W-:-:S02]  /*12590*/  FSEL R20, R137, -INF , !P4 ;  /* 0xff80000089147808 */ /* 0x000fc40006000000 */
[----:B------:R-:W-:Y:S02]  /*125a0*/  ISETP.GE.AND P4, PT, R3, R224, PT ;  /* 0x000000e00300720c */ /* 0x000fe40003f86270 */
[----:B------:R-:W-:Y:S02]  /*125b0*/  FSEL R241, R35, -INF , !P6 ;  /* 0xff80000023f17808 */ /* 0x000fe40007000000 */
[----:B------:R-:W-:Y:S02]  /*125c0*/  ISETP.LT.OR P2, PT, R4, R221, P2 ;  /* 0x000000dd0400720c */ /* 0x000fe40001741670 */
[----:B------:R-:W-:Y:S02]  /*125d0*/  ISETP.LT.OR P0, PT, R2, R222, P0 ;  /* 0x000000de0200720c */ /* 0x000fe40000701670 */
[----:B------:R-:W-:Y:S02]  /*125e0*/  ISETP.LT.OR P1, PT, R0, R223, P1 ;  /* 0x000000df0000720c */ /* 0x000fe40000f21670 */
[----:B------:R-:W-:-:S02]  /*125f0*/  ISETP.GE.AND P6, PT, R2, R227, PT ;  /* 0x000000e30200720c */ /* 0x000fc40003fc6270 */
[----:B------:R-:W-:Y:S01]  /*12600*/  ISETP.LT.OR P4, PT, R3, R220, P4 ;  /* 0x000000dc0300720c */ /* 0x000fe20002781670 */
[----:B------:R-:W-:Y:S01]  /*12610*/  IMAD R3, R252, -0x326172a9, RZ ;  /* 0xcd9e8d57fc037824 */ /* 0x000fe200078e02ff */
[----:B------:R-:W-:Y:S02]  /*12620*/  FSEL R244, R177, -INF , !P2 ;  /* 0xff800000b1f47808 */ /* 0x000fe40005000000 */
[----:B------:R-:W-:Y:S02]  /*12630*/  FSEL R238, R14, -INF , !P0 ;  /* 0xff8000000eee7808 */ /* 0x000fe40004000000 */
[----:B------:R-:W-:Y:S02]  /*12640*/  FSEL R199, R13, -INF , !P1 ;  /* 0xff8000000dc77808 */ /* 0x000fe40004800000 */
[----:B------:R-:W-:Y:S02]  /*12650*/  ISETP.LT.OR P6, PT, R2, R223, P6 ;  /* 0x000000df0200720c */ /* 0x000fe400037c1670 */
[----:B------:R-:W-:-:S02]  /*12660*/  ISETP.GE.AND P2, PT, R4, R224, PT ;  /* 0x000000e00400720c */ /* 0x000fc40003f46270 */
[C---:B------:R-:W-:Y:S02]  /*12670*/  ISETP.GE.AND P0, PT, R2.reuse, R225, PT ;  /* 0x000000e10200720c */ /* 0x040fe40003f06270 */
[----:B------:R-:W-:Y:S02]  /*12680*/  ISETP.GE.AND P1, PT, R2, R224, PT ;  /* 0x000000e00200720c */ /* 0x000fe40003f26270 */
[----:B------:R-:W-:Y:S02]  /*12690*/  FSEL R200, R12, -INF , !P6 ;  /* 0xff8000000cc87808 */ /* 0x000fe40007000000 */
[-C--:B------:R-:W-:Y:S02]  /*126a0*/  ISETP.LT.OR P2, PT, R4, R220.reuse, P2 ;  /* 0x000000dc0400720c */ /* 0x080fe40001741670 */
[C---:B------:R-:W-:Y:S02]  /*126b0*/  ISETP.LT.OR P0, PT, R2.reuse, R221, P0 ;  /* 0x000000dd0200720c */ /* 0x040fe40000701670 */
[----:B------:R-:W-:-:S02]  /*126c0*/  ISETP.LT.OR P1, PT, R2, R220, P1 ;  /* 0x000000dc0200720c */ /* 0x000fc40000f21670 */
[----:B------:R-:W-:Y:S02]  /*126d0*/  ISETP.GE.AND P6, PT, R0, R226, PT ;  /* 0x000000e20000720c */ /* 0x000fe40003fc6270 */
[----:B------:R-:W-:Y:S02]  /*126e0*/  LOP3.LUT R2, R7, UR16, R3, 0x96, !PT ;  /* 0x0000001007027c12 */ /* 0x000fe4000f8e9603 */
[----:B------:R-:W-:Y:S02]  /*126f0*/  LOP3.LUT R4, R31, UR14, R6, 0x96, !PT ;  /* 0x0000000e1f047c12 */ /* 0x000fe4000f8e9606 */
[----:B------:R-:W-:Y:S01]  /*12700*/  LOP3.LUT R5, R7, UR16, R8, 0x96, !PT ;  /* 0x0000001007057c12 */ /* 0x000fe2000f8e9608 */
[----:B------:R-:W-:Y:S01]  /*12710*/  IMAD.WIDE.U32 R2, R2, -0x2daee0ad, RZ ;  /* 0xd2511f5302027825 */ /* 0x000fe200078e00ff */
[----:B------:R-:W-:Y:S02]  /*12720*/  ISETP.LT.OR P6, PT, R0, R222, P6 ;  /* 0x000000de0000720c */ /* 0x000fe400037c1670 */
[----:B------:R-:W-:Y:S01]  /*12730*/  FSEL R140, R140, -INF , !P0 ;  /* 0xff8000008c8c7808 */ /* 0x000fe20004000000 */
[----:B------:R-:W-:Y:S01]  /*12740*/  IMAD.WIDE.U32 R12, R4, -0x2daee0ad, RZ ;  /* 0xd2511f53040c7825 */ /* 0x000fe200078e00ff */
[----:B------:R-:W-:-:S02]  /*12750*/  FSEL R235, R15, -INF , !P6 ;  /* 0xff8000000feb7808 */ /* 0x000fc40007000000 */
[C---:B------:R-:W-:Y:S01]  /*12760*/  ISETP.GE.AND P6, PT, R0.reuse, R225, PT ;  /* 0x000000e10000720c */ /* 0x040fe20003fc6270 */
[----:B------:R-:W-:Y:S01]  /*12770*/  IMAD.WIDE.U32 R8, R5, -0x2daee0ad, RZ ;  /* 0xd2511f5305087825 */ /* 0x000fe200078e00ff */
[C---:B------:R-:W-:Y:S02]  /*12780*/  ISETP.GE.AND P0, PT, R0.reuse, R224, PT ;  /* 0x000000e00000720c */ /* 0x040fe40003f06270 */
[----:B------:R-:W-:Y:S01]  /*12790*/  LOP3.LUT R3, R3, UR13, R188, 0x96, !PT ;  /* 0x0000000d03037c12 */ /* 0x000fe2000f8e96bc */
[----:B------:R-:W-:Y:S01]  /*127a0*/  IMAD.WIDE.U32 R4, R11, -0x326172a9, RZ ;  /* 0xcd9e8d570b047825 */ /* 0x000fe200078e00ff */
[----:B------:R-:W-:Y:S02]  /*127b0*/  LOP3.LUT R14, R13, UR11, R2, 0x96, !PT ;  /* 0x0000000b0d0e7c12 */ /* 0x000fe4000f8e9602 */
[C---:B------:R-:W-:Y:S01]  /*127c0*/  ISETP.LT.OR P6, PT, R0.reuse, R221, P6 ;  /* 0x000000dd0000720c */ /* 0x040fe200037c1670 */
[----:B------:R-:W-:Y:S01]  /*127d0*/  IMAD.WIDE.U32 R2, R3, -0x326172a9, RZ ;  /* 0xcd9e8d5703027825 */ /* 0x000fe200078e00ff */
[----:B------:R-:W-:-:S02]  /*127e0*/  ISETP.LT.OR P0, PT, R0, R220, P0 ;  /* 0x000000dc0000720c */ /* 0x000fc40000701670 */
[----:B------:R-:W-:Y:S01]  /*127f0*/  LOP3.LUT R10, R9, UR13, R10, 0x96, !PT ;  /* 0x0000000d090a7c12 */ /* 0x000fe2000f8e960a */
[----:B------:R-:W-:Y:S01]  /*12800*/  IMAD.WIDE.U32 R14, R14, -0x326172a9, RZ ;  /* 0xcd9e8d570e0e7825 */ /* 0x000fe200078e00ff */
[----:B------:R-:W-:Y:S02]  /*12810*/  FMNMX.FTZ R0, R231, R16, !PT ;  /* 0x00000010e7007209 */ /* 0x000fe40007810000 */
[----:B------:R-:W-:Y:S01]  /*12820*/  LOP3.LUT R6, R5, UR14, R6, 0x96, !PT ;  /* 0x0000000e05067c12 */ /* 0x000fe2000f8e9606 */
[----:B------:R-:W-:Y:S01]  /*12830*/  IMAD.WIDE.U32 R10, R10, -0x326172a9, RZ ;  /* 0xcd9e8d570a0a7825 */ /* 0x000fe200078e00ff */
[----:B------:R-:W-:Y:S02]  /*12840*/  FMNMX.FTZ R0, R17, R0, !PT ;  /* 0x0000000011007209 */ /* 0x000fe40007810000 */
[----:B------:R-:W-:Y:S02]  /*12850*/  LOP3.LUT R5, R3, UR12, R30, 0x96, !PT ;  /* 0x0000000c03057c12 */ /* 0x000fe4000f8e961e */
[----:B------:R-:W-:Y:S01]  /*12860*/  LOP3.LUT R7, R15, UR10, R2, 0x96, !PT ;  /* 0x0000000a0f077c12 */ /* 0x000fe2000f8e9602 */
[----:B------:R-:W-:Y:S01]  /*12870*/  IMAD.WIDE.U32 R2, R6, -0x2daee0ad, RZ ;  /* 0xd2511f5306027825 */ /* 0x000fe200078e00ff */
[----:B------:R-:W-:-:S02]  /*12880*/  FMNMX.FTZ R0, R18, R0, !PT ;  /* 0x0000000012007209 */ /* 0x000fc40007810000 */
[----:B------:R-:W-:Y:S01]  /*12890*/  LOP3.LUT R9, R11, UR12, R4, 0x96, !PT ;  /* 0x0000000c0b097c12 */ /* 0x000fe2000f8e9604 */
[----:B------:R-:W-:Y:S01]  /*128a0*/  IMAD.WIDE.U32 R4, R5, -0x2daee0ad, RZ ;  /* 0xd2511f5305047825 */ /* 0x000fe200078e00ff */
[----:B------:R-:W-:Y:S02]  /*128b0*/  FMNMX.FTZ R0, R20, R0, !PT ;  /* 0x0000000014007209 */ /* 0x000fe40007810000 */
[----:B------:R-:W-:Y:S01]  /*128c0*/  LOP3.LUT R6, R3, UR11, R8, 0x96, !PT ;  /* 0x0000000b03067c12 */ /* 0x000fe2000f8e9608 */
[----:B------:R-:W-:Y:S01]  /*128d0*/  IMAD.WIDE.U32 R186, R7, -0x2daee0ad, RZ ;  /* 0xd2511f5307ba7825 */ /* 0x000fe200078e00ff */
[----:B------:R-:W-:Y:S02]  /*128e0*/  FMNMX.FTZ R0, R234, R0, !PT ;  /* 0x00000000ea007209 */ /* 0x000fe40007810000 */
[----:B------:R-:W-:Y:S01]  /*128f0*/  FMNMX.FTZ R3, R230, R19, !PT ;  /* 0x00000013e6037209 */ /* 0x000fe20007810000 */
[----:B------:R-:W-:Y:S01]  /*12900*/  IMAD.WIDE.U32 R8, R9, -0x2daee0ad, RZ ;  /* 0xd2511f5309087825 */ /* 0x000fe200078e00ff */
[----:B------:R-:W-:-:S02]  /*12910*/  LOP3.LUT R5, R5, UR9, R12, 0x96, !PT ;  /* 0x0000000905057c12 */ /* 0x000fc4000f8e960c */
[----:B------:R-:W-:Y:S01]  /*12920*/  LOP3.LUT R11, R187, UR7, R4, 0x96, !PT ;  /* 0x00000007bb0b7c12 */ /* 0x000fe2000f8e9604 */
[----:B------:R-:W-:Y:S01]  /*12930*/  IMAD.WIDE.U32 R6, R6, -0x326172a9, RZ ;  /* 0xcd9e8d5706067825 */ /* 0x000fe200078e00ff */
[----:B------:R-:W-:Y:S02]  /*12940*/  LOP3.LUT R13, R9, UR9, R2, 0x96, !PT ;  /* 0x00000009090d7c12 */ /* 0x000fe4000f8e9602 */
[----:B------:R-:W-:Y:S01]  /*12950*/  FMNMX.FTZ R0, R233, R0, !PT ;  /* 0x00000000e9007209 */ /* 0x000fe20007810000 */
[----:B------:R-:W-:Y:S01]  /*12960*/  IMAD.WIDE.U32 R4, R5, -0x326172a9, RZ ;  /* 0xcd9e8d5705047825 */ /* 0x000fe200078e00ff */
        /* <DEDUP_REMOVED lines=8> */
[----:B------:R-:W-:Y:S01]  /*129f0*/  LOP3.LUT R246, R5, UR8, R14, 0x96, !PT ;  /* 0x0000000805f67c12 */ /* 0x000fe2000f8e960e */
[----:B------:R-:W1:Y:S01]  /*12a00*/  SHFL.BFLY PT, R12, R136, 0x2, 0x1f ;  /* 0x0c401f00880c7f89 */ /* 0x000e6200000e0000 */
[----:B------:R-:W-:Y:S01]  /*12a10*/  LOP3.LUT R0, R3, UR18, R4, 0x96, !PT ;  /* 0x0000001203007c12 */ /* 0x000fe2000f8e9604 */
[----:B------:R-:W-:Y:S01]  /*12a20*/  IMAD.WIDE.U32 R4, R13, -0x326172a9, RZ ;  /* 0xcd9e8d570d047825 */ /* 0x000fe200078e00ff */
[----:B------:R-:W-:-:S02]  /*12a30*/  LOP3.LUT R9, R2, 0xffff, RZ, 0xc0, !PT ;  /* 0x0000ffff02097812 */ /* 0x000fc400078ec0ff */
[----:B------:R-:W-:Y:S02]  /*12a40*/  LOP3.LUT R11, R2, 0xff, RZ, 0xc0, !PT ;  /* 0x000000ff020b7812 */ /* 0x000fe400078ec0ff */
[--C-:B------:R-:W-:Y:S02]  /*12a50*/  SHF.R.U32.HI R3, RZ, 0x10, R2.reuse ;  /* 0x00000010ff037819 */ /* 0x100fe40000011602 */
[----:B------:R-:W-:Y:S02]  /*12a60*/  SHF.R.U32.HI R10, RZ, 0x18, R2 ;  /* 0x00000018ff0a7819 */ /* 0x000fe40000011602 */
[----:B------:R-:W-:Y:S02]  /*12a70*/  LOP3.LUT R2, R139, UR7, R8, 0x96, !PT ;  /* 0x000000078b027c12 */ /* 0x000fe4000f8e9608 */
[----:B------:R-:W-:Y:S02]  /*12a80*/  FMNMX.FTZ R7, R242, R7, !PT ;  /* 0x00000007f2077209 */ /* 0x000fe40007810000 */
[----:B------:R-:W-:-:S02]  /*12a90*/  LOP3.LUT R245, R5, UR8, R6, 0x96, !PT ;  /* 0x0000000805f57c12 */ /* 0x000fc4000f8e9606 */
[----:B------:R-:W-:Y:S01]  /*12aa0*/  LOP3.LUT R8, R3, 0xff, RZ, 0xc0, !PT ;  /* 0x000000ff03087812 */ /* 0x000fe200078ec0ff */
[----:B------:R-:W-:Y:S01]  /*12ab0*/  IMAD.WIDE.U32 R2, R2, -0x326172a9, RZ ;  /* 0xcd9e8d5702027825 */ /* 0x000fe200078e00ff */
[----:B------:R-:W-:Y:S02]  /*12ac0*/  FMNMX.FTZ R5, R241, R7, !PT ;  /* 0x00000007f1057209 */ /* 0x000fe40007810000 */
[----:B------:R-:W-:Y:S02]  /*12ad0*/  SHF.R.U32.HI R9, RZ, 0x8, R9 ;  /* 0x00000008ff097819 */ /* 0x000fe40000011609 */
[----:B------:R-:W-:Y:S02]  /*12ae0*/  FMNMX.FTZ R5, R238, R5, !PT ;  /* 0x00000005ee057209 */ /* 0x000fe40007810000 */
[----:B------:R-:W-:Y:S02]  /*12af0*/  PRMT R35, R8, 0x5410, R10 ;  /* 0x0000541008237816 */ /* 0x000fe4000000000a */
[----:B------:R-:W-:-:S02]  /*12b00*/  FMNMX.FTZ R6, R229, R23, !PT ;  /* 0x00000017e5067209 */ /* 0x000fc40007810000 */
[----:B------:R-:W-:Y:S02]  /*12b10*/  PRMT R34, R11, 0x5410, R9 ;  /* 0x000054100b227816 */ /* 0x000fe40000000009 */
[----:B------:R-:W-:Y:S02]  /*12b20*/  LOP3.LUT R4, R3, UR18, R4, 0x96, !PT ;  /* 0x0000001203047c12 */ /* 0x000fe4000f8e9604 */
[C---:B------:R-:W-:Y:S02]  /*12b30*/  LOP3.LUT R10, R2.reuse, 0xffff, RZ, 0xc0, !PT ;  /* 0x0000ffff020a7812 */ /* 0x040fe400078ec0ff */
[----:B------:R-:W-:Y:S02]  /*12b40*/  LOP3.LUT R11, R2, 0xff, RZ, 0xc0, !PT ;  /* 0x000000ff020b7812 */ /* 0x000fe400078ec0ff */
[--C-:B------:R-:W-:Y:S02]  /*12b50*/  SHF.R.U32.HI R13, RZ, 0x10, R2.reuse ;  /* 0x00000010ff0d7819 */ /* 0x100fe40000011602 */
[----:B------:R-:W-:-:S02]  /*12b60*/  SHF.R.U32.HI R14, RZ, 0x18, R2 ;  /* 0x00000018ff0e7819 */ /* 0x000fc40000011602 */
[C---:B------:R-:W-:Y:S02]  /*12b70*/  LOP3.LUT R3, R0.reuse, 0xffff, RZ, 0xc0, !PT ;  /* 0x0000ffff00037812 */ /* 0x040fe400078ec0ff */
[----:B------:R-:W-:Y:S02]  /*12b80*/  FMNMX.FTZ R2, R235, R5, !PT ;  /* 0x00000005eb027209 */ /* 0x000fe40007810000 */
[----:B------:R-:W-:Y:S02]  /*12b90*/  FMNMX.FTZ R5, R25, R6, !PT ;  /* 0x0000000619057209 */ /* 0x000fe40007810000 */
[----:B------:R-:W-:Y:S01]  /*12ba0*/  LOP3.LUT R6, R0, 0xff, RZ, 0xc0, !PT ;  /* 0x000000ff00067812 */ /* 0x000fe200078ec0ff */
[----:B------:R-:W2:Y:S01]  /*12bb0*/  SHFL.BFLY PT, R7, R2, 0x2, 0x1f ;  /* 0x0c401f0002077f89 */ /* 0x000ea200000e0000 */
[----:B------:R-:W-:Y:S02]  /*12bc0*/  SHF.R.U32.HI R3, RZ, 0x8, R3 ;  /* 0x00000008ff037819 */ /* 0x000fe40000011603 */
[----:B------:R-:W-:-:S02]  /*12bd0*/  FMNMX.FTZ R5, R26, R5, !PT ;  /* 0x000000051a057209 */ /* 0x000fc40007810000 */
[----:B------:R-:W-:Y:S02]  /*12be0*/  PRMT R33, R6, 0x5410, R3 ;  /* 0x0000541006217816 */ /* 0x000fe40000000003 */
[--C-:B------:R-:W-:Y:S02]  /*12bf0*/  SHF.R.U32.HI R3, RZ, 0x10, R0.reuse ;  /* 0x00000010ff037819 */ /* 0x100fe40000011600 */
[----:B------:R-:W-:Y:S02]  /*12c00*/  FMNMX.FTZ R6, R27, R5, !PT ;  /* 0x000000051b067209 */ /* 0x000fe40007810000 */
[----:B------:R-:W-:Y:S02]  /*12c10*/  SHF.R.U32.HI R5, RZ, 0x18, R0 ;  /* 0x00000018ff057819 */ /* 0x000fe40000011600 */
[----:B------:R-:W-:Y:S02]  /*12c20*/  LOP3.LUT R0, R3, 0xff, RZ, 0xc0, !PT ;  /* 0x000000ff03007812 */ /* 0x000fe400078ec0ff */
[----:B------:R-:W-:-:S02]  /*12c30*/  FMNMX.FTZ R3, R243, R6, !PT ;  /* 0x00000006f3037209 */ /* 0x000fc40007810000 */
[----:B------:R-:W-:Y:S02]  /*12c40*/  PRMT R32, R0, 0x5410, R5 ;  /* 0x0000541000207816 */ /* 0x000fe40000000005 */
[----:B------:R-:W-:Y:S02]  /*12c50*/  FMNMX.FTZ R0, R244, R3, !PT ;  /* 0x00000003f4007209 */ /* 0x000fe40007810000 */
[----:B------:R-:W-:Y:S02]  /*12c60*/  FSEL R132, R141, -INF , !P6 ;  /* 0xff8000008d847808 */ /* 0x000fe40007000000 */
[----:B------:R-:W-:Y:S02]  /*12c70*/  FMNMX.FTZ R0, R140, R0, !PT ;  /* 0x000000008c007209 */ /* 0x000fe40007810000 */
[----:B------:R-:W-:Y:S02]  /*12c80*/  FMNMX.FTZ R3, R228, R28, !PT ;  /* 0x0000001ce4037209 */ /* 0x000fe40007810000 */
[----:B-1----:R-:W-:-:S02]  /*12c90*/  FMNMX.FTZ R136, R136, R12, !PT ;  /* 0x0000000c88887209 */ /* 0x002fc40007810000 */
[----:B------:R-:W-:Y:S02]  /*12ca0*/  FMNMX.FTZ R5, R132, R0, !PT ;  /* 0x0000000084057209 */ /* 0x000fe40007810000 */
[----:B------:R-:W-:Y:S01]  /*12cb0*/  FSEL R6, R182, -INF , !P5 ;  /* 0xff800000b6067808 */ /* 0x000fe20006800000 */
[----:B------:R-:W1:Y:S01]  /*12cc0*/  SHFL.BFLY PT, R8, R136, 0x1, 0x1f ;  /* 0x0c201f0088087f89 */ /* 0x000e6200000e0000 */
[----:B------:R-:W-:Y:S02]  /*12cd0*/  FMNMX.FTZ R3, R29, R3, !PT ;  /* 0x000000031d037209 */ /* 0x000fe40007810000 */
[----:B--2---:R-:W-:Y:S01]  /*12ce0*/  FMNMX.FTZ R2, R2, R7, !PT ;  /* 0x0000000702027209 */ /* 0x004fe20007810000 */
[----:B------:R-:W2:Y:S01]  /*12cf0*/  SHFL.BFLY PT, R9, R5, 0x2, 0x1f ;  /* 0x0c401f0005097f89 */ /* 0x000ea200000e0000 */
[----:B------:R-:W-:Y:S02]  /*12d00*/  FSEL R7, R183, -INF , !P4 ;  /* 0xff800000b7077808 */ /* 0x000fe40006000000 */
[----:B------:R-:W-:Y:S01]  /*12d10*/  FMNMX.FTZ R0, R6, R3, !PT ;  /* 0x0000000306007209 */ /* 0x000fe20007810000 */
[----:B------:R-:W3:Y:S01]  /*12d20*/  SHFL.BFLY PT, R135, R2, 0x1, 0x1f ;  /* 0x0c201f0002877f89 */ /* 0x000ee200000e0000 */
        /* <DEDUP_REMOVED lines=8> */
[----:B-1----:R-:W-:Y:S02]  /*12db0*/  FMNMX.FTZ R136, R136, R8, !PT ;  /* 0x0000000888887209 */ /* 0x002fe40007810000 */
[----:B------:R-:W-:Y:S02]  /*12dc0*/  FMNMX.FTZ R3, R189, R3, !PT ;  /* 0x00000003bd037209 */ /* 0x000fe40007810000 */
[----:B--2---:R-:W-:Y:S01]  /*12dd0*/  FMNMX.FTZ R5, R5, R9, !PT ;  /* 0x0000000905057209 */ /* 0x004fe20007810000 */
[C---:B------:R-:W-:Y:S01]  /*12de0*/  FMUL.FTZ R8, R136.reuse, c[0x0][0x23c] ;  /* 0x00008f0088087a20 */ /* 0x040fe20000410000 */
[----:B------:R-:W-:Y:S01]  /*12df0*/  FSETP.NEU.FTZ.AND P3, PT, R136, -INF , PT ;  /* 0xff8000008800780b */ /* 0x000fe20003f7d000 */
[----:B------:R-:W1:Y:S01]  /*12e00*/  SHFL.BFLY PT, R9, R3, 0x2, 0x1f ;  /* 0x0c401f0003097f89 */ /* 0x000e6200000e0000 */
[----:B---3--:R-:W-:-:S02]  /*12e10*/  FMNMX.FTZ R135, R2, R135, !PT ;  /* 0x0000008702877209 */ /* 0x008fc40007810000 */
[----:B------:R-:W-:Y:S01]  /*12e20*/  FSEL R0, R8, RZ, P3 ;  /* 0x000000ff08007208 */ /* 0x000fe20001800000 */
[----:B------:R-:W2:Y:S01]  /*12e30*/  SHFL.BFLY PT, R134, R5, 0x1, 0x1f ;  /* 0x0c201f0005867f89 */ /* 0x000ea200000e0000 */
[C---:B------:R-:W-:Y:S01]  /*12e40*/  FSETP.NEU.FTZ.AND P2, PT, R135.reuse, -INF , PT ;  /* 0xff8000008700780b */ /* 0x040fe20003f5d000 */
[----:B------:R-:W-:Y:S02]  /*12e50*/  FMUL.FTZ R12, R135, c[0x0][0x23c] ;  /* 0x00008f00870c7a20 */ /* 0x000fe40000410000 */
[--C-:B------:R-:W-:Y:S02]  /*12e60*/  FFMA.FTZ R2, R18, c[0x0][0x23c], -R0.reuse ;  /* 0x00008f0012027a23 */ /* 0x100fe40000010800 */
[--C-:B------:R-:W-:Y:S01]  /*12e70*/  FFMA.FTZ R8, R17, c[0x0][0x23c], -R0.reuse ;  /* 0x00008f0011087a23 */ /* 0x100fe20000010800 */
[----:B------:R-:W-:Y:S01]  /*12e80*/  FSEL R12, R12, RZ, P2 ;  /* 0x000000ff0c0c7208 */ /* 0x000fe20001000000 */
[----:B------:R3:W-:Y:S01]  /*12e90*/  MUFU.EX2 R237, R2 ;  /* 0x0000000200ed7308 */ /* 0x0007e20000000800 */
[----:B------:R-:W-:-:S07]  /*12ea0*/  FFMA.FTZ R16, R16, c[0x0][0x23c], -R0 ;  /* 0x00008f0010107a23 */ /* 0x000fce0000010800 */
[----:B------:R4:W-:Y:S01]  /*12eb0*/  MUFU.EX2 R236, R8 ;  /* 0x0000000800ec7308 */ /* 0x0009e20000000800 */
[----:B-1----:R-:W-:Y:S01]  /*12ec0*/  FMNMX.FTZ R3, R9, R3, !PT ;  /* 0x0000000309037209 */ /* 0x002fe20007810000 */
[----:B------:R-:W-:Y:S01]  /*12ed0*/  HSET2.LE.AND R9, R32, R176, PT ;  /* 0x000000b020097233 */ /* 0x000fe20003803000 */
[----:B---3--:R-:W-:-:S03]  /*12ee0*/  FFMA.FTZ R2, R20, c[0x0][0x23c], -R0 ;  /* 0x00008f0014027a23 */ /* 0x008fc60000010800 */
[----:B------:R-:W1:Y:S01]  /*12ef0*/  SHFL.BFLY PT, R137, R3, 0x1, 0x1f ;  /* 0x0c201f0003897f89 */ /* 0x000e6200000e0000 */
[----:B--2---:R-:W-:Y:S01]  /*12f00*/  FMNMX.FTZ R134, R5, R134, !PT ;  /* 0x0000008605867209 */ /* 0x004fe20007810000 */
[--C-:B------:R-:W-:Y:S01]  /*12f10*/  FFMA.FTZ R5, R22, c[0x0][0x23c], -R12.reuse ;  /* 0x00008f0016057a23 */ /* 0x100fe2000001080c */
[----:B------:R2:W-:Y:S02]  /*12f20*/  MUFU.EX2 R239, R2 ;  /* 0x0000000200ef7308 */ /* 0x0005e40000000800 */
[----:B------:R-:W-:Y:S01]  /*12f30*/  FSETP.NEU.FTZ.AND P1, PT, R134, -INF , PT ;  /* 0xff8000008600780b */ /* 0x000fe20003f3d000 */
[----:B----4-:R-:W-:-:S05]  /*12f40*/  FFMA.FTZ R8, R19, c[0x0][0x23c], -R12 ;  /* 0x00008f0013087a23 */ /* 0x010fca000001080c */
[----:B------:R-:W-:Y:S01]  /*12f50*/  MUFU.EX2 R232, R8 ;  /* 0x0000000800e87308 */ /* 0x000fe20000000800 */
[----:B--2---:R-:W-:-:S07]  /*12f60*/  SHF.R.U32.HI R2, RZ, 0x8, R10 ;  /* 0x00000008ff027819 */ /* 0x004fce000001160a */
[----:B------:R2:W-:Y:S01]  /*12f70*/  MUFU.EX2 R201, R5 ;  /* 0x0000000500c97308 */ /* 0x0005e20000000800 */
[--C-:B------:R-:W-:Y:S01]  /*12f80*/  HSET2.LE.AND R10, R34, R176.reuse, PT ;  /* 0x000000b0220a7233 */ /* 0x100fe20003803000 */
[----:B------:R-:W-:Y:S01]  /*12f90*/  PRMT R31, R11, 0x5410, R2 ;  /* 0x000054100b1f7816 */ /* 0x000fe20000000002 */
[----:B------:R-:W-:Y:S01]  /*12fa0*/  FFMA.FTZ R2, R21, c[0x0][0x23c], -R12 ;  /* 0x00008f0015027a23 */ /* 0x000fe2000001080c */
[----:B-1----:R-:W-:Y:S01]  /*12fb0*/  FMNMX.FTZ R137, R3, R137, !PT ;  /* 0x0000008903897209 */ /* 0x002fe20007810000 */
[----:B------:R-:W-:Y:S01]  /*12fc0*/  HSET2.LE.AND R11, R35, R176, PT ;  /* 0x000000b0230b7233 */ /* 0x000fe20003803000 */
[----:B------:R-:W-:Y:S02]  /*12fd0*/  SHF.R.U32.HI R3, RZ, 0x10, R4 ;  /* 0x00000010ff037819 */ /* 0x000fe40000011604 */
[----:B------:R1:W-:Y:S01]  /*12fe0*/  MUFU.EX2 R203, R2 ;  /* 0x0000000200cb7308 */ /* 0x0003e20000000800 */
[----:B------:R-:W-:Y:S02]  /*12ff0*/  FSETP.NEU.FTZ.AND P0, PT, R137, -INF , PT ;  /* 0xff8000008900780b */ /* 0x000fe40003f1d000 */
[----:B--2---:R-:W-:-:S05]  /*13000*/  LOP3.LUT R5, R4, 0xff, RZ, 0xc0, !PT ;  /* 0x000000ff04057812 */ /* 0x004fca00078ec0ff */
[----:B------:R-:W-:Y:S01]  /*13010*/  MUFU.EX2 R240, R16 ;  /* 0x0000001000f07308 */ /* 0x000fe20000000800 */
[----:B-1----:R-:W-:Y:S01]  /*13020*/  LOP3.LUT R2, R13, 0xff, RZ, 0xc0, !PT ;  /* 0x000000ff0d027812 */ /* 0x002fe200078ec0ff */
[----:B------:R-:W-:-:S03]  /*13030*/  FMUL.FTZ R13, R134, c[0x0][0x23c] ;  /* 0x00008f00860d7a20 */ /* 0x000fc60000410000 */
[----:B------:R-:W-:Y:S01]  /*13040*/  PRMT R30, R2, 0x5410, R14 ;  /* 0x00005410021e7816 */ /* 0x000fe2000000000e */
[----:B------:R-:W-:Y:S01]  /*13050*/  FFMA.FTZ R2, R24, c[0x0][0x23c], -R12 ;  /* 0x00008f0018027a23 */ /* 0x000fe2000001080c */
[----:B------:R-:W-:Y:S01]  /*13060*/  FSEL R13, R13, RZ, P1 ;  /* 0x000000ff0d0d7208 */ /* 0x000fe20000800000 */
[----:B------:R-:W-:Y:S02]  /*13070*/  FMUL.FTZ R14, R137, c[0x0][0x23c] ;  /* 0x00008f00890e7a20 */ /* 0x000fe40000410000 */
[----:B------:R1:W-:Y:S03]  /*13080*/  MUFU.EX2 R202, R2 ;  /* 0x0000000200ca7308 */ /* 0x0003e60000000800 */
[----:B------:R-:W-:-:S05]  /*13090*/  FSEL R14, R14, RZ, P0 ;  /* 0x000000ff0e0e7208 */ /* 0x000fca0000000000 */
[--C-:B------:R-:W-:Y:S02]  /*130a0*/  FFMA.FTZ R6, R6, c[0x0][0x23c], -R14.reuse ;  /* 0x00008f0006067a23 */ /* 0x100fe4000001080e */
[----:B------:R-:W-:Y:S02]  /*130b0*/  FFMA.FTZ R7, R7, c[0x0][0x23c], -R14 ;  /* 0x00008f0007077a23 */ /* 0x000fe4000001080e */
[----:B------:R-:W-:Y:S01]  /*130c0*/  MUFU.EX2 R184, R6 ;  /* 0x0000000600b87308 */ /* 0x000fe20000000800 */
[----:B-1----:R-:W-:Y:S02]  /*130d0*/  LOP3.LUT R2, R4, 0xffff, RZ, 0xc0, !PT ;  /* 0x0000ffff04027812 */ /* 0x002fe400078ec0ff */
[----:B------:R-:W-:Y:S02]  /*130e0*/  SHF.R.U32.HI R4, RZ, 0x18, R4 ;  /* 0x00000018ff047819 */ /* 0x000fe40000011604 */
[----:B------:R-:W-:Y:S01]  /*130f0*/  SHF.R.U32.HI R8, RZ, 0x8, R2 ;  /* 0x00000008ff087819 */ /* 0x000fe20000011602 */
[----:B------:R-:W-:-:S02]  /*13100*/  FFMA.FTZ R2, R23, c[0x0][0x23c], -R13 ;  /* 0x00008f0017027a23 */ /* 0x000fc4000001080d */
[----:B------:R-:W-:Y:S01]  /*13110*/  MUFU.EX2 R139, R7 ;  /* 0x00000007008b7308 */ /* 0x000fe20000000800 */
[----:B------:R-:W-:Y:S01]  /*13120*/  PRMT R16, R5, 0x5410, R8 ;  /* 0x0000541005107816 */ /* 0x000fe20000000008 */
[----:B------:R-:W-:Y:S02]  /*13130*/  HSET2.LE.AND R8, R33, R176, PT ;  /* 0x000000b021087233 */ /* 0x000fe40003803000 */
[----:B------:R-:W-:Y:S04]  /*13140*/  LDSM.16.MT88.4 R32, [R210+0xb000] ;  /* 0x00b00000d220783b */ /* 0x000fe80000004200 */
[----:B------:R1:W-:Y:S02]  /*13150*/  MUFU.EX2 R198, R2 ;  /* 0x0000000200c67308 */ /* 0x0003e40000000800 */
[----:B-1----:R-:W-:-:S06]  /*13160*/  FFMA.FTZ R2, R25, c[0x0][0x23c], -R13 ;  /* 0x00008f0019027a23 */ /* 0x002fcc000001080d */
[----:B------:R1:W2:Y:S02]  /*13170*/  MUFU.EX2 R197, R2 ;  /* 0x0000000200c57308 */ /* 0x0002a40000000800 */
[----:B-1----:R-:W-:Y:S01]  /*13180*/  LOP3.LUT R2, R3, 0xff, RZ, 0xc0, !PT ;  /* 0x000000ff03027812 */ /* 0x002fe200078ec0ff */
[----:B------:R-:W-:-:S03]  /*13190*/  FFMA.FTZ R3, R26, c[0x0][0x23c], -R13 ;  /* 0x00008f001a037a23 */ /* 0x000fc6000001080d */
[----:B------:R-:W-:Y:S01]  /*131a0*/  PRMT R24, R2, 0x5410, R4 ;  /* 0x0000541002187816 */ /* 0x000fe20000000004 */
[----:B------:R-:W-:Y:S01]  /*131b0*/  FFMA.FTZ R2, R27, c[0x0][0x23c], -R13 ;  /* 0x00008f001b027a23 */ /* 0x000fe2000001080d */
[----:B------:R1:W-:Y:S01]  /*131c0*/  MUFU.EX2 R191, R3 ;  /* 0x0000000300bf7308 */ /* 0x0003e20000000800 */
[----:B------:R-:W-:-:S05]  /*131d0*/  FSEL R4, R136, RZ, P3 ;  /* 0x000000ff88047208 */ /* 0x000fca0001800000 */
[----:B------:R-:W-:Y:S01]  /*131e0*/  FADD.FTZ R5, R231, -R4 ;  /* 0x80000004e7057221 */ /* 0x000fe20000010000 */
[----:B------:R-:W-:Y:S01]  /*131f0*/  FSEL R4, R134, RZ, P1 ;  /* 0x000000ff86047208 */ /* 0x000fe20000800000 */
[----:B------:R3:W-:Y:S02]  /*13200*/  MUFU.EX2 R196, R2 ;  /* 0x0000000200c47308 */ /* 0x0007e40000000800 */
[----:B------:R-:W-:Y:S02]  /*13210*/  FMUL.FTZ R5, R5, c[0x0][0x23c] ;  /* 0x00008f0005057a20 */ /* 0x000fe40000410000 */
[----:B------:R-:W-:Y:S01]  /*13220*/  FADD.FTZ R4, R229, -R4 ;  /* 0x80000004e5047221 */ /* 0x000fe20000010000 */
[----:B-1----:R-:W-:-:S03]  /*13230*/  FSEL R3, R135, RZ, P2 ;  /* 0x000000ff87037208 */ /* 0x002fc60001000000 */
[----:B------:R-:W-:Y:S01]  /*13240*/  FMUL.FTZ R21, R4, c[0x0][0x23c] ;  /* 0x00008f0004157a20 */ /* 0x000fe20000410000 */
[----:B------:R-:W1:Y:S01]  /*13250*/  MUFU.EX2 R23, R5 ;  /* 0x0000000500177308 */ /* 0x000e620000000800 */
[----:B------:R-:W-:Y:S01]  /*13260*/  FADD.FTZ R15, R230, -R3 ;  /* 0x80000003e60f7221 */ /* 0x000fe20000010000 */
[----:B------:R-:W-:Y:S01]  /*13270*/  FSEL R3, R137, RZ, P0 ;  /* 0x000000ff89037208 */ /* 0x000fe20000000000 */
[----:B---3--:R-:W-:Y:S02]  /*13280*/  FFMA.FTZ R2, R28, c[0x0][0x23c], -R14 ;  /* 0x00008f001c027a23 */ /* 0x008fe4000001080e */
[----:B------:R-:W-:-:S03]  /*13290*/  FMUL.FTZ R15, R15, c[0x0][0x23c] ;  /* 0x00008f000f0f7a20 */ /* 0x000fc60000410000 */
[----:B------:R-:W3:Y:S01]  /*132a0*/  MUFU.EX2 R21, R21 ;  /* 0x0000001500157308 */ /* 0x000ee20000000800 */
[----:B------:R-:W-:Y:S01]  /*132b0*/  FADD.FTZ R20, R228, -R3 ;  /* 0x80000003e4147221 */ /* 0x000fe20000010000 */
[----:B--2---:R-:W-:-:S03]  /*132c0*/  F2FP.PACK_AB R3, R197, R198 ;  /* 0x000000c6c503723e */ /* 0x004fc600000000ff */
[----:B------:R-:W-:Y:S02]  /*132d0*/  FMUL.FTZ R20, R20, c[0x0][0x23c] ;  /* 0x00008f0014147a20 */ /* 0x000fe40000410000 */
[-C--:B-1----:R-:W-:Y:S01]  /*132e0*/  FMUL.FTZ R144, R144, R23.reuse ;  /* 0x0000001790907220 */ /* 0x082fe20000410000 */
[----:B------:R1:W-:Y:S01]  /*132f0*/  MUFU.EX2 R188, R2 ;  /* 0x0000000200bc7308 */ /* 0x0003e20000000800 */
[-C--:B------:R-:W-:Y:S02]  /*13300*/  FMUL.FTZ R145, R145, R23.reuse ;  /* 0x0000001791917220 */ /* 0x080fe40000410000 */
[-C--:B------:R-:W-:Y:S02]  /*13310*/  FMUL.FTZ R156, R156, R23.reuse ;  /* 0x000000179c9c7220 */ /* 0x080fe40000410000 */
[-C--:B------:R-:W-:Y:S02]  /*13320*/  FMUL.FTZ R157, R157, R23.reuse ;  /* 0x000000179d9d7220 */ /* 0x080fe40000410000 */
[----:B------:R-:W-:Y:S01]  /*13330*/  FMUL.FTZ R160, R160, R23 ;  /* 0x00000017a0a07220 */ /* 0x000fe20000410000 */
[----:B------:R-:W2:Y:S01]  /*13340*/  MUFU.EX2 R22, R15 ;  /* 0x0000000f00167308 */ /* 0x000ea20000000800 */
[----:B---3--:R-:W-:-:S02]  /*13350*/  FMUL.FTZ R148, R148, R21 ;  /* 0x0000001594947220 */ /* 0x008fc40000410000 */
[-C--:B------:R-:W-:Y:S02]  /*13360*/  FMUL.FTZ R149, R149, R21.reuse ;  /* 0x0000001595957220 */ /* 0x080fe40000410000 */
[-C--:B------:R-:W-:Y:S02]  /*13370*/  FMUL.FTZ R152, R152, R21.reuse ;  /* 0x0000001598987220 */ /* 0x080fe40000410000 */
[----:B------:R-:W-:Y:S01]  /*13380*/  FMUL.FTZ R153, R153, R21 ;  /* 0x0000001599997220 */ /* 0x000fe20000410000 */
[----:B------:R-:W3:Y:S01]  /*13390*/  MUFU.EX2 R20, R20 ;  /* 0x0000001400147308 */ /* 0x000ee20000000800 */
[----:B-1----:R-:W-:Y:S02]  /*133a0*/  FFMA.FTZ R2, R29, c[0x0][0x23c], -R14 ;  /* 0x00008f001d027a23 */ /* 0x002fe4000001080e */
[----:B------:R-:W-:Y:S02]  /*133b0*/  FMUL.FTZ R161, R161, R23 ;  /* 0x00000017a1a17220 */ /* 0x000fe40000410000 */
[----:B------:R-:W-:-:S02]  /*133c0*/  FMUL.FTZ R164, R164, R21 ;  /* 0x00000015a4a47220 */ /* 0x000fc40000410000 */
[----:B------:R-:W-:Y:S01]  /*133d0*/  FMUL.FTZ R165, R165, R21 ;  /* 0x00000015a5a57220 */ /* 0x000fe20000410000 */
[----:B------:R1:W4:Y:S01]  /*133e0*/  MUFU.EX2 R185, R2 ;  /* 0x0000000200b97308 */ /* 0x0003220000000800 */
[-C--:B--2---:R-:W-:Y:S02]  /*133f0*/  FMUL.FTZ R146, R146, R22.reuse ;  /* 0x0000001692927220 */ /* 0x084fe40000410000 */
[-C--:B------:R-:W-:Y:S02]  /*13400*/  FMUL.FTZ R147, R147, R22.reuse ;  /* 0x0000001693937220 */ /* 0x080fe40000410000 */
[-C--:B------:R-:W-:Y:S02]  /*13410*/  FMUL.FTZ R158, R158, R22.reuse ;  /* 0x000000169e9e7220 */ /* 0x080fe40000410000 */
[----:B------:R-:W-:Y:S02]  /*13420*/  FMUL.FTZ R159, R159, R22 ;  /* 0x000000169f9f7220 */ /* 0x000fe40000410000 */
[----:B---3--:R-:W-:-:S02]  /*13430*/  FMUL.FTZ R150, R150, R20 ;  /* 0x0000001496967220 */ /* 0x008fc40000410000 */
[-C--:B------:R-:W-:Y:S02]  /*13440*/  FMUL.FTZ R151, R151, R20.reuse ;  /* 0x0000001497977220 */ /* 0x080fe40000410000 */
[-C--:B------:R-:W-:Y:S02]  /*13450*/  FMUL.FTZ R154, R154, R20.reuse ;  /* 0x000000149a9a7220 */ /* 0x080fe40000410000 */
[----:B------:R-:W-:Y:S01]  /*13460*/  FMUL.FTZ R155, R155, R20 ;  /* 0x000000149b9b7220 */ /* 0x000fe20000410000 */
[----:B-1----:R-:W-:Y:S01]  /*13470*/  F2FP.PACK_AB R2, R239, R237 ;  /* 0x000000edef02723e */ /* 0x002fe200000000ff */
[-C--:B------:R-:W-:Y:S02]  /*13480*/  FMUL.FTZ R162, R162, R22.reuse ;  /* 0x00000016a2a27220 */ /* 0x080fe40000410000 */
[----:B------:R-:W-:Y:S01]  /*13490*/  FMUL.FTZ R163, R163, R22 ;  /* 0x00000016a3a37220 */ /* 0x000fe20000410000 */
[----:B------:R-:W-:Y:S01]  /*134a0*/  LOP3.LUT R10, R10, R2, RZ, 0xc0, !PT ;  /* 0x000000020a0a7212 */ /* 0x000fe200078ec0ff */
[-C--:B------:R-:W-:Y:S01]  /*134b0*/  FMUL.FTZ R166, R166, R20.reuse ;  /* 0x00000014a6a67220 */ /* 0x080fe20000410000 */
[----:B------:R-:W-:Y:S01]  /*134c0*/  F2FP.PACK_AB R2, R202, R201 ;  /* 0x000000c9ca02723e */ /* 0x000fe200000000ff */
[----:B------:R-:W-:-:S02]  /*134d0*/  FMUL.FTZ R167, R167, R20 ;  /* 0x00000014a7a77220 */ /* 0x000fc40000410000 */
[-C--:B------:R-:W-:Y:S01]  /*134e0*/  FMUL.FTZ R168, R168, R21.reuse ;  /* 0x00000015a8a87220 */ /* 0x080fe20000410000 */
[----:B------:R-:W-:Y:S01]  /*134f0*/  LOP3.LUT R11, R11, R2, RZ, 0xc0, !PT ;  /* 0x000000020b0b7212 */ /* 0x000fe200078ec0ff */
[----:B------:R-:W-:Y:S01]  /*13500*/  FMUL.FTZ R169, R169, R21 ;  /* 0x00000015a9a97220 */ /* 0x000fe20000410000 */
[----:B------:R-:W-:Y:S01]  /*13510*/  F2FP.PACK_AB R2, R236, R240 ;  /* 0x000000f0ec02723e */ /* 0x000fe200000000ff */
[-C--:B------:R-:W-:Y:S02]  /*13520*/  FMUL.FTZ R170, R170, R20.reuse ;  /* 0x00000014aaaa7220 */ /* 0x080fe40000410000 */
[----:B------:R-:W-:Y:S01]  /*13530*/  FMUL.FTZ R171, R171, R20 ;  /* 0x00000014abab7220 */ /* 0x000fe20000410000 */
[----:B------:R-:W-:Y:S01]  /*13540*/  LOP3.LUT R8, R8, R2, RZ, 0xc0, !PT ;  /* 0x0000000208087212 */ /* 0x000fe200078ec0ff */
[-C--:B------:R-:W-:Y:S01]  /*13550*/  FMUL.FTZ R172, R172, R23.reuse ;  /* 0x00000017acac7220 */ /* 0x080fe20000410000 */
[----:B------:R-:W-:Y:S01]  /*13560*/  F2FP.PACK_AB R2, R203, R232 ;  /* 0x000000e8cb02723e */ /* 0x000fe200000000ff */
[----:B------:R-:W-:-:S02]  /*13570*/  FMUL.FTZ R173, R173, R23 ;  /* 0x00000017adad7220 */ /* 0x000fc40000410000 */
[----:B------:R-:W-:Y:S01]  /*13580*/  FMUL.FTZ R174, R174, R22 ;  /* 0x00000016aeae7220 */ /* 0x000fe20000410000 */
[----:B------:R-:W-:Y:S01]  /*13590*/  LOP3.LUT R9, R9, R2, RZ, 0xc0, !PT ;  /* 0x0000000209097212 */ /* 0x000fe200078ec0ff */
[--C-:B------:R-:W-:Y:S01]  /*135a0*/  HSET2.LE.AND R2, R16, R176.reuse, PT ;  /* 0x000000b010027233 */ /* 0x100fe20003803000 */
[----:B------:R-:W-:Y:S01]  /*135b0*/  FMUL.FTZ R175, R175, R22 ;  /* 0x00000016afaf7220 */ /* 0x000fe20000410000 */
[----:B------:R-:W1:Y:S01]  /*135c0*/  LDSM.16.MT88.4 R16, [R205+0xa000] ;  /* 0x00a00000cd10783b */ /* 0x000e620000004200 */
[----:B------:R-:W-:Y:S02]  /*135d0*/  FMUL.FTZ R36, R36, R23 ;  /* 0x0000001724247220 */ /* 0x000fe40000410000 */
[----:B------:R-:W-:Y:S01]  /*135e0*/  LOP3.LUT R4, R2, R3, RZ, 0xc0, !PT ;  /* 0x0000000302047212 */ /* 0x000fe200078ec0ff */
[----:B------:R-:W-:Y:S01]  /*135f0*/  HSET2.LE.AND R2, R24, R176, PT ;  /* 0x000000b018027233 */ /* 0x000fe20003803000 */
[----:B----4-:R-:W-:Y:S01]  /*13600*/  F2FP.PACK_AB R3, R185, R188 ;  /* 0x000000bcb903723e */ /* 0x010fe200000000ff */
[----:B------:R-:W2:Y:S01]  /*13610*/  LDSM.16.MT88.4 R24, [R207+0xa000] ;  /* 0x00a00000cf18783b */ /* 0x000ea20000004200 */
[----:B------:R-:W-:-:S02]  /*13620*/  FMUL.FTZ R37, R37, R23 ;  /* 0x0000001725257220 */ /* 0x000fc40000410000 */
[----:B------:R-:W-:Y:S01]  /*13630*/  LOP3.LUT R5, R2, R3, RZ, 0xc0, !PT ;  /* 0x0000000302057212 */ /* 0x000fe200078ec0ff */
[--C-:B------:R-:W-:Y:S01]  /*13640*/  HSET2.LE.AND R2, R31, R176.reuse, PT ;  /* 0x000000b01f027233 */ /* 0x100fe20003803000 */
[----:B------:R-:W-:Y:S01]  /*13650*/  F2FP.PACK_AB R3, R196, R191 ;  /* 0x000000bfc403723e */ /* 0x000fe200000000ff */
[-C--:B------:R-:W-:Y:S02]  /*13660*/  FMUL.FTZ R38, R38, R22.reuse ;  /* 0x0000001626267220 */ /* 0x080fe40000410000 */
[----:B------:R-:W-:Y:S01]  /*13670*/  FMUL.FTZ R39, R39, R22 ;  /* 0x0000001627277220 */ /* 0x000fe20000410000 */
[----:B------:R-:W-:Y:S01]  /*13680*/  LOP3.LUT R6, R2, R3, RZ, 0xc0, !PT ;  /* 0x0000000302067212 */ /* 0x000fe200078ec0ff */
[----:B------:R-:W-:Y:S01]  /*13690*/  HSET2.LE.AND R3, R30, R176, PT ;  /* 0x000000b01e037233 */ /* 0x000fe20003803000 */
[----:B------:R-:W-:Y:S01]  /*136a0*/  F2FP.PACK_AB R2, R139, R184 ;  /* 0x000000b88b02723e */ /* 0x000fe200000000ff */
[-C--:B------:R-:W-:Y:S02]  /*136b0*/  FMUL.FTZ R48, R48, R23.reuse ;  /* 0x0000001730307220 */ /* 0x080fe40000410000 */
[----:B------:R-:W-:Y:S01]  /*136c0*/  FMUL.FTZ R49, R49, R23 ;  /* 0x0000001731317220 */ /* 0x000fe20000410000 */
[----:B------:R-:W-:Y:S01]  /*136d0*/  LOP3.LUT R7, R3, R2, RZ, 0xc0, !PT ;  /* 0x0000000203077212 */ /* 0x000fe200078ec0ff */
        /* <DEDUP_REMOVED lines=8> */
[-C--:B------:R-:W-:Y:S01]  /*13760*/  FMUL.FTZ R46, R46, R20.reuse ;  /* 0x000000142e2e7220 */ /* 0x080fe20000410000 */
[-C--:B-1----:R-:W-:Y:S01]  /*13770*/  HMMA.16816.F32 R144, R8, R16.reuse, R144 ;  /* 0x000000100890723c */ /* 0x082fe20000001890 */
[----:B------:R-:W-:Y:S02]  /*13780*/  FMUL.FTZ R47, R47, R20 ;  /* 0x000000142f2f7220 */ /* 0x000fe40000410000 */
        /* <DEDUP_REMOVED lines=9> */
[----:B------:R-:W-:Y:S02]  /*13820*/  FMUL.FTZ R99, R99, R22 ;  /* 0x0000001663637220 */ /* 0x000fe40000410000 */
[-C--:B------:R-:W-:Y:S02]  /*13830*/  FMUL.FTZ R104, R104, R21.reuse ;  /* 0x0000001568687220 */ /* 0x080fe40000410000 */
[----:B------:R-:W-:-:S02]  /*13840*/  FMUL.FTZ R105, R105, R21 ;  /* 0x0000001569697220 */ /* 0x000fc40000410000 */
[-C--:B------:R-:W-:Y:S01]  /*13850*/  FMUL.FTZ R106, R106, R20.reuse ;  /* 0x000000146a6a7220 */ /* 0x080fe20000410000 */
[C---:B------:R-:W-:Y:S01]  /*13860*/  HMMA.16816.F32 R192, R8.reuse, R18, R156 ;  /* 0x0000001208c0723c */ /* 0x040fe2000000189c */
[----:B------:R-:W1:Y:S01]  /*13870*/  LDSM.16.MT88.4 R16, [R210+0xa000] ;  /* 0x00a00000d210783b */ /* 0x000e620000004200 */
[----:B------:R-:W-:Y:S02]  /*13880*/  FMUL.FTZ R107, R107, R20 ;  /* 0x000000146b6b7220 */ /* 0x000fe40000410000 */
[-C--:B------:R-:W-:Y:S02]  /*13890*/  FMUL.FTZ R100, R100, R23.reuse ;  /* 0x0000001764647220 */ /* 0x080fe40000410000 */
[----:B------:R-:W-:Y:S02]  /*138a0*/  FMUL.FTZ R101, R101, R23 ;  /* 0x0000001765657220 */ /* 0x000fe40000410000 */
[----:B--2---:R-:W-:Y:S01]  /*138b0*/  HMMA.16816.F32 R160, R8, R24, R160 ;  /* 0x0000001808a0723c */ /* 0x004fe200000018a0 */
        /* <DEDUP_REMOVED lines=8> */
[----:B------:R-:W-:Y:S01]  /*13940*/  FMUL.FTZ R113, R113, R23 ;  /* 0x0000001771717220 */ /* 0x000fe20000410000 */
[-C--:B------:R-:W-:Y:S01]  /*13950*/  HMMA.16816.F32 R168, R4, R26.reuse, R168 ;  /* 0x0000001a04a8723c */ /* 0x080fe200000018a8 */
[-C--:B------:R-:W-:Y:S01]  /*13960*/  FMUL.FTZ R114, R114, R22.reuse ;  /* 0x0000001672727220 */ /* 0x080fe20000410000 */
[----:B------:R-:W-:Y:S01]  /*13970*/  MOV R156, R193 ;  /* 0x000000c1009c7202 */ /* 0x000fe20000000f00 */
        /* <DEDUP_REMOVED lines=13> */
[-C--:B-1----:R-:W-:Y:S01]  /*13a50*/  HMMA.16816.F32 R24, R8, R16.reuse, R36 ;  /* 0x000000100818723c */ /* 0x082fe20000001824 */
[----:B------:R-:W-:Y:S01]  /*13a60*/  LDSM.16.MT88.4 R36, [R209+0xb000] ;  /* 0x00b00000d124783b */ /* 0x000fe20000004200 */
[-C--:B------:R-:W-:Y:S02]  /*13a70*/  FMUL.FTZ R58, R58, R20.reuse ;  /* 0x000000143a3a7220 */ /* 0x080fe40000410000 */
[----:B------:R-:W-:Y:S02]  /*13a80*/  FMUL.FTZ R59, R59, R20 ;  /* 0x000000143b3b7220 */ /* 0x000fe40000410000 */
[----:B------:R-:W-:Y:S02]  /*13a90*/  FMUL.FTZ R60, R60, R21 ;  /* 0x000000153c3c7220 */ /* 0x000fe40000410000 */
[----:B------:R-:W-:Y:S01]  /*13aa0*/  IMAD.MOV.U32 R173, RZ, RZ, R29 ;  /* 0x000000ffffad7224 */ /* 0x000fe200078e001d */
[----:B------:R-:W-:Y:S01]  /*13ab0*/  MOV R158, R28 ;  /* 0x0000001c009e7202 */ /* 0x000fe20000000f00 */
[----:B------:R-:W-:Y:S01]  /*13ac0*/  IMAD.MOV.U32 R172, RZ, RZ, R30 ;  /* 0x000000ffffac7224 */ /* 0x000fe200078e001e */
[----:B------:R-:W-:Y:S01]  /*13ad0*/  HMMA.16816.F32 R40, R4, R16, R40 ;  /* 0x000000100428723c */ /* 0x000fe20000001828 */
[----:B------:R-:W-:-:S02]  /*13ae0*/  IMAD.MOV.U32 R159, RZ, RZ, R31 ;  /* 0x000000ffff9f7224 */ /* 0x000fc400078e001f */
[----:B------:R-:W1:Y:S01]  /*13af0*/  LDSM.16.MT88.4 R28, [R209+0xa000] ;  /* 0x00a00000d11c783b */ /* 0x000e620000004200 */
[-C--:B------:R-:W-:Y:S02]  /*13b00*/  FMUL.FTZ R61, R61, R21.reuse ;  /* 0x000000153d3d7220 */ /* 0x080fe40000410000 */
[----:B------:R-:W-:Y:S02]  /*13b10*/  FMUL.FTZ R72, R72, R21 ;  /* 0x0000001548487220 */ /* 0x000fe40000410000 */
[----:B------:R-:W-:Y:S01]  /*13b20*/  HMMA.16816.F32 R44, R4, R18, R44 ;  /* 0x00000012042c723c */ /* 0x000fe2000000182c */
[-C--:B------:R-:W-:Y:S02]  /*13b30*/  FMUL.FTZ R62, R62, R20.reuse ;  /* 0x000000143e3e7220 */ /* 0x080fe40000410000 */
[----:B------:R-:W-:Y:S02]  /*13b40*/  FMUL.FTZ R63, R63, R20 ;  /* 0x000000143f3f7220 */ /* 0x000fe40000410000 */
[----:B------:R-:W-:-:S02]  /*13b50*/  IMAD.MOV.U32 R141, RZ, RZ, R27 ;  /* 0x000000ffff8d7224 */ /* 0x000fc400078e001b */
[----:B------:R-:W-:Y:S01]  /*13b60*/  IMAD.MOV.U32 R15, RZ, RZ, R25 ;  /* 0x000000ffff0f7224 */ /* 0x000fe200078e0019 */
[C---:B------:R-:W-:Y:S01]  /*13b70*/  HMMA.16816.F32 R100, R8.reuse, R32, R100 ;  /* 0x000000200864723c */ /* 0x040fe20000001864 */
[----:B------:R-:W-:Y:S02]  /*13b80*/  IMAD.MOV.U32 R3, RZ, RZ, R26 ;  /* 0x000000ffff037224 */ /* 0x000fe400078e001a */
[----:B------:R-:W-:Y:S02]  /*13b90*/  IMAD.MOV.U32 R2, RZ, RZ, R24 ;  /* 0x000000ffff027224 */ /* 0x000fe400078e0018 */
[-C--:B------:R-:W-:Y:S02]  /*13ba0*/  FMUL.FTZ R73, R73, R21.reuse ;  /* 0x0000001549497220 */ /* 0x080fe40000410000 */
[-C--:B------:R-:W-:Y:S01]  /*13bb0*/  FMUL.FTZ R76, R76, R21.reuse ;  /* 0x000000154c4c7220 */ /* 0x080fe20000410000 */
[----:B------:R-:W-:Y:S01]  /*13bc0*/  HMMA.16816.F32 R24, R8, R18, R48 ;  /* 0x000000120818723c */ /* 0x000fe20000001830 */
[----:B------:R-:W2:Y:S01]  /*13bd0*/  LDSM.16.MT88.4 R16, [R205+0xb000] ;  /* 0x00b00000cd10783b */ /* 0x000ea20000004200 */
        /* <DEDUP_REMOVED lines=8> */
[-C--:B------:R-:W-:Y:S02]  /*13c60*/  FMUL.FTZ R90, R90, R20.reuse ;  /* 0x000000145a5a7220 */ /* 0x080fe40000410000 */
[----:B------:R-:W-:Y:S01]  /*13c70*/  FMUL.FTZ R91, R91, R20 ;  /* 0x000000145b5b7220 */ /* 0x000fe20000410000 */
[----:B-1----:R-:W-:Y:S01]  /*13c80*/  HMMA.16816.F32 R228, R8, R30, R64 ;  /* 0x0000001e08e4723c */ /* 0x002fe20000001840 */
[-C--:B------:R-:W-:Y:S02]  /*13c90*/  FMUL.FTZ R92, R92, R21.reuse ;  /* 0x000000155c5c7220 */ /* 0x080fe40000410000 */
[----:B------:R-:W-:Y:S02]  /*13ca0*/  FMUL.FTZ R93, R93, R21 ;  /* 0x000000155d5d7220 */ /* 0x000fe40000410000 */
[----:B------:R-:W-:Y:S02]  /*13cb0*/  IMAD.MOV.U32 R51, RZ, RZ, R25 ;  /* 0x000000ffff337224 */ /* 0x000fe400078e0019 */
[----:B------:R-:W-:Y:S01]  /*13cc0*/  IMAD.MOV.U32 R50, RZ, RZ, R26 ;  /* 0x000000ffff327224 */ /* 0x000fe200078e001a */
[----:B------:R-:W-:Y:S01]  /*13cd0*/  HMMA.16816.F32 R56, R4, R28, R56 ;  /* 0x0000001c0438723c */ /* 0x000fe20000001838 */
[----:B------:R-:W-:-:S02]  /*13ce0*/  IMAD.MOV.U32 R49, RZ, RZ, R27 ;  /* 0x000000ffff317224 */ /* 0x000fc400078e001b */
[----:B------:R-:W-:Y:S02]  /*13cf0*/  IMAD.MOV.U32 R48, RZ, RZ, R24 ;  /* 0x000000ffff307224 */ /* 0x000fe400078e0018 */
[----:B------:R-:W1:Y:S01]  /*13d00*/  LDSM.16.MT88.4 R24, [R207+0xb000] ;  /* 0x00b00000cf18783b */ /* 0x000e620000004200 */
[----:B------:R-:W-:Y:S02]  /*13d10*/  IMAD.MOV.U32 R67, RZ, RZ, R180 ;  /* 0x000000ffff437224 */ /* 0x000fe400078e00b4 */
[-C--:B------:R-:W-:Y:S01]  /*13d20*/  FMUL.FTZ R94, R94, R20.reuse ;  /* 0x000000145e5e7220 */ /* 0x080fe20000410000 */
[----:B------:R-:W-:Y:S01]  /*13d30*/  HMMA.16816.F32 R60, R4, R30, R60 ;  /* 0x0000001e043c723c */ /* 0x000fe2000000183c */
[----:B------:R-:W-:Y:S02]  /*13d40*/  FMUL.FTZ R95, R95, R20 ;  /* 0x000000145f5f7220 */ /* 0x000fe40000410000 */
[-C--:B------:R-:W-:Y:S02]  /*13d50*/  FMUL.FTZ R120, R120, R21.reuse ;  /* 0x0000001578787220 */ /* 0x080fe40000410000 */
[----:B------:R-:W-:-:S02]  /*13d60*/  FMUL.FTZ R121, R121, R21 ;  /* 0x0000001579797220 */ /* 0x000fc40000410000 */
[-C--:B------:R-:W-:Y:S01]  /*13d70*/  FMUL.FTZ R122, R122, R20.reuse ;  /* 0x000000147a7a7220 */ /* 0x080fe20000410000 */
[C---:B--2---:R-:W-:Y:S01]  /*13d80*/  HMMA.16816.F32 R72, R4.reuse, R16, R72 ;  /* 0x000000100448723c */ /* 0x044fe20000001848 */
        /* <DEDUP_REMOVED lines=11> */
[----:B------:R-:W-:Y:S01]  /*13e40*/  IMAD.MOV.U32 R142, RZ, RZ, R192 ;  /* 0x000000ffff8e7224 */ /* 0x000fe200078e00c0 */
[----:B------:R-:W-:Y:S01]  /*13e50*/  MOV R192, R249 ;  /* 0x000000f900c07202 */ /* 0x000fe20000000f00 */
[----:B------:R-:W-:-:S02]  /*13e60*/  IMAD.MOV.U32 R193, RZ, RZ, R248 ;  /* 0x000000ffffc17224 */ /* 0x000fc400078e00f8 */
[----:B------:R-:W-:Y:S01]  /*13e70*/  IMAD.MOV.U32 R157, RZ, RZ, R195 ;  /* 0x000000ffff9d7224 */ /* 0x000fe200078e00c3 */
[C---:B------:R-:W-:Y:S01]  /*13e80*/  HMMA.16816.F32 R248, R8.reuse, R28, R52 ;  /* 0x0000001c08f8723c */ /* 0x040fe20000001834 */
[----:B------:R-:W-:Y:S02]  /*13e90*/  IMAD.MOV.U32 R143, RZ, RZ, R194 ;  /* 0x000000ffff8f7224 */ /* 0x000fe400078e00c2 */
[----:B------:R-:W-:Y:S02]  /*13ea0*/  IMAD.MOV.U32 R66, RZ, RZ, R193 ;  /* 0x000000ffff427224 */ /* 0x000fe400078e00c1 */
[-C--:B------:R-:W-:Y:S02]  /*13eb0*/  FMUL.FTZ R84, R84, R23.reuse ;  /* 0x0000001754547220 */ /* 0x080fe40000410000 */
[----:B------:R-:W-:Y:S01]  /*13ec0*/  FMUL.FTZ R85, R85, R23 ;  /* 0x0000001755557220 */ /* 0x000fe20000410000 */
[----:B-1----:R-:W-:Y:S01]  /*13ed0*/  HMMA.16816.F32 R180, R8, R26, R96 ;  /* 0x0000001a08b4723c */ /* 0x002fe20000001860 */
[----:B------:R-:W-:-:S02]  /*13ee0*/  FMUL.FTZ R86, R86, R22 ;  /* 0x0000001656567220 */ /* 0x000fc40000410000 */
[----:B------:R-:W-:Y:S02]  /*13ef0*/  FMUL.FTZ R87, R87, R22 ;  /* 0x0000001657577220 */ /* 0x000fe40000410000 */
[----:B------:R-:W-:Y:S02]  /*13f00*/  FMUL.FTZ R116, R116, R23 ;  /* 0x0000001774747220 */ /* 0x000fe40000410000 */
[----:B------:R-:W-:Y:S01]  /*13f10*/  IMAD.MOV.U32 R97, RZ, RZ, R2 ;  /* 0x000000ffff617224 */ /* 0x000fe200078e0002 */
[----:B------:R-:W-:Y:S01]  /*13f20*/  HMMA.16816.F32 R52, R4, R38, R124 ;  /* 0x000000260434723c */ /* 0x000fe2000000187c */
[----:B------:R-:W-:Y:S02]  /*13f30*/  FFMA.FTZ R2, R234, c[0x0][0x23c], -R0 ;  /* 0x00008f00ea027a23 */ /* 0x000fe40000010800 */
[----:B------:R-:W-:Y:S02]  /*13f40*/  IMAD.MOV.U32 R96, RZ, RZ, R176 ;  /* 0x000000ffff607224 */ /* 0x000fe400078e00b0 */
[----:B------:R1:W-:Y:S01]  /*13f50*/  MUFU.EX2 R32, R2 ;  /* 0x0000000200207308 */ /* 0x0003e20000000800 */
[----:B------:R-:W-:Y:S01]  /*13f60*/  IMAD.MOV.U32 R99, RZ, RZ, R3 ;  /* 0x000000ffff637224 */ /* 0x000fe200078e0003 */
[----:B------:R-:W-:Y:S01]  /*13f70*/  MOV R127, R51 ;  /* 0x00000033007f7202 */ /* 0x000fe20000000f00 */
[----:B------:R-:W-:Y:S01]  /*13f80*/  HMMA.16816.F32 R176, R8, R34, R112 ;  /* 0x0000002208b0723c */ /* 0x000fe20000001870 */
[----:B------:R-:W-:Y:S01]  /*13f90*/  MOV R51, R192 ;  /* 0x000000c000337202 */ /* 0x000fe20000000f00 */
[----:B------:R-:W-:Y:S01]  /*13fa0*/  IMAD.MOV.U32 R98, RZ, RZ, R15 ;  /* 0x000000ffff627224 */ /* 0x000fe200078e000f */
[----:B------:R-:W-:Y:S01]  /*13fb0*/  LDSM.16.MT88.4 R112, [R210+0xb800] ;  /* 0x00b80000d270783b */ /* 0x000fe20000004200 */
[----:B------:R-:W-:-:S02]  /*13fc0*/  FMUL.FTZ R117, R117, R23 ;  /* 0x0000001775757220 */ /* 0x000fc40000410000 */
[-C--:B------:R-:W-:Y:S02]  /*13fd0*/  FMUL.FTZ R118, R118, R22.reuse ;  /* 0x0000001676767220 */ /* 0x080fe40000410000 */
[C---:B------:R-:W-:Y:S01]  /*13fe0*/  HMMA.16816.F32 R88, R4.reuse, R24, R88 ;  /* 0x000000180458723c */ /* 0x040fe20000001858 */
[-C--:B------:R-:W-:Y:S02]  /*13ff0*/  FMUL.FTZ R119, R119, R22.reuse ;  /* 0x0000001677777220 */ /* 0x080fe40000410000 */
[-C--:B------:R-:W-:Y:S02]  /*14000*/  FMUL.FTZ R128, R128, R23.reuse ;  /* 0x0000001780807220 */ /* 0x080fe40000410000 */
[----:B-1----:R-:W-:Y:S02]  /*14010*/  FFMA.FTZ R2, R233, c[0x0][0x23c], -R0 ;  /* 0x00008f00e9027a23 */ /* 0x002fe40000010800 */
[----:B------:R-:W-:Y:S01]  /*14020*/  FMUL.FTZ R129, R129, R23 ;  /* 0x0000001781817220 */ /* 0x000fe20000410000 */
[----:B------:R-:W-:Y:S01]  /*14030*/  HMMA.16816.F32 R92, R4, R26, R92 ;  /* 0x0000001a045c723c */ /* 0x000fe2000000185c */
[----:B------:R1:W2:Y:S01]  /*14040*/  MUFU.EX2 R33, R2 ;  /* 0x0000000200217308 */ /* 0x0002a20000000800 */
[----:B------:R-:W-:-:S02]  /*14050*/  FMUL.FTZ R130, R130, R22 ;  /* 0x0000001682827220 */ /* 0x000fc40000410000 */
[----:B------:R-:W-:Y:S02]  /*14060*/  FMUL.FTZ R131, R131, R22 ;  /* 0x0000001683837220 */ /* 0x000fe40000410000 */
[----:B------:R-:W-:Y:S02]  /*14070*/  IMAD.MOV.U32 R124, RZ, RZ, R173 ;  /* 0x000000ffff7c7224 */ /* 0x000fe400078e00ad */
[C---:B------:R-:W-:Y:S01]  /*14080*/  HMMA.16816.F32 R68, R8.reuse, R16, R68 ;  /* 0x000000100844723c */ /* 0x040fe20000001844 */
[----:B------:R-:W-:Y:S02]  /*14090*/  FFMA.FTZ R5, R235, c[0x0][0x23c], -R12 ;  /* 0x00008f00eb057a23 */ /* 0x000fe4000001080c */
[----:B------:R-:W-:Y:S02]  /*140a0*/  IMAD.MOV.U32 R125, RZ, RZ, R172 ;  /* 0x000000ffff7d7224 */ /* 0x000fe400078e00ac */
[----:B------:R3:W-:Y:S01]  /*140b0*/  MUFU.EX2 R30, R5 ;  /* 0x00000005001e7308 */ /* 0x0007e20000000800 */
[----:B------:R-:W-:Y:S01]  /*140c0*/  IMAD.MOV.U32 R126, RZ, RZ, R159 ;  /* 0x000000ffff7e7224 */ /* 0x000fe200078e009f */
[----:B------:R-:W-:Y:S01]  /*140d0*/  LDSM.16.MT88.4 R172, [R207+0xa800] ;  /* 0x00a80000cfac783b */ /* 0x000fe20000004200 */
[----:B------:R-:W-:Y:S01]  /*140e0*/  HMMA.16816.F32 R192, R8, R18, R80 ;  /* 0x0000001208c0723c */ /* 0x000fe20000001850 */
[----:B-1----:R-:W-:-:S02]  /*140f0*/  FFMA.FTZ R2, R200, c[0x0][0x23c], -R0 ;  /* 0x00008f00c8027a23 */ /* 0x002fc40000010800 */
[----:B------:R-:W-:Y:S02]  /*14100*/  FFMA.FTZ R0, R199, c[0x0][0x23c], -R0 ;  /* 0x00008f00c7007a23 */ /* 0x000fe40000010800 */
[----:B------:R1:W-:Y:S01]  /*14110*/  MUFU.EX2 R34, R2 ;  /* 0x0000000200227308 */ /* 0x0003e20000000800 */
[----:B------:R-:W-:Y:S01]  /*14120*/  IMAD.MOV.U32 R65, RZ, RZ, R158 ;  /* 0x000000ffff417224 */ /* 0x000fe200078e009e */
[----:B------:R-:W-:Y:S01]  /*14130*/  MOV R80, R141 ;  /* 0x0000008d00507202 */ /* 0x000fe20000000f00 */
[----:B------:R-:W-:Y:S01]  /*14140*/  HMMA.16816.F32 R84, R8, R24, R84 ;  /* 0x000000180854723c */ /* 0x000fe20000001854 */
[----:B------:R-:W-:Y:S02]  /*14150*/  IMAD.MOV.U32 R83, RZ, RZ, R143 ;  /* 0x000000ffff537224 */ /* 0x000fe400078e008f */
[----:B------:R-:W-:Y:S02]  /*14160*/  IMAD.MOV.U32 R81, RZ, RZ, R142 ;  /* 0x000000ffff517224 */ /* 0x000fe400078e008e */
[----:B------:R4:W5:Y:S01]  /*14170*/  MUFU.EX2 R35, R0 ;  /* 0x0000000000237308 */ /* 0x0009620000000800 */
[----:B---3--:R-:W-:-:S02]  /*14180*/  FFMA.FTZ R5, R244, c[0x0][0x23c], -R13 ;  /* 0x00008f00f4057a23 */ /* 0x008fc4000001080d */
[----:B------:R-:W-:Y:S01]  /*14190*/  HMMA.16816.F32 R116, R8, R36, R116 ;  /* 0x000000240874723c */ /* 0x000fe20000001874 */
[----:B------:R-:W-:Y:S02]  /*141a0*/  IMAD.MOV.U32 R64, RZ, RZ, R157 ;  /* 0x000000ffff407224 */ /* 0x000fe400078e009d */
[----:B------:R-:W-:Y:S02]  /*141b0*/  IMAD.MOV.U32 R82, RZ, RZ, R156 ;  /* 0x000000ffff527224 */ /* 0x000fe400078e009c */
[----:B-1----:R-:W-:Y:S01]  /*141c0*/  IMAD.WIDE.U32 R2, R246, -0x2daee0ad, RZ ;  /* 0xd2511f53f6027825 */ /* 0x002fe200078e00ff */
[----:B------:R-:W-:Y:S01]  /*141d0*/  MUFU.EX2 R26, R5 ;  /* 0x00000005001a7308 */ /* 0x000fe20000000800 */
[----:B------:R-:W1:Y:S01]  /*141e0*/  LDSM.16.MT88.4 R156, [R205+0xa800] ;  /* 0x00a80000cd9c783b */ /* 0x000e620000004200 */
[----:B------:R-:W-:Y:S01]  /*141f0*/  MOV R37, R98 ;  /* 0x0000006200257202 */ /* 0x000fe20000000f00 */
[----:B------:R-:W-:Y:S01]  /*14200*/  IMAD.MOV.U32 R36, RZ, RZ, R97 ;  /* 0x000000ffff247224 */ /* 0x000fe200078e0061 */
[----:B------:R-:W-:Y:S01]  /*14210*/  LOP3.LUT R4, R3, UR17, R186, 0x96, !PT ;  /* 0x0000001103047c12 */ /* 0x000fe2000f8e96ba */
[----:B------:R-:W-:Y:S01]  /*14220*/  IMAD.MOV.U32 R97, RZ, RZ, R82 ;  /* 0x000000ffff617224 */ /* 0x000fe200078e0052 */
[----:B------:R-:W-:Y:S01]  /*14230*/  LOP3.LUT R7, R2, 0xffff, RZ, 0xc0, !PT ;  /* 0x0000ffff02077812 */ /* 0x000fe200078ec0ff */
[----:B----4-:R-:W-:Y:S01]  /*14240*/  FFMA.FTZ R0, R242, c[0x0][0x23c], -R12 ;  /* 0x00008f00f2007a23 */ /* 0x010fe2000001080c */
[----:B------:R-:W-:Y:S01]  /*14250*/  LOP3.LUT R17, R2, 0xff, RZ, 0xc0, !PT ;  /* 0x000000ff02117812 */ /* 0x000fe200078ec0ff */
[----:B------:R-:W-:Y:S01]  /*14260*/  IMAD.MOV.U32 R98, RZ, RZ, R83 ;  /* 0x000000ffff627224 */ /* 0x000fe200078e0053 */
[--C-:B------:R-:W-:Y:S01]  /*14270*/  SHF.R.U32.HI R16, RZ, 0x10, R2.reuse ;  /* 0x00000010ff107819 */ /* 0x100fe20000011602 */
[----:B------:R3:W-:Y:S01]  /*14280*/  MUFU.EX2 R28, R0 ;  /* 0x00000000001c7308 */ /* 0x0007e20000000800 */
[----:B------:R-:W-:Y:S01]  /*14290*/  SHF.R.U32.HI R18, RZ, 0x18, R2 ;  /* 0x00000018ff127819 */ /* 0x000fe20000011602 */
[----:B------:R-:W-:Y:S01]  /*142a0*/  IMAD.WIDE.U32 R2, R245, -0x2daee0ad, RZ ;  /* 0xd2511f53f5027825 */ /* 0x000fe200078e00ff */
[----:B------:R-:W-:-:S03]  /*142b0*/  MOV R246, R50 ;  /* 0x0000003200f67202 */ /* 0x000fc60000000f00 */
[----:B------:R-:W-:Y:S01]  /*142c0*/  IMAD.MOV.U32 R82, RZ, RZ, R125 ;  /* 0x000000ffff527224 */ /* 0x000fe200078e007d */
[----:B------:R-:W-:Y:S01]  /*142d0*/  LOP3.LUT R6, R2, 0xffff, RZ, 0xc0, !PT ;  /* 0x0000ffff02067812 */ /* 0x000fe200078ec0ff */
[----:B------:R-:W-:Y:S01]  /*142e0*/  IMAD.MOV.U32 R83, RZ, RZ, R126 ;  /* 0x000000ffff537224 */ /* 0x000fe200078e007e */
[--C-:B------:R-:W-:Y:S01]  /*142f0*/  SHF.R.U32.HI R15, RZ, 0x10, R2.reuse ;  /* 0x00000010ff0f7819 */ /* 0x100fe20000011602 */
[----:B------:R-:W-:Y:S01]  /*14300*/  IMAD.MOV.U32 R242, RZ, RZ, R127 ;  /* 0x000000fffff27224 */ /* 0x000fe200078e007f */
[----:B------:R-:W-:Y:S01]  /*14310*/  SHF.R.U32.HI R19, RZ, 0x18, R2 ;  /* 0x00000018ff137819 */ /* 0x000fe20000011602 */
[----:B------:R-:W-:Y:S02]  /*14320*/  IMAD.MOV.U32 R199, RZ, RZ, R49 ;  /* 0x000000ffffc77224 */ /* 0x000fe400078e0031 */
[----:B------:R-:W-:Y:S02]  /*14330*/  IMAD.MOV.U32 R186, RZ, RZ, R48 ;  /* 0x000000ffffba7224 */ /* 0x000fe400078e0030 */
[----:B---3--:R-:W-:-:S02]  /*14340*/  FFMA.FTZ R0, R241, c[0x0][0x23c], -R12 ;  /* 0x00008f00f1007a23 */ /* 0x008fc4000001080c */
[----:B------:R-:W-:Y:S02]  /*14350*/  IMAD.MOV.U32 R200, RZ, RZ, R51 ;  /* 0x000000ffffc87224 */ /* 0x000fe400078e0033 */
[----:B------:R3:W-:Y:S01]  /*14360*/  MUFU.EX2 R29, R0 ;  /* 0x00000000001d7308 */ /* 0x0007e20000000800 */
[----:B------:R-:W-:Y:S01]  /*14370*/  IMAD.MOV.U32 R233, RZ, RZ, R66 ;  /* 0x000000ffffe97224 */ /* 0x000fe200078e0042 */
[----:B------:R-:W-:Y:S01]  /*14380*/  LDSM.16.MT88.4 R48, [R210+0xa800] ;  /* 0x00a80000d230783b */ /* 0x000fe20000004200 */
[----:B------:R-:W-:Y:S02]  /*14390*/  IMAD.MOV.U32 R234, RZ, RZ, R67 ;  /* 0x000000ffffea7224 */ /* 0x000fe400078e0043 */
[----:B---3--:R-:W-:Y:S01]  /*143a0*/  FFMA.FTZ R0, R238, c[0x0][0x23c], -R12 ;  /* 0x00008f00ee007a23 */ /* 0x008fe2000001080c */
[----:B------:R-:W-:Y:S02]  /*143b0*/  LOP3.LUT R12, R2, 0xff, RZ, 0xc0, !PT ;  /* 0x000000ff020c7812 */ /* 0x000fe400078ec0ff */
[----:B------:R-:W-:Y:S01]  /*143c0*/  SHF.R.U32.HI R2, RZ, 0x8, R7 ;  /* 0x00000008ff027819 */ /* 0x000fe20000011607 */
[----:B------:R3:W4:Y:S03]  /*143d0*/  MUFU.EX2 R31, R0 ;  /* 0x00000000001f7308 */ /* 0x0007260000000800 */
[----:B------:R-:W-:-:S02]  /*143e0*/  PRMT R17, R17, 0x5410, R2 ;  /* 0x0000541011117816 */ /* 0x000fc40000000002 */
[----:B------:R-:W-:Y:S02]  /*143f0*/  SHF.R.U32.HI R2, RZ, 0x8, R6 ;  /* 0x00000008ff027819 */ /* 0x000fe40000011606 */
[----:B------:R-:W-:Y:S02]  /*14400*/  LOP3.LUT R6, R15, 0xff, RZ, 0xc0, !PT ;  /* 0x000000ff0f067812 */ /* 0x000fe400078ec0ff */
[----:B---3--:R-:W-:Y:S01]  /*14410*/  LOP3.LUT R0, R3, UR17, R138, 0x96, !PT ;  /* 0x0000001103007c12 */ /* 0x008fe2000f8e968a */
[----:B------:R-:W-:-:S03]  /*14420*/  FFMA.FTZ R3, R243, c[0x0][0x23c], -R13 ;  /* 0x00008f00f3037a23 */ /* 0x000fc6000001080d */
[----:B------:R-:W-:Y:S01]  /*14430*/  SHF.R.U32.HI R7, RZ, 0x10, R0 ;  /* 0x00000010ff077819 */ /* 0x000fe20000011600 */
[----:B------:R3:W1:Y:S02]  /*14440*/  MUFU.EX2 R27, R3 ;  /* 0x00000003001b7308 */ /* 0x0006640000000800 */
[----:B---3--:R-:W-:Y:S02]  /*14450*/  LOP3.LUT R3, R16, 0xff, RZ, 0xc0, !PT ;  /* 0x000000ff10037812 */ /* 0x008fe400078ec0ff */
[----:B------:R-:W-:Y:S02]  /*14460*/  PRMT R16, R12, 0x5410, R2 ;  /* 0x000054100c107816 */ /* 0x000fe40000000002 */
[----:B------:R-:W-:Y:S02]  /*14470*/  LOP3.LUT R2, R4, 0xffff, RZ, 0xc0, !PT ;  /* 0x0000ffff04027812 */ /* 0x000fe400078ec0ff */
[----:B------:R-:W-:Y:S01]  /*14480*/  PRMT R18, R3, 0x5410, R18 ;  /* 0x0000541003127816 */ /* 0x000fe20000000012 */
[----:B------:R-:W-:Y:S01]  /*14490*/  FFMA.FTZ R3, R140, c[0x0][0x23c], -R13 ;  /* 0x00008f008c037a23 */ /* 0x000fe2000001080d */
[----:B------:R-:W-:Y:S01]  /*144a0*/  SHF.R.U32.HI R5, RZ, 0x8, R2 ;  /* 0x00000008ff057819 */ /* 0x000fe20000011602 */
[----:B------:R-:W-:Y:S01]  /*144b0*/  HMMA.16816.F32 R140, R8, R38, R128 ;  /* 0x00000026088c723c */ /* 0x000fe20000001880 */
[----:B------:R-:W-:Y:S01]  /*144c0*/  LOP3.LUT R2, R4, 0xff, RZ, 0xc0, !PT ;  /* 0x000000ff04027812 */ /* 0x000fe200078ec0ff */
[----:B------:R3:W-:Y:S03]  /*144d0*/  MUFU.EX2 R25, R3 ;  /* 0x0000000300197308 */ /* 0x0007e60000000800 */
[----:B------:R-:W-:-:S02]  /*144e0*/  PRMT R12, R2, 0x5410, R5 ;  /* 0x00005410020c7816 */ /* 0x000fc40000000005 */
[C---:B------:R-:W-:Y:S01]  /*144f0*/  LOP3.LUT R2, R0.reuse, 0xffff, RZ, 0xc0, !PT ;  /* 0x0000ffff00027812 */ /* 0x040fe200078ec0ff */
[----:B------:R-:W-:Y:S01]  /*14500*/  IMAD.MOV.U32 R38, RZ, RZ, R99 ;  /* 0x000000ffff267224 */ /* 0x000fe200078e0063 */
[----:B------:R-:W-:Y:S01]  /*14510*/  SHF.R.U32.HI R5, RZ, 0x10, R4 ;  /* 0x00000010ff057819 */ /* 0x000fe20000011604 */
[----:B------:R-:W-:Y:S01]  /*14520*/  IMAD.MOV.U32 R39, RZ, RZ, R80 ;  /* 0x000000ffff277224 */ /* 0x000fe200078e0050 */
[----:B------:R-:W-:Y:S01]  /*14530*/  LOP3.LUT R8, R0, 0xff, RZ, 0xc0, !PT ;  /* 0x000000ff00087812 */ /* 0x000fe200078ec0ff */
[----:B------:R-:W-:Y:S01]  /*14540*/  IMAD.MOV.U32 R80, RZ, RZ, R65 ;  /* 0x000000ffff507224 */ /* 0x000fe200078e0041 */
[----:B------:R-:W-:Y:S02]  /*14550*/  SHF.R.U32.HI R2, RZ, 0x8, R2 ;  /* 0x00000008ff027819 */ /* 0x000fe40000011602 */
[----:B------:R-:W-:Y:S02]  /*14560*/  SHF.R.U32.HI R9, RZ, 0x18, R4 ;  /* 0x00000018ff097819 */ /* 0x000fe40000011604 */
[----:B------:R-:W-:Y:S01]  /*14570*/  LOP3.LUT R4, R5, 0xff, RZ, 0xc0, !PT ;  /* 0x000000ff05047812 */ /* 0x000fe200078ec0ff */
[----:B---3--:R-:W-:Y:S01]  /*14580*/  FFMA.FTZ R3, R132, c[0x0][0x23c], -R13 ;  /* 0x00008f0084037a23 */ /* 0x008fe2000001080d */
[----:B------:R-:W-:Y:S01]  /*14590*/  PRMT R13, R6, 0x5410, R19 ;  /* 0x00005410060d7816 */ /* 0x000fe20000000013 */
[--C-:B------:R-:W-:Y:S01]  /*145a0*/  HSET2.LE.AND R5, R17, R96.reuse, PT ;  /* 0x0000006011057233 */ /* 0x100fe20003803000 */
[----:B------:R-:W-:Y:S01]  /*145b0*/  SHF.R.U32.HI R6, RZ, 0x18, R0 ;  /* 0x00000018ff067819 */ /* 0x000fe20000011600 */
[----:B------:R3:W1:Y:S01]  /*145c0*/  MUFU.EX2 R24, R3 ;  /* 0x0000000300187308 */ /* 0x0006620000000800 */
[----:B------:R-:W-:Y:S01]  /*145d0*/  LOP3.LUT R0, R7, 0xff, RZ, 0xc0, !PT ;  /* 0x000000ff07007812 */ /* 0x000fe200078ec0ff */
[----:B------:R-:W-:Y:S01]  /*145e0*/  HSET2.LE.AND R10, R13, R96, PT ;  /* 0x000000600d0a7233 */ /* 0x000fe20003803000 */
[----:B------:R-:W-:-:S02]  /*145f0*/  PRMT R7, R8, 0x5410, R2 ;  /* 0x0000541008077816 */ /* 0x000fc40000000002 */
[----:B------:R-:W-:Y:S01]  /*14600*/  PRMT R2, R0, 0x5410, R6 ;  /* 0x0000541000027816 */ /* 0x000fe20000000006 */
[--C-:B------:R-:W-:Y:S01]  /*14610*/  FFMA.FTZ R0, R190, c[0x0][0x23c], -R14.reuse ;  /* 0x00008f00be007a23 */ /* 0x100fe2000001080e */
[----:B------:R-:W-:Y:S01]  /*14620*/  PRMT R11, R4, 0x5410, R9 ;  /* 0x00005410040b7816 */ /* 0x000fe20000000009 */
[--C-:B------:R-:W-:Y:S01]  /*14630*/  FFMA.FTZ R4, R189, c[0x0][0x23c], -R14.reuse ;  /* 0x00008f00bd047a23 */ /* 0x100fe2000001080e */
[--C-:B------:R-:W-:Y:S01]  /*14640*/  HSET2.LE.AND R6, R18, R96.reuse, PT ;  /* 0x0000006012067233 */ /* 0x100fe20003803000 */
[----:B------:R-:W-:Y:S01]  /*14650*/  MOV R99, R64 ;  /* 0x0000004000637202 */ /* 0x000fe20000000f00 */
[--C-:B------:R-:W-:Y:S01]  /*14660*/  HSET2.LE.AND R8, R2, R96.reuse, PT ;  /* 0x0000006002087233 */ /* 0x100fe20003803000 */
[----:B--2---:R-:W-:Y:S01]  /*14670*/  F2FP.PACK_AB R2, R33, R32 ;  /* 0x000000202102723e */ /* 0x004fe200000000ff */
[--C-:B------:R-:W-:Y:S01]  /*14680*/  HSET2.LE.AND R7, R7, R96.reuse, PT ;  /* 0x0000006007077233 */ /* 0x100fe20003803000 */
[----:B------:R-:W-:Y:S01]  /*14690*/  LDSM.16.MT88.4 R64, [R209+0xa800] ;  /* 0x00a80000d140783b */ /* 0x000fe20000004200 */
[----:B------:R-:W-:Y:S01]  /*146a0*/  HSET2.LE.AND R9, R16, R96, PT ;  /* 0x0000006010097233 */ /* 0x000fe20003803000 */
[----:B---3--:R-:W-:-:S04]  /*146b0*/  FFMA.FTZ R3, R133, c[0x0][0x23c], -R14 ;  /* 0x00008f0085037a23 */ /* 0x008fc8000001080e */
[----:B------:R2:W-:Y:S02]  /*146c0*/  MUFU.EX2 R19, R3 ;  /* 0x0000000300137308 */ /* 0x0005e40000000800 */
[----:B--2---:R-:W-:-:S06]  /*146d0*/  FFMA.FTZ R3, R187, c[0x0][0x23c], -R14 ;  /* 0x00008f00bb037a23 */ /* 0x004fcc000001080e */
[----:B------:R2:W-:Y:S08]  /*146e0*/  MUFU.EX2 R14, R0 ;  /* 0x00000000000e7308 */ /* 0x0005f00000000800 */
[----:B------:R3:W-:Y:S01]  /*146f0*/  MUFU.EX2 R15, R3 ;  /* 0x00000003000f7308 */ /* 0x0007e20000000800 */
[----:B--2---:R-:W-:-:S05]  /*14700*/  HSET2.LE.AND R0, R12, R96, PT ;  /* 0x000000600c007233 */ /* 0x004fca0003803000 */
[----:B------:R-:W-:Y:S02]  /*14710*/  LOP3.LUT R128, R0, R2, RZ, 0xc0, !PT ;  /* 0x0000000200807212 */ /* 0x000fe400078ec0ff */
[----:B-----5:R-:W-:Y:S01]  /*14720*/  F2FP.PACK_AB R2, R35, R34 ;  /* 0x000000222302723e */ /* 0x020fe200000000ff */
[----:B---3--:R-:W-:Y:S01]  /*14730*/  HSET2.LE.AND R3, R11, R96, PT ;  /* 0x000000600b037233 */ /* 0x008fe20003803000 */
[----:B----4-:R-:W-:Y:S01]  /*14740*/  F2FP.PACK_AB R0, R30, R31 ;  /* 0x0000001f1e00723e */ /* 0x010fe200000000ff */
[----:B------:R2:W3:Y:S01]  /*14750*/  MUFU.EX2 R11, R4 ;  /* 0x00000004000b7308 */ /* 0x0004e20000000800 */
[----:B------:R-:W-:Y:S01]  /*14760*/  LOP3.LUT R130, R5, R2, RZ, 0xc0, !PT ;  /* 0x0000000205827212 */ /* 0x000fe200078ec0ff */
[----:B------:R-:W-:Y:S01]  /*14770*/  IMAD.MOV.U32 R96, RZ, RZ, R81 ;  /* 0x000000ffff607224 */ /* 0x000fe200078e0051 */
[----:B-1----:R-:W-:Y:S01]  /*14780*/  F2FP.PACK_AB R2, R26, R27 ;  /* 0x0000001b1a02723e */ /* 0x002fe200000000ff */
[----:B------:R-:W-:Y:S01]  /*14790*/  IMAD.MOV.U32 R81, RZ, RZ, R124 ;  /* 0x000000ffff517224 */ /* 0x000fe200078e007c */
[----:B------:R-:W-:-:S02]  /*147a0*/  LOP3.LUT R131, R6, R0, RZ, 0xc0, !PT ;  /* 0x0000000006837212 */ /* 0x000fc400078ec0ff */
[----:B------:R-:W-:Y:S02]  /*147b0*/  LOP3.LUT R124, R7, R2, RZ, 0xc0, !PT ;  /* 0x00000002077c7212 */ /* 0x000fe400078ec0ff */
[----:B------:R-:W-:-:S04]  /*147c0*/  F2FP.PACK_AB R0, R24, R25 ;  /* 0x000000191800723e */ /* 0x000fc800000000ff */
[----:B------:R-:W-:Y:S01]  /*147d0*/  LOP3.LUT R126, R9, R0, RZ, 0xc0, !PT ;  /* 0x00000000097e7212 */ /* 0x000fe200078ec0ff */
[----:B------:R-:W-:Y:S01]  /*147e0*/  FFMA.FTZ R9, R200, R23, R240 ;  /* 0x00000017c8097223 */ /* 0x000fe200000100f0 */
[----:B--2---:R-:W-:Y:S01]  /*147f0*/  F2FP.PACK_AB R4, R29, R28 ;  /* 0x0000001c1d04723e */ /* 0x004fe200000000ff */
[----:B------:R-:W-:Y:S01]  /*14800*/  FFMA.FTZ R0, R247, R20, R188 ;  /* 0x00000014f7007223 */ /* 0x000fe200000100bc */
[----:B---3--:R-:W-:Y:S01]  /*14810*/  F2FP.PACK_AB R2, R11, R14 ;  /* 0x0000000e0b02723e */ /* 0x008fe200000000ff */
[----:B------:R-:W-:Y:S01]  /*14820*/  FADD.FTZ R9, R236, R9 ;  /* 0x00000009ec097221 */ /* 0x000fe20000010000 */
[----:B------:R-:W-:Y:S02]  /*14830*/  LOP3.LUT R129, R3, R4, RZ, 0xc0, !PT ;  /* 0x0000000403817212 */ /* 0x000fe400078ec0ff */
[----:B------:R-:W1:Y:S01]  /*14840*/  LDSM.16.MT88.4 R4, [R209+0xb800] ;  /* 0x00b80000d104783b */ /* 0x000e620000004200 */
[----:B------:R-:W-:Y:S02]  /*14850*/  F2FP.PACK_AB R3, R15, R19 ;  /* 0x000000130f03723e */ /* 0x000fe400000000ff */
[----:B------:R-:W-:Y:S01]  /*14860*/  LOP3.LUT R127, R10, R2, RZ, 0xc0, !PT ;  /* 0x000000020a7f7212 */ /* 0x000fe200078ec0ff */
[----:B------:R-:W-:Y:S01]  /*14870*/  FFMA.FTZ R2, R234, R21, R198 ;  /* 0x00000015ea027223 */ /* 0x000fe200000100c6 */
[----:B------:R-:W-:Y:S01]  /*14880*/  LOP3.LUT R125, R8, R3, RZ, 0xc0, !PT ;  /* 0x00000003087d7212 */ /* 0x000fe200078ec0ff */
[----:B------:R-:W-:Y:S01]  /*14890*/  HMMA.16816.F32 R144, R128, R156, R144 ;  /* 0x0000009c8090723c */ /* 0x000fe20000001890 */
[----:B------:R-:W-:-:S04]  /*148a0*/  FFMA.FTZ R3, R233, R22, R232 ;  /* 0x00000016e9037223 */ /* 0x000fc800000100e8 */
[----:B------:R-:W-:Y:S02]  /*148b0*/  FADD.FTZ R8, R203, R3 ;  /* 0x00000003cb087221 */ /* 0x000fe40000010000 */
[----:B------:R-:W-:Y:S01]  /*148c0*/  FADD.FTZ R3, R237, R9 ;  /* 0x00000009ed037221 */ /* 0x000fe20000010000 */
[C---:B------:R-:W-:Y:S08]  /*148d0*/  HMMA.16816.F32 R148, R124.reuse, R156, R148 ;  /* 0x0000009c7c94723c */ /* 0x040ff00000001894 */
[----:B------:R-:W-:Y:S08]  /*148e0*/  HMMA.16816.F32 R152, R124, R158, R152 ;  /* 0x0000009e7c98723c */ /* 0x000ff00000001898 */
[-C--:B------:R-:W-:Y:S08]  /*148f0*/  HMMA.16816.F32 R160, R128, R172.reuse, R160 ;  /* 0x000000ac80a0723c */ /* 0x080ff000000018a0 */
[C---:B------:R-:W-:Y:S08]  /*14900*/  HMMA.16816.F32 R164, R124.reuse, R172, R164 ;  /* 0x000000ac7ca4723c */ /* 0x040ff000000018a4 */
[----:B------:R-:W-:Y:S08]  /*14910*/  HMMA.16816.F32 R168, R124, R174, R168 ;  /* 0x000000ae7ca8723c */ /* 0x000ff000000018a8 */
[C---:B------:R-:W-:Y:S01]  /*14920*/  HMMA.16816.F32 R156, R128.reuse, R158, R96 ;  /* 0x0000009e809c723c */ /* 0x040fe20000001860 */
[----:B------:R-:W-:Y:S07]  /*14930*/  LDSM.16.MT88.4 R96, [R207+0xb800] ;  /* 0x00b80000cf60783b */ /* 0x000fee0000004200 */
[----:B------:R-:W-:Y:S01]  /*14940*/  HMMA.16816.F32 R172, R128, R174, R80 ;  /* 0x000000ae80ac723c */ /* 0x000fe20000001850 */
[----:B------:R-:W2:Y:S07]  /*14950*/  LDSM.16.MT88.4 R80, [R205+0xb800] ;  /* 0x00b80000cd50783b */ /* 0x000eae0000004200 */
[-C--:B-1----:R-:W-:Y:S08]  /*14960*/  HMMA.16816.F32 R120, R124, R4.reuse, R120 ;  /* 0x000000047c78723c */ /* 0x082ff00000001878 */
[----:B------:R-:W-:Y:S07]  /*14970*/  HMMA.16816.F32 R116, R128, R4, R116 ;  /* 0x000000048074723c */ /* 0x000fee0000001874 */
        /* <DEDUP_REMOVED lines=26> */
[C---:B------:R-:W-:Y:S01]  /*14b20*/  HMMA.16816.F32 R76, R124.reuse, R82, R76 ;  /* 0x000000527c4c723c */ /* 0x040fe2000000184c */
[----:B------:R-:W-:Y:S02]  /*14b30*/  FADD.FTZ R4, R35, R4 ;  /* 0x0000000423047221 */ /* 0x000fe40000010000 */
[----:B------:R-:W-:Y:S02]  /*14b40*/  FADD.FTZ R3, R30, R3 ;  /* 0x000000031e037221 */ /* 0x000fe40000010000 */
[----:B------:R-:W-:Y:S01]  /*14b50*/  FADD.FTZ R2, R24, R2 ;  /* 0x0000000218027221 */ /* 0x000fe20000010000 */
[----:B------:R1:W-:Y:S01]  /*14b60*/  STL [R1+0x18], R4 ;  /* 0x0000180401007387 */ /* 0x0003e20000100800 */
[----:B------:R-:W-:Y:S01]  /*14b70*/  FADD.FTZ R0, R11, R0 ;  /* 0x000000000b007221 */ /* 0x000fe20000010000 */
[C---:B------:R-:W-:Y:S02]  /*14b80*/  HMMA.16816.F32 R88, R124.reuse, R96, R88 ;  /* 0x000000607c58723c */ /* 0x040fe40000001858 */
[----:B------:R1:W-:Y:S04]  /*14b90*/  STL [R1+0x1c], R3 ;  /* 0x00001c0301007387 */ /* 0x0003e80000100800 */
[----:B------:R1:W-:Y:S02]  /*14ba0*/  STL [R1+0x20], R2 ;  /* 0x0000200201007387 */ /* 0x0003e40000100800 */
[C---:B------:R-:W-:Y:S02]  /*14bb0*/  HMMA.16816.F32 R92, R124.reuse, R98, R92 ;  /* 0x000000627c5c723c */ /* 0x040fe4000000185c */
[----:B------:R1:W-:Y:S06]  /*14bc0*/  STL [R1+0x24], R0 ;  /* 0x0000240001007387 */ /* 0x0003ec0000100800 */
[C---:B------:R-:W-:Y:S08]  /*14bd0*/  HMMA.16816.F32 R104, R124.reuse, R112, R104 ;  /* 0x000000707c68723c */ /* 0x040ff00000001868 */
[C---:B------:R-:W-:Y:S08]  /*14be0*/  HMMA.16816.F32 R108, R124.reuse, R114, R108 ;  /* 0x000000727c6c723c */ /* 0x040ff0000000186c */
[----:B------:R-:W-:Y:S07]  /*14bf0*/  HMMA.16816.F32 R124, R124, R6, R52 ;  /* 0x000000067c7c723c */ /* 0x000fee0000001834 */
[----:B------:R-:W-:Y:S01]  /*14c00*/  MOV R52, R186 ;  /* 0x000000ba00347202 */ /* 0x000fe20000000f00 */
[----:B------:R-:W-:Y:S01]  /*14c10*/  IMAD.MOV.U32 R53, RZ, RZ, R242 ;  /* 0x000000ffff357224 */ /* 0x000fe200078e00f2 */
[----:B------:R-:W-:Y:S01]  /*14c20*/  HMMA.16816.F32 R36, R128, R48, R36 ;  /* 0x000000308024723c */ /* 0x000fe20000001824 */
[----:B------:R-:W-:-:S02]  /*14c30*/  IMAD.MOV.U32 R54, RZ, RZ, R246 ;  /* 0x000000ffff367224 */ /* 0x000fc400078e00f6 */
[----:B------:R-:W-:-:S05]  /*14c40*/  IMAD.MOV.U32 R55, RZ, RZ, R199 ;  /* 0x000000ffff377224 */ /* 0x000fca00078e00c7 */
        /* <DEDUP_REMOVED lines=10> */
.L_x_1442:
[----:B-1----:R-:W-:-:S06]  /*14cf0*/  UISETP.GT.AND UP0, UPT, UR32, UR19, UPT ;  /* 0x000000132000728c */ /* 0x002fcc000bf04270 */
[----:B------:R-:W-:-:S13]  /*14d00*/  PLOP3.LUT P0, PT, PT, PT, UP0, 0x80, 0x0 ;  /* 0x000000000000781c */ /* 0x000fda0003f0f008 */
[----:B------:R-:W-:Y:S05]  /*14d10*/  @!P0 BRA `(.L_x_1455) ;  /* 0x000037a000008947 */ /* 0x000fea0003800000 */
[----:B------:R-:W2:Y:S01]  /*14d20*/  LDL.LU.64 R6, [R1+0x70] ;  /* 0x0000700001067983 */ /* 0x000ea20000300a00 */
[----:B------:R-:W1:Y:S01]  /*14d30*/  LDC.U8 R0, c[0x0][0x2d8] ;  /* 0x0000b600ff007b82 */ /* 0x000e620000000000 */
[----:B------:R-:W-:Y:S01]  /*14d40*/  IMAD.MOV.U32 R132, RZ, RZ, R135 ;  /* 0x000000ffff847224 */ /* 0x000fe200078e0087 */
[----:B------:R-:W-:Y:S01]  /*14d50*/  MOV R3, R136 ;  /* 0x0000008800037202 */ /* 0x000fe20000000f00 */
[----:B------:R-:W2:Y:S01]  /*14d60*/  LDL.LU.64 R4, [R1+0x78] ;  /* 0x0000780001047983 */ /* 0x000ea20000300a00 */
[----:B------:R-:W-:Y:S01]  /*14d70*/  IMAD.MOV.U32 R139, RZ, RZ, R137 ;  /* 0x000000ffff8b7224 */ /* 0x000fe200078e0089 */
[----:B------:R-:W-:Y:S02]  /*14d80*/  MOV R138, R134 ;  /* 0x00000086008a7202 */ /* 0x000fe40000000f00 */
[----:B------:R-:W3:Y:S04]  /*14d90*/  LDL.64 R14, [R1+0x48] ;  /* 0x00004800010e7983 */ /* 0x000ee80000100a00 */
[----:B------:R-:W4:Y:S04]  /*14da0*/  LDL R9, [R1+0x28] ;  /* 0x0000280001097983 */ /* 0x000f280000100800 */
[----:B------:R-:W5:Y:S04]  /*14db0*/  LDL.LU R2, [R1+0x40] ;  /* 0x0000400001027983 */ /* 0x000f680000300800 */
[----:B------:R-:W3:Y:S01]  /*14dc0*/  LDL.LU R8, [R1+0x80] ;  /* 0x0000800001087983 */ /* 0x000ee20000300800 */
[C---:B------:R-:W-:Y:S01]  /*14dd0*/  IADD3 R10, R252.reuse, 0x4, RZ ;  /* 0x00000004fc0a7810 */ /* 0x040fe20007ffe0ff */
[----:B------:R-:W-:Y:S01]  /*14de0*/  IMAD.WIDE.U32 R12, R252, -0x326172a9, RZ ;  /* 0xcd9e8d57fc0c7825 */ /* 0x000fe200078e00ff */
[----:B-1----:R-:W-:-:S03]  /*14df0*/  PRMT R0, R0, 0x7054, R0 ;  /* 0x0000705400007816 */ /* 0x002fc60000000000 */
[----:B------:R-:W-:Y:S01]  /*14e00*/  IMAD.WIDE.U32 R10, R10, -0x326172a9, RZ ;  /* 0xcd9e8d570a0a7825 */ /* 0x000fe200078e00ff */
[----:B------:R3:W-:Y:S04]  /*14e10*/  STL.64 [R1+0x38], R12 ;  /* 0x0000380c01007387 */ /* 0x0007e80000100a00 */
[----:B------:R1:W-:Y:S01]  /*14e20*/  STL.64 [R1+0x30], R10 ;  /* 0x0000300a01007387 */ /* 0x0003e20000100a00 */
[----:B--2---:R-:W-:Y:S01]  /*14e30*/  IMAD.MOV.U32 R5, RZ, RZ, R7 ;  /* 0x000000ffff057224 */ /* 0x004fe200078e0007 */
[-C--:B-----5:R-:W-:Y:S02]  /*14e40*/  LOP3.LUT R0, R13, R2.reuse, RZ, 0x3c, !PT ;  /* 0x000000020d007212 */ /* 0x0a0fe400078e3cff */
[----:B------:R-:W-:Y:S01]  /*14e50*/  LOP3.LUT R2, R11, R2, RZ, 0x3c, !PT ;  /* 0x000000020b027212 */ /* 0x000fe200078e3cff */
[----:B---3--:R-:W-:Y:S01]  /*14e60*/  IMAD.WIDE.U32 R12, R8, -0x2daee0ad, RZ ;  /* 0xd2511f53080c7825 */ /* 0x008fe200078e00ff */
[----:B----4-:R-:W-:-:S03]  /*14e70*/  ISETP.GE.AND P4, PT, R9, c[0x0][0x220], PT ;  /* 0x0000880009007a0c */ /* 0x010fc60003f86270 */
[----:B-1----:R-:W-:Y:S01]  /*14e80*/  IMAD.WIDE.U32 R10, R0, -0x2daee0ad, RZ ;  /* 0xd2511f53000a7825 */ /* 0x002fe200078e00ff */
[----:B------:R1:W-:Y:S03]  /*14e90*/  STL.64 [R1], R12 ;  /* 0x0000000c01007387 */ /* 0x0003e60000100a00 */
[----:B------:R-:W-:Y:S01]  /*14ea0*/  IMAD.WIDE.U32 R8, R2, -0x2daee0ad, RZ ;  /* 0xd2511f5302087825 */ /* 0x000fe200078e00ff */
[----:B------:R1:W-:Y:S04]  /*14eb0*/  STL.64 [R1+0x10], R10 ;  /* 0x0000100a01007387 */ /* 0x0003e80000100a00 */
[----:B------:R1:W-:Y:S04]  /*14ec0*/  STL.64 [R1+0x40], R4 ;  /* 0x0000400401007387 */ /* 0x0003e80000100a00 */
[----:B------:R1:W-:Y:S01]  /*14ed0*/  STL.64 [R1+0x8], R8 ;  /* 0x0000080801007387 */ /* 0x0003e20000100a00 */
[----:B------:R-:W-:Y:S01]  /*14ee0*/  ISETP.GE.AND P5, PT, R14, c[0x0][0x220], PT ;  /* 0x000088000e007a0c */ /* 0x000fe20003fa6270 */
[----:B------:R-:W-:Y:S05]  /*14ef0*/  BRA `(.L_x_1456) ;  /* 0x000002e000007947 */ /* 0x000fea0003800000 */
.L_x_1458:
        /* <DEDUP_REMOVED lines=46> */
.L_x_1456:
        /* <DEDUP_REMOVED lines=55> */
[----:B------:R-:W-:Y:S04]  /*15550*/  LDSM.16.M88.4 R200, [R211] ;  /* 0x00000000d3c8783b */ /* 0x000fe80000000200 */
[-C--:B-1----:R-:W-:Y:S08]  /*15560*/  HMMA.16816.F32 R12, R28, R18.reuse, RZ ;  /* 0x000000121c0c723c */ /* 0x082ff000000018ff */
        /* <DEDUP_REMOVED lines=10> */
[----:B------:R-:W2:Y:S07]  /*15610*/  LDSM.16.M88.4 R180, [R213+0x8800] ;  /* 0x00880000d5b4783b */ /* 0x000eae0000000200 */
[-C--:B------:R-:W-:Y:S08]  /*15620*/  HMMA.16816.F32 R20, R176, R188.reuse, R20 ;  /* 0x000000bcb014723c */ /* 0x080ff00000001814 */
[C---:B------:R-:W-:Y:S08]  /*15630*/  HMMA.16816.F32 R24, R184.reuse, R188, R24 ;  /* 0x000000bcb818723c */ /* 0x040ff00000001818 */
[-C--:B------:R-:W-:Y:S01]  /*15640*/  HMMA.16816.F32 R28, R184, R190.reuse, R28 ;  /* 0x000000beb81c723c */ /* 0x080fe2000000181c */
[----:B------:R-:W4:Y:S07]  /*15650*/  LDSM.16.M88.4 R184, [R212] ;  /* 0x00000000d4b8783b */ /* 0x000f2e0000000200 */
[----:B------:R-:W-:Y:S01]  /*15660*/  HMMA.16816.F32 R32, R176, R190, R32 ;  /* 0x000000beb020723c */ /* 0x000fe20000001820 */
[----:B------:R-:W5:Y:S05]  /*15670*/  LDSM.16.M88.4 R176, [R212+0x2000] ;  /* 0x00200000d4b0783b */ /* 0x000f6a0000000200 */
[----:B------:R-:W4:Y:S02]  /*15680*/  LDSM.16.M88.4 R188, [R211+0x800] ;  /* 0x00080000d3bc783b */ /* 0x000f240000000200 */
[-C--:B---3--:R-:W-:Y:S08]  /*15690*/  HMMA.16816.F32 R4, R192, R196.reuse, R4 ;  /* 0x000000c4c004723c */ /* 0x088ff00000001804 */
[C---:B-1----:R-:W-:Y:S08]  /*156a0*/  HMMA.16816.F32 R8, R140.reuse, R196, R8 ;  /* 0x000000c48c08723c */ /* 0x042ff00000001808 */
[-C--:B------:R-:W-:Y:S08]  /*156b0*/  HMMA.16816.F32 R12, R140, R198.reuse, R12 ;  /* 0x000000c68c0c723c */ /* 0x080ff0000000180c */
[C---:B------:R-:W-:Y:S01]  /*156c0*/  HMMA.16816.F32 R16, R192.reuse, R198, R16 ;  /* 0x000000c6c010723c */ /* 0x040fe20000001810 */
[----:B------:R-:W-:Y:S07]  /*156d0*/  LDSM.16.M88.4 R196, [R204+0x9800] ;  /* 0x00980000ccc4783b */ /* 0x000fee0000000200 */
[-C--:B--2---:R-:W-:Y:S08]  /*156e0*/  HMMA.16816.F32 R20, R192, R180.reuse, R20 ;  /* 0x000000b4c014723c */ /* 0x084ff00000001814 */
[C---:B------:R-:W-:Y:S08]  /*156f0*/  HMMA.16816.F32 R24, R140.reuse, R180, R24 ;  /* 0x000000b48c18723c */ /* 0x040ff00000001818 */
[-C--:B------:R-:W-:Y:S01]  /*15700*/  HMMA.16816.F32 R28, R140, R182.reuse, R28 ;  /* 0x000000b68c1c723c */ /* 0x080fe2000000181c */
[----:B------:R-:W-:Y:S07]  /*15710*/  LDSM.16.M88.4 R140, [R206+0x4000] ;  /* 0x00400000ce8c783b */ /* 0x000fee0000000200 */
[----:B------:R-:W-:Y:S01]  /*15720*/  HMMA.16816.F32 R32, R192, R182, R32 ;  /* 0x000000b6c020723c */ /* 0x000fe20000001820 */
[----:B------:R-:W1:Y:S05]  /*15730*/  LDSM.16.M88.4 R180, [R204+0x9000] ;  /* 0x00900000ccb4783b */ /* 0x000e6a0000000200 */
[----:B------:R-:W2:Y:S02]  /*15740*/  LDSM.16.M88.4 R192, [R206+0x6000] ;  /* 0x00600000cec0783b */ /* 0x000ea40000000200 */
        /* <DEDUP_REMOVED lines=8> */
[----:B------:R-:W3:Y:S07]  /*157d0*/  LDSM.16.M88.4 R176, [R208+0x4000] ;  /* 0x00400000d0b0783b */ /* 0x000eee0000000200 */
[----:B------:R-:W-:Y:S01]  /*157e0*/  HMMA.16816.F32 R32, R184, R190, R32 ;  /* 0x000000beb820723c */ /* 0x000fe20000001820 */
[----:B------:R-:W4:Y:S05]  /*157f0*/  LDSM.16.M88.4 R184, [R208+0x6000] ;  /* 0x00600000d0b8783b */ /* 0x000f2a0000000200 */
[----:B------:R-:W-:Y:S02]  /*15800*/  LDSM.16.M88.4 R188, [R214+0x4000] ;  /* 0x00400000d6bc783b */ /* 0x000fe40000000200 */
[-C--:B-1----:R-:W-:Y:S08]  /*15810*/  HMMA.16816.F32 R4, R140, R180.reuse, R4 ;  /* 0x000000b48c04723c */ /* 0x082ff00000001804 */
[C---:B--2---:R-:W-:Y:S08]  /*15820*/  HMMA.16816.F32 R8, R192.reuse, R180, R8 ;  /* 0x000000b4c008723c */ /* 0x044ff00000001808 */
[-C--:B------:R-:W-:Y:S08]  /*15830*/  HMMA.16816.F32 R12, R192, R182.reuse, R12 ;  /* 0x000000b6c00c723c */ /* 0x080ff0000000180c */
[C---:B------:R-:W-:Y:S01]  /*15840*/  HMMA.16816.F32 R16, R140.reuse, R182, R16 ;  /* 0x000000b68c10723c */ /* 0x040fe20000001810 */
[----:B------:R-:W1:Y:S07]  /*15850*/  LDSM.16.M88.4 R180, [R216] ;  /* 0x00000000d8b4783b */ /* 0x000e6e0000000200 */
[-C--:B------:R-:W-:Y:S08]  /*15860*/  HMMA.16816.F32 R20, R140, R196.reuse, R20 ;  /* 0x000000c48c14723c */ /* 0x080ff00000001814 */
[C---:B------:R-:W-:Y:S08]  /*15870*/  HMMA.16816.F32 R24, R192.reuse, R196, R24 ;  /* 0x000000c4c018723c */ /* 0x040ff00000001818 */
[-C--:B------:R-:W-:Y:S01]  /*15880*/  HMMA.16816.F32 R28, R192, R198.reuse, R28 ;  /* 0x000000c6c01c723c */ /* 0x080fe2000000181c */
[----:B------:R-:W2:Y:S07]  /*15890*/  LDSM.16.M88.4 R192, [R213+0x9000] ;  /* 0x00900000d5c0783b */ /* 0x000eae0000000200 */
[----:B------:R-:W-:Y:S01]  /*158a0*/  HMMA.16816.F32 R32, R140, R198, R32 ;  /* 0x000000c68c20723c */ /* 0x000fe20000001820 */
[----:B------:R-:W5:Y:S05]  /*158b0*/  LDSM.16.M88.4 R140, [R214+0x6000] ;  /* 0x00600000d68c783b */ /* 0x000f6a0000000200 */
[----:B------:R-:W2:Y:S02]  /*158c0*/  LDSM.16.M88.4 R196, [R213+0x9800] ;  /* 0x00980000d5c4783b */ /* 0x000ea40000000200 */
[-C--:B---3--:R-:W-:Y:S08]  /*158d0*/  HMMA.16816.F32 R4, R176, R200.reuse, R4 ;  /* 0x000000c8b004723c */ /* 0x088ff00000001804 */
[C---:B----4-:R-:W-:Y:S08]  /*158e0*/  HMMA.16816.F32 R8, R184.reuse, R200, R8 ;  /* 0x000000c8b808723c */ /* 0x050ff00000001808 */
[-C--:B------:R-:W-:Y:S08]  /*158f0*/  HMMA.16816.F32 R12, R184, R202.reuse, R12 ;  /* 0x000000cab80c723c */ /* 0x080ff0000000180c */
[C---:B------:R-:W-:Y:S01]  /*15900*/  HMMA.16816.F32 R16, R176.reuse, R202, R16 ;  /* 0x000000cab010723c */ /* 0x040fe20000001810 */
[----:B------:R-:W-:Y:S07]  /*15910*/  LDSM.16.M88.4 R200, [R211+0x1800] ;  /* 0x00180000d3c8783b */ /* 0x000fee0000000200 */
[-C--:B-1----:R-:W-:Y:S08]  /*15920*/  HMMA.16816.F32 R20, R176, R180.reuse, R20 ;  /* 0x000000b4b014723c */ /* 0x082ff00000001814 */
[C---:B------:R-:W-:Y:S08]  /*15930*/  HMMA.16816.F32 R24, R184.reuse, R180, R24 ;  /* 0x000000b4b818723c */ /* 0x040ff00000001818 */
[-C--:B------:R-:W-:Y:S01]  /*15940*/  HMMA.16816.F32 R28, R184, R182.reuse, R28 ;  /* 0x000000b6b81c723c */ /* 0x080fe2000000181c */
[----:B------:R-:W-:Y:S07]  /*15950*/  LDSM.16.M88.4 R184, [R212+0x6000] ;  /* 0x00600000d4b8783b */ /* 0x000fee0000000200 */
[----:B------:R-:W-:Y:S01]  /*15960*/  HMMA.16816.F32 R32, R176, R182, R32 ;  /* 0x000000b6b020723c */ /* 0x000fe20000001820 */
[----:B------:R-:W-:Y:S05]  /*15970*/  LDSM.16.M88.4 R176, [R212+0x4000] ;  /* 0x00400000d4b0783b */ /* 0x000fea0000000200 */
[----:B------:R-:W1:Y:S02]  /*15980*/  LDSM.16.M88.4 R180, [R211+0x1000] ;  /* 0x00100000d3b4783b */ /* 0x000e640000000200 */
[-C--:B--2---:R-:W-:Y:S01]  /*15990*/  HMMA.16816.F32 R4, R188, R192.reuse, R4 ;  /* 0x000000c0bc04723c */ /* 0x084fe20000001804 */
[----:B------:R-:W-:Y:S04]  /*159a0*/  DEPBAR.LE SB0, 0x0 ;  /* 0x000080000000791a */ /* 0x000fe80000000000 */
[----:B------:R-:W-:Y:S03]  /*159b0*/  BAR.SYNC.DEFER_BLOCKING 0x0 ;  /* 0x0000000000007b1d */ /* 0x000fe60000010000 */
[C---:B-----5:R-:W-:Y:S08]  /*159c0*/  HMMA.16816.F32 R8, R140.reuse, R192, R8 ;  /* 0x000000c08c08723c */ /* 0x060ff00000001808 */
[-C--:B------:R-:W-:Y:S08]  /*159d0*/  HMMA.16816.F32 R12, R140, R194.reuse, R12 ;  /* 0x000000c28c0c723c */ /* 0x080ff0000000180c */
[C---:B------:R-:W-:Y:S08]  /*159e0*/  HMMA.16816.F32 R16, R188.reuse, R194, R16 ;  /* 0x000000c2bc10723c */ /* 0x040ff00000001810 */
[-C--:B------:R-:W-:Y:S08]  /*159f0*/  HMMA.16816.F32 R20, R188, R196.reuse, R20 ;  /* 0x000000c4bc14723c */ /* 0x080ff00000001814 */
[C---:B------:R-:W-:Y:S08]  /*15a00*/  HMMA.16816.F32 R24, R140.reuse, R196, R24 ;  /* 0x000000c48c18723c */ /* 0x040ff00000001818 */
[-C--:B------:R-:W-:Y:S08]  /*15a10*/  HMMA.16816.F32 R28, R140, R198.reuse, R28 ;  /* 0x000000c68c1c723c */ /* 0x080ff0000000181c */
[----:B------:R-:W-:Y:S08]  /*15a20*/  HMMA.16816.F32 R32, R188, R198, R32 ;  /* 0x000000c6bc20723c */ /* 0x000ff00000001820 */
[-C--:B-1----:R-:W-:Y:S08]  /*15a30*/  HMMA.16816.F32 R4, R176, R180.reuse, R4 ;  /* 0x000000b4b004723c */ /* 0x082ff00000001804 */
        /* <DEDUP_REMOVED lines=8> */
.L_x_1457:
[----:B------:R-:W2:Y:S01]  /*15ac0*/  LDL.64 R184, [R1] ;  /* 0x0000000001b87983 */ /* 0x000ea20000100a00 */
[----:B------:R-:W-:Y:S01]  /*15ad0*/  IMAD.U32 R0, RZ, RZ, UR27 ;  /* 0x0000001bff007e24 */ /* 0x000fe2000f8e00ff */
[----:B------:R-:W-:Y:S02]  /*15ae0*/  UISETP.GT.AND UP0, UPT, UR27, UR19, UPT ;  /* 0x000000131b00728c */ /* 0x000fe4000bf04270 */
[----:B------:R-:W-:Y:S02]  /*15af0*/  UMOV UR32, UR27 ;  /* 0x0000001b00207c82 */ /* 0x000fe40008000000 */
[----:B------:R-:W2:Y:S06]  /*15b00*/  LDL.64 R180, [R1+0x10] ;  /* 0x0000100001b47983 */ /* 0x000eac0000100a00 */
[----:B------:R-:W3:Y:S06]  /*15b10*/  LDL.64 R178, [R1+0x8] ;  /* 0x0000080001b27983 */ /* 0x000eec0000100a00 */
[----:B------:R-:W4:Y:S06]  /*15b20*/  LDL.64 R186, [R1+0x38] ;  /* 0x0000380001ba7983 */ /* 0x000f2c0000100a00 */
[----:B------:R-:W5:Y:S06]  /*15b30*/  LDL.64 R182, [R1+0x30] ;  /* 0x0000300001b67983 */ /* 0x000f6c0000100a00 */
[----:B------:R-:W1:Y:S02]  /*15b40*/  S2R R2, SR_TID.X ;  /* 0x0000000000027919 */ /* 0x000e640000002100 */
[----:B-1----:R-:W-:Y:S05]  /*15b50*/  IMAD.SHL.U32 R2, R2, 0x2, RZ ;  /* 0x0000000202027824 */ /* 0x002fea00078e00ff */
[----:B------:R-:W-:Y:S05]  /*15b60*/  LOP3.LUT R2, R2, 0x6, RZ, 0xc0, !PT ;  /* 0x0000000602027812 */ /* 0x000fea00078ec0ff */
[----:B------:R-:W-:Y:S05]  /*15b70*/  IMAD R0, R0, 0x20, R2 ;  /* 0x0000002000007824 */ /* 0x000fea00078e0202 */
[C---:B------:R-:W-:Y:S02]  /*15b80*/  IADD3 R135, R0.reuse, 0x1, RZ ;  /* 0x0000000100877810 */ /* 0x040fe40007ffe0ff */
[CC--:B------:R-:W-:Y:S02]  /*15b90*/  ISETP.GE.AND P3, PT, R0.reuse, R223.reuse, PT ;  /* 0x000000df0000720c */ /* 0x0c0fe40003f66270 */
[CC--:B------:R-:W-:Y:S02]  /*15ba0*/  ISETP.GE.AND P0, PT, R135.reuse, R222.reuse, PT ;  /* 0x000000de8700720c */ /* 0x0c0fe40003f06270 */
[C---:B------:R-:W-:Y:S02]  /*15bb0*/  ISETP.GE.AND P1, PT, R0.reuse, R222, PT ;  /* 0x000000de0000720c */ /* 0x040fe40003f26270 */
[C---:B------:R-:W-:Y:S02]  /*15bc0*/  IADD3 R134, R0.reuse, 0x8, RZ ;  /* 0x0000000800867810 */ /* 0x040fe40007ffe0ff */
[C---:B------:R-:W-:Y:S02]  /*15bd0*/  IADD3 R133, R0.reuse, 0x9, RZ ;  /* 0x0000000900857810 */ /* 0x040fe40007ffe0ff */
[C---:B------:R-:W-:Y:S02]  /*15be0*/  ISETP.GE.AND P2, PT, R135.reuse, R223, PT ;  /* 0x000000df8700720c */ /* 0x040fe40003f46270 */
[CC--:B------:R-:W-:Y:S02]  /*15bf0*/  ISETP.GE.OR P3, PT, R0.reuse, R227.reuse, !P3 ;  /* 0x000000e30000720c */ /* 0x0c0fe40005f66670 */
[CC--:B------:R-:W-:Y:S02]  /*15c00*/  ISETP.GE.OR P0, PT, R135.reuse, R226.reuse, !P0 ;  /* 0x000000e28700720c */ /* 0x0c0fe40004706670 */
[----:B------:R-:W-:Y:S02]  /*15c10*/  ISETP.GE.OR P1, PT, R0, R226, !P1 ;  /* 0x000000e20000720c */ /* 0x000fe40004f26670 */
[----:B------:R-:W-:Y:S02]  /*15c20*/  ISETP.GE.OR P2, PT, R135, R227, !P2 ;  /* 0x000000e38700720c */ /* 0x000fe40005746670 */
[----:B------:R-:W-:Y:S02]  /*15c30*/  FSEL R137, R4, -INF , !P3 ;  /* 0xff80000004897808 */ /* 0x000fe40005800000 */
[----:B------:R-:W-:Y:S02]  /*15c40*/  FSEL R177, R7, -INF , !P0 ;  /* 0xff80000007b17808 */ /* 0x000fe40004000000 */
[-C--:B------:R-:W-:Y:S02]  /*15c50*/  ISETP.GE.AND P3, PT, R134, R223.reuse, PT ;  /* 0x000000df8600720c */ /* 0x080fe40003f66270 */
[-C--:B------:R-:W-:Y:S02]  /*15c60*/  ISETP.GE.AND P0, PT, R133, R222.reuse, PT ;  /* 0x000000de8500720c */ /* 0x080fe40003f06270 */
[----:B------:R-:W-:Y:S02]  /*15c70*/  FSEL R143, R6, -INF , !P1 ;  /* 0xff800000068f7808 */ /* 0x000fe40004800000 */
[----:B------:R-:W-:Y:S02]  /*15c80*/  FSEL R176, R5, -INF , !P2 ;  /* 0xff80000005b07808 */ /* 0x000fe40005000000 */
[C---:B------:R-:W-:Y:S02]  /*15c90*/  ISETP.GE.AND P2, PT, R133.reuse, R223, PT ;  /* 0x000000df8500720c */ /* 0x040fe40003f46270 */
[C---:B------:R-:W-:Y:S02]  /*15ca0*/  ISETP.GE.AND P1, PT, R134.reuse, R222, PT ;  /* 0x000000de8600720c */ /* 0x040fe40003f26270 */
[----:B------:R-:W-:Y:S02]  /*15cb0*/  ISETP.GE.OR P3, PT, R134, R227, !P3 ;  /* 0x000000e38600720c */ /* 0x000fe40005f66670 */
[-C--:B------:R-:W-:Y:S02]  /*15cc0*/  ISETP.GE.OR P0, PT, R133, R226.reuse, !P0 ;  /* 0x000000e28500720c */ /* 0x080fe40004706670 */
[----:B------:R-:W-:Y:S02]  /*15cd0*/  IADD3 R5, R0, 0x10, RZ ;  /* 0x0000001000057810 */ /* 0x000fe40007ffe0ff */
[----:B------:R-:W-:Y:S02]  /*15ce0*/  FMNMX.FTZ R136, R137, R3, !PT ;  /* 0x0000000389887209 */ /* 0x000fe40007810000 */
[----:B------:R-:W-:Y:S02]  /*15cf0*/  ISETP.GE.OR P2, PT, R133, R227, !P2 ;  /* 0x000000e38500720c */ /* 0x000fe40005746670 */
[----:B------:R-:W-:Y:S02]  /*15d00*/  FSEL R16, R16, -INF , !P3 ;  /* 0xff80000010107808 */ /* 0x000fe40005800000 */
[----:B------:R-:W-:Y:S02]  /*15d10*/  IADD3 R4, R0, 0x11, RZ ;  /* 0x0000001100047810 */ /* 0x000fe40007ffe0ff */
[----:B------:R-:W-:Y:S02]  /*15d20*/  ISETP.GE.OR P1, PT, R134, R226, !P1 ;  /* 0x000000e28600720c */ /* 0x000fe40004f26670 */
[----:B------:R-:W-:Y:S02]  /*15d30*/  FSEL R6, R19, -INF , !P0 ;  /* 0xff80000013067808 */ /* 0x000fe40004000000 */
[----:B------:R-:W-:Y:S02]  /*15d40*/  FMNMX.FTZ R136, R176, R136, !PT ;  /* 0x00000088b0887209 */ /* 0x000fe40007810000 */
[-C--:B------:R-:W-:Y:S02]  /*15d50*/  ISETP.GE.AND P0, PT, R5, R223.reuse, PT ;  /* 0x000000df0500720c */ /* 0x080fe40003f06270 */
[----:B------:R-:W-:Y:S02]  /*15d60*/  IADD3 R2, R0, 0x18, RZ ;  /* 0x0000001800027810 */ /* 0x000fe40007ffe0ff */
[----:B------:R-:W-:Y:S02]  /*15d70*/  FSEL R7, R18, -INF , !P1 ;  /* 0xff80000012077808 */ /* 0x000fe40004800000 */
[----:B------:R-:W-:Y:S02]  /*15d80*/  ISETP.GE.AND P6, PT, R4, R223, PT ;  /* 0x000000df0400720c */ /* 0x000fe40003fc6270 */
[----:B------:R-:W-:Y:S02]  /*15d90*/  FSEL R17, R17, -INF , !P2 ;  /* 0xff80000011117808 */ /* 0x000fe40005000000 */
[C---:B------:R-:W-:Y:S02]  /*15da0*/  ISETP.GE.AND P2, PT, R0.reuse, R221, PT ;  /* 0x000000dd0000720c */ /* 0x040fe40003f46270 */
[----:B------:R-:W-:Y:S02]  /*15db0*/  ISETP.GE.AND P1, PT, R0, R220, PT ;  /* 0x000000dc0000720c */ /* 0x000fe40003f26270 */
[----:B------:R-:W-:Y:S02]  /*15dc0*/  ISETP.GE.OR P0, PT, R5, R227, !P0 ;  /* 0x000000e30500720c */ /* 0x000fe40004706670 */
[----:B------:R-:W-:Y:S02]  /*15dd0*/  FMNMX.FTZ R136, R16, R136, !PT ;  /* 0x0000008810887209 */ /* 0x000fe40007810000 */
[----:B------:R-:W-:Y:S02]  /*15de0*/  ISETP.GE.AND P3, PT, R2, R223, PT ;  /* 0x000000df0200720c */ /* 0x000fe40003f66270 */
[----:B------:R-:W-:Y:S02]  /*15df0*/  ISETP.GE.OR P6, PT, R4, R227, !P6 ;  /* 0x000000e30400720c */ /* 0x000fe400077c6670 */
[C---:B------:R-:W-:Y:S02]  /*15e00*/  ISETP.GE.OR P2, PT, R0.reuse, R225, !P2 ;  /* 0x000000e10000720c */ /* 0x040fe40005746670 */
[C---:B------:R-:W-:Y:S02]  /*15e10*/  ISETP.GE.OR P1, PT, R0.reuse, R224, !P1 ;  /* 0x000000e00000720c */ /* 0x040fe40004f26670 */
[----:B------:R-:W-:Y:S02]  /*15e20*/  IADD3 R0, R0, 0x19, RZ ;  /* 0x0000001900007810 */ /* 0x000fe40007ffe0ff */
[----:B------:R-:W-:Y:S02]  /*15e30*/  FSEL R198, R20, -INF , !P0 ;  /* 0xff80000014c67808 */ /* 0x000fe40004000000 */
[----:B------:R-:W-:Y:S02]  /*15e40*/  FMNMX.FTZ R136, R17, R136, !PT ;  /* 0x0000008811887209 */ /* 0x000fe40007810000 */
[----:B------:R-:W-:Y:S02]  /*15e50*/  FMNMX.FTZ R18, R143, R132, !PT ;  /* 0x000000848f127209 */ /* 0x000fe40007810000 */
[----:B------:R-:W-:Y:S02]  /*15e60*/  ISETP.GE.OR P3, PT, R2, R227, !P3 ;  /* 0x000000e30200720c */ /* 0x000fe40005f66670 */
[----:B------:R-:W-:Y:S02]  /*15e70*/  FSEL R197, R21, -INF , !P6 ;  /* 0xff80000015c57808 */ /* 0x000fe40007000000 */
[----:B------:R-:W-:Y:S02]  /*15e80*/  ISETP.GE.AND P0, PT, R0, R223, PT ;  /* 0x000000df0000720c */ /* 0x000fe40003f06270 */
[----:B------:R-:W-:Y:S02]  /*15e90*/  FMNMX.FTZ R136, R198, R136, !PT ;  /* 0x00000088c6887209 */ /* 0x000fe40007810000 */
[----:B------:R-:W-:Y:S02]  /*15ea0*/  ISETP.GE.AND P6, PT, R5, R222, PT ;  /* 0x000000de0500720c */ /* 0x000fe40003fc6270 */
[----:B------:R-:W-:Y:S02]  /*15eb0*/  FMNMX.FTZ R18, R177, R18, !PT ;  /* 0x00000012b1127209 */ /* 0x000fe40007810000 */
[----:B------:R-:W-:Y:S02]  /*15ec0*/  FSEL R192, R32, -INF , !P3 ;  /* 0xff80000020c07808 */ /* 0x000fe40005800000 */
[----:B------:R-:W-:Y:S02]  /*15ed0*/  ISETP.GE.OR P0, PT, R0, R227, !P0 ;  /* 0x000000e30000720c */ /* 0x000fe40004706670 */
[----:B------:R-:W-:Y:S02]  /*15ee0*/  FMNMX.FTZ R136, R197, R136, !PT ;  /* 0x00000088c5887209 */ /* 0x000fe40007810000 */
[----:B------:R-:W-:Y:S02]  /*15ef0*/  ISETP.GE.AND P3, PT, R4, R222, PT ;  /* 0x000000de0400720c */ /* 0x000fe40003f66270 */
[----:B------:R-:W-:Y:S02]  /*15f00*/  ISETP.GE.OR P6, PT, R5, R226, !P6 ;  /* 0x000000e20500720c */ /* 0x000fe400077c6670 */
[----:B------:R-:W-:Y:S02]  /*15f10*/  FMNMX.FTZ R18, R7, R18, !PT ;  /* 0x0000001207127209 */ /* 0x000fe40007810000 */
[----:B------:R-:W-:Y:S02]  /*15f20*/  FSEL R194, R33, -INF , !P0 ;  /* 0xff80000021c27808 */ /* 0x000fe40004000000 */
[----:B------:R-:W-:Y:S02]  /*15f30*/  FMNMX.FTZ R136, R192, R136, !PT ;  /* 0x00000088c0887209 */ /* 0x000fe40007810000 */
[----:B------:R-:W-:Y:S02]  /*15f40*/  ISETP.GE.AND P0, PT, R2, R222, PT ;  /* 0x000000de0200720c */ /* 0x000fe40003f06270 */
[----:B------:R-:W-:Y:S02]  /*15f50*/  ISETP.GE.OR P3, PT, R4, R226, !P3 ;  /* 0x000000e20400720c */ /* 0x000fe40005f66670 */
[----:B------:R-:W-:Y:S02]  /*15f60*/  FSEL R196, R22, -INF , !P6 ;  /* 0xff80000016c47808 */ /* 0x000fe40007000000 */
[----:B------:R-:W-:Y:S02]  /*15f70*/  FMNMX.FTZ R18, R6, R18, !PT ;  /* 0x0000001206127209 */ /* 0x000fe40007810000 */
[----:B------:R-:W-:Y:S02]  /*15f80*/  FMNMX.FTZ R136, R194, R136, !PT ;  /* 0x00000088c2887209 */ /* 0x000fe40007810000 */
[----:B------:R-:W-:Y:S02]  /*15f90*/  FSEL R231, R23, -INF , !P3 ;  /* 0xff80000017e77808 */ /* 0x000fe40005800000 */
[----:B------:R-:W-:Y:S01]  /*15fa0*/  ISETP.GE.OR P0, PT, R2, R226, !P0 ;  /* 0x000000e20200720c */ /* 0x000fe20004706670 */
[----:B------:R-:W1:Y:S01]  /*15fb0*/  SHFL.BFLY PT, R20, R136, 0x2, 0x1f ;  /* 0x0c401f0088147f89 */ /* 0x000e6200000e0000 */
[----:B------:R-:W-:Y:S02]  /*15fc0*/  FMNMX.FTZ R18, R196, R18, !PT ;  /* 0x00000012c4127209 */ /* 0x000fe40007810000 */
[----:B------:R-:W-:Y:S02]  /*15fd0*/  ISETP.GE.AND P3, PT, R0, R222, PT ;  /* 0x000000de0000720c */ /* 0x000fe40003f66270 */
[----:B------:R-:W-:Y:S02]  /*15fe0*/  FMNMX.FTZ R18, R231, R18, !PT ;  /* 0x00000012e7127209 */ /* 0x000fe40007810000 */
[----:B------:R-:W-:Y:S02]  /*15ff0*/  FSEL R193, R34, -INF , !P0 ;  /* 0xff80000022c17808 */ /* 0x000fe40004000000 */
[----:B------:R-:W-:Y:S02]  /*16000*/  ISETP.GE.OR P3, PT, R0, R226, !P3 ;  /* 0x000000e20000720c */ /* 0x000fe40005f66670 */
[----:B------:R-:W-:Y:S02]  /*16010*/  ISETP.GE.AND P6, PT, R135, R221, PT ;  /* 0x000000dd8700720c */ /* 0x000fe40003fc6270 */
[----:B------:R-:W-:Y:S02]  /*16020*/  FSEL R195, R35, -INF , !P3 ;  /* 0xff80000023c37808 */ /* 0x000fe40005800000 */
[----:B------:R-:W-:Y:S02]  /*16030*/  ISETP.GE.AND P0, PT, R135, R220, PT ;  /* 0x000000dc8700720c */ /* 0x000fe40003f06270 */
[----:B------:R-:W-:Y:S02]  /*16040*/  FMNMX.FTZ R18, R193, R18, !PT ;  /* 0x00000012c1127209 */ /* 0x000fe40007810000 */
[C---:B------:R-:W-:Y:S02]  /*16050*/  ISETP.GE.OR P6, PT, R135.reuse, R225, !P6 ;  /* 0x000000e18700720c */ /* 0x040fe400077c6670 */
[----:B------:R-:W-:Y:S02]  /*16060*/  ISETP.GE.OR P0, PT, R135, R224, !P0 ;  /* 0x000000e08700720c */ /* 0x000fe40004706670 */
[----:B------:R-:W-:Y:S02]  /*16070*/  FMNMX.FTZ R135, R195, R18, !PT ;  /* 0x00000012c3877209 */ /* 0x000fe40007810000 */
[----:B------:R-:W-:Y:S02]  /*16080*/  FSEL R8, R8, -INF , !P2 ;  /* 0xff80000008087808 */ /* 0x000fe40005000000 */
[----:B------:R-:W-:Y:S01]  /*16090*/  ISETP.GE.AND P2, PT, R134, R220, PT ;  /* 0x000000dc8600720c */ /* 0x000fe20003f46270 */
[----:B------:R-:W1:Y:S01]  /*160a0*/  SHFL.BFLY PT, R23, R135, 0x2, 0x1f ;  /* 0x0c401f0087177f89 */ /* 0x000e6200000e0000 */
[----:B------:R-:W-:Y:S02]  /*160b0*/  FSEL R18, R10, -INF , !P1 ;  /* 0xff8000000a127808 */ /* 0x000fe40004800000 */
[C---:B------:R-:W-:Y:S02]  /*160c0*/  ISETP.GE.AND P1, PT, R133.reuse, R221, PT ;  /* 0x000000dd8500720c */ /* 0x040fe40003f26270 */
[C---:B------:R-:W-:Y:S02]  /*160d0*/  ISETP.GE.OR P2, PT, R134.reuse, R224, !P2 ;  /* 0x000000e08600720c */ /* 0x040fe40005746670 */
[----:B------:R-:W-:Y:S02]  /*160e0*/  ISETP.GE.OR P1, PT, R133, R225, !P1 ;  /* 0x000000e18500720c */ /* 0x000fe40004f26670 */
[----:B------:R-:W-:Y:S02]  /*160f0*/  ISETP.GE.AND P3, PT, R134, R221, PT ;  /* 0x000000dd8600720c */ /* 0x000fe40003f66270 */
[----:B------:R-:W-:Y:S02]  /*16100*/  FSEL R21, R13, -INF , !P1 ;  /* 0xff8000000d157808 */ /* 0x000fe40004800000 */
[----:B------:R-:W-:Y:S02]  /*16110*/  FSEL R22, R14, -INF , !P2 ;  /* 0xff8000000e167808 */ /* 0x000fe40005000000 */
[----:B------:R-:W-:Y:S02]  /*16120*/  FSEL R9, R9, -INF , !P6 ;  /* 0xff80000009097808 */ /* 0x000fe40007000000 */
[----:B------:R-:W-:Y:S02]  /*16130*/  ISETP.GE.OR P3, PT, R134, R225, !P3 ;  /* 0x000000e18600720c */ /* 0x000fe40005f66670 */
[----:B------:R-:W-:Y:S02]  /*16140*/  FMNMX.FTZ R10, R8, R138, !PT ;  /* 0x0000008a080a7209 */ /* 0x000fe40007810000 */
[CC--:B------:R-:W-:Y:S02]  /*16150*/  ISETP.GE.AND P1, PT, R4.reuse, R221.reuse, PT ;  /* 0x000000dd0400720c */ /* 0x0c0fe40003f26270 */
[-C--:B------:R-:W-:Y:S02]  /*16160*/  ISETP.GE.AND P2, PT, R4, R220.reuse, PT ;  /* 0x000000dc0400720c */ /* 0x080fe40003f46270 */
[----:B------:R-:W-:Y:S02]  /*16170*/  ISETP.GE.AND P6, PT, R133, R220, PT ;  /* 0x000000dc8500720c */ /* 0x000fe40003fc6270 */
[----:B------:R-:W-:Y:S02]  /*16180*/  FSEL R19, R11, -INF , !P0 ;  /* 0xff8000000b137808 */ /* 0x000fe40004000000 */
[----:B-1----:R-:W-:Y:S02]  /*16190*/  FMNMX.FTZ R136, R136, R20, !PT ;  /* 0x0000001488887209 */ /* 0x002fe40007810000 */
[----:B------:R-:W-:Y:S02]  /*161a0*/  FSEL R20, R12, -INF , !P3 ;  /* 0xff8000000c147808 */ /* 0x000fe40005800000 */
[----:B------:R-:W-:Y:S01]  /*161b0*/  ISETP.GE.AND P0, PT, R5, R221, PT ;  /* 0x000000dd0500720c */ /* 0x000fe20003f06270 */
[----:B------:R-:W-:Y:S01]  /*161c0*/  SHFL.BFLY PT, R11, R136, 0x1, 0x1f ;  /* 0x0c201f00880b7f89 */ /* 0x000fe200000e0000 */
[CC--:B------:R-:W-:Y:S02]  /*161d0*/  ISETP.GE.OR P1, PT, R4.reuse, R225.reuse, !P1 ;  /* 0x000000e10400720c */ /* 0x0c0fe40004f26670 */
[----:B------:R-:W-:Y:S02]  /*161e0*/  ISETP.GE.OR P2, PT, R4, R224, !P2 ;  /* 0x000000e00400720c */ /* 0x000fe40005746670 */
[----:B------:R-:W-:Y:S02]  /*161f0*/  FMNMX.FTZ R4, R9, R10, !PT ;  /* 0x0000000a09047209 */ /* 0x000fe40007810000 */
[----:B------:R-:W-:Y:S02]  /*16200*/  ISETP.GE.OR P0, PT, R5, R225, !P0 ;  /* 0x000000e10500720c */ /* 0x000fe40004706670 */
[----:B------:R-:W-:Y:S02]  /*16210*/  FMNMX.FTZ R4, R20, R4, !PT ;  /* 0x0000000414047209 */ /* 0x000fe40007810000 */
[----:B------:R-:W-:Y:S02]  /*16220*/  ISETP.GE.OR P6, PT, R133, R224, !P6 ;  /* 0x000000e08500720c */ /* 0x000fe400077c6670 */
[----:B------:R-:W-:Y:S02]  /*16230*/  FSEL R230, R24, -INF , !P0 ;  /* 0xff80000018e67808 */ /* 0x000fe40004000000 */
[----:B------:R-:W-:Y:S02]  /*16240*/  FMNMX.FTZ R4, R21, R4, !PT ;  /* 0x0000000415047209 */ /* 0x000fe40007810000 */
[C---:B------:R-:W-:Y:S02]  /*16250*/  ISETP.GE.AND P0, PT, R2.reuse, R220, PT ;  /* 0x000000dc0200720c */ /* 0x040fe40003f06270 */
[----:B------:R-:W-:Y:S02]  /*16260*/  FSEL R15, R15, -INF , !P6 ;  /* 0xff8000000f0f7808 */ /* 0x000fe40007000000 */
[C---:B------:R-:W-:Y:S02]  /*16270*/  ISETP.GE.AND P6, PT, R2.reuse, R221, PT ;  /* 0x000000dd0200720c */ /* 0x040fe40003fc6270 */
[C---:B------:R-:W-:Y:S02]  /*16280*/  ISETP.GE.OR P0, PT, R2.reuse, R224, !P0 ;  /* 0x000000e00200720c */ /* 0x040fe40004706670 */
[----:B------:R-:W-:Y:S02]  /*16290*/  ISETP.GE.OR P6, PT, R2, R225, !P6 ;  /* 0x000000e10200720c */ /* 0x000fe400077c6670 */
[----:B------:R-:W-:Y:S02]  /*162a0*/  FMNMX.FTZ R2, R230, R4, !PT ;  /* 0x00000004e6027209 */ /* 0x000fe40007810000 */
[----:B------:R-:W-:Y:S02]  /*162b0*/  FSEL R233, R25, -INF , !P1 ;  /* 0xff80000019e97808 */ /* 0x000fe40004800000 */
[C---:B------:R-:W-:Y:S02]  /*162c0*/  ISETP.GE.AND P1, PT, R0.reuse, R221, PT ;  /* 0x000000dd0000720c */ /* 0x040fe40003f26270 */
[----:B------:R-:W-:Y:S02]  /*162d0*/  ISETP.GE.AND P3, PT, R5, R220, PT ;  /* 0x000000dc0500720c */ /* 0x000fe40003f66270 */
[----:B------:R-:W-:Y:S02]  /*162e0*/  FMNMX.FTZ R135, R135, R23, !PT ;  /* 0x0000001787877209 */ /* 0x000fe40007810000 */
[----:B------:R-:W-:Y:S02]  /*162f0*/  ISETP.GE.OR P1, PT, R0, R225, !P1 ;  /* 0x000000e10000720c */ /* 0x000fe40004f26670 */
[----:B------:R-:W-:Y:S02]  /*16300*/  FSEL R236, R28, -INF , !P6 ;  /* 0xff8000001cec7808 */ /* 0x000fe40007000000 */
[----:B------:R-:W-:Y:S02]  /*16310*/  FMNMX.FTZ R134, R233, R2, !PT ;  /* 0x00000002e9867209 */ /* 0x000fe40007810000 */
[----:B------:R-:W-:Y:S02]  /*16320*/  ISETP.GE.OR P3, PT, R5, R224, !P3 ;  /* 0x000000e00500720c */ /* 0x000fe40005f66670 */
[----:B------:R-:W-:Y:S01]  /*16330*/  FSEL R237, R29, -INF , !P1 ;  /* 0xff8000001ded7808 */ /* 0x000fe20004800000 */
[----:B------:R-:W1:Y:S01]  /*16340*/  SHFL.BFLY PT, R5, R135, 0x1, 0x1f ;  /* 0x0c201f0087057f89 */ /* 0x000e6200000e0000 */
[----:B------:R-:W-:Y:S02]  /*16350*/  FMNMX.FTZ R134, R236, R134, !PT ;  /* 0x00000086ec867209 */ /* 0x000fe40007810000 */
[----:B------:R-:W-:Y:S02]  /*16360*/  FMNMX.FTZ R4, R18, R139, !PT ;  /* 0x0000008b12047209 */ /* 0x000fe40007810000 */
[----:B------:R-:W-:Y:S02]  /*16370*/  FMNMX.FTZ R134, R237, R134, !PT ;  /* 0x00000086ed867209 */ /* 0x000fe40007810000 */
[----:B------:R-:W-:Y:S02]  /*16380*/  FMNMX.FTZ R2, R19, R4, !PT ;  /* 0x0000000413027209 */ /* 0x000fe40007810000 */
[----:B------:R-:W-:Y:S01]  /*16390*/  FSEL R232, R26, -INF , !P3 ;  /* 0xff8000001ae87808 */ /* 0x000fe20005800000 */
[----:B------:R-:W2:Y:S01]  /*163a0*/  SHFL.BFLY PT, R4, R134, 0x2, 0x1f ;  /* 0x0c401f0086047f89 */ /* 0x000ea200000e0000 */
[----:B------:R-:W-:Y:S01]  /*163b0*/  FMNMX.FTZ R2, R22, R2, !PT ;  /* 0x0000000216027209 */ /* 0x000fe20007810000 */
[----:B------:R-:W2:Y:S01]  /*163c0*/  LDC.U8 R26, c[0x0][0x2d8] ;  /* 0x0000b600ff1a7b82 */ /* 0x000ea20000000000 */
[----:B------:R-:W-:Y:S02]  /*163d0*/  FSEL R234, R27, -INF , !P2 ;  /* 0xff8000001bea7808 */ /* 0x000fe40005000000 */
[----:B------:R-:W-:Y:S02]  /*163e0*/  FMNMX.FTZ R2, R15, R2, !PT ;  /* 0x000000020f027209 */ /* 0x000fe40007810000 */
[----:B------:R-:W-:Y:S02]  /*163f0*/  ISETP.GE.AND P1, PT, R0, R220, PT ;  /* 0x000000dc0000720c */ /* 0x000fe40003f26270 */
[----:B------:R-:W-:Y:S01]  /*16400*/  FMNMX.FTZ R2, R232, R2, !PT ;  /* 0x00000002e8027209 */ /* 0x000fe20007810000 */
[----:B------:R-:W3:Y:S01]  /*16410*/  LDC.U8 R27, c[0x0][0x2d8] ;  /* 0x0000b600ff1b7b82 */ /* 0x000ee20000000000 */
[----:B------:R-:W-:Y:S02]  /*16420*/  ISETP.GE.OR P1, PT, R0, R224, !P1 ;  /* 0x000000e00000720c */ /* 0x000fe40004f26670 */
        /* <DEDUP_REMOVED lines=8> */
[----:B--2---:R-:W-:Y:S01]  /*164b0*/  FMNMX.FTZ R134, R134, R4, !PT ;  /* 0x0000000486867209 */ /* 0x004fe20007810000 */
[----:B------:R-:W-:Y:S01]  /*164c0*/  IMAD.U32 R4, RZ, RZ, UR31 ;  /* 0x0000001fff047e24 */ /* 0x000fe2000f8e00ff */
[----:B------:R-:W-:Y:S01]  /*164d0*/  FSEL R142, R142, RZ, P2 ;  /* 0x000000ff8e8e7208 */ /* 0x000fe20001000000 */
[----:B------:R-:W1:Y:S01]  /*164e0*/  SHFL.BFLY PT, R2, R0, 0x2, 0x1f ;  /* 0x0c401f0000027f89 */ /* 0x000e6200000e0000 */
[----:B------:R-:W-:Y:S02]  /*164f0*/  FMNMX.FTZ R136, R136, R11, !PT ;  /* 0x0000000b88887209 */ /* 0x000fe40007810000 */
[----:B------:R-:W-:Y:S01]  /*16500*/  LOP3.LUT R10, R181, UR15, R184, 0x96, !PT ;  /* 0x0000000fb50a7c12 */ /* 0x000fe2000f8e96b8 */
[----:B------:R-:W-:Y:S01]  /*16510*/  FFMA.FTZ R6, R6, c[0x0][0x23c], -R142 ;  /* 0x00008f0006067a23 */ /* 0x000fe2000001088e */
[C---:B------:R-:W-:Y:S01]  /*16520*/  FSETP.NEU.FTZ.AND P3, PT, R136.reuse, -INF , PT ;  /* 0xff8000008800780b */ /* 0x040fe20003f7d000 */
[----:B------:R-:W-:Y:S01]  /*16530*/  FMUL.FTZ R141, R136, c[0x0][0x23c] ;  /* 0x00008f00888d7a20 */ /* 0x000fe20000410000 */
[----:B------:R-:W-:Y:S01]  /*16540*/  LOP3.LUT R4, R185, UR27, R4, 0x96, !PT ;  /* 0x0000001bb9047c12 */ /* 0x000fe2000f8e9604 */
[----:B------:R-:W2:Y:S01]  /*16550*/  SHFL.BFLY PT, R5, R134, 0x1, 0x1f ;  /* 0x0c201f0086057f89 */ /* 0x000ea200000e0000 */
[----:B------:R4:W-:Y:S01]  /*16560*/  MUFU.EX2 R250, R6 ;  /* 0x0000000600fa7308 */ /* 0x0009e20000000800 */
[--C-:B------:R-:W-:Y:S01]  /*16570*/  FFMA.FTZ R7, R7, c[0x0][0x23c], -R142.reuse ;  /* 0x00008f0007077a23 */ /* 0x100fe2000001088e */
[----:B------:R-:W-:Y:S01]  /*16580*/  FSEL R141, R141, RZ, P3 ;  /* 0x000000ff8d8d7208 */ /* 0x000fe20001800000 */
[----:B------:R-:W-:Y:S01]  /*16590*/  IMAD.WIDE.U32 R10, R10, -0x326172a9, RZ ;  /* 0xcd9e8d570a0a7825 */ /* 0x000fe200078e00ff */
[----:B---3--:R-:W-:Y:S03]  /*165a0*/  PRMT R26, R26, 0x7054, R27 ;  /* 0x000070541a1a7816 */ /* 0x008fe6000000001b */
[--C-:B------:R-:W-:Y:S02]  /*165b0*/  FFMA.FTZ R137, R137, c[0x0][0x23c], -R141.reuse ;  /* 0x00008f0089897a23 */ /* 0x100fe4000001088d */
[--C-:B------:R-:W-:Y:S01]  /*165c0*/  FFMA.FTZ R16, R16, c[0x0][0x23c], -R141.reuse ;  /* 0x00008f0010107a23 */ /* 0x100fe2000001088d */
[----:B------:R3:W3:Y:S01]  /*165d0*/  MUFU.EX2 R249, R7 ;  /* 0x0000000700f97308 */ /* 0x0006e20000000800 */
[--C-:B------:R-:W-:Y:S02]  /*165e0*/  FFMA.FTZ R17, R17, c[0x0][0x23c], -R141.reuse ;  /* 0x00008f0011117a23 */ /* 0x100fe4000001088d */
[--C-:B------:R-:W-:Y:S01]  /*165f0*/  FFMA.FTZ R143, R143, c[0x0][0x23c], -R142.reuse ;  /* 0x00008f008f8f7a23 */ /* 0x100fe2000001088e */
[----:B-1----:R-:W-:Y:S01]  /*16600*/  FMNMX.FTZ R0, R0, R2, !PT ;  /* 0x0000000200007209 */ /* 0x002fe20007810000 */
[----:B------:R-:W-:Y:S02]  /*16610*/  FFMA.FTZ R177, R177, c[0x0][0x23c], -R142 ;  /* 0x00008f00b1b17a23 */ /* 0x000fe4000001088e */
[----:B------:R-:W-:Y:S02]  /*16620*/  FFMA.FTZ R176, R176, c[0x0][0x23c], -R141 ;  /* 0x00008f00b0b07a23 */ /* 0x000fe4000001088d */
[----:B------:R-:W1:Y:S01]  /*16630*/  SHFL.BFLY PT, R2, R0, 0x1, 0x1f ;  /* 0x0c201f0000027f89 */ /* 0x000e6200000e0000 */
[----:B------:R1:W-:Y:S01]  /*16640*/  MUFU.EX2 R248, R137 ;  /* 0x0000008900f87308 */ /* 0x0003e20000000800 */
[----:B--2---:R-:W-:Y:S02]  /*16650*/  FMNMX.FTZ R134, R134, R5, !PT ;  /* 0x0000000586867209 */ /* 0x004fe40007810000 */
[----:B----4-:R-:W-:Y:S02]  /*16660*/  LOP3.LUT R6, R179, UR15, R184, 0x96, !PT ;  /* 0x0000000fb3067c12 */ /* 0x010fe4000f8e96b8 */
[C---:B------:R-:W-:Y:S01]  /*16670*/  FSETP.NEU.FTZ.AND P1, PT, R134.reuse, -INF , PT ;  /* 0xff8000008600780b */ /* 0x040fe20003f3d000 */
[----:B------:R-:W-:Y:S04]  /*16680*/  FMUL.FTZ R184, R134, c[0x0][0x23c] ;  /* 0x00008f0086b87a20 */ /* 0x000fe80000410000 */
[----:B------:R-:W-:Y:S01]  /*16690*/  MUFU.EX2 R251, R16 ;  /* 0x0000001000fb7308 */ /* 0x000fe20000000800 */
[----:B------:R-:W-:Y:S01]  /*166a0*/  FSEL R184, R184, RZ, P1 ;  /* 0x000000ffb8b87208 */ /* 0x000fe20000800000 */
[----:B---3--:R-:W-:Y:S01]  /*166b0*/  IMAD.WIDE.U32 R6, R6, -0x326172a9, RZ ;  /* 0xcd9e8d5706067825 */ /* 0x008fe200078e00ff */
[----:B------:R-:W-:Y:S03]  /*166c0*/  F2FP.PACK_AB R179, R250, R249 ;  /* 0x000000f9fab3723e */ /* 0x000fe600000000ff */
[--C-:B------:R-:W-:Y:S02]  /*166d0*/  FFMA.FTZ R8, R8, c[0x0][0x23c], -R184.reuse ;  /* 0x00008f0008087a23 */ /* 0x100fe400000108b8 */
[--C-:B------:R-:W-:Y:S02]  /*166e0*/  FFMA.FTZ R20, R20, c[0x0][0x23c], -R184.reuse ;  /* 0x00008f0014147a23 */ /* 0x100fe400000108b8 */
[----:B------:R2:W3:Y:S01]  /*166f0*/  MUFU.EX2 R252, R17 ;  /* 0x0000001100fc7308 */ /* 0x0004e20000000800 */
[----:B-1----:R-:W-:Y:S01]  /*16700*/  FMNMX.FTZ R137, R0, R2, !PT ;  /* 0x0000000200897209 */ /* 0x002fe20007810000 */
[----:B------:R-:W-:Y:S03]  /*16710*/  FFMA.FTZ R2, R9, c[0x0][0x23c], -R184 ;  /* 0x00008f0009027a23 */ /* 0x000fe600000108b8 */
[C---:B------:R-:W-:Y:S01]  /*16720*/  FSETP.NEU.FTZ.AND P0, PT, R137.reuse, -INF , PT ;  /* 0xff8000008900780b */ /* 0x040fe20003f1d000 */
[----:B------:R-:W-:Y:S04]  /*16730*/  FMUL.FTZ R185, R137, c[0x0][0x23c] ;  /* 0x00008f0089b97a20 */ /* 0x000fe80000410000 */
[----:B------:R1:W-:Y:S01]  /*16740*/  MUFU.EX2 R244, R8 ;  /* 0x0000000800f47308 */ /* 0x0003e20000000800 */
[----:B------:R-:W-:Y:S05]  /*16750*/  FSEL R185, R185, RZ, P0 ;  /* 0x000000ffb9b97208 */ /* 0x000fea0000000000 */
[--C-:B------:R-:W-:Y:S04]  /*16760*/  FFMA.FTZ R18, R18, c[0x0][0x23c], -R185.reuse ;  /* 0x00008f0012127a23 */ /* 0x100fe800000108b9 */
[----:B------:R4:W-:Y:S01]  /*16770*/  MUFU.EX2 R243, R2 ;  /* 0x0000000200f37308 */ /* 0x0009e20000000800 */
[----:B------:R-:W-:Y:S02]  /*16780*/  FFMA.FTZ R19, R19, c[0x0][0x23c], -R185 ;  /* 0x00008f0013137a23 */ /* 0x000fe400000108b9 */
[----:B--2---:R-:W-:Y:S05]  /*16790*/  IMAD.WIDE.U32 R16, R4, -0x326172a9, RZ ;  /* 0xcd9e8d5704107825 */ /* 0x004fea00078e00ff */
[----:B------:R-:W-:Y:S02]  /*167a0*/  LOP3.LUT R4, R17, UR16, R186, 0x96, !PT ;  /* 0x0000001011047c12 */ /* 0x000fe4000f8e96ba */
[----:B------:R-:W-:Y:S01]  /*167b0*/  MUFU.EX2 R246, R143 ;  /* 0x0000008f00f67308 */ /* 0x000fe20000000800 */
[----:B------:R-:W-:Y:S02]  /*167c0*/  LOP3.LUT R12, R11, UR14, R16, 0x96, !PT ;  /* 0x0000000e0b0c7c12 */ /* 0x000fe4000f8e9610 */
[----:B-----5:R-:W-:Y:S02]  /*167d0*/  LOP3.LUT R5, R17, UR16, R182, 0x96, !PT ;  /* 0x0000001011057c12 */ /* 0x020fe4000f8e96b6 */
[----:B------:R-:W-:Y:S01]  /*167e0*/  LOP3.LUT R7, R7, UR14, R16, 0x96, !PT ;  /* 0x0000000e07077c12 */ /* 0x000fe2000f8e9610 */
[----:B------:R-:W-:Y:S04]  /*167f0*/  IMAD.WIDE.U32 R12, R12, -0x2daee0ad, RZ ;  /* 0xd2511f530c0c7825 */ /* 0x000fe800078e00ff */
[----:B------:R-:W-:Y:S01]  /*16800*/  IMAD.WIDE.U32 R16, R4, -0x2daee0ad, RZ ;  /* 0xd2511f5304107825 */ /* 0x000fe200078e00ff */
[----:B------:R-:W-:Y:S03]  /*16810*/  MUFU.EX2 R239, R20 ;  /* 0x0000001400ef7308 */ /* 0x000fe60000000800 */
[----:B------:R-:W-:Y:S01]  /*16820*/  IMAD.WIDE.U32 R24, R5, -0x2daee0ad, RZ ;  /* 0xd2511f5305187825 */ /* 0x000fe200078e00ff */
[----:B------:R-:W-:Y:S02]  /*16830*/  LOP3.LUT R0, R17, UR13, R180, 0x96, !PT ;  /* 0x0000000d11007c12 */ /* 0x000fe4000f8e96b4 */
[----:B-1----:R-:W-:Y:S01]  /*16840*/  LOP3.LUT R8, R13, UR11, R16, 0x96, !PT ;  /* 0x0000000b0d087c12 */ /* 0x002fe2000f8e9610 */
[----:B------:R-:W-:Y:S01]  /*16850*/  IMAD.WIDE.U32 R4, R7, -0x2daee0ad, RZ ;  /* 0xd2511f5307047825 */ /* 0x000fe200078e00ff */
[----:B------:R-:W-:Y:S02]  /*16860*/  LOP3.LUT R7, R25, UR13, R178, 0x96, !PT ;  /* 0x0000000d19077c12 */ /* 0x000fe4000f8e96b2 */
[----:B------:R-:W1:Y:S01]  /*16870*/  MUFU.EX2 R245, R177 ;  /* 0x000000b100f57308 */ /* 0x000e620000000800 */
[----:B------:R-:W-:Y:S01]  /*16880*/  IMAD.WIDE.U32 R16, R0, -0x326172a9, RZ ;  /* 0xcd9e8d5700107825 */ /* 0x000fe200078e00ff */
[----:B------:R-:W-:Y:S02]  /*16890*/  LOP3.LUT R0, R5, UR11, R24, 0x96, !PT ;  /* 0x0000000b05007c12 */ /* 0x000fe4000f8e9618 */
[----:B---3--:R-:W-:Y:S01]  /*168a0*/  F2FP.PACK_AB R178, R252, R251 ;  /* 0x000000fbfcb2723e */ /* 0x008fe200000000ff */
[----:B------:R-:W-:Y:S01]  /*168b0*/  IMAD.WIDE.U32 R8, R8, -0x326172a9, RZ ;  /* 0xcd9e8d5708087825 */ /* 0x000fe200078e00ff */
[----:B------:R-:W-:Y:S03]  /*168c0*/  LOP3.LUT R10, R17, UR12, R10, 0x96, !PT ;  /* 0x0000000c110a7c12 */ /* 0x000fe6000f8e960a */
[----:B------:R-:W-:Y:S01]  /*168d0*/  IMAD.WIDE.U32 R186, R0, -0x326172a9, RZ ;  /* 0xcd9e8d5700ba7825 */ /* 0x000fe200078e00ff */
[----:B----4-:R-:W-:Y:S01]  /*168e0*/  LOP3.LUT R2, R9, UR10, R16, 0x96, !PT ;  /* 0x0000000a09027c12 */ /* 0x010fe2000f8e9610 */
[----:B------:R-:W2:Y:S02]  /*168f0*/  MUFU.EX2 R247, R176 ;  /* 0x000000b000f77308 */ /* 0x000ea40000000800 */
[----:B------:R-:W-:Y:S04]  /*16900*/  IMAD.WIDE.U32 R16, R7, -0x326172a9, RZ ;  /* 0xcd9e8d5707107825 */ /* 0x000fe800078e00ff */
[----:B------:R-:W-:Y:S01]  /*16910*/  IMAD.WIDE.U32 R188, R2, -0x2daee0ad, RZ ;  /* 0xd2511f5302bc7825 */ /* 0x000fe200078e00ff */
[----:B------:R-:W-:Y:S02]  /*16920*/  LOP3.LUT R0, R187, UR10, R16, 0x96, !PT ;  /* 0x0000000abb007c12 */ /* 0x000fe4000f8e9610 */
[----:B------:R-:W-:Y:S01]  /*16930*/  LOP3.LUT R13, R17, UR12, R6, 0x96, !PT ;  /* 0x0000000c110d7c12 */ /* 0x000fe2000f8e9606 */
[----:B------:R-:W-:Y:S01]  /*16940*/  IMAD.WIDE.U32 R10, R10, -0x2daee0ad, RZ ;  /* 0xd2511f530a0a7825 */ /* 0x000fe200078e00ff */
[----:B------:R-:W-:Y:S01]  /*16950*/  MUFU.EX2 R242, R18 ;  /* 0x0000001200f27308 */ /* 0x000fe20000000800 */
[----:B-1----:R-:W-:Y:S02]  /*16960*/  F2FP.PACK_AB R177, R245, R246 ;  /* 0x000000f6f5b1723e */ /* 0x002fe400000000ff */
[----:B------:R-:W-:Y:S01]  /*16970*/  IMAD.WIDE.U32 R190, R0, -0x2daee0ad, RZ ;  /* 0xd2511f5300be7825 */ /* 0x000fe200078e00ff */
[----:B------:R-:W-:Y:S02]  /*16980*/  LOP3.LUT R6, R189, UR7, R10, 0x96, !PT ;  /* 0x00000007bd067c12 */ /* 0x000fe4000f8e960a */
[----:B------:R-:W-:Y:S01]  /*16990*/  LOP3.LUT R11, R11, UR9, R12, 0x96, !PT ;  /* 0x000000090b0b7c12 */ /* 0x000fe2000f8e960c */
[----:B------:R-:W-:Y:S03]  /*169a0*/  IMAD.WIDE.U32 R12, R13, -0x2daee0ad, RZ ;  /* 0xd2511f530d0c7825 */ /* 0x000fe600078e00ff */
[----:B------:R-:W-:Y:S01]  /*169b0*/  MUFU.EX2 R241, R19 ;  /* 0x0000001300f17308 */ /* 0x000fe20000000800 */
[----:B------:R-:W-:Y:S01]  /*169c0*/  IMAD.WIDE.U32 R6, R6, -0x326172a9, RZ ;  /* 0xcd9e8d5706067825 */ /* 0x000fe200078e00ff */
[----:B------:R-:W-:Y:S02]  /*169d0*/  LOP3.LUT R5, R191, UR7, R12, 0x96, !PT ;  /* 0x00000007bf057c12 */ /* 0x000fe4000f8e960c */
[----:B------:R-:W-:Y:S01]  /*169e0*/  LOP3.LUT R12, R13, UR9, R4, 0x96, !PT ;  /* 0x000000090d0c7c12 */ /* 0x000fe2000f8e9604 */
[----:B------:R-:W-:Y:S01]  /*169f0*/  IMAD.WIDE.U32 R10, R11, -0x326172a9, RZ ;  /* 0xcd9e8d570b0a7825 */ /* 0x000fe200078e00ff */
[----:B------:R-:W-:Y:S02]  /*16a00*/  LOP3.LUT R14, R6, 0xff, RZ, 0xc0, !PT ;  /* 0x000000ff060e7812 */ /* 0x000fe400078ec0ff */
[----:B------:R-:W-:Y:S01]  /*16a10*/  SHF.R.U32.HI R13, RZ, 0x18, R6 ;  /* 0x00000018ff0d7819 */ /* 0x000fe20000011606 */
[----:B------:R-:W-:Y:S01]  /*16a20*/  IMAD.WIDE.U32 R4, R5, -0x326172a9, RZ ;  /* 0xcd9e8d5705047825 */ /* 0x000fe200078e00ff */
[----:B------:R-:W-:Y:S02]  /*16a30*/  LOP3.LUT R143, R11, UR8, R8, 0x96, !PT ;  /* 0x000000080b8f7c12 */ /* 0x000fe4000f8e9608 */
[----:B------:R-:W-:Y:S01]  /*16a40*/  SHF.R.U32.HI R8, RZ, 0x10, R6 ;  /* 0x00000010ff087819 */ /* 0x000fe20000011606 */
[----:B------:R-:W-:Y:S01]  /*16a50*/  IMAD.WIDE.U32 R228, R12, -0x326172a9, RZ ;  /* 0xcd9e8d570ce47825 */ /* 0x000fe200078e00ff */
[----:B------:R-:W-:Y:S02]  /*16a60*/  LOP3.LUT R2, R7, UR18, R10, 0x96, !PT ;  /* 0x0000001207027c12 */ /* 0x000fe4000f8e960a */
[----:B------:R-:W-:Y:S01]  /*16a70*/  LOP3.LUT R7, R6, 0xffff, RZ, 0xc0, !PT ;  /* 0x0000ffff06077812 */ /* 0x000fe200078ec0ff */
[----:B------:R-:W-:Y:S01]  /*16a80*/  FFMA.FTZ R6, R21, c[0x0][0x23c], -R184 ;  /* 0x00008f0015067a23 */ /* 0x000fe200000108b8 */
[C---:B------:R-:W-:Y:S02]  /*16a90*/  LOP3.LUT R0, R4.reuse, 0xffff, RZ, 0xc0, !PT ;  /* 0x0000ffff04007812 */ /* 0x040fe400078ec0ff */
[----:B------:R-:W-:Y:S01]  /*16aa0*/  LOP3.LUT R11, R4, 0xff, RZ, 0xc0, !PT ;  /* 0x000000ff040b7812 */ /* 0x000fe200078ec0ff */
[----:B------:R1:W-:Y:S01]  /*16ab0*/  MUFU.EX2 R238, R6 ;  /* 0x0000000600ee7308 */ /* 0x0003e20000000800 */
[----:B------:R-:W-:Y:S02]  /*16ac0*/  SHF.R.U32.HI R9, RZ, 0x8, R7 ;  /* 0x00000008ff097819 */ /* 0x000fe40000011607 */
[----:B------:R-:W-:Y:S02]  /*16ad0*/  SHF.R.U32.HI R12, RZ, 0x18, R4 ;  /* 0x00000018ff0c7819 */ /* 0x000fe40000011604 */
[----:B------:R-:W-:Y:S02]  /*16ae0*/  PRMT R14, R14, 0x5410, R9 ;  /* 0x000054100e0e7816 */ /* 0x000fe40000000009 */
[----:B------:R-:W-:Y:S02]  /*16af0*/  SHF.R.U32.HI R9, RZ, 0x18, R2 ;  /* 0x00000018ff097819 */ /* 0x000fe40000011602 */
[----:B------:R-:W-:Y:S02]  /*16b00*/  SHF.R.U32.HI R10, RZ, 0x10, R4 ;  /* 0x00000010ff0a7819 */ /* 0x000fe40000011604 */
[----:B------:R-:W-:Y:S02]  /*16b10*/  LOP3.LUT R4, R5, UR18, R228, 0x96, !PT ;  /* 0x0000001205047c12 */ /* 0x000fe4000f8e96e4 */
[----:B------:R-:W-:Y:S02]  /*16b20*/  LOP3.LUT R5, R2, 0xffff, RZ, 0xc0, !PT ;  /* 0x0000ffff02057812 */ /* 0x000fe400078ec0ff */
[----:B------:R-:W-:Y:S01]  /*16b30*/  LOP3.LUT R7, R8, 0xff, RZ, 0xc0, !PT ;  /* 0x000000ff08077812 */ /* 0x000fe200078ec0ff */
[----:B------:R-:W-:Y:S01]  /*16b40*/  FFMA.FTZ R8, R15, c[0x0][0x23c], -R185 ;  /* 0x00008f000f087a23 */ /* 0x000fe200000108b9 */
[----:B------:R-:W-:Y:S02]  /*16b50*/  LOP3.LUT R10, R10, 0xff, RZ, 0xc0, !PT ;  /* 0x000000ff0a0a7812 */ /* 0x000fe400078ec0ff */
[----:B------:R-:W-:Y:S01]  /*16b60*/  PRMT R13, R7, 0x5410, R13 ;  /* 0x00005410070d7816 */ /* 0x000fe2000000000d */
[----:B------:R3:W-:Y:S01]  /*16b70*/  MUFU.EX2 R228, R8 ;  /* 0x0000000800e47308 */ /* 0x0007e20000000800 */
[----:B------:R-:W-:Y:S02]  /*16b80*/  SHF.R.U32.HI R7, RZ, 0x8, R5 ;  /* 0x00000008ff077819 */ /* 0x000fe40000011605 */
[----:B--2---:R-:W-:Y:S02]  /*16b90*/  F2FP.PACK_AB R176, R247, R248 ;  /* 0x000000f8f7b0723e */ /* 0x004fe400000000ff */
[----:B-1----:R-:W-:Y:S01]  /*16ba0*/  SHF.R.U32.HI R6, RZ, 0x8, R0 ;  /* 0x00000008ff067819 */ /* 0x002fe20000011600 */
[----:B------:R-:W-:Y:S01]  /*16bb0*/  FFMA.FTZ R0, R22, c[0x0][0x23c], -R185 ;  /* 0x00008f0016007a23 */ /* 0x000fe200000108b9 */
[----:B------:R-:W-:Y:S01]  /*16bc0*/  PRMT R10, R10, 0x5410, R12 ;  /* 0x000054100a0a7816 */ /* 0x000fe2000000000c */
[----:B------:R-:W1:Y:S01]  /*16bd0*/  LDSM.16.MT88.4 R20, [R205+0xa000] ;  /* 0x00a00000cd14783b */ /* 0x000e620000004200 */
[----:B------:R-:W-:Y:S01]  /*16be0*/  PRMT R182, R11, 0x5410, R6 ;  /* 0x000054100bb67816 */ /* 0x000fe20000000006 */
[----:B------:R2:W4:Y:S01]  /*16bf0*/  MUFU.EX2 R235, R0 ;  /* 0x0000000000eb7308 */ /* 0x0005220000000800 */
[----:B------:R-:W-:Y:S01]  /*16c00*/  LOP3.LUT R11, R2, 0xff, RZ, 0xc0, !PT ;  /* 0x000000ff020b7812 */ /* 0x000fe200078ec0ff */
[--C-:B------:R-:W-:Y:S01]  /*16c10*/  HSET2.LE.AND R183, R10, R26.reuse, PT ;  /* 0x0000001a0ab77233 */ /* 0x100fe20003803000 */
[----:B------:R-:W-:Y:S01]  /*16c20*/  SHF.R.U32.HI R6, RZ, 0x10, R2 ;  /* 0x00000010ff067819 */ /* 0x000fe20000011602 */
[--C-:B------:R-:W-:Y:S01]  /*16c30*/  HSET2.LE.AND R182, R182, R26.reuse, PT ;  /* 0x0000001ab6b67233 */ /* 0x100fe20003803000 */
[----:B------:R-:W-:Y:S02]  /*16c40*/  PRMT R11, R11, 0x5410, R7 ;  /* 0x000054100b0b7816 */ /* 0x000fe40000000007 */
[----:B------:R-:W-:Y:S02]  /*16c50*/  LOP3.LUT R5, R6, 0xff, RZ, 0xc0, !PT ;  /* 0x000000ff06057812 */ /* 0x000fe400078ec0ff */
[--C-:B------:R-:W-:Y:S02]  /*16c60*/  SHF.R.U32.HI R7, RZ, 0x18, R4.reuse ;  /* 0x00000018ff077819 */ /* 0x100fe40000011604 */
[----:B------:R-:W-:Y:S02]  /*16c70*/  PRMT R9, R5, 0x5410, R9 ;  /* 0x0000541005097816 */ /* 0x000fe40000000009 */
[----:B------:R-:W-:Y:S02]  /*16c80*/  SHF.R.U32.HI R5, RZ, 0x10, R4 ;  /* 0x00000010ff057819 */ /* 0x000fe40000011604 */
[----:B---3--:R-:W-:Y:S02]  /*16c90*/  LOP3.LUT R8, R4, 0xff, RZ, 0xc0, !PT ;  /* 0x000000ff04087812 */ /* 0x008fe400078ec0ff */
[----:B--2---:R-:W-:Y:S05]  /*16ca0*/  FSEL R0, R136, RZ, P3 ;  /* 0x000000ff88007208 */ /* 0x004fea0001800000 */
[----:B------:R-:W-:Y:S01]  /*16cb0*/  FADD.FTZ R2, -R0, R3 ;  /* 0x0000000300027221 */ /* 0x000fe20000010100 */
[----:B------:R-:W-:Y:S02]  /*16cc0*/  FSEL R0, R135, RZ, P2 ;  /* 0x000000ff87007208 */ /* 0x000fe40001000000 */
[----:B------:R-:W-:Y:S01]  /*16cd0*/  LOP3.LUT R3, R4, 0xffff, RZ, 0xc0, !PT ;  /* 0x0000ffff04037812 */ /* 0x000fe200078ec0ff */
[----:B------:R-:W-:Y:S01]  /*16ce0*/  FMUL.FTZ R2, R2, c[0x0][0x23c] ;  /* 0x00008f0002027a20 */ /* 0x000fe20000410000 */
[----:B------:R-:W-:Y:S01]  /*16cf0*/  LOP3.LUT R4, R5, 0xff, RZ, 0xc0, !PT ;  /* 0x000000ff05047812 */ /* 0x000fe200078ec0ff */
[----:B------:R-:W-:Y:S01]  /*16d00*/  FADD.FTZ R0, -R0, R132 ;  /* 0x0000008400007221 */ /* 0x000fe20000010100 */
[----:B------:R-:W-:Y:S01]  /*16d10*/  SHF.R.U32.HI R6, RZ, 0x8, R3 ;  /* 0x00000008ff067819 */ /* 0x000fe20000011603 */
[----:B------:R2:W3:Y:S01]  /*16d20*/  MUFU.EX2 R133, R2 ;  /* 0x0000000200857308 */ /* 0x0004e20000000800 */
[----:B------:R-:W-:Y:S02]  /*16d30*/  FSEL R3, R134, RZ, P1 ;  /* 0x000000ff86037208 */ /* 0x000fe40000800000 */
[----:B------:R-:W-:Y:S01]  /*16d40*/  PRMT R7, R4, 0x5410, R7 ;  /* 0x0000541004077816 */ /* 0x000fe20000000007 */
[--C-:B------:R-:W-:Y:S01]  /*16d50*/  HSET2.LE.AND R4, R13, R26.reuse, PT ;  /* 0x0000001a0d047233 */ /* 0x100fe20003803000 */
[----:B------:R-:W-:Y:S02]  /*16d60*/  PRMT R6, R8, 0x5410, R6 ;  /* 0x0000541008067816 */ /* 0x000fe40000000006 */
[----:B----4-:R-:W-:Y:S01]  /*16d70*/  F2FP.PACK_AB R8, R228, R235 ;  /* 0x000000ebe408723e */ /* 0x010fe200000000ff */
[--C-:B------:R-:W-:Y:S01]  /*16d80*/  HSET2.LE.AND R181, R7, R26.reuse, PT ;  /* 0x0000001a07b57233 */ /* 0x100fe20003803000 */
[----:B------:R-:W-:Y:S01]  /*16d90*/  LOP3.LUT R179, R4, R179, RZ, 0xc0, !PT ;  /* 0x000000b304b37212 */ /* 0x000fe200078ec0ff */
[--C-:B------:R-:W-:Y:S01]  /*16da0*/  HSET2.LE.AND R4, R9, R26.reuse, PT ;  /* 0x0000001a09047233 */ /* 0x100fe20003803000 */
[----:B------:R-:W-:Y:S01]  /*16db0*/  LOP3.LUT R183, R183, R8, RZ, 0xc0, !PT ;  /* 0x00000008b7b77212 */ /* 0x000fe200078ec0ff */
[--C-:B------:R-:W-:Y:S03]  /*16dc0*/  HSET2.LE.AND R180, R6, R26.reuse, PT ;  /* 0x0000001a06b47233 */ /* 0x100fe60003803000 */
[----:B------:R-:W-:Y:S02]  /*16dd0*/  LOP3.LUT R177, R4, R177, RZ, 0xc0, !PT ;  /* 0x000000b104b17212 */ /* 0x000fe400078ec0ff */
[----:B------:R-:W-:Y:S04]  /*16de0*/  F2FP.PACK_AB R4, R241, R242 ;  /* 0x000000f2f104723e */ /* 0x000fe800000000ff */
[----:B------:R-:W-:Y:S01]  /*16df0*/  LOP3.LUT R181, R181, R4, RZ, 0xc0, !PT ;  /* 0x00000004b5b57212 */ /* 0x000fe200078ec0ff */
[----:B--2---:R-:W-:Y:S01]  /*16e00*/  FMUL.FTZ R2, R0, c[0x0][0x23c] ;  /* 0x00008f0000027a20 */ /* 0x004fe20000410000 */
[----:B------:R-:W-:Y:S01]  /*16e10*/  FSEL R0, R137, RZ, P0 ;  /* 0x000000ff89007208 */ /* 0x000fe20000000000 */
[C---:B---3--:R-:W-:Y:S01]  /*16e20*/  FMUL.FTZ R4, R133.reuse, R144 ;  /* 0x0000009085047220 */ /* 0x048fe20000410000 */
[----:B------:R-:W-:Y:S01]  /*16e30*/  PLOP3.LUT P0, PT, PT, PT, UP0, 0x80, 0x0 ;  /* 0x000000000000781c */ /* 0x000fe20003f0f008 */
[----:B------:R2:W3:Y:S01]  /*16e40*/  MUFU.EX2 R132, R2 ;  /* 0x0000000200847308 */ /* 0x0004e20000000800 */
[C---:B------:R-:W-:Y:S02]  /*16e50*/  FMUL.FTZ R5, R133.reuse, R145 ;  /* 0x0000009185057220 */ /* 0x040fe40000410000 */
[----:B------:R-:W-:Y:S02]  /*16e60*/  FADD.FTZ R0, -R0, R139 ;  /* 0x0000008b00007221 */ /* 0x000fe40000010100 */
[C---:B------:R-:W-:Y:S02]  /*16e70*/  FMUL.FTZ R16, R133.reuse, R156 ;  /* 0x0000009c85107220 */ /* 0x040fe40000410000 */
[----:B------:R-:W-:Y:S02]  /*16e80*/  FMUL.FTZ R0, R0, c[0x0][0x23c] ;  /* 0x00008f0000007a20 */ /* 0x000fe40000410000 */
[C---:B------:R-:W-:Y:S02]  /*16e90*/  FMUL.FTZ R17, R133.reuse, R157 ;  /* 0x0000009d85117220 */ /* 0x040fe40000410000 */
[C---:B------:R-:W-:Y:S02]  /*16ea0*/  FMUL.FTZ R32, R133.reuse, R172 ;  /* 0x000000ac85207220 */ /* 0x040fe40000410000 */
[----:B------:R-:W4:Y:S01]  /*16eb0*/  MUFU.EX2 R0, R0 ;  /* 0x0000000000007308 */ /* 0x000f220000000800 */
[C---:B------:R-:W-:Y:S02]  /*16ec0*/  FMUL.FTZ R33, R133.reuse, R173 ;  /* 0x000000ad85217220 */ /* 0x040fe40000410000 */
[C---:B------:R-:W-:Y:S02]  /*16ed0*/  FMUL.FTZ R36, R133.reuse, R36 ;  /* 0x0000002485247220 */ /* 0x040fe40000410000 */
[C---:B------:R-:W-:Y:S02]  /*16ee0*/  FMUL.FTZ R37, R133.reuse, R37 ;  /* 0x0000002585257220 */ /* 0x040fe40000410000 */
[C---:B------:R-:W-:Y:S02]  /*16ef0*/  FMUL.FTZ R48, R133.reuse, R48 ;  /* 0x0000003085307220 */ /* 0x040fe40000410000 */
[----:B------:R-:W-:Y:S02]  /*16f00*/  FMUL.FTZ R49, R133, R49 ;  /* 0x0000003185317220 */ /* 0x000fe40000410000 */
[----:B--2---:R-:W-:Y:S01]  /*16f10*/  FADD.FTZ R2, -R3, R138 ;  /* 0x0000008a03027221 */ /* 0x004fe20000010100 */
[--C-:B------:R-:W-:Y:S01]  /*16f20*/  HSET2.LE.AND R3, R14, R26.reuse, PT ;  /* 0x0000001a0e037233 */ /* 0x100fe20003803000 */
[----:B---3--:R-:W-:Y:S02]  /*16f30*/  FMUL.FTZ R6, R132, R146 ;  /* 0x0000009284067220 */ /* 0x008fe40000410000 */
[----:B------:R-:W-:Y:S02]  /*16f40*/  FMUL.FTZ R2, R2, c[0x0][0x23c] ;  /* 0x00008f0002027a20 */ /* 0x000fe40000410000 */
[----:B------:R-:W-:Y:S01]  /*16f50*/  LOP3.LUT R178, R3, R178, RZ, 0xc0, !PT ;  /* 0x000000b203b27212 */ /* 0x000fe200078ec0ff */
[----:B------:R-:W-:Y:S01]  /*16f60*/  HSET2.LE.AND R3, R11, R26, PT ;  /* 0x0000001a0b037233 */ /* 0x000fe20003803000 */
[----:B------:R-:W-:Y:S02]  /*16f70*/  FMUL.FTZ R7, R132, R147 ;  /* 0x0000009384077220 */ /* 0x000fe40000410000 */
[----:B------:R-:W2:Y:S01]  /*16f80*/  MUFU.EX2 R2, R2 ;  /* 0x0000000200027308 */ /* 0x000ea20000000800 */
[----:B------:R-:W3:Y:S01]  /*16f90*/  LDSM.16.MT88.4 R144, [R207+0xa000] ;  /* 0x00a00000cf90783b */ /* 0x000ee20000004200 */
[----:B------:R-:W-:Y:S01]  /*16fa0*/  LOP3.LUT R176, R3, R176, RZ, 0xc0, !PT ;  /* 0x000000b003b07212 */ /* 0x000fe200078ec0ff */
[C---:B----4-:R-:W-:Y:S01]  /*16fb0*/  FMUL.FTZ R10, R0.reuse, R150 ;  /* 0x00000096000a7220 */ /* 0x050fe20000410000 */
[----:B------:R-:W-:Y:S01]  /*16fc0*/  F2FP.PACK_AB R3, R243, R244 ;  /* 0x000000f4f303723e */ /* 0x000fe200000000ff */
[----:B------:R-:W-:Y:S02]  /*16fd0*/  FMUL.FTZ R11, R0, R151 ;  /* 0x00000097000b7220 */ /* 0x000fe40000410000 */
[----:B------:R-:W-:Y:S01]  /*16fe0*/  FMUL.FTZ R18, R132, R158 ;  /* 0x0000009e84127220 */ /* 0x000fe20000410000 */
[----:B------:R-:W-:Y:S01]  /*16ff0*/  LOP3.LUT R180, R180, R3, RZ, 0xc0, !PT ;  /* 0x00000003b4b47212 */ /* 0x000fe200078ec0ff */
[-C--:B-1----:R-:W-:Y:S01]  /*17000*/  HMMA.16816.F32 R4, R176, R20.reuse, R4 ;  /* 0x00000014b004723c */ /* 0x082fe20000001804 */
[----:B------:R-:W-:Y:S01]  /*17010*/  F2FP.PACK_AB R3, R238, R239 ;  /* 0x000000efee03723e */ /* 0x000fe200000000ff */
[C---:B------:R-:W-:Y:S02]  /*17020*/  FMUL.FTZ R14, R0.reuse, R154 ;  /* 0x0000009a000e7220 */ /* 0x040fe40000410000 */
[----:B------:R-:W-:Y:S01]  /*17030*/  FMUL.FTZ R15, R0, R155 ;  /* 0x0000009b000f7220 */ /* 0x000fe20000410000 */
[----:B------:R-:W-:Y:S01]  /*17040*/  LOP3.LUT R182, R182, R3, RZ, 0xc0, !PT ;  /* 0x00000003b6b67212 */ /* 0x000fe200078ec0ff */
[--C-:B------:R-:W-:Y:S02]  /*17050*/  FFMA.FTZ R3, R192, c[0x0][0x23c], -R141.reuse ;  /* 0x00008f00c0037a23 */ /* 0x100fe4000001088d */
[C---:B------:R-:W-:Y:S02]  /*17060*/  FMUL.FTZ R19, R132.reuse, R159 ;  /* 0x0000009f84137220 */ /* 0x040fe40000410000 */
[----:B------:R1:W-:Y:S01]  /*17070*/  MUFU.EX2 R203, R3 ;  /* 0x0000000300cb7308 */ /* 0x0003e20000000800 */
[----:B------:R-:W-:Y:S01]  /*17080*/  LDSM.16.MT88.4 R156, [R205+0xa800] ;  /* 0x00a80000cd9c783b */ /* 0x000fe20000004200 */
[C---:B------:R-:W-:Y:S02]  /*17090*/  FMUL.FTZ R34, R132.reuse, R174 ;  /* 0x000000ae84227220 */ /* 0x040fe40000410000 */
[----:B------:R-:W-:Y:S02]  /*170a0*/  FMUL.FTZ R35, R132, R175 ;  /* 0x000000af84237220 */ /* 0x000fe40000410000 */
[C---:B--2---:R-:W-:Y:S02]  /*170b0*/  FMUL.FTZ R8, R2.reuse, R148 ;  /* 0x0000009402087220 */ /* 0x044fe40000410000 */
[C---:B------:R-:W-:Y:S01]  /*170c0*/  FMUL.FTZ R9, R2.reuse, R149 ;  /* 0x0000009502097220 */ /* 0x040fe20000410000 */
[----:B------:R-:W-:Y:S01]  /*170d0*/  LDSM.16.MT88.4 R172, [R207+0xa800] ;  /* 0x00a80000cfac783b */ /* 0x000fe20000004200 */
[C---:B------:R-:W-:Y:S02]  /*170e0*/  FMUL.FTZ R12, R2.reuse, R152 ;  /* 0x00000098020c7220 */ /* 0x040fe40000410000 */
[C---:B------:R-:W-:Y:S02]  /*170f0*/  FMUL.FTZ R13, R2.reuse, R153 ;  /* 0x00000099020d7220 */ /* 0x040fe40000410000 */
[C---:B------:R-:W-:Y:S01]  /*17100*/  FMUL.FTZ R24, R2.reuse, R164 ;  /* 0x000000a402187220 */ /* 0x040fe20000410000 */
[C---:B------:R-:W-:Y:S01]  /*17110*/  HMMA.16816.F32 R8, R180.reuse, R20, R8 ;  /* 0x00000014b408723c */ /* 0x040fe20000001808 */
[----:B------:R-:W-:Y:S01]  /*17120*/  FMUL.FTZ R25, R2, R165 ;  /* 0x000000a502197220 */ /* 0x000fe20000410000 */
[----:B------:R-:W2:Y:S01]  /*17130*/  LDSM.16.MT88.4 R148, [R210+0xa000] ;  /* 0x00a00000d294783b */ /* 0x000ea20000004200 */
[----:B------:R-:W-:Y:S02]  /*17140*/  FMUL.FTZ R27, R0, R167 ;  /* 0x000000a7001b7220 */ /* 0x000fe40000410000 */
[C---:B------:R-:W-:Y:S02]  /*17150*/  FMUL.FTZ R28, R2.reuse, R168 ;  /* 0x000000a8021c7220 */ /* 0x040fe40000410000 */
[C---:B------:R-:W-:Y:S01]  /*17160*/  FMUL.FTZ R20, R133.reuse, R160 ;  /* 0x000000a085147220 */ /* 0x040fe20000410000 */
[-C--:B------:R-:W-:Y:S01]  /*17170*/  HMMA.16816.F32 R12, R180, R22.reuse, R12 ;  /* 0x00000016b40c723c */ /* 0x080fe2000000180c */
[----:B------:R-:W-:Y:S03]  /*17180*/  FMUL.FTZ R21, R133, R161 ;  /* 0x000000a185157220 */ /* 0x000fe60000410000 */
[----:B------:R-:W-:Y:S02]  /*17190*/  FMUL.FTZ R29, R2, R169 ;  /* 0x000000a9021d7220 */ /* 0x000fe40000410000 */
[----:B------:R-:W-:Y:S02]  /*171a0*/  FMUL.FTZ R30, R0, R170 ;  /* 0x000000aa001e7220 */ /* 0x000fe40000410000 */
[C---:B------:R-:W-:Y:S01]  /*171b0*/  HMMA.16816.F32 R16, R176.reuse, R22, R16 ;  /* 0x00000016b010723c */ /* 0x040fe20000001810 */
[--C-:B-1----:R-:W-:Y:S03]  /*171c0*/  FFMA.FTZ R3, R194, c[0x0][0x23c], -R141.reuse ;  /* 0x00008f00c2037a23 */ /* 0x102fe6000001088d */
[----:B------:R-:W-:Y:S01]  /*171d0*/  IMAD.MOV.U32 R160, RZ, RZ, R26 ;  /* 0x000000ffffa07224 */ /* 0x000fe200078e001a */
[----:B------:R1:W4:Y:S01]  /*171e0*/  MUFU.EX2 R202, R3 ;  /* 0x0000000300ca7308 */ /* 0x0003220000000800 */
[----:B------:R-:W-:Y:S02]  /*171f0*/  FMUL.FTZ R26, R0, R166 ;  /* 0x000000a6001a7220 */ /* 0x000fe40000410000 */
[C---:B------:R-:W-:Y:S04]  /*17200*/  FMUL.FTZ R22, R132.reuse, R162 ;  /* 0x000000a284167220 */ /* 0x040fe80000410000 */
[----:B------:R-:W-:Y:S02]  /*17210*/  FMUL.FTZ R23, R132, R163 ;  /* 0x000000a384177220 */ /* 0x000fe40000410000 */
[----:B------:R-:W-:Y:S02]  /*17220*/  FMUL.FTZ R31, R0, R171 ;  /* 0x000000ab001f7220 */ /* 0x000fe40000410000 */
[C---:B------:R-:W-:Y:S02]  /*17230*/  FMUL.FTZ R38, R132.reuse, R38 ;  /* 0x0000002684267220 */ /* 0x040fe40000410000 */
[----:B------:R-:W-:Y:S01]  /*17240*/  FMUL.FTZ R39, R132, R39 ;  /* 0x0000002784277220 */ /* 0x000fe20000410000 */
[-C--:B---3--:R-:W-:Y:S01]  /*17250*/  HMMA.16816.F32 R20, R176, R144.reuse, R20 ;  /* 0x00000090b014723c */ /* 0x088fe20000001814 */
[C---:B------:R-:W-:Y:S02]  /*17260*/  FMUL.FTZ R40, R2.reuse, R40 ;  /* 0x0000002802287220 */ /* 0x040fe40000410000 */
[----:B------:R-:W-:Y:S02]  /*17270*/  FMUL.FTZ R41, R2, R41 ;  /* 0x0000002902297220 */ /* 0x000fe40000410000 */
[C---:B------:R-:W-:Y:S02]  /*17280*/  FMUL.FTZ R42, R0.reuse, R42 ;  /* 0x0000002a002a7220 */ /* 0x040fe40000410000 */
[----:B------:R-:W-:Y:S01]  /*17290*/  FMUL.FTZ R43, R0, R43 ;  /* 0x0000002b002b7220 */ /* 0x000fe20000410000 */
[C---:B------:R-:W-:Y:S01]  /*172a0*/  HMMA.16816.F32 R24, R180.reuse, R144, R24 ;  /* 0x00000090b418723c */ /* 0x040fe20000001818 */
[C---:B------:R-:W-:Y:S03]  /*172b0*/  FMUL.FTZ R44, R2.reuse, R44 ;  /* 0x0000002c022c7220 */ /* 0x040fe60000410000 */
[----:B------:R-:W-:Y:S02]  /*172c0*/  FMUL.FTZ R45, R2, R45 ;  /* 0x0000002d022d7220 */ /* 0x000fe40000410000 */
[C---:B------:R-:W-:Y:S02]  /*172d0*/  FMUL.FTZ R46, R0.reuse, R46 ;  /* 0x0000002e002e7220 */ /* 0x040fe40000410000 */
[-C--:B------:R-:W-:Y:S01]  /*172e0*/  HMMA.16816.F32 R28, R180, R146.reuse, R28 ;  /* 0x00000092b41c723c */ /* 0x080fe2000000181c */
[--C-:B-1----:R-:W-:Y:S03]  /*172f0*/  FFMA.FTZ R3, R193, c[0x0][0x23c], -R142.reuse ;  /* 0x00008f00c1037a23 */ /* 0x102fe6000001088e */
[----:B------:R-:W-:Y:S01]  /*17300*/  FMUL.FTZ R47, R0, R47 ;  /* 0x0000002f002f7220 */ /* 0x000fe20000410000 */
[----:B------:R1:W-:Y:S01]  /*17310*/  MUFU.EX2 R201, R3 ;  /* 0x0000000300c97308 */ /* 0x0003e20000000800 */
[C---:B------:R-:W-:Y:S02]  /*17320*/  FMUL.FTZ R50, R132.reuse, R50 ;  /* 0x0000003284327220 */ /* 0x040fe40000410000 */
[C---:B------:R-:W-:Y:S01]  /*17330*/  HMMA.16816.F32 R32, R176.reuse, R146, R32 ;  /* 0x00000092b020723c */ /* 0x040fe20000001820 */
[----:B------:R-:W3:Y:S03]  /*17340*/  LDSM.16.MT88.4 R144, [R209+0xa000] ;  /* 0x00a00000d190783b */ /* 0x000ee60000004200 */
[C---:B------:R-:W-:Y:S02]  /*17350*/  FMUL.FTZ R51, R132.reuse, R51 ;  /* 0x0000003384337220 */ /* 0x040fe40000410000 */
[C---:B------:R-:W-:Y:S02]  /*17360*/  FMUL.FTZ R52, R133.reuse, R52 ;  /* 0x0000003485347220 */ /* 0x040fe40000410000 */
[-C--:B--2---:R-:W-:Y:S01]  /*17370*/  HMMA.16816.F32 R36, R176, R148.reuse, R36 ;  /* 0x00000094b024723c */ /* 0x084fe20000001824 */
[----:B------:R-:W-:Y:S03]  /*17380*/  FMUL.FTZ R53, R133, R53 ;  /* 0x0000003585357220 */ /* 0x000fe60000410000 */
[C---:B------:R-:W-:Y:S02]  /*17390*/  FMUL.FTZ R54, R132.reuse, R54 ;  /* 0x0000003684367220 */ /* 0x040fe40000410000 */
[----:B------:R-:W-:Y:S02]  /*173a0*/  FMUL.FTZ R55, R132, R55 ;  /* 0x0000003784377220 */ /* 0x000fe40000410000 */
[C---:B------:R-:W-:Y:S01]  /*173b0*/  HMMA.16816.F32 R40, R180.reuse, R148, R40 ;  /* 0x00000094b428723c */ /* 0x040fe20000001828 */
[C---:B------:R-:W-:Y:S03]  /*173c0*/  FMUL.FTZ R56, R2.reuse, R56 ;  /* 0x0000003802387220 */ /* 0x040fe60000410000 */
[----:B------:R-:W-:Y:S02]  /*173d0*/  FMUL.FTZ R57, R2, R57 ;  /* 0x0000003902397220 */ /* 0x000fe40000410000 */
[----:B-1----:R-:W-:Y:S02]  /*173e0*/  FFMA.FTZ R3, R195, c[0x0][0x23c], -R142 ;  /* 0x00008f00c3037a23 */ /* 0x002fe4000001088e */
[-C--:B------:R-:W-:Y:S01]  /*173f0*/  HMMA.16816.F32 R44, R180, R150.reuse, R44 ;  /* 0x00000096b42c723c */ /* 0x080fe2000000182c */
[C---:B------:R-:W-:Y:S01]  /*17400*/  FMUL.FTZ R58, R0.reuse, R58 ;  /* 0x0000003a003a7220 */ /* 0x040fe20000410000 */
[----:B------:R1:W2:Y:S02]  /*17410*/  MUFU.EX2 R200, R3 ;  /* 0x0000000300c87308 */ /* 0x0002a40000000800 */
[----:B------:R-:W-:Y:S02]  /*17420*/  FMUL.FTZ R59, R0, R59 ;  /* 0x0000003b003b7220 */ /* 0x000fe40000410000 */
[C---:B------:R-:W-:Y:S02]  /*17430*/  FMUL.FTZ R60, R2.reuse, R60 ;  /* 0x0000003c023c7220 */ /* 0x040fe40000410000 */
[C---:B------:R-:W-:Y:S01]  /*17440*/  HMMA.16816.F32 R48, R176.reuse, R150, R48 ;  /* 0x00000096b030723c */ /* 0x040fe20000001830 */
[----:B------:R-:W5:Y:S03]  /*17450*/  LDSM.16.MT88.4 R148, [R205+0xb000] ;  /* 0x00b00000cd94783b */ /* 0x000f660000004200 */
[----:B------:R-:W-:Y:S02]  /*17460*/  FMUL.FTZ R61, R2, R61 ;  /* 0x0000003d023d7220 */ /* 0x000fe40000410000 */
[C---:B------:R-:W-:Y:S02]  /*17470*/  FMUL.FTZ R62, R0.reuse, R62 ;  /* 0x0000003e003e7220 */ /* 0x040fe40000410000 */
[----:B------:R-:W-:Y:S01]  /*17480*/  FMUL.FTZ R63, R0, R63 ;  /* 0x0000003f003f7220 */ /* 0x000fe20000410000 */
[-C--:B---3--:R-:W-:Y:S03]  /*17490*/  HMMA.16816.F32 R52, R176, R144.reuse, R52 ;  /* 0x00000090b034723c */ /* 0x088fe60000001834 */
[C---:B------:R-:W-:Y:S02]  /*174a0*/  FMUL.FTZ R64, R133.reuse, R64 ;  /* 0x0000004085407220 */ /* 0x040fe40000410000 */
[----:B------:R-:W-:Y:S02]  /*174b0*/  FMUL.FTZ R65, R133, R65 ;  /* 0x0000004185417220 */ /* 0x000fe40000410000 */
[----:B------:R-:W-:Y:S01]  /*174c0*/  FMUL.FTZ R66, R132, R66 ;  /* 0x0000004284427220 */ /* 0x000fe20000410000 */
[C---:B------:R-:W-:Y:S01]  /*174d0*/  HMMA.16816.F32 R56, R180.reuse, R144, R56 ;  /* 0x00000090b438723c */ /* 0x040fe20000001838 */
[--C-:B-1----:R-:W-:Y:S03]  /*174e0*/  FFMA.FTZ R3, R198, c[0x0][0x23c], -R141.reuse ;  /* 0x00008f00c6037a23 */ /* 0x102fe6000001088d */
[----:B------:R-:W-:Y:S01]  /*174f0*/  FFMA.FTZ R141, R197, c[0x0][0x23c], -R141 ;  /* 0x00008f00c58d7a23 */ /* 0x000fe2000001088d */
[----:B------:R-:W-:Y:S01]  /*17500*/  MUFU.EX2 R198, R3 ;  /* 0x0000000300c67308 */ /* 0x000fe20000000800 */
[C---:B------:R-:W-:Y:S02]  /*17510*/  FMUL.FTZ R67, R132.reuse, R67 ;  /* 0x0000004384437220 */ /* 0x040fe40000410000 */
[-C--:B------:R-:W-:Y:S01]  /*17520*/  HMMA.16816.F32 R60, R180, R146.reuse, R60 ;  /* 0x00000092b43c723c */ /* 0x080fe2000000183c */
[C---:B------:R-:W-:Y:S03]  /*17530*/  FMUL.FTZ R68, R133.reuse, R68 ;  /* 0x0000004485447220 */ /* 0x040fe60000410000 */
[----:B------:R-:W-:Y:S02]  /*17540*/  FMUL.FTZ R69, R133, R69 ;  /* 0x0000004585457220 */ /* 0x000fe40000410000 */
[C---:B------:R-:W-:Y:S01]  /*17550*/  FMUL.FTZ R70, R132.reuse, R70 ;  /* 0x0000004684467220 */ /* 0x040fe20000410000 */
[----:B------:R1:W-:Y:S01]  /*17560*/  MUFU.EX2 R199, R141 ;  /* 0x0000008d00c77308 */ /* 0x0003e20000000800 */
[C---:B------:R-:W-:Y:S01]  /*17570*/  HMMA.16816.F32 R64, R176.reuse, R146, R64 ;  /* 0x00000092b040723c */ /* 0x040fe20000001840 */
[----:B------:R-:W3:Y:S03]  /*17580*/  LDSM.16.MT88.4 R144, [R207+0xb000] ;  /* 0x00b00000cf90783b */ /* 0x000ee60000004200 */
[----:B------:R-:W-:Y:S02]  /*17590*/  FMUL.FTZ R71, R132, R71 ;  /* 0x0000004784477220 */ /* 0x000fe40000410000 */
[----:B------:R-:W-:Y:S01]  /*175a0*/  IMAD.WIDE.U32 R138, R143, -0x2daee0ad, RZ ;  /* 0xd2511f538f8a7825 */ /* 0x000fe200078e00ff */
[----:B------:R-:W-:Y:S04]  /*175b0*/  LOP3.LUT R143, R229, UR8, R186, 0x96, !PT ;  /* 0x00000008e58f7c12 */ /* 0x000fe8000f8e96ba */
[-C--:B-----5:R-:W-:Y:S01]  /*175c0*/  HMMA.16816.F32 R68, R176, R148.reuse, R68 ;  /* 0x00000094b044723c */ /* 0x0a0fe20000001844 */
[----:B------:R-:W-:Y:S01]  /*175d0*/  FMUL.FTZ R72, R2, R72 ;  /* 0x0000004802487220 */ /* 0x000fe20000410000 */
[----:B------:R-:W-:Y:S01]  /*175e0*/  LOP3.LUT R152, R138, 0xffff, RZ, 0xc0, !PT ;  /* 0x0000ffff8a987812 */ /* 0x000fe200078ec0ff */
[----:B------:R-:W-:Y:S01]  /*175f0*/  FMUL.FTZ R73, R2, R73 ;  /* 0x0000004902497220 */ /* 0x000fe20000410000 */
[--C-:B------:R-:W-:Y:S01]  /*17600*/  SHF.R.U32.HI R154, RZ, 0x10, R138.reuse ;  /* 0x00000010ff9a7819 */ /* 0x100fe2000001168a */
[----:B------:R-:W-:Y:S01]  /*17610*/  FMUL.FTZ R74, R0, R74 ;  /* 0x0000004a004a7220 */ /* 0x000fe20000410000 */
[----:B------:R-:W-:Y:S01]  /*17620*/  LOP3.LUT R155, R138, 0xff, RZ, 0xc0, !PT ;  /* 0x000000ff8a9b7812 */ /* 0x000fe200078ec0ff */
[----:B------:R-:W-:Y:S01]  /*17630*/  FMUL.FTZ R75, R0, R75 ;  /* 0x0000004b004b7220 */ /* 0x000fe20000410000 */
[----:B------:R-:W-:Y:S01]  /*17640*/  SHF.R.U32.HI R153, RZ, 0x18, R138 ;  /* 0x00000018ff997819 */ /* 0x000fe2000001168a */
[----:B------:R-:W-:Y:S03]  /*17650*/  FMUL.FTZ R76, R2, R76 ;  /* 0x0000004c024c7220 */ /* 0x000fe60000410000 */
[----:B-1----:R-:W-:Y:S01]  /*17660*/  LOP3.LUT R141, R139, UR17, R188, 0x96, !PT ;  /* 0x000000118b8d7c12 */ /* 0x002fe2000f8e96bc */
[----:B------:R-:W-:Y:S01]  /*17670*/  FFMA.FTZ R139, R230, c[0x0][0x23c], -R184 ;  /* 0x00008f00e68b7a23 */ /* 0x000fe200000108b8 */
[C---:B------:R-:W-:Y:S01]  /*17680*/  HMMA.16816.F32 R72, R180.reuse, R148, R72 ;  /* 0x00000094b448723c */ /* 0x040fe20000001848 */
[----:B------:R-:W-:Y:S02]  /*17690*/  FMUL.FTZ R77, R2, R77 ;  /* 0x0000004d024d7220 */ /* 0x000fe40000410000 */
[C---:B------:R-:W-:Y:S01]  /*176a0*/  FMUL.FTZ R78, R0.reuse, R78 ;  /* 0x0000004e004e7220 */ /* 0x040fe20000410000 */
[----:B------:R1:W-:Y:S01]  /*176b0*/  MUFU.EX2 R195, R139 ;  /* 0x0000008b00c37308 */ /* 0x0003e20000000800 */
[----:B------:R-:W-:Y:S02]  /*176c0*/  FMUL.FTZ R79, R0, R79 ;  /* 0x0000004f004f7220 */ /* 0x000fe40000410000 */
[----:B------:R-:W-:Y:S02]  /*176d0*/  FFMA.FTZ R3, R196, c[0x0][0x23c], -R142 ;  /* 0x00008f00c4037a23 */ /* 0x000fe4000001088e */
[C---:B------:R-:W-:Y:S03]  /*176e0*/  FMUL.FTZ R80, R133.reuse, R80 ;  /* 0x0000005085507220 */ /* 0x040fe60000410000 */
[-C--:B------:R-:W-:Y:S01]  /*176f0*/  HMMA.16816.F32 R76, R180, R150.reuse, R76 ;  /* 0x00000096b44c723c */ /* 0x080fe2000000184c */
[C---:B------:R-:W-:Y:S01]  /*17700*/  FMUL.FTZ R81, R133.reuse, R81 ;  /* 0x0000005185517220 */ /* 0x040fe20000410000 */
[----:B------:R5:W-:Y:S01]  /*17710*/  MUFU.EX2 R197, R3 ;  /* 0x0000000300c57308 */ /* 0x000be20000000800 */
[C---:B------:R-:W-:Y:S02]  /*17720*/  FMUL.FTZ R82, R132.reuse, R82 ;  /* 0x0000005284527220 */ /* 0x040fe40000410000 */
[C---:B------:R-:W-:Y:S02]  /*17730*/  FMUL.FTZ R83, R132.reuse, R83 ;  /* 0x0000005384537220 */ /* 0x040fe40000410000 */
[C---:B------:R-:W-:Y:S02]  /*17740*/  FMUL.FTZ R84, R133.reuse, R84 ;  /* 0x0000005485547220 */ /* 0x040fe40000410000 */
[----:B------:R-:W-:Y:S03]  /*17750*/  FMUL.FTZ R85, R133, R85 ;  /* 0x0000005585557220 */ /* 0x000fe60000410000 */
[C---:B------:R-:W-:Y:S01]  /*17760*/  HMMA.16816.F32 R80, R176.reuse, R150, R80 ;  /* 0x00000096b050723c */ /* 0x040fe20000001850 */
[----:B------:R-:W2:Y:S01]  /*17770*/  LDSM.16.MT88.4 R148, [R210+0xb000] ;  /* 0x00b00000d294783b */ /* 0x000ea20000004200 */
[C---:B------:R-:W-:Y:S02]  /*17780*/  FMUL.FTZ R86, R132.reuse, R86 ;  /* 0x0000005684567220 */ /* 0x040fe40000410000 */
[----:B------:R-:W-:Y:S02]  /*17790*/  FMUL.FTZ R87, R132, R87 ;  /* 0x0000005784577220 */ /* 0x000fe40000410000 */
[----:B------:R-:W-:Y:S02]  /*177a0*/  FFMA.FTZ R138, R233, c[0x0][0x23c], -R184 ;  /* 0x00008f00e98a7a23 */ /* 0x000fe400000108b8 */
[----:B-1----:R-:W-:Y:S02]  /*177b0*/  FFMA.FTZ R139, R232, c[0x0][0x23c], -R185 ;  /* 0x00008f00e88b7a23 */ /* 0x002fe400000108b9 */
[----:B------:R1:W-:Y:S01]  /*177c0*/  MUFU.EX2 R194, R138 ;  /* 0x0000008a00c27308 */ /* 0x0003e20000000800 */
[-C--:B---3--:R-:W-:Y:S01]  /*177d0*/  HMMA.16816.F32 R84, R176, R144.reuse, R84 ;  /* 0x00000090b054723c */ /* 0x088fe20000001854 */
[C---:B------:R-:W-:Y:S01]  /*177e0*/  FMUL.FTZ R88, R2.reuse, R88 ;  /* 0x0000005802587220 */ /* 0x040fe20000410000 */
[----:B------:R-:W3:Y:S01]  /*177f0*/  LDL.LU R232, [R1+0x18] ;  /* 0x0000180001e87983 */ /* 0x000ee20000300800 */
[----:B------:R-:W-:Y:S02]  /*17800*/  FMUL.FTZ R89, R2, R89 ;  /* 0x0000005902597220 */ /* 0x000fe40000410000 */
[C---:B------:R-:W-:Y:S02]  /*17810*/  FMUL.FTZ R90, R0.reuse, R90 ;  /* 0x0000005a005a7220 */ /* 0x040fe40000410000 */
[----:B------:R-:W-:Y:S02]  /*17820*/  FMUL.FTZ R91, R0, R91 ;  /* 0x0000005b005b7220 */ /* 0x000fe40000410000 */
[----:B-----5:R-:W-:Y:S01]  /*17830*/  FFMA.FTZ R3, R231, c[0x0][0x23c], -R142 ;  /* 0x00008f00e7037a23 */ /* 0x020fe2000001088e */
[----:B------:R5:W-:Y:S01]  /*17840*/  MUFU.EX2 R193, R139 ;  /* 0x0000008b00c17308 */ /* 0x000be20000000800 */
[----:B------:R-:W3:Y:S01]  /*17850*/  LDL.LU R231, [R1+0x1c] ;  /* 0x00001c0001e77983 */ /* 0x000ee20000300800 */
[C---:B------:R-:W-:Y:S02]  /*17860*/  FMUL.FTZ R92, R2.reuse, R92 ;  /* 0x0000005c025c7220 */ /* 0x040fe40000410000 */
[C---:B------:R-:W-:Y:S01]  /*17870*/  HMMA.16816.F32 R88, R180.reuse, R144, R88 ;  /* 0x00000090b458723c */ /* 0x040fe20000001858 */
[----:B------:R-:W-:Y:S01]  /*17880*/  FMUL.FTZ R93, R2, R93 ;  /* 0x0000005d025d7220 */ /* 0x000fe20000410000 */
[----:B------:R-:W3:Y:S01]  /*17890*/  LDL.LU R230, [R1+0x20] ;  /* 0x0000200001e67983 */ /* 0x000ee20000300800 */
[C---:B------:R-:W-:Y:S02]  /*178a0*/  FMUL.FTZ R94, R0.reuse, R94 ;  /* 0x0000005e005e7220 */ /* 0x040fe40000410000 */
[----:B------:R-:W-:Y:S01]  /*178b0*/  FMUL.FTZ R95, R0, R95 ;  /* 0x0000005f005f7220 */ /* 0x000fe20000410000 */
[----:B------:R-:W3:Y:S01]  /*178c0*/  LDL.LU R229, [R1+0x24] ;  /* 0x0000240001e57983 */ /* 0x000ee20000300800 */
[C---:B------:R-:W-:Y:S01]  /*178d0*/  FMUL.FTZ R96, R133.reuse, R96 ;  /* 0x0000006085607220 */ /* 0x040fe20000410000 */
[----:B------:R-:W2:Y:S01]  /*178e0*/  MUFU.EX2 R196, R3 ;  /* 0x0000000300c47308 */ /* 0x000ea20000000800 */
[----:B------:R-:W-:Y:S03]  /*178f0*/  FMUL.FTZ R97, R133, R97 ;  /* 0x0000006185617220 */ /* 0x000fe60000410000 */
[-C--:B------:R-:W-:Y:S01]  /*17900*/  HMMA.16816.F32 R92, R180, R146.reuse, R92 ;  /* 0x00000092b45c723c */ /* 0x080fe2000000185c */
[----:B------:R-:W-:Y:S01]  /*17910*/  FMUL.FTZ R98, R132, R98 ;  /* 0x0000006284627220 */ /* 0x000fe20000410000 */
[----:B-1----:R-:W-:Y:S01]  /*17920*/  LOP3.LUT R138, R154, 0xff, RZ, 0xc0, !PT ;  /* 0x000000ff9a8a7812 */ /* 0x002fe200078ec0ff */
[----:B------:R-:W-:Y:S02]  /*17930*/  FMUL.FTZ R99, R132, R99 ;  /* 0x0000006384637220 */ /* 0x000fe40000410000 */
[----:B------:R-:W-:Y:S01]  /*17940*/  FMUL.FTZ R104, R2, R104 ;  /* 0x0000006802687220 */ /* 0x000fe20000410000 */
[----:B------:R-:W-:Y:S01]  /*17950*/  PRMT R153, R138, 0x5410, R153 ;  /* 0x000054108a997816 */ /* 0x000fe20000000099 */
[----:B------:R-:W-:Y:S01]  /*17960*/  FFMA.FTZ R138, R234, c[0x0][0x23c], -R185 ;  /* 0x00008f00ea8a7a23 */ /* 0x000fe200000108b9 */
[----:B-----5:R-:W-:Y:S01]  /*17970*/  LOP3.LUT R139, R141, 0xffff, RZ, 0xc0, !PT ;  /* 0x0000ffff8d8b7812 */ /* 0x020fe200078ec0ff */
[----:B------:R-:W-:Y:S01]  /*17980*/  FMUL.FTZ R105, R2, R105 ;  /* 0x0000006902697220 */ /* 0x000fe20000410000 */
[C---:B------:R-:W-:Y:S01]  /*17990*/  HMMA.16816.F32 R96, R176.reuse, R146, R96 ;  /* 0x00000092b060723c */ /* 0x040fe20000001860 */
[----:B------:R-:W1:Y:S01]  /*179a0*/  LDSM.16.MT88.4 R144, [R209+0xb000] ;  /* 0x00b00000d190783b */ /* 0x000e620000004200 */
[C---:B------:R-:W-:Y:S01]  /*179b0*/  FMUL.FTZ R100, R133.reuse, R100 ;  /* 0x0000006485647220 */ /* 0x040fe20000410000 */
[----:B------:R5:W1:Y:S01]  /*179c0*/  MUFU.EX2 R192, R138 ;  /* 0x0000008a00c07308 */ /* 0x000a620000000800 */
[----:B------:R-:W-:Y:S01]  /*179d0*/  FMUL.FTZ R101, R133, R101 ;  /* 0x0000006585657220 */ /* 0x000fe20000410000 */
[----:B------:R-:W-:Y:S01]  /*179e0*/  SHF.R.U32.HI R139, RZ, 0x8, R139 ;  /* 0x00000008ff8b7819 */ /* 0x000fe2000001168b */
[C---:B------:R-:W-:Y:S02]  /*179f0*/  FMUL.FTZ R102, R132.reuse, R102 ;  /* 0x0000006684667220 */ /* 0x040fe40000410000 */
[----:B------:R-:W-:Y:S04]  /*17a00*/  FMUL.FTZ R103, R132, R103 ;  /* 0x0000006784677220 */ /* 0x000fe80000410000 */
[C---:B------:R-:W-:Y:S02]  /*17a10*/  FMUL.FTZ R106, R0.reuse, R106 ;  /* 0x0000006a006a7220 */ /* 0x040fe40000410000 */
[----:B------:R-:W-:Y:S01]  /*17a20*/  FMUL.FTZ R107, R0, R107 ;  /* 0x0000006b006b7220 */ /* 0x000fe20000410000 */
[-C--:B--2---:R-:W-:Y:S01]  /*17a30*/  HMMA.16816.F32 R100, R176, R148.reuse, R100 ;  /* 0x00000094b064723c */ /* 0x084fe20000001864 */
[C---:B------:R-:W-:Y:S02]  /*17a40*/  FMUL.FTZ R108, R2.reuse, R108 ;  /* 0x0000006c026c7220 */ /* 0x040fe40000410000 */
[----:B------:R-:W-:Y:S02]  /*17a50*/  FMUL.FTZ R109, R2, R109 ;  /* 0x0000006d026d7220 */ /* 0x000fe40000410000 */
[C---:B------:R-:W-:Y:S02]  /*17a60*/  FMUL.FTZ R110, R0.reuse, R110 ;  /* 0x0000006e006e7220 */ /* 0x040fe40000410000 */
[----:B------:R-:W-:Y:S01]  /*17a70*/  FMUL.FTZ R111, R0, R111 ;  /* 0x0000006f006f7220 */ /* 0x000fe20000410000 */
[C---:B------:R-:W-:Y:S01]  /*17a80*/  HMMA.16816.F32 R104, R180.reuse, R148, R104 ;  /* 0x00000094b468723c */ /* 0x040fe20000001868 */
[----:B------:R-:W-:Y:S03]  /*17a90*/  FMUL.FTZ R120, R2, R120 ;  /* 0x0000007802787220 */ /* 0x000fe60000410000 */
[--C-:B-----5:R-:W-:Y:S02]  /*17aa0*/  FFMA.FTZ R138, R236, c[0x0][0x23c], -R184.reuse ;  /* 0x00008f00ec8a7a23 */ /* 0x120fe400000108b8 */
[----:B------:R-:W-:Y:S02]  /*17ab0*/  FFMA.FTZ R184, R237, c[0x0][0x23c], -R184 ;  /* 0x00008f00edb87a23 */ /* 0x000fe400000108b8 */
[-C--:B------:R-:W-:Y:S01]  /*17ac0*/  HMMA.16816.F32 R108, R180, R150.reuse, R108 ;  /* 0x00000096b46c723c */ /* 0x080fe2000000186c */
[C---:B------:R-:W-:Y:S01]  /*17ad0*/  FMUL.FTZ R112, R133.reuse, R112 ;  /* 0x0000007085707220 */ /* 0x040fe20000410000 */
[----:B------:R2:W-:Y:S02]  /*17ae0*/  MUFU.EX2 R191, R138 ;  /* 0x0000008a00bf7308 */ /* 0x0005e40000000800 */
[----:B------:R-:W-:Y:S02]  /*17af0*/  FMUL.FTZ R113, R133, R113 ;  /* 0x0000007185717220 */ /* 0x000fe40000410000 */
[C---:B------:R-:W-:Y:S02]  /*17b00*/  FMUL.FTZ R114, R132.reuse, R114 ;  /* 0x0000007284727220 */ /* 0x040fe40000410000 */
[----:B------:R-:W-:Y:S04]  /*17b10*/  FMUL.FTZ R115, R132, R115 ;  /* 0x0000007384737220 */ /* 0x000fe80000410000 */
[----:B------:R-:W-:Y:S03]  /*17b20*/  IMAD.WIDE.U32 R142, R143, -0x2daee0ad, RZ ;  /* 0xd2511f538f8e7825 */ /* 0x000fe600078e00ff */
[C---:B------:R-:W-:Y:S01]  /*17b30*/  HMMA.16816.F32 R112, R176.reuse, R150, R112 ;  /* 0x00000096b070723c */ /* 0x040fe20000001870 */
[----:B------:R-:W-:Y:S01]  /*17b40*/  FMUL.FTZ R116, R133, R116 ;  /* 0x0000007485747220 */ /* 0x000fe20000410000 */
[----:B------:R-:W-:Y:S01]  /*17b50*/  LOP3.LUT R3, R143, UR17, R190, 0x96, !PT ;  /* 0x000000118f037c12 */ /* 0x000fe2000f8e96be */
[----:B------:R-:W-:Y:S01]  /*17b60*/  FMUL.FTZ R117, R133, R117 ;  /* 0x0000007585757220 */ /* 0x000fe20000410000 */
[----:B------:R-:W-:Y:S01]  /*17b70*/  LOP3.LUT R154, R142, 0xff, RZ, 0xc0, !PT ;  /* 0x000000ff8e9a7812 */ /* 0x000fe200078ec0ff */
[----:B------:R-:W-:Y:S01]  /*17b80*/  FMUL.FTZ R118, R132, R118 ;  /* 0x0000007684767220 */ /* 0x000fe20000410000 */
[----:B------:R-:W-:Y:S01]  /*17b90*/  LOP3.LUT R148, R142, 0xffff, RZ, 0xc0, !PT ;  /* 0x0000ffff8e947812 */ /* 0x000fe200078ec0ff */
[----:B------:R-:W-:Y:S01]  /*17ba0*/  FMUL.FTZ R119, R132, R119 ;  /* 0x0000007784777220 */ /* 0x000fe20000410000 */
[----:B------:R-:W-:Y:S01]  /*17bb0*/  SHF.R.U32.HI R143, RZ, 0x8, R152 ;  /* 0x00000008ff8f7819 */ /* 0x000fe20000011698 */
[----:B------:R-:W5:Y:S03]  /*17bc0*/  MUFU.EX2 R190, R184 ;  /* 0x000000b800be7308 */ /* 0x000f660000000800 */
[--C-:B------:R-:W-:Y:S01]  /*17bd0*/  SHF.R.U32.HI R152, RZ, 0x18, R142.reuse ;  /* 0x00000018ff987819 */ /* 0x100fe2000001168e */
[----:B------:R-:W-:Y:S01]  /*17be0*/  FMUL.FTZ R121, R2, R121 ;  /* 0x0000007902797220 */ /* 0x000fe20000410000 */
[-C--:B-1----:R-:W-:Y:S01]  /*17bf0*/  HMMA.16816.F32 R116, R176, R144.reuse, R116 ;  /* 0x00000090b074723c */ /* 0x082fe20000001874 */
[----:B------:R-:W-:Y:S01]  /*17c00*/  SHF.R.U32.HI R149, RZ, 0x10, R142 ;  /* 0x00000010ff957819 */ /* 0x000fe2000001168e */
[C---:B------:R-:W-:Y:S01]  /*17c10*/  FMUL.FTZ R122, R0.reuse, R122 ;  /* 0x0000007a007a7220 */ /* 0x040fe20000410000 */
[----:B------:R-:W-:Y:S01]  /*17c20*/  SHF.R.U32.HI R142, RZ, 0x10, R141 ;  /* 0x00000010ff8e7819 */ /* 0x000fe2000001168d */
[----:B------:R-:W-:Y:S01]  /*17c30*/  FMUL.FTZ R123, R0, R123 ;  /* 0x0000007b007b7220 */ /* 0x000fe20000410000 */
[----:B------:R-:W-:Y:S01]  /*17c40*/  PRMT R155, R155, 0x5410, R143 ;  /* 0x000054109b9b7816 */ /* 0x000fe2000000008f */
[C---:B------:R-:W-:Y:S01]  /*17c50*/  FMUL.FTZ R124, R2.reuse, R124 ;  /* 0x0000007c027c7220 */ /* 0x040fe20000410000 */
[----:B------:R-:W-:Y:S01]  /*17c60*/  SHF.R.U32.HI R148, RZ, 0x8, R148 ;  /* 0x00000008ff947819 */ /* 0x000fe20000011694 */
[----:B------:R-:W-:Y:S01]  /*17c70*/  FMUL.FTZ R125, R2, R125 ;  /* 0x0000007d027d7220 */ /* 0x000fe20000410000 */
[----:B------:R-:W-:Y:S02]  /*17c80*/  LOP3.LUT R143, R141, 0xff, RZ, 0xc0, !PT ;  /* 0x000000ff8d8f7812 */ /* 0x000fe400078ec0ff */
[C---:B------:R-:W-:Y:S01]  /*17c90*/  HMMA.16816.F32 R120, R180.reuse, R144, R120 ;  /* 0x00000090b478723c */ /* 0x040fe20000001878 */
[----:B------:R-:W-:Y:S01]  /*17ca0*/  SHF.R.U32.HI R141, RZ, 0x18, R141 ;  /* 0x00000018ff8d7819 */ /* 0x000fe2000001168d */
[----:B------:R-:W-:Y:S01]  /*17cb0*/  FMUL.FTZ R126, R0, R126 ;  /* 0x0000007e007e7220 */ /* 0x000fe20000410000 */
[----:B------:R-:W-:Y:S01]  /*17cc0*/  LOP3.LUT R142, R142, 0xff, RZ, 0xc0, !PT ;  /* 0x000000ff8e8e7812 */ /* 0x000fe200078ec0ff */
[----:B------:R-:W-:Y:S01]  /*17cd0*/  FMUL.FTZ R127, R0, R127 ;  /* 0x0000007f007f7220 */ /* 0x000fe20000410000 */
[----:B------:R-:W-:Y:S01]  /*17ce0*/  PRMT R154, R154, 0x5410, R148 ;  /* 0x000054109a9a7816 */ /* 0x000fe20000000094 */
[----:B------:R-:W-:Y:S01]  /*17cf0*/  FMUL.FTZ R128, R133, R128 ;  /* 0x0000008085807220 */ /* 0x000fe20000410000 */
[----:B------:R-:W-:Y:S01]  /*17d00*/  PRMT R148, R142, 0x5410, R141 ;  /* 0x000054108e947816 */ /* 0x000fe2000000008d */
[--C-:B------:R-:W-:Y:S01]  /*17d10*/  FFMA.FTZ R141, R240, c[0x0][0x23c], -R185.reuse ;  /* 0x00008f00f08d7a23 */ /* 0x100fe200000108b9 */
[----:B------:R-:W-:Y:S02]  /*17d20*/  LOP3.LUT R149, R149, 0xff, RZ, 0xc0, !PT ;  /* 0x000000ff95957812 */ /* 0x000fe400078ec0ff */
[-C--:B------:R-:W-:Y:S01]  /*17d30*/  HMMA.16816.F32 R124, R180, R146.reuse, R124 ;  /* 0x00000092b47c723c */ /* 0x080fe2000000187c */
[----:B------:R1:W-:Y:S01]  /*17d40*/  MUFU.EX2 R189, R141 ;  /* 0x0000008d00bd7308 */ /* 0x0003e20000000800 */
[----:B------:R-:W-:Y:S01]  /*17d50*/  FFMA.FTZ R185, R140, c[0x0][0x23c], -R185 ;  /* 0x00008f008cb97a23 */ /* 0x000fe200000108b9 */
[----:B------:R-:W-:Y:S01]  /*17d60*/  PRMT R152, R149, 0x5410, R152 ;  /* 0x0000541095987816 */ /* 0x000fe20000000098 */
[----:B------:R-:W-:Y:S01]  /*17d70*/  FMUL.FTZ R129, R133, R129 ;  /* 0x0000008185817220 */ /* 0x000fe20000410000 */
[----:B------:R-:W-:Y:S01]  /*17d80*/  PRMT R149, R143, 0x5410, R139 ;  /* 0x000054108f957816 */ /* 0x000fe2000000008b */
[C---:B------:R-:W-:Y:S01]  /*17d90*/  FMUL.FTZ R130, R132.reuse, R130 ;  /* 0x0000008284827220 */ /* 0x040fe20000410000 */
[C---:B--2---:R-:W-:Y:S01]  /*17da0*/  LOP3.LUT R138, R3.reuse, 0xffff, RZ, 0xc0, !PT ;  /* 0x0000ffff038a7812 */ /* 0x044fe200078ec0ff */
[----:B------:R-:W-:Y:S01]  /*17db0*/  FMUL.FTZ R131, R132, R131 ;  /* 0x0000008384837220 */ /* 0x000fe20000410000 */
[--C-:B------:R-:W-:Y:S01]  /*17dc0*/  SHF.R.U32.HI R139, RZ, 0x10, R3.reuse ;  /* 0x00000010ff8b7819 */ /* 0x100fe20000011603 */
[----:B------:R-:W2:Y:S01]  /*17dd0*/  LDSM.16.MT88.4 R180, [R210+0xa800] ;  /* 0x00a80000d2b4783b */ /* 0x000ea20000004200 */
[----:B------:R5:W2:Y:S01]  /*17de0*/  MUFU.EX2 R188, R185 ;  /* 0x000000b900bc7308 */ /* 0x000aa20000000800 */
[--C-:B------:R-:W-:Y:S01]  /*17df0*/  HSET2.LE.AND R142, R155, R160.reuse, PT ;  /* 0x000000a09b8e7233 */ /* 0x100fe20003803000 */
[----:B------:R-:W-:Y:S01]  /*17e00*/  LOP3.LUT R144, R3, 0xff, RZ, 0xc0, !PT ;  /* 0x000000ff03907812 */ /* 0x000fe200078ec0ff */
[--C-:B------:R-:W-:Y:S01]  /*17e10*/  HSET2.LE.AND R140, R149, R160.reuse, PT ;  /* 0x000000a0958c7233 */ /* 0x100fe20003803000 */
[----:B------:R-:W-:Y:S01]  /*17e20*/  HMMA.16816.F32 R128, R176, R146, R128 ;  /* 0x00000092b080723c */ /* 0x000fe20000001880 */
[----:B------:R-:W-:Y:S02]  /*17e30*/  SHF.R.U32.HI R143, RZ, 0x18, R3 ;  /* 0x00000018ff8f7819 */ /* 0x000fe40000011603 */
[----:B------:R-:W-:Y:S02]  /*17e40*/  LOP3.LUT R139, R139, 0xff, RZ, 0xc0, !PT ;  /* 0x000000ff8b8b7812 */ /* 0x000fe400078ec0ff */
[----:B------:R-:W-:Y:S02]  /*17e50*/  SHF.R.U32.HI R138, RZ, 0x8, R138 ;  /* 0x00000008ff8a7819 */ /* 0x000fe4000001168a */
[----:B----4-:R-:W-:Y:S01]  /*17e60*/  F2FP.PACK_AB R3, R202, R203 ;  /* 0x000000cbca03723e */ /* 0x010fe200000000ff */
[--C-:B------:R-:W-:Y:S01]  /*17e70*/  HSET2.LE.AND R178, R154, R160.reuse, PT ;  /* 0x000000a09ab27233 */ /* 0x100fe20003803000 */
[----:B------:R-:W-:Y:S03]  /*17e80*/  PRMT R138, R144, 0x5410, R138 ;  /* 0x00005410908a7816 */ /* 0x000fe6000000008a */
[----:B------:R-:W-:Y:S01]  /*17e90*/  PRMT R144, R139, 0x5410, R143 ;  /* 0x000054108b907816 */ /* 0x000fe2000000008f */
[--C-:B------:R-:W-:Y:S01]  /*17ea0*/  HSET2.LE.AND R143, R153, R160.reuse, PT ;  /* 0x000000a0998f7233 */ /* 0x100fe20003803000 */
[----:B------:R-:W-:Y:S01]  /*17eb0*/  LOP3.LUT R142, R142, R3, RZ, 0xc0, !PT ;  /* 0x000000038e8e7212 */ /* 0x000fe200078ec0ff */
[--C-:B-1----:R-:W-:Y:S01]  /*17ec0*/  HSET2.LE.AND R141, R148, R160.reuse, PT ;  /* 0x000000a0948d7233 */ /* 0x102fe20003803000 */
[----:B------:R-:W-:Y:S01]  /*17ed0*/  F2FP.PACK_AB R3, R200, R201 ;  /* 0x000000c9c803723e */ /* 0x000fe200000000ff */
[--C-:B------:R-:W-:Y:S01]  /*17ee0*/  HSET2.LE.AND R176, R138, R160.reuse, PT ;  /* 0x000000a08ab07233 */ /* 0x100fe20003803000 */
[----:B------:R-:W-:Y:S01]  /*17ef0*/  F2FP.PACK_AB R138, R196, R197 ;  /* 0x000000c5c48a723e */ /* 0x000fe200000000ff */
[--C-:B------:R-:W-:Y:S01]  /*17f00*/  HSET2.LE.AND R177, R144, R160.reuse, PT ;  /* 0x000000a090b17233 */ /* 0x100fe20003803000 */
[----:B------:R-:W-:Y:S01]  /*17f10*/  LOP3.LUT R143, R143, R3, RZ, 0xc0, !PT ;  /* 0x000000038f8f7212 */ /* 0x000fe200078ec0ff */
[----:B------:R-:W-:Y:S01]  /*17f20*/  HSET2.LE.AND R179, R152, R160, PT ;  /* 0x000000a098b37233 */ /* 0x000fe20003803000 */
[----:B------:R-:W-:Y:S01]  /*17f30*/  F2FP.PACK_AB R3, R199, R198 ;  /* 0x000000c6c703723e */ /* 0x000fe200000000ff */
[----:B-----5:R-:W1:Y:S01]  /*17f40*/  LDSM.16.MT88.4 R184, [R209+0xa800] ;  /* 0x00a80000d1b8783b */ /* 0x020e620000004200 */
[----:B------:R-:W-:Y:S02]  /*17f50*/  LOP3.LUT R141, R141, R138, RZ, 0xc0, !PT ;  /* 0x0000008a8d8d7212 */ /* 0x000fe400078ec0ff */
[----:B------:R-:W-:Y:S02]  /*17f60*/  LOP3.LUT R140, R140, R3, RZ, 0xc0, !PT ;  /* 0x000000038c8c7212 */ /* 0x000fe400078ec0ff */
[----:B------:R-:W-:Y:S02]  /*17f70*/  F2FP.PACK_AB R139, R194, R195 ;  /* 0x000000c3c28b723e */ /* 0x000fe400000000ff */
[----:B------:R-:W-:Y:S02]  /*17f80*/  F2FP.PACK_AB R3, R192, R193 ;  /* 0x000000c1c003723e */ /* 0x000fe400000000ff */
[----:B------:R-:W-:Y:S01]  /*17f90*/  LOP3.LUT R176, R176, R139, RZ, 0xc0, !PT ;  /* 0x0000008bb0b07212 */ /* 0x000fe200078ec0ff */
[-C--:B------:R-:W-:Y:S01]  /*17fa0*/  HMMA.16816.F32 R144, R140, R156.reuse, R4 ;  /* 0x0000009c8c90723c */ /* 0x080fe20000001804 */
[----:B------:R-:W-:Y:S01]  /*17fb0*/  F2FP.PACK_AB R138, R190, R191 ;  /* 0x000000bfbe8a723e */ /* 0x000fe200000000ff */
[----:B------:R-:W4:Y:S01]  /*17fc0*/  LDSM.16.MT88.4 R4, [R205+0xb800] ;  /* 0x00b80000cd04783b */ /* 0x000f220000004200 */
[----:B--2---:R-:W-:Y:S02]  /*17fd0*/  F2FP.PACK_AB R139, R188, R189 ;  /* 0x000000bdbc8b723e */ /* 0x004fe400000000ff */
[----:B------:R-:W-:Y:S02]  /*17fe0*/  LOP3.LUT R177, R177, R3, RZ, 0xc0, !PT ;  /* 0x00000003b1b17212 */ /* 0x000fe400078ec0ff */
[----:B------:R-:W-:Y:S01]  /*17ff0*/  LOP3.LUT R178, R178, R138, RZ, 0xc0, !PT ;  /* 0x0000008ab2b27212 */ /* 0x000fe200078ec0ff */
[----:B------:R-:W-:Y:S01]  /*18000*/  IMAD.MOV.U32 R138, RZ, RZ, R134 ;  /* 0x000000ffff8a7224 */ /* 0x000fe200078e0086 */
[----:B------:R-:W-:Y:S03]  /*18010*/  LOP3.LUT R179, R179, R139, RZ, 0xc0, !PT ;  /* 0x0000008bb3b37212 */ /* 0x000fe600078ec0ff */
[----:B------:R-:W-:Y:S04]  /*18020*/  IMAD.MOV.U32 R139, RZ, RZ, R137 ;  /* 0x000000ffff8b7224 */ /* 0x000fe800078e0089 */
[C---:B------:R-:W-:Y:S01]  /*18030*/  HMMA.16816.F32 R148, R176.reuse, R156, R8 ;  /* 0x0000009cb094723c */ /* 0x040fe20000001808 */
[----:B------:R-:W2:Y:S07]  /*18040*/  LDSM.16.MT88.4 R8, [R207+0xb800] ;  /* 0x00b80000cf08783b */ /* 0x000eae0000004200 */
[-C--:B------:R-:W-:Y:S01]  /*18050*/  HMMA.16816.F32 R152, R176, R158.reuse, R12 ;  /* 0x0000009eb098723c */ /* 0x080fe2000000180c */
[----:B------:R-:W5:Y:S07]  /*18060*/  LDSM.16.MT88.4 R12, [R210+0xb800] ;  /* 0x00b80000d20c783b */ /* 0x000f6e0000004200 */
[C---:B------:R-:W-:Y:S01]  /*18070*/  HMMA.16816.F32 R156, R140.reuse, R158, R16 ;  /* 0x0000009e8c9c723c */ /* 0x040fe20000001810 */
[----:B------:R-:W1:Y:S07]  /*18080*/  LDSM.16.MT88.4 R16, [R209+0xb800] ;  /* 0x00b80000d110783b */ /* 0x000e6e0000004200 */
        /* <DEDUP_REMOVED lines=12> */
[-C--:B----4-:R-:W-:Y:S01]  /*18150*/  HMMA.16816.F32 R68, R140, R4.reuse, R68 ;  /* 0x000000048c44723c */ /* 0x090fe20000001844 */
[----:B---3--:R-:W-:Y:S04]  /*18160*/  FFMA.FTZ R3, R133, R232, R248 ;  /* 0x000000e885037223 */ /* 0x008fe800000100f8 */
[----:B------:R-:W-:Y:S03]  /*18170*/  FADD.FTZ R3, R247, R3 ;  /* 0x00000003f7037221 */ /* 0x000fe60000010000 */
[C---:B------:R-:W-:Y:S01]  /*18180*/  HMMA.16816.F32 R72, R176.reuse, R4, R72 ;  /* 0x00000004b048723c */ /* 0x040fe20000001848 */
[----:B------:R-:W-:Y:S03]  /*18190*/  FADD.FTZ R3, R251, R3 ;  /* 0x00000003fb037221 */ /* 0x000fe60000010000 */
[----:B------:R-:W-:Y:S02]  /*181a0*/  FFMA.FTZ R132, R132, R231, R246 ;  /* 0x000000e784847223 */ /* 0x000fe400000100f6 */
[----:B------:R-:W-:Y:S02]  /*181b0*/  FADD.FTZ R3, R252, R3 ;  /* 0x00000003fc037221 */ /* 0x000fe40000010000 */
[-C--:B------:R-:W-:Y:S01]  /*181c0*/  HMMA.16816.F32 R76, R176, R6.reuse, R76 ;  /* 0x00000006b04c723c */ /* 0x080fe2000000184c */
[----:B------:R-:W-:Y:S03]  /*181d0*/  FFMA.FTZ R2, R2, R230, R244 ;  /* 0x000000e602027223 */ /* 0x000fe600000100f4 */
[----:B------:R-:W-:Y:S02]  /*181e0*/  FADD.FTZ R3, R198, R3 ;  /* 0x00000003c6037221 */ /* 0x000fe40000010000 */
[----:B------:R-:W-:Y:S02]  /*181f0*/  FADD.FTZ R5, R243, R2 ;  /* 0x00000002f3057221 */ /* 0x000fe40000010000 */
[C---:B------:R-:W-:Y:S01]  /*18200*/  HMMA.16816.F32 R80, R140.reuse, R6, R80 ;  /* 0x000000068c50723c */ /* 0x040fe20000001850 */
[----:B------:R-:W-:Y:S03]  /*18210*/  FFMA.FTZ R0, R0, R229, R242 ;  /* 0x000000e500007223 */ /* 0x000fe600000100f2 */
[----:B------:R-:W-:Y:S02]  /*18220*/  FADD.FTZ R132, R245, R132 ;  /* 0x00000084f5847221 */ /* 0x000fe40000010000 */
[----:B------:R-:W-:Y:S02]  /*18230*/  FADD.FTZ R4, R241, R0 ;  /* 0x00000000f1047221 */ /* 0x000fe40000010000 */
        /* <DEDUP_REMOVED lines=16> */
[-C--:B-----5:R-:W-:Y:S01]  /*18340*/  HMMA.16816.F32 R100, R140, R12.reuse, R100 ;  /* 0x0000000c8c64723c */ /* 0x0a0fe20000001864 */
        /* <DEDUP_REMOVED lines=10> */
[----:B------:R-:W-:Y:S02]  /*183f0*/  FADD.FTZ R2, R191, R2 ;  /* 0x00000002bf027221 */ /* 0x000fe40000010000 */
[----:B------:R-:W-:Y:S01]  /*18400*/  IMAD.MOV.U32 R132, RZ, RZ, R135 ;  /* 0x000000ffff847224 */ /* 0x000fe200078e0087 */
[----:B------:R1:W-:Y:S01]  /*18410*/  STL [R1+0x1c], R3 ;  /* 0x00001c0301007387 */ /* 0x0003e20000100800 */
[C---:B------:R-:W-:Y:S01]  /*18420*/  HMMA.16816.F32 R112, R140.reuse, R14, R112 ;  /* 0x0000000e8c70723c */ /* 0x040fe20000001870 */
[----:B------:R-:W-:Y:S05]  /*18430*/  FADD.FTZ R2, R190, R2 ;  /* 0x00000002be027221 */ /* 0x000fea0000010000 */
[----:B------:R2:W-:Y:S02]  /*18440*/  STL [R1+0x20], R2 ;  /* 0x0000200201007387 */ /* 0x0005e40000100800 */
[-C--:B------:R-:W-:Y:S02]  /*18450*/  HMMA.16816.F32 R116, R140, R16.reuse, R116 ;  /* 0x000000108c74723c */ /* 0x080fe40000001874 */
[----:B------:R2:W-:Y:S06]  /*18460*/  STL [R1+0x24], R0 ;  /* 0x0000240001007387 */ /* 0x0005ec0000100800 */
[C---:B------:R-:W-:Y:S08]  /*18470*/  HMMA.16816.F32 R120, R176.reuse, R16, R120 ;  /* 0x00000010b078723c */ /* 0x040ff00000001878 */
[-C--:B------:R-:W-:Y:S01]  /*18480*/  HMMA.16816.F32 R124, R176, R18.reuse, R124 ;  /* 0x00000012b07c723c */ /* 0x080fe2000000187c */
[----:B-1----:R-:W-:Y:S07]  /*18490*/  IMAD.MOV.U32 R3, RZ, RZ, R136 ;  /* 0x000000ffff037224 */ /* 0x002fee00078e0088 */
[----:B------:R-:W-:Y:S01]  /*184a0*/  HMMA.16816.F32 R128, R140, R18, R128 ;  /* 0x000000128c80723c */ /* 0x000fe20000001880 */
[----:B--2---:R-:W-:-:S07]  /*184b0*/  @P0 BRA `(.L_x_1456) ;  /* 0xffffcd2000000947 */ /* 0x004fce000383ffff */
.L_x_1455:
[----:B------:R-:W2:Y:S04]  /*184c0*/  LDL.LU R7, [R1+0x18] ;  /* 0x0000180001077983 */ /* 0x000ea80000300800 */
[----:B------:R-:W1:Y:S01]  /*184d0*/  S2R R178, SR_TID.X ;  /* 0x0000000000b27919 */ /* 0x000e620000002100 */
[----:B------:R-:W3:Y:S01]  /*184e0*/  S2UR UR7, SR_CTAID.Y ;  /* 0x00000000000779c3 */ /* 0x000ee20000002600 */
[----:B------:R-:W-:-:S02]  /*184f0*/  UISETP.NE.AND UP4, UPT, UR26, -0x1, UPT ;  /* 0xffffffff1a00788c */ /* 0x000fc4000bf85270 */
[----:B------:R-:W4:Y:S01]  /*18500*/  LDL.LU R5, [R1+0x1c] ;  /* 0x00001c0001057983 */ /* 0x000f220000300800 */
[----:B------:R-:W-:-:S03]  /*18510*/  ULDC.64 UR4, c[0x0][0x1e8] ;  /* 0x00007a0000047ab9 */ /* 0x000fc60000000a00 */
[----:B------:R-:W5:Y:S04]  /*18520*/  LDL.LU R6, [R1+0x20] ;  /* 0x0000200001067983 */ /* 0x000f680000300800 */
[----:B------:R-:W5:Y:S01]  /*18530*/  LDL.LU R4, [R1+0x24] ;  /* 0x0000240001047983 */ /* 0x000f620000300800 */
[----:B------:R-:W-:Y:S01]  /*18540*/  ULDC.U8 UR11, c[0x0][0x329] ;  /* 0x0000ca40000b7ab9 */ /* 0x000fe20000000000 */
[----:B------:R-:W-:Y:S01]  /*18550*/  BSSY B0, `(.L_x_1459) ;  /* 0x00001b1000007945 */ /* 0x000fe20003800000 */
[----:B------:R-:W-:Y:S02]  /*18560*/  UISETP.NE.AND UP3, UPT, UR11, URZ, UPT ;  /* 0x0000003f0b00728c */ /* 0x000fe4000bf65270 */
[----:B------:R-:W-:Y:S02]  /*18570*/  ULDC.U8 UR10, c[0x0][0x328] ;  /* 0x0000ca00000a7ab9 */ /* 0x000fe40000000000 */
[----:B------:R-:W-:-:S02]  /*18580*/  @UP4 UIMAD.WIDE.U32 UR14, UR26, UR4, URZ ;  /* 0x000000041a0e42a5 */ /* 0x000fc4000f8e003f */
[----:B------:R-:W-:Y:S02]  /*18590*/  UISETP.NE.AND UP2, UPT, UR10, URZ, UPT ;  /* 0x0000003f0a00728c */ /* 0x000fe4000bf45270 */
[----:B------:R-:W-:Y:S01]  /*185a0*/  @UP4 UIMAD UR8, UR26, UR5, UR15 ;  /* 0x000000051a0842a4 */ /* 0x000fe2000f8e020f */
[----:B-1----:R-:W-:Y:S01]  /*185b0*/  SHF.R.S32.HI R177, RZ, 0x1f, R178 ;  /* 0x0000001fffb17819 */ /* 0x002fe200000114b2 */
[----:B---3--:R-:W-:Y:S02]  /*185c0*/  @!UP4 USHF.R.S32.HI UR12, URZ, 0x1f, UR7 ;  /* 0x0000001f3f0cc899 */ /* 0x008fe40008011407 */
[----:B------:R-:W-:Y:S01]  /*185d0*/  @!UP3 UISETP.NE.AND UP1, UPT, UR10, URZ, UPT ;  /* 0x0000003f0a00b28c */ /* 0x000fe2000bf25270 */
[----:B------:R-:W1:Y:S01]  /*185e0*/  S2UR UR10, SR_CTAID.X ;  /* 0x00000000000a79c3 */ /* 0x000e620000002500 */
[----:B------:R-:W-:Y:S02]  /*185f0*/  ULDC.64 UR4, c[0x0][0x1e0] ;  /* 0x0000780000047ab9 */ /* 0x000fe40000000a00 */
[----:B------:R-:W-:-:S02]  /*18600*/  UISETP.EQ.AND UP2, UPT, UR11, URZ, UP2 ;  /* 0x0000003f0b00728c */ /* 0x000fc40009742270 */
[----:B------:R-:W-:Y:S02]  /*18610*/  @!UP4 UIMAD UR12, UR12, UR4, URZ ;  /* 0x000000040c0cc2a4 */ /* 0x000fe4000f8e023f */
[----:B------:R-:W-:Y:S01]  /*18620*/  ULDC UR9, c[0x0][0x214] ;  /* 0x0000850000097ab9 */ /* 0x000fe20000000800 */
[----:B------:R-:W3:Y:S01]  /*18630*/  S2UR UR11, SR_CTAID.Z ;  /* 0x00000000000b79c3 */ /* 0x000ee20000002700 */
[----:B------:R-:W-:Y:S02]  /*18640*/  @!UP4 UIMAD UR12, UR7, UR5, UR12 ;  /* 0x00000005070cc2a4 */ /* 0x000fe4000f8e020c */
[----:B------:R-:W-:Y:S02]  /*18650*/  @UP3 ULDC UR15, c[0x0][0x210] ;  /* 0x00008400000f3ab9 */ /* 0x000fe40000000800 */
[----:B------:R-:W-:Y:S02]  /*18660*/  ULDC UR5, c[0x0][0x234] ;  /* 0x00008d0000057ab9 */ /* 0x000fe40000000800 */
[----:B------:R-:W-:-:S02]  /*18670*/  @UP3 UIMAD UR15, UR15, UR9, URZ ;  /* 0x000000090f0f32a4 */ /* 0x000fc4000f8e023f */
[----:B------:R-:W-:Y:S02]  /*18680*/  UISETP.NE.OR UP0, UPT, UR26, -0x1, !UP2 ;  /* 0xffffffff1a00788c */ /* 0x000fe4000d705670 */
[----:B------:R-:W-:Y:S02]  /*18690*/  @!UP3 USEL UR15, UR9, UR5, !UP1 ;  /* 0x00000005090fb287 */ /* 0x000fe4000c800000 */
[----:B------:R-:W-:Y:S02]  /*186a0*/  @!UP4 UIMAD.WIDE.U32 UR18, UR7, UR4, URZ ;  /* 0x000000040712c2a5 */ /* 0x000fe4000f8e003f */
[----:B------:R-:W-:Y:S02]  /*186b0*/  @UP3 UMOV UR13, 0x1 ;  /* 0x00000001000d3882 */ /* 0x000fe40000000000 */
[----:B------:R-:W-:Y:S02]  /*186c0*/  ULDC UR4, c[0x0][0x1c0] ;  /* 0x0000700000047ab9 */ /* 0x000fe40000000800 */
[----:B------:R-:W-:-:S02]  /*186d0*/  @!UP3 UIMAD UR13, UR15, UR4, URZ ;  /* 0x000000040f0db2a4 */ /* 0x000fc4000f8e023f */
[----:B------:R-:W-:Y:S02]  /*186e0*/  @UP3 ULDC UR16, c[0x0][0x210] ;  /* 0x0000840000103ab9 */ /* 0x000fe40000000800 */
[----:B------:R-:W-:Y:S02]  /*186f0*/  UIMAD UR4, UR7, UR13, URZ ;  /* 0x0000000d070472a4 */ /* 0x000fe4000f8e023f */
[----:B------:R-:W-:Y:S02]  /*18700*/  @!UP3 UMOV UR16, 0x1 ;  /* 0x000000010010b882 */ /* 0x000fe40000000000 */
[----:B------:R-:W-:Y:S02]  /*18710*/  @!UP0 UIMAD UR26, UR7, UR9, URZ ;  /* 0x00000009071a82a4 */ /* 0x000fe4000f8e023f */
[----:B-1----:R-:W-:Y:S02]  /*18720*/  UIMAD UR10, UR10, UR16, URZ ;  /* 0x000000100a0a72a4 */ /* 0x002fe4000f8e023f */
[----:B------:R-:W-:-:S02]  /*18730*/  USEL UR4, UR4, URZ, !UP2 ;  /* 0x0000003f04047287 */ /* 0x000fc4000d000000 */
[----:B------:R-:W-:Y:S02]  /*18740*/  USHF.L.U32 UR10, UR10, 0x7, URZ ;  /* 0x000000070a0a7899 */ /* 0x000fe4000800063f */
[----:B---3--:R-:W-:Y:S02]  /*18750*/  UIMAD UR15, UR11, UR15, UR4 ;  /* 0x0000000f0b0f72a4 */ /* 0x008fe4000f8e0204 */
[----:B------:R-:W-:Y:S02]  /*18760*/  @!UP2 UMOV UR20, URZ ;  /* 0x0000003f0014ac82 */ /* 0x000fe40008000000 */
[----:B------:R-:W-:Y:S02]  /*18770*/  @UP2 UMOV UR20, UR26 ;  /* 0x0000001a00142c82 */ /* 0x000fe40008000000 */
[----:B------:R-:W-:Y:S02]  /*18780*/  @!UP2 UMOV UR21, URZ ;  /* 0x0000003f0015ac82 */ /* 0x000fe40008000000 */
[----:B------:R-:W-:-:S02]  /*18790*/  USHF.R.S32.HI UR4, URZ, 0x1f, UR10 ;  /* 0x0000001f3f047899 */ /* 0x000fc4000801140a */
[----:B------:R-:W-:Y:S02]  /*187a0*/  @UP2 USHF.R.S32.HI UR21, URZ, 0x1f, UR26 ;  /* 0x0000001f3f152899 */ /* 0x000fe4000801141a */
[----:B------:R-:W-:Y:S02]  /*187b0*/  USHF.R.S32.HI UR5, URZ, 0x1f, UR15 ;  /* 0x0000001f3f057899 */ /* 0x000fe4000801140f */
[----:B------:R-:W-:Y:S02]  /*187c0*/  UIADD3 UR10, UP1, UP0, UR10, UR20, UR15 ;  /* 0x000000140a0a7290 */ /* 0x000fe4000f83e00f */
[----:B------:R-:W-:Y:S02]  /*187d0*/  @!UP4 UIADD3 UR8, UR19, UR12, URZ ;  /* 0x0000000c1308c290 */ /* 0x000fe4000fffe03f */
[----:B------:R-:W-:Y:S02]  /*187e0*/  UIADD3.X UR4, UR4, UR21, UR5, UP1, UP0 ;  /* 0x0000001504047290 */ /* 0x000fe40008fe0405 */
[----:B------:R-:W-:Y:S01]  /*187f0*/  @!UP4 UMOV UR14, UR18 ;  /* 0x00000012000ecc82 */ /* 0x000fe20008000000 */
[----:B--2---:R-:W1:Y:S04]  /*18800*/  SHFL.BFLY PT, R2, R7, 0x2, 0x1f ;  /* 0x0c401f0007027f89 */ /* 0x004e6800000e0000 */
[----:B----4-:R-:W2:Y:S04]  /*18810*/  SHFL.BFLY PT, R0, R5, 0x2, 0x1f ;  /* 0x0c401f0005007f89 */ /* 0x010ea800000e0000 */
[----:B-----5:R-:W-:Y:S01]  /*18820*/  SHFL.BFLY PT, R3, R4, 0x2, 0x1f ;  /* 0x0c401f0004037f89 */ /* 0x020fe200000e0000 */
[----:B-1----:R-:W-:-:S05]  /*18830*/  FADD.FTZ R2, R2, R7 ;  /* 0x0000000702027221 */ /* 0x002fca0000010000 */
[----:B------:R-:W1:Y:S01]  /*18840*/  SHFL.BFLY PT, R133, R2, 0x1, 0x1f ;  /* 0x0c201f0002857f89 */ /* 0x000e6200000e0000 */
[----:B--2---:R-:W-:-:S03]  /*18850*/  FADD.FTZ R0, R0, R5 ;  /* 0x0000000500007221 */ /* 0x004fc60000010000 */
[----:B------:R-:W2:Y:S04]  /*18860*/  SHFL.BFLY PT, R5, R6, 0x2, 0x1f ;  /* 0x0c401f0006057f89 */ /* 0x000ea800000e0000 */
[----:B------:R-:W3:Y:S01]  /*18870*/  SHFL.BFLY PT, R132, R0, 0x1, 0x1f ;  /* 0x0c201f0000847f89 */ /* 0x000ee200000e0000 */
[----:B-1----:R-:W-:Y:S02]  /*18880*/  FADD.FTZ R133, R2, R133 ;  /* 0x0000008502857221 */ /* 0x002fe40000010000 */
[----:B------:R-:W-:Y:S01]  /*18890*/  FADD.FTZ R2, R3, R4 ;  /* 0x0000000403027221 */ /* 0x000fe20000010000 */
[----:B------:R-:W-:Y:S01]  /*188a0*/  MOV R4, 0x3f800000 ;  /* 0x3f80000000047802 */ /* 0x000fe20000000f00 */
[----:B--2---:R-:W-:Y:S01]  /*188b0*/  FADD.FTZ R5, R5, R6 ;  /* 0x0000000605057221 */ /* 0x004fe20000010000 */
[----:B------:R-:W-:-:S02]  /*188c0*/  FSETP.NE.FTZ.AND P6, PT, R133, RZ, PT ;  /* 0x000000ff8500720b */ /* 0x000fc40003fd5000 */
[----:B------:R-:W1:Y:S01]  /*188d0*/  SHFL.BFLY PT, R9, R2, 0x1, 0x1f ;  /* 0x0c201f0002097f89 */ /* 0x000e6200000e0000 */
[CC--:B------:R-:W-:Y:S01]  /*188e0*/  LEA.HI R6, R177.reuse, R178.reuse, RZ, 0x2 ;  /* 0x000000b2b1067211 */ /* 0x0c0fe200078f10ff */
[----:B---3--:R-:W-:Y:S01]  /*188f0*/  FADD.FTZ R132, R0, R132 ;  /* 0x0000008400847221 */ /* 0x008fe20000010000 */
[----:B------:R-:W-:Y:S01]  /*18900*/  MOV R0, 0x3f800000 ;  /* 0x3f80000000007802 */ /* 0x000fe20000000f00 */
[----:B------:R-:W2:Y:S01]  /*18910*/  SHFL.BFLY PT, R8, R5, 0x1, 0x1f ;  /* 0x0c201f0005087f89 */ /* 0x000ea200000e0000 */
[--C-:B------:R-:W-:Y:S02]  /*18920*/  SHF.R.S32.HI R3, RZ, 0x2, R6.reuse ;  /* 0x00000002ff037819 */ /* 0x100fe40000011406 */
[----:B------:R-:W-:Y:S02]  /*18930*/  SHF.R.S32.HI R7, RZ, 0x1f, R6 ;  /* 0x0000001fff077819 */ /* 0x000fe40000011406 */
[----:B------:R-:W-:Y:S02]  /*18940*/  LEA.HI R177, R177, R178, RZ, 0x5 ;  /* 0x000000b2b1b17211 */ /* 0x000fe400078f28ff */
[----:B------:R-:W-:Y:S01]  /*18950*/  LOP3.LUT R6, R6, 0x3ffffffc, RZ, 0xc0, !PT ;  /* 0x3ffffffc06067812 */ /* 0x000fe200078ec0ff */
[----:B------:R-:W3:Y:S01]  /*18960*/  @P6 MUFU.RCP R0, R133 ;  /* 0x0000008500006308 */ /* 0x000ee20000001000 */
[----:B------:R-:W-:-:S02]  /*18970*/  FSETP.NE.FTZ.AND P5, PT, R132, RZ, PT ;  /* 0x000000ff8400720b */ /* 0x000fc40003fb5000 */
[----:B------:R-:W-:-:S04]  /*18980*/  LEA.HI R7, R7, R3, RZ, 0x3 ;  /* 0x0000000307077211 */ /* 0x000fc800078f18ff */
[----:B------:R-:W-:-:S04]  /*18990*/  LOP3.LUT R25, R7, 0xfffffff8, RZ, 0xc0, !PT ;  /* 0xfffffff807197812 */ /* 0x000fc800078ec0ff */
[----:B------:R-:W-:Y:S01]  /*189a0*/  IADD3 R25, R3, -R25, RZ ;  /* 0x8000001903197210 */ /* 0x000fe20007ffe0ff */
[----:B-1----:R-:W-:Y:S01]  /*189b0*/  FADD.FTZ R138, R2, R9 ;  /* 0x00000009028a7221 */ /* 0x002fe20000010000 */
[----:B------:R-:W-:Y:S01]  /*189c0*/  MOV R2, 0x3f800000 ;  /* 0x3f80000000027802 */ /* 0x000fe20000000f00 */
[----:B------:R-:W-:Y:S01]  /*189d0*/  @P5 MUFU.RCP R4, R132 ;  /* 0x0000008400045308 */ /* 0x000fe20000001000 */
[----:B--2---:R-:W-:Y:S01]  /*189e0*/  FADD.FTZ R139, R5, R8 ;  /* 0x00000008058b7221 */ /* 0x004fe20000010000 */
[----:B------:R-:W-:Y:S01]  /*189f0*/  SHF.R.S32.HI R8, RZ, 0x5, R177 ;  /* 0x00000005ff087819 */ /* 0x000fe200000114b1 */
[----:B---3--:R-:W-:Y:S01]  /*18a00*/  FMUL.FTZ R0, R0, c[0x0][0x2dc] ;  /* 0x0000b70000007a20 */ /* 0x008fe20000410000 */
[----:B------:R-:W-:Y:S02]  /*18a10*/  IADD3 R5, -R6, R178, RZ ;  /* 0x000000b206057210 */ /* 0x000fe40007ffe1ff */
[----:B------:R-:W-:Y:S01]  /*18a20*/  FSETP.NE.FTZ.AND P4, PT, R139, RZ, PT ;  /* 0x000000ff8b00720b */ /* 0x000fe20003f95000 */
[----:B------:R-:W-:Y:S01]  /*18a30*/  FMUL.FTZ R144, R0, R144 ;  /* 0x0000009000907220 */ /* 0x000fe20000410000 */
[----:B------:R-:W-:Y:S01]  /*18a40*/  FSETP.NE.FTZ.AND P3, PT, R138, RZ, PT ;  /* 0x000000ff8a00720b */ /* 0x000fe20003f75000 */
[----:B------:R-:W-:Y:S01]  /*18a50*/  FMUL.FTZ R156, R0, R156 ;  /* 0x0000009c009c7220 */ /* 0x000fe20000410000 */
[----:B------:R-:W-:Y:S01]  /*18a60*/  LEA R176, R8, R5, 0x9 ;  /* 0x0000000508b07211 */ /* 0x000fe200078e48ff */
[C---:B------:R-:W-:Y:S01]  /*18a70*/  FMUL.FTZ R5, R0.reuse, R145 ;  /* 0x0000009100057220 */ /* 0x040fe20000410000 */
[----:B------:R-:W-:Y:S01]  /*18a80*/  R2P PR, R25, 0x6 ;  /* 0x0000000619007804 */ /* 0x000fe20000000000 */
[----:B------:R-:W-:-:S02]  /*18a90*/  FMUL.FTZ R157, R0, R157 ;  /* 0x0000009d009d7220 */ /* 0x000fc40000410000 */
[C---:B------:R-:W-:Y:S01]  /*18aa0*/  FMUL.FTZ R160, R0.reuse, R160 ;  /* 0x000000a000a07220 */ /* 0x040fe20000410000 */
[----:B------:R-:W-:Y:S01]  /*18ab0*/  F2FP.PACK_AB R5, R5, R144 ;  /* 0x000000900505723e */ /* 0x000fe200000000ff */
[C---:B------:R-:W-:Y:S02]  /*18ac0*/  FMUL.FTZ R11, R0.reuse, R161 ;  /* 0x000000a1000b7220 */ /* 0x040fe40000410000 */
[C---:B------:R-:W-:Y:S01]  /*18ad0*/  FMUL.FTZ R172, R0.reuse, R172 ;  /* 0x000000ac00ac7220 */ /* 0x040fe20000410000 */
[----:B------:R-:W1:Y:S01]  /*18ae0*/  @P4 MUFU.RCP R2, R139 ;  /* 0x0000008b00024308 */ /* 0x000e620000001000 */
        /* <DEDUP_REMOVED lines=29> */
[----:B------:R-:W-:Y:S01]  /*18cc0*/  FMUL.FTZ R129, R0, R129 ;  /* 0x0000008100817220 */ /* 0x000fe20000410000 */
[----:B------:R-:W-:Y:S01]  /*18cd0*/  MOV R0, 0x3f800000 ;  /* 0x3f80000000007802 */ /* 0x000fe20000000f00 */
[----:B-1----:R-:W-:Y:S02]  /*18ce0*/  FMUL.FTZ R2, R2, c[0x0][0x2dc] ;  /* 0x0000b70002027a20 */ /* 0x002fe40000410000 */
[----:B------:R-:W-:Y:S02]  /*18cf0*/  FMUL.FTZ R3, R4, c[0x0][0x2dc] ;  /* 0x0000b70004037a20 */ /* 0x000fe40000410000 */
[C---:B------:R-:W-:Y:S01]  /*18d00*/  FMUL.FTZ R19, R2.reuse, R41 ;  /* 0x0000002902137220 */ /* 0x040fe20000410000 */
[----:B------:R-:W1:Y:S01]  /*18d10*/  @P3 MUFU.RCP R0, R138 ;  /* 0x0000008a00003308 */ /* 0x000e620000001000 */
[----:B------:R-:W-:-:S02]  /*18d20*/  FMUL.FTZ R65, R2, R45 ;  /* 0x0000002d02417220 */ /* 0x000fc40000410000 */
[C---:B------:R-:W-:Y:S02]  /*18d30*/  FMUL.FTZ R148, R2.reuse, R148 ;  /* 0x0000009402947220 */ /* 0x040fe40000410000 */
[C---:B------:R-:W-:Y:S02]  /*18d40*/  FMUL.FTZ R8, R2.reuse, R149 ;  /* 0x0000009502087220 */ /* 0x040fe40000410000 */
[C---:B------:R-:W-:Y:S02]  /*18d50*/  FMUL.FTZ R152, R2.reuse, R152 ;  /* 0x0000009802987220 */ /* 0x040fe40000410000 */
[----:B------:R-:W-:Y:S01]  /*18d60*/  FMUL.FTZ R9, R2, R153 ;  /* 0x0000009902097220 */ /* 0x000fe20000410000 */
[----:B------:R-:W-:Y:S01]  /*18d70*/  F2FP.PACK_AB R8, R8, R148 ;  /* 0x000000940808723e */ /* 0x000fe200000000ff */
[C---:B------:R-:W-:Y:S02]  /*18d80*/  FMUL.FTZ R164, R2.reuse, R164 ;  /* 0x000000a402a47220 */ /* 0x040fe40000410000 */
[C---:B------:R-:W-:Y:S01]  /*18d90*/  FMUL.FTZ R15, R2.reuse, R165 ;  /* 0x000000a5020f7220 */ /* 0x040fe20000410000 */
[----:B------:R-:W-:Y:S01]  /*18da0*/  F2FP.PACK_AB R9, R9, R152 ;  /* 0x000000980909723e */ /* 0x000fe200000000ff */
[----:B------:R-:W-:-:S02]  /*18db0*/  FMUL.FTZ R168, R2, R168 ;  /* 0x000000a802a87220 */ /* 0x000fc40000410000 */
[----:B-1----:R-:W-:Y:S01]  /*18dc0*/  FMUL.FTZ R0, R0, c[0x0][0x2dc] ;  /* 0x0000b70000007a20 */ /* 0x002fe20000410000 */
[----:B------:R-:W-:Y:S01]  /*18dd0*/  F2FP.PACK_AB R15, R15, R164 ;  /* 0x000000a40f0f723e */ /* 0x000fe200000000ff */
[C---:B------:R-:W-:Y:S02]  /*18de0*/  FMUL.FTZ R23, R2.reuse, R169 ;  /* 0x000000a902177220 */ /* 0x040fe40000410000 */
[C---:B------:R-:W-:Y:S02]  /*18df0*/  FMUL.FTZ R17, R2.reuse, R40 ;  /* 0x0000002802117220 */ /* 0x040fe40000410000 */
        /* <DEDUP_REMOVED lines=36> */
[C---:B------:R-:W-:Y:S01]  /*19040*/  FMUL.FTZ R56, R0.reuse, R63 ;  /* 0x0000003f00387220 */ /* 0x040fe20000410000 */
[----:B------:R-:W-:Y:S01]  /*19050*/  F2FP.PACK_AB R63, R141, R142 ;  /* 0x0000008e8d3f723e */ /* 0x000fe200000000ff */
[C---:B------:R-:W-:Y:S02]  /*19060*/  FMUL.FTZ R150, R0.reuse, R150 ;  /* 0x0000009600967220 */ /* 0x040fe40000410000 */
[----:B------:R-:W-:Y:S01]  /*19070*/  FMUL.FTZ R7, R0, R151 ;  /* 0x0000009700077220 */ /* 0x000fe20000410000 */
[----:B------:R-:W-:Y:S01]  /*19080*/  F2FP.PACK_AB R56, R56, R2 ;  /* 0x000000023838723e */ /* 0x000fe200000000ff */
[C---:B------:R-:W-:Y:S01]  /*19090*/  FMUL.FTZ R154, R0.reuse, R154 ;  /* 0x0000009a009a7220 */ /* 0x040fe20000410000 */
[----:B------:R-:W-:Y:S01]  /*190a0*/  LOP3.LUT R2, R25, 0x1, RZ, 0xc0, !PT ;  /* 0x0000000119027812 */ /* 0x000fe200078ec0ff */
[C---:B------:R-:W-:Y:S01]  /*190b0*/  FMUL.FTZ R12, R0.reuse, R155 ;  /* 0x0000009b000c7220 */ /* 0x040fe20000410000 */
[----:B------:R-:W-:Y:S01]  /*190c0*/  F2FP.PACK_AB R7, R7, R150 ;  /* 0x000000960707723e */ /* 0x000fe200000000ff */
[----:B------:R-:W-:Y:S01]  /*190d0*/  FMUL.FTZ R166, R0, R166 ;  /* 0x000000a600a67220 */ /* 0x000fe20000410000 */
[----:B------:R-:W-:Y:S01]  /*190e0*/  ISETP.NE.U32.AND P0, PT, R2, 0x1, PT ;  /* 0x000000010200780c */ /* 0x000fe20003f05070 */
        /* <DEDUP_REMOVED lines=40> */
[----:B------:R-:W-:Y:S01]  /*19370*/  SHF.L.U32 R0, R25, 0x6, RZ ;  /* 0x0000000619007819 */ /* 0x000fe200000006ff */
[C---:B------:R-:W-:Y:S01]  /*19380*/  FMUL.FTZ R146, R3.reuse, R146 ;  /* 0x0000009203927220 */ /* 0x040fe20000410000 */
[----:B------:R-:W-:Y:S01]  /*19390*/  F2FP.PACK_AB R28, R28, R122 ;  /* 0x0000007a1c1c723e */ /* 0x000fe200000000ff */
[C---:B------:R-:W-:Y:S01]  /*193a0*/  FMUL.FTZ R4, R3.reuse, R147 ;  /* 0x0000009303047220 */ /* 0x040fe20000410000 */
[----:B------:R-:W-:Y:S01]  /*193b0*/  LOP3.LUT R0, R0, 0x1c0, RZ, 0xc0, !PT ;  /* 0x000001c000007812 */ /* 0x000fe200078ec0ff */
[----:B------:R-:W-:Y:S01]  /*193c0*/  FMUL.FTZ R67, R3, R67 ;  /* 0x0000004303437220 */ /* 0x000fe20000410000 */
[----:B------:R-:W-:Y:S01]  /*193d0*/  F2FP.PACK_AB R25, R125, R124 ;  /* 0x0000007c7d19723e */ /* 0x000fe200000000ff */
[C---:B------:R-:W-:Y:S01]  /*193e0*/  FMUL.FTZ R158, R3.reuse, R158 ;  /* 0x0000009e039e7220 */ /* 0x040fe20000410000 */
[----:B------:R-:W-:Y:S01]  /*193f0*/  LEA.HI R0, R0, R0, RZ, 0x1d ;  /* 0x0000000000007211 */ /* 0x000fe200078fe8ff */
[C---:B------:R-:W-:Y:S01]  /*19400*/  FMUL.FTZ R6, R3.reuse, R159 ;  /* 0x0000009f03067220 */ /* 0x040fe20000410000 */
[----:B------:R-:W-:Y:S01]  /*19410*/  F2FP.PACK_AB R4, R4, R146 ;  /* 0x000000920404723e */ /* 0x000fe200000000ff */
[C---:B------:R-:W-:Y:S01]  /*19420*/  FMUL.FTZ R162, R3.reuse, R162 ;  /* 0x000000a203a27220 */ /* 0x040fe20000410000 */
[----:B------:R-:W-:Y:S01]  /*19430*/  LEA R0, R176, R0, 0x1 ;  /* 0x00000000b0007211 */ /* 0x000fe200078e08ff */
[----:B------:R-:W-:Y:S01]  /*19440*/  FMUL.FTZ R10, R3, R163 ;  /* 0x000000a3030a7220 */ /* 0x000fe20000410000 */
[----:B------:R-:W-:Y:S01]  /*19450*/  F2FP.PACK_AB R58, R67, R31 ;  /* 0x0000001f433a723e */ /* 0x000fe200000000ff */
[C---:B------:R-:W-:Y:S01]  /*19460*/  FMUL.FTZ R174, R3.reuse, R174 ;  /* 0x000000ae03ae7220 */ /* 0x040fe20000410000 */
[----:B------:R-:W-:Y:S01]  /*19470*/  SHF.L.U32 R0, R0, 0x1, RZ ;  /* 0x0000000100007819 */ /* 0x000fe200000006ff */
[C---:B------:R-:W-:Y:S01]  /*19480*/  FMUL.FTZ R13, R3.reuse, R175 ;  /* 0x000000af030d7220 */ /* 0x040fe20000410000 */
[----:B------:R-:W-:Y:S01]  /*19490*/  MOV R67, 0x20 ;  /* 0x0000002000437802 */ /* 0x000fe20000000f00 */
[C---:B------:R-:W-:Y:S01]  /*194a0*/  FMUL.FTZ R38, R3.reuse, R38 ;  /* 0x0000002603267220 */ /* 0x040fe20000410000 */
[C---:B------:R-:W-:Y:S01]  /*194b0*/  IADD3 R2, R0.reuse, -0x10, RZ ;  /* 0xfffffff000027810 */ /* 0x040fe20007ffe0ff */
[C---:B------:R-:W-:Y:S01]  /*194c0*/  FMUL.FTZ R20, R3.reuse, R39 ;  /* 0x0000002703147220 */ /* 0x040fe20000410000 */
[----:B------:R-:W-:Y:S01]  /*194d0*/  @P0 IADD3 R2, R0, 0x10, RZ ;  /* 0x0000001000020810 */ /* 0x000fe20007ffe0ff */
[C---:B------:R-:W-:Y:S01]  /*194e0*/  FMUL.FTZ R50, R3.reuse, R50 ;  /* 0x0000003203327220 */ /* 0x040fe20000410000 */
[----:B------:R1:W-:Y:S01]  /*194f0*/  STS [R0], R5 ;  /* 0x0000000500007388 */ /* 0x0003e20000000800 */
[C---:B------:R-:W-:Y:S01]  /*19500*/  FMUL.FTZ R51, R3.reuse, R51 ;  /* 0x0000003303337220 */ /* 0x040fe20000410000 */
[----:B------:R-:W-:Y:S01]  /*19510*/  F2FP.PACK_AB R6, R6, R158 ;  /* 0x0000009e0606723e */ /* 0x000fe200000000ff */
[C---:B------:R-:W-:Y:S01]  /*19520*/  FMUL.FTZ R54, R3.reuse, R54 ;  /* 0x0000003603367220 */ /* 0x040fe20000410000 */
[----:B------:R-:W-:Y:S01]  /*19530*/  STS [R0+0x400], R4 ;  /* 0x0004000400007388 */ /* 0x000fe20000000800 */
[C---:B------:R-:W-:Y:S01]  /*19540*/  FMUL.FTZ R55, R3.reuse, R55 ;  /* 0x0000003703377220 */ /* 0x040fe20000410000 */
[----:B------:R-:W-:Y:S01]  /*19550*/  F2FP.PACK_AB R10, R10, R162 ;  /* 0x000000a20a0a723e */ /* 0x000fe200000000ff */
[----:B------:R-:W-:Y:S01]  /*19560*/  FMUL.FTZ R70, R3, R70 ;  /* 0x0000004603467220 */ /* 0x000fe20000410000 */
[----:B------:R-:W-:Y:S01]  /*19570*/  F2FP.PACK_AB R13, R13, R174 ;  /* 0x000000ae0d0d723e */ /* 0x000fe200000000ff */
[C---:B------:R-:W-:Y:S01]  /*19580*/  FMUL.FTZ R71, R3.reuse, R71 ;  /* 0x0000004703477220 */ /* 0x040fe20000410000 */
[----:B------:R-:W-:Y:S01]  /*19590*/  STS [R2+0x400], R6 ;  /* 0x0004000602007388 */ /* 0x000fe20000000800 */
        /* <DEDUP_REMOVED lines=29> */
[----:B------:R-:W-:Y:S01]  /*19770*/  F2FP.PACK_AB R31, R117, R116 ;  /* 0x00000074751f723e */ /* 0x000fe200000000ff */
[----:B------:R1:W-:Y:S01]  /*19780*/  STS [R2], R3 ;  /* 0x0000000302007388 */ /* 0x0003e20000000800 */
[----:B------:R-:W-:Y:S02]  /*19790*/  F2FP.PACK_AB R30, R119, R118 ;  /* 0x00000076771e723e */ /* 0x000fe400000000ff */
[----:B------:R-:W-:Y:S01]  /*197a0*/  F2FP.PACK_AB R26, R131, R130 ;  /* 0x00000082831a723e */ /* 0x000fe200000000ff */
[----:B------:R-:W-:Y:S01]  /*197b0*/  STS [R0+0x2000], R8 ;  /* 0x0020000800007388 */ /* 0x000fe20000000800 */
[----:B------:R-:W-:-:S03]  /*197c0*/  F2FP.PACK_AB R66, R66, R126 ;  /* 0x0000007e4242723e */ /* 0x000fc600000000ff */
[----:B------:R2:W-:Y:S04]  /*197d0*/  STS [R0+0x2400], R7 ;  /* 0x0024000700007388 */ /* 0x0005e80000000800 */
[----:B------:R3:W-:Y:S04]  /*197e0*/  STS [R2+0x2000], R9 ;  /* 0x0020000902007388 */ /* 0x0007e80000000800 */
[----:B------:R4:W-:Y:S01]  /*197f0*/  STS [R2+0x2400], R12 ;  /* 0x0024000c02007388 */ /* 0x0009e20000000800 */
[----:B-1----:R-:W-:-:S04]  /*19800*/  SEL R3, R67, 0xffffffe0, !P1 ;  /* 0xffffffe043037807 */ /* 0x002fc80004800000 */
[C---:B------:R-:W-:Y:S02]  /*19810*/  IADD3 R4, R0.reuse, R3, RZ ;  /* 0x0000000300047210 */ /* 0x040fe40007ffe0ff */
[-C--:B------:R-:W-:Y:S02]  /*19820*/  IADD3 R3, R3, R2.reuse, RZ ;  /* 0x0000000203037210 */ /* 0x080fe40007ffe0ff */
[-C--:B--2---:R-:W-:Y:S01]  /*19830*/  IADD3 R7, R0, R5.reuse, RZ ;  /* 0x0000000500077210 */ /* 0x084fe20007ffe0ff */
[----:B------:R-:W-:Y:S01]  /*19840*/  STS [R4], R11 ;  /* 0x0000000b04007388 */ /* 0x000fe20000000800 */
[----:B------:R-:W-:Y:S02]  /*19850*/  IADD3 R8, R5, R2, RZ ;  /* 0x0000000205087210 */ /* 0x000fe40007ffe0ff */
[-C--:B------:R-:W-:Y:S01]  /*19860*/  IADD3 R6, R4, R5.reuse, RZ ;  /* 0x0000000504067210 */ /* 0x080fe20007ffe0ff */
[----:B------:R-:W-:Y:S01]  /*19870*/  STS [R4+0x400], R10 ;  /* 0x0004000a04007388 */ /* 0x000fe20000000800 */
[----:B------:R-:W-:-:S02]  /*19880*/  IADD3 R5, R3, R5, RZ ;  /* 0x0000000503057210 */ /* 0x000fc40007ffe0ff */
[----:B---3--:R-:W-:Y:S01]  /*19890*/  MOV R9, 0x7f800000 ;  /* 0x7f80000000097802 */ /* 0x008fe20000000f00 */
[----:B------:R1:W-:Y:S01]  /*198a0*/  STS [R3], R14 ;  /* 0x0000000e03007388 */ /* 0x0003e20000000800 */
[----:B----4-:R-:W-:-:S03]  /*198b0*/  MOV R12, 0x7f800000 ;  /* 0x7f800000000c7802 */ /* 0x010fc60000000f00 */
        /* <DEDUP_REMOVED lines=122> */
.L_x_1460:
[----:B---34-:R-:W-:Y:S05]  /*1a060*/  BSYNC B0 ;  /* 0x0000000000007941 */ /* 0x018fea0003800000 */
.L_x_1459:
        /* <DEDUP_REMOVED lines=31> */
.L_x_1462:
[----:B---3--:R-:W-:Y:S05]  /*1a260*/  BSYNC B0 ;  /* 0x0000000000007941 */ /* 0x008fea0003800000 */
.L_x_1461:
        /* <DEDUP_REMOVED lines=18> */
.L_x_1464:
[----:B------:R-:W-:Y:S05]  /*1a390*/  BSYNC B0 ;  /* 0x0000000000007941 */ /* 0x000fea0003800000 */
.L_x_1463:
        /* <DEDUP_REMOVED lines=18> */
.L_x_1466:
[----:B------:R-:W-:Y:S05]  /*1a4c0*/  BSYNC B0 ;  /* 0x0000000000007941 */ /* 0x000fea0003800000 */
.L_x_1465:
        /* <DEDUP_REMOVED lines=18> */
.L_x_1468:
[----:B------:R-:W-:Y:S05]  /*1a5f0*/  BSYNC B0 ;  /* 0x0000000000007941 */ /* 0x000fea0003800000 */
.L_x_1467:
        /* <DEDUP_REMOVED lines=18> */
.L_x_1470:
[----:B------:R-:W-:Y:S05]  /*1a720*/  BSYNC B0 ;  /* 0x0000000000007941 */ /* 0x000fea0003800000 */
.L_x_1469:
        /* <DEDUP_REMOVED lines=18> */
.L_x_1472:
[----:B------:R-:W-:Y:S05]  /*1a850*/  BSYNC B0 ;  /* 0x0000000000007941 */ /* 0x000fea0003800000 */
.L_x_1471:
        /* <DEDUP_REMOVED lines=18> */
.L_x_1474:
[----:B------:R-:W-:Y:S05]  /*1a980*/  BSYNC B0 ;  /* 0x0000000000007941 */ /* 0x000fea0003800000 */
.L_x_1473:
        /* <DEDUP_REMOVED lines=19> */
.L_x_1475:
        /* <DEDUP_REMOVED lines=12> */
.L_x_2396:


//--------------------- .text._ZN5flash16flash_fwd_kernelI23Flash_fwd_kernel_traitsILi128ELi128ELi32ELi4ELb0ELb0EN7cutlass6half_tE19Flash_kernel_traitsILi128ELi128ELi32ELi4ES3_EELb1ELb0ELb0ELb0ELb1ELb1ELb0ELb0EEEvNS_16Flash_fwd_paramsE --------------------------
	.section	.text._ZN5flash16flash_fwd_kernelI23Flash_fwd_kernel_traitsILi128ELi128ELi32ELi4ELb0ELb0EN7cutlass6half_tE19Flash_kernel_traitsILi128ELi128ELi32ELi4ES3_EELb1ELb0ELb0ELb0ELb1ELb1ELb0ELb0EEEvNS_16Flash_fwd_paramsE,"ax",@progbits
	.sectioninfo	@"SHI_REGISTERS=255"
	.align	128
        .global         _ZN5flash16flash_fwd_kernelI23Flash_fwd_kernel_traitsILi128ELi128ELi32ELi4ELb0ELb0EN7cutlass6half_tE19Flash_kernel_traitsILi128ELi128ELi32ELi4ES3_EELb1ELb0ELb0ELb0ELb1ELb1ELb0ELb0EEEvNS_16Flash_fwd_paramsE
        .type           _ZN5flash16flash_fwd_kernelI23Flash_fwd_kernel_traitsILi128ELi128ELi32ELi4ELb0ELb0EN7cutlass6half_tE19Flash_kernel_traitsILi128ELi128ELi32ELi4ES3_EELb1ELb0ELb0ELb0ELb1ELb1ELb0ELb0EEEvNS_16Flash_fwd_paramsE,@function
        .size           _ZN5flash16flash_fwd_kernelI23Flash_fwd_kernel_traitsILi128ELi128ELi32ELi4ELb0ELb0EN7cutlass6half_tE19Flash_kernel_traitsILi128ELi128ELi32ELi4ES3_EELb1ELb0ELb0ELb0ELb1ELb1ELb0ELb0EEEvNS_16Flash_fwd_paramsE,(.L_x_2397 - _ZN5flash16flash_fwd_kernelI23Flash_fwd_kernel_traitsILi128ELi128ELi32ELi4ELb0ELb0EN7cutlass6half_tE19Flash_kernel_traitsILi128ELi128ELi32ELi4ES3_EELb1ELb0ELb0ELb0ELb1ELb1ELb0ELb0EEEvNS_16Flash_fwd_paramsE)
        .other          _ZN5flash16flash_fwd_kernelI23Flash_fwd_kernel_traitsILi128ELi128ELi32ELi4ELb0ELb0EN7cutlass6half_tE19Flash_kernel_traitsILi128ELi128ELi32ELi4ES3_EELb1ELb0ELb0ELb0ELb1ELb1ELb0ELb0EEEvNS_16Flash_fwd_paramsE,@"STO_CUDA_ENTRY STV_DEFAULT"
_ZN5flash16flash_fwd_kernelI23Flash_fwd_kernel_traitsILi128ELi128ELi32ELi4ELb0ELb0EN7cutlass6half_tE19Flash_kernel_traitsILi128ELi128ELi32ELi4ES3_EELb1ELb0ELb0ELb0ELb1ELb1ELb0ELb0EEEvNS_16Flash_fwd_paramsE:
.text._ZN5flash16flash_fwd_kernelI23Flash_fwd_kernel_traitsILi128ELi128ELi32ELi4ELb0ELb0EN7cutlass6half_tE19Flash_kernel_traitsILi128ELi128ELi32ELi4ES3_EELb1ELb0ELb0ELb0ELb1ELb1ELb0ELb0EEEvNS_16Flash_fwd_paramsE:
        /* <DEDUP_REMOVED lines=9> */
[----:B------:R-:W-:-:S06]  /*0090*/  IMAD.MOV.U32 R11, RZ, RZ, c[0x0][0x2fc] ;  /* 0x0000bf00ff0b7624 */ /* 0x000fcc00078e00ff */
[----:B------:R1:W2:Y:S02]  /*00a0*/  @P2 LDG.E.64 R4, [R2.64] ;  /* 0x0000001402042981 */ /* 0x0002a4000c1e1b00 */
[----:B-1----:R-:W-:Y:S02]  /*00b0*/  @P2 IMAD.MOV.U32 R2, RZ, RZ, R10 ;  /* 0x000000ffff022224 */ /* 0x002fe400078e000a */
[----:B------:R-:W-:-:S06]  /*00c0*/  @P2 IMAD.MOV.U32 R3, RZ, RZ, R11 ;  /* 0x000000ffff032224 */ /* 0x000fcc00078e000b */
[----:B------:R-:W3:Y:S01]  /*00d0*/  @P2 LDG.E.64 R2, [R2.64] ;  /* 0x0000001402022981 */ /* 0x000ee2000c1e1b00 */
[----:B------:R-:W-:Y:S01]  /*00e0*/  ISETP.NE.U32.AND P4, PT, RZ, c[0x0][0x258], PT ;  /* 0x00009600ff007a0c */ /* 0x000fe20003f85070 */
[----:B------:R-:W-:Y:S01]  /*00f0*/  IMAD.MOV.U32 R12, RZ, RZ, RZ ;  /* 0x000000ffff0c7224 */ /* 0x000fe200078e00ff */
[----:B------:R-:W-:Y:S01]  /*0100*/  ISETP.NE.U32.AND P1, PT, RZ, c[0x0][0x250], PT ;  /* 0x00009400ff007a0c */ /* 0x000fe20003f25070 */
[----:B------:R-:W1:Y:S01]  /*0110*/  S2R R86, SR_CTAID.X ;  /* 0x0000000000567919 */ /* 0x000e620000002500 */
[----:B------:R-:W-:Y:S02]  /*0120*/  ISETP.NE.AND.EX P4, PT, RZ, c[0x0][0x25c], PT, P4 ;  /* 0x00009700ff007a0c */ /* 0x000fe40003f85340 */
[----:B------:R-:W-:Y:S01]  /*0130*/  ISETP.NE.AND.EX P1, PT, RZ, c[0x0][0x254], PT, P1 ;  /* 0x00009500ff007a0c */ /* 0x000fe20003f25310 */
[----:B------:R-:W4:Y:S04]  /*0140*/  S2R R21, SR_CTAID.Y ;  /* 0x0000000000157919 */ /* 0x000f280000002600 */
[----:B------:R-:W1:Y:S04]  /*0150*/  S2R R23, SR_CTAID.Z ;  /* 0x0000000000177919 */ /* 0x000e680000002700 */
[----:B------:R-:W5:Y:S02]  /*0160*/  S2R R16, SR_TID.X ;  /* 0x0000000000107919 */ /* 0x000f640000002100 */
[----:B------:R-:W-:-:S02]  /*0170*/  @P4 IMAD.MOV.U32 R6, RZ, RZ, 0x4 ;  /* 0x00000004ff064424 */ /* 0x000fc400078e00ff */
[----:B------:R-:W-:Y:S02]  /*0180*/  @P1 IMAD.MOV.U32 R8, RZ, RZ, 0x4 ;  /* 0x00000004ff081424 */ /* 0x000fe400078e00ff */
[----:B----4-:R-:W-:Y:S01]  /*0190*/  @P4 IMAD.WIDE R6, R21, R6, c[0x0][0x258] ;  /* 0x0000960015064625 */ /* 0x010fe200078e0206 */
[----:B-1----:R-:W-:-:S03]  /*01a0*/  LOP3.LUT R0, R23, R86, R21, 0xfe, !PT ;  /* 0x0000005617007212 */ /* 0x002fc600078efe15 */
[----:B------:R-:W-:Y:S01]  /*01b0*/  @P1 IMAD.WIDE R8, R21, R8, c[0x0][0x250] ;  /* 0x0000940015081625 */ /* 0x000fe200078e0208 */
[----:B-----5:R-:W-:-:S13]  /*01c0*/  LOP3.LUT P3, RZ, R0, R16, RZ, 0xfc, !PT ;  /* 0x0000001000ff7212 */ /* 0x020fda000786fcff */
[----:B------:R-:W-:Y:S02]  /*01d0*/  @!P3 IMAD.MOV.U32 R14, RZ, RZ, c[0x0][0x308] ;  /* 0x0000c200ff0eb624 */ /* 0x000fe400078e00ff */
[----:B------:R-:W-:Y:S01]  /*01e0*/  @!P3 IMAD.MOV.U32 R15, RZ, RZ, c[0x0][0x30c] ;  /* 0x0000c300ff0fb624 */ /* 0x000fe200078e00ff */
[----:B--2---:R-:W1:Y:S08]  /*01f0*/  @P2 R2UR UR22, R4 ;  /* 0x00000000041623c2 */ /* 0x004e7000000e0000 */
[----:B------:R-:W2:Y:S01]  /*0200*/  @P2 R2UR UR23, R5 ;  /* 0x00000000051723c2 */ /* 0x000ea200000e0000 */
[----:B-1----:R-:W-:Y:S01]  /*0210*/  MOV R4, UR22 ;  /* 0x0000001600047c02 */ /* 0x002fe20008000f00 */
[----:B--2---:R-:W-:Y:S01]  /*0220*/  IMAD.U32 R5, RZ, RZ, UR23 ;  /* 0x00000017ff057e24 */ /* 0x004fe2000f8e00ff */
[----:B---3--:R-:W-:-:S04]  /*0230*/  @P2 IADD3 R10, P0, R2, c[0x0][0x300], RZ ;  /* 0x0000c000020a2a10 */ /* 0x008fc80007f1e0ff */
[----:B------:R1:W-:Y:S01]  /*0240*/  @!P3 STG.E.64 [R14.64], R4 ;  /* 0x000000040e00b986 */ /* 0x0003e2000c101b14 */
[----:B------:R-:W-:Y:S02]  /*0250*/  @P2 IMAD.X R11, RZ, RZ, R3, P0 ;  /* 0x000000ffff0b2224 */ /* 0x000fe400000e0603 */
[----:B------:R-:W-:Y:S02]  /*0260*/  @!P3 IMAD.MOV.U32 R2, RZ, RZ, R10 ;  /* 0x000000ffff02b224 */ /* 0x000fe400078e000a */
[----:B------:R-:W-:-:S05]  /*0270*/  @!P3 IMAD.MOV.U32 R3, RZ, RZ, R11 ;  /* 0x000000ffff03b224 */ /* 0x000fca00078e000b */
[----:B------:R2:W-:Y:S04]  /*0280*/  @!P3 STG.E.64 [R14.64+0x8], R2 ;  /* 0x000008020e00b986 */ /* 0x0005e8000c101b14 */
[----:B------:R-:W3:Y:S04]  /*0290*/  @P1 LDG.E R12, [R8.64] ;  /* 0x00000014080c1981 */ /* 0x000ee8000c1e1900 */
[----:B------:R-:W3:Y:S01]  /*02a0*/  @P4 LDG.E R6, [R6.64] ;  /* 0x0000001406064981 */ /* 0x000ee2000c1e1900 */
[----:B------:R-:W-:Y:S01]  /*02b0*/  IMAD R0, R21, c[0x0][0x1c0], R23 ;  /* 0x0000700015007a24 */ /* 0x000fe200078e0217 */
[----:B------:R-:W-:-:S03]  /*02c0*/  @!P4 ISETP.NE.U32.AND P3, PT, RZ, c[0x0][0x268], PT ;  /* 0x00009a00ff00ca0c */ /* 0x000fc60003f65070 */
[----:B------:R-:W-:Y:S01]  /*02d0*/  IMAD.SHL.U32 R0, R0, 0x20, RZ ;  /* 0x0000002000007824 */ /* 0x000fe200078e00ff */
[----:B------:R-:W-:Y:S02]  /*02e0*/  @!P4 ISETP.NE.AND.EX P3, PT, RZ, c[0x0][0x26c], PT, P3 ;  /* 0x00009b00ff00ca0c */ /* 0x000fe40003f65330 */
[----:B-1----:R-:W-:Y:S02]  /*02f0*/  SHF.R.S32.HI R5, RZ, 0x1f, R16 ;  /* 0x0000001fff057819 */ /* 0x002fe40000011410 */
[----:B------:R-:W-:Y:S02]  /*0300*/  @!P4 SEL R4, RZ, c[0x0][0x21c], !P3 ;  /* 0x00008700ff04ca07 */ /* 0x000fe40005800000 */
[----:B------:R-:W-:Y:S02]  /*0310*/  LEA.HI R20, R5, R16, RZ, 0x5 ;  /* 0x0000001005147211 */ /* 0x000fe400078f28ff */
[----:B--2---:R-:W-:Y:S02]  /*0320*/  SHF.L.U32 R3, R86, 0x7, RZ ;  /* 0x0000000756037819 */ /* 0x004fe400000006ff */
[----:B------:R-:W-:-:S02]  /*0330*/  LOP3.LUT R2, R20, 0xffffffe0, RZ, 0xc0, !PT ;  /* 0xffffffe014027812 */ /* 0x000fc400078ec0ff */
[----:B------:R-:W-:Y:S02]  /*0340*/  ISETP.GE.AND P2, PT, R3, c[0x0][0x214], PT ;  /* 0x0000850003007a0c */ /* 0x000fe40003f46270 */
[----:B------:R-:W-:Y:S01]  /*0350*/  SHF.R.S32.HI R3, RZ, 0x1f, R0 ;  /* 0x0000001fff037819 */ /* 0x000fe20000011400 */
[----:B------:R-:W-:-:S05]  /*0360*/  IMAD.IADD R2, R16, 0x1, -R2 ;  /* 0x0000000110027824 */ /* 0x000fca00078e0a02 */
[--C-:B------:R-:W-:Y:S02]  /*0370*/  IADD3 R225, P1, P0, R0, R10, R2.reuse ;  /* 0x0000000a00e17210 */ /* 0x100fe4000783e002 */
[----:B------:R-:W-:-:S04]  /*0380*/  SHF.R.S32.HI R0, RZ, 0x1f, R2 ;  /* 0x0000001fff007819 */ /* 0x000fc80000011402 */
[----:B------:R-:W-:Y:S01]  /*0390*/  IADD3.X R85, R3, R11, R0, P1, P0 ;  /* 0x0000000b03557210 */ /* 0x000fe20000fe0400 */
[--C-:B---3--:R-:W-:Y:S01]  /*03a0*/  @P4 IMAD.IADD R81, R6, 0x1, -R12.reuse ;  /* 0x0000000106514824 */ /* 0x108fe200078e0a0c */
[----:B------:R-:W-:Y:S01]  /*03b0*/  @!P4 IADD3 R81, R4, c[0x0][0x218], -R12 ;  /* 0x000086000451ca10 */ /* 0x000fe20007ffe80c */
[----:B------:R-:W-:Y:S06]  /*03c0*/  @P2 EXIT ;  /* 0x000000000000294d */ /* 0x000fec0003800000 */
[----:B------:R-:W-:Y:S01]  /*03d0*/  IABS R0, c[0x0][0x1c8] ;  /* 0x0000720000007a13 */ /* 0x000fe20000000000 */
[----:B------:R-:W-:Y:S01]  /*03e0*/  ULDC.64 UR4, c[0x0][0x190] ;  /* 0x0000640000047ab9 */ /* 0x000fe20000000a00 */
[CC--:B------:R-:W-:Y:S01]  /*03f0*/  LEA.HI R17, R5.reuse, R16.reuse, RZ, 0x3 ;  /* 0x0000001005117211 */ /* 0x0c0fe200078f18ff */
[----:B------:R-:W-:Y:S01]  /*0400*/  USHF.L.U32 UR8, UR4, 0x5, URZ ;  /* 0x0000000504087899 */ /* 0x000fe2000800063f */
[----:B------:R-:W-:Y:S01]  /*0410*/  LEA.HI R3, R5, R16, RZ, 0x4 ;  /* 0x0000001005037211 */ /* 0x000fe200078f20ff */
[----:B------:R-:W-:Y:S01]  /*0420*/  IMAD.MOV.U32 R22, RZ, RZ, R0 ;  /* 0x000000ffff167224 */ /* 0x000fe200078e0000 */
[----:B------:R-:W-:Y:S01]  /*0430*/  LOP3.LUT R0, R23, c[0x0][0x1c8], RZ, 0x3c, !PT ;  /* 0x0000720017007a12 */ /* 0x000fe200078e3cff */
[----:B------:R-:W-:Y:S01]  /*0440*/  UMOV UR18, 0x5 ;  /* 0x0000000500127882 */ /* 0x000fe20000000000 */
[----:B------:R-:W-:Y:S01]  /*0450*/  SHF.R.S32.HI R4, RZ, 0x3, R17 ;  /* 0x00000003ff047819 */ /* 0x000fe20000011411 */
[----:B------:R-:W1:Y:S01]  /*0460*/  I2F.RP R11, R22 ;  /* 0x00000016000b7306 */ /* 0x000e620000209400 */
[----:B------:R-:W-:Y:S01]  /*0470*/  ISETP.GE.AND P1, PT, R0, RZ, PT ;  /* 0x000000ff0000720c */ /* 0x000fe20003f26270 */
[----:B------:R-:W-:Y:S01]  /*0480*/  USHF.L.U64.HI UR5, UR4, UR18, UR5 ;  /* 0x0000001204057299 */ /* 0x000fe20008010205 */
[----:B------:R-:W-:Y:S01]  /*0490*/  LOP3.LUT R0, R17, 0xfffffff8, RZ, 0xc0, !PT ;  /* 0xfffffff811007812 */ /* 0x000fe200078ec0ff */
[----:B------:R-:W-:Y:S01]  /*04a0*/  ULDC.64 UR6, c[0x0][0x198] ;  /* 0x0000660000067ab9 */ /* 0x000fe20000000a00 */
[----:B------:R-:W-:Y:S01]  /*04b0*/  SHF.R.S32.HI R6, RZ, 0x4, R3 ;  /* 0x00000004ff067819 */ /* 0x000fe20000011403 */
[----:B------:R-:W-:Y:S01]  /*04c0*/  USHF.L.U64.HI UR16, UR6, UR18, UR7 ;  /* 0x0000001206107299 */ /* 0x000fe20008010207 */
[C---:B------:R-:W-:Y:S01]  /*04d0*/  LOP3.LUT R9, R3.reuse, 0xfffffff0, RZ, 0xc0, !PT ;  /* 0xfffffff003097812 */ /* 0x040fe200078ec0ff */
[----:B------:R-:W-:Y:S01]  /*04e0*/  IMAD.IADD R25, R16, 0x1, -R0 ;  /* 0x0000000110197824 */ /* 0x000fe200078e0a00 */
[----:B------:R-:W-:Y:S01]  /*04f0*/  LEA.HI R3, R3, R6, RZ, 0x1 ;  /* 0x0000000603037211 */ /* 0x000fe200078f08ff */
[----:B------:R-:W-:Y:S01]  /*0500*/  IMAD.SHL.U32 R0, R4, 0x40, RZ ;  /* 0x0000004004007824 */ /* 0x000fe200078e00ff */
[----:B------:R-:W-:Y:S01]  /*0510*/  LEA.HI R13, R5, R16, RZ, 0x6 ;  /* 0x00000010050d7211 */ /* 0x000fe200078f30ff */
[----:B------:R-:W-:Y:S01]  /*0520*/  IMAD.SHL.U32 R2, R25, 0x8, RZ ;  /* 0x0000000819027824 */ /* 0x000fe200078e00ff */
[----:B------:R-:W-:Y:S01]  /*0530*/  IADD3 R5, R81, 0x1f, RZ ;  /* 0x0000001f51057810 */ /* 0x000fe20007ffe0ff */
[----:B------:R-:W-:Y:S01]  /*0540*/  USHF.L.U32 UR17, UR6, 0x5, URZ ;  /* 0x0000000506117899 */ /* 0x000fe2000800063f */
[----:B------:R-:W-:Y:S01]  /*0550*/  LOP3.LUT R7, R0, 0x1c0, RZ, 0xc0, !PT ;  /* 0x000001c000077812 */ /* 0x000fe200078ec0ff */
[----:B-1----:R-:W1:Y:S01]  /*0560*/  MUFU.RCP R11, R11 ;  /* 0x0000000b000b7308 */ /* 0x002e620000001000 */
[----:B------:R-:W-:Y:S01]  /*0570*/  LOP3.LUT R0, R3, 0xfffffffe, RZ, 0xc0, !PT ;  /* 0xfffffffe03007812 */ /* 0x000fe200078ec0ff */
[----:B------:R-:W-:Y:S01]  /*0580*/  IMAD.IADD R3, R16, 0x1, -R9 ;  /* 0x0000000110037824 */ /* 0x000fe200078e0a09 */
[----:B------:R-:W-:Y:S01]  /*0590*/  SHF.R.U32.HI R10, RZ, 0x3, R7 ;  /* 0x00000003ff0a7819 */ /* 0x000fe20000011607 */
[----:B------:R-:W2:Y:S01]  /*05a0*/  LDC.U8 R251, c[0x0][0x2d8] ;  /* 0x0000b600fffb7b82 */ /* 0x000ea20000000000 */
[----:B------:R-:W-:Y:S01]  /*05b0*/  LOP3.LUT R7, R7, 0x38, R2, 0xf8, !PT ;  /* 0x0000003807077812 */ /* 0x000fe200078ef802 */
[----:B------:R-:W-:Y:S01]  /*05c0*/  IMAD.IADD R19, R6, 0x1, -R0 ;  /* 0x0000000106137824 */ /* 0x000fe200078e0a00 */
[----:B------:R-:W-:-:S02]  /*05d0*/  SHF.R.S32.HI R8, RZ, 0x1f, R5 ;  /* 0x0000001fff087819 */ /* 0x000fc40000011405 */
[----:B------:R-:W-:Y:S01]  /*05e0*/  LOP3.LUT R9, R7, R10, RZ, 0x3c, !PT ;  /* 0x0000000a07097212 */ /* 0x000fe200078e3cff */
[----:B------:R-:W-:Y:S01]  /*05f0*/  IMAD.SHL.U32 R10, R13, 0x8, RZ ;  /* 0x000000080d0a7824 */ /* 0x000fe200078e00ff */
[----:B------:R-:W-:Y:S02]  /*0600*/  SHF.R.S32.HI R0, RZ, 0x1f, R3 ;  /* 0x0000001fff007819 */ /* 0x000fe40000011403 */
[----:B------:R-:W-:Y:S02]  /*0610*/  LEA.HI R220, R8, R5, RZ, 0x5 ;  /* 0x0000000508dc7211 */ /* 0x000fe400078f28ff */
[----:B------:R-:W-:Y:S02]  /*0620*/  LEA.HI R18, R0, R3, RZ, 0x3 ;  /* 0x0000000300127211 */ /* 0x000fe400078f18ff */
[----:B-1----:R-:W-:Y:S02]  /*0630*/  IADD3 R6, R11, 0xffffffe, RZ ;  /* 0x0ffffffe0b067810 */ /* 0x002fe40007ffe0ff */
[----:B------:R-:W-:-:S02]  /*0640*/  SHF.R.S32.HI R5, RZ, 0x1f, R4 ;  /* 0x0000001fff057819 */ /* 0x000fc40000011404 */
[----:B------:R1:W3:Y:S01]  /*0650*/  F2I.FTZ.U32.TRUNC.NTZ R7, R6 ;  /* 0x0000000600077305 */ /* 0x0002e2000021f000 */
[----:B------:R-:W-:Y:S02]  /*0660*/  IADD3 R0, P0, R4, R12, RZ ;  /* 0x0000000c04007210 */ /* 0x000fe40007f1e0ff */
[----:B------:R-:W-:Y:S02]  /*0670*/  LOP3.LUT R8, R18, 0xfffffff8, RZ, 0xc0, !PT ;  /* 0xfffffff812087812 */ /* 0x000fe400078ec0ff */
[----:B------:R-:W-:Y:S01]  /*0680*/  LOP3.LUT R219, R9, 0x7ffffe00, R10, 0xf8, !PT ;  /* 0x7ffffe0009db7812 */ /* 0x000fe200078ef80a */
[----:B------:R-:W-:Y:S01]  /*0690*/  IMAD.SHL.U32 R10, R25, 0x40, RZ ;  /* 0x00000040190a7824 */ /* 0x000fe200078e00ff */
[----:B------:R-:W-:Y:S01]  /*06a0*/  SHF.R.S32.HI R24, RZ, 0x1f, R21 ;  /* 0x0000001fff187819 */ /* 0x000fe20000011415 */
[----:B------:R-:W-:Y:S01]  /*06b0*/  IMAD.IADD R26, R3, 0x1, -R8 ;  /* 0x00000001031a7824 */ /* 0x000fe200078e0a08 */
[----:B------:R-:W-:Y:S01]  /*06c0*/  SHF.R.S32.HI R3, RZ, 0x1f, R2 ;  /* 0x0000001fff037819 */ /* 0x000fe20000011402 */
[----:B------:R-:W-:Y:S01]  /*06d0*/  IMAD.SHL.U32 R219, R219, 0x2, RZ ;  /* 0x00000002dbdb7824 */ /* 0x000fe200078e00ff */
[----:B------:R-:W-:Y:S01]  /*06e0*/  LEA.HI.SX32 R80, R220, 0xffffffff, 0x1b ;  /* 0xffffffffdc507811 */ /* 0x000fe200078fdaff */
[----:B------:R-:W-:Y:S01]  /*06f0*/  IMAD R14, R24, c[0x0][0x178], RZ ;  /* 0x00005e00180e7a24 */ /* 0x000fe200078e02ff */
[----:B------:R-:W-:-:S02]  /*0700*/  SHF.R.S32.HI R84, RZ, 0x5, R20 ;  /* 0x00000005ff547819 */ /* 0x000fc40000011414 */
[----:B-1----:R-:W-:Y:S01]  /*0710*/  LEA.HI.X.SX32 R6, R12, R5, 0x1, P0 ;  /* 0x000000050c067211 */ /* 0x002fe200000f0eff */
[----:B---3--:R-:W-:Y:S02]  /*0720*/  IMAD.MOV R12, RZ, RZ, -R7 ;  /* 0x000000ffff0c7224 */ /* 0x008fe400078e0a07 */
[----:B------:R-:W-:Y:S02]  /*0730*/  IMAD R14, R21, c[0x0][0x17c], R14 ;  /* 0x00005f00150e7a24 */ /* 0x000fe400078e020e */
[C---:B------:R-:W-:Y:S02]  /*0740*/  IMAD R9, R6.reuse, c[0x0][0x198], RZ ;  /* 0x0000660006097a24 */ /* 0x040fe400078e02ff */
[----:B------:R-:W-:Y:S01]  /*0750*/  IMAD R8, R6, c[0x0][0x1a0], RZ ;  /* 0x0000680006087a24 */ /* 0x000fe200078e02ff */
[----:B------:R-:W-:Y:S01]  /*0760*/  LOP3.LUT R6, R10, 0x1c0, RZ, 0xc0, !PT ;  /* 0x000001c00a067812 */ /* 0x000fe200078ec0ff */
[C---:B------:R-:W-:Y:S02]  /*0770*/  IMAD R15, R0.reuse, c[0x0][0x19c], R9 ;  /* 0x00006700000f7a24 */ /* 0x040fe400078e0209 */
[----:B------:R-:W-:Y:S01]  /*0780*/  IMAD R16, R0, c[0x0][0x1a4], R8 ;  /* 0x0000690000107a24 */ /* 0x000fe200078e0208 */
[----:B------:R-:W-:Y:S01]  /*0790*/  LOP3.LUT R13, R6, 0x8, R17, 0xf8, !PT ;  /* 0x00000008060d7812 */ /* 0x000fe200078ef811 */
[----:B------:R-:W-:Y:S01]  /*07a0*/  IMAD.WIDE.U32 R8, R0, c[0x0][0x198], R2 ;  /* 0x0000660000087a25 */ /* 0x000fe200078e0002 */
[----:B------:R-:W-:-:S03]  /*07b0*/  SHF.R.U32.HI R6, RZ, 0x3, R6 ;  /* 0x00000003ff067819 */ /* 0x000fc60000011606 */
[----:B------:R-:W-:Y:S01]  /*07c0*/  IMAD.WIDE.U32 R10, R0, c[0x0][0x1a0], R2 ;  /* 0x00006800000a7a25 */ /* 0x000fe200078e0002 */
[----:B------:R-:W-:Y:S02]  /*07d0*/  LOP3.LUT R17, R13, R6, RZ, 0x3c, !PT ;  /* 0x000000060d117212 */ /* 0x000fe400078e3cff */
[----:B------:R-:W-:Y:S01]  /*07e0*/  IABS R13, R23 ;  /* 0x00000017000d7213 */ /* 0x000fe20000000000 */
[----:B------:R-:W-:Y:S01]  /*07f0*/  IMAD.MOV.U32 R0, RZ, RZ, R12 ;  /* 0x000000ffff007224 */ /* 0x000fe200078e000c */
[----:B------:R-:W-:Y:S01]  /*0800*/  SHF.R.S32.HI R12, RZ, 0x1f, R23 ;  /* 0x0000001fff0c7819 */ /* 0x000fe20000011417 */
[----:B------:R-:W-:Y:S02]  /*0810*/  IMAD.MOV.U32 R6, RZ, RZ, RZ ;  /* 0x000000ffff067224 */ /* 0x000fe400078e00ff */
[----:B------:R-:W-:Y:S02]  /*0820*/  IMAD R0, R0, R22, RZ ;  /* 0x0000001600007224 */ /* 0x000fe400078e02ff */
[----:B------:R-:W-:-:S02]  /*0830*/  IMAD R12, R12, c[0x0][0x1a8], RZ ;  /* 0x00006a000c0c7a24 */ /* 0x000fc400078e02ff */
[----:B------:R-:W-:-:S04]  /*0840*/  IMAD.HI.U32 R0, R7, R0, R6 ;  /* 0x0000000007007227 */ /* 0x000fc800078e0006 */
[----:B------:R-:W-:Y:S02]  /*0850*/  IMAD R6, R23, c[0x0][0x1ac], R12 ;  /* 0x00006b0017067a24 */ /* 0x000fe400078e020c */
[----:B------:R-:W-:-:S04]  /*0860*/  IMAD.HI.U32 R12, R0, R13, RZ ;  /* 0x0000000d000c7227 */ /* 0x000fc800078e00ff */
[----:B------:R-:W-:Y:S02]  /*0870*/  IMAD.MOV R0, RZ, RZ, -R12 ;  /* 0x000000ffff007224 */ /* 0x000fe400078e0a0c */
[----:B------:R-:W-:-:S04]  /*0880*/  IMAD.WIDE.U32 R2, R21, c[0x0][0x178], R2 ;  /* 0x00005e0015027a25 */ /* 0x000fc800078e0002 */
[----:B------:R-:W-:Y:S02]  /*0890*/  IMAD R0, R22, R0, R13 ;  /* 0x0000000016007224 */ /* 0x000fe400078e020d */
[----:B------:R-:W-:Y:S02]  /*08a0*/  IMAD.IADD R3, R3, 0x1, R14 ;  /* 0x0000000103037824 */ /* 0x000fe400078e020e */
[----:B------:R-:W-:Y:S01]  /*08b0*/  IMAD.WIDE R4, R86, 0x80, R4 ;  /* 0x0000008056047825 */ /* 0x000fe200078e0204 */
[----:B------:R-:W-:-:S03]  /*08c0*/  ISETP.GT.U32.AND P2, PT, R22, R0, PT ;  /* 0x000000001600720c */ /* 0x000fc60003f44070 */
[----:B------:R-:W-:-:S04]  /*08d0*/  IMAD.WIDE.U32 R2, R23, c[0x0][0x1a8], R2 ;  /* 0x00006a0017027a25 */ /* 0x000fc800078e0002 */
[----:B------:R-:W-:Y:S02]  /*08e0*/  IMAD.IADD R3, R3, 0x1, R6 ;  /* 0x0000000103037824 */ /* 0x000fe400078e0206 */
[----:B------:R-:W-:Y:S02]  /*08f0*/  IMAD R5, R5, c[0x0][0x190], RZ ;  /* 0x0000640005057a24 */ /* 0x000fe400078e02ff */
[----:B------:R-:W-:Y:S02]  /*0900*/  IMAD.WIDE.U32 R2, R4, c[0x0][0x190], R2 ;  /* 0x0000640004027a25 */ /* 0x000fe400078e0002 */
[----:B------:R-:W-:Y:S02]  /*0910*/  @!P2 IADD3 R12, R12, 0x1, RZ ;  /* 0x000000010c0ca810 */ /* 0x000fe40007ffe0ff */
[----:B------:R-:W-:Y:S01]  /*0920*/  @!P2 IMAD.IADD R0, R0, 0x1, -R22 ;  /* 0x000000010000a824 */ /* 0x000fe200078e0a16 */
[----:B------:R-:W-:Y:S01]  /*0930*/  ISETP.NE.AND P2, PT, RZ, c[0x0][0x1c8], PT ;  /* 0x00007200ff007a0c */ /* 0x000fe20003f45270 */
[----:B------:R-:W-:Y:S01]  /*0940*/  IMAD R5, R4, c[0x0][0x194], R5 ;  /* 0x0000650004057a24 */ /* 0x000fe200078e0205 */
[----:B------:R-:W-:Y:S01]  /*0950*/  LEA R4, P0, R2, c[0x0][0x160], 0x1 ;  /* 0x0000580002047a11 */ /* 0x000fe200078008ff */
[----:B------:R-:W-:Y:S01]  /*0960*/  IMAD.MOV.U32 R6, RZ, RZ, R10 ;  /* 0x000000ffff067224 */ /* 0x000fe200078e000a */
[----:B------:R-:W-:Y:S01]  /*0970*/  ISETP.GE.U32.AND P3, PT, R0, R22, PT ;  /* 0x000000160000720c */ /* 0x000fe20003f66070 */
[----:B------:R-:W-:-:S02]  /*0980*/  IMAD.IADD R5, R3, 0x1, R5 ;  /* 0x0000000103057824 */ /* 0x000fc400078e0205 */
[----:B------:R-:W-:Y:S02]  /*0990*/  IMAD.IADD R9, R9, 0x1, R15 ;  /* 0x0000000109097824 */ /* 0x000fe400078e020f */
[----:B------:R-:W-:Y:S01]  /*09a0*/  IMAD R10, R24, c[0x0][0x180], RZ ;  /* 0x00006000180a7a24 */ /* 0x000fe200078e02ff */
[----:B------:R-:W-:Y:S01]  /*09b0*/  LEA.HI.X R5, R2, c[0x0][0x164], R5, 0x1, P0 ;  /* 0x0000590002057a11 */ /* 0x000fe200000f0c05 */
[----:B------:R-:W-:Y:S01]  /*09c0*/  IMAD.IADD R7, R11, 0x1, R16 ;  /* 0x000000010b077824 */ /* 0x000fe200078e0210 */
[----:B------:R-:W-:Y:S01]  /*09d0*/  IADD3 R2, P0, R4, UR8, RZ ;  /* 0x0000000804027c10 */ /* 0x000fe2000ff1e0ff */
[----:B------:R-:W-:Y:S02]  /*09e0*/  IMAD R13, R24, c[0x0][0x188], RZ ;  /* 0x00006200180d7a24 */ /* 0x000fe400078e02ff */
[----:B------:R1:W-:Y:S01]  /*09f0*/  LDGSTS.E.BYPASS.LTC128B.128 [R219], [R4.64] ;  /* 0x0000000004db7fae */ /* 0x0003e2000b901d54 */
[----:B------:R-:W-:Y:S01]  /*0a00*/  IADD3.X R3, R5, UR5, RZ, P0, !PT ;  /* 0x0000000505037c10 */ /* 0x000fe200087fe4ff */
[C---:B------:R-:W-:Y:S01]  /*0a10*/  IMAD R10, R21.reuse, c[0x0][0x184], R10 ;  /* 0x00006100150a7a24 */ /* 0x040fe200078e020a */
[----:B------:R-:W-:Y:S01]  /*0a20*/  @P3 IADD3 R12, R12, 0x1, RZ ;  /* 0x000000010c0c3810 */ /* 0x000fe20007ffe0ff */
[----:B------:R1:W-:Y:S01]  /*0a30*/  LDGSTS.E.BYPASS.LTC128B.128 [R219+0x4000], [R4.64+0x80] ;  /* 0x0400008004db7fae */ /* 0x0003e2000b901d54 */
[----:B------:R-:W-:-:S03]  /*0a40*/  IMAD.WIDE.U32 R8, R21, c[0x0][0x180], R8 ;  /* 0x0000600015087a25 */ /* 0x000fc600078e0008 */
[----:B------:R3:W-:Y:S01]  /*0a50*/  LDGSTS.E.BYPASS.LTC128B.128 [R219+0x800], [R2.64] ;  /* 0x0080000002db7fae */ /* 0x0007e2000b901d54 */
[----:B------:R-:W-:Y:S02]  /*0a60*/  IMAD.MOV.U32 R0, RZ, RZ, R12 ;  /* 0x000000ffff007224 */ /* 0x000fe400078e000c */
[C---:B------:R-:W-:Y:S01]  /*0a70*/  IMAD R13, R21.reuse, c[0x0][0x18c], R13 ;  /* 0x00006300150d7a24 */ /* 0x040fe200078e020d */
[----:B------:R3:W-:Y:S01]  /*0a80*/  LDGSTS.E.BYPASS.LTC128B.128 [R219+0x4800], [R2.64+0x80] ;  /* 0x0480008002db7fae */ /* 0x0007e2000b901d54 */
[----:B------:R-:W-:Y:S01]  /*0a90*/  @!P1 IMAD.MOV R0, RZ, RZ, -R0 ;  /* 0x000000ffff009224 */ /* 0x000fe200078e0a00 */
[----:B------:R-:W-:Y:S01]  /*0aa0*/  @!P2 LOP3.LUT R0, RZ, c[0x0][0x1c8], RZ, 0x33, !PT ;  /* 0x00007200ff00aa12 */ /* 0x000fe200078e33ff */
[----:B------:R-:W-:-:S04]  /*0ab0*/  IMAD.WIDE.U32 R6, R21, c[0x0][0x188], R6 ;  /* 0x0000620015067a25 */ /* 0x000fc800078e0006 */
[----:B------:R-:W-:Y:S02]  /*0ac0*/  IMAD.IADD R11, R9, 0x1, R10 ;  /* 0x00000001090b7824 */ /* 0x000fe400078e020a */
[----:B------:R-:W-:Y:S02]  /*0ad0*/  IMAD.IADD R9, R7, 0x1, R13 ;  /* 0x0000000107097824 */ /* 0x000fe400078e020d */
[----:B------:R-:W-:Y:S02]  /*0ae0*/  IMAD.MOV.U32 R10, RZ, RZ, R8 ;  /* 0x000000ffff0a7224 */ /* 0x000fe400078e0008 */
[----:B------:R-:W-:Y:S02]  /*0af0*/  IMAD.MOV.U32 R8, RZ, RZ, R6 ;  /* 0x000000ffff087224 */ /* 0x000fe400078e0006 */
[----:B------:R-:W-:Y:S01]  /*0b00*/  IMAD.WIDE.U32 R12, R80, c[0x0][0x1a0], RZ ;  /* 0x00006800500c7a25 */ /* 0x000fe200078e00ff */
[----:B-1----:R-:W-:-:S03]  /*0b10*/  SHF.R.S32.HI R4, RZ, 0x1f, R80 ;  /* 0x0000001fff047819 */ /* 0x002fc60000011450 */
[----:B------:R-:W-:Y:S02]  /*0b20*/  IMAD R5, R80, UR16, RZ ;  /* 0x0000001050057c24 */ /* 0x000fe4000f8e02ff */
[----:B------:R-:W-:-:S04]  /*0b30*/  IMAD.WIDE.U32 R28, R0, c[0x0][0x1b0], R10 ;  /* 0x00006c00001c7a25 */ /* 0x000fc800078e000a */
[----:B------:R-:W-:Y:S01]  /*0b40*/  IMAD R14, R4, UR17, R5 ;  /* 0x00000011040e7c24 */ /* 0x000fe2000f8e0205 */
[----:B---3--:R-:W-:Y:S01]  /*0b50*/  IADD3 R2, P0, R2, UR8, RZ ;  /* 0x0000000802027c10 */ /* 0x008fe2000ff1e0ff */
[----:B------:R-:W-:Y:S01]  /*0b60*/  IMAD R5, R4, c[0x0][0x1a0], RZ ;  /* 0x0000680004057a24 */ /* 0x000fe200078e02ff */
[----:B------:R-:W-:Y:S01]  /*0b70*/  SHF.R.S32.HI R4, RZ, 0x1f, R0 ;  /* 0x0000001fff047819 */ /* 0x000fe20000011400 */
[----:B------:R-:W-:Y:S01]  /*0b80*/  IMAD.WIDE.U32 R30, R0, c[0x0][0x1b8], R8 ;  /* 0x00006e00001e7a25 */ /* 0x000fe200078e0008 */
[----:B------:R-:W-:Y:S01]  /*0b90*/  IADD3.X R3, R3, UR5, RZ, P0, !PT ;  /* 0x0000000503037c10 */ /* 0x000fe200087fe4ff */
[----:B------:R-:W-:Y:S02]  /*0ba0*/  STL.64 [R1+0x20], R28 ;  /* 0x0000201c01007387 */ /* 0x000fe40000100a00 */
[----:B------:R-:W-:Y:S02]  /*0bb0*/  IMAD R7, R80, c[0x0][0x1a4], R5 ;  /* 0x0000690050077a24 */ /* 0x000fe400078e0205 */
[----:B------:R1:W-:Y:S01]  /*0bc0*/  LDGSTS.E.BYPASS.LTC128B.128 [R219+0x1000], [R2.64] ;  /* 0x0100000002db7fae */ /* 0x0003e2000b901d54 */
[----:B------:R-:W-:-:S02]  /*0bd0*/  IMAD R5, R4, c[0x0][0x1b0], RZ ;  /* 0x00006c0004057a24 */ /* 0x000fc400078e02ff */
[----:B------:R-:W-:Y:S01]  /*0be0*/  IMAD R4, R4, c[0x0][0x1b8], RZ ;  /* 0x00006e0004047a24 */ /* 0x000fe200078e02ff */
[----:B------:R1:W-:Y:S01]  /*0bf0*/  LDGSTS.E.BYPASS.LTC128B.128 [R219+0x5000], [R2.64+0x80] ;  /* 0x0500008002db7fae */ /* 0x0003e2000b901d54 */
[C---:B------:R-:W-:Y:S02]  /*0c00*/  IMAD R5, R0.reuse, c[0x0][0x1b4], R5 ;  /* 0x00006d0000057a24 */ /* 0x040fe400078e0205 */
[----:B------:R-:W-:Y:S01]  /*0c10*/  IMAD R0, R0, c[0x0][0x1bc], R4 ;  /* 0x00006f0000007a24 */ /* 0x000fe200078e0204 */
[----:B------:R-:W-:Y:S01]  /*0c20*/  STL.64 [R1+0x18], R30 ;  /* 0x0000181e01007387 */ /* 0x000fe20000100a00 */
[----:B------:R-:W-:Y:S02]  /*0c30*/  IMAD.IADD R8, R13, 0x1, R7 ;  /* 0x000000010d087824 */ /* 0x000fe400078e0207 */
[----:B------:R-:W-:Y:S02]  /*0c40*/  IMAD.IADD R252, R31, 0x1, R0 ;  /* 0x000000011ffc7824 */ /* 0x000fe400078e0200 */
[----:B------:R-:W-:-:S02]  /*0c50*/  IMAD.IADD R89, R29, 0x1, R5 ;  /* 0x000000011d597824 */ /* 0x000fc400078e0205 */
[----:B------:R-:W-:-:S05]  /*0c60*/  IMAD.MOV.U32 R88, RZ, RZ, R28 ;  /* 0x000000ffff587224 */ /* 0x000fca00078e001c */
[----:B------:R-:W-:Y:S01]  /*0c70*/  STL.64 [R1+0x10], R88 ;  /* 0x0000105801007387 */ /* 0x000fe20000100a00 */
[----:B-1----:R-:W-:-:S04]  /*0c80*/  IADD3 R2, P0, R2, UR8, RZ ;  /* 0x0000000802027c10 */ /* 0x002fc8000ff1e0ff */
[----:B------:R-:W-:Y:S02]  /*0c90*/  IADD3.X R3, R3, UR5, RZ, P0, !PT ;  /* 0x0000000503037c10 */ /* 0x000fe400087fe4ff */
[----:B------:R-:W-:-:S03]  /*0ca0*/  IADD3 R6, P0, R2, UR8, RZ ;  /* 0x0000000802067c10 */ /* 0x000fc6000ff1e0ff */
[----:B------:R1:W-:Y:S01]  /*0cb0*/  LDGSTS.E.BYPASS.LTC128B.128 [R219+0x1800], [R2.64] ;  /* 0x0180000002db7fae */ /* 0x0003e2000b901d54 */
[----:B------:R-:W-:Y:S02]  /*0cc0*/  IADD3.X R7, R3, UR5, RZ, P0, !PT ;  /* 0x0000000503077c10 */ /* 0x000fe400087fe4ff */
[----:B------:R-:W-:Y:S01]  /*0cd0*/  LEA R13, P0, R12, R30, 0x5 ;  /* 0x0000001e0c0d7211 */ /* 0x000fe200078028ff */
[----:B------:R1:W-:Y:S01]  /*0ce0*/  LDGSTS.E.BYPASS.LTC128B.128 [R219+0x5800], [R2.64+0x80] ;  /* 0x0580008002db7fae */ /* 0x0003e2000b901d54 */
[----:B------:R-:W-:Y:S02]  /*0cf0*/  IADD3 R4, P1, R6, UR8, RZ ;  /* 0x0000000806047c10 */ /* 0x000fe4000ff3e0ff */
[----:B------:R-:W-:Y:S01]  /*0d00*/  LEA.HI.X R12, R12, R252, R8, 0x5, P0 ;  /* 0x000000fc0c0c7211 */ /* 0x000fe200000f2c08 */
[----:B------:R-:W-:Y:S01]  /*0d10*/  IMAD.WIDE.U32 R8, R80, UR17, R88 ;  /* 0x0000001150087c25 */ /* 0x000fe2000f8e0058 */
[----:B------:R-:W-:Y:S01]  /*0d20*/  IADD3.X R5, R7, UR5, RZ, P1, !PT ;  /* 0x0000000507057c10 */ /* 0x000fe20008ffe4ff */
[----:B------:R3:W-:Y:S02]  /*0d30*/  LDGSTS.E.BYPASS.LTC128B.128 [R219+0x2000], [R6.64] ;  /* 0x0200000006db7fae */ /* 0x0007e4000b901d54 */
[----:B------:R-:W-:-:S02]  /*0d40*/  IMAD.IADD R0, R9, 0x1, R14 ;  /* 0x0000000109007824 */ /* 0x000fc400078e020e */
[----:B------:R3:W-:Y:S04]  /*0d50*/  LDGSTS.E.BYPASS.LTC128B.128 [R219+0x6000], [R6.64+0x80] ;  /* 0x0600008006db7fae */ /* 0x0007e8000b901d54 */
[----:B------:R4:W-:Y:S04]  /*0d60*/  LDGSTS.E.BYPASS.LTC128B.128 [R219+0x2800], [R4.64] ;  /* 0x0280000004db7fae */ /* 0x0009e8000b901d54 */
[----:B------:R4:W-:Y:S01]  /*0d70*/  LDGSTS.E.BYPASS.LTC128B.128 [R219+0x6800], [R4.64+0x80] ;  /* 0x0680008004db7fae */ /* 0x0009e2000b901d54 */
[----:B-1----:R-:W-:-:S04]  /*0d80*/  IADD3 R2, P0, R4, UR8, RZ ;  /* 0x0000000804027c10 */ /* 0x002fc8000ff1e0ff */
[----:B------:R-:W-:Y:S02]  /*0d90*/  IADD3.X R3, R5, UR5, RZ, P0, !PT ;  /* 0x0000000505037c10 */ /* 0x000fe400087fe4ff */
[----:B------:R-:W-:-:S03]  /*0da0*/  IADD3 R10, P1, R2, UR8, RZ ;  /* 0x00000008020a7c10 */ /* 0x000fc6000ff3e0ff */
[----:B------:R1:W-:Y:S01]  /*0db0*/  LDGSTS.E.BYPASS.LTC128B.128 [R219+0x3000], [R2.64] ;  /* 0x0300000002db7fae */ /* 0x0003e2000b901d54 */
[C---:B---3--:R-:W-:Y:S02]  /*0dc0*/  LEA R6, P0, R8.reuse, c[0x0][0x168], 0x1 ;  /* 0x00005a0008067a11 */ /* 0x048fe400078008ff */
[----:B------:R-:W-:Y:S01]  /*0dd0*/  IADD3.X R11, R3, UR5, RZ, P1, !PT ;  /* 0x00000005030b7c10 */ /* 0x000fe20008ffe4ff */
[----:B------:R1:W-:Y:S01]  /*0de0*/  LDGSTS.E.BYPASS.LTC128B.128 [R219+0x7000], [R2.64+0x80] ;  /* 0x0700008002db7fae */ /* 0x0003e2000b901d54 */
[----:B------:R-:W-:Y:S01]  /*0df0*/  LEA.HI.X R7, R8, c[0x0][0x16c], R0, 0x1, P0 ;  /* 0x00005b0008077a11 */ /* 0x000fe200000f0c00 */
[C---:B------:R-:W-:Y:S01]  /*0e00*/  IMAD.SHL.U32 R0, R26.reuse, 0x40, RZ ;  /* 0x000000401a007824 */ /* 0x040fe200078e00ff */
[----:B------:R-:W-:Y:S01]  /*0e10*/  ULDC.64 UR4, c[0x0][0x1a0] ;  /* 0x0000680000047ab9 */ /* 0x000fe20000000a00 */
[----:B------:R3:W-:Y:S01]  /*0e20*/  LDGSTS.E.BYPASS.LTC128B.128 [R219+0x3800], [R10.64] ;  /* 0x038000000adb7fae */ /* 0x0007e2000b901d54 */
[----:B------:R-:W-:Y:S01]  /*0e30*/  USHF.L.U32 UR19, UR4, 0x5, URZ ;  /* 0x0000000504137899 */ /* 0x000fe2000800063f */
[----:B------:R-:W-:Y:S01]  /*0e40*/  LOP3.LUT P1, RZ, R26, 0x2, RZ, 0xc0, !PT ;  /* 0x000000021aff7812 */ /* 0x000fe2000782c0ff */
[----:B------:R-:W-:Y:S01]  /*0e50*/  USHF.L.U64.HI UR18, UR4, UR18, UR5 ;  /* 0x0000001204127299 */ /* 0x000fe20008010205 */
[----:B------:R3:W-:Y:S01]  /*0e60*/  LDGSTS.E.BYPASS.LTC128B.128 [R219+0x7800], [R10.64+0x80] ;  /* 0x078000800adb7fae */ /* 0x0007e2000b901d54 */
[----:B------:R-:W-:-:S03]  /*0e70*/  LOP3.LUT R0, R0, 0x1c0, RZ, 0xc0, !PT ;  /* 0x000001c000007812 */ /* 0x000fc600078ec0ff */
[----:B------:R5:W-:Y:S04]  /*0e80*/  LDGSTS.E.BYPASS.LTC128B.128 [R219+0x8000], [R6.64] ;  /* 0x0800000006db7fae */ /* 0x000be8000b901d54 */
[----:B------:R5:W-:Y:S01]  /*0e90*/  LDGSTS.E.BYPASS.LTC128B.128 [R219+0x9000], [R6.64+0x80] ;  /* 0x0900008006db7fae */ /* 0x000be2000b901d54 */
[----:B-1----:R-:W-:-:S04]  /*0ea0*/  IADD3 R2, P0, R6, UR17, RZ ;  /* 0x0000001106027c10 */ /* 0x002fc8000ff1e0ff */
[----:B------:R-:W-:Y:S02]  /*0eb0*/  IADD3.X R3, R7, UR16, RZ, P0, !PT ;  /* 0x0000001007037c10 */ /* 0x000fe400087fe4ff */
[----:B----4-:R-:W-:-:S03]  /*0ec0*/  LEA R4, P0, R13, c[0x0][0x170], 0x1 ;  /* 0x00005c000d047a11 */ /* 0x010fc600078008ff */
[----:B------:R1:W-:Y:S01]  /*0ed0*/  LDGSTS.E.BYPASS.LTC128B.128 [R219+0x8800], [R2.64] ;  /* 0x0880000002db7fae */ /* 0x0003e2000b901d54 */
[----:B------:R-:W-:-:S03]  /*0ee0*/  LEA.HI.X R5, R13, c[0x0][0x174], R12, 0x1, P0 ;  /* 0x00005d000d057a11 */ /* 0x000fc600000f0c0c */
[----:B------:R1:W-:Y:S01]  /*0ef0*/  LDGSTS.E.BYPASS.LTC128B.128 [R219+0x9800], [R2.64+0x80] ;  /* 0x0980008002db7fae */ /* 0x0003e2000b901d54 */
[----:B-----5:R-:W-:-:S03]  /*0f00*/  IADD3 R6, P0, R4, UR19, RZ ;  /* 0x0000001304067c10 */ /* 0x020fc6000ff1e0ff */
[----:B------:R-:W0:Y:S01]  /*0f10*/  LDGDEPBAR ;  /* 0x00000000000079af */ /* 0x000e220000000000 */
[----:B------:R-:W-:Y:S02]  /*0f20*/  IADD3.X R7, R5, UR18, RZ, P0, !PT ;  /* 0x0000001205077c10 */ /* 0x000fe400087fe4ff */
[----:B------:R-:W-:Y:S01]  /*0f30*/  LOP3.LUT P0, RZ, R25, 0x2, RZ, 0xc0, !PT ;  /* 0x0000000219ff7812 */ /* 0x000fe2000780c0ff */
[----:B-1----:R-:W-:Y:S01]  /*0f40*/  IMAD.SHL.U32 R2, R19, 0x8, RZ ;  /* 0x0000000813027824 */ /* 0x002fe200078e00ff */
[----:B------:R-:W-:-:S04]  /*0f50*/  DEPBAR.LE SB0, 0x0 ;  /* 0x000080000000791a */ /* 0x000fc80000000000 */
[----:B------:R-:W-:Y:S01]  /*0f60*/  BAR.SYNC.DEFER_BLOCKING 0x0 ;  /* 0x0000000000007b1d */ /* 0x000fe20000010000 */
[----:B------:R-:W-:Y:S01]  /*0f70*/  IMAD.SHL.U32 R3, R18, 0x40, RZ ;  /* 0x0000004012037824 */ /* 0x000fe200078e00ff */
[----:B------:R-:W-:Y:S02]  /*0f80*/  LOP3.LUT R2, R0, 0x8, R2, 0xf8, !PT ;  /* 0x0000000800027812 */ /* 0x000fe400078ef802 */
[----:B------:R-:W-:Y:S02]  /*0f90*/  SHF.R.U32.HI R0, RZ, 0x3, R0 ;  /* 0x00000003ff007819 */ /* 0x000fe40000011600 */
[----:B------:R-:W-:Y:S01]  /*0fa0*/  LOP3.LUT R83, R3, 0xfffffe00, RZ, 0xc0, !PT ;  /* 0xfffffe0003537812 */ /* 0x000fe200078ec0ff */
[----:B------:R-:W-:Y:S01]  /*0fb0*/  IMAD.MOV.U32 R3, RZ, RZ, 0x20 ;  /* 0x00000020ff037424 */ /* 0x000fe200078e00ff */
[----:B------:R-:W-:Y:S01]  /*0fc0*/  LOP3.LUT R82, R2, R0, RZ, 0x3c, !PT ;  /* 0x0000000002527212 */ /* 0x000fe200078e3cff */
[----:B------:R-:W-:Y:S02]  /*0fd0*/  IMAD R0, R19, 0x200, R17 ;  /* 0x0000020013007824 */ /* 0x000fe400078e0211 */
[----:B------:R-:W-:Y:S01]  /*0fe0*/  IMAD R2, R84, 0x400, R83 ;  /* 0x0000040054027824 */ /* 0x000fe200078e0253 */
[----:B------:R-:W-:Y:S01]  /*0ff0*/  SEL R3, R3, 0xffffffe0, !P1 ;  /* 0xffffffe003037807 */ /* 0x000fe20004800000 */
[C---:B------:R-:W-:Y:S01]  /*1000*/  IMAD.SHL.U32 R24, R0.reuse, 0x2, RZ ;  /* 0x0000000200187824 */ /* 0x040fe200078e00ff */
[----:B------:R-:W-:Y:S01]  /*1010*/  LEA R214, R0, 0x8000, 0x1 ;  /* 0x0000800000d67811 */ /* 0x000fe200078e08ff */
[----:B------:R-:W-:Y:S01]  /*1020*/  IMAD.IADD R2, R2, 0x1, R82 ;  /* 0x0000000102027824 */ /* 0x000fe200078e0252 */
[----:B------:R-:W-:Y:S01]  /*1030*/  LOP3.LUT P1, RZ, R26, 0x4, RZ, 0xc0, !PT ;  /* 0x000000041aff7812 */ /* 0x000fe2000782c0ff */
[----:B------:R-:W-:Y:S01]  /*1040*/  IMAD.MOV.U32 R0, RZ, RZ, 0x40 ;  /* 0x00000040ff007424 */ /* 0x000fe200078e00ff */
[----:B------:R-:W-:Y:S01]  /*1050*/  IADD3 R215, R214, 0x20, RZ ;  /* 0x00000020d6d77810 */ /* 0x000fe20007ffe0ff */
[----:B------:R-:W-:Y:S01]  /*1060*/  IMAD.SHL.U32 R205, R2, 0x2, RZ ;  /* 0x0000000202cd7824 */ /* 0x000fe200078e00ff */
[----:B------:R-:W-:-:S02]  /*1070*/  @P0 IADD3 R215, R214, -0x20, RZ ;  /* 0xffffffe0d6d70810 */ /* 0x000fc40007ffe0ff */
[----:B------:R-:W-:Y:S01]  /*1080*/  LOP3.LUT P0, RZ, R25, 0x4, RZ, 0xc0, !PT ;  /* 0x0000000419ff7812 */ /* 0x000fe2000780c0ff */
[----:B------:R-:W-:Y:S01]  /*1090*/  IMAD.IADD R207, R205, 0x1, R3 ;  /* 0x00000001cdcf7824 */ /* 0x000fe200078e0203 */
[----:B------:R-:W-:Y:S01]  /*10a0*/  @!PT LDS RZ, [RZ] ;  /* 0x00000000fffff984 */ /* 0x000fe20000000800 */
[----:B------:R-:W-:Y:S01]  /*10b0*/  @!PT LDS RZ, [RZ] ;  /* 0x00000000fffff984 */ /* 0x000fe20000000800 */
[----:B------:R-:W-:Y:S01]  /*10c0*/  @!PT LDS RZ, [RZ] ;  /* 0x00000000fffff984 */ /* 0x000fe20000000800 */
[----:B------:R1:W-:Y:S01]  /*10d0*/  LDGSTS.E.BYPASS.LTC128B.128 [R219+0xa000], [R4.64] ;  /* 0x0a00000004db7fae */ /* 0x0003e2000b901d54 */
[C---:B------:R-:W-:Y:S02]  /*10e0*/  SEL R2, R0.reuse, 0xffffffc0, !P1 ;  /* 0xffffffc000027807 */ /* 0x040fe40004800000 */
[----:B------:R-:W-:Y:S01]  /*10f0*/  SEL R0, R0, 0xffffffc0, !P0 ;  /* 0xffffffc000007807 */ /* 0x000fe20004000000 */
[----:B------:R1:W-:Y:S01]  /*1100*/  LDGSTS.E.BYPASS.LTC128B.128 [R219+0xb000], [R4.64+0x80] ;  /* 0x0b00008004db7fae */ /* 0x0003e2000b901d54 */
[----:B------:R-:W-:Y:S01]  /*1110*/  ISETP.GE.AND P0, PT, R81, 0x21, PT ;  /* 0x000000215100780c */ /* 0x000fe20003f06270 */
[----:B------:R-:W-:Y:S01]  /*1120*/  IMAD.IADD R213, R205, 0x1, R2 ;  /* 0x00000001cdd57824 */ /* 0x000fe200078e0202 */
[C---:B------:R-:W-:Y:S01]  /*1130*/  IADD3 R218, R215.reuse, 0x800, RZ ;  /* 0x00000800d7da7810 */ /* 0x040fe20007ffe0ff */
[----:B------:R1:W-:Y:S01]  /*1140*/  LDGSTS.E.BYPASS.LTC128B.128 [R219+0xa800], [R6.64] ;  /* 0x0a80000006db7fae */ /* 0x0003e2000b901d54 */
[----:B------:R-:W-:Y:S01]  /*1150*/  IMAD.IADD R212, R214, 0x1, R0 ;  /* 0x00000001d6d47824 */ /* 0x000fe200078e0200 */
[----:B------:R-:W-:Y:S01]  /*1160*/  IADD3 R217, R215, 0x1000, RZ ;  /* 0x00001000d7d97810 */ /* 0x000fe20007ffe0ff */
[----:B------:R-:W-:Y:S01]  /*1170*/  IMAD.IADD R211, R207, 0x1, R2 ;  /* 0x00000001cfd37824 */ /* 0x000fe200078e0202 */
[----:B------:R1:W-:Y:S01]  /*1180*/  LDGSTS.E.BYPASS.LTC128B.128 [R219+0xb800], [R6.64+0x80] ;  /* 0x0b80008006db7fae */ /* 0x0003e2000b901d54 */
[----:B------:R-:W-:Y:S01]  /*1190*/  IMAD.IADD R210, R0, 0x1, R215 ;  /* 0x0000000100d27824 */ /* 0x000fe200078e02d7 */
[----:B------:R-:W-:-:S02]  /*11a0*/  LOP3.LUT R0, R82, R83, RZ, 0xfc, !PT ;  /* 0x0000005352007212 */ /* 0x000fc400078efcff */
[----:B---3--:R-:W-:Y:S01]  /*11b0*/  LDSM.16.M88.4 R8, [R205] ;  /* 0x00000000cd08783b */ /* 0x008fe20000000200 */
[----:B------:R-:W-:-:S03]  /*11c0*/  IADD3 R216, R215, 0x1800, RZ ;  /* 0x00001800d7d87810 */ /* 0x000fc60007ffe0ff */
[----:B------:R-:W3:Y:S04]  /*11d0*/  LDSM.16.M88.4 R12, [R24+0x8000] ;  /* 0x00800000180c783b */ /* 0x000ee80000000200 */
[----:B------:R-:W4:Y:S04]  /*11e0*/  LDSM.16.M88.4 R20, [R24+0x8800] ;  /* 0x008800001814783b */ /* 0x000f280000000200 */
[----:B------:R-:W-:Y:S04]  /*11f0*/  LDSM.16.M88.4 R28, [R215] ;  /* 0x00000000d71c783b */ /* 0x000fe80000000200 */
[----:B------:R-:W-:Y:S04]  /*1200*/  LDSM.16.M88.4 R32, [R215+0x800] ;  /* 0x00080000d720783b */ /* 0x000fe80000000200 */
[----:B------:R-:W-:Y:S04]  /*1210*/  LDSM.16.M88.4 R16, [R207] ;  /* 0x00000000cf10783b */ /* 0x000fe80000000200 */
[----:B-1----:R-:W1:Y:S04]  /*1220*/  LDSM.16.M88.4 R4, [R205+0x2000] ;  /* 0x00200000cd04783b */ /* 0x002e680000000200 */
[----:B------:R-:W-:Y:S04]  /*1230*/  LDSM.16.M88.4 R40, [R212] ;  /* 0x00000000d428783b */ /* 0x000fe80000000200 */
[----:B------:R-:W-:Y:S04]  /*1240*/  LDSM.16.M88.4 R36, [R212+0x800] ;  /* 0x00080000d424783b */ /* 0x000fe80000000200 */
[----:B------:R-:W0:Y:S01]  /*1250*/  LDGDEPBAR ;  /* 0x00000000000079af */ /* 0x000e220000000000 */
[C---:B---3--:R-:W-:Y:S08]  /*1260*/  HMMA.16816.F32 R64, R8.reuse, R12, RZ ;  /* 0x0000000c0840723c */ /* 0x048ff000000018ff */
[C---:B------:R-:W-:Y:S08]  /*1270*/  HMMA.16816.F32 R68, R8.reuse, R14, RZ ;  /* 0x0000000e0844723c */ /* 0x040ff000000018ff */
[----:B----4-:R-:W-:Y:S08]  /*1280*/  HMMA.16816.F32 R44, R8, R20, RZ ;  /* 0x00000014082c723c */ /* 0x010ff000000018ff */
[C---:B-1----:R-:W-:Y:S08]  /*1290*/  HMMA.16816.F32 R60, R4.reuse, R12, RZ ;  /* 0x0000000c043c723c */ /* 0x042ff000000018ff */
[C---:B------:R-:W-:Y:S01]  /*12a0*/  HMMA.16816.F32 R56, R4.reuse, R14, RZ ;  /* 0x0000000e0438723c */ /* 0x040fe200000018ff */
[----:B------:R-:W1:Y:S07]  /*12b0*/  LDSM.16.M88.4 R12, [R207+0x2000] ;  /* 0x00200000cf0c783b */ /* 0x000e6e0000000200 */
[C---:B------:R-:W-:Y:S08]  /*12c0*/  HMMA.16816.F32 R52, R4.reuse, R20, RZ ;  /* 0x000000140434723c */ /* 0x040ff000000018ff */
[-C--:B------:R-:W-:Y:S01]  /*12d0*/  HMMA.16816.F32 R48, R4, R22.reuse, RZ ;  /* 0x000000160430723c */ /* 0x080fe200000018ff */
[----:B------:R-:W3:Y:S07]  /*12e0*/  LDSM.16.M88.4 R4, [R213+0x2000] ;  /* 0x00200000d504783b */ /* 0x000eee0000000200 */
        /* <DEDUP_REMOVED lines=12> */
[----:B------:R-:W5:Y:S04]  /*13b0*/  LDSM.16.M88.4 R16, [R211] ;  /* 0x00000000d310783b */ /* 0x000f680000000200 */
[----:B------:R-:W1:Y:S03]  /*13c0*/  LDSM.16.M88.4 R20, [R210+0x800] ;  /* 0x00080000d214783b */ /* 0x000e660000000200 */
[C---:B---3--:R-:W-:Y:S08]  /*13d0*/  HMMA.16816.F32 R64, R4.reuse, R42, R60 ;  /* 0x0000002a0440723c */ /* 0x048ff0000000183c */
[C---:B------:R-:W-:Y:S08]  /*13e0*/  HMMA.16816.F32 R68, R4.reuse, R40, R76 ;  /* 0x000000280444723c */ /* 0x040ff0000000184c */
[----:B------:R-:W-:Y:S08]  /*13f0*/  HMMA.16816.F32 R60, R4, R38, R56 ;  /* 0x00000026043c723c */ /* 0x000ff00000001838 */
[----:B----4-:R-:W-:Y:S08]  /*1400*/  HMMA.16816.F32 R56, R8, R40, R52 ;  /* 0x000000280838723c */ /* 0x010ff00000001834 */
[----:B------:R-:W-:Y:S01]  /*1410*/  HMMA.16816.F32 R72, R4, R36, R72 ;  /* 0x000000240448723c */ /* 0x000fe20000001848 */
[----:B------:R-:W-:Y:S07]  /*1420*/  LDSM.16.M88.4 R4, [R205+0x6000] ;  /* 0x00600000cd04783b */ /* 0x000fee0000000200 */
[C---:B------:R-:W-:Y:S01]  /*1430*/  HMMA.16816.F32 R52, R8.reuse, R42, R44 ;  /* 0x0000002a0834723c */ /* 0x040fe2000000182c */
[----:B------:R-:W3:Y:S07]  /*1440*/  LDSM.16.M88.4 R40, [R24+0x9000] ;  /* 0x009000001828783b */ /* 0x000eee0000000200 */
[C---:B------:R-:W-:Y:S08]  /*1450*/  HMMA.16816.F32 R44, R8.reuse, R36, R48 ;  /* 0x00000024082c723c */ /* 0x040ff00000001830 */
[----:B------:R-:W-:Y:S01]  /*1460*/  HMMA.16816.F32 R32, R8, R38, R32 ;  /* 0x000000260820723c */ /* 0x000fe20000001820 */
[----:B------:R-:W4:Y:S04]  /*1470*/  LDSM.16.M88.4 R8, [R205+0x4000] ;  /* 0x00400000cd08783b */ /* 0x000f280000000200 */
[----:B------:R-:W2:Y:S03]  /*1480*/  LDSM.16.M88.4 R36, [R24+0x9800] ;  /* 0x009800001824783b */ /* 0x000ea60000000200 */
[C---:B-1----:R-:W-:Y:S01]  /*1490*/  HMMA.16816.F32 R68, R12.reuse, R28, R68 ;  /* 0x0000001c0c44723c */ /* 0x042fe20000001844 */
[----:B------:R-:W-:Y:S07]  /*14a0*/  LDSM.16.M88.4 R24, [R207+0x4000] ;  /* 0x00400000cf18783b */ /* 0x000fee0000000200 */
[----:B------:R-:W-:Y:S08]  /*14b0*/  HMMA.16816.F32 R64, R12, R30, R64 ;  /* 0x0000001e0c40723c */ /* 0x000ff00000001840 */
[----:B-----5:R-:W-:Y:S08]  /*14c0*/  HMMA.16816.F32 R56, R16, R28, R56 ;  /* 0x0000001c1038723c */ /* 0x020ff00000001838 */
[C---:B------:R-:W-:Y:S08]  /*14d0*/  HMMA.16816.F32 R76, R12.reuse, R20, R72 ;  /* 0x000000140c4c723c */ /* 0x040ff00000001848 */
[----:B------:R-:W-:Y:S08]  /*14e0*/  HMMA.16816.F32 R60, R12, R22, R60 ;  /* 0x000000160c3c723c */ /* 0x000ff0000000183c */
[C---:B------:R-:W-:Y:S01]  /*14f0*/  HMMA.16816.F32 R48, R16.reuse, R30, R52 ;  /* 0x0000001e1030723c */ /* 0x040fe20000001834 */
[----:B------:R-:W-:Y:S07]  /*1500*/  LDSM.16.M88.4 R28, [R215+0x1800] ;  /* 0x00180000d71c783b */ /* 0x000fee0000000200 */
[C---:B------:R-:W-:Y:S08]  /*1510*/  HMMA.16816.F32 R12, R16.reuse, R20, R44 ;  /* 0x00000014100c723c */ /* 0x040ff0000000182c */
[----:B------:R-:W-:Y:S01]  /*1520*/  HMMA.16816.F32 R16, R16, R22, R32 ;  /* 0x000000161010723c */ /* 0x000fe20000001820 */
[----:B------:R-:W-:Y:S04]  /*1530*/  LDSM.16.M88.4 R20, [R207+0x6000] ;  /* 0x00600000cf14783b */ /* 0x000fe80000000200 */
[----:B------:R-:W1:Y:S03]  /*1540*/  LDSM.16.M88.4 R32, [R215+0x1000] ;  /* 0x00100000d720783b */ /* 0x000e660000000200 */
[C---:B---3--:R-:W-:Y:S08]  /*1550*/  HMMA.16816.F32 R68, R4.reuse, R40, R68 ;  /* 0x000000280444723c */ /* 0x048ff00000001844 */
[----:B------:R-:W-:Y:S08]  /*1560*/  HMMA.16816.F32 R64, R4, R42, R64 ;  /* 0x0000002a0440723c */ /* 0x000ff00000001840 */
[----:B----4-:R-:W-:Y:S08]  /*1570*/  HMMA.16816.F32 R52, R8, R40, R56 ;  /* 0x000000280834723c */ /* 0x010ff00000001838 */
[C---:B--2---:R-:W-:Y:S08]  /*1580*/  HMMA.16816.F32 R76, R4.reuse, R36, R76 ;  /* 0x00000024044c723c */ /* 0x044ff0000000184c */
[----:B------:R-:W-:Y:S08]  /*1590*/  HMMA.16816.F32 R60, R4, R38, R60 ;  /* 0x00000026043c723c */ /* 0x000ff0000000183c */
[C---:B------:R-:W-:Y:S01]  /*15a0*/  HMMA.16816.F32 R44, R8.reuse, R42, R48 ;  /* 0x0000002a082c723c */ /* 0x040fe20000001830 */
[----:B------:R-:W-:Y:S07]  /*15b0*/  LDSM.16.M88.4 R40, [R212+0x1000] ;  /* 0x00100000d428783b */ /* 0x000fee0000000200 */
[C---:B------:R-:W-:Y:S01]  /*15c0*/  HMMA.16816.F32 R4, R8.reuse, R36, R12 ;  /* 0x000000240804723c */ /* 0x040fe2000000180c */
[----:B------:R-:W2:Y:S07]  /*15d0*/  LDSM.16.M88.4 R12, [R213+0x6000] ;  /* 0x00600000d50c783b */ /* 0x000eae0000000200 */
[----:B------:R-:W-:Y:S01]  /*15e0*/  HMMA.16816.F32 R8, R8, R38, R16 ;  /* 0x000000260808723c */ /* 0x000fe20000001810 */
[----:B------:R-:W3:Y:S04]  /*15f0*/  LDSM.16.M88.4 R16, [R213+0x4000] ;  /* 0x00400000d510783b */ /* 0x000ee80000000200 */
[----:B------:R-:W4:Y:S03]  /*1600*/  LDSM.16.M88.4 R36, [R212+0x1800] ;  /* 0x00180000d424783b */ /* 0x000f260000000200 */
[C---:B-1----:R-:W-:Y:S08]  /*1610*/  HMMA.16816.F32 R56, R20.reuse, R32, R68 ;  /* 0x000000201438723c */ /* 0x042ff00000001844 */
[----:B------:R-:W-:Y:S08]  /*1620*/  HMMA.16816.F32 R48, R20, R34, R64 ;  /* 0x000000221430723c */ /* 0x000ff00000001840 */
[----:B------:R-:W-:Y:S08]  /*1630*/  HMMA.16816.F32 R68, R24, R32, R52 ;  /* 0x000000201844723c */ /* 0x000ff00000001834 */
[C---:B------:R-:W-:Y:S08]  /*1640*/  HMMA.16816.F32 R76, R20.reuse, R28, R76 ;  /* 0x0000001c144c723c */ /* 0x040ff0000000184c */
[----:B------:R-:W-:Y:S01]  /*1650*/  HMMA.16816.F32 R72, R20, R30, R60 ;  /* 0x0000001e1448723c */ /* 0x000fe2000000183c */
[----:B------:R-:W-:Y:S07]  /*1660*/  LDSM.16.M88.4 R20, [R210+0x1800] ;  /* 0x00180000d214783b */ /* 0x000fee0000000200 */
[C---:B------:R-:W-:Y:S08]  /*1670*/  HMMA.16816.F32 R64, R24.reuse, R34, R44 ;  /* 0x000000221840723c */ /* 0x040ff0000000182c */
[C---:B------:R-:W-:Y:S01]  /*1680*/  HMMA.16816.F32 R60, R24.reuse, R28, R4 ;  /* 0x0000001c183c723c */ /* 0x040fe20000001804 */
[----:B------:R-:W-:Y:S07]  /*1690*/  LDSM.16.M88.4 R4, [R211+0x6000] ;  /* 0x00600000d304783b */ /* 0x000fee0000000200 */
[----:B------:R-:W-:Y:S01]  /*16a0*/  HMMA.16816.F32 R44, R24, R30, R8 ;  /* 0x0000001e182c723c */ /* 0x000fe20000001808 */
[----:B------:R-:W1:Y:S04]  /*16b0*/  LDSM.16.M88.4 R24, [R210+0x1000] ;  /* 0x00100000d218783b */ /* 0x000e680000000200 */
[----:B------:R-:W5:Y:S01]  /*16c0*/  LDSM.16.M88.4 R8, [R211+0x4000] ;  /* 0x00400000d308783b */ /* 0x000f620000000200 */
[----:B------:R-:W-:-:S04]  /*16d0*/  DEPBAR.LE SB0, 0x0 ;  /* 0x000080000000791a */ /* 0x000fc80000000000 */
[C---:B--2---:R-:W-:Y:S08]  /*16e0*/  HMMA.16816.F32 R56, R12.reuse, R40, R56 ;  /* 0x000000280c38723c */ /* 0x044ff00000001838 */
[----:B------:R-:W-:Y:S08]  /*16f0*/  HMMA.16816.F32 R52, R12, R42, R48 ;  /* 0x0000002a0c34723c */ /* 0x000ff00000001830 */
[----:B---3--:R-:W-:Y:S08]  /*1700*/  HMMA.16816.F32 R28, R16, R40, R68 ;  /* 0x00000028101c723c */ /* 0x008ff00000001844 */
[C---:B----4-:R-:W-:Y:S08]  /*1710*/  HMMA.16816.F32 R48, R12.reuse, R36, R76 ;  /* 0x000000240c30723c */ /* 0x050ff0000000184c */
[----:B------:R-:W-:Y:S08]  /*1720*/  HMMA.16816.F32 R32, R12, R38, R72 ;  /* 0x000000260c20723c */ /* 0x000ff00000001848 */
[C---:B------:R-:W-:Y:S08]  /*1730*/  HMMA.16816.F32 R40, R16.reuse, R42, R64 ;  /* 0x0000002a1028723c */ /* 0x040ff00000001840 */
[C---:B------:R-:W-:Y:S08]  /*1740*/  HMMA.16816.F32 R12, R16.reuse, R36, R60 ;  /* 0x00000024100c723c */ /* 0x040ff0000000183c */
[----:B------:R-:W-:Y:S08]  /*1750*/  HMMA.16816.F32 R16, R16, R38, R44 ;  /* 0x000000261010723c */ /* 0x000ff0000000182c */
[C---:B-1----:R-:W-:Y:S08]  /*1760*/  HMMA.16816.F32 R56, R4.reuse, R24, R56 ;  /* 0x000000180438723c */ /* 0x042ff00000001838 */
[----:B------:R-:W-:Y:S08]  /*1770*/  HMMA.16816.F32 R76, R4, R26, R52 ;  /* 0x0000001a044c723c */ /* 0x000ff00000001834 */
[C---:B-----5:R-:W-:Y:S08]  /*1780*/  HMMA.16816.F32 R28, R8.reuse, R24, R28 ;  /* 0x00000018081c723c */ /* 0x060ff0000000181c */
[----:B------:R-:W-:Y:S08]  /*1790*/  HMMA.16816.F32 R40, R8, R26, R40 ;  /* 0x0000001a0828723c */ /* 0x000ff00000001828 */
[C---:B------:R-:W-:Y:S08]  /*17a0*/  HMMA.16816.F32 R124, R4.reuse, R20, R48 ;  /* 0x00000014047c723c */ /* 0x040ff00000001830 */
[----:B------:R-:W-:Y:S08]  /*17b0*/  HMMA.16816.F32 R160, R4, R22, R32 ;  /* 0x0000001604a0723c */ /* 0x000ff00000001820 */
[C---:B------:R-:W-:Y:S08]  /*17c0*/  HMMA.16816.F32 R24, R8.reuse, R20, R12 ;  /* 0x000000140818723c */ /* 0x040ff0000000180c */
[----:B------:R-:W-:Y:S01]  /*17d0*/  HMMA.16816.F32 R20, R8, R22, R16 ;  /* 0x000000160814723c */ /* 0x000fe20000001810 */
[----:B------:R-:W-:Y:S06]  /*17e0*/  BAR.SYNC.DEFER_BLOCKING 0x0 ;  /* 0x0000000000007b1d */ /* 0x000fec0000010000 */
[----:B------:R-:W-:Y:S05]  /*17f0*/  @!P0 BRA `(.L_x_1476) ;  /* 0x0000018000008947 */ /* 0x000fea0003800000 */
[----:B------:R-:W-:Y:S01]  /*1800*/  LEA.HI.SX32 R6, R220, 0xfffffffe, 0x1b ;  /* 0xfffffffedc067811 */ /* 0x000fe200078fdaff */
[----:B------:R-:W-:-:S02]  /*1810*/  USHF.L.U32 UR7, UR6, 0x4, URZ ;  /* 0x0000000406077899 */ /* 0x000fc4000800063f */
[----:B------:R-:W-:Y:S01]  /*1820*/  UMOV UR5, 0x4 ;  /* 0x0000000400057882 */ /* 0x000fe20000000000 */
[----:B------:R-:W-:Y:S01]  /*1830*/  SHF.R.S32.HI R5, RZ, 0x1f, R6 ;  /* 0x0000001fff057819 */ /* 0x000fe20000011406 */
[C---:B------:R-:W-:Y:S01]  /*1840*/  IMAD R4, R6.reuse, UR16, RZ ;  /* 0x0000001006047c24 */ /* 0x040fe2000f8e02ff */
[----:B------:R-:W-:Y:S01]  /*1850*/  ULDC UR4, c[0x0][0x19c] ;  /* 0x0000670000047ab9 */ /* 0x000fe20000000800 */
[----:B------:R-:W-:Y:S01]  /*1860*/  IMAD.WIDE.U32 R6, R6, UR17, R88 ;  /* 0x0000001106067c25 */ /* 0x000fe2000f8e0058 */
[----:B------:R-:W-:-:S03]  /*1870*/  USHF.L.U64.HI UR4, UR6, UR5, UR4 ;  /* 0x0000000506047299 */ /* 0x000fc60008010204 */
[----:B------:R-:W-:Y:S01]  /*1880*/  IMAD R5, R5, UR17, R4 ;  /* 0x0000001105057c24 */ /* 0x000fe2000f8e0204 */
[C---:B------:R-:W-:Y:S01]  /*1890*/  LEA R4, P2, R6.reuse, c[0x0][0x168], 0x1 ;  /* 0x00005a0006047a11 */ /* 0x040fe200078408ff */
[----:B------:R-:W-:Y:S02]  /*18a0*/  IMAD.U32 R9, RZ, RZ, UR7 ;  /* 0x00000007ff097e24 */ /* 0x000fe4000f8e00ff */
[----:B------:R-:W-:Y:S02]  /*18b0*/  IMAD.IADD R5, R7, 0x1, R5 ;  /* 0x0000000107057824 */ /* 0x000fe400078e0205 */
[----:B------:R-:W-:Y:S01]  /*18c0*/  IMAD.U32 R7, RZ, RZ, UR4 ;  /* 0x00000004ff077e24 */ /* 0x000fe2000f8e00ff */
[----:B------:R-:W-:Y:S02]  /*18d0*/  LEA R8, P1, R9, R4, 0x1 ;  /* 0x0000000409087211 */ /* 0x000fe400078208ff */
        /* <DEDUP_REMOVED lines=10> */
.L_x_1476:
[----:B-1----:R-:W-:Y:S01]  /*1980*/  FMNMX.FTZ R4, R28, R29, !PT ;  /* 0x0000001d1c047209 */ /* 0x002fe20007810000 */
[----:B------:R-:W-:Y:S01]  /*1990*/  IMAD R35, R86, 0x8, R84 ;  /* 0x0000000856237824 */ /* 0x000fe200078e0254 */
[----:B------:R-:W-:Y:S01]  /*19a0*/  FMNMX.FTZ R5, R30, R31, !PT ;  /* 0x0000001f1e057209 */ /* 0x000fe20007810000 */
[----:B------:R-:W-:Y:S01]  /*19b0*/  IMAD.WIDE.U32 R32, R225, -0x2daee0ad, RZ ;  /* 0xd2511f53e1207825 */ /* 0x000fe200078e00ff */
        /* <DEDUP_REMOVED lines=23> */
[----:B------:R-:W-:Y:S01]  /*1b30*/  IMAD.SHL.U32 R204, R0, 0x2, RZ ;  /* 0x0000000200cc7824 */ /* 0x000fe200078e00ff */
[----:B------:R-:W-:Y:S01]  /*1b40*/  LOP3.LUT R34, R85, UR22, RZ, 0x3c, !PT ;  /* 0x0000001655227c12 */ /* 0x000fe2000f8e3cff */
[----:B------:R-:W1:Y:S01]  /*1b50*/  SHFL.BFLY PT, R6, R4, 0x2, 0x1f ;  /* 0x0c401f0004067f89 */ /* 0x000e6200000e0000 */
[----:B------:R-:W-:Y:S01]  /*1b60*/  LOP3.LUT R9, R33, UR23, R80, 0x96, !PT ;  /* 0x0000001721097c12 */ /* 0x000fe2000f8e9650 */
[--C-:B------:R-:W-:Y:S01]  /*1b70*/  IMAD.IADD R206, R3, 0x1, R204.reuse ;  /* 0x0000000103ce7824 */ /* 0x100fe200078e02cc */
[----:B------:R-:W-:Y:S01]  /*1b80*/  LOP3.LUT R10, R13, R34, RZ, 0x3c, !PT ;  /* 0x000000220d0a7212 */ /* 0x000fe200078e3cff */
[----:B------:R-:W-:Y:S01]  /*1b90*/  IMAD.IADD R209, R2, 0x1, R204 ;  /* 0x0000000102d17824 */ /* 0x000fe200078e02cc */
[----:B------:R-:W-:Y:S01]  /*1ba0*/  UIADD3 UR5, UR22, 0x1715609d, URZ ;  /* 0x1715609d16057890 */ /* 0x000fe2000fffe03f */
[----:B------:R-:W-:Y:S01]  /*1bb0*/  IMAD.WIDE.U32 R18, R9, -0x326172a9, RZ ;  /* 0xcd9e8d5709127825 */ /* 0x000fe200078e00ff */
[----:B------:R-:W-:Y:S01]  /*1bc0*/  UIADD3 UR14, UR23, 0x646e171e, URZ ;  /* 0x646e171e170e7890 */ /* 0x000fe2000fffe03f */
[----:B------:R-:W-:Y:S01]  /*1bd0*/  LDSM.16.MT88.4 R44, [R206+0xa000] ;  /* 0x00a00000ce2c783b */ /* 0x000fe20000004200 */
[----:B------:R-:W-:Y:S01]  /*1be0*/  IADD3 R33, R35, 0x4, RZ ;  /* 0x0000000423217810 */ /* 0x000fe20007ffe0ff */
[----:B------:R-:W-:-:S02]  /*1bf0*/  IMAD.WIDE.U32 R10, R10, -0x2daee0ad, RZ ;  /* 0xd2511f530a0a7825 */ /* 0x000fc400078e00ff */
[----:B------:R-:W-:Y:S02]  /*1c00*/  LDSM.16.MT88.4 R72, [R209+0xa000] ;  /* 0x00a00000d148783b */ /* 0x000fe40000004200 */
[----:B------:R-:W-:Y:S02]  /*1c10*/  IMAD R139, R251, 0x10000, R251 ;  /* 0x00010000fb8b7824 */ /* 0x000fe400078e02fb */
[----:B------:R-:W-:Y:S01]  /*1c20*/  IMAD.IADD R208, R2, 0x1, R206 ;  /* 0x0000000102d07824 */ /* 0x000fe200078e02ce */
        /* <DEDUP_REMOVED lines=12> */
[----:B--2---:R-:W-:Y:S01]  /*1cf0*/  FMNMX.FTZ R8, R6, R5, !PT ;  /* 0x0000000506087209 */ /* 0x004fe20007810000 */
[C---:B------:R-:W-:Y:S01]  /*1d00*/  FMUL.FTZ R4, R136.reuse, c[0x0][0x23c] ;  /* 0x00008f0088047a20 */ /* 0x040fe20000410000 */
[----:B------:R-:W-:Y:S01]  /*1d10*/  LOP3.LUT R5, R11, UR12, R32, 0x96, !PT ;  /* 0x0000000c0b057c12 */ /* 0x000fe2000f8e9620 */
[----:B------:R-:W-:Y:S01]  /*1d20*/  LDSM.16.MT88.4 R180, [R204+0xb800] ;  /* 0x00b80000ccb4783b */ /* 0x000fe20000004200 */
[----:B------:R-:W-:Y:S02]  /*1d30*/  FSETP.NEU.FTZ.AND P1, PT, R136, -INF , PT ;  /* 0xff8000008800780b */ /* 0x000fe40003f3d000 */
[----:B------:R-:W-:Y:S01]  /*1d40*/  LOP3.LUT R6, R19, UR13, R12, 0x96, !PT ;  /* 0x0000000d13067c12 */ /* 0x000fe2000f8e960c */
[----:B------:R-:W1:Y:S01]  /*1d50*/  SHFL.BFLY PT, R14, R8, 0x1, 0x1f ;  /* 0x0c201f00080e7f89 */ /* 0x000e6200000e0000 */
[----:B------:R-:W-:Y:S01]  /*1d60*/  FSEL R9, R4, RZ, P1 ;  /* 0x000000ff04097208 */ /* 0x000fe20000800000 */
[----:B------:R-:W-:-:S02]  /*1d70*/  IMAD.WIDE.U32 R4, R5, -0x326172a9, RZ ;  /* 0xcd9e8d5705047825 */ /* 0x000fc400078e00ff */
[----:B------:R-:W-:Y:S02]  /*1d80*/  LDSM.16.MT88.4 R172, [R209+0xb800] ;  /* 0x00b80000d1ac783b */ /* 0x000fe40000004200 */
[----:B------:R-:W-:Y:S01]  /*1d90*/  IMAD.WIDE.U32 R12, R6, -0x2daee0ad, RZ ;  /* 0xd2511f53060c7825 */ /* 0x000fe200078e00ff */
[----:B------:R-:W-:Y:S01]  /*1da0*/  LOP3.LUT R5, R5, UR11, R18, 0x96, !PT ;  /* 0x0000000b05057c12 */ /* 0x000fe2000f8e9612 */
[----:B------:R-:W-:Y:S02]  /*1db0*/  LDSM.16.MT88.4 R176, [R208+0xb800] ;  /* 0x00b80000d0b0783b */ /* 0x000fe40000004200 */
[--C-:B------:R-:W-:Y:S01]  /*1dc0*/  FFMA.FTZ R7, R28, c[0x0][0x23c], -R9.reuse ;  /* 0x00008f001c077a23 */ /* 0x100fe20000010809 */
[----:B------:R-:W-:Y:S01]  /*1dd0*/  LOP3.LUT R6, R13, UR10, R10, 0x96, !PT ;  /* 0x0000000a0d067c12 */ /* 0x000fe2000f8e960a */
[----:B------:R-:W-:Y:S02]  /*1de0*/  IMAD.WIDE.U32 R10, R5, -0x2daee0ad, RZ ;  /* 0xd2511f53050a7825 */ /* 0x000fe400078e00ff */
[----:B------:R2:W-:Y:S02]  /*1df0*/  MUFU.EX2 R243, R7 ;  /* 0x0000000700f37308 */ /* 0x0005e40000000800 */
[----:B------:R-:W-:-:S06]  /*1e00*/  FFMA.FTZ R5, R29, c[0x0][0x23c], -R9 ;  /* 0x00008f001d057a23 */ /* 0x000fcc0000010809 */
[----:B------:R3:W-:Y:S01]  /*1e10*/  MUFU.EX2 R242, R5 ;  /* 0x0000000500f27308 */ /* 0x0007e20000000800 */
[----:B-1----:R-:W-:-:S04]  /*1e20*/  FMNMX.FTZ R135, R8, R14, !PT ;  /* 0x0000000e08877209 */ /* 0x002fc80007810000 */
[----:B------:R-:W-:Y:S01]  /*1e30*/  FSETP.NEU.FTZ.AND P1, PT, R135, -INF , PT ;  /* 0xff8000008700780b */ /* 0x000fe20003f3d000 */
[----:B--2---:R-:W-:-:S05]  /*1e40*/  IMAD.WIDE.U32 R6, R6, -0x326172a9, RZ ;  /* 0xcd9e8d5706067825 */ /* 0x004fca00078e00ff */
[----:B------:R-:W-:Y:S01]  /*1e50*/  LOP3.LUT R7, R7, UR9, R4, 0x96, !PT ;  /* 0x0000000907077c12 */ /* 0x000fe2000f8e9604 */
[----:B------:R-:W-:Y:S01]  /*1e60*/  FFMA.FTZ R4, R40, c[0x0][0x23c], -R9 ;  /* 0x00008f0028047a23 */ /* 0x000fe20000010809 */
[----:B---3--:R-:W-:-:S03]  /*1e70*/  LOP3.LUT R5, R11, UR8, R12, 0x96, !PT ;  /* 0x000000080b057c12 */ /* 0x008fc6000f8e960c */
[----:B------:R1:W-:Y:S02]  /*1e80*/  MUFU.EX2 R241, R4 ;  /* 0x0000000400f17308 */ /* 0x0003e40000000800 */
[----:B------:R-:W-:-:S04]  /*1e90*/  IMAD.WIDE.U32 R16, R5, -0x326172a9, RZ ;  /* 0xcd9e8d5705107825 */ /* 0x000fc800078e00ff */
[----:B------:R-:W-:Y:S01]  /*1ea0*/  FFMA.FTZ R5, R41, c[0x0][0x23c], -R9 ;  /* 0x00008f0029057a23 */ /* 0x000fe20000010809 */
[----:B------:R-:W-:-:S03]  /*1eb0*/  LOP3.LUT R6, R17, UR7, R6, 0x96, !PT ;  /* 0x0000000711067c12 */ /* 0x000fc6000f8e9606 */
[----:B------:R2:W3:Y:S02]  /*1ec0*/  MUFU.EX2 R240, R5 ;  /* 0x0000000500f07308 */ /* 0x0004e40000000800 */
[----:B------:R-:W-:-:S04]  /*1ed0*/  IMAD.WIDE.U32 R14, R6, -0x2daee0ad, RZ ;  /* 0xd2511f53060e7825 */ /* 0x000fc800078e00ff */
[----:B-1----:R-:W-:-:S05]  /*1ee0*/  FMUL.FTZ R4, R135, c[0x0][0x23c] ;  /* 0x00008f0087047a20 */ /* 0x002fca0000410000 */
[----:B------:R-:W-:Y:S01]  /*1ef0*/  FSEL R8, R4, RZ, P1 ;  /* 0x000000ff04087208 */ /* 0x000fe20000800000 */
[----:B--2---:R-:W-:-:S04]  /*1f00*/  IMAD.WIDE.U32 R4, R7, -0x2daee0ad, RZ ;  /* 0xd2511f5307047825 */ /* 0x004fc800078e00ff */
[----:B------:R-:W-:Y:S01]  /*1f10*/  FFMA.FTZ R6, R30, c[0x0][0x23c], -R8 ;  /* 0x00008f001e067a23 */ /* 0x000fe20000010808 */
[----:B------:R-:W-:Y:S01]  /*1f20*/  LOP3.LUT R5, R5, UR6, R10, 0x96, !PT ;  /* 0x0000000605057c12 */ /* 0x000fe2000f8e960a */
[----:B------:R-:W-:Y:S01]  /*1f30*/  FFMA.FTZ R7, R42, c[0x0][0x23c], -R8 ;  /* 0x00008f002a077a23 */ /* 0x000fe20000010808 */
[----:B------:R-:W-:Y:S01]  /*1f40*/  LOP3.LUT R4, R15, UR4, R4, 0x96, !PT ;  /* 0x000000040f047c12 */ /* 0x000fe2000f8e9604 */
[----:B------:R1:W-:Y:S01]  /*1f50*/  MUFU.EX2 R239, R6 ;  /* 0x0000000600ef7308 */ /* 0x0003e20000000800 */
[--C-:B------:R-:W-:Y:S02]  /*1f60*/  FFMA.FTZ R11, R43, c[0x0][0x23c], -R8.reuse ;  /* 0x00008f002b0b7a23 */ /* 0x100fe40000010808 */
[----:B------:R-:W-:Y:S01]  /*1f70*/  IMAD.WIDE.U32 R12, R5, -0x326172a9, RZ ;  /* 0xcd9e8d57050c7825 */ /* 0x000fe200078e00ff */
[----:B------:R-:W2:Y:S03]  /*1f80*/  LDSM.16.MT88.4 R40, [R204+0xa000] ;  /* 0x00a00000cc28783b */ /* 0x000ea60000004200 */
[----:B------:R-:W-:Y:S01]  /*1f90*/  IMAD.WIDE.U32 R4, R4, -0x326172a9, RZ ;  /* 0xcd9e8d5704047825 */ /* 0x000fe200078e00ff */
[----:B------:R4:W-:Y:S03]  /*1fa0*/  MUFU.EX2 R238, R7 ;  /* 0x0000000700ee7308 */ /* 0x0009e60000000800 */
[----:B------:R-:W-:Y:S01]  /*1fb0*/  FFMA.FTZ R15, R27, c[0x0][0x23c], -R8 ;  /* 0x00008f001b0f7a23 */ /* 0x000fe20000010808 */
[----:B------:R-:W-:-:S02]  /*1fc0*/  LOP3.LUT R0, R5, UR15, R12, 0x96, !PT ;  /* 0x0000000f05007c12 */ /* 0x000fc4000f8e960c */
[----:B------:R-:W-:Y:S01]  /*1fd0*/  LOP3.LUT R5, R4, 0xffff, RZ, 0xc0, !PT ;  /* 0x0000ffff04057812 */ /* 0x000fe200078ec0ff */
[----:B-1----:R-:W-:Y:S01]  /*1fe0*/  FFMA.FTZ R6, R31, c[0x0][0x23c], -R8 ;  /* 0x00008f001f067a23 */ /* 0x002fe20000010808 */
[----:B------:R-:W1:Y:S02]  /*1ff0*/  MUFU.EX2 R237, R11 ;  /* 0x0000000b00ed7308 */ /* 0x000e640000000800 */
[----:B------:R-:W-:Y:S01]  /*2000*/  SHF.R.U32.HI R5, RZ, 0x8, R5 ;  /* 0x00000008ff057819 */ /* 0x000fe20000011605 */
[----:B------:R-:W5:Y:S01]  /*2010*/  LDSM.16.MT88.4 R28, [R208+0xa000] ;  /* 0x00a00000d01c783b */ /* 0x000f620000004200 */
[--C-:B------:R-:W-:Y:S02]  /*2020*/  SHF.R.U32.HI R10, RZ, 0x10, R4.reuse ;  /* 0x00000010ff0a7819 */ /* 0x100fe40000011604 */
[----:B------:R-:W-:Y:S02]  /*2030*/  LOP3.LUT R2, R0, 0xffff, RZ, 0xc0, !PT ;  /* 0x0000ffff00027812 */ /* 0x000fe400078ec0ff */
[----:B------:R-:W-:Y:S01]  /*2040*/  SHF.R.U32.HI R12, RZ, 0x18, R4 ;  /* 0x00000018ff0c7819 */ /* 0x000fe20000011604 */
[----:B------:R1:W1:Y:S01]  /*2050*/  MUFU.EX2 R236, R6 ;  /* 0x0000000600ec7308 */ /* 0x0002620000000800 */
[----:B------:R-:W-:-:S02]  /*2060*/  SHF.R.U32.HI R3, RZ, 0x10, R0 ;  /* 0x00000010ff037819 */ /* 0x000fc40000011600 */
[----:B----4-:R-:W-:Y:S02]  /*2070*/  SHF.R.U32.HI R7, RZ, 0x18, R0 ;  /* 0x00000018ff077819 */ /* 0x010fe40000011600 */
[----:B------:R-:W-:-:S03]  /*2080*/  LOP3.LUT R3, R3, 0xff, RZ, 0xc0, !PT ;  /* 0x000000ff03037812 */ /* 0x000fc600078ec0ff */
[----:B------:R-:W-:Y:S01]  /*2090*/  MUFU.EX2 R226, R15 ;  /* 0x0000000f00e27308 */ /* 0x000fe20000000800 */
[----:B------:R-:W-:Y:S02]  /*20a0*/  PRMT R7, R3, 0x5410, R7 ;  /* 0x0000541003077816 */ /* 0x000fe40000000007 */
[----:B-1----:R-:W-:Y:S02]  /*20b0*/  LOP3.LUT R6, R4, 0xff, RZ, 0xc0, !PT ;  /* 0x000000ff04067812 */ /* 0x002fe400078ec0ff */
[----:B------:R-:W-:Y:S02]  /*20c0*/  SHF.R.U32.HI R4, RZ, 0x8, R2 ;  /* 0x00000008ff047819 */ /* 0x000fe40000011602 */
[----:B------:R-:W-:Y:S02]  /*20d0*/  PRMT R5, R6, 0x5410, R5 ;  /* 0x0000541006057816 */ /* 0x000fe40000000005 */
[----:B------:R-:W-:Y:S02]  /*20e0*/  LOP3.LUT R6, R10, 0xff, RZ, 0xc0, !PT ;  /* 0x000000ff0a067812 */ /* 0x000fe400078ec0ff */
[----:B------:R-:W-:Y:S01]  /*20f0*/  LOP3.LUT R10, R0, 0xff, RZ, 0xc0, !PT ;  /* 0x000000ff000a7812 */ /* 0x000fe200078ec0ff */
[----:B------:R-:W-:Y:S01]  /*2100*/  HSET2.LE.AND R0, R5, R139, PT ;  /* 0x0000008b05007233 */ /* 0x000fe20003803000 */
[----:B---3--:R-:W-:-:S02]  /*2110*/  F2FP.PACK_AB R2, R240, R241 ;  /* 0x000000f1f002723e */ /* 0x008fc400000000ff */
[----:B------:R-:W-:Y:S02]  /*2120*/  PRMT R5, R6, 0x5410, R12 ;  /* 0x0000541006057816 */ /* 0x000fe4000000000c */
[----:B------:R-:W-:Y:S02]  /*2130*/  LOP3.LUT R6, R0, R2, RZ, 0xc0, !PT ;  /* 0x0000000200067212 */ /* 0x000fe400078ec0ff */
[----:B------:R-:W-:Y:S01]  /*2140*/  F2FP.PACK_AB R2, R237, R238 ;  /* 0x000000eeed02723e */ /* 0x000fe200000000ff */
[--C-:B------:R-:W-:Y:S01]  /*2150*/  HSET2.LE.AND R0, R5, R139.reuse, PT ;  /* 0x0000008b05007233 */ /* 0x100fe20003803000 */
[----:B------:R-:W-:Y:S01]  /*2160*/  PRMT R10, R10, 0x5410, R4 ;  /* 0x000054100a0a7816 */ /* 0x000fe20000000004 */
[--C-:B------:R-:W-:Y:S01]  /*2170*/  HSET2.LE.AND R5, R7, R139.reuse, PT ;  /* 0x0000008b07057233 */ /* 0x100fe20003803000 */
[----:B------:R-:W-:Y:S02]  /*2180*/  F2FP.PACK_AB R4, R242, R243 ;  /* 0x000000f3f204723e */ /* 0x000fe400000000ff */
[----:B------:R-:W-:Y:S01]  /*2190*/  LOP3.LUT R7, R0, R2, RZ, 0xc0, !PT ;  /* 0x0000000200077212 */ /* 0x000fe200078ec0ff */
[----:B------:R-:W-:Y:S01]  /*21a0*/  FFMA.FTZ R2, R24, c[0x0][0x23c], -R9 ;  /* 0x00008f0018027a23 */ /* 0x000fe20000010809 */
[----:B------:R-:W-:Y:S01]  /*21b0*/  FMNMX.FTZ R0, R56, R57, !PT ;  /* 0x0000003938007209 */ /* 0x000fe20007810000 */
[----:B------:R-:W-:Y:S01]  /*21c0*/  HSET2.LE.AND R3, R10, R139, PT ;  /* 0x0000008b0a037233 */ /* 0x000fe20003803000 */
[----:B------:R-:W-:Y:S01]  /*21d0*/  F2FP.PACK_AB R10, R236, R239 ;  /* 0x000000efec0a723e */ /* 0x000fe200000000ff */
[----:B------:R1:W-:Y:S01]  /*21e0*/  MUFU.EX2 R230, R2 ;  /* 0x0000000200e67308 */ /* 0x0003e20000000800 */
[----:B------:R-:W-:-:S02]  /*21f0*/  FMNMX.FTZ R0, R76, R0, !PT ;  /* 0x000000004c007209 */ /* 0x000fc40007810000 */
[----:B------:R-:W-:Y:S02]  /*2200*/  LOP3.LUT R4, R3, R4, RZ, 0xc0, !PT ;  /* 0x0000000403047212 */ /* 0x000fe400078ec0ff */
[----:B------:R-:W-:Y:S02]  /*2210*/  FMNMX.FTZ R0, R77, R0, !PT ;  /* 0x000000004d007209 */ /* 0x000fe40007810000 */
[----:B------:R-:W-:Y:S01]  /*2220*/  LOP3.LUT R5, R5, R10, RZ, 0xc0, !PT ;  /* 0x0000000a05057212 */ /* 0x000fe200078ec0ff */
[----:B------:R-:W-:Y:S01]  /*2230*/  FFMA.FTZ R10, R20, c[0x0][0x23c], -R9 ;  /* 0x00008f00140a7a23 */ /* 0x000fe20000010809 */
[----:B------:R-:W-:-:S03]  /*2240*/  FMNMX.FTZ R0, R124, R0, !PT ;  /* 0x000000007c007209 */ /* 0x000fc60007810000 */
[----:B------:R-:W-:Y:S01]  /*2250*/  MUFU.EX2 R229, R10 ;  /* 0x0000000a00e57308 */ /* 0x000fe20000000800 */
[----:B------:R-:W-:Y:S01]  /*2260*/  FMNMX.FTZ R0, R125, R0, !PT ;  /* 0x000000007d007209 */ /* 0x000fe20007810000 */
[C---:B--2---:R-:W-:Y:S01]  /*2270*/  HMMA.16816.F32 R140, R4.reuse, R40, RZ ;  /* 0x00000028048c723c */ /* 0x044fe200000018ff */
[--C-:B-1----:R-:W-:Y:S02]  /*2280*/  FFMA.FTZ R2, R25, c[0x0][0x23c], -R9.reuse ;  /* 0x00008f0019027a23 */ /* 0x102fe40000010809 */
[----:B------:R-:W-:Y:S01]  /*2290*/  FMNMX.FTZ R0, R160, R0, !PT ;  /* 0x00000000a0007209 */ /* 0x000fe20007810000 */
[----:B------:R-:W-:Y:S02]  /*22a0*/  FFMA.FTZ R9, R21, c[0x0][0x23c], -R9 ;  /* 0x00008f0015097a23 */ /* 0x000fe40000010809 */
[----:B------:R1:W-:Y:S01]  /*22b0*/  MUFU.EX2 R235, R2 ;  /* 0x0000000200eb7308 */ /* 0x0003e20000000800 */
[----:B------:R-:W-:Y:S01]  /*22c0*/  FMNMX.FTZ R0, R161, R0, !PT ;  /* 0x00000000a1007209 */ /* 0x000fe20007810000 */
[C---:B------:R-:W-:Y:S04]  /*22d0*/  HMMA.16816.F32 R36, R4.reuse, R44, RZ ;  /* 0x0000002c0424723c */ /* 0x040fe800000018ff */
[----:B------:R-:W2:Y:S02]  /*22e0*/  SHFL.BFLY PT, R11, R0, 0x2, 0x1f ;  /* 0x0c401f00000b7f89 */ /* 0x000ea400000e0000 */
[----:B------:R3:W4:Y:S02]  /*22f0*/  MUFU.EX2 R234, R9 ;  /* 0x0000000900ea7308 */ /* 0x0007240000000800 */
[----:B------:R-:W-:Y:S01]  /*2300*/  HMMA.16816.F32 R52, R4, R72, RZ ;  /* 0x000000480434723c */ /* 0x000fe200000018ff */
[----:B-1----:R-:W-:Y:S01]  /*2310*/  LOP3.LUT R2, R13, UR5, R16, 0x96, !PT ;  /* 0x000000050d027c12 */ /* 0x002fe2000f8e9610 */
[----:B------:R-:W-:-:S06]  /*2320*/  FFMA.FTZ R13, R26, c[0x0][0x23c], -R8 ;  /* 0x00008f001a0d7a23 */ /* 0x000fcc0000010808 */
[C---:B-----5:R-:W-:Y:S01]  /*2330*/  HMMA.16816.F32 R68, R4.reuse, R28, RZ ;  /* 0x0000001c0444723c */ /* 0x060fe200000018ff */
[----:B------:R-:W-:Y:S01]  /*2340*/  LDSM.16.MT88.4 R24, [R206+0xb800] ;  /* 0x00b80000ce18783b */ /* 0x000fe20000004200 */
[----:B------:R-:W-:Y:S01]  /*2350*/  IMAD.WIDE.U32 R2, R2, -0x2daee0ad, RZ ;  /* 0xd2511f5302027825 */ /* 0x000fe200078e00ff */
[----:B------:R-:W-:Y:S04]  /*2360*/  MUFU.EX2 R227, R13 ;  /* 0x0000000d00e37308 */ /* 0x000fe80000000800 */
[----:B------:R-:W-:Y:S01]  /*2370*/  LOP3.LUT R12, R2, 0xff, RZ, 0xc0, !PT ;  /* 0x000000ff020c7812 */ /* 0x000fe200078ec0ff */
[----:B------:R-:W-:Y:S01]  /*2380*/  HMMA.16816.F32 R84, R4, R60, RZ ;  /* 0x0000003c0454723c */ /* 0x000fe200000018ff */
[----:B---3--:R-:W-:Y:S02]  /*2390*/  SHF.R.U32.HI R9, RZ, 0x10, R2 ;  /* 0x00000010ff097819 */ /* 0x008fe40000011602 */
[----:B--2---:R-:W-:-:S02]  /*23a0*/  FMNMX.FTZ R16, R11, R0, !PT ;  /* 0x000000000b107209 */ /* 0x004fc40007810000 */
[----:B------:R-:W-:Y:S02]  /*23b0*/  LOP3.LUT R0, R3, UR14, R14, 0x96, !PT ;  /* 0x0000000e03007c12 */ /* 0x000fe4000f8e960e */
[----:B------:R-:W-:Y:S01]  /*23c0*/  LOP3.LUT R3, R2, 0xffff, RZ, 0xc0, !PT ;  /* 0x0000ffff02037812 */ /* 0x000fe200078ec0ff */
[C---:B------:R-:W-:Y:S01]  /*23d0*/  HMMA.16816.F32 R100, R4.reuse, R104, RZ ;  /* 0x000000680464723c */ /* 0x040fe200000018ff */
[----:B------:R-:W-:Y:S01]  /*23e0*/  SHF.R.U32.HI R11, RZ, 0x18, R2 ;  /* 0x00000018ff0b7819 */ /* 0x000fe20000011602 */
[--C-:B------:R-:W-:Y:S01]  /*23f0*/  FFMA.FTZ R2, R22, c[0x0][0x23c], -R8.reuse ;  /* 0x00008f0016027a23 */ /* 0x100fe20000010808 */
[----:B------:R-:W-:Y:S01]  /*2400*/  SHF.R.U32.HI R10, RZ, 0x8, R3 ;  /* 0x00000008ff0a7819 */ /* 0x000fe20000011603 */
[----:B------:R-:W-:Y:S01]  /*2410*/  FFMA.FTZ R3, R23, c[0x0][0x23c], -R8 ;  /* 0x00008f0017037a23 */ /* 0x000fe20000010808 */
[----:B------:R-:W-:Y:S01]  /*2420*/  LOP3.LUT R9, R9, 0xff, RZ, 0xc0, !PT ;  /* 0x000000ff09097812 */ /* 0x000fe200078ec0ff */
[----:B------:R1:W-:Y:S01]  /*2430*/  MUFU.EX2 R228, R2 ;  /* 0x0000000200e47308 */ /* 0x0003e20000000800 */
[----:B------:R-:W-:Y:S01]  /*2440*/  PRMT R14, R12, 0x5410, R10 ;  /* 0x000054100c0e7816 */ /* 0x000fe2000000000a */
[----:B------:R-:W-:Y:S01]  /*2450*/  HMMA.16816.F32 R112, R4, R116, RZ ;  /* 0x000000740470723c */ /* 0x000fe200000018ff */
[----:B------:R-:W-:-:S02]  /*2460*/  PRMT R12, R9, 0x5410, R11 ;  /* 0x00005410090c7816 */ /* 0x000fc4000000000b */
[----:B------:R-:W-:Y:S02]  /*2470*/  LOP3.LUT R11, R0, 0xff, RZ, 0xc0, !PT ;  /* 0x000000ff000b7812 */ /* 0x000fe400078ec0ff */
[----:B------:R-:W-:Y:S01]  /*2480*/  SHF.R.U32.HI R8, RZ, 0x10, R0 ;  /* 0x00000010ff087819 */ /* 0x000fe20000011600 */
[----:B------:R2:W3:Y:S02]  /*2490*/  MUFU.EX2 R233, R3 ;  /* 0x0000000300e97308 */ /* 0x0004e40000000800 */
[----:B------:R-:W-:Y:S01]  /*24a0*/  HMMA.16816.F32 R168, R4, R200, RZ ;  /* 0x000000c804a8723c */ /* 0x000fe200000018ff */
[----:B-1----:R-:W-:-:S07]  /*24b0*/  FMNMX.FTZ R2, R58, R59, !PT ;  /* 0x0000003b3a027209 */ /* 0x002fce0007810000 */
[----:B------:R-:W-:Y:S01]  /*24c0*/  HMMA.16816.F32 R152, R4, R42, RZ ;  /* 0x0000002a0498723c */ /* 0x000fe200000018ff */
[----:B------:R-:W-:-:S04]  /*24d0*/  FMNMX.FTZ R2, R78, R2, !PT ;  /* 0x000000024e027209 */ /* 0x000fc80007810000 */
[----:B------:R-:W-:Y:S02]  /*24e0*/  FMNMX.FTZ R10, R79, R2, !PT ;  /* 0x000000024f0a7209 */ /* 0x000fe40007810000 */
[----:B------:R-:W-:Y:S01]  /*24f0*/  LOP3.LUT R2, R0, 0xffff, RZ, 0xc0, !PT ;  /* 0x0000ffff00027812 */ /* 0x000fe200078ec0ff */
[C---:B------:R-:W-:Y:S01]  /*2500*/  HMMA.16816.F32 R48, R4.reuse, R46, RZ ;  /* 0x0000002e0430723c */ /* 0x040fe200000018ff */
[----:B--2---:R-:W-:Y:S02]  /*2510*/  SHF.R.U32.HI R3, RZ, 0x18, R0 ;  /* 0x00000018ff037819 */ /* 0x004fe40000011600 */
[----:B------:R-:W-:Y:S02]  /*2520*/  SHF.R.U32.HI R9, RZ, 0x8, R2 ;  /* 0x00000008ff097819 */ /* 0x000fe40000011602 */
[----:B------:R-:W-:Y:S02]  /*2530*/  FMNMX.FTZ R0, R126, R10, !PT ;  /* 0x0000000a7e007209 */ /* 0x000fe40007810000 */
[----:B------:R-:W-:Y:S01]  /*2540*/  PRMT R11, R11, 0x5410, R9 ;  /* 0x000054100b0b7816 */ /* 0x000fe20000000009 */
[----:B------:R-:W-:Y:S01]  /*2550*/  HMMA.16816.F32 R64, R4, R74, RZ ;  /* 0x0000004a0440723c */ /* 0x000fe200000018ff */
[----:B------:R-:W-:Y:S01]  /*2560*/  FMNMX.FTZ R9, R127, R0, !PT ;  /* 0x000000007f097209 */ /* 0x000fe20007810000 */
[----:B------:R-:W-:Y:S01]  /*2570*/  HSET2.LE.AND R0, R14, R139, PT ;  /* 0x0000008b0e007233 */ /* 0x000fe20003803000 */
[----:B------:R-:W-:-:S02]  /*2580*/  LOP3.LUT R2, R8, 0xff, RZ, 0xc0, !PT ;  /* 0x000000ff08027812 */ /* 0x000fc400078ec0ff */
[----:B------:R-:W-:Y:S02]  /*2590*/  FMNMX.FTZ R9, R162, R9, !PT ;  /* 0x00000009a2097209 */ /* 0x000fe40007810000 */
[----:B------:R-:W-:Y:S01]  /*25a0*/  PRMT R10, R2, 0x5410, R3 ;  /* 0x00005410020a7816 */ /* 0x000fe20000000003 */
[--C-:B------:R-:W-:Y:S01]  /*25b0*/  HSET2.LE.AND R3, R12, R139.reuse, PT ;  /* 0x0000008b0c037233 */ /* 0x100fe20003803000 */
[----:B----4-:R-:W-:Y:S01]  /*25c0*/  F2FP.PACK_AB R2, R234, R229 ;  /* 0x000000e5ea02723e */ /* 0x010fe200000000ff */
[C---:B------:R-:W-:Y:S01]  /*25d0*/  HMMA.16816.F32 R80, R4.reuse, R30, RZ ;  /* 0x0000001e0450723c */ /* 0x040fe200000018ff */
[----:B---3--:R-:W-:Y:S02]  /*25e0*/  F2FP.PACK_AB R8, R233, R228 ;  /* 0x000000e4e908723e */ /* 0x008fe400000000ff */
        /* <DEDUP_REMOVED lines=75> */
[----:B------:R-:W-:Y:S02]  /*2aa0*/  LOP3.LUT R5, R5, UR15, R10, 0x96, !PT ;  /* 0x0000000f05057c12 */ /* 0x000fe4000f8e960a */
[----:B------:R-:W-:Y:S01]  /*2ab0*/  SHF.R.U32.HI R6, RZ, 0x8, R6 ;  /* 0x00000008ff067819 */ /* 0x000fe20000011606 */
[----:B------:R1:W-:Y:S01]  /*2ac0*/  MUFU.EX2 R133, R7 ;  /* 0x0000000700857308 */ /* 0x0003e20000000800 */
[--C-:B------:R-:W-:Y:S01]  /*2ad0*/  SHF.R.U32.HI R9, RZ, 0x10, R4.reuse ;  /* 0x00000010ff097819 */ /* 0x100fe20000011604 */
[----:B------:R-:W-:Y:S01]  /*2ae0*/  HMMA.16816.F32 R120, R128, R174, R120 ;  /* 0x000000ae8078723c */ /* 0x000fe20000001878 */
[----:B------:R-:W-:-:S02]  /*2af0*/  SHF.R.U32.HI R15, RZ, 0x18, R4 ;  /* 0x00000018ff0f7819 */ /* 0x000fc40000011604 */
[----:B------:R-:W-:Y:S02]  /*2b00*/  LOP3.LUT R4, R5, 0xffff, RZ, 0xc0, !PT ;  /* 0x0000ffff05047812 */ /* 0x000fe400078ec0ff */
[----:B------:R-:W-:Y:S02]  /*2b10*/  PRMT R10, R8, 0x5410, R6 ;  /* 0x00005410080a7816 */ /* 0x000fe40000000006 */
        /* <DEDUP_REMOVED lines=17> */
[----:B------:R-:W-:Y:S02]  /*2c30*/  LOP3.LUT R6, R6, R4, RZ, 0xc0, !PT ;  /* 0x0000000406067212 */ /* 0x000fe400078ec0ff */
[----:B---3--:R-:W-:Y:S01]  /*2c40*/  F2FP.PACK_AB R4, R132, R133 ;  /* 0x000000858404723e */ /* 0x008fe200000000ff */
[----:B------:R-:W-:Y:S01]  /*2c50*/  HSET2.LE.AND R5, R10, R139, PT ;  /* 0x0000008b0a057233 */ /* 0x000fe20003803000 */
[----:B------:R-:W-:-:S02]  /*2c60*/  F2FP.PACK_AB R10, R137, R138 ;  /* 0x0000008a890a723e */ /* 0x000fc400000000ff */
[----:B------:R-:W-:Y:S02]  /*2c70*/  LOP3.LUT R7, R7, R4, RZ, 0xc0, !PT ;  /* 0x0000000407077212 */ /* 0x000fe400078ec0ff */
[----:B------:R-:W-:Y:S01]  /*2c80*/  LOP3.LUT R4, R5, R8, RZ, 0xc0, !PT ;  /* 0x0000000805047212 */ /* 0x000fe200078ec0ff */
[--C-:B------:R-:W-:Y:S01]  /*2c90*/  FFMA.FTZ R8, R124, c[0x0][0x23c], -R3.reuse ;  /* 0x00008f007c087a23 */ /* 0x100fe20000010803 */
[----:B------:R-:W-:Y:S01]  /*2ca0*/  LOP3.LUT R5, R9, R10, RZ, 0xc0, !PT ;  /* 0x0000000a09057212 */ /* 0x000fe200078ec0ff */
[----:B------:R-:W-:Y:S02]  /*2cb0*/  FFMA.FTZ R10, R162, c[0x0][0x23c], -R0 ;  /* 0x00008f00a20a7a23 */ /* 0x000fe40000010800 */
[----:B------:R1:W-:Y:S04]  /*2cc0*/  MUFU.EX2 R32, R8 ;  /* 0x0000000800207308 */ /* 0x0003e80000000800 */
[C---:B------:R-:W-:Y:S04]  /*2cd0*/  HMMA.16816.F32 R144, R4.reuse, R40, RZ ;  /* 0x000000280490723c */ /* 0x040fe800000018ff */
[----:B------:R2:W-:Y:S04]  /*2ce0*/  MUFU.EX2 R15, R10 ;  /* 0x0000000a000f7308 */ /* 0x0005e80000000800 */
[----:B------:R-:W-:Y:S01]  /*2cf0*/  HMMA.16816.F32 R148, R4, R42, RZ ;  /* 0x0000002a0494723c */ /* 0x000fe200000018ff */
[----:B-1----:R-:W-:-:S04]  /*2d00*/  FFMA.FTZ R8, R125, c[0x0][0x23c], -R3 ;  /* 0x00008f007d087a23 */ /* 0x002fc80000010803 */
[----:B------:R1:W-:Y:S03]  /*2d10*/  MUFU.EX2 R23, R8 ;  /* 0x0000000800177308 */ /* 0x0003e60000000800 */
[----:B------:R-:W-:Y:S01]  /*2d20*/  HMMA.16816.F32 R40, R4, R44, RZ ;  /* 0x0000002c0428723c */ /* 0x000fe200000018ff */
[----:B--2---:R-:W-:-:S04]  /*2d30*/  FFMA.FTZ R10, R163, c[0x0][0x23c], -R0 ;  /* 0x00008f00a30a7a23 */ /* 0x004fc80000010800 */
[----:B------:R-:W-:Y:S03]  /*2d40*/  MUFU.EX2 R231, R10 ;  /* 0x0000000a00e77308 */ /* 0x000fe60000000800 */
[----:B------:R-:W-:Y:S01]  /*2d50*/  HMMA.16816.F32 R56, R4, R72, RZ ;  /* 0x000000480438723c */ /* 0x000fe200000018ff */
[----:B-1----:R-:W-:-:S07]  /*2d60*/  FFMA.FTZ R8, R160, c[0x0][0x23c], -R3 ;  /* 0x00008f00a0087a23 */ /* 0x002fce0000010803 */
[C---:B------:R-:W-:Y:S01]  /*2d70*/  HMMA.16816.F32 R16, R4.reuse, R74, RZ ;  /* 0x0000004a0410723c */ /* 0x040fe200000018ff */
[----:B------:R-:W-:Y:S01]  /*2d80*/  FFMA.FTZ R3, R161, c[0x0][0x23c], -R3 ;  /* 0x00008f00a1037a23 */ /* 0x000fe20000010803 */
[----:B------:R1:W-:Y:S06]  /*2d90*/  MUFU.EX2 R22, R8 ;  /* 0x0000000800167308 */ /* 0x0003ec0000000800 */
[C---:B------:R-:W-:Y:S02]  /*2da0*/  HMMA.16816.F32 R156, R4.reuse, R104, RZ ;  /* 0x00000068049c723c */ /* 0x040fe400000018ff */
[----:B------:R2:W3:Y:S06]  /*2db0*/  MUFU.EX2 R232, R3 ;  /* 0x0000000300e87308 */ /* 0x0004ec0000000800 */
[----:B------:R-:W-:Y:S01]  /*2dc0*/  HMMA.16816.F32 R160, R4, R116, RZ ;  /* 0x0000007404a0723c */ /* 0x000fe200000018ff */
[----:B-1----:R-:W-:-:S04]  /*2dd0*/  FFMA.FTZ R8, R127, c[0x0][0x23c], -R0 ;  /* 0x00008f007f087a23 */ /* 0x002fc80000010800 */
[----:B------:R-:W-:Y:S03]  /*2de0*/  MUFU.EX2 R20, R8 ;  /* 0x0000000800147308 */ /* 0x000fe60000000800 */
[----:B------:R-:W-:Y:S01]  /*2df0*/  HMMA.16816.F32 R44, R4, R46, RZ ;  /* 0x0000002e042c723c */ /* 0x000fe200000018ff */
[----:B--2---:R-:W-:-:S04]  /*2e00*/  FFMA.FTZ R3, R126, c[0x0][0x23c], -R0 ;  /* 0x00008f007e037a23 */ /* 0x004fc80000010800 */
[----:B------:R1:W2:Y:S03]  /*2e10*/  MUFU.EX2 R21, R3 ;  /* 0x0000000300157308 */ /* 0x0002a60000000800 */
[C---:B------:R-:W-:Y:S08]  /*2e20*/  HMMA.16816.F32 R72, R4.reuse, R28, RZ ;  /* 0x0000001c0448723c */ /* 0x040ff000000018ff */
[----:B------:R-:W-:Y:S01]  /*2e30*/  HMMA.16816.F32 R76, R4, R30, RZ ;  /* 0x0000001e044c723c */ /* 0x000fe200000018ff */
[----:B-1----:R-:W-:-:S07]  /*2e40*/  LOP3.LUT R3, R11, UR5, R14, 0x96, !PT ;  /* 0x000000050b037c12 */ /* 0x002fce000f8e960e */
[----:B------:R-:W-:Y:S01]  /*2e50*/  HMMA.16816.F32 R88, R4, R60, RZ ;  /* 0x0000003c0458723c */ /* 0x000fe200000018ff */
[----:B------:R-:W-:-:S07]  /*2e60*/  IMAD.WIDE.U32 R8, R3, -0x2daee0ad, RZ ;  /* 0xd2511f5303087825 */ /* 0x000fce00078e00ff */
[C---:B------:R-:W-:Y:S01]  /*2e70*/  HMMA.16816.F32 R92, R4.reuse, R62, RZ ;  /* 0x0000003e045c723c */ /* 0x040fe200000018ff */
[C---:B------:R-:W-:Y:S02]  /*2e80*/  LOP3.LUT R3, R8.reuse, 0xffff, RZ, 0xc0, !PT ;  /* 0x0000ffff08037812 */ /* 0x040fe400078ec0ff */
[----:B------:R-:W-:Y:S02]  /*2e90*/  LOP3.LUT R0, R9, UR14, R12, 0x96, !PT ;  /* 0x0000000e09007c12 */ /* 0x000fe4000f8e960c */
[----:B------:R-:W-:Y:S02]  /*2ea0*/  LOP3.LUT R14, R8, 0xff, RZ, 0xc0, !PT ;  /* 0x000000ff080e7812 */ /* 0x000fe400078ec0ff */
[--C-:B------:R-:W-:Y:S01]  /*2eb0*/  SHF.R.U32.HI R9, RZ, 0x10, R8.reuse ;  /* 0x00000010ff097819 */ /* 0x100fe20000011608 */
[----:B------:R-:W-:Y:S01]  /*2ec0*/  HMMA.16816.F32 R104, R4, R106, RZ ;  /* 0x0000006a0468723c */ /* 0x000fe200000018ff */
[----:B------:R-:W-:Y:S02]  /*2ed0*/  SHF.R.U32.HI R13, RZ, 0x18, R8 ;  /* 0x00000018ff0d7819 */ /* 0x000fe40000011608 */
[----:B------:R-:W-:-:S02]  /*2ee0*/  SHF.R.U32.HI R10, RZ, 0x8, R3 ;  /* 0x00000008ff0a7819 */ /* 0x000fc40000011603 */
[C---:B------:R-:W-:Y:S02]  /*2ef0*/  LOP3.LUT R3, R0.reuse, 0xffff, RZ, 0xc0, !PT ;  /* 0x0000ffff00037812 */ /* 0x040fe400078ec0ff */
[--C-:B------:R-:W-:Y:S01]  /*2f00*/  SHF.R.U32.HI R8, RZ, 0x10, R0.reuse ;  /* 0x00000010ff087819 */ /* 0x100fe20000011600 */
[C---:B------:R-:W-:Y:S01]  /*2f10*/  HMMA.16816.F32 R164, R4.reuse, R200, RZ ;  /* 0x000000c804a4723c */ /* 0x040fe200000018ff */
[----:B------:R-:W-:Y:S02]  /*2f20*/  LOP3.LUT R12, R0, 0xff, RZ, 0xc0, !PT ;  /* 0x000000ff000c7812 */ /* 0x000fe400078ec0ff */
[----:B------:R-:W-:Y:S02]  /*2f30*/  SHF.R.U32.HI R11, RZ, 0x18, R0 ;  /* 0x00000018ff0b7819 */ /* 0x000fe40000011600 */
[----:B------:R-:W-:Y:S02]  /*2f40*/  LOP3.LUT R9, R9, 0xff, RZ, 0xc0, !PT ;  /* 0x000000ff09097812 */ /* 0x000fe400078ec0ff */
[----:B------:R-:W-:Y:S01]  /*2f50*/  SHF.R.U32.HI R3, RZ, 0x8, R3 ;  /* 0x00000008ff037819 */ /* 0x000fe20000011603 */
[----:B------:R-:W-:Y:S01]  /*2f60*/  HMMA.16816.F32 R116, R4, R118, RZ ;  /* 0x000000760474723c */ /* 0x000fe200000018ff */
[----:B------:R-:W-:-:S02]  /*2f70*/  LOP3.LUT R0, R8, 0xff, RZ, 0xc0, !PT ;  /* 0x000000ff08007812 */ /* 0x000fc400078ec0ff */
[----:B------:R-:W-:Y:S02]  /*2f80*/  PRMT R8, R14, 0x5410, R10 ;  /* 0x000054100e087816 */ /* 0x000fe4000000000a */
[----:B------:R-:W-:Y:S02]  /*2f90*/  PRMT R9, R9, 0x5410, R13 ;  /* 0x0000541009097816 */ /* 0x000fe4000000000d */
[----:B------:R-:W-:Y:S02]  /*2fa0*/  PRMT R10, R12, 0x5410, R3 ;  /* 0x000054100c0a7816 */ /* 0x000fe40000000003 */
[----:B------:R-:W-:Y:S01]  /*2fb0*/  PRMT R11, R0, 0x5410, R11 ;  /* 0x00005410000b7816 */ /* 0x000fe2000000000b */
[--C-:B------:R-:W-:Y:S01]  /*2fc0*/  HSET2.LE.AND R0, R8, R139.reuse, PT ;  /* 0x0000008b08007233 */ /* 0x100fe20003803000 */
[----:B---3--:R-:W-:Y:S01]  /*2fd0*/  F2FP.PACK_AB R3, R232, R22 ;  /* 0x00000016e803723e */ /* 0x008fe200000000ff */
[--C-:B------:R-:W-:Y:S01]  /*2fe0*/  HSET2.LE.AND R8, R9, R139.reuse, PT ;  /* 0x0000008b09087233 */ /* 0x100fe20003803000 */
[----:B------:R-:W-:Y:S01]  /*2ff0*/  F2FP.PACK_AB R9, R231, R15 ;  /* 0x0000000fe709723e */ /* 0x000fe200000000ff */
[--C-:B------:R-:W-:Y:S01]  /*3000*/  HSET2.LE.AND R10, R10, R139.reuse, PT ;  /* 0x0000008b0a0a7233 */ /* 0x100fe20003803000 */
[----:B------:R-:W-:Y:S01]  /*3010*/  LOP3.LUT R126, R0, R3, RZ, 0xc0, !PT ;  /* 0x00000003007e7212 */ /* 0x000fe200078ec0ff */
[----:B------:R-:W-:Y:S01]  /*3020*/  HSET2.LE.AND R12, R11, R139, PT ;  /* 0x0000008b0b0c7233 */ /* 0x000fe20003803000 */
[----:B------:R-:W-:Y:S01]  /*3030*/  F2FP.PACK_AB R11, R23, R32 ;  /* 0x00000020170b723e */ /* 0x000fe200000000ff */
[----:B------:R-:W-:Y:S01]  /*3040*/  FADD.FTZ R3, R243, R242 ;  /* 0x000000f2f3037221 */ /* 0x000fe20000010000 */
[----:B--2---:R-:W-:-:S02]  /*3050*/  F2FP.PACK_AB R0, R20, R21 ;  /* 0x000000151400723e */ /* 0x004fc400000000ff */
[----:B------:R-:W-:Y:S01]  /*3060*/  LOP3.LUT R127, R8, R9, RZ, 0xc0, !PT ;  /* 0x00000009087f7212 */ /* 0x000fe200078ec0ff */
[----:B------:R-:W-:Y:S01]  /*3070*/  FADD.FTZ R3, R241, R3 ;  /* 0x00000003f1037221 */ /* 0x000fe20000010000 */
[----:B------:R-:W-:Y:S02]  /*3080*/  LOP3.LUT R124, R10, R11, RZ, 0xc0, !PT ;  /* 0x0000000b0a7c7212 */ /* 0x000fe400078ec0ff */
[----:B------:R-:W-:Y:S01]  /*3090*/  HMMA.16816.F32 R8, R4, R202, RZ ;  /* 0x000000ca0408723c */ /* 0x000fe200000018ff */
[----:B------:R-:W-:Y:S01]  /*30a0*/  LOP3.LUT R125, R12, R0, RZ, 0xc0, !PT ;  /* 0x000000000c7d7212 */ /* 0x000fe200078ec0ff */
        /* <DEDUP_REMOVED lines=44> */
[----:B------:R-:W-:-:S02]  /*3370*/  LEA.HI.SX32 R220, R220, 0xfffffffe, 0x1b ;  /* 0xfffffffedcdc7811 */ /* 0x000fc400078fdaff */
[----:B------:R-:W-:Y:S01]  /*3380*/  MOV R3, R135 ;  /* 0x0000008700037202 */ /* 0x000fe20000000f00 */
[----:B------:R-:W-:Y:S01]  /*3390*/  IMAD.WIDE.U32 R4, R33, -0x326172a9, RZ ;  /* 0xcd9e8d5721047825 */ /* 0x000fe200078e00ff */
[----:B------:R1:W-:Y:S01]  /*33a0*/  STL.64 [R1+0x8], R6 ;  /* 0x0000080601007387 */ /* 0x0003e20000100a00 */
[----:B------:R-:W-:Y:S02]  /*33b0*/  LOP3.LUT R240, R7, R34, RZ, 0x3c, !PT ;  /* 0x0000002207f07212 */ /* 0x000fe400078e3cff */
[----:B------:R-:W-:Y:S01]  /*33c0*/  MOV R0, R136 ;  /* 0x0000008800007202 */ /* 0x000fe20000000f00 */
[----:B------:R1:W-:Y:S01]  /*33d0*/  STL.64 [R1], R4 ;  /* 0x0000000401007387 */ /* 0x0003e20000100a00 */
[----:B------:R-:W-:Y:S01]  /*33e0*/  LOP3.LUT R238, R5, R34, RZ, 0x3c, !PT ;  /* 0x0000002205ee7212 */ /* 0x000fe200078e3cff */
[----:B------:R-:W-:Y:S01]  /*33f0*/  IMAD.WIDE.U32 R222, R225, -0x2daee0ad, RZ ;  /* 0xd2511f53e1de7825 */ /* 0x000fe200078e00ff */
[----:B------:R-:W-:Y:S02]  /*3400*/  MOV R138, R2 ;  /* 0x00000002008a7202 */ /* 0x000fe40000000f00 */
[----:B------:R-:W-:Y:S01]  /*3410*/  MOV R137, R134 ;  /* 0x0000008600897202 */ /* 0x000fe20000000f00 */
[----:B------:R-:W-:Y:S01]  /*3420*/  IMAD.WIDE.U32 R240, R240, -0x2daee0ad, RZ ;  /* 0xd2511f53f0f07825 */ /* 0x000fe200078e00ff */
[----:B------:R-:W-:-:S03]  /*3430*/  PRMT R251, R251, 0x7054, R251 ;  /* 0x00007054fbfb7816 */ /* 0x000fc600000000fb */
[----:B------:R-:W-:Y:S01]  /*3440*/  IMAD.WIDE.U32 R238, R238, -0x2daee0ad, RZ ;  /* 0xd2511f53eeee7825 */ /* 0x000fe200078e00ff */
[----:B------:R-:W-:Y:S05]  /*3450*/  BRA `(.L_x_1478) ;  /* 0x0000017000007947 */ /* 0x000fea0003800000 */
.L_x_1480:
        /* <DEDUP_REMOVED lines=23> */
.L_x_1478:
[----:B------:R-:W2:Y:S01]  /*35d0*/  LDL.64 R8, [R1+0x18] ;  /* 0x0000180001087983 */ /* 0x000ea20000100a00 */
[----:B------:R-:W-:Y:S01]  /*35e0*/  SHF.R.S32.HI R2, RZ, 0x1f, R220 ;  /* 0x0000001fff027819 */ /* 0x000fe200000114dc */
[----:B------:R-:W-:Y:S04]  /*35f0*/  DEPBAR.LE SB0, 0x0 ;  /* 0x000080000000791a */ /* 0x000fe80000000000 */
[----:B------:R-:W-:Y:S01]  /*3600*/  BAR.SYNC.DEFER_BLOCKING 0x0 ;  /* 0x0000000000007b1d */ /* 0x000fe20000010000 */
[----:B------:R-:W-:Y:S02]  /*3610*/  IMAD R2, R2, c[0x0][0x1a0], RZ ;  /* 0x0000680002027a24 */ /* 0x000fe400078e02ff */
[C---:B-1----:R-:W-:Y:S04]  /*3620*/  IMAD.WIDE.U32 R6, R220.reuse, c[0x0][0x1a0], RZ ;  /* 0x00006800dc067a25 */ /* 0x042fe800078e00ff */
[----:B------:R-:W-:Y:S04]  /*3630*/  IMAD R4, R220, c[0x0][0x1a4], R2 ;  /* 0x00006900dc047a24 */ /* 0x000fe800078e0202 */
[----:B------:R-:W-:Y:S01]  /*3640*/  IMAD.IADD R7, R7, 0x1, R4 ;  /* 0x0000000107077824 */ /* 0x000fe200078e0204 */
[----:B--2---:R-:W-:Y:S04]  /*3650*/  LEA R2, P0, R6, R8, 0x5 ;  /* 0x0000000806027211 */ /* 0x004fe800078028ff */
        /* <DEDUP_REMOVED lines=14> */
[----:B------:R-:W1:Y:S05]  /*3740*/  LDSM.16.M88.4 R16, [R214] ;  /* 0x00000000d610783b */ /* 0x000e6a0000000200 */
        /* <DEDUP_REMOVED lines=9> */
[----:B------:R-:W1:Y:S01]  /*37e0*/  LDSM.16.M88.4 R192, [R212] ;  /* 0x00000000d4c0783b */ /* 0x000e620000000200 */
        /* <DEDUP_REMOVED lines=88> */
.L_x_1479:
[----:B------:R-:W2:Y:S01]  /*3d70*/  LDL.64 R172, [R1+0x8] ;  /* 0x0000080001ac7983 */ /* 0x000ea20000100a00 */
[----:B------:R-:W-:Y:S04]  /*3d80*/  FMNMX.FTZ R2, R4, R0, !PT ;  /* 0x0000000004027209 */ /* 0x000fe80007810000 */
[----:B------:R-:W-:Y:S01]  /*3d90*/  FMNMX.FTZ R2, R5, R2, !PT ;  /* 0x0000000205027209 */ /* 0x000fe20007810000 */
[----:B------:R-:W3:Y:S03]  /*3da0*/  LDL.64 R176, [R1] ;  /* 0x0000000001b07983 */ /* 0x000ee60000100a00 */
        /* <DEDUP_REMOVED lines=21> */
[----:B------:R-:W-:Y:S03]  /*3f00*/  FMNMX.FTZ R2, R28, R2, !PT ;  /* 0x000000021c027209 */ /* 0x000fe60007810000 */
[----:B------:R-:W4:Y:S01]  /*3f10*/  SHFL.BFLY PT, R134, R132, 0x2, 0x1f ;  /* 0x0c401f0084867f89 */ /* 0x000f2200000e0000 */
[----:B------:R-:W-:Y:S07]  /*3f20*/  FMNMX.FTZ R2, R29, R2, !PT ;  /* 0x000000021d027209 */ /* 0x000fee0007810000 */
[----:B------:R-:W5:Y:S01]  /*3f30*/  SHFL.BFLY PT, R133, R2, 0x2, 0x1f ;  /* 0x0c401f0002857f89 */ /* 0x000f6200000e0000 */
[----:B-1----:R-:W-:Y:S07]  /*3f40*/  FMNMX.FTZ R136, R136, R135, !PT ;  /* 0x0000008788887209 */ /* 0x002fee0007810000 */
[----:B------:R-:W1:Y:S01]  /*3f50*/  SHFL.BFLY PT, R135, R136, 0x1, 0x1f ;  /* 0x0c201f0088877f89 */ /* 0x000e6200000e0000 */
[----:B----4-:R-:W-:Y:S07]  /*3f60*/  FMNMX.FTZ R132, R132, R134, !PT ;  /* 0x0000008684847209 */ /* 0x010fee0007810000 */
[----:B------:R-:W4:Y:S01]  /*3f70*/  SHFL.BFLY PT, R134, R132, 0x1, 0x1f ;  /* 0x0c201f0084867f89 */ /* 0x000f2200000e0000 */
[----:B-----5:R-:W-:Y:S07]  /*3f80*/  FMNMX.FTZ R2, R2, R133, !PT ;  /* 0x0000008502027209 */ /* 0x020fee0007810000 */
[----:B------:R-:W5:Y:S01]  /*3f90*/  SHFL.BFLY PT, R139, R2, 0x1, 0x1f ;  /* 0x0c201f00028b7f89 */ /* 0x000f6200000e0000 */
[----:B-1----:R-:W-:Y:S04]  /*3fa0*/  FMNMX.FTZ R136, R136, R135, !PT ;  /* 0x0000008788887209 */ /* 0x002fe80007810000 */
[C---:B------:R-:W-:Y:S01]  /*3fb0*/  FSETP.NEU.FTZ.AND P1, PT, R136.reuse, -INF , PT ;  /* 0xff8000008800780b */ /* 0x040fe20003f3d000 */
[----:B------:R-:W-:Y:S04]  /*3fc0*/  FADD.FTZ R0, -R136, R0 ;  /* 0x0000000088007221 */ /* 0x000fe80000010100 */
[----:B------:R-:W-:Y:S04]  /*3fd0*/  FMUL.FTZ R0, R0, c[0x0][0x23c] ;  /* 0x00008f0000007a20 */ /* 0x000fe80000410000 */
[----:B------:R1:W1:Y:S01]  /*3fe0*/  MUFU.EX2 R133, R0 ;  /* 0x0000000000857308 */ /* 0x0002620000000800 */
[----:B----4-:R-:W-:Y:S02]  /*3ff0*/  FMNMX.FTZ R135, R132, R134, !PT ;  /* 0x0000008684877209 */ /* 0x010fe40007810000 */
[----:B------:R-:W-:Y:S02]  /*4000*/  FMNMX.FTZ R132, R10, R138, !PT ;  /* 0x0000008a0a847209 */ /* 0x000fe40007810000 */
[----:B-----5:R-:W-:Y:S01]  /*4010*/  FMNMX.FTZ R134, R2, R139, !PT ;  /* 0x0000008b02867209 */ /* 0x020fe20007810000 */
[----:B------:R-:W-:Y:S01]  /*4020*/  FMUL.FTZ R139, R135, c[0x0][0x23c] ;  /* 0x00008f00878b7a20 */ /* 0x000fe20000410000 */
[----:B------:R-:W-:Y:S03]  /*4030*/  FMNMX.FTZ R2, R11, R132, !PT ;  /* 0x000000840b027209 */ /* 0x000fe60007810000 */
[----:B------:R-:W-:Y:S01]  /*4040*/  FMUL.FTZ R184, R134, c[0x0][0x23c] ;  /* 0x00008f0086b87a20 */ /* 0x000fe20000410000 */
[----:B------:R-:W-:Y:S04]  /*4050*/  FMNMX.FTZ R2, R14, R2, !PT ;  /* 0x000000020e027209 */ /* 0x000fe80007810000 */
[----:B------:R-:W-:Y:S04]  /*4060*/  FMNMX.FTZ R2, R15, R2, !PT ;  /* 0x000000020f027209 */ /* 0x000fe80007810000 */
[----:B------:R-:W-:Y:S01]  /*4070*/  FMNMX.FTZ R2, R26, R2, !PT ;  /* 0x000000021a027209 */ /* 0x000fe20007810000 */
[----:B-1----:R-:W-:Y:S02]  /*4080*/  FADD.FTZ R0, -R135, R3 ;  /* 0x0000000387007221 */ /* 0x002fe40000010100 */
[C---:B------:R-:W-:Y:S02]  /*4090*/  FMUL.FTZ R36, R133.reuse, R36 ;  /* 0x0000002485247220 */ /* 0x040fe40000410000 */
[----:B------:R-:W-:Y:S02]  /*40a0*/  FMUL.FTZ R0, R0, c[0x0][0x23c] ;  /* 0x00008f0000007a20 */ /* 0x000fe40000410000 */
[C---:B------:R-:W-:Y:S02]  /*40b0*/  FMUL.FTZ R37, R133.reuse, R37 ;  /* 0x0000002585257220 */ /* 0x040fe40000410000 */
[----:B------:R1:W4:Y:S01]  /*40c0*/  MUFU.EX2 R132, R0 ;  /* 0x0000000000847308 */ /* 0x0003220000000800 */
        /* <DEDUP_REMOVED lines=15> */
[C---:B----4-:R-:W-:Y:S01]  /*41c0*/  FMUL.FTZ R38, R132.reuse, R38 ;  /* 0x0000002684267220 */ /* 0x050fe20000410000 */
[----:B------:R-:W-:Y:S01]  /*41d0*/  FSEL R137, R137, RZ, P1 ;  /* 0x000000ff89897208 */ /* 0x000fe20000800000 */
[----:B------:R1:W4:Y:S01]  /*41e0*/  MUFU.EX2 R3, R0 ;  /* 0x0000000000037308 */ /* 0x0003220000000800 */
[----:B------:R-:W-:Y:S01]  /*41f0*/  FSETP.NEU.FTZ.AND P1, PT, R135, -INF , PT ;  /* 0xff8000008700780b */ /* 0x000fe20003f3d000 */
[----:B------:R-:W-:Y:S02]  /*4200*/  FMUL.FTZ R39, R132, R39 ;  /* 0x0000002784277220 */ /* 0x000fe40000410000 */
[--C-:B------:R-:W-:Y:S01]  /*4210*/  FFMA.FTZ R16, R16, c[0x0][0x23c], -R137.reuse ;  /* 0x00008f0010107a23 */ /* 0x100fe20000010889 */
[----:B------:R-:W-:Y:S01]  /*4220*/  FSEL R139, R139, RZ, P1 ;  /* 0x000000ff8b8b7208 */ /* 0x000fe20000800000 */
[--C-:B------:R-:W-:Y:S01]  /*4230*/  FFMA.FTZ R17, R17, c[0x0][0x23c], -R137.reuse ;  /* 0x00008f0011117a23 */ /* 0x100fe20000010889 */
[----:B------:R-:W-:Y:S01]  /*4240*/  FSETP.NEU.FTZ.AND P1, PT, R134, -INF , PT ;  /* 0xff8000008600780b */ /* 0x000fe20003f3d000 */
[----:B------:R-:W-:Y:S02]  /*4250*/  FFMA.FTZ R4, R4, c[0x0][0x23c], -R137 ;  /* 0x00008f0004047a23 */ /* 0x000fe40000010889 */
[----:B------:R5:W-:Y:S01]  /*4260*/  MUFU.EX2 R249, R16 ;  /* 0x0000001000f97308 */ /* 0x000be20000000800 */
[--C-:B------:R-:W-:Y:S01]  /*4270*/  FFMA.FTZ R18, R18, c[0x0][0x23c], -R139.reuse ;  /* 0x00008f0012127a23 */ /* 0x100fe2000001088b */
[----:B------:R-:W-:Y:S01]  /*4280*/  FSEL R184, R184, RZ, P1 ;  /* 0x000000ffb8b87208 */ /* 0x000fe20000800000 */
[--C-:B------:R-:W-:Y:S02]  /*4290*/  FFMA.FTZ R19, R19, c[0x0][0x23c], -R139.reuse ;  /* 0x00008f0013137a23 */ /* 0x100fe4000001088b */
[----:B------:R-:W-:Y:S02]  /*42a0*/  FFMA.FTZ R6, R6, c[0x0][0x23c], -R139 ;  /* 0x00008f0006067a23 */ /* 0x000fe4000001088b */
[--C-:B------:R-:W-:Y:S02]  /*42b0*/  FFMA.FTZ R8, R8, c[0x0][0x23c], -R184.reuse ;  /* 0x00008f0008087a23 */ /* 0x100fe400000108b8 */
[--C-:B------:R-:W-:Y:S01]  /*42c0*/  FFMA.FTZ R9, R9, c[0x0][0x23c], -R184.reuse ;  /* 0x00008f0009097a23 */ /* 0x100fe200000108b8 */
[----:B------:R5:W-:Y:S01]  /*42d0*/  MUFU.EX2 R250, R17 ;  /* 0x0000001100fa7308 */ /* 0x000be20000000800 */
[--C-:B------:R-:W-:Y:S02]  /*42e0*/  FFMA.FTZ R12, R12, c[0x0][0x23c], -R184.reuse ;  /* 0x00008f000c0c7a23 */ /* 0x100fe400000108b8 */
[----:B------:R-:W-:Y:S01]  /*42f0*/  FFMA.FTZ R13, R13, c[0x0][0x23c], -R184 ;  /* 0x00008f000d0d7a23 */ /* 0x000fe200000108b8 */
[----:B-1----:R-:W-:Y:S01]  /*4300*/  FMNMX.FTZ R0, R27, R2, !PT ;  /* 0x000000021b007209 */ /* 0x002fe20007810000 */
[C---:B----4-:R-:W-:Y:S02]  /*4310*/  FMUL.FTZ R40, R3.reuse, R40 ;  /* 0x0000002803287220 */ /* 0x050fe40000410000 */
[C---:B------:R-:W-:Y:S01]  /*4320*/  FMUL.FTZ R41, R3.reuse, R41 ;  /* 0x0000002903297220 */ /* 0x040fe20000410000 */
[----:B------:R-:W-:Y:S01]  /*4330*/  FMNMX.FTZ R0, R30, R0, !PT ;  /* 0x000000001e007209 */ /* 0x000fe20007810000 */
[C---:B------:R-:W-:Y:S01]  /*4340*/  FMUL.FTZ R44, R3.reuse, R44 ;  /* 0x0000002c032c7220 */ /* 0x040fe20000410000 */
[----:B------:R1:W-:Y:S01]  /*4350*/  MUFU.EX2 R246, R4 ;  /* 0x0000000400f67308 */ /* 0x0003e20000000800 */
[----:B------:R-:W-:Y:S01]  /*4360*/  FMUL.FTZ R45, R3, R45 ;  /* 0x0000002d032d7220 */ /* 0x000fe20000410000 */
[----:B------:R-:W-:Y:S01]  /*4370*/  FMNMX.FTZ R0, R31, R0, !PT ;  /* 0x000000001f007209 */ /* 0x000fe20007810000 */
[C---:B------:R-:W-:Y:S02]  /*4380*/  FMUL.FTZ R50, R132.reuse, R50 ;  /* 0x0000003284327220 */ /* 0x040fe40000410000 */
[--C-:B-----5:R-:W-:Y:S02]  /*4390*/  FFMA.FTZ R16, R5, c[0x0][0x23c], -R137.reuse ;  /* 0x00008f0005107a23 */ /* 0x120fe40000010889 */
[----:B------:R-:W4:Y:S01]  /*43a0*/  SHFL.BFLY PT, R2, R0, 0x2, 0x1f ;  /* 0x0c401f0000027f89 */ /* 0x000f2200000e0000 */
[C---:B------:R-:W-:Y:S02]  /*43b0*/  FMUL.FTZ R51, R132.reuse, R51 ;  /* 0x0000003384337220 */ /* 0x040fe40000410000 */
[----:B------:R5:W-:Y:S01]  /*43c0*/  MUFU.EX2 R245, R16 ;  /* 0x0000001000f57308 */ /* 0x000be20000000800 */
[C---:B------:R-:W-:Y:S02]  /*43d0*/  FMUL.FTZ R54, R132.reuse, R54 ;  /* 0x0000003684367220 */ /* 0x040fe40000410000 */
[C---:B------:R-:W-:Y:S01]  /*43e0*/  FMUL.FTZ R55, R132.reuse, R55 ;  /* 0x0000003784377220 */ /* 0x040fe20000410000 */
[----:B------:R-:W-:Y:S01]  /*43f0*/  LOP3.LUT R17, R239, UR12, R222, 0x96, !PT ;  /* 0x0000000cef117c12 */ /* 0x000fe2000f8e96de */
[C---:B------:R-:W-:Y:S02]  /*4400*/  FMUL.FTZ R56, R3.reuse, R56 ;  /* 0x0000003803387220 */ /* 0x040fe40000410000 */
[C---:B------:R-:W-:Y:S02]  /*4410*/  FMUL.FTZ R57, R3.reuse, R57 ;  /* 0x0000003903397220 */ /* 0x040fe40000410000 */
[C---:B------:R-:W-:Y:S01]  /*4420*/  FMUL.FTZ R60, R3.reuse, R60 ;  /* 0x0000003c033c7220 */ /* 0x040fe20000410000 */
[----:B------:R5:W-:Y:S01]  /*4430*/  MUFU.EX2 R247, R18 ;  /* 0x0000001200f77308 */ /* 0x000be20000000800 */
[----:B------:R-:W-:Y:S02]  /*4440*/  FMUL.FTZ R61, R3, R61 ;  /* 0x0000003d033d7220 */ /* 0x000fe40000410000 */
[C---:B------:R-:W-:Y:S01]  /*4450*/  FMUL.FTZ R66, R132.reuse, R66 ;  /* 0x0000004284427220 */ /* 0x040fe20000410000 */
[----:B-1----:R-:W-:Y:S01]  /*4460*/  LOP3.LUT R4, R223, UR23, R220, 0x96, !PT ;  /* 0x00000017df047c12 */ /* 0x002fe2000f8e96dc */
[C---:B------:R-:W-:Y:S02]  /*4470*/  FMUL.FTZ R67, R132.reuse, R67 ;  /* 0x0000004384437220 */ /* 0x040fe40000410000 */
[----:B------:R-:W-:Y:S02]  /*4480*/  FMUL.FTZ R70, R132, R70 ;  /* 0x0000004684467220 */ /* 0x000fe40000410000 */
[----:B------:R-:W-:Y:S01]  /*4490*/  IMAD.WIDE.U32 R4, R4, -0x326172a9, RZ ;  /* 0xcd9e8d5704047825 */ /* 0x000fe200078e00ff */
[----:B------:R1:W-:Y:S01]  /*44a0*/  MUFU.EX2 R248, R19 ;  /* 0x0000001300f87308 */ /* 0x0003e20000000800 */
[----:B----4-:R-:W-:Y:S02]  /*44b0*/  FMNMX.FTZ R0, R0, R2, !PT ;  /* 0x0000000200007209 */ /* 0x010fe40007810000 */
[C---:B------:R-:W-:Y:S02]  /*44c0*/  FMUL.FTZ R71, R132.reuse, R71 ;  /* 0x0000004784477220 */ /* 0x040fe40000410000 */
[----:B-----5:R-:W-:Y:S01]  /*44d0*/  IMAD.WIDE.U32 R16, R17, -0x326172a9, RZ ;  /* 0xcd9e8d5711107825 */ /* 0x020fe200078e00ff */
[----:B------:R-:W4:Y:S03]  /*44e0*/  SHFL.BFLY PT, R2, R0, 0x1, 0x1f ;  /* 0x0c201f0000027f89 */ /* 0x000f2600000e0000 */
[C---:B------:R-:W-:Y:S01]  /*44f0*/  FMUL.FTZ R72, R3.reuse, R72 ;  /* 0x0000004803487220 */ /* 0x040fe20000410000 */
[----:B------:R-:W-:Y:S01]  /*4500*/  MUFU.EX2 R244, R6 ;  /* 0x0000000600f47308 */ /* 0x000fe20000000800 */
[C---:B------:R-:W-:Y:S02]  /*4510*/  FMUL.FTZ R73, R3.reuse, R73 ;  /* 0x0000004903497220 */ /* 0x040fe40000410000 */
[----:B------:R-:W-:Y:S01]  /*4520*/  FMUL.FTZ R76, R3, R76 ;  /* 0x0000004c034c7220 */ /* 0x000fe20000410000 */
[----:B------:R-:W-:Y:S01]  /*4530*/  LOP3.LUT R18, R241, UR12, R222, 0x96, !PT ;  /* 0x0000000cf1127c12 */ /* 0x000fe2000f8e96de */
[C---:B------:R-:W-:Y:S02]  /*4540*/  FMUL.FTZ R77, R3.reuse, R77 ;  /* 0x0000004d034d7220 */ /* 0x040fe40000410000 */
[C---:B------:R-:W-:Y:S02]  /*4550*/  FMUL.FTZ R82, R132.reuse, R82 ;  /* 0x0000005284527220 */ /* 0x040fe40000410000 */
[C---:B------:R-:W-:Y:S01]  /*4560*/  FMUL.FTZ R83, R132.reuse, R83 ;  /* 0x0000005384537220 */ /* 0x040fe20000410000 */
[----:B------:R-:W-:Y:S01]  /*4570*/  MUFU.EX2 R242, R8 ;  /* 0x0000000800f27308 */ /* 0x000fe20000000800 */
[C---:B------:R-:W-:Y:S02]  /*4580*/  FMUL.FTZ R86, R132.reuse, R86 ;  /* 0x0000005684567220 */ /* 0x040fe40000410000 */
[----:B------:R-:W-:Y:S02]  /*4590*/  FMUL.FTZ R87, R132, R87 ;  /* 0x0000005784577220 */ /* 0x000fe40000410000 */
[----:B-1----:R-:W-:Y:S04]  /*45a0*/  IMAD.WIDE.U32 R18, R18, -0x326172a9, RZ ;  /* 0xcd9e8d5712127825 */ /* 0x002fe800078e00ff */
[----:B------:R-:W-:Y:S01]  /*45b0*/  FMUL.FTZ R88, R3, R88 ;  /* 0x0000005803587220 */ /* 0x000fe20000410000 */
[--C-:B------:R-:W-:Y:S01]  /*45c0*/  LOP3.LUT R174, R19, UR11, R4.reuse, 0x96, !PT ;  /* 0x0000000b13ae7c12 */ /* 0x100fe2000f8e9604 */
[----:B------:R-:W-:Y:S01]  /*45d0*/  MUFU.EX2 R237, R9 ;  /* 0x0000000900ed7308 */ /* 0x000fe20000000800 */
[----:B----4-:R-:W-:Y:S01]  /*45e0*/  FMNMX.FTZ R2, R0, R2, !PT ;  /* 0x0000000200027209 */ /* 0x010fe20007810000 */
[----:B------:R-:W-:Y:S02]  /*45f0*/  FMUL.FTZ R89, R3, R89 ;  /* 0x0000005903597220 */ /* 0x000fe40000410000 */
[----:B------:R-:W-:Y:S01]  /*4600*/  IMAD.WIDE.U32 R174, R174, -0x2daee0ad, RZ ;  /* 0xd2511f53aeae7825 */ /* 0x000fe200078e00ff */
[C---:B------:R-:W-:Y:S03]  /*4610*/  FSETP.NEU.FTZ.AND P1, PT, R2.reuse, -INF , PT ;  /* 0xff8000000200780b */ /* 0x040fe60003f3d000 */
[----:B------:R-:W-:Y:S02]  /*4620*/  FMUL.FTZ R185, R2, c[0x0][0x23c] ;  /* 0x00008f0002b97a20 */ /* 0x000fe40000410000 */
[----:B------:R-:W-:Y:S01]  /*4630*/  MUFU.EX2 R230, R12 ;  /* 0x0000000c00e67308 */ /* 0x000fe20000000800 */
[----:B------:R-:W-:Y:S02]  /*4640*/  FFMA.FTZ R21, R21, c[0x0][0x23c], -R137 ;  /* 0x00008f0015157a23 */ /* 0x000fe40000010889 */
[----:B------:R-:W-:Y:S01]  /*4650*/  FSEL R185, R185, RZ, P1 ;  /* 0x000000ffb9b97208 */ /* 0x000fe20000800000 */
[--C-:B------:R-:W-:Y:S02]  /*4660*/  FFMA.FTZ R22, R22, c[0x0][0x23c], -R139.reuse ;  /* 0x00008f0016167a23 */ /* 0x100fe4000001088b */
[----:B------:R-:W-:Y:S02]  /*4670*/  FFMA.FTZ R23, R23, c[0x0][0x23c], -R139 ;  /* 0x00008f0017177a23 */ /* 0x000fe4000001088b */
[--C-:B------:R-:W-:Y:S02]  /*4680*/  FFMA.FTZ R10, R10, c[0x0][0x23c], -R185.reuse ;  /* 0x00008f000a0a7a23 */ /* 0x100fe400000108b9 */
[--C-:B------:R-:W-:Y:S01]  /*4690*/  FFMA.FTZ R11, R11, c[0x0][0x23c], -R185.reuse ;  /* 0x00008f000b0b7a23 */ /* 0x100fe200000108b9 */
[----:B------:R-:W1:Y:S01]  /*46a0*/  MUFU.EX2 R229, R13 ;  /* 0x0000000d00e57308 */ /* 0x000e620000000800 */
[--C-:B------:R-:W-:Y:S02]  /*46b0*/  FFMA.FTZ R14, R14, c[0x0][0x23c], -R185.reuse ;  /* 0x00008f000e0e7a23 */ /* 0x100fe400000108b9 */
[----:B------:R-:W-:Y:S02]  /*46c0*/  FFMA.FTZ R15, R15, c[0x0][0x23c], -R185 ;  /* 0x00008f000f0f7a23 */ /* 0x000fe400000108b9 */
[C---:B------:R-:W-:Y:S02]  /*46d0*/  FMUL.FTZ R92, R3.reuse, R92 ;  /* 0x0000005c035c7220 */ /* 0x040fe40000410000 */
[----:B------:R-:W-:Y:S02]  /*46e0*/  FMUL.FTZ R93, R3, R93 ;  /* 0x0000005d035d7220 */ /* 0x000fe40000410000 */
[C---:B------:R-:W-:Y:S01]  /*46f0*/  FMUL.FTZ R96, R133.reuse, R96 ;  /* 0x0000006085607220 */ /* 0x040fe20000410000 */
[----:B------:R-:W-:Y:S01]  /*4700*/  MUFU.EX2 R236, R10 ;  /* 0x0000000a00ec7308 */ /* 0x000fe20000000800 */
[C---:B------:R-:W-:Y:S02]  /*4710*/  FMUL.FTZ R97, R133.reuse, R97 ;  /* 0x0000006185617220 */ /* 0x040fe40000410000 */
[C---:B------:R-:W-:Y:S02]  /*4720*/  FMUL.FTZ R98, R132.reuse, R98 ;  /* 0x0000006284627220 */ /* 0x040fe40000410000 */
[----:B------:R-:W-:Y:S02]  /*4730*/  FMUL.FTZ R99, R132, R99 ;  /* 0x0000006384637220 */ /* 0x000fe40000410000 */
[----:B------:R-:W-:Y:S01]  /*4740*/  FMUL.FTZ R100, R133, R100 ;  /* 0x0000006485647220 */ /* 0x000fe20000410000 */
[----:B--2---:R-:W-:Y:S01]  /*4750*/  LOP3.LUT R173, R17, UR11, R4, 0x96, !PT ;  /* 0x0000000b11ad7c12 */ /* 0x004fe2000f8e9604 */
[--C-:B------:R-:W-:Y:S01]  /*4760*/  FFMA.FTZ R17, R7, c[0x0][0x23c], -R139.reuse ;  /* 0x00008f0007117a23 */ /* 0x100fe2000001088b */
[----:B------:R-:W-:Y:S01]  /*4770*/  LOP3.LUT R172, R5, UR13, R172, 0x96, !PT ;  /* 0x0000000d05ac7c12 */ /* 0x000fe2000f8e96ac */
[----:B------:R-:W-:Y:S01]  /*4780*/  MUFU.EX2 R235, R11 ;  /* 0x0000000b00eb7308 */ /* 0x000fe20000000800 */
[----:B------:R-:W-:Y:S01]  /*4790*/  FMUL.FTZ R101, R133, R101 ;  /* 0x0000006585657220 */ /* 0x000fe20000410000 */
[----:B---3--:R-:W-:Y:S02]  /*47a0*/  LOP3.LUT R19, R5, UR13, R176, 0x96, !PT ;  /* 0x0000000d05137c12 */ /* 0x008fe4000f8e96b0 */
[----:B------:R-:W-:Y:S01]  /*47b0*/  IMAD.WIDE.U32 R4, R172, -0x2daee0ad, RZ ;  /* 0xd2511f53ac047825 */ /* 0x000fe200078e00ff */
[----:B------:R-:W2:Y:S01]  /*47c0*/  LDSM.16.MT88.4 R176, [R204+0xa000] ;  /* 0x00a00000ccb0783b */ /* 0x000ea20000004200 */
[----:B-1----:R-:W-:Y:S02]  /*47d0*/  F2FP.PACK_AB R182, R229, R230 ;  /* 0x000000e6e5b6723e */ /* 0x002fe400000000ff */
[----:B------:R-:W-:Y:S01]  /*47e0*/  IMAD.WIDE.U32 R6, R19, -0x2daee0ad, RZ ;  /* 0xd2511f5313067825 */ /* 0x000fe200078e00ff */
[----:B------:R-:W-:Y:S01]  /*47f0*/  LOP3.LUT R5, R5, UR10, R240, 0x96, !PT ;  /* 0x0000000a05057c12 */ /* 0x000fe2000f8e96f0 */
[----:B------:R1:W3:Y:S01]  /*4800*/  MUFU.EX2 R243, R17 ;  /* 0x0000001100f37308 */ /* 0x0002e20000000800 */
[----:B------:R-:W-:Y:S01]  /*4810*/  LOP3.LUT R19, R175, UR8, R4, 0x96, !PT ;  /* 0x00000008af137c12 */ /* 0x000fe2000f8e9604 */
[----:B------:R-:W-:Y:S01]  /*4820*/  IMAD.WIDE.U32 R172, R173, -0x2daee0ad, RZ ;  /* 0xd2511f53adac7825 */ /* 0x000fe200078e00ff */
[----:B------:R-:W-:Y:S03]  /*4830*/  LOP3.LUT R4, R7, UR10, R238, 0x96, !PT ;  /* 0x0000000a07047c12 */ /* 0x000fe6000f8e96ee */
[----:B------:R-:W-:Y:S04]  /*4840*/  IMAD.WIDE.U32 R192, R19, -0x326172a9, RZ ;  /* 0xcd9e8d5713c07825 */ /* 0x000fe800078e00ff */
[----:B------:R-:W-:Y:S01]  /*4850*/  MUFU.EX2 R228, R14 ;  /* 0x0000000e00e47308 */ /* 0x000fe20000000800 */
[----:B------:R-:W-:Y:S02]  /*4860*/  FMUL.FTZ R13, R3, R149 ;  /* 0x00000095030d7220 */ /* 0x000fe40000410000 */
[C---:B------:R-:W-:Y:S02]  /*4870*/  FMUL.FTZ R19, R132.reuse, R155 ;  /* 0x0000009b84137220 */ /* 0x040fe40000410000 */
[C---:B------:R-:W-:Y:S02]  /*4880*/  FMUL.FTZ R102, R132.reuse, R102 ;  /* 0x0000006684667220 */ /* 0x040fe40000410000 */
[----:B------:R-:W-:Y:S02]  /*4890*/  FMUL.FTZ R103, R132, R103 ;  /* 0x0000006784677220 */ /* 0x000fe40000410000 */
[--C-:B------:R-:W-:Y:S01]  /*48a0*/  FFMA.FTZ R34, R34, c[0x0][0x23c], -R139.reuse ;  /* 0x00008f0022227a23 */ /* 0x100fe2000001088b */
[----:B------:R-:W4:Y:S01]  /*48b0*/  MUFU.EX2 R227, R15 ;  /* 0x0000000f00e37308 */ /* 0x000f220000000800 */
[----:B------:R-:W-:Y:S02]  /*48c0*/  FFMA.FTZ R35, R35, c[0x0][0x23c], -R139 ;  /* 0x00008f0023237a23 */ /* 0x000fe4000001088b */
[----:B------:R-:W-:Y:S01]  /*48d0*/  FMUL.FTZ R104, R3, R104 ;  /* 0x0000006803687220 */ /* 0x000fe20000410000 */
[----:B-1----:R-:W-:Y:S01]  /*48e0*/  LOP3.LUT R17, R173, UR8, R6, 0x96, !PT ;  /* 0x00000008ad117c12 */ /* 0x002fe2000f8e9606 */
[----:B------:R-:W-:Y:S01]  /*48f0*/  IMAD.WIDE.U32 R6, R5, -0x326172a9, RZ ;  /* 0xcd9e8d5705067825 */ /* 0x000fe200078e00ff */
[----:B---3--:R-:W-:Y:S03]  /*4900*/  F2FP.PACK_AB R173, R243, R244 ;  /* 0x000000f4f3ad723e */ /* 0x008fe600000000ff */
[----:B------:R-:W-:Y:S01]  /*4910*/  IMAD.WIDE.U32 R190, R17, -0x326172a9, RZ ;  /* 0xcd9e8d5711be7825 */ /* 0x000fe200078e00ff */
[----:B------:R-:W-:Y:S01]  /*4920*/  LOP3.LUT R8, R193, UR7, R6, 0x96, !PT ;  /* 0x00000007c1087c12 */ /* 0x000fe2000f8e9606 */
[----:B------:R1:W-:Y:S01]  /*4930*/  MUFU.EX2 R225, R21 ;  /* 0x0000001500e17308 */ /* 0x0003e20000000800 */
[----:B------:R-:W-:Y:S01]  /*4940*/  LOP3.LUT R7, R7, UR9, R18, 0x96, !PT ;  /* 0x0000000907077c12 */ /* 0x000fe2000f8e9612 */
[----:B------:R-:W-:Y:S04]  /*4950*/  IMAD.WIDE.U32 R4, R4, -0x326172a9, RZ ;  /* 0xcd9e8d5704047825 */ /* 0x000fe800078e00ff */
[----:B------:R-:W-:Y:S01]  /*4960*/  IMAD.WIDE.U32 R194, R8, -0x2daee0ad, RZ ;  /* 0xd2511f5308c27825 */ /* 0x000fe200078e00ff */
[----:B------:R-:W-:Y:S02]  /*4970*/  LOP3.LUT R0, R191, UR7, R4, 0x96, !PT ;  /* 0x00000007bf007c12 */ /* 0x000fe4000f8e9604 */
[----:B------:R-:W-:Y:S01]  /*4980*/  LOP3.LUT R5, R5, UR9, R16, 0x96, !PT ;  /* 0x0000000905057c12 */ /* 0x000fe2000f8e9610 */
[----:B------:R-:W-:Y:S01]  /*4990*/  IMAD.WIDE.U32 R6, R7, -0x2daee0ad, RZ ;  /* 0xd2511f5307067825 */ /* 0x000fe200078e00ff */
[----:B------:R-:W-:Y:S01]  /*49a0*/  MUFU.EX2 R221, R22 ;  /* 0x0000001600dd7308 */ /* 0x000fe20000000800 */
[----:B----4-:R-:W-:Y:S02]  /*49b0*/  F2FP.PACK_AB R183, R227, R228 ;  /* 0x000000e4e3b7723e */ /* 0x010fe400000000ff */
        /* <DEDUP_REMOVED lines=8> */
[----:B------:R-:W-:Y:S04]  /*4a40*/  IMAD.WIDE.U32 R6, R6, -0x326172a9, RZ ;  /* 0xcd9e8d5706067825 */ /* 0x000fe800078e00ff */
[----:B------:R-:W-:Y:S01]  /*4a50*/  IMAD.WIDE.U32 R186, R172, -0x326172a9, RZ ;  /* 0xcd9e8d57acba7825 */ /* 0x000fe200078e00ff */
[----:B------:R-:W-:Y:S01]  /*4a60*/  LOP3.LUT R9, R6, 0xffff, RZ, 0xc0, !PT ;  /* 0x0000ffff06097812 */ /* 0x000fe200078ec0ff */
[----:B------:R-:W-:Y:S01]  /*4a70*/  MUFU.EX2 R201, R34 ;  /* 0x0000002200c97308 */ /* 0x000fe20000000800 */
[--C-:B------:R-:W-:Y:S01]  /*4a80*/  SHF.R.U32.HI R8, RZ, 0x10, R6.reuse ;  /* 0x00000010ff087819 */ /* 0x100fe20000011606 */
[----:B------:R-:W-:Y:S01]  /*4a90*/  IMAD.WIDE.U32 R4, R4, -0x326172a9, RZ ;  /* 0xcd9e8d5704047825 */ /* 0x000fe200078e00ff */
[----:B------:R-:W-:Y:S02]  /*4aa0*/  LOP3.LUT R17, R6, 0xff, RZ, 0xc0, !PT ;  /* 0x000000ff06117812 */ /* 0x000fe400078ec0ff */
[----:B------:R-:W-:Y:S01]  /*4ab0*/  SHF.R.U32.HI R16, RZ, 0x18, R6 ;  /* 0x00000018ff107819 */ /* 0x000fe20000011606 */
[----:B-1----:R-:W-:Y:S01]  /*4ac0*/  FMUL.FTZ R21, R3, R157 ;  /* 0x0000009d03157220 */ /* 0x002fe20000410000 */
[----:B------:R-:W-:Y:S01]  /*4ad0*/  LOP3.LUT R6, R7, UR15, R188, 0x96, !PT ;  /* 0x0000000f07067c12 */ /* 0x000fe2000f8e96bc */
[----:B------:R-:W-:Y:S01]  /*4ae0*/  FMUL.FTZ R105, R3, R105 ;  /* 0x0000006903697220 */ /* 0x000fe20000410000 */
[----:B------:R-:W-:Y:S01]  /*4af0*/  LOP3.LUT R0, R5, UR15, R186, 0x96, !PT ;  /* 0x0000000f05007c12 */ /* 0x000fe2000f8e96ba */
[----:B------:R-:W-:Y:S01]  /*4b00*/  MUFU.EX2 R200, R35 ;  /* 0x0000002300c87308 */ /* 0x000fe20000000800 */
[C---:B------:R-:W-:Y:S01]  /*4b10*/  LOP3.LUT R7, R4.reuse, 0xffff, RZ, 0xc0, !PT ;  /* 0x0000ffff04077812 */ /* 0x040fe200078ec0ff */
[C---:B------:R-:W-:Y:S01]  /*4b20*/  FMUL.FTZ R108, R133.reuse, R108 ;  /* 0x0000006c856c7220 */ /* 0x040fe20000410000 */
[--C-:B------:R-:W-:Y:S01]  /*4b30*/  SHF.R.U32.HI R12, RZ, 0x18, R4.reuse ;  /* 0x00000018ff0c7819 */ /* 0x100fe20000011604 */
[C---:B------:R-:W-:Y:S01]  /*4b40*/  FMUL.FTZ R109, R133.reuse, R109 ;  /* 0x0000006d856d7220 */ /* 0x040fe20000410000 */
[----:B------:R-:W-:Y:S01]  /*4b50*/  LOP3.LUT R11, R4, 0xff, RZ, 0xc0, !PT ;  /* 0x000000ff040b7812 */ /* 0x000fe200078ec0ff */
[C---:B------:R-:W-:Y:S01]  /*4b60*/  FMUL.FTZ R110, R132.reuse, R110 ;  /* 0x0000006e846e7220 */ /* 0x040fe20000410000 */
[----:B------:R-:W-:Y:S01]  /*4b70*/  SHF.R.U32.HI R10, RZ, 0x10, R4 ;  /* 0x00000010ff0a7819 */ /* 0x000fe20000011604 */
[----:B------:R-:W-:Y:S01]  /*4b80*/  FMUL.FTZ R111, R132, R111 ;  /* 0x0000006f846f7220 */ /* 0x000fe20000410000 */
[----:B------:R-:W-:Y:S01]  /*4b90*/  LOP3.LUT R4, R0, 0xffff, RZ, 0xc0, !PT ;  /* 0x0000ffff00047812 */ /* 0x000fe200078ec0ff */
[C---:B------:R-:W-:Y:S01]  /*4ba0*/  FMUL.FTZ R112, R133.reuse, R112 ;  /* 0x0000007085707220 */ /* 0x040fe20000410000 */
[----:B------:R-:W-:Y:S01]  /*4bb0*/  LOP3.LUT R8, R8, 0xff, RZ, 0xc0, !PT ;  /* 0x000000ff08087812 */ /* 0x000fe200078ec0ff */
[----:B------:R-:W-:Y:S01]  /*4bc0*/  FMUL.FTZ R113, R133, R113 ;  /* 0x0000007185717220 */ /* 0x000fe20000410000 */
[----:B------:R-:W-:Y:S01]  /*4bd0*/  SHF.R.U32.HI R5, RZ, 0x8, R7 ;  /* 0x00000008ff057819 */ /* 0x000fe20000011607 */
[----:B------:R-:W-:Y:S01]  /*4be0*/  FMUL.FTZ R114, R132, R114 ;  /* 0x0000007284727220 */ /* 0x000fe20000410000 */
[----:B------:R-:W-:Y:S01]  /*4bf0*/  PRMT R16, R8, 0x5410, R16 ;  /* 0x0000541008107816 */ /* 0x000fe20000000010 */
[----:B------:R-:W-:Y:S01]  /*4c00*/  FMUL.FTZ R115, R132, R115 ;  /* 0x0000007384737220 */ /* 0x000fe20000410000 */
[----:B------:R-:W-:Y:S01]  /*4c10*/  PRMT R18, R11, 0x5410, R5 ;  /* 0x000054100b127816 */ /* 0x000fe20000000005 */
[--C-:B------:R-:W-:Y:S01]  /*4c20*/  FFMA.FTZ R24, R24, c[0x0][0x23c], -R184.reuse ;  /* 0x00008f0018187a23 */ /* 0x100fe200000108b8 */
[----:B------:R-:W-:Y:S01]  /*4c30*/  LOP3.LUT R8, R0, 0xff, RZ, 0xc0, !PT ;  /* 0x000000ff00087812 */ /* 0x000fe200078ec0ff */
[--C-:B------:R-:W-:Y:S01]  /*4c40*/  HSET2.LE.AND R175, R16, R251.reuse, PT ;  /* 0x000000fb10af7233 */ /* 0x100fe20003803000 */
[----:B------:R-:W-:Y:S01]  /*4c50*/  SHF.R.U32.HI R9, RZ, 0x8, R9 ;  /* 0x00000008ff097819 */ /* 0x000fe20000011609 */
[----:B------:R-:W-:Y:S01]  /*4c60*/  FMUL.FTZ R16, R133, R152 ;  /* 0x0000009885107220 */ /* 0x000fe20000410000 */
[----:B------:R-:W-:Y:S01]  /*4c70*/  LOP3.LUT R5, R6, 0xffff, RZ, 0xc0, !PT ;  /* 0x0000ffff06057812 */ /* 0x000fe200078ec0ff */
[----:B------:R-:W-:Y:S01]  /*4c80*/  FFMA.FTZ R25, R25, c[0x0][0x23c], -R184 ;  /* 0x00008f0019197a23 */ /* 0x000fe200000108b8 */
[----:B------:R-:W-:Y:S01]  /*4c90*/  SHF.R.U32.HI R7, RZ, 0x10, R6 ;  /* 0x00000010ff077819 */ /* 0x000fe20000011606 */
[--C-:B------:R-:W-:Y:S01]  /*4ca0*/  FFMA.FTZ R26, R26, c[0x0][0x23c], -R185.reuse ;  /* 0x00008f001a1a7a23 */ /* 0x100fe200000108b9 */
[----:B------:R-:W-:Y:S01]  /*4cb0*/  SHF.R.U32.HI R4, RZ, 0x8, R4 ;  /* 0x00000008ff047819 */ /* 0x000fe20000011604 */
[----:B------:R-:W-:Y:S01]  /*4cc0*/  FFMA.FTZ R27, R27, c[0x0][0x23c], -R185 ;  /* 0x00008f001b1b7a23 */ /* 0x000fe200000108b9 */
[----:B------:R-:W-:Y:S01]  /*4cd0*/  PRMT R17, R17, 0x5410, R9 ;  /* 0x0000541011117816 */ /* 0x000fe20000000009 */
[----:B------:R1:W-:Y:S01]  /*4ce0*/  MUFU.EX2 R198, R25 ;  /* 0x0000001900c67308 */ /* 0x0003e20000000800 */
[----:B------:R-:W-:Y:S01]  /*4cf0*/  LOP3.LUT R11, R10, 0xff, RZ, 0xc0, !PT ;  /* 0x000000ff0a0b7812 */ /* 0x000fe200078ec0ff */
[C---:B------:R-:W-:Y:S01]  /*4d00*/  FMUL.FTZ R120, R133.reuse, R120 ;  /* 0x0000007885787220 */ /* 0x040fe20000410000 */
[----:B------:R-:W-:Y:S01]  /*4d10*/  LOP3.LUT R10, R6, 0xff, RZ, 0xc0, !PT ;  /* 0x000000ff060a7812 */ /* 0x000fe200078ec0ff */
[--C-:B------:R-:W-:Y:S01]  /*4d20*/  HSET2.LE.AND R174, R17, R251.reuse, PT ;  /* 0x000000fb11ae7233 */ /* 0x100fe20003803000 */
[----:B------:R-:W-:Y:S01]  /*4d30*/  PRMT R8, R8, 0x5410, R4 ;  /* 0x0000541008087816 */ /* 0x000fe20000000004 */
[C---:B------:R-:W-:Y:S01]  /*4d40*/  FMUL.FTZ R17, R133.reuse, R153 ;  /* 0x0000009985117220 */ /* 0x040fe20000410000 */
[----:B------:R-:W-:Y:S01]  /*4d50*/  SHF.R.U32.HI R4, RZ, 0x10, R0 ;  /* 0x00000010ff047819 */ /* 0x000fe20000011600 */
[----:B------:R-:W-:Y:S01]  /*4d60*/  FMUL.FTZ R121, R133, R121 ;  /* 0x0000007985797220 */ /* 0x000fe20000410000 */
[----:B------:R-:W-:Y:S01]  /*4d70*/  SHF.R.U32.HI R9, RZ, 0x18, R6 ;  /* 0x00000018ff097819 */ /* 0x000fe20000011606 */
[--C-:B------:R-:W-:Y:S01]  /*4d80*/  HSET2.LE.AND R180, R8, R251.reuse, PT ;  /* 0x000000fb08b47233 */ /* 0x100fe20003803000 */
[----:B------:R-:W-:Y:S01]  /*4d90*/  SHF.R.U32.HI R6, RZ, 0x8, R5 ;  /* 0x00000008ff067819 */ /* 0x000fe20000011605 */
[--C-:B------:R-:W-:Y:S01]  /*4da0*/  HSET2.LE.AND R8, R18, R251.reuse, PT ;  /* 0x000000fb12087233 */ /* 0x100fe20003803000 */
[----:B------:R-:W-:Y:S01]  /*4db0*/  LOP3.LUT R5, R7, 0xff, RZ, 0xc0, !PT ;  /* 0x000000ff07057812 */ /* 0x000fe200078ec0ff */
[----:B------:R-:W-:Y:S01]  /*4dc0*/  FMUL.FTZ R18, R132, R154 ;  /* 0x0000009a84127220 */ /* 0x000fe20000410000 */
[----:B------:R-:W-:Y:S01]  /*4dd0*/  SHF.R.U32.HI R7, RZ, 0x18, R0 ;  /* 0x00000018ff077819 */ /* 0x000fe20000011600 */
[----:B------:R-:W-:Y:S01]  /*4de0*/  FADD.FTZ R0, -R2, R138 ;  /* 0x0000008a02007221 */ /* 0x000fe20000010100 */
[----:B------:R-:W-:Y:S01]  /*4df0*/  PRMT R10, R10, 0x5410, R6 ;  /* 0x000054100a0a7816 */ /* 0x000fe20000000006 */
[----:B------:R3:W-:Y:S01]  /*4e00*/  MUFU.EX2 R197, R26 ;  /* 0x0000001a00c57308 */ /* 0x0007e20000000800 */
[----:B------:R-:W-:Y:S01]  /*4e10*/  LOP3.LUT R6, R4, 0xff, RZ, 0xc0, !PT ;  /* 0x000000ff04067812 */ /* 0x000fe200078ec0ff */
[----:B------:R-:W-:Y:S01]  /*4e20*/  FMUL.FTZ R0, R0, c[0x0][0x23c] ;  /* 0x00008f0000007a20 */ /* 0x000fe20000410000 */
[----:B------:R-:W-:Y:S01]  /*4e30*/  PRMT R9, R5, 0x5410, R9 ;  /* 0x0000541005097816 */ /* 0x000fe20000000009 */
[----:B------:R-:W-:Y:S01]  /*4e40*/  FMUL.FTZ R122, R132, R122 ;  /* 0x0000007a847a7220 */ /* 0x000fe20000410000 */
[----:B------:R-:W-:Y:S01]  /*4e50*/  PRMT R6, R6, 0x5410, R7 ;  /* 0x0000541006067816 */ /* 0x000fe20000000007 */
[----:B-1----:R-:W-:Y:S01]  /*4e60*/  FMUL.FTZ R25, R133, R169 ;  /* 0x000000a985197220 */ /* 0x002fe20000410000 */
[----:B------:R-:W-:Y:S01]  /*4e70*/  F2FP.PACK_AB R4, R250, R249 ;  /* 0x000000f9fa04723e */ /* 0x000fe200000000ff */
[----:B------:R-:W-:Y:S01]  /*4e80*/  FMUL.FTZ R123, R132, R123 ;  /* 0x0000007b847b7220 */ /* 0x000fe20000410000 */
[----:B------:R-:W-:Y:S01]  /*4e90*/  F2FP.PACK_AB R5, R248, R247 ;  /* 0x000000f7f805723e */ /* 0x000fe200000000ff */
[----:B------:R-:W1:Y:S01]  /*4ea0*/  MUFU.EX2 R0, R0 ;  /* 0x0000000000007308 */ /* 0x000e620000000800 */
[----:B------:R-:W-:Y:S01]  /*4eb0*/  LOP3.LUT R174, R174, R4, RZ, 0xc0, !PT ;  /* 0x00000004aeae7212 */ /* 0x000fe200078ec0ff */
[--C-:B------:R-:W-:Y:S01]  /*4ec0*/  HSET2.LE.AND R4, R10, R251.reuse, PT ;  /* 0x000000fb0a047233 */ /* 0x100fe20003803000 */
[----:B------:R-:W-:Y:S01]  /*4ed0*/  LOP3.LUT R175, R175, R5, RZ, 0xc0, !PT ;  /* 0x00000005afaf7212 */ /* 0x000fe200078ec0ff */
[--C-:B------:R-:W-:Y:S01]  /*4ee0*/  HSET2.LE.AND R5, R9, R251.reuse, PT ;  /* 0x000000fb09057233 */ /* 0x100fe20003803000 */
[----:B------:R-:W-:Y:S01]  /*4ef0*/  F2FP.PACK_AB R172, R245, R246 ;  /* 0x000000f6f5ac723e */ /* 0x000fe200000000ff */
[--C-:B------:R-:W-:Y:S01]  /*4f00*/  HSET2.LE.AND R181, R6, R251.reuse, PT ;  /* 0x000000fb06b57233 */ /* 0x100fe20003803000 */
[----:B------:R-:W-:Y:S01]  /*4f10*/  F2FP.PACK_AB R6, R237, R242 ;  /* 0x000000f2ed06723e */ /* 0x000fe200000000ff */
[----:B------:R-:W-:Y:S01]  /*4f20*/  FMUL.FTZ R128, R133, R128 ;  /* 0x0000008085807220 */ /* 0x000fe20000410000 */
[----:B------:R-:W-:Y:S01]  /*4f30*/  F2FP.PACK_AB R7, R235, R236 ;  /* 0x000000eceb07723e */ /* 0x000fe200000000ff */
[C---:B------:R-:W-:Y:S01]  /*4f40*/  FMUL.FTZ R129, R133.reuse, R129 ;  /* 0x0000008185817220 */ /* 0x040fe20000410000 */
[----:B------:R-:W-:Y:S01]  /*4f50*/  LOP3.LUT R172, R4, R172, RZ, 0xc0, !PT ;  /* 0x000000ac04ac7212 */ /* 0x000fe200078ec0ff */
[----:B------:R-:W-:Y:S01]  /*4f60*/  FMUL.FTZ R4, R133, R140 ;  /* 0x0000008c85047220 */ /* 0x000fe20000410000 */
[----:B------:R-:W-:Y:S01]  /*4f70*/  LOP3.LUT R173, R5, R173, RZ, 0xc0, !PT ;  /* 0x000000ad05ad7212 */ /* 0x000fe200078ec0ff */
[----:B------:R-:W-:Y:S01]  /*4f80*/  FMUL.FTZ R5, R133, R141 ;  /* 0x0000008d85057220 */ /* 0x000fe20000410000 */
[----:B------:R-:W-:Y:S01]  /*4f90*/  LOP3.LUT R180, R180, R6, RZ, 0xc0, !PT ;  /* 0x00000006b4b47212 */ /* 0x000fe200078ec0ff */
[C---:B------:R-:W-:Y:S01]  /*4fa0*/  FMUL.FTZ R6, R132.reuse, R142 ;  /* 0x0000008e84067220 */ /* 0x040fe20000410000 */
[----:B------:R-:W-:Y:S01]  /*4fb0*/  LOP3.LUT R181, R181, R7, RZ, 0xc0, !PT ;  /* 0x00000007b5b57212 */ /* 0x000fe200078ec0ff */
[C---:B------:R-:W-:Y:S01]  /*4fc0*/  FMUL.FTZ R7, R132.reuse, R143 ;  /* 0x0000008f84077220 */ /* 0x040fe20000410000 */
[----:B------:R-:W-:Y:S01]  /*4fd0*/  PRMT R11, R11, 0x5410, R12 ;  /* 0x000054100b0b7816 */ /* 0x000fe2000000000c */
[----:B------:R-:W4:Y:S01]  /*4fe0*/  LDSM.16.MT88.4 R140, [R206+0xa000] ;  /* 0x00a00000ce8c783b */ /* 0x000f220000004200 */
[----:B------:R-:W-:Y:S01]  /*4ff0*/  LOP3.LUT R138, R189, UR5, R192, 0x96, !PT ;  /* 0x00000005bd8a7c12 */ /* 0x000fe2000f8e96c0 */
[----:B---3--:R-:W-:Y:S01]  /*5000*/  FMUL.FTZ R26, R132, R170 ;  /* 0x000000aa841a7220 */ /* 0x008fe20000410000 */
[----:B------:R-:W-:Y:S01]  /*5010*/  LOP3.LUT R149, R187, UR5, R190, 0x96, !PT ;  /* 0x00000005bb957c12 */ /* 0x000fe2000f8e96be */
[--C-:B------:R-:W-:Y:S01]  /*5020*/  HSET2.LE.AND R9, R11, R251.reuse, PT ;  /* 0x000000fb0b097233 */ /* 0x100fe20003803000 */
[-C--:B--2---:R-:W-:Y:S01]  /*5030*/  HMMA.16816.F32 R4, R172, R176.reuse, R4 ;  /* 0x000000b0ac04723c */ /* 0x084fe20000001804 */
[----:B-1----:R-:W-:Y:S01]  /*5040*/  FMUL.FTZ R10, R0, R146 ;  /* 0x00000092000a7220 */ /* 0x002fe20000410000 */
[----:B------:R-:W-:Y:S01]  /*5050*/  LOP3.LUT R182, R8, R182, RZ, 0xc0, !PT ;  /* 0x000000b608b67212 */ /* 0x000fe200078ec0ff */
[----:B------:R-:W-:Y:S01]  /*5060*/  FMUL.FTZ R8, R3, R144 ;  /* 0x0000009003087220 */ /* 0x000fe20000410000 */
[----:B------:R-:W-:Y:S01]  /*5070*/  LOP3.LUT R183, R9, R183, RZ, 0xc0, !PT ;  /* 0x000000b709b77212 */ /* 0x000fe200078ec0ff */
[C---:B------:R-:W-:Y:S01]  /*5080*/  FMUL.FTZ R9, R3.reuse, R145 ;  /* 0x0000009103097220 */ /* 0x040fe20000410000 */
[----:B------:R-:W-:Y:S01]  /*5090*/  LDSM.16.MT88.4 R188, [R208+0xb800] ;  /* 0x00b80000d0bc783b */ /* 0x000fe20000004200 */
[C---:B------:R-:W-:Y:S01]  /*50a0*/  FMUL.FTZ R11, R0.reuse, R147 ;  /* 0x00000093000b7220 */ /* 0x040fe20000410000 */
[----:B------:R-:W-:Y:S01]  /*50b0*/  MUFU.EX2 R199, R24 ;  /* 0x0000001800c77308 */ /* 0x000fe20000000800 */
[C---:B------:R-:W-:Y:S03]  /*50c0*/  FMUL.FTZ R22, R0.reuse, R158 ;  /* 0x0000009e00167220 */ /* 0x040fe60000410000 */
[C---:B------:R-:W-:Y:S02]  /*50d0*/  FMUL.FTZ R23, R0.reuse, R159 ;  /* 0x0000009f00177220 */ /* 0x040fe40000410000 */
[C---:B------:R-:W-:Y:S01]  /*50e0*/  HMMA.16816.F32 R8, R180.reuse, R176, R8 ;  /* 0x000000b0b408723c */ /* 0x040fe20000001808 */
[----:B------:R-:W-:Y:S01]  /*50f0*/  FMUL.FTZ R12, R3, R148 ;  /* 0x00000094030c7220 */ /* 0x000fe20000410000 */
[----:B------:R-:W1:Y:S01]  /*5100*/  LDSM.16.MT88.4 R144, [R209+0xa000] ;  /* 0x00a00000d190783b */ /* 0x000e620000004200 */
[C---:B------:R-:W-:Y:S02]  /*5110*/  FMUL.FTZ R14, R0.reuse, R150 ;  /* 0x00000096000e7220 */ /* 0x040fe40000410000 */
[C---:B------:R-:W-:Y:S02]  /*5120*/  FMUL.FTZ R15, R0.reuse, R151 ;  /* 0x00000097000f7220 */ /* 0x040fe40000410000 */
[C---:B------:R-:W-:Y:S02]  /*5130*/  FMUL.FTZ R34, R0.reuse, R162 ;  /* 0x000000a200227220 */ /* 0x040fe40000410000 */
[C---:B------:R-:W-:Y:S03]  /*5140*/  FMUL.FTZ R35, R0.reuse, R163 ;  /* 0x000000a300237220 */ /* 0x040fe60000410000 */
[-C--:B------:R-:W-:Y:S01]  /*5150*/  HMMA.16816.F32 R12, R180, R178.reuse, R12 ;  /* 0x000000b2b40c723c */ /* 0x080fe2000000180c */
[C---:B------:R-:W-:Y:S02]  /*5160*/  FMUL.FTZ R42, R0.reuse, R42 ;  /* 0x0000002a002a7220 */ /* 0x040fe40000410000 */
[C---:B------:R-:W-:Y:S02]  /*5170*/  FMUL.FTZ R43, R0.reuse, R43 ;  /* 0x0000002b002b7220 */ /* 0x040fe40000410000 */
[C---:B------:R-:W-:Y:S02]  /*5180*/  FMUL.FTZ R46, R0.reuse, R46 ;  /* 0x0000002e002e7220 */ /* 0x040fe40000410000 */
[C---:B------:R-:W-:Y:S01]  /*5190*/  FMUL.FTZ R47, R0.reuse, R47 ;  /* 0x0000002f002f7220 */ /* 0x040fe20000410000 */
[C---:B------:R-:W-:Y:S01]  /*51a0*/  HMMA.16816.F32 R16, R172.reuse, R178, R16 ;  /* 0x000000b2ac10723c */ /* 0x040fe20000001810 */
[C---:B------:R-:W-:Y:S03]  /*51b0*/  FMUL.FTZ R58, R0.reuse, R58 ;  /* 0x0000003a003a7220 */ /* 0x040fe60000410000 */
[C---:B------:R-:W-:Y:S02]  /*51c0*/  FMUL.FTZ R59, R0.reuse, R59 ;  /* 0x0000003b003b7220 */ /* 0x040fe40000410000 */
[----:B------:R-:W-:Y:S01]  /*51d0*/  FMUL.FTZ R62, R0, R62 ;  /* 0x0000003e003e7220 */ /* 0x000fe20000410000 */
[----:B------:R-:W-:Y:S01]  /*51e0*/  F2FP.PACK_AB R179, R200, R201 ;  /* 0x000000c9c8b3723e */ /* 0x000fe200000000ff */
        /* <DEDUP_REMOVED lines=13> */
[----:B------:R-:W2:Y:S03]  /*52c0*/  LDSM.16.MT88.4 R140, [R208+0xa000] ;  /* 0x00a00000d08c783b */ /* 0x000ea60000004200 */
[C---:B------:R-:W-:Y:S02]  /*52d0*/  FMUL.FTZ R106, R0.reuse, R106 ;  /* 0x0000006a006a7220 */ /* 0x040fe40000410000 */
[----:B------:R-:W-:Y:S02]  /*52e0*/  FMUL.FTZ R107, R0, R107 ;  /* 0x0000006b006b7220 */ /* 0x000fe40000410000 */
[-C--:B-1----:R-:W-:Y:S01]  /*52f0*/  HMMA.16816.F32 R52, R172, R144.reuse, R52 ;  /* 0x00000090ac34723c */ /* 0x082fe20000001834 */
[--C-:B------:R-:W-:Y:S03]  /*5300*/  FFMA.FTZ R150, R28, c[0x0][0x23c], -R184.reuse ;  /* 0x00008f001c967a23 */ /* 0x100fe600000108b8 */
[----:B------:R-:W-:Y:S01]  /*5310*/  FFMA.FTZ R184, R29, c[0x0][0x23c], -R184 ;  /* 0x00008f001db87a23 */ /* 0x000fe200000108b8 */
[----:B------:R-:W-:Y:S01]  /*5320*/  MUFU.EX2 R195, R150 ;  /* 0x0000009600c37308 */ /* 0x000fe20000000800 */
[----:B------:R-:W-:Y:S02]  /*5330*/  FMUL.FTZ R29, R3, R165 ;  /* 0x000000a5031d7220 */ /* 0x000fe40000410000 */
[C---:B------:R-:W-:Y:S01]  /*5340*/  HMMA.16816.F32 R56, R180.reuse, R144, R56 ;  /* 0x00000090b438723c */ /* 0x040fe20000001838 */
[C---:B------:R-:W-:Y:S03]  /*5350*/  FMUL.FTZ R130, R132.reuse, R130 ;  /* 0x0000008284827220 */ /* 0x040fe60000410000 */
[----:B------:R-:W-:Y:S02]  /*5360*/  FMUL.FTZ R131, R132, R131 ;  /* 0x0000008384837220 */ /* 0x000fe40000410000 */
[--C-:B------:R-:W-:Y:S02]  /*5370*/  FFMA.FTZ R20, R20, c[0x0][0x23c], -R137.reuse ;  /* 0x00008f0014147a23 */ /* 0x100fe40000010889 */
[-C--:B------:R-:W-:Y:S01]  /*5380*/  HMMA.16816.F32 R60, R180, R146.reuse, R60 ;  /* 0x00000092b43c723c */ /* 0x080fe2000000183c */
[--C-:B------:R-:W-:Y:S01]  /*5390*/  FFMA.FTZ R32, R32, c[0x0][0x23c], -R137.reuse ;  /* 0x00008f0020207a23 */ /* 0x100fe20000010889 */
[----:B------:R1:W-:Y:S02]  /*53a0*/  MUFU.EX2 R226, R20 ;  /* 0x0000001400e27308 */ /* 0x0003e40000000800 */
[----:B------:R-:W-:Y:S02]  /*53b0*/  FFMA.FTZ R137, R33, c[0x0][0x23c], -R137 ;  /* 0x00008f0021897a23 */ /* 0x000fe40000010889 */
[C---:B------:R-:W-:Y:S02]  /*53c0*/  FMUL.FTZ R116, R3.reuse, R116 ;  /* 0x0000007403747220 */ /* 0x040fe40000410000 */
[C---:B------:R-:W-:Y:S01]  /*53d0*/  HMMA.16816.F32 R64, R172.reuse, R146, R64 ;  /* 0x00000092ac40723c */ /* 0x040fe20000001840 */
[----:B------:R-:W3:Y:S03]  /*53e0*/  LDSM.16.MT88.4 R144, [R204+0xb000] ;  /* 0x00b00000cc90783b */ /* 0x000ee60000004200 */
[----:B------:R4:W-:Y:S01]  /*53f0*/  MUFU.EX2 R203, R32 ;  /* 0x0000002000cb7308 */ /* 0x0009e20000000800 */
[C---:B------:R-:W-:Y:S02]  /*5400*/  FMUL.FTZ R117, R3.reuse, R117 ;  /* 0x0000007503757220 */ /* 0x040fe40000410000 */
[C---:B------:R-:W-:Y:S01]  /*5410*/  FMUL.FTZ R118, R0.reuse, R118 ;  /* 0x0000007600767220 */ /* 0x040fe20000410000 */
[-C--:B--2---:R-:W-:Y:S01]  /*5420*/  HMMA.16816.F32 R68, R172, R140.reuse, R68 ;  /* 0x0000008cac44723c */ /* 0x084fe20000001844 */
[C---:B------:R-:W-:Y:S03]  /*5430*/  FMUL.FTZ R119, R0.reuse, R119 ;  /* 0x0000007700777220 */ /* 0x040fe60000410000 */
[C---:B------:R-:W-:Y:S02]  /*5440*/  FMUL.FTZ R124, R3.reuse, R124 ;  /* 0x0000007c037c7220 */ /* 0x040fe40000410000 */
[----:B------:R2:W-:Y:S01]  /*5450*/  MUFU.EX2 R202, R137 ;  /* 0x0000008900ca7308 */ /* 0x0005e20000000800 */
[C---:B------:R-:W-:Y:S01]  /*5460*/  FMUL.FTZ R125, R3.reuse, R125 ;  /* 0x0000007d037d7220 */ /* 0x040fe20000410000 */
[C---:B------:R-:W-:Y:S01]  /*5470*/  HMMA.16816.F32 R72, R180.reuse, R140, R72 ;  /* 0x0000008cb448723c */ /* 0x040fe20000001848 */
[----:B-1----:R-:W-:Y:S03]  /*5480*/  FMUL.FTZ R20, R3, R156 ;  /* 0x0000009c03147220 */ /* 0x002fe60000410000 */
[C---:B------:R-:W-:Y:S02]  /*5490*/  FMUL.FTZ R126, R0.reuse, R126 ;  /* 0x0000007e007e7220 */ /* 0x040fe40000410000 */
[----:B------:R-:W-:Y:S02]  /*54a0*/  FMUL.FTZ R127, R0, R127 ;  /* 0x0000007f007f7220 */ /* 0x000fe40000410000 */
[-C--:B------:R-:W-:Y:S01]  /*54b0*/  HMMA.16816.F32 R76, R180, R142.reuse, R76 ;  /* 0x0000008eb44c723c */ /* 0x080fe2000000184c */
[----:B----4-:R-:W-:Y:S07]  /*54c0*/  IMAD.WIDE.U32 R32, R138, -0x2daee0ad, RZ ;  /* 0xd2511f538a207825 */ /* 0x010fee00078e00ff */
[C---:B------:R-:W-:Y:S01]  /*54d0*/  HMMA.16816.F32 R80, R172.reuse, R142, R80 ;  /* 0x0000008eac50723c */ /* 0x040fe20000001850 */
[----:B------:R-:W1:Y:S03]  /*54e0*/  LDSM.16.MT88.4 R140, [R206+0xb000] ;  /* 0x00b00000ce8c783b */ /* 0x000e660000004200 */
[----:B------:R-:W-:Y:S01]  /*54f0*/  LOP3.LUT R154, R32, 0xff, RZ, 0xc0, !PT ;  /* 0x000000ff209a7812 */ /* 0x000fe200078ec0ff */
[----:B------:R-:W-:Y:S01]  /*5500*/  IMAD.WIDE.U32 R138, R149, -0x2daee0ad, RZ ;  /* 0xd2511f53958a7825 */ /* 0x000fe200078e00ff */
[--C-:B------:R-:W-:Y:S02]  /*5510*/  SHF.R.U32.HI R155, RZ, 0x10, R32.reuse ;  /* 0x00000010ff9b7819 */ /* 0x100fe40000011620 */
[-C--:B---3--:R-:W-:Y:S01]  /*5520*/  HMMA.16816.F32 R84, R172, R144.reuse, R84 ;  /* 0x00000090ac54723c */ /* 0x088fe20000001854 */
[----:B------:R-:W-:Y:S03]  /*5530*/  SHF.R.U32.HI R156, RZ, 0x18, R32 ;  /* 0x00000018ff9c7819 */ /* 0x000fe60000011620 */
[----:B------:R-:W-:Y:S02]  /*5540*/  LOP3.LUT R153, R138, 0xff, RZ, 0xc0, !PT ;  /* 0x000000ff8a997812 */ /* 0x000fe400078ec0ff */
[----:B------:R-:W-:Y:S02]  /*5550*/  SHF.R.U32.HI R152, RZ, 0x18, R138 ;  /* 0x00000018ff987819 */ /* 0x000fe4000001168a */
[C---:B------:R-:W-:Y:S01]  /*5560*/  HMMA.16816.F32 R88, R180.reuse, R144, R88 ;  /* 0x00000090b458723c */ /* 0x040fe20000001858 */
[----:B------:R-:W-:Y:S02]  /*5570*/  LOP3.LUT R148, R33, UR14, R194, 0x96, !PT ;  /* 0x0000000e21947c12 */ /* 0x000fe4000f8e96c2 */
[----:B------:R-:W-:Y:S01]  /*5580*/  MUFU.EX2 R194, R184 ;  /* 0x000000b800c27308 */ /* 0x000fe20000000800 */
[----:B------:R-:W-:Y:S01]  /*5590*/  LOP3.LUT R151, R32, 0xffff, RZ, 0xc0, !PT ;  /* 0x0000ffff20977812 */ /* 0x000fe200078ec0ff */
[C---:B------:R-:W-:Y:S01]  /*55a0*/  FMUL.FTZ R32, R3.reuse, R160 ;  /* 0x000000a003207220 */ /* 0x040fe20000410000 */
[----:B------:R-:W-:Y:S01]  /*55b0*/  LOP3.LUT R28, R148, 0xffff, RZ, 0xc0, !PT ;  /* 0x0000ffff941c7812 */ /* 0x000fe200078ec0ff */
[----:B------:R-:W-:Y:S01]  /*55c0*/  FMUL.FTZ R33, R3, R161 ;  /* 0x000000a103217220 */ /* 0x000fe20000410000 */
[-C--:B------:R-:W-:Y:S01]  /*55d0*/  HMMA.16816.F32 R92, R180, R146.reuse, R92 ;  /* 0x00000092b45c723c */ /* 0x080fe2000000185c */
[----:B------:R-:W-:Y:S03]  /*55e0*/  LDSM.16.MT88.4 R160, [R209+0xa800] ;  /* 0x00a80000d1a0783b */ /* 0x000fe60000004200 */
[----:B------:R-:W-:Y:S01]  /*55f0*/  SHF.R.U32.HI R24, RZ, 0x8, R151 ;  /* 0x00000008ff187819 */ /* 0x000fe20000011697 */
[--C-:B------:R-:W-:Y:S01]  /*5600*/  FFMA.FTZ R151, R30, c[0x0][0x23c], -R185.reuse ;  /* 0x00008f001e977a23 */ /* 0x100fe200000108b9 */
[----:B--2---:R-:W-:Y:S01]  /*5610*/  LOP3.LUT R137, R139, UR14, R196, 0x96, !PT ;  /* 0x0000000e8b897c12 */ /* 0x004fe2000f8e96c4 */
[----:B------:R-:W-:Y:S01]  /*5620*/  FFMA.FTZ R185, R31, c[0x0][0x23c], -R185 ;  /* 0x00008f001fb97a23 */ /* 0x000fe200000108b9 */
[C---:B------:R-:W-:Y:S01]  /*5630*/  HMMA.16816.F32 R96, R172.reuse, R146, R96 ;  /* 0x00000092ac60723c */ /* 0x040fe20000001860 */
[----:B------:R-:W2:Y:S01]  /*5640*/  LDSM.16.MT88.4 R144, [R209+0xb000] ;  /* 0x00b00000d190783b */ /* 0x000ea20000004200 */
[----:B------:R3:W4:Y:S02]  /*5650*/  MUFU.EX2 R196, R27 ;  /* 0x0000001b00c47308 */ /* 0x0007240000000800 */
[----:B------:R-:W-:Y:S01]  /*5660*/  PRMT R178, R154, 0x5410, R24 ;  /* 0x000054109ab27816 */ /* 0x000fe20000000018 */
[C---:B------:R-:W-:Y:S01]  /*5670*/  FMUL.FTZ R24, R133.reuse, R168 ;  /* 0x000000a885187220 */ /* 0x040fe20000410000 */
[----:B------:R-:W-:Y:S01]  /*5680*/  LOP3.LUT R139, R138, 0xffff, RZ, 0xc0, !PT ;  /* 0x0000ffff8a8b7812 */ /* 0x000fe200078ec0ff */
[C---:B------:R-:W-:Y:S01]  /*5690*/  FMUL.FTZ R30, R0.reuse, R166 ;  /* 0x000000a6001e7220 */ /* 0x040fe20000410000 */
[----:B------:R-:W-:Y:S01]  /*56a0*/  SHF.R.U32.HI R149, RZ, 0x10, R138 ;  /* 0x00000010ff957819 */ /* 0x000fe2000001168a */
[-C--:B-1----:R-:W-:Y:S03]  /*56b0*/  HMMA.16816.F32 R100, R172, R140.reuse, R100 ;  /* 0x0000008cac64723c */ /* 0x082fe60000001864 */
[----:B------:R-:W-:Y:S01]  /*56c0*/  FMUL.FTZ R31, R0, R167 ;  /* 0x000000a7001f7220 */ /* 0x000fe20000410000 */
[----:B------:R1:W-:Y:S01]  /*56d0*/  MUFU.EX2 R192, R185 ;  /* 0x000000b900c07308 */ /* 0x0003e20000000800 */
[----:B------:R-:W-:Y:S01]  /*56e0*/  SHF.R.U32.HI R138, RZ, 0x10, R148 ;  /* 0x00000010ff8a7819 */ /* 0x000fe20000011694 */
[----:B------:R-:W-:Y:S01]  /*56f0*/  FFMA.FTZ R133, R133, R234, R246 ;  /* 0x000000ea85857223 */ /* 0x000fe200000100f6 */
[----:B------:R-:W-:Y:S01]  /*5700*/  LOP3.LUT R176, R148, 0xff, RZ, 0xc0, !PT ;  /* 0x000000ff94b07812 */ /* 0x000fe200078ec0ff */
[C---:B------:R-:W-:Y:S01]  /*5710*/  HMMA.16816.F32 R20, R180.reuse, R140, R20 ;  /* 0x0000008cb414723c */ /* 0x040fe20000001814 */
[----:B------:R-:W-:Y:S03]  /*5720*/  SHF.R.U32.HI R148, RZ, 0x18, R148 ;  /* 0x00000018ff947819 */ /* 0x000fe60000011694 */
[----:B------:R-:W-:Y:S01]  /*5730*/  LOP3.LUT R138, R138, 0xff, RZ, 0xc0, !PT ;  /* 0x000000ff8a8a7812 */ /* 0x000fe200078ec0ff */
[----:B------:R-:W-:Y:S01]  /*5740*/  FFMA.FTZ R0, R0, R231, R236 ;  /* 0x000000e700007223 */ /* 0x000fe200000100ec */
[----:B------:R-:W5:Y:S02]  /*5750*/  MUFU.EX2 R193, R151 ;  /* 0x0000009700c17308 */ /* 0x000f640000000800 */
[-C--:B------:R-:W-:Y:S01]  /*5760*/  HMMA.16816.F32 R104, R180, R142.reuse, R104 ;  /* 0x0000008eb468723c */ /* 0x080fe20000001868 */
[C---:B---3--:R-:W-:Y:S02]  /*5770*/  FMUL.FTZ R27, R132.reuse, R171 ;  /* 0x000000ab841b7220 */ /* 0x048fe40000410000 */
[----:B------:R-:W-:Y:S01]  /*5780*/  LDSM.16.MT88.4 R168, [R204+0xb800] ;  /* 0x00b80000cca8783b */ /* 0x000fe20000004200 */
[----:B------:R-:W-:Y:S01]  /*5790*/  FFMA.FTZ R132, R132, R233, R244 ;  /* 0x000000e984847223 */ /* 0x000fe200000100f4 */
[----:B------:R-:W-:Y:S01]  /*57a0*/  PRMT R148, R138, 0x5410, R148 ;  /* 0x000054108a947816 */ /* 0x000fe20000000094 */
[----:B------:R-:W-:Y:S01]  /*57b0*/  FADD.FTZ R0, R235, R0 ;  /* 0x00000000eb007221 */ /* 0x000fe20000010000 */
[----:B------:R-:W-:Y:S01]  /*57c0*/  LOP3.LUT R138, R137, 0xffff, RZ, 0xc0, !PT ;  /* 0x0000ffff898a7812 */ /* 0x000fe200078ec0ff */
[C---:B------:R-:W-:Y:S01]  /*57d0*/  HMMA.16816.F32 R108, R172.reuse, R142, R108 ;  /* 0x0000008eac6c723c */ /* 0x040fe2000000186c */
[----:B------:R-:W-:Y:S02]  /*57e0*/  FADD.FTZ R132, R243, R132 ;  /* 0x00000084f3847221 */ /* 0x000fe40000010000 */
[----:B------:R-:W3:Y:S01]  /*57f0*/  LDSM.16.MT88.4 R140, [R208+0xb000] ;  /* 0x00b00000d08c783b */ /* 0x000ee20000004200 */
[--C-:B------:R-:W-:Y:S01]  /*5800*/  HSET2.LE.AND R177, R148, R251.reuse, PT ;  /* 0x000000fb94b17233 */ /* 0x100fe20003803000 */
[----:B------:R-:W-:Y:S03]  /*5810*/  FADD.FTZ R0, R228, R0 ;  /* 0x00000000e4007221 */ /* 0x000fe60000010000 */
[-C--:B--2---:R-:W-:Y:S01]  /*5820*/  HMMA.16816.F32 R112, R172, R144.reuse, R112 ;  /* 0x00000090ac70723c */ /* 0x084fe20000001870 */
[----:B------:R-:W-:Y:S02]  /*5830*/  FADD.FTZ R0, R227, R0 ;  /* 0x00000000e3007221 */ /* 0x000fe40000010000 */
[----:B-1----:R-:W-:Y:S02]  /*5840*/  LDSM.16.MT88.4 R184, [R206+0xb800] ;  /* 0x00b80000ceb8783b */ /* 0x002fe40000004200 */
[----:B------:R-:W-:Y:S03]  /*5850*/  FADD.FTZ R0, R197, R0 ;  /* 0x00000000c5007221 */ /* 0x000fe60000010000 */
[C---:B------:R-:W-:Y:S01]  /*5860*/  HMMA.16816.F32 R32, R180.reuse, R144, R32 ;  /* 0x00000090b420723c */ /* 0x040fe20000001820 */
[----:B----4-:R-:W-:Y:S06]  /*5870*/  FADD.FTZ R0, R196, R0 ;  /* 0x00000000c4007221 */ /* 0x010fec0000010000 */
[----:B------:R-:W-:Y:S01]  /*5880*/  SHF.R.U32.HI R145, RZ, 0x8, R139 ;  /* 0x00000008ff917819 */ /* 0x000fe2000001168b */
[-C--:B------:R-:W-:Y:S01]  /*5890*/  HMMA.16816.F32 R116, R180, R146.reuse, R116 ;  /* 0x00000092b474723c */ /* 0x080fe20000001874 */
[----:B------:R-:W-:Y:S03]  /*58a0*/  LOP3.LUT R144, R149, 0xff, RZ, 0xc0, !PT ;  /* 0x000000ff95907812 */ /* 0x000fe600078ec0ff */
[----:B------:R-:W-:Y:S02]  /*58b0*/  PRMT R145, R153, 0x5410, R145 ;  /* 0x0000541099917816 */ /* 0x000fe40000000091 */
[----:B------:R-:W-:Y:S01]  /*58c0*/  SHF.R.U32.HI R139, RZ, 0x8, R28 ;  /* 0x00000008ff8b7819 */ /* 0x000fe2000001161c */
[C---:B------:R-:W-:Y:S01]  /*58d0*/  FMUL.FTZ R28, R3.reuse, R164 ;  /* 0x000000a4031c7220 */ /* 0x040fe20000410000 */
[C---:B------:R-:W-:Y:S01]  /*58e0*/  HMMA.16816.F32 R120, R172.reuse, R146, R120 ;  /* 0x00000092ac78723c */ /* 0x040fe20000001878 */
[----:B------:R-:W-:Y:S03]  /*58f0*/  LDSM.16.MT88.4 R164, [R208+0xa800] ;  /* 0x00a80000d0a4783b */ /* 0x000fe60000004200 */
[----:B------:R-:W-:Y:S01]  /*5900*/  PRMT R176, R176, 0x5410, R139 ;  /* 0x00005410b0b07816 */ /* 0x000fe2000000008b */
[----:B------:R-:W-:Y:S01]  /*5910*/  FFMA.FTZ R3, R3, R232, R242 ;  /* 0x000000e803037223 */ /* 0x000fe200000100f2 */
[--C-:B------:R-:W-:Y:S02]  /*5920*/  SHF.R.U32.HI R139, RZ, 0x10, R137.reuse ;  /* 0x00000010ff8b7819 */ /* 0x100fe40000011689 */
[----:B------:R-:W-:Y:S01]  /*5930*/  LOP3.LUT R146, R155, 0xff, RZ, 0xc0, !PT ;  /* 0x000000ff9b927812 */ /* 0x000fe200078ec0ff */
[--C-:B------:R-:W-:Y:S01]  /*5940*/  HSET2.LE.AND R176, R176, R251.reuse, PT ;  /* 0x000000fbb0b07233 */ /* 0x100fe20003803000 */
[-C--:B---3--:R-:W-:Y:S02]  /*5950*/  HMMA.16816.F32 R24, R172, R140.reuse, R24 ;  /* 0x0000008cac18723c */ /* 0x088fe40000001818 */
[----:B------:R-:W-:Y:S02]  /*5960*/  PRMT R147, R144, 0x5410, R152 ;  /* 0x0000541090937816 */ /* 0x000fe40000000098 */
[----:B------:R-:W1:Y:S01]  /*5970*/  LDSM.16.MT88.4 R152, [R204+0xa800] ;  /* 0x00a80000cc98783b */ /* 0x000e620000004200 */
[----:B------:R-:W-:Y:S02]  /*5980*/  PRMT R146, R146, 0x5410, R156 ;  /* 0x0000541092927816 */ /* 0x000fe4000000009c */
[----:B------:R-:W-:Y:S01]  /*5990*/  LOP3.LUT R144, R137, 0xff, RZ, 0xc0, !PT ;  /* 0x000000ff89907812 */ /* 0x000fe200078ec0ff */
[C---:B------:R-:W-:Y:S01]  /*59a0*/  HMMA.16816.F32 R28, R180.reuse, R140, R28 ;  /* 0x0000008cb41c723c */ /* 0x040fe2000000181c */
[----:B------:R-:W-:Y:S03]  /*59b0*/  LOP3.LUT R139, R139, 0xff, RZ, 0xc0, !PT ;  /* 0x000000ff8b8b7812 */ /* 0x000fe600078ec0ff */
[----:B------:R-:W2:Y:S03]  /*59c0*/  LDSM.16.MT88.4 R156, [R206+0xa800] ;  /* 0x00a80000ce9c783b */ /* 0x000ea60000004200 */
[----:B------:R-:W-:Y:S01]  /*59d0*/  SHF.R.U32.HI R140, RZ, 0x8, R138 ;  /* 0x00000008ff8c7819 */ /* 0x000fe2000001168a */
[-C--:B------:R-:W-:Y:S01]  /*59e0*/  HMMA.16816.F32 R124, R180, R142.reuse, R124 ;  /* 0x0000008eb47c723c */ /* 0x080fe2000000187c */
[----:B------:R-:W-:Y:S03]  /*59f0*/  SHF.R.U32.HI R141, RZ, 0x18, R137 ;  /* 0x00000018ff8d7819 */ /* 0x000fe60000011689 */
[----:B------:R-:W-:Y:S02]  /*5a00*/  F2FP.PACK_AB R137, R225, R226 ;  /* 0x000000e2e189723e */ /* 0x000fe400000000ff */
[----:B------:R-:W-:Y:S01]  /*5a10*/  F2FP.PACK_AB R138, R224, R221 ;  /* 0x000000dde08a723e */ /* 0x000fe200000000ff */
[--C-:B------:R-:W-:Y:S01]  /*5a20*/  HSET2.LE.AND R182, R145, R251.reuse, PT ;  /* 0x000000fb91b67233 */ /* 0x100fe20003803000 */
[----:B------:R-:W-:Y:S01]  /*5a30*/  HMMA.16816.F32 R128, R172, R142, R128 ;  /* 0x0000008eac80723c */ /* 0x000fe20000001880 */
[----:B------:R-:W-:Y:S01]  /*5a40*/  PRMT R140, R144, 0x5410, R140 ;  /* 0x00005410908c7816 */ /* 0x000fe2000000008c */
[----:B------:R-:W3:Y:S02]  /*5a50*/  LDSM.16.MT88.4 R172, [R209+0xb800] ;  /* 0x00b80000d1ac783b */ /* 0x000ee40000004200 */
[----:B------:R-:W-:Y:S01]  /*5a60*/  LOP3.LUT R176, R176, R137, RZ, 0xc0, !PT ;  /* 0x00000089b0b07212 */ /* 0x000fe200078ec0ff */
[--C-:B------:R-:W-:Y:S01]  /*5a70*/  HSET2.LE.AND R137, R178, R251.reuse, PT ;  /* 0x000000fbb2897233 */ /* 0x100fe20003803000 */
[----:B------:R-:W-:Y:S01]  /*5a80*/  LOP3.LUT R177, R177, R138, RZ, 0xc0, !PT ;  /* 0x0000008ab1b17212 */ /* 0x000fe200078ec0ff */
[--C-:B------:R-:W-:Y:S01]  /*5a90*/  HSET2.LE.AND R138, R146, R251.reuse, PT ;  /* 0x000000fb928a7233 */ /* 0x100fe20003803000 */
[----:B------:R-:W-:Y:S01]  /*5aa0*/  F2FP.PACK_AB R178, R202, R203 ;  /* 0x000000cbcab2723e */ /* 0x000fe200000000ff */
[--C-:B------:R-:W-:Y:S03]  /*5ab0*/  HSET2.LE.AND R180, R140, R251.reuse, PT ;  /* 0x000000fb8cb47233 */ /* 0x100fe60003803000 */
[----:B------:R-:W-:Y:S01]  /*5ac0*/  PRMT R141, R139, 0x5410, R141 ;  /* 0x000054108b8d7816 */ /* 0x000fe2000000008d */
[--C-:B------:R-:W-:Y:S01]  /*5ad0*/  HSET2.LE.AND R183, R147, R251.reuse, PT ;  /* 0x000000fb93b77233 */ /* 0x100fe20003803000 */
[----:B------:R-:W-:Y:S02]  /*5ae0*/  F2FP.PACK_AB R139, R198, R199 ;  /* 0x000000c7c68b723e */ /* 0x000fe400000000ff */
[----:B------:R-:W-:Y:S01]  /*5af0*/  LOP3.LUT R178, R137, R178, RZ, 0xc0, !PT ;  /* 0x000000b289b27212 */ /* 0x000fe200078ec0ff */
[----:B------:R-:W-:Y:S01]  /*5b00*/  HSET2.LE.AND R181, R141, R251, PT ;  /* 0x000000fb8db57233 */ /* 0x000fe20003803000 */
[----:B------:R-:W-:Y:S02]  /*5b10*/  LOP3.LUT R179, R138, R179, RZ, 0xc0, !PT ;  /* 0x000000b38ab37212 */ /* 0x000fe400078ec0ff */
[----:B------:R-:W-:Y:S02]  /*5b20*/  LOP3.LUT R180, R180, R139, RZ, 0xc0, !PT ;  /* 0x0000008bb4b47212 */ /* 0x000fe400078ec0ff */
[----:B------:R-:W-:Y:S02]  /*5b30*/  F2FP.PACK_AB R137, R196, R197 ;  /* 0x000000c5c489723e */ /* 0x000fe400000000ff */
[----:B------:R-:W-:Y:S01]  /*5b40*/  F2FP.PACK_AB R138, R194, R195 ;  /* 0x000000c3c28a723e */ /* 0x000fe200000000ff */
[-C--:B-1----:R-:W-:Y:S01]  /*5b50*/  HMMA.16816.F32 R140, R176, R152.reuse, R4 ;  /* 0x00000098b08c723c */ /* 0x082fe20000001804 */
[----:B-----5:R-:W-:Y:S02]  /*5b60*/  F2FP.PACK_AB R139, R192, R193 ;  /* 0x000000c1c08b723e */ /* 0x020fe400000000ff */
[----:B------:R-:W-:Y:S02]  /*5b70*/  LOP3.LUT R181, R181, R137, RZ, 0xc0, !PT ;  /* 0x00000089b5b57212 */ /* 0x000fe400078ec0ff */
[----:B------:R-:W-:Y:S02]  /*5b80*/  LOP3.LUT R182, R182, R138, RZ, 0xc0, !PT ;  /* 0x0000008ab6b67212 */ /* 0x000fe400078ec0ff */
[----:B------:R-:W-:Y:S01]  /*5b90*/  LOP3.LUT R183, R183, R139, RZ, 0xc0, !PT ;  /* 0x0000008bb7b77212 */ /* 0x000fe200078ec0ff */
[----:B------:R-:W-:Y:S01]  /*5ba0*/  FADD.FTZ R4, R245, R133 ;  /* 0x00000085f5047221 */ /* 0x000fe20000010000 */
[----:B------:R-:W-:Y:S03]  /*5bb0*/  MOV R138, R2 ;  /* 0x00000002008a7202 */ /* 0x000fe60000000f00 */
[----:B------:R-:W-:Y:S01]  /*5bc0*/  FADD.FTZ R5, R237, R3 ;  /* 0x00000003ed057221 */ /* 0x000fe20000010000 */
[----:B------:R-:W-:Y:S01]  /*5bd0*/  MOV R137, R134 ;  /* 0x0000008600897202 */ /* 0x000fe20000000f00 */
[C---:B------:R-:W-:Y:S01]  /*5be0*/  HMMA.16816.F32 R144, R180.reuse, R152, R8 ;  /* 0x00000098b490723c */ /* 0x040fe20000001808 */
[----:B------:R-:W-:Y:S02]  /*5bf0*/  FADD.FTZ R4, R249, R4 ;  /* 0x00000004f9047221 */ /* 0x000fe40000010000 */
        /* <DEDUP_REMOVED lines=18> */
[----:B------:R-:W-:Y:S01]  /*5d20*/  FADD.FTZ R3, R193, R0 ;  /* 0x00000000c1037221 */ /* 0x000fe20000010000 */
[----:B------:R-:W-:Y:S01]  /*5d30*/  IADD3 R0, R220, -0x1, RZ ;  /* 0xffffffffdc007810 */ /* 0x000fe20007ffe0ff */
[-C--:B------:R-:W-:Y:S01]  /*5d40*/  HMMA.16816.F32 R44, R180, R158.reuse, R44 ;  /* 0x0000009eb42c723c */ /* 0x080fe2000000182c */
[----:B------:R-:W-:Y:S03]  /*5d50*/  FADD.FTZ R234, R202, R5 ;  /* 0x00000005caea7221 */ /* 0x000fe60000010000 */
[----:B------:R-:W-:Y:S01]  /*5d60*/  FADD.FTZ R233, R200, R6 ;  /* 0x00000006c8e97221 */ /* 0x000fe20000010000 */
[----:B------:R-:W-:Y:S01]  /*5d70*/  MOV R220, R0 ;  /* 0x0000000000dc7202 */ /* 0x000fe20000000f00 */
[----:B------:R-:W-:Y:S01]  /*5d80*/  FADD.FTZ R232, R194, R4 ;  /* 0x00000004c2e87221 */ /* 0x000fe20000010000 */
[----:B------:R-:W-:Y:S01]  /*5d90*/  MOV R0, R136 ;  /* 0x0000008800007202 */ /* 0x000fe20000000f00 */
[C---:B------:R-:W-:Y:S01]  /*5da0*/  HMMA.16816.F32 R48, R176.reuse, R158, R48 ;  /* 0x0000009eb030723c */ /* 0x040fe20000001830 */
[----:B------:R-:W-:Y:S03]  /*5db0*/  FADD.FTZ R231, R192, R3 ;  /* 0x00000003c0e77221 */ /* 0x000fe60000010000 */
[----:B------:R-:W-:Y:S04]  /*5dc0*/  MOV R3, R135 ;  /* 0x0000008700037202 */ /* 0x000fe80000000f00 */
        /* <DEDUP_REMOVED lines=25> */
.L_x_1477:
[----:B------:R-:W1:Y:S01]  /*5f60*/  SHFL.BFLY PT, R0, R234, 0x2, 0x1f ;  /* 0x0c401f00ea007f89 */ /* 0x000e6200000e0000 */
[----:B------:R-:W-:Y:S01]  /*5f70*/  ULDC.U8 UR4, c[0x0][0x329] ;  /* 0x0000ca4000047ab9 */ /* 0x000fe20000000000 */
[----:B------:R-:W-:Y:S01]  /*5f80*/  BSSY B0, `(.L_x_1481) ;  /* 0x00001ae000007945 */ /* 0x000fe20003800000 */
[----:B------:R-:W-:Y:S01]  /*5f90*/  ISETP.NE.AND P0, PT, RZ, UR4, PT ;  /* 0x00000004ff007c0c */ /* 0x000fe2000bf05270 */
[----:B------:R-:W2:Y:S01]  /*5fa0*/  SHFL.BFLY PT, R3, R233, 0x2, 0x1f ;  /* 0x0c401f00e9037f89 */ /* 0x000ea200000e0000 */
[----:B------:R-:W-:-:S02]  /*5fb0*/  ULDC.U8 UR5, c[0x0][0x328] ;  /* 0x0000ca0000057ab9 */ /* 0x000fc40000000000 */
[----:B------:R-:W-:Y:S01]  /*5fc0*/  ISETP.NE.AND P3, PT, RZ, UR5, PT ;  /* 0x00000005ff007c0c */ /* 0x000fe2000bf65270 */
[----:B------:R-:W3:Y:S04]  /*5fd0*/  SHFL.BFLY PT, R4, R232, 0x2, 0x1f ;  /* 0x0c401f00e8047f89 */ /* 0x000ee800000e0000 */
[----:B------:R-:W4:Y:S04]  /*5fe0*/  SHFL.BFLY PT, R5, R231, 0x2, 0x1f ;  /* 0x0c401f00e7057f89 */ /* 0x000f2800000e0000 */
[----:B------:R-:W5:Y:S01]  /*5ff0*/  S2R R138, SR_TID.X ;  /* 0x00000000008a7919 */ /* 0x000f620000002100 */
[----:B------:R-:W-:-:S05]  /*6000*/  @P0 MOV R133, c[0x0][0x210] ;  /* 0x0000840000850a02 */ /* 0x000fca0000000f00 */
[----:B------:R-:W-:Y:S02]  /*6010*/  @P0 IMAD R133, R133, c[0x0][0x214], RZ ;  /* 0x0000850085850a24 */ /* 0x000fe400078e02ff */
[----:B-1----:R-:W-:Y:S02]  /*6020*/  FADD.FTZ R234, R0, R234 ;  /* 0x000000ea00ea7221 */ /* 0x002fe40000010000 */
[----:B--2---:R-:W-:-:S03]  /*6030*/  FADD.FTZ R233, R3, R233 ;  /* 0x000000e903e97221 */ /* 0x004fc60000010000 */
[----:B------:R-:W1:Y:S01]  /*6040*/  SHFL.BFLY PT, R6, R234, 0x1, 0x1f ;  /* 0x0c201f00ea067f89 */ /* 0x000e6200000e0000 */
[----:B---3--:R-:W-:-:S03]  /*6050*/  FADD.FTZ R232, R4, R232 ;  /* 0x000000e804e87221 */ /* 0x008fc60000010000 */
[----:B------:R-:W2:Y:S01]  /*6060*/  SHFL.BFLY PT, R0, R233, 0x1, 0x1f ;  /* 0x0c201f00e9007f89 */ /* 0x000ea200000e0000 */
[----:B----4-:R-:W-:-:S03]  /*6070*/  FADD.FTZ R231, R5, R231 ;  /* 0x000000e705e77221 */ /* 0x010fc60000010000 */
[----:B------:R-:W3:Y:S01]  /*6080*/  SHFL.BFLY PT, R5, R232, 0x1, 0x1f ;  /* 0x0c201f00e8057f89 */ /* 0x000ee200000e0000 */
[----:B-----5:R-:W-:-:S03]  /*6090*/  SHF.R.S32.HI R139, RZ, 0x1f, R138 ;  /* 0x0000001fff8b7819 */ /* 0x020fc6000001148a */
[----:B------:R-:W4:Y:S01]  /*60a0*/  SHFL.BFLY PT, R4, R231, 0x1, 0x1f ;  /* 0x0c201f00e7047f89 */ /* 0x000f2200000e0000 */
[----:B------:R-:W-:-:S04]  /*60b0*/  LEA.HI R132, R139, R138, RZ, 0x5 ;  /* 0x0000008a8b847211 */ /* 0x000fc800078f28ff */
[----:B------:R-:W-:Y:S01]  /*60c0*/  SHF.R.S32.HI R132, RZ, 0x5, R132 ;  /* 0x00000005ff847819 */ /* 0x000fe20000011484 */
[----:B-1----:R-:W-:Y:S01]  /*60d0*/  FADD.FTZ R234, R234, R6 ;  /* 0x00000006eaea7221 */ /* 0x002fe20000010000 */
[----:B------:R-:W-:Y:S01]  /*60e0*/  LEA.HI R6, R139, R138, RZ, 0x2 ;  /* 0x0000008a8b067211 */ /* 0x000fe200078f10ff */
[----:B--2---:R-:W-:-:S03]  /*60f0*/  FADD.FTZ R233, R233, R0 ;  /* 0x00000000e9e97221 */ /* 0x004fc60000010000 */
[--C-:B------:R-:W-:Y:S02]  /*6100*/  SHF.R.S32.HI R7, RZ, 0x2, R6.reuse ;  /* 0x00000002ff077819 */ /* 0x100fe40000011406 */
[----:B------:R-:W-:Y:S02]  /*6110*/  SHF.R.S32.HI R3, RZ, 0x1f, R6 ;  /* 0x0000001fff037819 */ /* 0x000fe40000011406 */
[----:B------:R-:W-:Y:S01]  /*6120*/  FSETP.NE.FTZ.AND P6, PT, R234, RZ, PT ;  /* 0x000000ffea00720b */ /* 0x000fe20003fd5000 */
[----:B---3--:R-:W-:Y:S01]  /*6130*/  FADD.FTZ R232, R232, R5 ;  /* 0x00000005e8e87221 */ /* 0x008fe20000010000 */
[----:B------:R-:W-:Y:S02]  /*6140*/  LEA.HI R3, R3, R7, RZ, 0x3 ;  /* 0x0000000703037211 */ /* 0x000fe400078f18ff */
[----:B------:R-:W-:Y:S01]  /*6150*/  MOV R0, 0x3f800000 ;  /* 0x3f80000000007802 */ /* 0x000fe20000000f00 */
[----:B----4-:R-:W-:Y:S01]  /*6160*/  FADD.FTZ R231, R231, R4 ;  /* 0x00000004e7e77221 */ /* 0x010fe20000010000 */
[----:B------:R-:W-:-:S02]  /*6170*/  LOP3.LUT R3, R3, 0xfffffff8, RZ, 0xc0, !PT ;  /* 0xfffffff803037812 */ /* 0x000fc400078ec0ff */
[----:B------:R-:W-:Y:S02]  /*6180*/  LOP3.LUT R5, R6, 0x3ffffffc, RZ, 0xc0, !PT ;  /* 0x3ffffffc06057812 */ /* 0x000fe400078ec0ff */
[----:B------:R-:W-:Y:S02]  /*6190*/  IADD3 R3, R7, -R3, RZ ;  /* 0x8000000307037210 */ /* 0x000fe40007ffe0ff */
[----:B------:R-:W-:Y:S01]  /*61a0*/  IADD3 R5, -R5, R138, RZ ;  /* 0x0000008a05057210 */ /* 0x000fe20007ffe1ff */
[----:B------:R-:W1:Y:S01]  /*61b0*/  @P6 MUFU.RCP R0, R234 ;  /* 0x000000ea00006308 */ /* 0x000e620000001000 */
[C---:B------:R-:W-:Y:S02]  /*61c0*/  SHF.L.U32 R22, R3.reuse, 0x6, RZ ;  /* 0x0000000603167819 */ /* 0x040fe400000006ff */
[----:B------:R-:W-:Y:S02]  /*61d0*/  LOP3.LUT R6, R3, 0x1, RZ, 0xc0, !PT ;  /* 0x0000000103067812 */ /* 0x000fe400078ec0ff */
[----:B------:R-:W-:-:S02]  /*61e0*/  LOP3.LUT R22, R22, 0x1c0, RZ, 0xc0, !PT ;  /* 0x000001c016167812 */ /* 0x000fc400078ec0ff */
[----:B------:R-:W-:Y:S02]  /*61f0*/  LEA R5, R132, R5, 0x9 ;  /* 0x0000000584057211 */ /* 0x000fe400078e48ff */
[----:B------:R-:W-:Y:S02]  /*6200*/  LEA.HI R22, R22, R22, RZ, 0x1d ;  /* 0x0000001616167211 */ /* 0x000fe400078fe8ff */
[----:B------:R-:W-:Y:S02]  /*6210*/  ISETP.NE.U32.AND P4, PT, R6, 0x1, PT ;  /* 0x000000010600780c */ /* 0x000fe40003f85070 */
[----:B------:R-:W-:Y:S02]  /*6220*/  LEA R22, R5, R22, 0x1 ;  /* 0x0000001605167211 */ /* 0x000fe400078e08ff */
[----:B------:R-:W-:Y:S01]  /*6230*/  FSETP.NE.FTZ.AND P5, PT, R233, RZ, PT ;  /* 0x000000ffe900720b */ /* 0x000fe20003fb5000 */
[----:B-1----:R-:W-:Y:S01]  /*6240*/  FMUL.FTZ R0, R0, c[0x0][0x2dc] ;  /* 0x0000b70000007a20 */ /* 0x002fe20000410000 */
[----:B------:R-:W-:-:S02]  /*6250*/  SHF.L.U32 R22, R22, 0x1, RZ ;  /* 0x0000000116167819 */ /* 0x000fc400000006ff */
[----:B------:R-:W-:Y:S01]  /*6260*/  R2P PR, R3, 0x6 ;  /* 0x0000000603007804 */ /* 0x000fe20000000000 */
[----:B------:R-:W-:Y:S01]  /*6270*/  FMUL.FTZ R137, R0, R68 ;  /* 0x0000004400897220 */ /* 0x000fe20000410000 */
[----:B------:R-:W-:Y:S01]  /*6280*/  IADD3 R24, R22, -0x10, RZ ;  /* 0xfffffff016187810 */ /* 0x000fe20007ffe0ff */
[C---:B------:R-:W-:Y:S01]  /*6290*/  FMUL.FTZ R10, R0.reuse, R37 ;  /* 0x00000025000a7220 */ /* 0x040fe20000410000 */
[----:B------:R-:W-:Y:S01]  /*62a0*/  MOV R68, 0x20 ;  /* 0x0000002000447802 */ /* 0x000fe20000000f00 */
[----:B------:R-:W-:Y:S01]  /*62b0*/  FMUL.FTZ R140, R0, R140 ;  /* 0x0000008c008c7220 */ /* 0x000fe20000410000 */
[----:B------:R-:W-:Y:S01]  /*62c0*/  @P4 IADD3 R24, R22, 0x10, RZ ;  /* 0x0000001016184810 */ /* 0x000fe20007ffe0ff */
[----:B------:R-:W-:Y:S01]  /*62d0*/  FMUL.FTZ R152, R0, R152 ;  /* 0x0000009800987220 */ /* 0x000fe20000410000 */
[----:B------:R-:W-:Y:S01]  /*62e0*/  FSETP.NE.FTZ.AND P4, PT, R232, RZ, PT ;  /* 0x000000ffe800720b */ /* 0x000fe20003f95000 */
[----:B------:R-:W-:Y:S01]  /*62f0*/  FMUL.FTZ R153, R0, R153 ;  /* 0x0000009900997220 */ /* 0x000fe20000410000 */
[----:B------:R-:W-:Y:S01]  /*6300*/  SEL R68, R68, 0xffffffe0, !P1 ;  /* 0xffffffe044447807 */ /* 0x000fe20004800000 */
[C---:B------:R-:W-:Y:S01]  /*6310*/  FMUL.FTZ R13, R0.reuse, R36 ;  /* 0x00000024000d7220 */ /* 0x040fe20000410000 */
[----:B------:R-:W-:Y:S01]  /*6320*/  FSETP.NE.FTZ.AND P1, PT, R231, RZ, PT ;  /* 0x000000ffe700720b */ /* 0x000fe20003f35000 */
[C---:B------:R-:W-:Y:S01]  /*6330*/  FMUL.FTZ R20, R0.reuse, R48 ;  /* 0x0000003000147220 */ /* 0x040fe20000410000 */
[----:B------:R-:W-:Y:S01]  /*6340*/  @!P0 MOV R7, c[0x0][0x214] ;  /* 0x0000850000078a02 */ /* 0x000fe20000000f00 */
[C---:B------:R-:W-:Y:S01]  /*6350*/  FMUL.FTZ R49, R0.reuse, R49 ;  /* 0x0000003100317220 */ /* 0x040fe20000410000 */
[----:B------:R-:W-:Y:S01]  /*6360*/  MOV R4, 0x3f800000 ;  /* 0x3f80000000047802 */ /* 0x000fe20000000f00 */
[C---:B------:R-:W-:Y:S01]  /*6370*/  FMUL.FTZ R33, R0.reuse, R52 ;  /* 0x0000003400217220 */ /* 0x040fe20000410000 */
[----:B------:R-:W-:Y:S01]  /*6380*/  MOV R3, 0x3f800000 ;  /* 0x3f80000000037802 */ /* 0x000fe20000000f00 */
[C---:B------:R-:W-:Y:S01]  /*6390*/  FMUL.FTZ R53, R0.reuse, R53 ;  /* 0x0000003500357220 */ /* 0x040fe20000410000 */
[----:B------:R-:W-:Y:S01]  /*63a0*/  @!P0 SEL R133, R7, c[0x0][0x234], !P3 ;  /* 0x00008d0007858a07 */ /* 0x000fe20005800000 */
[C---:B------:R-:W-:Y:S01]  /*63b0*/  FMUL.FTZ R7, R0.reuse, R141 ;  /* 0x0000008d00077220 */ /* 0x040fe20000410000 */
[----:B------:R-:W1:Y:S01]  /*63c0*/  @P5 MUFU.RCP R4, R233 ;  /* 0x000000e900045308 */ /* 0x000e620000001000 */
[----:B------:R-:W-:Y:S01]  /*63d0*/  FMUL.FTZ R37, R0, R64 ;  /* 0x0000004000257220 */ /* 0x000fe20000410000 */
[----:B------:R-:W-:Y:S01]  /*63e0*/  F2FP.PACK_AB R10, R10, R13 ;  /* 0x0000000d0a0a723e */ /* 0x000fe200000000ff */
[C---:B------:R-:W-:Y:S01]  /*63f0*/  FMUL.FTZ R65, R0.reuse, R65 ;  /* 0x0000004100417220 */ /* 0x040fe20000410000 */
[----:B------:R-:W-:Y:S01]  /*6400*/  F2FP.PACK_AB R7, R7, R140 ;  /* 0x0000008c0707723e */ /* 0x000fe200000000ff */
[C---:B------:R-:W-:Y:S01]  /*6410*/  FMUL.FTZ R69, R0.reuse, R69 ;  /* 0x0000004500457220 */ /* 0x040fe20000410000 */
[----:B------:R-:W-:Y:S01]  /*6420*/  F2FP.PACK_AB R13, R49, R20 ;  /* 0x00000014310d723e */ /* 0x000fe200000000ff */
[C---:B------:R-:W-:Y:S01]  /*6430*/  FMUL.FTZ R80, R0.reuse, R80 ;  /* 0x0000005000507220 */ /* 0x040fe20000410000 */
[----:B------:R-:W2:Y:S01]  /*6440*/  @P4 MUFU.RCP R3, R232 ;  /* 0x000000e800034308 */ /* 0x000ea20000001000 */
[C---:B------:R-:W-:Y:S01]  /*6450*/  FMUL.FTZ R81, R0.reuse, R81 ;  /* 0x0000005100517220 */ /* 0x040fe20000410000 */
[----:B------:R3:W-:Y:S01]  /*6460*/  STS [R22], R7 ;  /* 0x0000000716007388 */ /* 0x0007e20000000800 */
[C---:B------:R-:W-:Y:S01]  /*6470*/  FMUL.FTZ R84, R0.reuse, R84 ;  /* 0x0000005400547220 */ /* 0x040fe20000410000 */
[----:B------:R-:W-:Y:S01]  /*6480*/  F2FP.PACK_AB R20, R53, R33 ;  /* 0x000000213514723e */ /* 0x000fe200000000ff */
[C---:B------:R-:W-:Y:S01]  /*6490*/  FMUL.FTZ R85, R0.reuse, R85 ;  /* 0x0000005500557220 */ /* 0x040fe20000410000 */
[----:B------:R-:W-:Y:S01]  /*64a0*/  ISETP.NE.OR P3, PT, RZ, UR4, !P3 ;  /* 0x00000004ff007c0c */ /* 0x000fe2000df65670 */
        /* <DEDUP_REMOVED lines=12> */
[----:B------:R-:W-:Y:S01]  /*6570*/  FMUL.FTZ R168, R0, R168 ;  /* 0x000000a800a87220 */ /* 0x000fe20000410000 */
[----:B---3--:R-:W-:Y:S01]  /*6580*/  IADD3 R7, R68, R24, RZ ;  /* 0x0000001844077210 */ /* 0x008fe20007ffe0ff */
[C---:B------:R-:W-:Y:S02]  /*6590*/  FMUL.FTZ R169, R0.reuse, R169 ;  /* 0x000000a900a97220 */ /* 0x040fe40000410000 */
[----:B------:R-:W-:-:S02]  /*65a0*/  FMUL.FTZ R128, R0, R128 ;  /* 0x0000008000807220 */ /* 0x000fc40000410000 */
[----:B------:R-:W-:Y:S01]  /*65b0*/  FMUL.FTZ R129, R0, R129 ;  /* 0x0000008100817220 */ /* 0x000fe20000410000 */
[----:B------:R-:W-:Y:S01]  /*65c0*/  MOV R0, 0x3f800000 ;  /* 0x3f80000000007802 */ /* 0x000fe20000000f00 */
[----:B-1----:R-:W-:Y:S01]  /*65d0*/  FMUL.FTZ R4, R4, c[0x0][0x2dc] ;  /* 0x0000b70004047a20 */ /* 0x002fe20000410000 */
[----:B------:R-:W-:Y:S01]  /*65e0*/  F2FP.PACK_AB R33, R169, R168 ;  /* 0x000000a8a921723e */ /* 0x000fe200000000ff */
[----:B--2---:R-:W-:Y:S02]  /*65f0*/  FMUL.FTZ R3, R3, c[0x0][0x2dc] ;  /* 0x0000b70003037a20 */ /* 0x004fe40000410000 */
[C---:B------:R-:W-:Y:S01]  /*6600*/  FMUL.FTZ R142, R4.reuse, R142 ;  /* 0x0000008e048e7220 */ /* 0x040fe20000410000 */
[----:B------:R-:W1:Y:S01]  /*6610*/  @P1 MUFU.RCP R0, R231 ;  /* 0x000000e700001308 */ /* 0x000e620000001000 */
[C---:B------:R-:W-:Y:S02]  /*6620*/  FMUL.FTZ R6, R4.reuse, R143 ;  /* 0x0000008f04067220 */ /* 0x040fe40000410000 */
[----:B------:R-:W-:-:S02]  /*6630*/  FMUL.FTZ R154, R4, R154 ;  /* 0x0000009a049a7220 */ /* 0x000fc40000410000 */
[----:B------:R-:W-:Y:S01]  /*6640*/  FMUL.FTZ R155, R4, R155 ;  /* 0x0000009b049b7220 */ /* 0x000fe20000410000 */
[----:B------:R-:W-:Y:S01]  /*6650*/  F2FP.PACK_AB R6, R6, R142 ;  /* 0x0000008e0606723e */ /* 0x000fe200000000ff */
[C---:B------:R-:W-:Y:S02]  /*6660*/  FMUL.FTZ R144, R3.reuse, R144 ;  /* 0x0000009003907220 */ /* 0x040fe40000410000 */
[----:B------:R-:W-:Y:S02]  /*6670*/  FMUL.FTZ R5, R3, R145 ;  /* 0x0000009103057220 */ /* 0x000fe40000410000 */
[C---:B------:R-:W-:Y:S01]  /*6680*/  FMUL.FTZ R12, R4.reuse, R38 ;  /* 0x00000026040c7220 */ /* 0x040fe20000410000 */
[----:B------:R-:W-:Y:S01]  /*6690*/  STS [R22+0x400], R6 ;  /* 0x0004000616007388 */ /* 0x000fe20000000800 */
[C---:B------:R-:W-:Y:S01]  /*66a0*/  FMUL.FTZ R9, R4.reuse, R39 ;  /* 0x0000002704097220 */ /* 0x040fe20000410000 */
[----:B------:R-:W-:Y:S01]  /*66b0*/  F2FP.PACK_AB R5, R5, R144 ;  /* 0x000000900505723e */ /* 0x000fe200000000ff */
[----:B------:R-:W-:-:S02]  /*66c0*/  FMUL.FTZ R17, R4, R50 ;  /* 0x0000003204117220 */ /* 0x000fc40000410000 */
[----:B-1----:R-:W-:Y:S01]  /*66d0*/  FMUL.FTZ R0, R0, c[0x0][0x2dc] ;  /* 0x0000b70000007a20 */ /* 0x002fe20000410000 */
[----:B------:R-:W-:Y:S01]  /*66e0*/  F2FP.PACK_AB R9, R9, R12 ;  /* 0x0000000c0909723e */ /* 0x000fe200000000ff */
[C---:B------:R-:W-:Y:S02]  /*66f0*/  FMUL.FTZ R16, R4.reuse, R51 ;  /* 0x0000003304107220 */ /* 0x040fe40000410000 */
        /* <DEDUP_REMOVED lines=87> */
[C---:B------:R-:W-:Y:S01]  /*6c70*/  FMUL.FTZ R4, R0.reuse, R147 ;  /* 0x0000009300047220 */ /* 0x040fe20000410000 */
[----:B------:R-:W-:Y:S01]  /*6c80*/  F2FP.PACK_AB R27, R27, R124 ;  /* 0x0000007c1b1b723e */ /* 0x000fe200000000ff */
[C---:B------:R-:W-:Y:S01]  /*6c90*/  FMUL.FTZ R150, R0.reuse, R150 ;  /* 0x0000009600967220 */ /* 0x040fe20000410000 */
[----:B------:R-:W-:Y:S01]  /*6ca0*/  STS [R24], R3 ;  /* 0x0000000318007388 */ /* 0x000fe20000000800 */
[----:B------:R-:W-:Y:S01]  /*6cb0*/  FMUL.FTZ R11, R0, R151 ;  /* 0x00000097000b7220 */ /* 0x000fe20000410000 */
        /* <DEDUP_REMOVED lines=46> */
[----:B------:R-:W-:Y:S02]  /*6fa0*/  F2FP.PACK_AB R0, R155, R154 ;  /* 0x0000009a9b00723e */ /* 0x000fe400000000ff */
[----:B------:R-:W-:-:S02]  /*6fb0*/  F2FP.PACK_AB R30, R30, R166 ;  /* 0x000000a61e1e723e */ /* 0x000fc400000000ff */
        /* <DEDUP_REMOVED lines=86> */
[----:B------:R-:W5:Y:S04]  /*7520*/  S2R R17, SR_CTAID.X ;  /* 0x0000000000117919 */ /* 0x000f680000002500 */
[----:B------:R-:W5:Y:S01]  /*7530*/  S2R R19, SR_CTAID.Z ;  /* 0x0000000000137919 */ /* 0x000f620000002700 */
        /* <DEDUP_REMOVED lines=12> */
[----:B-----5:R-:W-:Y:S01]  /*7600*/  IMAD R3, R17, R7, RZ ;  /* 0x0000000711037224 */ /* 0x020fe200078e02ff */
        /* <DEDUP_REMOVED lines=69> */
.L_x_1482:
[----:B--234-:R-:W-:Y:S05]  /*7a60*/  BSYNC B0 ;  /* 0x0000000000007941 */ /* 0x01cfea0003800000 */
.L_x_1481:
        /* <DEDUP_REMOVED lines=59> */
.L_x_1483:
        /* <DEDUP_REMOVED lines=14> */
.L_x_2397:


//--------------------- .text._ZN5flash16flash_fwd_kernelI23Flash_fwd_kernel_traitsILi128ELi128ELi32ELi4ELb0ELb0EN7cutlass6half_tE19Flash_kernel_traitsILi128ELi128ELi32ELi4ES3_EELb0ELb0ELb0ELb0ELb1ELb1ELb1ELb0EEEvNS_16Flash_fwd_paramsE --------------------------
	.section	.text._ZN5flash16flash_fwd_kernelI23Flash_fwd_kernel_traitsILi128ELi128ELi32ELi4ELb0ELb0EN7cutlass6half_tE19Flash_kernel_traitsILi128ELi128ELi32ELi4ES3_EELb0ELb0ELb0ELb0ELb1ELb1ELb1ELb0EEEvNS_16Flash_fwd_paramsE,"ax",@progbits
	.sectioninfo	@"SHI_REGISTERS=255"
	.align	128
        .global         _ZN5flash16flash_fwd_kernelI23Flash_fwd_kernel_traitsILi128ELi128ELi32ELi4ELb0ELb0EN7cutlass6half_tE19Flash_kernel_traitsILi128ELi128ELi32ELi4ES3_EELb0ELb0ELb0ELb0ELb1ELb1ELb1ELb0EEEvNS_16Flash_fwd_paramsE
        .type           _ZN5flash16flash_fwd_kernelI23Flash_fwd_kernel_traitsILi128ELi128ELi32ELi4ELb0ELb0EN7cutlass6half_tE19Flash_kernel_traitsILi128ELi128ELi32ELi4ES3_EELb0ELb0ELb0ELb0ELb1ELb1ELb1ELb0EEEvNS_16Flash_fwd_paramsE,@function
        .size           _ZN5flash16flash_fwd_kernelI23Flash_fwd_kernel_traitsILi128ELi128ELi32ELi4ELb0ELb0EN7cutlass6half_tE19Flash_kernel_traitsILi128ELi128ELi32ELi4ES3_EELb0ELb0ELb0ELb0ELb1ELb1ELb1ELb0EEEvNS_16Flash_fwd_paramsE,(.L_x_2398 - _ZN5flash16flash_fwd_kernelI23Flash_fwd_kernel_traitsILi128ELi128ELi32ELi4ELb0ELb0EN7cutlass6half_tE19Flash_kernel_traitsILi128ELi128ELi32ELi4ES3_EELb0ELb0ELb0ELb0ELb1ELb1ELb1ELb0EEEvNS_16Flash_fwd_paramsE)
        .other          _ZN5flash16flash_fwd_kernelI23Flash_fwd_kernel_traitsILi128ELi128ELi32ELi4ELb0ELb0EN7cutlass6half_tE19Flash_kernel_traitsILi128ELi128ELi32ELi4ES3_EELb0ELb0ELb0ELb0ELb1ELb1ELb1ELb0EEEvNS_16Flash_fwd_paramsE,@"STO_CUDA_ENTRY STV_DEFAULT"
_ZN5flash16flash_fwd_kernelI23Flash_fwd_kernel_traitsILi128ELi128ELi32ELi4ELb0ELb0EN7cutlass6half_tE19Flash_kernel_traitsILi128ELi128ELi32ELi4ES3_EELb0ELb0ELb0ELb0ELb1ELb1ELb1ELb0EEEvNS_16Flash_fwd_paramsE:
.text._ZN5flash16flash_fwd_kernelI23Flash_fwd_kernel_traitsILi128ELi128ELi32ELi4ELb0ELb0EN7cutlass6half_tE19Flash_kernel_traitsILi128ELi128ELi32ELi4ES3_EELb0ELb0ELb0ELb0ELb1ELb1ELb1ELb0EEEvNS_16Flash_fwd_paramsE:
        /* <DEDUP_REMOVED lines=38> */
[----:B------:R-:W-:Y:S02]  /*0260*/  LEA.HI R12, R21, R116, RZ, 0x3 ;  /* 0x00000074150c7211 */ /* 0x000fe400078f18ff */
[----:B------:R-:W-:Y:S02]  /*0270*/  ISETP.GE.AND P0, PT, R2, RZ, PT ;  /* 0x000000ff0200720c */ /* 0x000fe40003f06270 */
[----:B------:R-:W-:Y:S02]  /*0280*/  SHF.R.S32.HI R2, RZ, 0x3, R12 ;  /* 0x00000003ff027819 */ /* 0x000fe4000001140c */
[----:B------:R-:W-:-:S02]  /*0290*/  LOP3.LUT R4, R12, 0xfffffff8, RZ, 0xc0, !PT ;  /* 0xfffffff80c047812 */ /* 0x000fc400078ec0ff */
[----:B------:R-:W-:Y:S02]  /*02a0*/  LEA.HI R11, R21, R116, RZ, 0x4 ;  /* 0x00000074150b7211 */ /* 0x000fe400078f20ff */
[----:B---3--:R-:W-:Y:S01]  /*02b0*/  IADD3 R0, R0, 0xffffffe, RZ ;  /* 0x0ffffffe00007810 */ /* 0x008fe20007ffe0ff */
[----:B------:R-:W-:Y:S01]  /*02c0*/  IMAD.IADD R40, R116, 0x1, -R4 ;  /* 0x0000000174287824 */ /* 0x000fe200078e0a04 */
[--C-:B------:R-:W-:Y:S02]  /*02d0*/  SHF.R.S32.HI R3, RZ, 0x1f, R2.reuse ;  /* 0x0000001fff037819 */ /* 0x100fe40000011402 */
[----:B------:R1:W2:Y:S01]  /*02e0*/  F2I.FTZ.U32.TRUNC.NTZ R5, R0 ;  /* 0x0000000000057305 */ /* 0x0002a2000021f000 */
[----:B------:R-:W-:Y:S02]  /*02f0*/  SHF.R.S32.HI R9, RZ, 0x4, R11 ;  /* 0x00000004ff097819 */ /* 0x000fe4000001140b */
[----:B------:R-:W-:Y:S01]  /*0300*/  SHF.L.U32 R4, R2, 0x6, RZ ;  /* 0x0000000602047819 */ /* 0x000fe200000006ff */
[----:B------:R-:W-:Y:S01]  /*0310*/  IMAD.WIDE R16, R16, 0x80, R2 ;  /* 0x0000008010107825 */ /* 0x000fe200078e0202 */
[----:B------:R-:W-:-:S02]  /*0320*/  LEA.HI R7, R11, R9, RZ, 0x1 ;  /* 0x000000090b077211 */ /* 0x000fc400078f08ff */
[C---:B------:R-:W-:Y:S02]  /*0330*/  LEA.HI R10, R21.reuse, R116, RZ, 0x6 ;  /* 0x00000074150a7211 */ /* 0x040fe400078f30ff */
[----:B------:R-:W-:Y:S02]  /*0340*/  IABS R22, R20 ;  /* 0x0000001400167213 */ /* 0x000fe40000000000 */
[----:B------:R-:W-:Y:S02]  /*0350*/  SHF.R.S32.HI R13, RZ, 0x1f, R20 ;  /* 0x0000001fff0d7819 */ /* 0x000fe40000011414 */
[----:B------:R-:W-:Y:S02]  /*0360*/  LEA.HI R115, R21, R116, RZ, 0x5 ;  /* 0x0000007415737211 */ /* 0x000fe400078f28ff */
[----:B-1----:R-:W-:Y:S01]  /*0370*/  IADD3 R0, P1, R2, R6, RZ ;  /* 0x0000000602007210 */ /* 0x002fe20007f3e0ff */
[----:B------:R-:W-:Y:S02]  /*0380*/  IMAD.SHL.U32 R2, R40, 0x8, RZ ;  /* 0x0000000828027824 */ /* 0x000fe400078e00ff */
[----:B------:R-:W-:Y:S01]  /*0390*/  IMAD R13, R13, c[0x0][0x1a8], RZ ;  /* 0x00006a000d0d7a24 */ /* 0x000fe200078e02ff */
[----:B------:R-:W-:Y:S01]  /*03a0*/  LEA.HI.X.SX32 R8, R6, R3, 0x1, P1 ;  /* 0x0000000306087211 */ /* 0x000fe200008f0eff */
[----:B--2---:R-:W-:Y:S01]  /*03b0*/  IMAD.MOV R3, RZ, RZ, -R5 ;  /* 0x000000ffff037224 */ /* 0x004fe200078e0a05 */
[----:B------:R-:W-:Y:S01]  /*03c0*/  LOP3.LUT R6, R4, 0x1c0, RZ, 0xc0, !PT ;  /* 0x000001c004067812 */ /* 0x000fe200078ec0ff */
[----:B------:R-:W-:Y:S01]  /*03d0*/  IMAD R13, R20, c[0x0][0x1ac], R13 ;  /* 0x00006b00140d7a24 */ /* 0x000fe200078e020d */
[----:B------:R-:W-:-:S02]  /*03e0*/  LOP3.LUT R4, R7, 0xfffffffe, RZ, 0xc0, !PT ;  /* 0xfffffffe07047812 */ /* 0x000fc400078ec0ff */
[----:B------:R-:W-:Y:S02]  /*03f0*/  SHF.R.U32.HI R7, RZ, 0x3, R6 ;  /* 0x00000003ff077819 */ /* 0x000fe40000011606 */
[----:B------:R-:W-:Y:S02]  /*0400*/  LOP3.LUT R6, R6, 0x38, R2, 0xf8, !PT ;  /* 0x0000003806067812 */ /* 0x000fe400078ef802 */
[----:B------:R-:W-:Y:S01]  /*0410*/  IADD3 R19, R9, -R4, RZ ;  /* 0x8000000409137210 */ /* 0x000fe20007ffe0ff */
[----:B------:R-:W-:Y:S01]  /*0420*/  IMAD.SHL.U32 R4, R10, 0x8, RZ ;  /* 0x000000080a047824 */ /* 0x000fe200078e00ff */
[----:B------:R-:W-:Y:S01]  /*0430*/  LOP3.LUT R6, R6, R7, RZ, 0x3c, !PT ;  /* 0x0000000706067212 */ /* 0x000fe200078e3cff */
[----:B------:R-:W-:Y:S01]  /*0440*/  IMAD.MOV.U32 R9, RZ, RZ, R3 ;  /* 0x000000ffff097224 */ /* 0x000fe200078e0003 */
[----:B------:R-:W-:Y:S01]  /*0450*/  LOP3.LUT R3, R11, 0xfffffff0, RZ, 0xc0, !PT ;  /* 0xfffffff00b037812 */ /* 0x000fe200078ec0ff */
[----:B------:R-:W-:Y:S01]  /*0460*/  IMAD.SHL.U32 R11, R40, 0x40, RZ ;  /* 0x00000040280b7824 */ /* 0x000fe200078e00ff */
[----:B------:R-:W-:Y:S01]  /*0470*/  LOP3.LUT R227, R6, 0x7ffffe00, R4, 0xf8, !PT ;  /* 0x7ffffe0006e37812 */ /* 0x000fe200078ef804 */
[----:B------:R-:W-:Y:S01]  /*0480*/  IMAD R7, R9, R23, RZ ;  /* 0x0000001709077224 */ /* 0x000fe200078e02ff */
[----:B------:R-:W-:Y:S01]  /*0490*/  IADD3 R6, -R3, R116, RZ ;  /* 0x0000007403067210 */ /* 0x000fe20007ffe1ff */
[----:B------:R-:W-:Y:S01]  /*04a0*/  IMAD.MOV.U32 R4, RZ, RZ, RZ ;  /* 0x000000ffff047224 */ /* 0x000fe200078e00ff */
[----:B------:R-:W-:Y:S01]  /*04b0*/  SHF.R.S32.HI R3, RZ, 0x1f, R2 ;  /* 0x0000001fff037819 */ /* 0x000fe20000011402 */
[----:B------:R-:W-:Y:S01]  /*04c0*/  IMAD.SHL.U32 R227, R227, 0x2, RZ ;  /* 0x00000002e3e37824 */ /* 0x000fe200078e00ff */
[----:B------:R-:W-:Y:S01]  /*04d0*/  SHF.R.S32.HI R9, RZ, 0x1f, R6 ;  /* 0x0000001fff097819 */ /* 0x000fe20000011406 */
[----:B------:R-:W-:-:S03]  /*04e0*/  IMAD.HI.U32 R10, R5, R7, R4 ;  /* 0x00000007050a7227 */ /* 0x000fc600078e0004 */
[----:B------:R-:W-:Y:S01]  /*04f0*/  LEA.HI R18, R9, R6, RZ, 0x3 ;  /* 0x0000000609127211 */ /* 0x000fe200078f18ff */
[C---:B------:R-:W-:Y:S02]  /*0500*/  IMAD R5, R8.reuse, c[0x0][0x198], RZ ;  /* 0x0000660008057a24 */ /* 0x040fe400078e02ff */
[----:B------:R-:W-:Y:S02]  /*0510*/  IMAD R4, R8, c[0x0][0x1a0], RZ ;  /* 0x0000680008047a24 */ /* 0x000fe400078e02ff */
[C---:B------:R-:W-:Y:S02]  /*0520*/  IMAD R14, R0.reuse, c[0x0][0x19c], R5 ;  /* 0x00006700000e7a24 */ /* 0x040fe400078e0205 */
[C---:B------:R-:W-:Y:S02]  /*0530*/  IMAD R15, R0.reuse, c[0x0][0x1a4], R4 ;  /* 0x00006900000f7a24 */ /* 0x040fe400078e0204 */
[----:B------:R-:W-:-:S04]  /*0540*/  IMAD.WIDE.U32 R4, R0, c[0x0][0x198], R2 ;  /* 0x0000660000047a25 */ /* 0x000fc800078e0002 */
[----:B------:R-:W-:Y:S01]  /*0550*/  IMAD.WIDE.U32 R8, R0, c[0x0][0x1a0], R2 ;  /* 0x0000680000087a25 */ /* 0x000fe200078e0002 */
[----:B------:R-:W-:Y:S02]  /*0560*/  LOP3.LUT R0, R18, 0xfffffff8, RZ, 0xc0, !PT ;  /* 0xfffffff812007812 */ /* 0x000fe400078ec0ff */
[----:B------:R-:W-:Y:S01]  /*0570*/  IADD3 R5, R5, R14, RZ ;  /* 0x0000000e05057210 */ /* 0x000fe20007ffe0ff */
[----:B------:R-:W-:Y:S01]  /*0580*/  IMAD.HI.U32 R10, R10, R22, RZ ;  /* 0x000000160a0a7227 */ /* 0x000fe200078e00ff */
[----:B------:R-:W-:-:S03]  /*0590*/  LEA.HI.SX32 R14, R228, 0xffffffff, 0x1b ;  /* 0xffffffffe40e7811 */ /* 0x000fc600078fdaff */
[----:B------:R-:W-:Y:S01]  /*05a0*/  IMAD.IADD R41, R6, 0x1, -R0 ;  /* 0x0000000106297824 */ /* 0x000fe200078e0a00 */
[----:B------:R-:W-:Y:S01]  /*05b0*/  LOP3.LUT R0, R11, 0x1c0, RZ, 0xc0, !PT ;  /* 0x000001c00b007812 */ /* 0x000fe200078ec0ff */
[----:B------:R-:W-:Y:S02]  /*05c0*/  IMAD R7, R24, c[0x0][0x178], RZ ;  /* 0x00005e0018077a24 */ /* 0x000fe400078e02ff */
[C---:B------:R-:W-:Y:S01]  /*05d0*/  IMAD.WIDE.U32 R2, R25.reuse, c[0x0][0x178], R2 ;  /* 0x00005e0019027a25 */ /* 0x040fe200078e0002 */
[----:B------:R-:W-:Y:S02]  /*05e0*/  LOP3.LUT R12, R0, 0x8, R12, 0xf8, !PT ;  /* 0x00000008000c7812 */ /* 0x000fe400078ef80c */
[----:B------:R-:W-:Y:S01]  /*05f0*/  SHF.R.U32.HI R11, RZ, 0x3, R0 ;  /* 0x00000003ff0b7819 */ /* 0x000fe20000011600 */
[----:B------:R-:W-:Y:S02]  /*0600*/  IMAD.MOV R0, RZ, RZ, -R10 ;  /* 0x000000ffff007224 */ /* 0x000fe400078e0a0a */
[----:B------:R-:W-:-:S02]  /*0610*/  IMAD R7, R25, c[0x0][0x17c], R7 ;  /* 0x00005f0019077a24 */ /* 0x000fc400078e0207 */
[----:B------:R-:W-:-:S03]  /*0620*/  IMAD R0, R23, R0, R22 ;  /* 0x0000000017007224 */ /* 0x000fc600078e0216 */
[----:B------:R-:W-:Y:S02]  /*0630*/  IADD3 R3, R3, R7, RZ ;  /* 0x0000000703037210 */ /* 0x000fe40007ffe0ff */
[----:B------:R-:W-:-:S03]  /*0640*/  ISETP.GT.U32.AND P1, PT, R23, R0, PT ;  /* 0x000000001700720c */ /* 0x000fc60003f24070 */
[----:B------:R-:W-:Y:S01]  /*0650*/  IMAD.WIDE.U32 R6, R20, c[0x0][0x1a8], R2 ;  /* 0x00006a0014067a25 */ /* 0x000fe200078e0002 */
[----:B------:R-:W-:Y:S02]  /*0660*/  MOV R2, R8 ;  /* 0x0000000800027202 */ /* 0x000fe40000000f00 */
[----:B------:R-:W-:Y:S01]  /*0670*/  LOP3.LUT R20, R12, R11, RZ, 0x3c, !PT ;  /* 0x0000000b0c147212 */ /* 0x000fe200078e3cff */
[----:B------:R-:W-:Y:S02]  /*0680*/  IMAD.IADD R7, R7, 0x1, R13 ;  /* 0x0000000107077824 */ /* 0x000fe400078e020d */
[----:B------:R-:W-:Y:S02]  /*0690*/  IMAD R8, R17, c[0x0][0x190], RZ ;  /* 0x0000640011087a24 */ /* 0x000fe400078e02ff */
[----:B------:R-:W-:Y:S02]  /*06a0*/  IMAD.IADD R3, R9, 0x1, R15 ;  /* 0x0000000109037824 */ /* 0x000fe400078e020f */
[-C--:B------:R-:W-:Y:S01]  /*06b0*/  @!P1 IADD3 R0, R0, -R23.reuse, RZ ;  /* 0x8000001700009210 */ /* 0x080fe20007ffe0ff */
[----:B------:R-:W-:Y:S01]  /*06c0*/  IMAD R11, R16, c[0x0][0x194], R8 ;  /* 0x00006500100b7a24 */ /* 0x000fe200078e0208 */
[----:B------:R-:W-:Y:S01]  /*06d0*/  @!P1 IADD3 R10, R10, 0x1, RZ ;  /* 0x000000010a0a9810 */ /* 0x000fe20007ffe0ff */
[----:B------:R-:W-:Y:S01]  /*06e0*/  IMAD.WIDE.U32 R6, R16, c[0x0][0x190], R6 ;  /* 0x0000640010067a25 */ /* 0x000fe200078e0006 */
[----:B------:R-:W-:-:S03]  /*06f0*/  ISETP.GE.U32.AND P3, PT, R0, R23, PT ;  /* 0x000000170000720c */ /* 0x000fc60003f66070 */
[----:B------:R-:W-:-:S04]  /*0700*/  IMAD.WIDE.U32 R8, R25, c[0x0][0x180], R4 ;  /* 0x0000600019087a25 */ /* 0x000fc800078e0004 */
[----:B------:R-:W-:Y:S01]  /*0710*/  IMAD.WIDE.U32 R4, R25, c[0x0][0x188], R2 ;  /* 0x0000620019047a25 */ /* 0x000fe200078e0002 */
[----:B------:R-:W-:-:S03]  /*0720*/  LEA R2, P2, R6, c[0x0][0x160], 0x1 ;  /* 0x0000580006027a11 */ /* 0x000fc600078408ff */
[----:B------:R-:W-:Y:S02]  /*0730*/  IMAD.IADD R11, R7, 0x1, R11 ;  /* 0x00000001070b7824 */ /* 0x000fe400078e020b */
[----:B------:R-:W-:Y:S01]  /*0740*/  IMAD.MOV.U32 R17, RZ, RZ, 0x5 ;  /* 0x00000005ff117424 */ /* 0x000fe200078e00ff */
[----:B------:R-:W-:Y:S01]  /*0750*/  @P3 IADD3 R10, R10, 0x1, RZ ;  /* 0x000000010a0a3810 */ /* 0x000fe20007ffe0ff */
[----:B------:R-:W-:Y:S01]  /*0760*/  IMAD R12, R24, c[0x0][0x188], RZ ;  /* 0x00006200180c7a24 */ /* 0x000fe200078e02ff */
[----:B------:R-:W-:Y:S01]  /*0770*/  LEA.HI.X R3, R6, c[0x0][0x164], R11, 0x1, P2 ;  /* 0x0000590006037a11 */ /* 0x000fe200010f0c0b */
[----:B------:R-:W-:Y:S01]  /*0780*/  IMAD.MOV.U32 R16, RZ, RZ, c[0x0][0x190] ;  /* 0x00006400ff107624 */ /* 0x000fe200078e00ff */
[----:B------:R-:W-:Y:S01]  /*0790*/  ISETP.NE.AND P2, PT, RZ, c[0x0][0x1c8], PT ;  /* 0x00007200ff007a0c */ /* 0x000fe20003f45270 */
[----:B------:R-:W-:Y:S01]  /*07a0*/  IMAD R12, R25, c[0x0][0x18c], R12 ;  /* 0x00006300190c7a24 */ /* 0x000fe200078e020c */
[-C--:B------:R-:W-:Y:S01]  /*07b0*/  SHF.L.U64.HI R119, R117, R17.reuse, c[0x0][0x19c] ;  /* 0x0000670075777619 */ /* 0x080fe20000010211 */
[----:B------:R-:W-:Y:S01]  /*07c0*/  IMAD.MOV.U32 R0, RZ, RZ, R10 ;  /* 0x000000ffff007224 */ /* 0x000fe200078e000a */
[C---:B------:R-:W-:Y:S01]  /*07d0*/  SHF.L.U32 R22, R16.reuse, 0x5, RZ ;  /* 0x0000000510167819 */ /* 0x040fe200000006ff */
[----:B------:R1:W-:Y:S01]  /*07e0*/  LDGSTS.E.BYPASS.LTC128B.128 [R227], [R2.64] ;  /* 0x0000000002e37fae */ /* 0x0003e2000b901d48 */
[----:B------:R-:W-:Y:S01]  /*07f0*/  MOV R6, R4 ;  /* 0x0000000400067202 */ /* 0x000fe20000000f00 */
[----:B------:R-:W-:Y:S01]  /*0800*/  IMAD.IADD R7, R5, 0x1, R12 ;  /* 0x0000000105077824 */ /* 0x000fe200078e020c */
[----:B------:R-:W-:Y:S01]  /*0810*/  SHF.R.S32.HI R4, RZ, 0x1f, R14 ;  /* 0x0000001fff047819 */ /* 0x000fe2000001140e */
[----:B------:R1:W-:Y:S01]  /*0820*/  LDGSTS.E.BYPASS.LTC128B.128 [R227+0x4000], [R2.64+0x80] ;  /* 0x0400008002e37fae */ /* 0x0003e2000b901d48 */
[----:B------:R-:W-:Y:S01]  /*0830*/  SHF.L.U64.HI R16, R16, R17, c[0x0][0x194] ;  /* 0x0000650010107619 */ /* 0x000fe20000010211 */
[----:B------:R-:W-:-:S02]  /*0840*/  IMAD R5, R119, R14, RZ ;  /* 0x0000000e77057224 */ /* 0x000fc400078e02ff */
[----:B------:R-:W-:Y:S01]  /*0850*/  @!P0 IMAD.MOV R0, RZ, RZ, -R0 ;  /* 0x000000ffff008224 */ /* 0x000fe200078e0a00 */
[----:B------:R-:W-:Y:S01]  /*0860*/  @!P2 LOP3.LUT R0, RZ, c[0x0][0x1c8], RZ, 0x33, !PT ;  /* 0x00007200ff00aa12 */ /* 0x000fe200078e33ff */
[----:B------:R-:W-:Y:S02]  /*0870*/  IMAD R13, R24, c[0x0][0x180], RZ ;  /* 0x00006000180d7a24 */ /* 0x000fe400078e02ff */
[C---:B------:R-:W-:Y:S01]  /*0880*/  IMAD R15, R4.reuse, R118, R5 ;  /* 0x00000076040f7224 */ /* 0x040fe200078e0205 */
[----:B------:R-:W-:Y:S01]  /*0890*/  SHF.R.S32.HI R10, RZ, 0x1f, R0 ;  /* 0x0000001fff0a7819 */ /* 0x000fe20000011400 */
[----:B------:R-:W-:Y:S02]  /*08a0*/  IMAD R5, R4, c[0x0][0x1a0], RZ ;  /* 0x0000680004057a24 */ /* 0x000fe400078e02ff */
[----:B------:R-:W-:Y:S02]  /*08b0*/  IMAD R13, R25, c[0x0][0x184], R13 ;  /* 0x00006100190d7a24 */ /* 0x000fe400078e020d */
[----:B------:R-:W-:-:S02]  /*08c0*/  IMAD R11, R14, c[0x0][0x1a4], R5 ;  /* 0x000069000e0b7a24 */ /* 0x000fc400078e0205 */
[----:B------:R-:W-:Y:S02]  /*08d0*/  IMAD.IADD R9, R9, 0x1, R13 ;  /* 0x0000000109097824 */ /* 0x000fe400078e020d */
[----:B------:R-:W-:-:S04]  /*08e0*/  IMAD.WIDE.U32 R28, R0, c[0x0][0x1b8], R6 ;  /* 0x00006e00001c7a25 */ /* 0x000fc800078e0006 */
[----:B------:R-:W-:-:S04]  /*08f0*/  IMAD.WIDE.U32 R26, R0, c[0x0][0x1b0], R8 ;  /* 0x00006c00001a7a25 */ /* 0x000fc800078e0008 */
[----:B------:R-:W-:Y:S01]  /*0900*/  IMAD.WIDE.U32 R12, R14, c[0x0][0x1a0], RZ ;  /* 0x000068000e0c7a25 */ /* 0x000fe200078e00ff */
[----:B-1----:R-:W-:Y:S01]  /*0910*/  IADD3 R2, P1, R22, R2, RZ ;  /* 0x0000000216027210 */ /* 0x002fe20007f3e0ff */
[----:B------:R-:W-:Y:S01]  /*0920*/  STL.64 [R1+0x18], R26 ;  /* 0x0000181a01007387 */ /* 0x000fe20000100a00 */
[----:B------:R-:W-:Y:S01]  /*0930*/  MOV R120, R26 ;  /* 0x0000001a00787202 */ /* 0x000fe20000000f00 */
[----:B------:R-:W-:Y:S01]  /*0940*/  IMAD.IADD R6, R13, 0x1, R11 ;  /* 0x000000010d067824 */ /* 0x000fe200078e020b */
[----:B------:R-:W-:Y:S01]  /*0950*/  IADD3.X R3, R16, R3, RZ, P1, !PT ;  /* 0x0000000310037210 */ /* 0x000fe20000ffe4ff */
[----:B------:R-:W-:Y:S01]  /*0960*/  STL.64 [R1+0x10], R28 ;  /* 0x0000101c01007387 */ /* 0x000fe20000100a00 */
[----:B------:R-:W-:-:S03]  /*0970*/  IADD3 R4, P0, R2, R22, RZ ;  /* 0x0000001602047210 */ /* 0x000fc60007f1e0ff */
[----:B------:R1:W-:Y:S01]  /*0980*/  LDGSTS.E.BYPASS.LTC128B.128 [R227+0x800], [R2.64] ;  /* 0x0080000002e37fae */ /* 0x0003e2000b901d48 */
[----:B------:R-:W-:-:S03]  /*0990*/  IADD3.X R5, R3, R16, RZ, P0, !PT ;  /* 0x0000001003057210 */ /* 0x000fc600007fe4ff */
        /* <DEDUP_REMOVED lines=9> */
[--C-:B------:R-:W-:Y:S01]  /*0a30*/  IMAD.X R3, R5, 0x1, R16.reuse, P0 ;  /* 0x0000000105037824 */ /* 0x100fe200000e0610 */
[----:B------:R-:W-:Y:S01]  /*0a40*/  LEA R13, P0, R12, R28, 0x5 ;  /* 0x0000001c0c0d7211 */ /* 0x000fe200078028ff */
[----:B------:R-:W-:Y:S01]  /*0a50*/  IMAD.IADD R121, R27, 0x1, R7 ;  /* 0x000000011b797824 */ /* 0x000fe200078e0207 */
[----:B------:R-:W-:Y:S01]  /*0a60*/  IADD3 R0, R29, R0, RZ ;  /* 0x000000001d007210 */ /* 0x000fe20007ffe0ff */
[----:B------:R-:W-:Y:S01]  /*0a70*/  IMAD.X R9, R3, 0x1, R16, P1 ;  /* 0x0000000103097824 */ /* 0x000fe200008e0610 */
[----:B------:R1:W-:Y:S01]  /*0a80*/  LDGSTS.E.BYPASS.LTC128B.128 [R227+0x1800], [R2.64] ;  /* 0x0180000002e37fae */ /* 0x0003e2000b901d48 */
[----:B------:R-:W-:Y:S01]  /*0a90*/  IMAD.WIDE.U32 R10, R14, R118, R120 ;  /* 0x000000760e0a7225 */ /* 0x000fe200078e0078 */
[----:B------:R-:W-:-:S02]  /*0aa0*/  LEA.HI.X R12, R12, R0, R6, 0x5, P0 ;  /* 0x000000000c0c7211 */ /* 0x000fc400000f2c06 */
[-C--:B------:R-:W-:Y:S01]  /*0ab0*/  IADD3 R6, P0, R8, R22.reuse, RZ ;  /* 0x0000001608067210 */ /* 0x080fe20007f1e0ff */
[----:B------:R3:W-:Y:S03]  /*0ac0*/  STL [R1+0x4], R0 ;  /* 0x0000040001007387 */ /* 0x0007e60000100800 */
[----:B--2---:R-:W-:Y:S01]  /*0ad0*/  IADD3 R4, P1, R6, R22, RZ ;  /* 0x0000001606047210 */ /* 0x004fe20007f3e0ff */
[----:B------:R1:W-:Y:S01]  /*0ae0*/  LDGSTS.E.BYPASS.LTC128B.128 [R227+0x5800], [R2.64+0x80] ;  /* 0x0580008002e37fae */ /* 0x0003e2000b901d48 */
[----:B------:R-:W-:-:S03]  /*0af0*/  IMAD.X R7, R9, 0x1, R16, P0 ;  /* 0x0000000109077824 */ /* 0x000fc600000e0610 */
[----:B------:R2:W-:Y:S02]  /*0b00*/  LDGSTS.E.BYPASS.LTC128B.128 [R227+0x2000], [R8.64] ;  /* 0x0200000008e37fae */ /* 0x0005e4000b901d48 */
[----:B------:R-:W-:Y:S02]  /*0b10*/  IADD3.X R5, R7, R16, RZ, P1, !PT ;  /* 0x0000001007057210 */ /* 0x000fe40000ffe4ff */
[----:B------:R2:W-:Y:S01]  /*0b20*/  LDGSTS.E.BYPASS.LTC128B.128 [R227+0x6000], [R8.64+0x80] ;  /* 0x0600008008e37fae */ /* 0x0005e2000b901d48 */
[----:B------:R-:W-:-:S03]  /*0b30*/  LOP3.LUT P1, RZ, R41, 0x2, RZ, 0xc0, !PT ;  /* 0x0000000229ff7812 */ /* 0x000fc6000782c0ff */
[----:B------:R4:W-:Y:S04]  /*0b40*/  LDGSTS.E.BYPASS.LTC128B.128 [R227+0x2800], [R6.64] ;  /* 0x0280000006e37fae */ /* 0x0009e8000b901d48 */
[----:B------:R4:W-:Y:S04]  /*0b50*/  LDGSTS.E.BYPASS.LTC128B.128 [R227+0x6800], [R6.64+0x80] ;  /* 0x0680008006e37fae */ /* 0x0009e8000b901d48 */
[----:B------:R5:W-:Y:S01]  /*0b60*/  LDGSTS.E.BYPASS.LTC128B.128 [R227+0x3000], [R4.64] ;  /* 0x0300000004e37fae */ /* 0x000be2000b901d48 */
[----:B---3--:R-:W-:-:S03]  /*0b70*/  IMAD.IADD R0, R11, 0x1, R15 ;  /* 0x000000010b007824 */ /* 0x008fc600078e020f */
[----:B------:R5:W-:Y:S01]  /*0b80*/  LDGSTS.E.BYPASS.LTC128B.128 [R227+0x7000], [R4.64+0x80] ;  /* 0x0700008004e37fae */ /* 0x000be2000b901d48 */
[----:B-1----:R-:W-:-:S03]  /*0b90*/  LEA R2, P0, R10, c[0x0][0x168], 0x1 ;  /* 0x00005a000a027a11 */ /* 0x002fc600078008ff */
[----:B------:R-:W-:Y:S01]  /*0ba0*/  STL.64 [R1+0x8], R120 ;  /* 0x0000087801007387 */ /* 0x000fe20000100a00 */
[----:B------:R-:W-:Y:S02]  /*0bb0*/  LEA.HI.X R3, R10, c[0x0][0x16c], R0, 0x1, P0 ;  /* 0x00005b000a037a11 */ /* 0x000fe400000f0c00 */
[----:B------:R-:W-:Y:S02]  /*0bc0*/  SHF.L.U32 R0, R41, 0x6, RZ ;  /* 0x0000000629007819 */ /* 0x000fe400000006ff */
[----:B--2---:R-:W-:Y:S02]  /*0bd0*/  IADD3 R8, P0, R4, R22, RZ ;  /* 0x0000001604087210 */ /* 0x004fe40007f1e0ff */
[----:B------:R-:W-:-:S03]  /*0be0*/  LOP3.LUT R0, R0, 0x1c0, RZ, 0xc0, !PT ;  /* 0x000001c000007812 */ /* 0x000fc600078ec0ff */
[----:B------:R-:W-:Y:S01]  /*0bf0*/  IMAD.X R9, R5, 0x1, R16, P0 ;  /* 0x0000000105097824 */ /* 0x000fe200000e0610 */
[----:B----4-:R-:W-:-:S04]  /*0c00*/  MOV R7, c[0x0][0x1a0] ;  /* 0x0000680000077a02 */ /* 0x010fc80000000f00 */
[----:B------:R1:W-:Y:S01]  /*0c10*/  LDGSTS.E.BYPASS.LTC128B.128 [R227+0x3800], [R8.64] ;  /* 0x0380000008e37fae */ /* 0x0003e2000b901d48 */
[----:B------:R-:W-:Y:S02]  /*0c20*/  SHF.R.S32.HI R6, RZ, 0x5, R115 ;  /* 0x00000005ff067819 */ /* 0x000fe40000011473 */
[C---:B------:R-:W-:Y:S01]  /*0c30*/  SHF.L.U32 R23, R7.reuse, 0x5, RZ ;  /* 0x0000000507177819 */ /* 0x040fe200000006ff */
[----:B------:R1:W-:Y:S01]  /*0c40*/  LDGSTS.E.BYPASS.LTC128B.128 [R227+0x7800], [R8.64+0x80] ;  /* 0x0780008008e37fae */ /* 0x0003e2000b901d48 */
[----:B------:R-:W-:Y:S02]  /*0c50*/  SHF.L.U64.HI R17, R7, R17, c[0x0][0x1a4] ;  /* 0x0000690007117619 */ /* 0x000fe40000010211 */
[----:B-----5:R-:W-:Y:S01]  /*0c60*/  IADD3 R4, P0, R2, R118, RZ ;  /* 0x0000007602047210 */ /* 0x020fe20007f1e0ff */
[----:B------:R2:W-:Y:S04]  /*0c70*/  LDGSTS.E.BYPASS.LTC128B.128 [R227+0x8000], [R2.64] ;  /* 0x0800000002e37fae */ /* 0x0005e8000b901d48 */
[----:B------:R-:W-:Y:S01]  /*0c80*/  IMAD.X R5, R3, 0x1, R119, P0 ;  /* 0x0000000103057824 */ /* 0x000fe200000e0677 */
        /* <DEDUP_REMOVED lines=17> */
[----:B------:R-:W-:-:S02]  /*0da0*/  LEA R0, R19, R20, 0x9 ;  /* 0x0000001413007211 */ /* 0x000fc400078e48ff */
[----:B------:R-:W-:Y:S01]  /*0db0*/  IADD3.X R7, R17, R5, RZ, P0, !PT ;  /* 0x0000000511077210 */ /* 0x000fe200007fe4ff */
[----:B------:R-:W-:Y:S01]  /*0dc0*/  IMAD.SHL.U32 R213, R2, 0x2, RZ ;  /* 0x0000000202d57824 */ /* 0x000fe200078e00ff */
[----:B------:R-:W-:Y:S01]  /*0dd0*/  SHF.L.U32 R3, R0, 0x1, RZ ;  /* 0x0000000100037819 */ /* 0x000fe200000006ff */
[----:B------:R-:W-:Y:S01]  /*0de0*/  IMAD.MOV.U32 R2, RZ, RZ, 0x40 ;  /* 0x00000040ff027424 */ /* 0x000fe200078e00ff */
[----:B------:R-:W-:Y:S02]  /*0df0*/  LOP3.LUT P0, RZ, R40, 0x2, RZ, 0xc0, !PT ;  /* 0x0000000228ff7812 */ /* 0x000fe4000780c0ff */
[----:B------:R-:W-:-:S04]  /*0e00*/  LEA R222, R0, 0x8000, 0x1 ;  /* 0x0000800000de7811 */ /* 0x000fc800078e08ff */
[C---:B------:R-:W-:Y:S01]  /*0e10*/  IADD3 R223, R222.reuse, 0x20, RZ ;  /* 0x00000020dedf7810 */ /* 0x040fe20007ffe0ff */
[----:B------:R-:W-:Y:S01]  /*0e20*/  @!PT LDS RZ, [RZ] ;  /* 0x00000000fffff984 */ /* 0x000fe20000000800 */
[----:B------:R-:W-:Y:S01]  /*0e30*/  @!PT LDS RZ, [RZ] ;  /* 0x00000000fffff984 */ /* 0x000fe20000000800 */
[----:B------:R-:W-:Y:S01]  /*0e40*/  @!PT LDS RZ, [RZ] ;  /* 0x00000000fffff984 */ /* 0x000fe20000000800 */
[----:B------:R2:W-:Y:S04]  /*0e50*/  LDGSTS.E.BYPASS.LTC128B.128 [R227+0xa000], [R4.64] ;  /* 0x0a00000004e37fae */ /* 0x0005e8000b901d48 */
[----:B------:R2:W-:Y:S02]  /*0e60*/  LDGSTS.E.BYPASS.LTC128B.128 [R227+0xb000], [R4.64+0x80] ;  /* 0x0b00008004e37fae */ /* 0x0005e4000b901d48 */
[----:B------:R-:W-:Y:S02]  /*0e70*/  @P0 IADD3 R223, R222, -0x20, RZ ;  /* 0xffffffe0dedf0810 */ /* 0x000fe40007ffe0ff */
[----:B------:R-:W-:Y:S01]  /*0e80*/  LOP3.LUT P0, RZ, R40, 0x4, RZ, 0xc0, !PT ;  /* 0x0000000428ff7812 */ /* 0x000fe2000780c0ff */
[----:B------:R3:W-:Y:S01]  /*0e90*/  LDGSTS.E.BYPASS.LTC128B.128 [R227+0xa800], [R6.64] ;  /* 0x0a80000006e37fae */ /* 0x0007e2000b901d48 */
[----:B------:R-:W-:-:S02]  /*0ea0*/  IADD3 R226, R223, 0x800, RZ ;  /* 0x00000800dfe27810 */ /* 0x000fc40007ffe0ff */
[C---:B------:R-:W-:Y:S01]  /*0eb0*/  IADD3 R225, R223.reuse, 0x1000, RZ ;  /* 0x00001000dfe17810 */ /* 0x040fe20007ffe0ff */
[----:B------:R3:W-:Y:S01]  /*0ec0*/  LDGSTS.E.BYPASS.LTC128B.128 [R227+0xb800], [R6.64+0x80] ;  /* 0x0b80008006e37fae */ /* 0x0007e2000b901d48 */
[----:B------:R-:W-:-:S03]  /*0ed0*/  IADD3 R224, R223, 0x1800, RZ ;  /* 0x00001800dfe07810 */ /* 0x000fc60007ffe0ff */
        /* <DEDUP_REMOVED lines=9> */
[C---:B------:R-:W-:Y:S01]  /*0f70*/  IADD3 R215, R213.reuse, R4, RZ ;  /* 0x00000004d5d77210 */ /* 0x040fe20007ffe0ff */
[----:B------:R-:W0:Y:S01]  /*0f80*/  LDGDEPBAR ;  /* 0x00000000000079af */ /* 0x000e220000000000 */
[C---:B------:R-:W-:Y:S02]  /*0f90*/  SEL R0, R2.reuse, 0xffffffc0, !P1 ;  /* 0xffffffc002007807 */ /* 0x040fe40004800000 */
[----:B------:R-:W-:Y:S01]  /*0fa0*/  SEL R2, R2, 0xffffffc0, !P0 ;  /* 0xffffffc002027807 */ /* 0x000fe20004000000 */
[----:B------:R-:W2:Y:S01]  /*0fb0*/  LDSM.16.M88.4 R24, [R215] ;  /* 0x00000000d718783b */ /* 0x000ea20000000200 */
[----:B------:R-:W-:-:S02]  /*0fc0*/  IADD3 R221, R213, R0, RZ ;  /* 0x00000000d5dd7210 */ /* 0x000fc40007ffe0ff */
[----:B------:R-:W-:Y:S01]  /*0fd0*/  IADD3 R219, R215, R0, RZ ;  /* 0x00000000d7db7210 */ /* 0x000fe20007ffe0ff */
[----:B------:R-:W2:Y:S01]  /*0fe0*/  LDSM.16.M88.4 R20, [R215+0x2000] ;  /* 0x00200000d714783b */ /* 0x000ea20000000200 */
[----:B------:R-:W-:Y:S01]  /*0ff0*/  IMAD.IADD R220, R222, 0x1, R2 ;  /* 0x00000001dedc7824 */ /* 0x000fe200078e0202 */
[----:B------:R-:W-:Y:S01]  /*1000*/  ISETP.GE.AND P0, PT, R112, 0x21, PT ;  /* 0x000000217000780c */ /* 0x000fe20003f06270 */
[----:B------:R-:W-:-:S03]  /*1010*/  IMAD.IADD R218, R2, 0x1, R223 ;  /* 0x0000000102da7824 */ /* 0x000fc600078e02df */
[----:B------:R-:W-:Y:S01]  /*1020*/  LDSM.16.M88.4 R48, [R220] ;  /* 0x00000000dc30783b */ /* 0x000fe20000000200 */
[-C--:B----4-:R-:W-:Y:S08]  /*1030*/  HMMA.16816.F32 R44, R16, R12.reuse, RZ ;  /* 0x0000000c102c723c */ /* 0x090ff000000018ff */
[C---:B-1----:R-:W-:Y:S08]  /*1040*/  HMMA.16816.F32 R36, R8.reuse, R12, RZ ;  /* 0x0000000c0824723c */ /* 0x042ff000000018ff */
[-C--:B------:R-:W-:Y:S08]  /*1050*/  HMMA.16816.F32 R52, R8, R14.reuse, RZ ;  /* 0x0000000e0834723c */ /* 0x080ff000000018ff */
[----:B------:R-:W-:Y:S01]  /*1060*/  HMMA.16816.F32 R76, R16, R14, RZ ;  /* 0x0000000e104c723c */ /* 0x000fe200000018ff */
[----:B------:R-:W1:Y:S07]  /*1070*/  LDSM.16.M88.4 R12, [R221] ;  /* 0x00000000dd0c783b */ /* 0x000e6e0000000200 */
[C---:B-----5:R-:W-:Y:S08]  /*1080*/  HMMA.16816.F32 R60, R8.reuse, R28, RZ ;  /* 0x0000001c083c723c */ /* 0x060ff000000018ff */
[----:B------:R-:W-:Y:S01]  /*1090*/  HMMA.16816.F32 R40, R8, R30, RZ ;  /* 0x0000001e0828723c */ /* 0x000fe200000018ff */
[----:B------:R-:W4:Y:S07]  /*10a0*/  LDSM.16.M88.4 R8, [R221+0x2000] ;  /* 0x00200000dd08783b */ /* 0x000f2e0000000200 */
[-C--:B--2---:R-:W-:Y:S01]  /*10b0*/  HMMA.16816.F32 R64, R24, R32.reuse, R44 ;  /* 0x000000201840723c */ /* 0x084fe2000000182c */
[----:B------:R-:W-:Y:S07]  /*10c0*/  LDSM.16.M88.4 R44, [R219] ;  /* 0x00000000db2c783b */ /* 0x000fee0000000200 */
[C---:B------:R-:W-:Y:S08]  /*10d0*/  HMMA.16816.F32 R36, R20.reuse, R32, R36 ;  /* 0x000000201424723c */ /* 0x040ff00000001824 */
[C---:B------:R-:W-:Y:S01]  /*10e0*/  HMMA.16816.F32 R92, R20.reuse, R34, R52 ;  /* 0x00000022145c723c */ /* 0x040fe20000001834 */
[----:B------:R-:W2:Y:S07]  /*10f0*/  LDSM.16.M88.4 R52, [R218] ;  /* 0x00000000da34783b */ /* 0x000eae0000000200 */
[----:B------:R-:W-:Y:S01]  /*1100*/  HMMA.16816.F32 R84, R20, R58, R40 ;  /* 0x0000003a1454723c */ /* 0x000fe20000001828 */
[----:B------:R-:W5:Y:S07]  /*1110*/  LDSM.16.M88.4 R40, [R219+0x2000] ;  /* 0x00200000db28783b */ /* 0x000f6e0000000200 */
[C---:B------:R-:W-:Y:S08]  /*1120*/  HMMA.16816.F32 R68, R16.reuse, R28, RZ ;  /* 0x0000001c1044723c */ /* 0x040ff000000018ff */
[----:B------:R-:W-:Y:S01]  /*1130*/  HMMA.16816.F32 R80, R16, R30, RZ ;  /* 0x0000001e1050723c */ /* 0x000fe200000018ff */
[----:B------:R-:W3:Y:S07]  /*1140*/  LDSM.16.M88.4 R16, [R220+0x800] ;  /* 0x00080000dc10783b */ /* 0x000eee0000000200 */
[----:B------:R-:W-:Y:S08]  /*1150*/  HMMA.16816.F32 R88, R20, R56, R60 ;  /* 0x000000381458723c */ /* 0x000ff0000000183c */
[-C--:B-1----:R-:W-:Y:S01]  /*1160*/  HMMA.16816.F32 R20, R12, R48.reuse, R64 ;  /* 0x000000300c14723c */ /* 0x082fe20000001840 */
[----:B------:R-:W-:Y:S07]  /*1170*/  LDSM.16.M88.4 R64, [R3+0x9000] ;  /* 0x009000000340783b */ /* 0x000fee0000000200 */
[----:B----4-:R-:W-:Y:S01]  /*1180*/  HMMA.16816.F32 R28, R8, R48, R36 ;  /* 0x00000030081c723c */ /* 0x010fe20000001824 */
[----:B------:R-:W1:Y:S07]  /*1190*/  LDSM.16.M88.4 R36, [R213+0x4000] ;  /* 0x00400000d524783b */ /* 0x000e6e0000000200 */
[----:B------:R-:W-:Y:S01]  /*11a0*/  HMMA.16816.F32 R60, R24, R34, R76 ;  /* 0x00000022183c723c */ /* 0x000fe2000000184c */
[----:B------:R-:W-:Y:S07]  /*11b0*/  LDSM.16.M88.4 R32, [R213+0x6000] ;  /* 0x00600000d520783b */ /* 0x000fee0000000200 */
[----:B--2---:R-:W-:Y:S08]  /*11c0*/  HMMA.16816.F32 R20, R44, R52, R20 ;  /* 0x000000342c14723c */ /* 0x004ff00000001814 */
[C---:B------:R-:W-:Y:S01]  /*11d0*/  HMMA.16816.F32 R72, R24.reuse, R56, R68 ;  /* 0x000000381848723c */ /* 0x040fe20000001844 */
[----:B------:R-:W-:Y:S07]  /*11e0*/  LDSM.16.M88.4 R68, [R223+0x1000] ;  /* 0x00100000df44783b */ /* 0x000fee0000000200 */
[----:B------:R-:W-:Y:S01]  /*11f0*/  HMMA.16816.F32 R24, R24, R58, R80 ;  /* 0x0000003a1818723c */ /* 0x000fe20000001850 */
[----:B------:R-:W-:Y:S07]  /*1200*/  LDSM.16.M88.4 R56, [R218+0x1000] ;  /* 0x00100000da38783b */ /* 0x000fee0000000200 */
[----:B-----5:R-:W-:Y:S01]  /*1210*/  HMMA.16816.F32 R80, R40, R52, R28 ;  /* 0x000000342850723c */ /* 0x020fe2000000181c */
[----:B------:R-:W2:Y:S07]  /*1220*/  LDSM.16.M88.4 R28, [R215+0x4000] ;  /* 0x00400000d71c783b */ /* 0x000eae0000000200 */
[C---:B---3--:R-:W-:Y:S08]  /*1230*/  HMMA.16816.F32 R104, R8.reuse, R16, R88 ;  /* 0x000000100868723c */ /* 0x048ff00000001858 */
[-C--:B------:R-:W-:Y:S08]  /*1240*/  HMMA.16816.F32 R88, R8, R50.reuse, R92 ;  /* 0x000000320858723c */ /* 0x080ff0000000185c */
[----:B------:R-:W-:Y:S01]  /*1250*/  HMMA.16816.F32 R48, R12, R50, R60 ;  /* 0x000000320c30723c */ /* 0x000fe2000000183c */
[----:B------:R-:W-:Y:S07]  /*1260*/  LDSM.16.M88.4 R60, [R220+0x1000] ;  /* 0x00100000dc3c783b */ /* 0x000fee0000000200 */
[----:B------:R-:W-:Y:S08]  /*1270*/  HMMA.16816.F32 R108, R8, R18, R84 ;  /* 0x00000012086c723c */ /* 0x000ff00000001854 */
[----:B-1----:R-:W-:Y:S01]  /*1280*/  HMMA.16816.F32 R8, R36, R64, R20 ;  /* 0x000000402408723c */ /* 0x002fe20000001814 */
[----:B------:R-:W1:Y:S07]  /*1290*/  LDSM.16.M88.4 R20, [R221+0x4000] ;  /* 0x00400000dd14783b */ /* 0x000e6e0000000200 */
[----:B------:R-:W-:Y:S01]  /*12a0*/  HMMA.16816.F32 R76, R44, R54, R48 ;  /* 0x000000362c4c723c */ /* 0x000fe20000001830 */
[----:B------:R-:W3:Y:S07]  /*12b0*/  LDSM.16.M88.4 R48, [R218+0x800] ;  /* 0x00080000da30783b */ /* 0x000eee0000000200 */
[----:B------:R-:W-:Y:S08]  /*12c0*/  HMMA.16816.F32 R100, R12, R16, R72 ;  /* 0x000000100c64723c */ /* 0x000ff00000001848 */
[----:B--2---:R-:W-:Y:S01]  /*12d0*/  HMMA.16816.F32 R72, R28, R68, R8 ;  /* 0x000000441c48723c */ /* 0x004fe20000001808 */
[----:B------:R-:W-:Y:S07]  /*12e0*/  LDSM.16.M88.4 R8, [R219+0x6000] ;  /* 0x00600000db08783b */ /* 0x000fee0000000200 */
[----:B------:R-:W-:Y:S01]  /*12f0*/  HMMA.16816.F32 R88, R40, R54, R88 ;  /* 0x000000362858723c */ /* 0x000fe20000001858 */
[----:B------:R-:W-:Y:S07]  /*1300*/  LDSM.16.M88.4 R52, [R3+0x9800] ;  /* 0x009800000334783b */ /* 0x000fee0000000200 */
[----:B------:R-:W-:Y:S01]  /*1310*/  HMMA.16816.F32 R96, R12, R18, R24 ;  /* 0x000000120c60723c */ /* 0x000fe20000001818 */
[----:B------:R-:W2:Y:S04]  /*1320*/  LDSM.16.M88.4 R24, [R215+0x6000] ;  /* 0x00600000d718783b */ /* 0x000ea80000000200 */
[----:B------:R-:W4:Y:S03]  /*1330*/  LDSM.16.M88.4 R16, [R221+0x6000] ;  /* 0x00600000dd10783b */ /* 0x000f260000000200 */
[----:B------:R-:W-:Y:S01]  /*1340*/  HMMA.16816.F32 R80, R32, R64, R80 ;  /* 0x000000402050723c */ /* 0x000fe20000001850 */
[----:B------:R-:W5:Y:S07]  /*1350*/  LDSM.16.M88.4 R12, [R219+0x4000] ;  /* 0x00400000db0c783b */ /* 0x000f6e0000000200 */
[----:B------:R-:W-:Y:S08]  /*1360*/  HMMA.16816.F32 R84, R36, R66, R76 ;  /* 0x000000422454723c */ /* 0x000ff0000000184c */
[----:B-1----:R-:W-:Y:S08]  /*1370*/  HMMA.16816.F32 R76, R20, R60, R72 ;  /* 0x0000003c144c723c */ /* 0x002ff00000001848 */
[----:B------:R-:W-:Y:S01]  /*1380*/  HMMA.16816.F32 R72, R32, R66, R88 ;  /* 0x000000422048723c */ /* 0x000fe20000001858 */
[----:B------:R-:W1:Y:S07]  /*1390*/  LDSM.16.M88.4 R64, [R223+0x1800] ;  /* 0x00180000df40783b */ /* 0x000e6e0000000200 */
[----:B---3--:R-:W-:Y:S08]  /*13a0*/  HMMA.16816.F32 R100, R44, R48, R100 ;  /* 0x000000302c64723c */ /* 0x008ff00000001864 */
[----:B--2---:R-:W-:Y:S08]  /*13b0*/  HMMA.16816.F32 R80, R24, R68, R80 ;  /* 0x000000441850723c */ /* 0x004ff00000001850 */
[-C--:B------:R-:W-:Y:S08]  /*13c0*/  HMMA.16816.F32 R84, R28, R70.reuse, R84 ;  /* 0x000000461c54723c */ /* 0x080ff00000001854 */
[----:B------:R-:W-:Y:S08]  /*13d0*/  HMMA.16816.F32 R68, R24, R70, R72 ;  /* 0x000000461844723c */ /* 0x000ff00000001848 */
[----:B------:R-:W-:Y:S08]  /*13e0*/  HMMA.16816.F32 R96, R44, R50, R96 ;  /* 0x000000322c60723c */ /* 0x000ff00000001860 */
[C---:B------:R-:W-:Y:S08]  /*13f0*/  HMMA.16816.F32 R104, R40.reuse, R48, R104 ;  /* 0x000000302868723c */ /* 0x040ff00000001868 */
[----:B------:R-:W-:Y:S01]  /*1400*/  HMMA.16816.F32 R108, R40, R50, R108 ;  /* 0x00000032286c723c */ /* 0x000fe2000000186c */
[----:B------:R-:W2:Y:S07]  /*1410*/  LDSM.16.M88.4 R40, [R220+0x1800] ;  /* 0x00180000dc28783b */ /* 0x000eae0000000200 */
[----:B------:R-:W-:Y:S08]  /*1420*/  HMMA.16816.F32 R44, R36, R52, R100 ;  /* 0x00000034242c723c */ /* 0x000ff00000001864 */
[----:B----4-:R-:W-:Y:S08]  /*1430*/  HMMA.16816.F32 R80, R16, R60, R80 ;  /* 0x0000003c1050723c */ /* 0x010ff00000001850 */
[-C--:B------:R-:W-:Y:S08]  /*1440*/  HMMA.16816.F32 R48, R20, R62.reuse, R84 ;  /* 0x0000003e1430723c */ /* 0x080ff00000001854 */
[----:B------:R-:W-:Y:S08]  /*1450*/  HMMA.16816.F32 R72, R16, R62, R68 ;  /* 0x0000003e1048723c */ /* 0x000ff00000001844 */
[----:B-----5:R-:W-:Y:S08]  /*1460*/  HMMA.16816.F32 R92, R12, R56, R76 ;  /* 0x000000380c5c723c */ /* 0x020ff0000000184c */
[----:B------:R-:W-:Y:S01]  /*1470*/  HMMA.16816.F32 R60, R36, R54, R96 ;  /* 0x00000036243c723c */ /* 0x000fe20000001860 */
[----:B------:R-:W3:Y:S01]  /*1480*/  LDSM.16.M88.4 R36, [R218+0x1800] ;  /* 0x00180000da24783b */ /* 0x000ee20000000200 */
[----:B------:R-:W-:-:S06]  /*1490*/  DEPBAR.LE SB0, 0x0 ;  /* 0x000080000000791a */ /* 0x000fcc0000000000 */
[C---:B------:R-:W-:Y:S08]  /*14a0*/  HMMA.16816.F32 R76, R32.reuse, R52, R104 ;  /* 0x00000034204c723c */ /* 0x040ff00000001868 */
[----:B------:R-:W-:Y:S01]  /*14b0*/  HMMA.16816.F32 R32, R32, R54, R108 ;  /* 0x000000362020723c */ /* 0x000fe2000000186c */
[----:B------:R-:W-:-:S04]  /*14c0*/  FMUL.FTZ R2, R92, c[0x0][0x2ec] ;  /* 0x0000bb005c027a20 */ /* 0x000fc80000410000 */
[----:B------:R4:W2:Y:S03]  /*14d0*/  MUFU.TANH R87, R2 ;  /* 0x0000000200577308 */ /* 0x0008a60000002400 */
[----:B-1----:R-:W-:Y:S08]  /*14e0*/  HMMA.16816.F32 R44, R28, R64, R44 ;  /* 0x000000401c2c723c */ /* 0x002ff0000000182c */
[----:B------:R-:W-:Y:S01]  /*14f0*/  HMMA.16816.F32 R88, R8, R56, R80 ;  /* 0x000000380858723c */ /* 0x000fe20000001850 */
[----:B----4-:R-:W-:-:S07]  /*1500*/  FMUL.FTZ R2, R93, c[0x0][0x2ec] ;  /* 0x0000bb005d027a20 */ /* 0x010fce0000410000 */
[----:B------:R-:W-:Y:S01]  /*1510*/  HMMA.16816.F32 R28, R28, R66, R60 ;  /* 0x000000421c1c723c */ /* 0x000fe2000000183c */
[----:B------:R1:W4:Y:S07]  /*1520*/  MUFU.TANH R86, R2 ;  /* 0x0000000200567308 */ /* 0x00032e0000002400 */
[C---:B------:R-:W-:Y:S08]  /*1530*/  HMMA.16816.F32 R68, R24.reuse, R64, R76 ;  /* 0x000000401844723c */ /* 0x040ff0000000184c */
[----:B------:R-:W-:Y:S01]  /*1540*/  HMMA.16816.F32 R32, R24, R66, R32 ;  /* 0x000000421820723c */ /* 0x000fe20000001820 */
[----:B-1----:R-:W-:-:S04]  /*1550*/  FMUL.FTZ R2, R94, c[0x0][0x2ec] ;  /* 0x0000bb005e027a20 */ /* 0x002fc80000410000 */
[----:B------:R1:W1:Y:S03]  /*1560*/  MUFU.TANH R93, R2 ;  /* 0x00000002005d7308 */ /* 0x0002660000002400 */
[----:B------:R-:W-:Y:S08]  /*1570*/  HMMA.16816.F32 R80, R12, R58, R48 ;  /* 0x0000003a0c50723c */ /* 0x000ff00000001830 */
[----:B--2---:R-:W-:Y:S01]  /*1580*/  HMMA.16816.F32 R48, R20, R40, R44 ;  /* 0x000000281430723c */ /* 0x004fe2000000182c */
[----:B-1----:R-:W-:-:S07]  /*1590*/  FMUL.FTZ R2, R95, c[0x0][0x2ec] ;  /* 0x0000bb005f027a20 */ /* 0x002fce0000410000 */
[----:B------:R-:W-:Y:S01]  /*15a0*/  HMMA.16816.F32 R72, R8, R58, R72 ;  /* 0x0000003a0848723c */ /* 0x000fe20000001848 */
[----:B------:R1:W2:Y:S07]  /*15b0*/  MUFU.TANH R92, R2 ;  /* 0x00000002005c7308 */ /* 0x0002ae0000002400 */
[----:B------:R-:W-:Y:S01]  /*15c0*/  HMMA.16816.F32 R20, R20, R42, R28 ;  /* 0x0000002a1414723c */ /* 0x000fe2000000181c */
[----:B------:R-:W-:Y:S02]  /*15d0*/  FMUL.FTZ R81, R81, c[0x0][0x2ec] ;  /* 0x0000bb0051517a20 */ /* 0x000fe40000410000 */
[----:B------:R-:W-:-:S02]  /*15e0*/  FMUL.FTZ R82, R82, c[0x0][0x2ec] ;  /* 0x0000bb0052527a20 */ /* 0x000fc40000410000 */
[----:B------:R-:W-:Y:S02]  /*15f0*/  FMUL.FTZ R83, R83, c[0x0][0x2ec] ;  /* 0x0000bb0053537a20 */ /* 0x000fe40000410000 */
[----:B------:R-:W2:Y:S01]  /*1600*/  MUFU.TANH R81, R81 ;  /* 0x0000005100517308 */ /* 0x000ea20000002400 */
[----:B------:R-:W-:Y:S01]  /*1610*/  HMMA.16816.F32 R44, R16, R40, R68 ;  /* 0x00000028102c723c */ /* 0x000fe20000001844 */
[----:B-1----:R-:W-:-:S06]  /*1620*/  FMUL.FTZ R2, R88, c[0x0][0x2ec] ;  /* 0x0000bb0058027a20 */ /* 0x002fcc0000410000 */
[----:B------:R1:W1:Y:S01]  /*1630*/  MUFU.TANH R84, R2 ;  /* 0x0000000200547308 */ /* 0x0002620000002400 */
[----:B------:R-:W-:Y:S01]  /*1640*/  HMMA.16816.F32 R16, R16, R42, R32 ;  /* 0x0000002a1010723c */ /* 0x000fe20000001820 */
[----:B------:R-:W-:Y:S02]  /*1650*/  FMUL.FTZ R72, R72, c[0x0][0x2ec] ;  /* 0x0000bb0048487a20 */ /* 0x000fe40000410000 */
[----:B------:R-:W-:-:S04]  /*1660*/  FMUL.FTZ R73, R73, c[0x0][0x2ec] ;  /* 0x0000bb0049497a20 */ /* 0x000fc80000410000 */
[----:B------:R-:W2:Y:S01]  /*1670*/  MUFU.TANH R82, R82 ;  /* 0x0000005200527308 */ /* 0x000ea20000002400 */
[----:B---3--:R-:W-:Y:S01]  /*1680*/  HMMA.16816.F32 R48, R12, R36, R48 ;  /* 0x000000240c30723c */ /* 0x008fe20000001830 */
[----:B-1----:R-:W-:-:S07]  /*1690*/  FMUL.FTZ R2, R89, c[0x0][0x2ec] ;  /* 0x0000bb0059027a20 */ /* 0x002fce0000410000 */
[----:B------:R-:W-:Y:S01]  /*16a0*/  HMMA.16816.F32 R12, R12, R38, R20 ;  /* 0x000000260c0c723c */ /* 0x000fe20000001814 */
[----:B------:R-:W1:Y:S07]  /*16b0*/  MUFU.TANH R65, R83 ;  /* 0x0000005300417308 */ /* 0x000e6e0000002400 */
[C---:B------:R-:W-:Y:S01]  /*16c0*/  HMMA.16816.F32 R24, R8.reuse, R36, R44 ;  /* 0x000000240818723c */ /* 0x040fe2000000182c */
[----:B------:R3:W1:Y:S07]  /*16d0*/  MUFU.TANH R56, R2 ;  /* 0x0000000200387308 */ /* 0x00066e0000002400 */
[----:B------:R-:W-:Y:S01]  /*16e0*/  HMMA.16816.F32 R8, R8, R38, R16 ;  /* 0x000000260808723c */ /* 0x000fe20000001810 */
[----:B------:R-:W-:Y:S01]  /*16f0*/  FMUL.FTZ R48, R48, c[0x0][0x2ec] ;  /* 0x0000bb0030307a20 */ /* 0x000fe20000410000 */
[----:B------:R-:W1:Y:S01]  /*1700*/  MUFU.TANH R72, R72 ;  /* 0x0000004800487308 */ /* 0x000e620000002400 */
[----:B------:R-:W-:-:S02]  /*1710*/  FMUL.FTZ R49, R49, c[0x0][0x2ec] ;  /* 0x0000bb0031317a20 */ /* 0x000fc40000410000 */
[----:B------:R-:W-:-:S03]  /*1720*/  FMUL.FTZ R50, R50, c[0x0][0x2ec] ;  /* 0x0000bb0032327a20 */ /* 0x000fc60000410000 */
[----:B------:R-:W-:Y:S02]  /*1730*/  FMUL.FTZ R14, R14, c[0x0][0x2ec] ;  /* 0x0000bb000e0e7a20 */ /* 0x000fe40000410000 */
[----:B---3--:R-:W-:Y:S01]  /*1740*/  FMUL.FTZ R2, R90, c[0x0][0x2ec] ;  /* 0x0000bb005a027a20 */ /* 0x008fe20000410000 */
[----:B------:R-:W3:Y:S01]  /*1750*/  MUFU.TANH R70, R48 ;  /* 0x0000003000467308 */ /* 0x000ee20000002400 */
[----:B------:R-:W-:Y:S02]  /*1760*/  FMUL.FTZ R15, R15, c[0x0][0x2ec] ;  /* 0x0000bb000f0f7a20 */ /* 0x000fe40000410000 */
[----:B------:R-:W-:Y:S02]  /*1770*/  FMUL.FTZ R12, R12, c[0x0][0x2ec] ;  /* 0x0000bb000c0c7a20 */ /* 0x000fe40000410000 */
[----:B------:R-:W-:Y:S02]  /*1780*/  FMUL.FTZ R24, R24, c[0x0][0x2ec] ;  /* 0x0000bb0018187a20 */ /* 0x000fe40000410000 */
[----:B------:R-:W-:Y:S01]  /*1790*/  FMUL.FTZ R25, R25, c[0x0][0x2ec] ;  /* 0x0000bb0019197a20 */ /* 0x000fe20000410000 */
[----:B------:R5:W1:Y:S01]  /*17a0*/  MUFU.TANH R64, R2 ;  /* 0x0000000200407308 */ /* 0x000a620000002400 */
        /* <DEDUP_REMOVED lines=8> */
[----:B-----5:R-:W-:Y:S01]  /*1830*/  FMUL.FTZ R2, R91, c[0x0][0x2ec] ;  /* 0x0000bb005b027a20 */ /* 0x020fe20000410000 */
        /* <DEDUP_REMOVED lines=18> */
[----:B------:R1:W1:Y:S01]  /*1960*/  MUFU.TANH R51, R27 ;  /* 0x0000001b00337308 */ /* 0x0002620000002400 */
[----:B-----5:R-:W-:-:S07]  /*1970*/  LOP3.LUT R2, R115, 0xffffffe0, RZ, 0xc0, !PT ;  /* 0xffffffe073027812 */ /* 0x020fce00078ec0ff */
[----:B------:R1:W1:Y:S01]  /*1980*/  MUFU.TANH R15, R8 ;  /* 0x00000008000f7308 */ /* 0x0002620000002400 */
[----:B------:R-:W-:Y:S02]  /*1990*/  IADD3 R3, -R2, R116, RZ ;  /* 0x0000007402037210 */ /* 0x000fe40007ffe1ff */
[----:B------:R-:W-:-:S03]  /*19a0*/  LOP3.LUT R2, R113, R114, RZ, 0xfc, !PT ;  /* 0x0000007271027212 */ /* 0x000fc600078efcff */
[----:B------:R1:W-:Y:S02]  /*19b0*/  STL [R1+0x20], R3 ;  /* 0x0000200301007387 */ /* 0x0003e40000100800 */
[----:B------:R1:W1:Y:S08]  /*19c0*/  MUFU.TANH R14, R9 ;  /* 0x00000009000e7308 */ /* 0x0002700000002400 */
[----:B------:R1:W1:Y:S08]  /*19d0*/  MUFU.TANH R52, R10 ;  /* 0x0000000a00347308 */ /* 0x0002700000002400 */
[----:B------:R1:W1:Y:S01]  /*19e0*/  MUFU.TANH R53, R11 ;  /* 0x0000000b00357308 */ /* 0x0002620000002400 */
[----:B------:R-:W-:Y:S06]  /*19f0*/  BAR.SYNC.DEFER_BLOCKING 0x0 ;  /* 0x0000000000007b1d */ /* 0x000fec0000010000 */
[----:B------:R-:W-:Y:S05]  /*1a00*/  @!P0 BRA `(.L_x_1484) ;  /* 0x0000015000008947 */ /* 0x000fea0003800000 */
[----:B-1234-:R-:W-:Y:S01]  /*1a10*/  LEA.HI.SX32 R8, R228, 0xfffffffe, 0x1b ;  /* 0xfffffffee4087811 */ /* 0x01efe200078fdaff */
        /* <DEDUP_REMOVED lines=20> */
.L_x_1484:
[----:B-1234-:R-:W-:Y:S02]  /*1b60*/  FMNMX.FTZ R3, R84, R56, !PT ;  /* 0x0000003854037209 */ /* 0x01efe40007810000 */
        /* <DEDUP_REMOVED lines=14> */
[----:B------:R-:W1:Y:S01]  /*1c50*/  SHFL.BFLY PT, R6, R3, 0x2, 0x1f ;  /* 0x0c401f0003067f89 */ /* 0x000e6200000e0000 */
[----:B------:R-:W-:-:S04]  /*1c60*/  SHF.L.U32 R212, R2, 0x1, RZ ;  /* 0x0000000102d47819 */ /* 0x000fc800000006ff */
[-C--:B------:R-:W-:Y:S01]  /*1c70*/  IADD3 R214, R4, R212.reuse, RZ ;  /* 0x000000d404d67210 */ /* 0x080fe20007ffe0ff */
[----:B------:R-:W-:Y:S01]  /*1c80*/  LDSM.16.MT88.4 R36, [R212+0xa000] ;  /* 0x00a00000d424783b */ /* 0x000fe20000004200 */
[C---:B------:R-:W-:Y:S02]  /*1c90*/  IADD3 R217, R0.reuse, R212, RZ ;  /* 0x000000d400d97210 */ /* 0x040fe40007ffe0ff */
[----:B------:R-:W-:Y:S01]  /*1ca0*/  IADD3 R216, R0, R214, RZ ;  /* 0x000000d600d87210 */ /* 0x000fe20007ffe0ff */
        /* <DEDUP_REMOVED lines=15> */
[----:B------:R-:W-:Y:S02]  /*1da0*/  FMNMX.FTZ R3, R76, R7, !PT ;  /* 0x000000074c037209 */ /* 0x000fe40007810000 */
[C---:B------:R-:W-:Y:S01]  /*1db0*/  FSETP.NEU.FTZ.AND P1, PT, R134.reuse, -INF , PT ;  /* 0xff8000008600780b */ /* 0x040fe20003f3d000 */
[----:B------:R-:W-:Y:S01]  /*1dc0*/  FMUL.FTZ R13, R134, c[0x0][0x23c] ;  /* 0x00008f00860d7a20 */ /* 0x000fe20000410000 */
[----:B------:R-:W-:Y:S01]  /*1dd0*/  FMNMX.FTZ R3, R81, R3, !PT ;  /* 0x0000000351037209 */ /* 0x000fe20007810000 */
[----:B------:R-:W-:Y:S03]  /*1de0*/  LDSM.16.MT88.4 R172, [R214+0xa800] ;  /* 0x00a80000d6ac783b */ /* 0x000fe60000004200 */
[----:B------:R-:W-:Y:S02]  /*1df0*/  FSEL R13, R13, RZ, P1 ;  /* 0x000000ff0d0d7208 */ /* 0x000fe40000800000 */
[----:B------:R-:W-:-:S03]  /*1e00*/  FMNMX.FTZ R6, R70, R3, !PT ;  /* 0x0000000346067209 */ /* 0x000fc60007810000 */
[--C-:B------:R-:W-:Y:S01]  /*1e10*/  FFMA.FTZ R3, R84, c[0x0][0x23c], -R13.reuse ;  /* 0x00008f0054037a23 */ /* 0x100fe2000001080d */
[----:B------:R-:W-:Y:S01]  /*1e20*/  FMNMX.FTZ R6, R71, R6, !PT ;  /* 0x0000000647067209 */ /* 0x000fe20007810000 */
[----:B------:R-:W-:Y:S02]  /*1e30*/  FFMA.FTZ R8, R56, c[0x0][0x23c], -R13 ;  /* 0x00008f0038087a23 */ /* 0x000fe4000001080d */
[----:B------:R2:W-:Y:S01]  /*1e40*/  MUFU.EX2 R244, R3 ;  /* 0x0000000300f47308 */ /* 0x0005e20000000800 */
[----:B------:R-:W-:-:S04]  /*1e50*/  FMNMX.FTZ R6, R54, R6, !PT ;  /* 0x0000000636067209 */ /* 0x000fc80007810000 */
[----:B------:R-:W-:-:S03]  /*1e60*/  FMNMX.FTZ R6, R55, R6, !PT ;  /* 0x0000000637067209 */ /* 0x000fc60007810000 */
[----:B------:R3:W-:Y:S01]  /*1e70*/  MUFU.EX2 R242, R8 ;  /* 0x0000000800f27308 */ /* 0x0007e20000000800 */
[----:B--2---:R-:W-:-:S04]  /*1e80*/  FMNMX.FTZ R3, R93, R92, !PT ;  /* 0x0000005c5d037209 */ /* 0x004fc80007810000 */
[----:B------:R-:W-:Y:S02]  /*1e90*/  FMNMX.FTZ R7, R82, R3, !PT ;  /* 0x0000000352077209 */ /* 0x000fe40007810000 */
[----:B-1----:R-:W-:Y:S02]  /*1ea0*/  FMNMX.FTZ R3, R5, R9, !PT ;  /* 0x0000000905037209 */ /* 0x002fe40007810000 */
[----:B------:R-:W-:Y:S01]  /*1eb0*/  FMNMX.FTZ R5, R65, R7, !PT ;  /* 0x0000000741057209 */ /* 0x000fe20007810000 */
[----:B---3--:R-:W1:Y:S01]  /*1ec0*/  SHFL.BFLY PT, R8, R6, 0x2, 0x1f ;  /* 0x0c401f0006087f89 */ /* 0x008e6200000e0000 */
[----:B------:R-:W-:Y:S01]  /*1ed0*/  FFMA.FTZ R7, R72, c[0x0][0x23c], -R13 ;  /* 0x00008f0048077a23 */ /* 0x000fe2000001080d */
[C---:B------:R-:W-:Y:S01]  /*1ee0*/  FSETP.NEU.FTZ.AND P1, PT, R3.reuse, -INF , PT ;  /* 0xff8000000300780b */ /* 0x040fe20003f3d000 */
[----:B------:R-:W-:Y:S01]  /*1ef0*/  FMUL.FTZ R12, R3, c[0x0][0x23c] ;  /* 0x00008f00030c7a20 */ /* 0x000fe20000410000 */
[----:B------:R-:W-:Y:S01]  /*1f00*/  FMNMX.FTZ R5, R100, R5, !PT ;  /* 0x0000000564057209 */ /* 0x000fe20007810000 */
[----:B------:R2:W-:Y:S03]  /*1f10*/  MUFU.EX2 R241, R7 ;  /* 0x0000000700f17308 */ /* 0x0005e60000000800 */
[----:B------:R-:W-:-:S02]  /*1f20*/  FMNMX.FTZ R5, R85, R5, !PT ;  /* 0x0000000555057209 */ /* 0x000fc40007810000 */
[----:B------:R-:W-:Y:S02]  /*1f30*/  FSEL R12, R12, RZ, P1 ;  /* 0x000000ff0c0c7208 */ /* 0x000fe40000800000 */
[----:B------:R-:W-:-:S03]  /*1f40*/  FMNMX.FTZ R5, R68, R5, !PT ;  /* 0x0000000544057209 */ /* 0x000fc60007810000 */
[--C-:B------:R-:W-:Y:S01]  /*1f50*/  FFMA.FTZ R4, R57, c[0x0][0x23c], -R12.reuse ;  /* 0x00008f0039047a23 */ /* 0x100fe2000001080c */
[----:B------:R-:W-:Y:S01]  /*1f60*/  FMNMX.FTZ R5, R69, R5, !PT ;  /* 0x0000000545057209 */ /* 0x000fe20007810000 */
[----:B------:R-:W-:Y:S02]  /*1f70*/  FFMA.FTZ R0, R40, c[0x0][0x23c], -R12 ;  /* 0x00008f0028007a23 */ /* 0x000fe4000001080c */
[----:B------:R3:W-:Y:S01]  /*1f80*/  MUFU.EX2 R237, R4 ;  /* 0x0000000400ed7308 */ /* 0x0007e20000000800 */
[----:B--2---:R-:W-:Y:S01]  /*1f90*/  FFMA.FTZ R7, R73, c[0x0][0x23c], -R13 ;  /* 0x00008f0049077a23 */ /* 0x004fe2000001080d */
[----:B-1----:R-:W-:-:S06]  /*1fa0*/  FMNMX.FTZ R2, R6, R8, !PT ;  /* 0x0000000806027209 */ /* 0x002fcc0007810000 */
[----:B------:R1:W2:Y:S01]  /*1fb0*/  MUFU.EX2 R243, R7 ;  /* 0x0000000700f37308 */ /* 0x0002a20000000800 */
[----:B------:R-:W4:Y:S01]  /*1fc0*/  SHFL.BFLY PT, R136, R2, 0x1, 0x1f ;  /* 0x0c201f0002887f89 */ /* 0x000f2200000e0000 */
[----:B---3--:R-:W-:-:S06]  /*1fd0*/  FFMA.FTZ R4, R41, c[0x0][0x23c], -R12 ;  /* 0x00008f0029047a23 */ /* 0x008fcc000001080c */
[----:B------:R3:W-:Y:S01]  /*1fe0*/  MUFU.EX2 R240, R0 ;  /* 0x0000000000f07308 */ /* 0x0007e20000000800 */
[----:B------:R-:W-:Y:S01]  /*1ff0*/  LDSM.16.MT88.4 R40, [R217+0xb000] ;  /* 0x00b00000d928783b */ /* 0x000fe20000004200 */
[----:B-1----:R-:W-:-:S06]  /*2000*/  FFMA.FTZ R7, R64, c[0x0][0x23c], -R12 ;  /* 0x00008f0040077a23 */ /* 0x002fcc000001080c */
[----:B------:R1:W-:Y:S01]  /*2010*/  MUFU.EX2 R238, R4 ;  /* 0x0000000400ee7308 */ /* 0x0003e20000000800 */
[----:B--2---:R-:W-:-:S07]  /*2020*/  F2FP.PACK_AB R6, R243, R241 ;  /* 0x000000f1f306723e */ /* 0x004fce00000000ff */
[----:B------:R2:W5:Y:S01]  /*2030*/  MUFU.EX2 R239, R7 ;  /* 0x0000000700ef7308 */ /* 0x0005620000000800 */
[----:B----4-:R-:W-:-:S04]  /*2040*/  FMNMX.FTZ R136, R2, R136, !PT ;  /* 0x0000008802887209 */ /* 0x010fc80007810000 */
[C---:B------:R-:W-:Y:S01]  /*2050*/  FSETP.NEU.FTZ.AND P1, PT, R136.reuse, -INF , PT ;  /* 0xff8000008800780b */ /* 0x040fe20003f3d000 */
[----:B---3--:R-:W-:Y:S01]  /*2060*/  FMUL.FTZ R0, R136, c[0x0][0x23c] ;  /* 0x00008f0088007a20 */ /* 0x008fe20000410000 */
[----:B-1----:R-:W-:-:S04]  /*2070*/  F2FP.PACK_AB R4, R242, R244 ;  /* 0x000000f4f204723e */ /* 0x002fc800000000ff */
[----:B------:R-:W-:Y:S01]  /*2080*/  FSEL R0, R0, RZ, P1 ;  /* 0x000000ff00007208 */ /* 0x000fe20000800000 */
[----:B--2---:R-:W1:Y:S04]  /*2090*/  SHFL.BFLY PT, R7, R5, 0x2, 0x1f ;  /* 0x0c401f0005077f89 */ /* 0x004e6800000e0000 */
[----:B------:R-:W-:-:S04]  /*20a0*/  FFMA.FTZ R2, R87, c[0x0][0x23c], -R0 ;  /* 0x00008f0057027a23 */ /* 0x000fc80000010800 */
[----:B------:R2:W-:Y:S02]  /*20b0*/  MUFU.EX2 R234, R2 ;  /* 0x0000000200ea7308 */ /* 0x0005e40000000800 */
[----:B--2---:R-:W-:Y:S01]  /*20c0*/  FFMA.FTZ R2, R86, c[0x0][0x23c], -R0 ;  /* 0x00008f0056027a23 */ /* 0x004fe20000010800 */
[----:B-1----:R-:W-:-:S05]  /*20d0*/  FMNMX.FTZ R8, R7, R5, !PT ;  /* 0x0000000507087209 */ /* 0x002fca0007810000 */
[----:B------:R1:W-:Y:S01]  /*20e0*/  MUFU.EX2 R232, R2 ;  /* 0x0000000200e87308 */ /* 0x0003e20000000800 */
[----:B-----5:R-:W-:Y:S02]  /*20f0*/  F2FP.PACK_AB R5, R237, R239 ;  /* 0x000000efed05723e */ /* 0x020fe400000000ff */
[----:B------:R-:W-:Y:S01]  /*2100*/  F2FP.PACK_AB R7, R240, R238 ;  /* 0x000000eef007723e */ /* 0x000fe200000000ff */
[----:B------:R-:W2:Y:S06]  /*2110*/  SHFL.BFLY PT, R9, R8, 0x1, 0x1f ;  /* 0x0c201f0008097f89 */ /* 0x000eac00000e0000 */
[C---:B------:R-:W-:Y:S08]  /*2120*/  HMMA.16816.F32 R144, R4.reuse, R36, RZ ;  /* 0x000000240490723c */ /* 0x040ff000000018ff */
[C---:B------:R-:W-:Y:S08]  /*2130*/  HMMA.16816.F32 R164, R4.reuse, R28, RZ ;  /* 0x0000001c04a4723c */ /* 0x040ff000000018ff */
[----:B------:R-:W-:Y:S01]  /*2140*/  HMMA.16816.F32 R56, R4, R24, RZ ;  /* 0x000000180438723c */ /* 0x000fe200000018ff */
[----:B--2---:R-:W-:Y:S01]  /*2150*/  FMNMX.FTZ R135, R8, R9, !PT ;  /* 0x0000000908877209 */ /* 0x004fe20007810000 */
[----:B------:R-:W-:-:S03]  /*2160*/  FFMA.FTZ R8, R76, c[0x0][0x23c], -R0 ;  /* 0x00008f004c087a23 */ /* 0x000fc60000010800 */
[C---:B------:R-:W-:Y:S01]  /*2170*/  FSETP.NEU.FTZ.AND P1, PT, R135.reuse, -INF , PT ;  /* 0xff8000008700780b */ /* 0x040fe20003f3d000 */
[----:B-1----:R-:W-:Y:S01]  /*2180*/  FMUL.FTZ R2, R135, c[0x0][0x23c] ;  /* 0x00008f0087027a20 */ /* 0x002fe20000410000 */
[----:B------:R1:W-:Y:S01]  /*2190*/  MUFU.EX2 R235, R8 ;  /* 0x0000000800eb7308 */ /* 0x0003e20000000800 */
[----:B------:R-:W-:Y:S03]  /*21a0*/  HMMA.16816.F32 R60, R4, R20, RZ ;  /* 0x00000014043c723c */ /* 0x000fe600000018ff */
[----:B------:R-:W-:-:S05]  /*21b0*/  FSEL R2, R2, RZ, P1 ;  /* 0x000000ff02027208 */ /* 0x000fca0000800000 */
        /* <DEDUP_REMOVED lines=15> */
[C---:B------:R-:W-:Y:S01]  /*22b0*/  HMMA.16816.F32 R108, R4.reuse, R18, RZ ;  /* 0x00000012046c723c */ /* 0x040fe200000018ff */
[--C-:B-1----:R-:W-:Y:S01]  /*22c0*/  FFMA.FTZ R8, R82, c[0x0][0x23c], -R2.reuse ;  /* 0x00008f0052087a23 */ /* 0x102fe20000010802 */
[----:B--2---:R-:W-:Y:S01]  /*22d0*/  F2FP.PACK_AB R9, R229, R231 ;  /* 0x000000e7e509723e */ /* 0x004fe200000000ff */
[----:B------:R-:W-:Y:S02]  /*22e0*/  LDSM.16.MT88.4 R80, [R212+0xb800] ;  /* 0x00b80000d450783b */ /* 0x000fe40000004200 */
[----:B------:R1:W-:Y:S03]  /*22f0*/  MUFU.EX2 R230, R8 ;  /* 0x0000000800e67308 */ /* 0x0003e60000000800 */
[C---:B------:R-:W-:Y:S08]  /*2300*/  HMMA.16816.F32 R128, R4.reuse, R34, RZ ;  /* 0x000000220480723c */ /* 0x040ff000000018ff */
[----:B------:R-:W-:Y:S01]  /*2310*/  HMMA.16816.F32 R148, R4, R42, RZ ;  /* 0x0000002a0494723c */ /* 0x000fe200000018ff */
[----:B-1----:R-:W-:-:S07]  /*2320*/  FFMA.FTZ R8, R65, c[0x0][0x23c], -R2 ;  /* 0x00008f0041087a23 */ /* 0x002fce0000010802 */
[----:B------:R-:W-:Y:S01]  /*2330*/  HMMA.16816.F32 R140, R4, R46, RZ ;  /* 0x0000002e048c723c */ /* 0x000fe200000018ff */
[----:B------:R-:W-:Y:S01]  /*2340*/  LDSM.16.MT88.4 R64, [R216+0xa800] ;  /* 0x00a80000d840783b */ /* 0x000fe20000004200 */
[----:B------:R1:W2:Y:S05]  /*2350*/  MUFU.EX2 R233, R8 ;  /* 0x0000000800e97308 */ /* 0x0002aa0000000800 */
[----:B------:R-:W-:Y:S02]  /*2360*/  FFMA.FTZ R4, R50, c[0x0][0x23c], -R13 ;  /* 0x00008f0032047a23 */ /* 0x000fe4000001080d */
[----:B------:R-:W-:Y:S02]  /*2370*/  FADD.FTZ R6, R244, R242 ;  /* 0x000000f2f4067221 */ /* 0x000fe40000010000 */
[----:B------:R3:W-:Y:S01]  /*2380*/  MUFU.EX2 R211, R4 ;  /* 0x0000000400d37308 */ /* 0x0007e20000000800 */
[----:B------:R-:W-:-:S02]  /*2390*/  FADD.FTZ R7, R239, R237 ;  /* 0x000000edef077221 */ /* 0x000fc40000010000 */
[----:B------:R-:W-:Y:S02]  /*23a0*/  FADD.FTZ R6, R241, R6 ;  /* 0x00000006f1067221 */ /* 0x000fe40000010000 */
[----:B------:R-:W-:Y:S01]  /*23b0*/  FADD.FTZ R7, R238, R7 ;  /* 0x00000007ee077221 */ /* 0x000fe20000010000 */
[----:B-1----:R-:W-:Y:S02]  /*23c0*/  F2FP.PACK_AB R8, R232, R234 ;  /* 0x000000eae808723e */ /* 0x002fe400000000ff */
[----:B--2---:R-:W-:Y:S01]  /*23d0*/  F2FP.PACK_AB R11, R233, R230 ;  /* 0x000000e6e90b723e */ /* 0x004fe200000000ff */
[----:B---3--:R-:W-:-:S06]  /*23e0*/  FFMA.FTZ R4, R48, c[0x0][0x23c], -R13 ;  /* 0x00008f0030047a23 */ /* 0x008fcc000001080d */
        /* <DEDUP_REMOVED lines=21> */
[----:B------:R-:W1:Y:S01]  /*2540*/  LDSM.16.MT88.4 R48, [R217+0xa800] ;  /* 0x00a80000d930783b */ /* 0x000e620000004200 */
[----:B------:R2:W3:Y:S06]  /*2550*/  MUFU.EX2 R207, R4 ;  /* 0x0000000400cf7308 */ /* 0x0004ec0000000800 */
[C---:B------:R-:W-:Y:S08]  /*2560*/  HMMA.16816.F32 R180, R8.reuse, R34, RZ ;  /* 0x0000002208b4723c */ /* 0x040ff000000018ff */
[----:B------:R-:W-:Y:S01]  /*2570*/  HMMA.16816.F32 R16, R8, R40, RZ ;  /* 0x000000280810723c */ /* 0x000fe200000018ff */
[----:B--2---:R-:W-:Y:S01]  /*2580*/  FFMA.FTZ R4, R52, c[0x0][0x23c], -R12 ;  /* 0x00008f0034047a23 */ /* 0x004fe2000001080c */
[----:B---3--:R-:W-:-:S03]  /*2590*/  F2FP.PACK_AB R125, R207, R208 ;  /* 0x000000d0cf7d723e */ /* 0x008fc600000000ff */
[----:B------:R2:W-:Y:S03]  /*25a0*/  MUFU.EX2 R206, R4 ;  /* 0x0000000400ce7308 */ /* 0x0005e60000000800 */
[C---:B------:R-:W-:Y:S08]  /*25b0*/  HMMA.16816.F32 R116, R8.reuse, R44, RZ ;  /* 0x0000002c0874723c */ /* 0x040ff000000018ff */
[----:B------:R-:W-:Y:S01]  /*25c0*/  HMMA.16816.F32 R32, R8, R46, RZ ;  /* 0x0000002e0820723c */ /* 0x000fe200000018ff */
[----:B--2---:R-:W-:-:S07]  /*25d0*/  FFMA.FTZ R4, R53, c[0x0][0x23c], -R12 ;  /* 0x00008f0035047a23 */ /* 0x004fce000001080c */
[----:B------:R-:W-:Y:S01]  /*25e0*/  HMMA.16816.F32 R12, R8, R42, RZ ;  /* 0x0000002a080c723c */ /* 0x000fe200000018ff */
[----:B------:R-:W2:Y:S01]  /*25f0*/  LDSM.16.MT88.4 R8, [R216+0xb800] ;  /* 0x00b80000d808783b */ /* 0x000ea20000004200 */
[----:B------:R3:W4:Y:S02]  /*2600*/  MUFU.EX2 R250, R4 ;  /* 0x0000000400fa7308 */ /* 0x0007240000000800 */
[----:B---3--:R-:W-:Y:S01]  /*2610*/  FFMA.FTZ R4, R70, c[0x0][0x23c], -R0 ;  /* 0x00008f0046047a23 */ /* 0x008fe20000010800 */
[----:B----4-:R-:W-:-:S05]  /*2620*/  F2FP.PACK_AB R127, R250, R206 ;  /* 0x000000cefa7f723e */ /* 0x010fca00000000ff */
[----:B------:R3:W-:Y:S02]  /*2630*/  MUFU.EX2 R205, R4 ;  /* 0x0000000400cd7308 */ /* 0x0007e40000000800 */
[C---:B-1----:R-:W-:Y:S08]  /*2640*/  HMMA.16816.F32 R40, R124.reuse, R48, R56 ;  /* 0x000000307c28723c */ /* 0x042ff00000001838 */
[----:B------:R-:W-:Y:S01]  /*2650*/  HMMA.16816.F32 R56, R124, R64, R60 ;  /* 0x000000407c38723c */ /* 0x000fe2000000183c */
[----:B---3--:R-:W-:-:S04]  /*2660*/  FFMA.FTZ R4, R71, c[0x0][0x23c], -R0 ;  /* 0x00008f0047047a23 */ /* 0x008fc80000010800 */
[----:B------:R1:W3:Y:S03]  /*2670*/  MUFU.EX2 R204, R4 ;  /* 0x0000000400cc7308 */ /* 0x0002e60000000800 */
[C---:B------:R-:W-:Y:S08]  /*2680*/  HMMA.16816.F32 R60, R124.reuse, R66, R92 ;  /* 0x000000427c3c723c */ /* 0x040ff0000000185c */
[----:B------:R-:W-:Y:S01]  /*2690*/  HMMA.16816.F32 R92, R124, R98, R128 ;  /* 0x000000627c5c723c */ /* 0x000fe20000001880 */
[----:B-1----:R-:W-:-:S06]  /*26a0*/  FFMA.FTZ R4, R54, c[0x0][0x23c], -R0 ;  /* 0x00008f0036047a23 */ /* 0x002fcc0000010800 */
[----:B---3--:R-:W-:Y:S01]  /*26b0*/  F2FP.PACK_AB R128, R204, R205 ;  /* 0x000000cdcc80723e */ /* 0x008fe200000000ff */
[----:B------:R-:W-:Y:S01]  /*26c0*/  FFMA.FTZ R0, R55, c[0x0][0x23c], -R0 ;  /* 0x00008f0037007a23 */ /* 0x000fe20000010800 */
[C---:B------:R-:W-:Y:S01]  /*26d0*/  HMMA.16816.F32 R44, R124.reuse, R50, R76 ;  /* 0x000000327c2c723c */ /* 0x040fe2000000184c */
[----:B------:R-:W-:Y:S07]  /*26e0*/  MUFU.EX2 R139, R4 ;  /* 0x00000004008b7308 */ /* 0x000fee0000000800 */
[C---:B------:R-:W-:Y:S01]  /*26f0*/  HMMA.16816.F32 R76, R124.reuse, R82, R108 ;  /* 0x000000527c4c723c */ /* 0x040fe2000000186c */
[----:B------:R1:W3:Y:S07]  /*2700*/  MUFU.EX2 R138, R0 ;  /* 0x00000000008a7308 */ /* 0x0002ee0000000800 */
[C---:B------:R-:W-:Y:S08]  /*2710*/  HMMA.16816.F32 R108, R124.reuse, R114, R148 ;  /* 0x000000727c6c723c */ /* 0x040ff00000001894 */
[----:B------:R-:W-:Y:S01]  /*2720*/  HMMA.16816.F32 R144, R124, R156, R144 ;  /* 0x0000009c7c90723c */ /* 0x000fe20000001890 */
[----:B-1----:R-:W-:Y:S01]  /*2730*/  FFMA.FTZ R0, R100, c[0x0][0x23c], -R2 ;  /* 0x00008f0064007a23 */ /* 0x002fe20000010802 */
[----:B---3--:R-:W-:-:S03]  /*2740*/  F2FP.PACK_AB R130, R138, R139 ;  /* 0x0000008b8a82723e */ /* 0x008fc600000000ff */
[----:B------:R1:W-:Y:S03]  /*2750*/  MUFU.EX2 R137, R0 ;  /* 0x0000000000897308 */ /* 0x0003e60000000800 */
[C---:B------:R-:W-:Y:S08]  /*2760*/  HMMA.16816.F32 R164, R124.reuse, R172, R164 ;  /* 0x000000ac7ca4723c */ /* 0x040ff000000018a4 */
[----:B------:R-:W-:Y:S01]  /*2770*/  HMMA.16816.F32 R72, R124, R80, R72 ;  /* 0x000000507c48723c */ /* 0x000fe20000001848 */
[----:B-1----:R-:W-:-:S07]  /*2780*/  FFMA.FTZ R0, R85, c[0x0][0x23c], -R2 ;  /* 0x00008f0055007a23 */ /* 0x002fce0000010802 */
[C---:B------:R-:W-:Y:S01]  /*2790*/  HMMA.16816.F32 R88, R124.reuse, R96, R88 ;  /* 0x000000607c58723c */ /* 0x040fe20000001858 */
[----:B------:R1:W3:Y:S07]  /*27a0*/  MUFU.EX2 R133, R0 ;  /* 0x0000000000857308 */ /* 0x0002ee0000000800 */
[C---:B------:R-:W-:Y:S08]  /*27b0*/  HMMA.16816.F32 R104, R124.reuse, R112, R104 ;  /* 0x000000707c68723c */ /* 0x040ff00000001868 */
[----:B------:R-:W-:Y:S01]  /*27c0*/  HMMA.16816.F32 R152, R124, R158, R152 ;  /* 0x0000009e7c98723c */ /* 0x000fe20000001898 */
[--C-:B-1----:R-:W-:Y:S01]  /*27d0*/  FFMA.FTZ R0, R68, c[0x0][0x23c], -R2.reuse ;  /* 0x00008f0044007a23 */ /* 0x102fe20000010802 */
[----:B---3--:R-:W-:Y:S01]  /*27e0*/  F2FP.PACK_AB R129, R133, R137 ;  /* 0x000000898581723e */ /* 0x008fe200000000ff */
[----:B------:R-:W-:-:S02]  /*27f0*/  FFMA.FTZ R2, R69, c[0x0][0x23c], -R2 ;  /* 0x00008f0045027a23 */ /* 0x000fc40000010802 */
[----:B------:R1:W-:Y:S03]  /*2800*/  MUFU.EX2 R132, R0 ;  /* 0x0000000000847308 */ /* 0x0003e60000000800 */
[C---:B------:R-:W-:Y:S05]  /*2810*/  HMMA.16816.F32 R168, R124.reuse, R174, R168 ;  /* 0x000000ae7ca8723c */ /* 0x040fea00000018a8 */
[----:B------:R-:W3:Y:S03]  /*2820*/  MUFU.EX2 R252, R2 ;  /* 0x0000000200fc7308 */ /* 0x000ee60000000800 */
[----:B--2---:R-:W-:Y:S01]  /*2830*/  HMMA.16816.F32 R120, R124, R8, R120 ;  /* 0x000000087c78723c */ /* 0x004fe20000001878 */
[----:B-1----:R-:W-:-:S07]  /*2840*/  FADD.FTZ R0, R234, R232 ;  /* 0x000000e8ea007221 */ /* 0x002fce0000010000 */
[----:B------:R-:W-:Y:S01]  /*2850*/  HMMA.16816.F32 R124, R124, R10, R140 ;  /* 0x0000000a7c7c723c */ /* 0x000fe2000000188c */
[----:B------:R-:W-:-:S04]  /*2860*/  FADD.FTZ R0, R235, R0 ;  /* 0x00000000eb007221 */ /* 0x000fc80000010000 */
[----:B------:R-:W-:Y:S01]  /*2870*/  FADD.FTZ R5, R236, R0 ;  /* 0x00000000ec057221 */ /* 0x000fe20000010000 */
[----:B---3--:R-:W-:Y:S01]  /*2880*/  F2FP.PACK_AB R131, R252, R132 ;  /* 0x00000084fc83723e */ /* 0x008fe200000000ff */
        /* <DEDUP_REMOVED lines=11> */
[----:B------:R-:W-:Y:S01]  /*2940*/  FADD.FTZ R4, R137, R4 ;  /* 0x0000000489047221 */ /* 0x000fe20000010000 */
[----:B------:R1:W-:Y:S01]  /*2950*/  STL [R1], R5 ;  /* 0x0000000501007387 */ /* 0x0003e20000100800 */
        /* <DEDUP_REMOVED lines=27> */
[----:B-1----:R-:W-:Y:S01]  /*2b10*/  LEA.HI.SX32 R228, R228, 0xfffffffe, 0x1b ;  /* 0xfffffffee4e47811 */ /* 0x002fe200078fdaff */
[----:B------:R-:W-:Y:S01]  /*2b20*/  IMAD.MOV.U32 R137, RZ, RZ, R135 ;  /* 0x000000ffff897224 */ /* 0x000fe200078e0087 */
[----:B------:R-:W-:Y:S01]  /*2b30*/  MOV R139, R3 ;  /* 0x00000003008b7202 */ /* 0x000fe20000000f00 */
[----:B------:R-:W-:Y:S01]  /*2b40*/  IMAD.MOV.U32 R132, RZ, RZ, R136 ;  /* 0x000000ffff847224 */ /* 0x000fe200078e0088 */
[----:B------:R-:W-:Y:S01]  /*2b50*/  MOV R138, R134 ;  /* 0x00000086008a7202 */ /* 0x000fe20000000f00 */
[----:B------:R-:W-:Y:S06]  /*2b60*/  BRA `(.L_x_1486) ;  /* 0x000001c000007947 */ /* 0x000fec0003800000 */
.L_x_1488:
        /* <DEDUP_REMOVED lines=28> */
.L_x_1486:
[----:B------:R-:W2:Y:S01]  /*2d30*/  LDL.64 R6, [R1+0x10] ;  /* 0x0000100001067983 */ /* 0x000ea20000100a00 */
[----:B------:R-:W-:Y:S01]  /*2d40*/  SHF.R.S32.HI R0, RZ, 0x1f, R228 ;  /* 0x0000001fff007819 */ /* 0x000fe200000114e4 */
[----:B------:R-:W-:Y:S04]  /*2d50*/  DEPBAR.LE SB0, 0x0 ;  /* 0x000080000000791a */ /* 0x000fe80000000000 */
[----:B------:R-:W3:Y:S01]  /*2d60*/  LDL R9, [R1+0x4] ;  /* 0x0000040001097983 */ /* 0x000ee20000100800 */
[----:B------:R-:W-:Y:S01]  /*2d70*/  IMAD R0, R0, c[0x0][0x1a0], RZ ;  /* 0x0000680000007a24 */ /* 0x000fe200078e02ff */
[----:B------:R-:W-:Y:S01]  /*2d80*/  MOV R8, c[0x0][0x1a0] ;  /* 0x0000680000087a02 */ /* 0x000fe20000000f00 */
[----:B------:R-:W-:Y:S01]  /*2d90*/  IMAD.WIDE.U32 R4, R228, c[0x0][0x1a0], RZ ;  /* 0x00006800e4047a25 */ /* 0x000fe200078e00ff */
[----:B------:R-:W-:Y:S02]  /*2da0*/  BAR.SYNC.DEFER_BLOCKING 0x0 ;  /* 0x0000000000007b1d */ /* 0x000fe40000010000 */
[----:B------:R-:W-:Y:S01]  /*2db0*/  SHF.L.U32 R8, R8, 0x5, RZ ;  /* 0x0000000508087819 */ /* 0x000fe200000006ff */
[----:B------:R-:W-:Y:S05]  /*2dc0*/  IMAD R2, R228, c[0x0][0x1a4], R0 ;  /* 0x00006900e4027a24 */ /* 0x000fea00078e0200 */
[----:B------:R-:W-:Y:S02]  /*2dd0*/  IADD3 R5, R5, R2, RZ ;  /* 0x0000000205057210 */ /* 0x000fe40007ffe0ff */
[----:B--2---:R-:W-:Y:S02]  /*2de0*/  LEA R0, P0, R4, R6, 0x5 ;  /* 0x0000000604007211 */ /* 0x004fe400078028ff */
[----:B------:R-:W-:Y:S02]  /*2df0*/  MOV R7, 0x5 ;  /* 0x0000000500077802 */ /* 0x000fe40000000f00 */
[----:B------:R-:W-:Y:S02]  /*2e00*/  LEA R2, P1, R0, c[0x0][0x170], 0x1 ;  /* 0x00005c0000027a11 */ /* 0x000fe400078208ff */
[----:B---3--:R-:W-:Y:S02]  /*2e10*/  LEA.HI.X R5, R4, R9, R5, 0x5, P0 ;  /* 0x0000000904057211 */ /* 0x008fe400000f2c05 */
[----:B------:R-:W-:Y:S02]  /*2e20*/  MOV R6, c[0x0][0x1a0] ;  /* 0x0000680000067a02 */ /* 0x000fe40000000f00 */
[----:B------:R-:W-:Y:S02]  /*2e30*/  LEA.HI.X R3, R0, c[0x0][0x174], R5, 0x1, P1 ;  /* 0x00005d0000037a11 */ /* 0x000fe400008f0c05 */
[----:B------:R-:W-:Y:S02]  /*2e40*/  IADD3 R4, P0, R2, R8, RZ ;  /* 0x0000000802047210 */ /* 0x000fe40007f1e0ff */
[----:B------:R-:W-:Y:S01]  /*2e50*/  SHF.L.U64.HI R6, R6, R7, c[0x0][0x1a4] ;  /* 0x0000690006067619 */ /* 0x000fe20000010207 */
[----:B------:R-:W-:Y:S01]  /*2e60*/  @!PT LDS RZ, [RZ] ;  /* 0x00000000fffff984 */ /* 0x000fe20000000800 */
[----:B------:R-:W-:Y:S01]  /*2e70*/  @!PT LDS RZ, [RZ] ;  /* 0x00000000fffff984 */ /* 0x000fe20000000800 */
[----:B------:R-:W-:Y:S01]  /*2e80*/  @!PT LDS RZ, [RZ] ;  /* 0x00000000fffff984 */ /* 0x000fe20000000800 */
[----:B------:R1:W-:Y:S03]  /*2e90*/  LDGSTS.E.BYPASS.LTC128B.128 [R227+0xa000], [R2.64] ;  /* 0x0a00000002e37fae */ /* 0x0003e6000b901d48 */
[----:B------:R-:W-:Y:S02]  /*2ea0*/  IADD3.X R5, R3, R6, RZ, P0, !PT ;  /* 0x0000000603057210 */ /* 0x000fe400007fe4ff */
[----:B------:R-:W-:Y:S03]  /*2eb0*/  ISETP.GT.AND P0, PT, R228, RZ, PT ;  /* 0x000000ffe400720c */ /* 0x000fe60003f04270 */
[----:B------:R1:W-:Y:S08]  /*2ec0*/  LDGSTS.E.BYPASS.LTC128B.128 [R227+0xb000], [R2.64+0x80] ;  /* 0x0b00008002e37fae */ /* 0x0003f0000b901d48 */
[----:B------:R2:W-:Y:S08]  /*2ed0*/  LDGSTS.E.BYPASS.LTC128B.128 [R227+0xa800], [R4.64] ;  /* 0x0a80000004e37fae */ /* 0x0005f0000b901d48 */
[----:B------:R2:W-:Y:S08]  /*2ee0*/  LDGSTS.E.BYPASS.LTC128B.128 [R227+0xb800], [R4.64+0x80] ;  /* 0x0b80008004e37fae */ /* 0x0005f0000b901d48 */
[----:B------:R-:W-:Y:S08]  /*2ef0*/  LDSM.16.M88.4 R32, [R213] ;  /* 0x00000000d520783b */ /* 0x000ff00000000200 */
[----:B------:R-:W2:Y:S08]  /*2f00*/  LDSM.16.M88.4 R16, [R222] ;  /* 0x00000000de10783b */ /* 0x000eb00000000200 */
        /* <DEDUP_REMOVED lines=13> */
[----:B------:R-:W4:Y:S01]  /*2fe0*/  LDSM.16.M88.4 R196, [R220] ;  /* 0x00000000dcc4783b */ /* 0x000f220000000200 */
        /* <DEDUP_REMOVED lines=148> */
.L_x_1487:
        /* <DEDUP_REMOVED lines=400> */
.L_x_1485:
[----:B-1----:R-:W2:Y:S04]  /*5230*/  LDL.LU R4, [R1] ;  /* 0x0000000001047983 */ /* 0x002ea80000300800 */
[----:B------:R-:W3:Y:S04]  /*5240*/  LDL R178, [R1+0x20] ;  /* 0x0000200001b27983 */ /* 0x000ee80000100800 */
[----:B------:R-:W1:Y:S04]  /*5250*/  SHFL.BFLY PT, R5, R251, 0x2, 0x1f ;  /* 0x0c401f00fb057f89 */ /* 0x000e6800000e0000 */
[----:B------:R-:W4:Y:S04]  /*5260*/  SHFL.BFLY PT, R2, R252, 0x2, 0x1f ;  /* 0x0c401f00fc027f89 */ /* 0x000f2800000e0000 */
[----:B------:R-:W5:Y:S01]  /*5270*/  S2R R176, SR_TID.X ;  /* 0x0000000000b07919 */ /* 0x000f620000002100 */
[----:B-1----:R-:W-:-:S02]  /*5280*/  FADD.FTZ R251, R5, R251 ;  /* 0x000000fb05fb7221 */ /* 0x002fc40000010000 */
[----:B----4-:R-:W-:-:S03]  /*5290*/  FADD.FTZ R252, R2, R252 ;  /* 0x000000fc02fc7221 */ /* 0x010fc60000010000 */
[----:B------:R-:W1:Y:S01]  /*52a0*/  SHFL.BFLY PT, R2, R251, 0x1, 0x1f ;  /* 0x0c201f00fb027f89 */ /* 0x000e6200000e0000 */
[----:B-----5:R-:W-:-:S04]  /*52b0*/  SHF.R.S32.HI R177, RZ, 0x1f, R176 ;  /* 0x0000001fffb17819 */ /* 0x020fc800000114b0 */
[----:B------:R-:W-:-:S04]  /*52c0*/  LEA.HI R18, R177, R176, RZ, 0x2 ;  /* 0x000000b0b1127211 */ /* 0x000fc800078f10ff */
[----:B------:R-:W-:Y:S01]  /*52d0*/  SHF.R.S32.HI R8, RZ, 0x2, R18 ;  /* 0x00000002ff087819 */ /* 0x000fe20000011412 */
[----:B------:R-:W4:Y:S01]  /*52e0*/  SHFL.BFLY PT, R6, R252, 0x1, 0x1f ;  /* 0x0c201f00fc067f89 */ /* 0x000f2200000e0000 */
[----:B-1----:R-:W-:Y:S01]  /*52f0*/  FADD.FTZ R251, R251, R2 ;  /* 0x00000002fbfb7221 */ /* 0x002fe20000010000 */
[----:B------:R-:W-:-:S04]  /*5300*/  SHF.R.S32.HI R2, RZ, 0x1f, R18 ;  /* 0x0000001fff027819 */ /* 0x000fc80000011412 */
[----:B------:R-:W-:-:S04]  /*5310*/  LEA.HI R2, R2, R8, RZ, 0x3 ;  /* 0x0000000802027211 */ /* 0x000fc800078f18ff */
[----:B------:R-:W-:Y:S02]  /*5320*/  LOP3.LUT R2, R2, 0xfffffff8, RZ, 0xc0, !PT ;  /* 0xfffffff802027812 */ /* 0x000fe400078ec0ff */
[----:B------:R-:W-:-:S04]  /*5330*/  LOP3.LUT R18, R18, 0x3ffffffc, RZ, 0xc0, !PT ;  /* 0x3ffffffc12127812 */ /* 0x000fc800078ec0ff */
[----:B------:R-:W-:Y:S01]  /*5340*/  IADD3 R18, -R18, R176, RZ ;  /* 0x000000b012127210 */ /* 0x000fe20007ffe1ff */
[----:B----4-:R-:W-:Y:S01]  /*5350*/  FADD.FTZ R252, R252, R6 ;  /* 0x00000006fcfc7221 */ /* 0x010fe20000010000 */
[----:B------:R-:W-:Y:S02]  /*5360*/  ULDC.U8 UR4, c[0x0][0x329] ;  /* 0x0000ca4000047ab9 */ /* 0x000fe40000000000 */
[----:B------:R-:W-:Y:S01]  /*5370*/  ULDC.U8 UR5, c[0x0][0x328] ;  /* 0x0000ca0000057ab9 */ /* 0x000fe20000000000 */
[----:B------:R-:W-:Y:S02]  /*5380*/  ISETP.NE.AND P0, PT, RZ, UR4, PT ;  /* 0x00000004ff007c0c */ /* 0x000fe4000bf05270 */
[----:B------:R-:W-:Y:S02]  /*5390*/  FSETP.NE.FTZ.AND P5, PT, R252, RZ, PT ;  /* 0x000000fffc00720b */ /* 0x000fe40003fb5000 */
[----:B------:R-:W-:Y:S02]  /*53a0*/  ISETP.NE.AND P3, PT, RZ, UR5, PT ;  /* 0x00000005ff007c0c */ /* 0x000fe4000bf65270 */
[----:B------:R-:W-:-:S07]  /*53b0*/  FSETP.NE.FTZ.AND P4, PT, R251, RZ, PT ;  /* 0x000000fffb00720b */ /* 0x000fce0003f95000 */
[----:B------:R-:W-:Y:S02]  /*53c0*/  @P0 MOV R133, c[0x0][0x210] ;  /* 0x0000840000850a02 */ /* 0x000fe40000000f00 */
[----:B------:R-:W-:-:S03]  /*53d0*/  @!P0 MOV R6, c[0x0][0x214] ;  /* 0x0000850000068a02 */ /* 0x000fc60000000f00 */
[----:B------:R-:W-:Y:S01]  /*53e0*/  @P0 IMAD R133, R133, c[0x0][0x214], RZ ;  /* 0x0000850085850a24 */ /* 0x000fe200078e02ff */
[----:B------:R-:W-:Y:S01]  /*53f0*/  @!P0 SEL R133, R6, c[0x0][0x234], !P3 ;  /* 0x00008d0006858a07 */ /* 0x000fe20005800000 */
[----:B--2---:R-:W1:Y:S02]  /*5400*/  SHFL.BFLY PT, R0, R4, 0x2, 0x1f ;  /* 0x0c401f0004007f89 */ /* 0x004e6400000e0000 */
[----:B-1----:R-:W-:-:S05]  /*5410*/  FADD.FTZ R0, R0, R4 ;  /* 0x0000000400007221 */ /* 0x002fca0000010000 */
[----:B------:R-:W1:Y:S04]  /*5420*/  SHFL.BFLY PT, R132, R0, 0x1, 0x1f ;  /* 0x0c201f0000847f89 */ /* 0x000e6800000e0000 */
[----:B------:R-:W2:Y:S01]  /*5430*/  SHFL.BFLY PT, R4, R250, 0x2, 0x1f ;  /* 0x0c401f00fa047f89 */ /* 0x000ea200000e0000 */
[----:B-1----:R-:W-:-:S05]  /*5440*/  FADD.FTZ R132, R0, R132 ;  /* 0x0000008400847221 */ /* 0x002fca0000010000 */
[----:B------:R-:W-:Y:S02]  /*5450*/  FSETP.NE.FTZ.AND P6, PT, R132, RZ, PT ;  /* 0x000000ff8400720b */ /* 0x000fe40003fd5000 */
[----:B------:R-:W-:Y:S01]  /*5460*/  MOV R0, 0x3f800000 ;  /* 0x3f80000000007802 */ /* 0x000fe20000000f00 */
[----:B--2---:R-:W-:-:S05]  /*5470*/  FADD.FTZ R250, R4, R250 ;  /* 0x000000fa04fa7221 */ /* 0x004fca0000010000 */
[----:B------:R-:W1:Y:S05]  /*5480*/  SHFL.BFLY PT, R5, R250, 0x1, 0x1f ;  /* 0x0c201f00fa057f89 */ /* 0x000e6a00000e0000 */
[----:B------:R-:W2:Y:S02]  /*5490*/  @P6 MUFU.RCP R0, R132 ;  /* 0x0000008400006308 */ /* 0x000ea40000001000 */
[C---:B--2---:R-:W-:Y:S02]  /*54a0*/  FMUL.FTZ R7, R0.reuse, R149 ;  /* 0x0000009500077220 */ /* 0x044fe40000410000 */
        /* <DEDUP_REMOVED lines=31> */
[----:B------:R-:W-:Y:S02]  /*56a0*/  IADD3 R0, R8, -R2, RZ ;  /* 0x8000000208007210 */ /* 0x000fe40007ffe0ff */
[----:B------:R-:W-:-:S02]  /*56b0*/  LEA.HI R84, R177, R176, RZ, 0x5 ;  /* 0x000000b0b1547211 */ /* 0x000fc400078f28ff */
[----:B------:R-:W-:Y:S01]  /*56c0*/  SHF.L.U32 R2, R0, 0x6, RZ ;  /* 0x0000000600027819 */ /* 0x000fe200000006ff */
[----:B-1----:R-:W-:Y:S01]  /*56d0*/  FADD.FTZ R250, R250, R5 ;  /* 0x00000005fafa7221 */ /* 0x002fe20000010000 */
[----:B------:R-:W-:Y:S02]  /*56e0*/  SHF.R.S32.HI R84, RZ, 0x5, R84 ;  /* 0x00000005ff547819 */ /* 0x000fe40000011454 */
[----:B------:R-:W-:Y:S02]  /*56f0*/  LOP3.LUT R2, R2, 0x1c0, RZ, 0xc0, !PT ;  /* 0x000001c002027812 */ /* 0x000fe400078ec0ff */
[----:B------:R-:W-:Y:S02]  /*5700*/  LOP3.LUT R5, R0, 0x1, RZ, 0xc0, !PT ;  /* 0x0000000100057812 */ /* 0x000fe400078ec0ff */
[----:B------:R-:W-:Y:S02]  /*5710*/  LEA R18, R84, R18, 0x9 ;  /* 0x0000001254127211 */ /* 0x000fe400078e48ff */
[----:B------:R-:W-:-:S02]  /*5720*/  LEA.HI R2, R2, R2, RZ, 0x1d ;  /* 0x0000000202027211 */ /* 0x000fc400078fe8ff */
[----:B------:R-:W-:Y:S02]  /*5730*/  ISETP.NE.U32.AND P1, PT, R5, 0x1, PT ;  /* 0x000000010500780c */ /* 0x000fe40003f25070 */
[----:B------:R-:W-:-:S04]  /*5740*/  LEA R18, R18, R2, 0x1 ;  /* 0x0000000212127211 */ /* 0x000fc800078e08ff */
[----:B------:R-:W-:-:S04]  /*5750*/  SHF.L.U32 R18, R18, 0x1, RZ ;  /* 0x0000000112127819 */ /* 0x000fc800000006ff */
[----:B------:R-:W-:-:S03]  /*5760*/  IADD3 R20, R18, -0x10, RZ ;  /* 0xfffffff012147810 */ /* 0x000fc60007ffe0ff */
[----:B------:R-:W-:Y:S02]  /*5770*/  @P1 IADD3 R20, R18, 0x10, RZ ;  /* 0x0000001012141810 */ /* 0x000fe40007ffe0ff */
[----:B------:R-:W-:Y:S02]  /*5780*/  R2P PR, R0, 0x6 ;  /* 0x0000000600007804 */ /* 0x000fe40000000000 */
[----:B------:R-:W-:-:S04]  /*5790*/  MOV R68, 0x20 ;  /* 0x0000002000447802 */ /* 0x000fc80000000f00 */
[----:B------:R-:W-:Y:S02]  /*57a0*/  SEL R68, R68, 0xffffffe0, !P1 ;  /* 0xffffffe044447807 */ /* 0x000fe40004800000 */
[----:B------:R-:W-:Y:S02]  /*57b0*/  FSETP.NE.FTZ.AND P1, PT, R250, RZ, PT ;  /* 0x000000fffa00720b */ /* 0x000fe40003f35000 */
[----:B------:R-:W-:Y:S02]  /*57c0*/  MOV R4, 0x3f800000 ;  /* 0x3f80000000047802 */ /* 0x000fe40000000f00 */
[----:B------:R-:W-:Y:S02]  /*57d0*/  MOV R2, 0x3f800000 ;  /* 0x3f80000000027802 */ /* 0x000fe40000000f00 */
[----:B------:R-:W-:Y:S02]  /*57e0*/  MOV R0, 0x3f800000 ;  /* 0x3f80000000007802 */ /* 0x000fe40000000f00 */
[----:B------:R-:W1:Y:S08]  /*57f0*/  @P5 MUFU.RCP R4, R252 ;  /* 0x000000fc00045308 */ /* 0x000e700000001000 */
[----:B------:R-:W2:Y:S08]  /*5800*/  @P4 MUFU.RCP R2, R251 ;  /* 0x000000fb00024308 */ /* 0x000eb00000001000 */
[----:B------:R-:W4:Y:S01]  /*5810*/  @P1 MUFU.RCP R0, R250 ;  /* 0x000000fa00001308 */ /* 0x000f220000001000 */
[----:B-1----:R-:W-:-:S02]  /*5820*/  FMUL.FTZ R150, R4, R150 ;  /* 0x0000009604967220 */ /* 0x002fc40000410000 */
[C---:B------:R-:W-:Y:S02]  /*5830*/  FMUL.FTZ R6, R4.reuse, R151 ;  /* 0x0000009704067220 */ /* 0x040fe40000410000 */
[C---:B------:R-:W-:Y:S02]  /*5840*/  FMUL.FTZ R158, R4.reuse, R158 ;  /* 0x0000009e049e7220 */ /* 0x040fe40000410000 */
[----:B------:R-:W-:Y:S02]  /*5850*/  FMUL.FTZ R159, R4, R159 ;  /* 0x0000009f049f7220 */ /* 0x000fe40000410000 */
[C---:B--2---:R-:W-:Y:S02]  /*5860*/  FMUL.FTZ R144, R2.reuse, R144 ;  /* 0x0000009002907220 */ /* 0x044fe40000410000 */
[----:B------:R-:W-:Y:S01]  /*5870*/  FMUL.FTZ R5, R2, R145 ;  /* 0x0000009102057220 */ /* 0x000fe20000410000 */
[----:B------:R-:W-:Y:S01]  /*5880*/  F2FP.PACK_AB R7, R7, R148 ;  /* 0x000000940707723e */ /* 0x000fe200000000ff */
        /* <DEDUP_REMOVED lines=28> */
[----:B------:R-:W-:Y:S02]  /*5a50*/  FMUL.FTZ R131, R4, R131 ;  /* 0x0000008304837220 */ /* 0x000fe40000410000 */
        /* <DEDUP_REMOVED lines=29> */
[----:B------:R-:W-:Y:S01]  /*5c30*/  FMUL.FTZ R67, R2, R125 ;  /* 0x0000007d02437220 */ /* 0x000fe20000410000 */
[----:B------:R-:W-:Y:S01]  /*5c40*/  F2FP.PACK_AB R2, R157, R156 ;  /* 0x0000009c9d02723e */ /* 0x000fe200000000ff */
[C---:B----4-:R-:W-:Y:S02]  /*5c50*/  FMUL.FTZ R147, R0.reuse, R147 ;  /* 0x0000009300937220 */ /* 0x050fe40000410000 */
        /* <DEDUP_REMOVED lines=30> */
[----:B------:R-:W-:Y:S01]  /*5e40*/  FMUL.FTZ R66, R0, R126 ;  /* 0x0000007e00427220 */ /* 0x000fe20000410000 */
[----:B------:R-:W-:Y:S02]  /*5e50*/  F2FP.PACK_AB R0, R159, R158 ;  /* 0x0000009e9f00723e */ /* 0x000fe400000000ff */
[----:B------:R-:W-:Y:S01]  /*5e60*/  F2FP.PACK_AB R5, R5, R144 ;  /* 0x000000900505723e */ /* 0x000fe200000000ff */
[----:B------:R1:W-:Y:S04]  /*5e70*/  STS [R18], R7 ;  /* 0x0000000712007388 */ /* 0x0003e80000000800 */
[----:B------:R-:W-:Y:S04]  /*5e80*/  STS [R18+0x400], R6 ;  /* 0x0004000612007388 */ /* 0x000fe80000000800 */
[----:B------:R-:W-:Y:S04]  /*5e90*/  STS [R20], R2 ;  /* 0x0000000214007388 */ /* 0x000fe80000000800 */
[----:B------:R2:W-:Y:S01]  /*5ea0*/  STS [R20+0x400], R0 ;  /* 0x0004000014007388 */ /* 0x0005e20000000800 */
[----:B------:R-:W-:-:S03]  /*5eb0*/  F2FP.PACK_AB R4, R147, R4 ;  /* 0x000000049304723e */ /* 0x000fc600000000ff */
[----:B------:R4:W-:Y:S01]  /*5ec0*/  STS [R18+0x2000], R5 ;  /* 0x0020000512007388 */ /* 0x0009e20000000800 */
[----:B------:R-:W-:Y:S02]  /*5ed0*/  F2FP.PACK_AB R8, R8, R152 ;  /* 0x000000980808723e */ /* 0x000fe400000000ff */
[----:B------:R-:W-:Y:S02]  /*5ee0*/  F2FP.PACK_AB R11, R155, R11 ;  /* 0x0000000b9b0b723e */ /* 0x000fe400000000ff */
[----:B------:R-:W-:Y:S02]  /*5ef0*/  F2FP.PACK_AB R10, R10, R160 ;  /* 0x000000a00a0a723e */ /* 0x000fe400000000ff */
[----:B------:R-:W-:Y:S02]  /*5f00*/  F2FP.PACK_AB R9, R9, R162 ;  /* 0x000000a20909723e */ /* 0x000fe400000000ff */
[----:B------:R-:W-:Y:S02]  /*5f10*/  F2FP.PACK_AB R13, R13, R172 ;  /* 0x000000ac0d0d723e */ /* 0x000fe400000000ff */
[----:B------:R-:W-:-:S02]  /*5f20*/  F2FP.PACK_AB R12, R12, R174 ;  /* 0x000000ae0c0c723e */ /* 0x000fc400000000ff */
[----:B-1----:R-:W-:Y:S01]  /*5f30*/  IADD3 R7, R68, R20, RZ ;  /* 0x0000001444077210 */ /* 0x002fe20007ffe0ff */
[----:B------:R1:W-:Y:S01]  /*5f40*/  STS [R18+0x2400], R4 ;  /* 0x0024000412007388 */ /* 0x0003e20000000800 */
[----:B------:R-:W-:Y:S02]  /*5f50*/  F2FP.PACK_AB R14, R14, R164 ;  /* 0x000000a40e0e723e */ /* 0x000fe400000000ff */
[----:B------:R-:W-:Y:S02]  /*5f60*/  F2FP.PACK_AB R15, R167, R15 ;  /* 0x0000000fa70f723e */ /* 0x000fe400000000ff */
[----:B--2---:R-:W-:Y:S02]  /*5f70*/  IADD3 R0, R18, R68, RZ ;  /* 0x0000004412007210 */ /* 0x004fe40007ffe0ff */
[----:B----4-:R-:W-:-:S04]  /*5f80*/  MOV R5, 0x40 ;  /* 0x0000004000057802 */ /* 0x010fc80000000f00 */
[----:B------:R-:W-:Y:S01]  /*5f90*/  SEL R5, R5, 0xffffffc0, !P2 ;  /* 0xffffffc005057807 */ /* 0x000fe20005000000 */
[----:B------:R-:W-:Y:S01]  /*5fa0*/  STS [R20+0x2000], R8 ;  /* 0x0020000814007388 */ /* 0x000fe20000000800 */
[----:B------:R-:W-:Y:S02]  /*5fb0*/  F2FP.PACK_AB R24, R24, R168 ;  /* 0x000000a81818723e */ /* 0x000fe400000000ff */
[----:B------:R-:W-:Y:S01]  /*5fc0*/  F2FP.PACK_AB R23, R171, R23 ;  /* 0x00000017ab17723e */ /* 0x000fe200000000ff */
[----:B------:R-:W-:Y:S01]  /*5fd0*/  STS [R20+0x2400], R11 ;  /* 0x0024000b14007388 */ /* 0x000fe20000000800 */
[----:B------:R-:W-:Y:S02]  /*5fe0*/  F2FP.PACK_AB R22, R22, R17 ;  /* 0x000000111616723e */ /* 0x000fe400000000ff */
[----:B------:R-:W-:Y:S01]  /*5ff0*/  F2FP.PACK_AB R21, R21, R38 ;  /* 0x000000261515723e */ /* 0x000fe200000000ff */
[----:B------:R-:W-:Y:S01]  /*6000*/  STS [R0], R10 ;  /* 0x0000000a00007388 */ /* 0x000fe20000000800 */
[----:B------:R-:W-:-:S02]  /*6010*/  F2FP.PACK_AB R19, R19, R16 ;  /* 0x000000101313723e */ /* 0x000fc400000000ff */
[----:B-1----:R-:W-:Y:S01]  /*6020*/  IADD3 R4, R18, R5, RZ ;  /* 0x0000000512047210 */ /* 0x002fe20007ffe0ff */
[----:B------:R-:W-:Y:S01]  /*6030*/  STS [R0+0x400], R9 ;  /* 0x0004000900007388 */ /* 0x000fe20000000800 */
[----:B------:R-:W-:Y:S02]  /*6040*/  F2FP.PACK_AB R17, R137, R138 ;  /* 0x0000008a8911723e */ /* 0x000fe400000000ff */
[----:B------:R-:W-:Y:S01]  /*6050*/  F2FP.PACK_AB R16, R51, R50 ;  /* 0x000000323310723e */ /* 0x000fe200000000ff */
[----:B------:R-:W-:Y:S01]  /*6060*/  STS [R7], R13 ;  /* 0x0000000d07007388 */ /* 0x000fe20000000800 */
[----:B------:R-:W-:Y:S02]  /*6070*/  IADD3 R6, R5, R20, RZ ;  /* 0x0000001405067210 */ /* 0x000fe40007ffe0ff */
[----:B------:R-:W-:Y:S01]  /*6080*/  F2FP.PACK_AB R25, R43, R25 ;  /* 0x000000192b19723e */ /* 0x000fe200000000ff */
[----:B------:R-:W-:Y:S01]  /*6090*/  STS [R7+0x400], R12 ;  /* 0x0004000c07007388 */ /* 0x000fe20000000800 */
[----:B------:R-:W-:-:S02]  /*60a0*/  F2FP.PACK_AB R65, R65, R27 ;  /* 0x0000001b4141723e */ /* 0x000fc400000000ff */
[----:B------:R-:W-:Y:S01]  /*60b0*/  F2FP.PACK_AB R64, R47, R64 ;  /* 0x000000402f40723e */ /* 0x000fe200000000ff */
[----:B------:R-:W-:Y:S01]  /*60c0*/  STS [R0+0x2000], R14 ;  /* 0x0020000e00007388 */ /* 0x000fe20000000800 */
[----:B------:R-:W-:Y:S02]  /*60d0*/  F2FP.PACK_AB R63, R139, R140 ;  /* 0x0000008c8b3f723e */ /* 0x000fe400000000ff */
[----:B------:R-:W-:Y:S01]  /*60e0*/  F2FP.PACK_AB R62, R55, R54 ;  /* 0x00000036373e723e */ /* 0x000fe200000000ff */
[----:B------:R-:W-:Y:S01]  /*60f0*/  STS [R0+0x2400], R15 ;  /* 0x0024000f00007388 */ /* 0x000fe20000000800 */
[----:B------:R-:W-:Y:S02]  /*6100*/  F2FP.PACK_AB R60, R59, R60 ;  /* 0x0000003c3b3c723e */ /* 0x000fe400000000ff */
[----:B------:R-:W-:Y:S01]  /*6110*/  IADD3 R2, R0, R5, RZ ;  /* 0x0000000500027210 */ /* 0x000fe20007ffe0ff */
[----:B------:R-:W-:Y:S01]  /*6120*/  STS [R7+0x2000], R24 ;  /* 0x0020001807007388 */ /* 0x000fe20000000800 */
[----:B------:R-:W-:-:S02]  /*6130*/  F2FP.PACK_AB R59, R141, R142 ;  /* 0x0000008e8d3b723e */ /* 0x000fc400000000ff */
[----:B------:R-:W-:Y:S01]  /*6140*/  F2FP.PACK_AB R58, R34, R35 ;  /* 0x00000023223a723e */ /* 0x000fe200000000ff */
[----:B------:R-:W-:Y:S01]  /*6150*/  STS [R7+0x2400], R23 ;  /* 0x0024001707007388 */ /* 0x000fe20000000800 */
[----:B------:R-:W-:Y:S02]  /*6160*/  IADD3 R5, R7, R5, RZ ;  /* 0x0000000507057210 */ /* 0x000fe40007ffe0ff */
[----:B------:R-:W-:Y:S01]  /*6170*/  F2FP.PACK_AB R61, R57, R29 ;  /* 0x0000001d393d723e */ /* 0x000fe200000000ff */
[----:B------:R-:W-:Y:S01]  /*6180*/  STS [R4], R22 ;  /* 0x0000001604007388 */ /* 0x000fe20000000800 */
[----:B------:R-:W-:-:S03]  /*6190*/  F2FP.PACK_AB R57, R30, R31 ;  /* 0x0000001f1e39723e */ /* 0x000fc600000000ff */
[----:B------:R-:W-:Y:S01]  /*61a0*/  STS [R4+0x400], R21 ;  /* 0x0004001504007388 */ /* 0x000fe20000000800 */
[----:B------:R-:W-:-:S03]  /*61b0*/  F2FP.PACK_AB R56, R26, R56 ;  /* 0x000000381a38723e */ /* 0x000fc600000000ff */
[----:B------:R-:W-:Y:S01]  /*61c0*/  STS [R6], R17 ;  /* 0x0000001106007388 */ /* 0x000fe20000000800 */
[----:B------:R-:W-:-:S03]  /*61d0*/  F2FP.PACK_AB R55, R69, R143 ;  /* 0x0000008f4537723e */ /* 0x000fc600000000ff */
[----:B------:R-:W-:Y:S01]  /*61e0*/  STS [R6+0x400], R16 ;  /* 0x0004001006007388 */ /* 0x000fe20000000800 */
        /* <DEDUP_REMOVED lines=35> */
[----:B------:R1:W-:Y:S01]  /*6420*/  STS [R18+0x6400], R52 ;  /* 0x0064003412007388 */ /* 0x0003e20000000800 */
        /* <DEDUP_REMOVED lines=40> */
[----:B-1----:R-:W1:Y:S04]  /*66b0*/  S2R R18, SR_CTAID.Y ;  /* 0x0000000000127919 */ /* 0x002e680000002600 */
[----:B------:R-:W5:Y:S04]  /*66c0*/  S2R R19, SR_CTAID.Z ;  /* 0x0000000000137919 */ /* 0x000f680000002700 */
[----:B------:R-:W1:Y:S01]  /*66d0*/  S2R R17, SR_CTAID.X ;  /* 0x0000000000117919 */ /* 0x000e620000002500 */
[----:B--2---:R-:W2:Y:S01]  /*66e0*/  @P6 MUFU.LG2 R2, R132 ;  /* 0x0000008400026308 */ /* 0x004ea20000000c00 */
[----:B------:R-:W-:-:S02]  /*66f0*/  ISETP.NE.OR P3, PT, RZ, UR4, !P3 ;  /* 0x00000004ff007c0c */ /* 0x000fc4000df65670 */
[----:B------:R-:W-:Y:S01]  /*6700*/  @P0 MOV R0, 0x1 ;  /* 0x0000000100000802 */ /* 0x000fe20000000f00 */
[----:B------:R1:W1:Y:S04]  /*6710*/  LDS.128 R20, [R227] ;  /* 0x00000000e3147984 */ /* 0x0002680000000c00 */
[----:B------:R1:W1:Y:S04]  /*6720*/  LDS.128 R28, [R227+0x800] ;  /* 0x00080000e31c7984 */ /* 0x0002680000000c00 */
[----:B------:R1:W1:Y:S04]  /*6730*/  LDS.128 R36, [R227+0x1000] ;  /* 0x00100000e3247984 */ /* 0x0002680000000c00 */
[----:B------:R1:W1:Y:S04]  /*6740*/  LDS.128 R44, [R227+0x1800] ;  /* 0x00180000e32c7984 */ /* 0x0002680000000c00 */
[----:B------:R1:W1:Y:S04]  /*6750*/  LDS.128 R56, [R227+0x2000] ;  /* 0x00200000e3387984 */ /* 0x0002680000000c00 */
[----:B------:R1:W1:Y:S04]  /*6760*/  LDS.128 R80, [R227+0x2800] ;  /* 0x00280000e3507984 */ /* 0x0002680000000c00 */
[----:B------:R1:W1:Y:S04]  /*6770*/  LDS.128 R76, [R227+0x3000] ;  /* 0x00300000e34c7984 */ /* 0x0002680000000c00 */
[----:B------:R1:W2:Y:S04]  /*6780*/  LDS.128 R72, [R227+0x3800] ;  /* 0x00380000e3487984 */ /* 0x0002a80000000c00 */
[----:B------:R1:W3:Y:S04]  /*6790*/  LDS.128 R24, [R227+0x4000] ;  /* 0x00400000e3187984 */ /* 0x0002e80000000c00 */
[----:B------:R1:W3:Y:S04]  /*67a0*/  LDS.128 R32, [R227+0x4800] ;  /* 0x00480000e3207984 */ /* 0x0002e80000000c00 */
[----:B------:R1:W3:Y:S04]  /*67b0*/  LDS.128 R40, [R227+0x5000] ;  /* 0x00500000e3287984 */ /* 0x0002e80000000c00 */
[----:B------:R2:W3:Y:S04]  /*67c0*/  LDS.128 R52, [R227+0x5800] ;  /* 0x00580000e3347984 */ /* 0x0004e80000000c00 */
[----:B------:R3:W3:Y:S04]  /*67d0*/  LDS.128 R68, [R227+0x6000] ;  /* 0x00600000e3447984 */ /* 0x0006e80000000c00 */
[----:B------:R3:W3:Y:S04]  /*67e0*/  LDS.128 R64, [R227+0x6800] ;  /* 0x00680000e3407984 */ /* 0x0006e80000000c00 */
[----:B------:R3:W3:Y:S04]  /*67f0*/  LDS.128 R60, [R227+0x7000] ;  /* 0x00700000e33c7984 */ /* 0x0006e80000000c00 */
[----:B------:R3:W3:Y:S01]  /*6800*/  LDS.128 R48, [R227+0x7800] ;  /* 0x00780000e3307984 */ /* 0x0006e20000000c00 */
[----:B------:R-:W-:-:S04]  /*6810*/  @!P0 IMAD R0, R133, c[0x0][0x1c0], RZ ;  /* 0x0000700085008a24 */ /* 0x000fc800078e02ff */
[C---:B-1----:R-:W-:Y:S01]  /*6820*/  IMAD R0, R18.reuse, R0, RZ ;  /* 0x0000000012007224 */ /* 0x042fe200078e02ff */
[----:B------:R-:W1:Y:S01]  /*6830*/  @P1 MUFU.LG2 R7, R250 ;  /* 0x000000fa00071308 */ /* 0x000e620000000c00 */
[----:B------:R-:W-:Y:S01]  /*6840*/  @!P3 IMAD R10, R18, c[0x0][0x214], RZ ;  /* 0x00008500120aba24 */ /* 0x000fe200078e02ff */
[----:B------:R-:W-:Y:S01]  /*6850*/  @P0 MOV R6, c[0x0][0x210] ;  /* 0x0000840000060a02 */ /* 0x000fe20000000f00 */
[----:B--2---:R-:W-:Y:S01]  /*6860*/  @P6 FMUL.FTZ R2, R2, 0.69314718246459960938 ;  /* 0x3f31721802026820 */ /* 0x004fe20000410000 */
[----:B------:R-:W-:Y:S01]  /*6870*/  SEL R0, R0, RZ, P3 ;  /* 0x000000ff00007207 */ /* 0x000fe20001800000 */
[----:B----4-:R-:W-:Y:S01]  /*6880*/  CS2R R4, SRZ ;  /* 0x0000000000047805 */ /* 0x010fe2000001ff00 */
[----:B------:R-:W-:Y:S02]  /*6890*/  @!P0 MOV R6, 0x1 ;  /* 0x0000000100068802 */ /* 0x000fe40000000f00 */
[----:B------:R-:W2:Y:S01]  /*68a0*/  @P5 MUFU.LG2 R9, R252 ;  /* 0x000000fc00095308 */ /* 0x000ea20000000c00 */
[----:B------:R-:W-:Y:S01]  /*68b0*/  MOV R16, 0x7f800000 ;  /* 0x7f80000000107802 */ /* 0x000fe20000000f00 */
[----:B------:R-:W-:Y:S01]  /*68c0*/  @P6 FFMA.FTZ R16, R136, c[0x0][0x238], R2 ;  /* 0x00008e0088106a23 */ /* 0x000fe20000010002 */
[----:B------:R-:W-:-:S05]  /*68d0*/  @!P3 SHF.R.S32.HI R5, RZ, 0x1f, R10 ;  /* 0x0000001fff05b819 */ /* 0x000fca000001140a */
[----:B------:R-:W4:Y:S01]  /*68e0*/  @P4 MUFU.LG2 R8, R251 ;  /* 0x000000fb00084308 */ /* 0x000f220000000c00 */
[----:B------:R-:W-:Y:S01]  /*68f0*/  @!P3 MOV R4, R10 ;  /* 0x0000000a0004b202 */ /* 0x000fe20000000f00 */
[----:B-----5:R-:W-:Y:S01]  /*6900*/  IMAD R2, R19, R133, R0 ;  /* 0x0000008513027224 */ /* 0x020fe200078e0200 */
[----:B---3--:R-:W-:Y:S01]  /*6910*/  LOP3.LUT P3, RZ, R178, 0x3, RZ, 0xc0, !PT ;  /* 0x00000003b2ff7812 */ /* 0x008fe2000786c0ff */
[----:B------:R-:W-:-:S05]  /*6920*/  IMAD R0, R17, R6, RZ ;  /* 0x0000000611007224 */ /* 0x000fca00078e02ff */
[----:B------:R-:W-:Y:S01]  /*6930*/  SHF.L.U32 R0, R0, 0x7, RZ ;  /* 0x0000000700007819 */ /* 0x000fe200000006ff */
[----:B-1----:R-:W-:Y:S01]  /*6940*/  @P1 FMUL.FTZ R7, R7, 0.69314718246459960938 ;  /* 0x3f31721807071820 */ /* 0x002fe20000410000 */
[----:B------:R-:W-:Y:S01]  /*6950*/  BSSY B0, `(.L_x_1489) ;  /* 0x0000037000007945 */ /* 0x000fe20003800000 */
[----:B--2---:R-:W-:Y:S01]  /*6960*/  @P5 FMUL.FTZ R9, R9, 0.69314718246459960938 ;  /* 0x3f31721809095820 */ /* 0x004fe20000410000 */
[----:B------:R-:W-:Y:S02]  /*6970*/  IADD3 R10, P2, P0, R0, R4, R2 ;  /* 0x00000004000a7210 */ /* 0x000fe4000785e002 */
[----:B------:R-:W-:Y:S01]  /*6980*/  SHF.R.S32.HI R0, RZ, 0x1f, R0 ;  /* 0x0000001fff007819 */ /* 0x000fe20000011400 */
[----:B----4-:R-:W-:Y:S01]  /*6990*/  @P4 FMUL.FTZ R8, R8, 0.69314718246459960938 ;  /* 0x3f31721808084820 */ /* 0x010fe20000410000 */
        /* <DEDUP_REMOVED lines=9> */
[----:B------:R-:W-:Y:S01]  /*6a30*/  SHF.R.S32.HI R2, RZ, 0x1f, R84 ;  /* 0x0000001fff027819 */ /* 0x000fe20000011454 */
        /* <DEDUP_REMOVED lines=40> */
.L_x_1490:
[----:B------:R-:W-:Y:S05]  /*6cc0*/  BSYNC B0 ;  /* 0x0000000000007941 */ /* 0x000fea0003800000 */
.L_x_1489:
[----:B-1----:R-:W-:Y:S01]  /*6cd0*/  LEA.HI R4, R177, R176, RZ, 0x3 ;  /* 0x000000b0b1047211 */ /* 0x002fe200078f18ff */
        /* <DEDUP_REMOVED lines=31> */
[----:B------:R1:W-:Y:S03]  /*6ed0*/  STG.E.128 [R4.64+0x80], R24 ;  /* 0x0000801804007986 */ /* 0x0003e6000c101d08 */
        /* <DEDUP_REMOVED lines=26> */
.L_x_1491:
        /* <DEDUP_REMOVED lines=16> */
.L_x_2398:


//--------------------- .text._ZN5flash16flash_fwd_kernelI23Flash_fwd_kernel_traitsILi128ELi128ELi32ELi4ELb0ELb0EN7cutlass6half_tE19Flash_kernel_traitsILi128ELi128ELi32ELi4ES3_EELb1ELb0ELb0ELb1ELb0ELb0ELb0ELb0EEEvNS_16Flash_fwd_paramsE --------------------------
	.section	.text._ZN5flash16flash_fwd_kernelI23Flash_fwd_kernel_traitsILi128ELi128ELi32ELi4ELb0ELb0EN7cutlass6half_tE19Flash_kernel_traitsILi128ELi128ELi32ELi4ES3_EELb1ELb0ELb0ELb1ELb0ELb0ELb0ELb0EEEvNS_16Flash_fwd_paramsE,"ax",@progbits
	.sectioninfo	@"SHI_REGISTERS=255"
	.align	128
        .global         _ZN5flash16flash_fwd_kernelI23Flash_fwd_kernel_traitsILi128ELi128ELi32ELi4ELb0ELb0EN7cutlass6half_tE19Flash_kernel_traitsILi128ELi128ELi32ELi4ES3_EELb1ELb0ELb0ELb1ELb0ELb0ELb0ELb0EEEvNS_16Flash_fwd_paramsE
        .type           _ZN5flash16flash_fwd_kernelI23Flash_fwd_kernel_traitsILi128ELi128ELi32ELi4ELb0ELb0EN7cutlass6half_tE19Flash_kernel_traitsILi128ELi128ELi32ELi4ES3_EELb1ELb0ELb0ELb1ELb0ELb0ELb0ELb0EEEvNS_16Flash_fwd_paramsE,@function
        .size           _ZN5flash16flash_fwd_kernelI23Flash_fwd_kernel_traitsILi128ELi128ELi32ELi4ELb0ELb0EN7cutlass6half_tE19Flash_kernel_traitsILi128ELi128ELi32ELi4ES3_EELb1ELb0ELb0ELb1ELb0ELb0ELb0ELb0EEEvNS_16Flash_fwd_paramsE,(.L_x_2399 - _ZN5flash16flash_fwd_kernelI23Flash_fwd_kernel_traitsILi128ELi128ELi32ELi4ELb0ELb0EN7cutlass6half_tE19Flash_kernel_traitsILi128ELi128ELi32ELi4ES3_EELb1ELb0ELb0ELb1ELb0ELb0ELb0ELb0EEEvNS_16Flash_fwd_paramsE)
        .other          _ZN5flash16flash_fwd_kernelI23Flash_fwd_kernel_traitsILi128ELi128ELi32ELi4ELb0ELb0EN7cutlass6half_tE19Flash_kernel_traitsILi128ELi128ELi32ELi4ES3_EELb1ELb0ELb0ELb1ELb0ELb0ELb0ELb0EEEvNS_16Flash_fwd_paramsE,@"STO_CUDA_ENTRY STV_DEFAULT"
_ZN5flash16flash_fwd_kernelI23Flash_fwd_kernel_traitsILi128ELi128ELi32ELi4ELb0ELb0EN7cutlass6half_tE19Flash_kernel_traitsILi128ELi128ELi32ELi4ES3_EELb1ELb0ELb0ELb1ELb0ELb0ELb0ELb0EEEvNS_16Flash_fwd_paramsE:
.text._ZN5flash16flash_fwd_kernelI23Flash_fwd_kernel_traitsILi128ELi128ELi32ELi4ELb0ELb0EN7cutlass6half_tE19Flash_kernel_traitsILi128ELi128ELi32ELi4ES3_EELb1ELb0ELb0ELb1ELb0ELb0ELb0ELb0EEEvNS_16Flash_fwd_paramsE:
        /* <DEDUP_REMOVED lines=22> */
[----:B------:R-:W-:Y:S01]  /*0160*/  UMOV UR15, 0x4 ;  /* 0x00000004000f7882 */ /* 0x000fe20000000000 */
[----:B------:R-:W1:Y:S01]  /*0170*/  S2UR UR14, SR_CTAID.Z ;  /* 0x00000000000e79c3 */ /* 0x000e620000002700 */
[----:B------:R-:W-:-:S02]  /*0180*/  ULDC.64 UR8, c[0x0][0x240] ;  /* 0x0000900000087ab9 */ /* 0x000fc40000000a00 */
        /* <DEDUP_REMOVED lines=68> */
.L_x_1492:
[----:B------:R-:W-:Y:S02]  /*05d0*/  ULDC UR7, c[0x0][0x218] ;  /* 0x0000860000077ab9 */ /* 0x000fe40000000800 */
.L_x_1493:
        /* <DEDUP_REMOVED lines=37> */
[----:B------:R-:W-:Y:S02]  /*0830*/  ULDC.64 UR4, c[0x0][0x198] ;  /* 0x0000660000047ab9 */ /* 0x000fe40000000a00 */
[----:B------:R-:W-:-:S02]  /*0840*/  @!UP1 UIMAD UR21, UR21, UR6, URZ ;  /* 0x00000006151592a4 */ /* 0x000fc4000f8e023f */
[----:B------:R-:W-:Y:S02]  /*0850*/  @UP0 UIMAD.WIDE.U32 UR26, UR25, UR4, URZ ;  /* 0x00000004191a02a5 */ /* 0x000fe4000f8e003f */
[----:B------:R-:W-:Y:S02]  /*0860*/  @!UP1 UIMAD.WIDE.U32 UR28, UR13, UR6, URZ ;  /* 0x000000060d1c92a5 */ /* 0x000fe4000f8e003f */
[----:B------:R-:W-:Y:S02]  /*0870*/  @!UP1 UIMAD UR4, UR13, UR7, UR21 ;  /* 0x000000070d0492a4 */ /* 0x000fe4000f8e0215 */
[----:B------:R-:W-:Y:S02]  /*0880*/  @UP1 UMOV UR6, UR24 ;  /* 0x0000001800061c82 */ /* 0x000fe40008000000 */
[----:B------:R-:W-:Y:S02]  /*0890*/  @UP0 UIMAD UR7, UR25, UR5, UR27 ;  /* 0x00000005190702a4 */ /* 0x000fe4000f8e021b */
[----:B------:R-:W-:-:S02]  /*08a0*/  USHF.R.S32.HI UR21, URZ, 0x1f, UR14 ;  /* 0x0000001f3f157899 */ /* 0x000fc4000801140e */
[----:B------:R-:W-:Y:S02]  /*08b0*/  @!UP1 UIADD3 UR20, UR29, UR4, URZ ;  /* 0x000000041d149290 */ /* 0x000fe4000fffe03f */
[----:B------:R-:W-:Y:S02]  /*08c0*/  @!UP1 UMOV UR6, UR28 ;  /* 0x0000001c00069c82 */ /* 0x000fe40008000000 */
[----:B------:R-:W-:Y:S01]  /*08d0*/  @UP0 UMOV UR24, UR26 ;  /* 0x0000001a00180c82 */ /* 0x000fe20008000000 */
[----:B------:R-:W-:Y:S05]  /*08e0*/  @P0 BRA `(.L_x_1495) ;  /* 0x000000d000000947 */ /* 0x000fea0003800000 */
[----:B-1----:R-:W-:Y:S02]  /*08f0*/  USHF.R.S32.HI UR24, URZ, 0x1f, UR22 ;  /* 0x0000001f3f187899 */ /* 0x002fe40008011416 */
[----:B------:R-:W-:Y:S02]  /*0900*/  ULDC.64 UR4, c[0x0][0x198] ;  /* 0x0000660000047ab9 */ /* 0x000fe40000000a00 */
[----:B------:R-:W-:Y:S02]  /*0910*/  UIMAD UR24, UR24, UR4, URZ ;  /* 0x00000004181872a4 */ /* 0x000fe4000f8e023f */
[----:B------:R-:W-:-:S02]  /*0920*/  UIMAD.WIDE.U32 UR26, UR22, UR4, URZ ;  /* 0x00000004161a72a5 */ /* 0x000fc4000f8e003f */
[----:B------:R-:W-:Y:S02]  /*0930*/  UIMAD UR24, UR22, UR5, UR24 ;  /* 0x00000005161872a4 */ /* 0x000fe4000f8e0218 */
[----:B------:R-:W-:Y:S02]  /*0940*/  USHF.R.S32.HI UR7, URZ, 0x1f, UR13 ;  /* 0x0000001f3f077899 */ /* 0x000fe4000801140d */
[----:B------:R-:W-:Y:S02]  /*0950*/  ULDC.64 UR4, c[0x0][0x180] ;  /* 0x0000600000047ab9 */ /* 0x000fe40000000a00 */
[----:B------:R-:W-:Y:S02]  /*0960*/  UIADD3 UR25, UR27, UR24, URZ ;  /* 0x000000181b197290 */ /* 0x000fe4000fffe03f */
[----:B------:R-:W-:Y:S02]  /*0970*/  UIMAD UR7, UR7, UR4, URZ ;  /* 0x00000004070772a4 */ /* 0x000fe4000f8e023f */
[----:B------:R-:W-:-:S02]  /*0980*/  UMOV UR24, UR26 ;  /* 0x0000001a00187c82 */ /* 0x000fc40008000000 */
[----:B------:R-:W-:Y:S02]  /*0990*/  UIMAD UR7, UR13, UR5, UR7 ;  /* 0x000000050d0772a4 */ /* 0x000fe4000f8e0207 */
[----:B------:R-:W-:-:S04]  /*09a0*/  UIMAD.WIDE.U32 UR24, UR13, UR4, UR24 ;  /* 0x000000040d1872a5 */ /* 0x000fc8000f8e0018 */
[----:B------:R-:W-:Y:S02]  /*09b0*/  UIADD3 UR7, UR25, UR7, URZ ;  /* 0x0000000719077290 */ /* 0x000fe4000fffe03f */
.L_x_1495:
        /* <DEDUP_REMOVED lines=10> */
[----:B--2---:R-:W2:Y:S02]  /*0a60*/  MUFU.RCP R2, R2 ;  /* 0x0000000200027308 */ /* 0x004ea40000001000 */
        /* <DEDUP_REMOVED lines=35> */
.L_x_1496:
[CC--:B------:R-:W-:Y:S01]  /*0ca0*/  LEA.HI R0, R5.reuse, R234.reuse, RZ, 0x3 ;  /* 0x000000ea05007211 */ /* 0x0c0fe200078f18ff */
[----:B------:R-:W1:Y:S01]  /*0cb0*/  S2R R14, SR_CTAID.Z ;  /* 0x00000000000e7919 */ /* 0x000e620000002700 */
[CC--:B------:R-:W-:Y:S01]  /*0cc0*/  LEA.HI R18, R5.reuse, R234.reuse, RZ, 0x4 ;  /* 0x000000ea05127211 */ /* 0x0c0fe200078f20ff */
[----:B------:R-:W-:Y:S01]  /*0cd0*/  IMAD.MOV.U32 R19, RZ, RZ, 0x10 ;  /* 0x00000010ff137424 */ /* 0x000fe200078e00ff */
        /* <DEDUP_REMOVED lines=27> */
[----:B------:R-:W-:Y:S01]  /*0e90*/  UIADD3 UR20, -UR10, UR12, URZ ;  /* 0x0000000c0a147290 */ /* 0x000fe2000fffe13f */
        /* <DEDUP_REMOVED lines=58> */
.L_x_1498:
[----:B------:R-:W-:Y:S05]  /*1240*/  BSYNC B0 ;  /* 0x0000000000007941 */ /* 0x000fea0003800000 */
.L_x_1497:
        /* <DEDUP_REMOVED lines=29> */
.L_x_1500:
[----:B------:R-:W-:Y:S05]  /*1420*/  BSYNC B0 ;  /* 0x0000000000007941 */ /* 0x000fea0003800000 */
.L_x_1499:
        /* <DEDUP_REMOVED lines=29> */
.L_x_1502:
[----:B------:R-:W-:Y:S05]  /*1600*/  BSYNC B0 ;  /* 0x0000000000007941 */ /* 0x000fea0003800000 */
.L_x_1501:
        /* <DEDUP_REMOVED lines=29> */
.L_x_1504:
[----:B------:R-:W-:Y:S05]  /*17e0*/  BSYNC B0 ;  /* 0x0000000000007941 */ /* 0x000fea0003800000 */
.L_x_1503:
        /* <DEDUP_REMOVED lines=29> */
.L_x_1506:
[----:B------:R-:W-:Y:S05]  /*19c0*/  BSYNC B0 ;  /* 0x0000000000007941 */ /* 0x000fea0003800000 */
.L_x_1505:
        /* <DEDUP_REMOVED lines=29> */
.L_x_1508:
[----:B------:R-:W-:Y:S05]  /*1ba0*/  BSYNC B0 ;  /* 0x0000000000007941 */ /* 0x000fea0003800000 */
.L_x_1507:
[----:B------:R-:W-:Y:S01]  /*1bb0*/  IADD3 R0, R10, 0x60, RZ ;  /* 0x000000600a007810 */ /* 0x000fe20007ffe0ff */
[----:B------:R-:W-:Y:S03]  /*1bc0*/  BSSY B0, `(.L_x_1509) ;  /* 0x000001d000007945 */ /* 0x000fe60003800000 */
[----:B------:R-:W-:Y:S01]  /*1bd0*/  ISETP.GE.AND P0, PT, R0, UR20, PT ;  /* 0x0000001400007c0c */ /* 0x000fe2000bf06270 */
[----:B------:R3:W-:-:S12]  /*1be0*/  STL [R1+0x30], R0 ;  /* 0x0000300001007387 */ /* 0x0007d80000100800 */
        /* <DEDUP_REMOVED lines=26> */
.L_x_1510:
[----:B------:R-:W-:Y:S05]  /*1d90*/  BSYNC B0 ;  /* 0x0000000000007941 */ /* 0x000fea0003800000 */
.L_x_1509:
        /* <DEDUP_REMOVED lines=34> */
.L_x_1512:
[----:B------:R-:W-:Y:S05]  /*1fc0*/  BSYNC B0 ;  /* 0x0000000000007941 */ /* 0x000fea0003800000 */
.L_x_1511:
        /* <DEDUP_REMOVED lines=32> */
.L_x_1514:
[----:B------:R-:W-:Y:S05]  /*21d0*/  BSYNC B0 ;  /* 0x0000000000007941 */ /* 0x000fea0003800000 */
.L_x_1513:
        /* <DEDUP_REMOVED lines=25> */
.L_x_1516:
[----:B------:R-:W-:Y:S05]  /*2370*/  BSYNC B0 ;  /* 0x0000000000007941 */ /* 0x000fea0003800000 */
.L_x_1515:
        /* <DEDUP_REMOVED lines=17> */
[----:B------:R-:W3:Y:S01]  /*2490*/  @P0 MUFU.RCP R3, c[0x0][0x238] ;  /* 0x00008e0000030b08 */ /* 0x000ee20000001000 */
[----:B------:R-:W-:Y:S01]  /*24a0*/  ISETP.GE.AND P1, PT, R10, UR23, PT ;  /* 0x000000170a007c0c */ /* 0x000fe2000bf26270 */
[----:B------:R-:W-:Y:S02]  /*24b0*/  ULDC.64 UR4, c[0x0][0x1a0] ;  /* 0x0000680000047ab9 */ /* 0x000fe40000000a00 */
[----:B------:R-:W-:-:S05]  /*24c0*/  IMAD.U32 R7, RZ, RZ, UR7 ;  /* 0x00000007ff077e24 */ /* 0x000fca000f8e00ff */
[----:B------:R5:W3:Y:S01]  /*24d0*/  @P0 LDG.E R0, [R6.64] ;  /* 0x0000001006000981 */ /* 0x000ae2000c1e1900 */
[----:B------:R-:W-:Y:S01]  /*24e0*/  UIMAD.WIDE.U32 UR28, UR24, UR4, URZ ;  /* 0x00000004181c72a5 */ /* 0x000fe2000f8e003f */
[----:B------:R-:W-:Y:S01]  /*24f0*/  BSSY B0, `(.L_x_1517) ;  /* 0x0000022000007945 */ /* 0x000fe20003800000 */
[----:B------:R-:W-:Y:S01]  /*2500*/  UIMAD UR4, UR27, UR4, URZ ;  /* 0x000000041b0472a4 */ /* 0x000fe2000f8e023f */
[----:B------:R-:W-:Y:S03]  /*2510*/  BAR.SYNC.DEFER_BLOCKING 0x0 ;  /* 0x0000000000007b1d */ /* 0x000fe60000010000 */
[----:B------:R-:W-:-:S04]  /*2520*/  UIMAD UR4, UR24, UR5, UR4 ;  /* 0x00000005180472a4 */ /* 0x000fc8000f8e0204 */
[----:B------:R-:W-:Y:S01]  /*2530*/  UIADD3 UR4, UR29, UR4, URZ ;  /* 0x000000041d047290 */ /* 0x000fe2000fffe03f */
[----:B-----5:R-:W-:Y:S01]  /*2540*/  MOV R6, UR28 ;  /* 0x0000001c00067c02 */ /* 0x020fe20008000f00 */
[----:B------:R-:W-:Y:S01]  /*2550*/  IMAD.U32 R7, RZ, RZ, UR29 ;  /* 0x0000001dff077e24 */ /* 0x000fe2000f8e00ff */
[----:B------:R1:W-:Y:S04]  /*2560*/  @P1 STS.128 [R223+0xa000], RZ ;  /* 0x00a000ffdf001388 */ /* 0x0003e80000000c00 */
[----:B------:R1:W-:Y:S01]  /*2570*/  @P1 STS.128 [R223+0xb000], RZ ;  /* 0x00b000ffdf001388 */ /* 0x0003e20000000c00 */
[----:B---3--:R-:W-:Y:S01]  /*2580*/  @P0 FMUL.FTZ R0, R0, R3 ;  /* 0x0000000300000220 */ /* 0x008fe20000410000 */
[----:B------:R-:W-:Y:S01]  /*2590*/  MOV R3, UR4 ;  /* 0x0000000400037c02 */ /* 0x000fe20008000f00 */
[----:B------:R-:W-:-:S02]  /*25a0*/  UMOV UR4, URZ ;  /* 0x0000003f00047c82 */ /* 0x000fc40008000000 */
[----:B------:R3:W5:Y:S02]  /*25b0*/  @P0 R2UR UR6, R0 ;  /* 0x00000000000603c2 */ /* 0x00076400000e0000 */
[----:B---3--:R-:W-:Y:S01]  /*25c0*/  LEA R0, P0, R6, R22, 0x5 ;  /* 0x0000001606007211 */ /* 0x008fe200078028ff */
[----:B-----5:R-:W-:-:S03]  /*25d0*/  @UP1 UMOV UR4, UR6 ;  /* 0x0000000600041c82 */ /* 0x020fc60008000000 */
[----:B------:R-:W-:Y:S01]  /*25e0*/  LEA.HI.X R3, R6, R21, R3, 0x5, P0 ;  /* 0x0000001506037211 */ /* 0x000fe200000f2c03 */
        /* <DEDUP_REMOVED lines=18> */
.L_x_1518:
[----:B-1----:R-:W-:Y:S05]  /*2710*/  BSYNC B0 ;  /* 0x0000000000007941 */ /* 0x002fea0003800000 */
.L_x_1517:
[----:B------:R-:W-:Y:S01]  /*2720*/  ISETP.GE.AND P0, PT, R5, UR23, PT ;  /* 0x0000001705007c0c */ /* 0x000fe2000bf06270 */
        /* <DEDUP_REMOVED lines=25> */
.L_x_1520:
[----:B------:R-:W-:Y:S05]  /*28c0*/  BSYNC B0 ;  /* 0x0000000000007941 */ /* 0x000fea0003800000 */
.L_x_1519:
[----:B---3--:R-:W-:Y:S01]  /*28d0*/  SHF.R.S32.HI R7, RZ, 0x4, R18 ;  /* 0x00000004ff077819 */ /* 0x008fe20000011412 */
        /* <DEDUP_REMOVED lines=21> */
[----:B------:R-:W-:-:S02]  /*2a30*/  IMAD.U32 R5, RZ, RZ, UR11 ;  /* 0x0000000bff057e24 */ /* 0x000fc4000f8e00ff */
[----:B------:R-:W-:Y:S02]  /*2a40*/  IMAD R0, R7, 0x200, R0 ;  /* 0x0000020007007824 */ /* 0x000fe400078e0200 */
[----:B------:R-:W-:Y:S02]  /*2a50*/  IMAD.IADD R3, R112, 0x1, R3 ;  /* 0x0000000170037824 */ /* 0x000fe400078e0203 */
[----:B------:R-:W-:Y:S02]  /*2a60*/  IMAD.SHL.U32 R208, R0, 0x2, RZ ;  /* 0x0000000200d07824 */ /* 0x000fe400078e00ff */
[----:B------:R-:W-:-:S03]  /*2a70*/  IMAD.SHL.U32 R210, R3, 0x2, RZ ;  /* 0x0000000203d27824 */ /* 0x000fc600078e00ff */
[----:B------:R-:W-:Y:S01]  /*2a80*/  LDSM.16.M88.4 R28, [R208+0x8000] ;  /* 0x00800000d01c783b */ /* 0x000fe20000000200 */
[----:B------:R-:W-:Y:S01]  /*2a90*/  IADD3 R0, R208, 0x8000, RZ ;  /* 0x00008000d0007810 */ /* 0x000fe20007ffe0ff */
[--C-:B------:R-:W-:Y:S01]  /*2aa0*/  IMAD R212, R4, 0x2, R210.reuse ;  /* 0x0000000204d47824 */ /* 0x100fe200078e02d2 */
[----:B------:R-:W-:Y:S01]  /*2ab0*/  IADD3 R219, R208, 0x8020, RZ ;  /* 0x00008020d0db7810 */ /* 0x000fe20007ffe0ff */
[----:B------:R-:W2:Y:S01]  /*2ac0*/  LDSM.16.M88.4 R16, [R210] ;  /* 0x00000000d210783b */ /* 0x000ea20000000200 */
[----:B------:R-:W-:Y:S01]  /*2ad0*/  @P1 IADD3 R219, R0, -0x20, RZ ;  /* 0xffffffe000db1810 */ /* 0x000fe20007ffe0ff */
[----:B------:R-:W-:Y:S02]  /*2ae0*/  IMAD.MOV.U32 R0, RZ, RZ, 0x40 ;  /* 0x00000040ff007424 */ /* 0x000fe400078e00ff */
[----:B------:R-:W3:Y:S01]  /*2af0*/  LDSM.16.M88.4 R8, [R210+0x2000] ;  /* 0x00200000d208783b */ /* 0x000ee20000000200 */
[C---:B------:R-:W-:Y:S01]  /*2b00*/  IMAD R218, R2.reuse, 0x2, R210 ;  /* 0x0000000202da7824 */ /* 0x040fe200078e02d2 */
[----:B------:R-:W-:Y:S01]  /*2b10*/  IADD3 R222, R219, 0x800, RZ ;  /* 0x00000800dbde7810 */ /* 0x000fe20007ffe0ff */
[----:B------:R-:W-:Y:S01]  /*2b20*/  IMAD R216, R2, 0x2, R212 ;  /* 0x0000000202d87824 */ /* 0x000fe200078e02d4 */
[----:B------:R-:W5:Y:S01]  /*2b30*/  LDSM.16.M88.4 R32, [R208+0x8800] ;  /* 0x00880000d020783b */ /* 0x000f620000000200 */
[----:B------:R-:W-:-:S02]  /*2b40*/  SEL R0, R0, 0xffffffc0, !P2 ;  /* 0xffffffc000007807 */ /* 0x000fc40005000000 */
[C---:B------:R-:W-:Y:S01]  /*2b50*/  IADD3 R221, R219.reuse, 0x1000, RZ ;  /* 0x00001000dbdd7810 */ /* 0x040fe20007ffe0ff */
[----:B------:R-:W-:Y:S01]  /*2b60*/  LDSM.16.M88.4 R36, [R219] ;  /* 0x00000000db24783b */ /* 0x000fe20000000200 */
[----:B------:R-:W-:Y:S01]  /*2b70*/  IADD3 R220, R219, 0x1800, RZ ;  /* 0x00001800dbdc7810 */ /* 0x000fe20007ffe0ff */
[----:B------:R-:W-:Y:S02]  /*2b80*/  IMAD.IADD R217, R208, 0x1, R0 ;  /* 0x00000001d0d97824 */ /* 0x000fe400078e0200 */
[----:B------:R-:W1:Y:S01]  /*2b90*/  LDSM.16.M88.4 R12, [R212+0x2000] ;  /* 0x00200000d40c783b */ /* 0x000e620000000200 */
[----:B------:R-:W-:Y:S01]  /*2ba0*/  IMAD.IADD R215, R0, 0x1, R219 ;  /* 0x0000000100d77824 */ /* 0x000fe200078e02db */
[----:B------:R-:W-:Y:S02]  /*2bb0*/  SHF.R.S32.HI R0, RZ, 0x1f, R88 ;  /* 0x0000001fff007819 */ /* 0x000fe40000011458 */
[----:B------:R-:W4:Y:S02]  /*2bc0*/  LDSM.16.M88.4 R40, [R219+0x800] ;  /* 0x00080000db28783b */ /* 0x000f240000000200 */
[----:B------:R-:W-:-:S02]  /*2bd0*/  LEA.HI R0, R0, R88, RZ, 0x2 ;  /* 0x0000005800007211 */ /* 0x000fc400078f10ff */
[----:B------:R-:W1:Y:S02]  /*2be0*/  LDSM.16.M88.4 R24, [R212] ;  /* 0x00000000d418783b */ /* 0x000e640000000200 */
[----:B------:R-:W-:Y:S01]  /*2bf0*/  SHF.R.S32.HI R89, RZ, 0x2, R0 ;  /* 0x00000002ff597819 */ /* 0x000fe20000011400 */
[----:B------:R-:W-:Y:S01]  /*2c00*/  IMAD.U32 R0, RZ, RZ, UR24 ;  /* 0x00000018ff007e24 */ /* 0x000fe2000f8e00ff */
[----:B------:R-:W-:Y:S03]  /*2c10*/  LDSM.16.M88.4 R44, [R217+0x8000] ;  /* 0x00800000d92c783b */ /* 0x000fe60000000200 */
[----:B------:R-:W-:Y:S01]  /*2c20*/  IMAD R3, R111, 0x10, R89 ;  /* 0x000000106f037824 */ /* 0x000fe200078e0259 */
[----:B------:R-:W1:Y:S04]  /*2c30*/  LDSM.16.M88.4 R20, [R218+0x2000] ;  /* 0x00200000da14783b */ /* 0x000e680000000200 */
[----:B------:R-:W1:Y:S01]  /*2c40*/  LDSM.16.M88.4 R64, [R217+0x8800] ;  /* 0x00880000d940783b */ /* 0x000e620000000200 */
[----:B------:R-:W-:Y:S01]  /*2c50*/  IADD3 R202, R3, UR10, RZ ;  /* 0x0000000a03ca7c10 */ /* 0x000fe2000fffe0ff */
[-C--:B--2---:R-:W-:Y:S02]  /*2c60*/  HMMA.16816.F32 R68, R16, R28.reuse, RZ ;  /* 0x0000001c1044723c */ /* 0x084fe400000018ff */
[----:B------:R-:W-:Y:S06]  /*2c70*/  STL [R1+0x28], R89 ;  /* 0x0000285901007387 */ /* 0x000fec0000100800 */
[C---:B---3--:R-:W-:Y:S08]  /*2c80*/  HMMA.16816.F32 R48, R8.reuse, R28, RZ ;  /* 0x0000001c0830723c */ /* 0x048ff000000018ff */
[C---:B-----5:R-:W-:Y:S08]  /*2c90*/  HMMA.16816.F32 R52, R8.reuse, R32, RZ ;  /* 0x000000200834723c */ /* 0x060ff000000018ff */
[-C--:B------:R-:W-:Y:S08]  /*2ca0*/  HMMA.16816.F32 R56, R8, R30.reuse, RZ ;  /* 0x0000001e0838723c */ /* 0x080ff000000018ff */
[C---:B------:R-:W-:Y:S08]  /*2cb0*/  HMMA.16816.F32 R28, R16.reuse, R30, RZ ;  /* 0x0000001e101c723c */ /* 0x040ff000000018ff */
[----:B------:R-:W-:Y:S08]  /*2cc0*/  HMMA.16816.F32 R60, R16, R32, RZ ;  /* 0x00000020103c723c */ /* 0x000ff000000018ff */
[-C--:B------:R-:W-:Y:S08]  /*2cd0*/  HMMA.16816.F32 R8, R8, R34.reuse, RZ ;  /* 0x000000220808723c */ /* 0x080ff000000018ff */
[----:B------:R-:W-:Y:S01]  /*2ce0*/  HMMA.16816.F32 R76, R16, R34, RZ ;  /* 0x00000022104c723c */ /* 0x000fe200000018ff */
[----:B------:R-:W2:Y:S07]  /*2cf0*/  LDSM.16.M88.4 R16, [R218] ;  /* 0x00000000da10783b */ /* 0x000eae0000000200 */
[C---:B-1----:R-:W-:Y:S08]  /*2d00*/  HMMA.16816.F32 R72, R12.reuse, R36, R48 ;  /* 0x000000240c48723c */ /* 0x042ff00000001830 */
[C---:B----4-:R-:W-:Y:S08]  /*2d10*/  HMMA.16816.F32 R52, R12.reuse, R40, R52 ;  /* 0x000000280c34723c */ /* 0x050ff00000001834 */
[----:B------:R-:W-:Y:S08]  /*2d20*/  HMMA.16816.F32 R80, R12, R38, R56 ;  /* 0x000000260c50723c */ /* 0x000ff00000001838 */
[C---:B------:R-:W-:Y:S08]  /*2d30*/  HMMA.16816.F32 R32, R24.reuse, R36, R68 ;  /* 0x000000241820723c */ /* 0x040ff00000001844 */
[C---:B------:R-:W-:Y:S01]  /*2d40*/  HMMA.16816.F32 R36, R24.reuse, R38, R28 ;  /* 0x000000261824723c */ /* 0x040fe2000000181c */
[----:B------:R-:W-:Y:S07]  /*2d50*/  LDSM.16.M88.4 R28, [R215] ;  /* 0x00000000d71c783b */ /* 0x000fee0000000200 */
[----:B------:R-:W-:Y:S08]  /*2d60*/  HMMA.16816.F32 R84, R24, R40, R60 ;  /* 0x000000281854723c */ /* 0x000ff0000000183c */
[-C--:B------:R-:W-:Y:S01]  /*2d70*/  HMMA.16816.F32 R48, R12, R42.reuse, R8 ;  /* 0x0000002a0c30723c */ /* 0x080fe20000001808 */
[----:B------:R-:W1:Y:S04]  /*2d80*/  LDSM.16.M88.4 R8, [R216+0x2000] ;  /* 0x00200000d808783b */ /* 0x000e680000000200 */
[----:B------:R-:W3:Y:S03]  /*2d90*/  LDSM.16.M88.4 R12, [R216] ;  /* 0x00000000d80c783b */ /* 0x000ee60000000200 */
[----:B------:R-:W-:Y:S01]  /*2da0*/  HMMA.16816.F32 R40, R24, R42, R76 ;  /* 0x0000002a1828723c */ /* 0x000fe2000000184c */
[----:B------:R-:W4:Y:S07]  /*2db0*/  LDSM.16.M88.4 R24, [R215+0x800] ;  /* 0x00080000d718783b */ /* 0x000f2e0000000200 */
[C---:B------:R-:W-:Y:S08]  /*2dc0*/  HMMA.16816.F32 R56, R20.reuse, R44, R72 ;  /* 0x0000002c1438723c */ /* 0x040ff00000001848 */
[C---:B------:R-:W-:Y:S08]  /*2dd0*/  HMMA.16816.F32 R76, R20.reuse, R64, R52 ;  /* 0x00000040144c723c */ /* 0x040ff00000001834 */
[----:B------:R-:W-:Y:S08]  /*2de0*/  HMMA.16816.F32 R60, R20, R46, R80 ;  /* 0x0000002e143c723c */ /* 0x000ff00000001850 */
[C---:B--2---:R-:W-:Y:S01]  /*2df0*/  HMMA.16816.F32 R68, R16.reuse, R44, R32 ;  /* 0x0000002c1044723c */ /* 0x044fe20000001820 */
[----:B------:R-:W-:Y:S07]  /*2e00*/  LDSM.16.M88.4 R32, [R208+0x9000] ;  /* 0x00900000d020783b */ /* 0x000fee0000000200 */
[C---:B------:R-:W-:Y:S08]  /*2e10*/  HMMA.16816.F32 R52, R16.reuse, R46, R36 ;  /* 0x0000002e1034723c */ /* 0x040ff00000001824 */
[----:B------:R-:W-:Y:S08]  /*2e20*/  HMMA.16816.F32 R44, R16, R64, R84 ;  /* 0x00000040102c723c */ /* 0x000ff00000001854 */
[----:B------:R-:W-:Y:S01]  /*2e30*/  HMMA.16816.F32 R72, R20, R66, R48 ;  /* 0x000000421448723c */ /* 0x000fe20000001830 */
[----:B------:R-:W2:Y:S04]  /*2e40*/  LDSM.16.M88.4 R20, [R210+0x6000] ;  /* 0x00600000d214783b */ /* 0x000ea80000000200 */
[----:B------:R-:W5:Y:S03]  /*2e50*/  LDSM.16.M88.4 R48, [R208+0x9800] ;  /* 0x00980000d030783b */ /* 0x000f660000000200 */
[C---:B-1----:R-:W-:Y:S08]  /*2e60*/  HMMA.16816.F32 R36, R8.reuse, R28, R56 ;  /* 0x0000001c0824723c */ /* 0x042ff00000001838 */
[----:B------:R-:W-:Y:S08]  /*2e70*/  HMMA.16816.F32 R56, R8, R30, R60 ;  /* 0x0000001e0838723c */ /* 0x000ff0000000183c */
[C---:B---3--:R-:W-:Y:S08]  /*2e80*/  HMMA.16816.F32 R68, R12.reuse, R28, R68 ;  /* 0x0000001c0c44723c */ /* 0x048ff00000001844 */
[C---:B------:R-:W-:Y:S08]  /*2e90*/  HMMA.16816.F32 R52, R12.reuse, R30, R52 ;  /* 0x0000001e0c34723c */ /* 0x040ff00000001834 */
[----:B----4-:R-:W-:Y:S07]  /*2ea0*/  HMMA.16816.F32 R28, R12, R24, R44 ;  /* 0x000000180c1c723c */ /* 0x010fee000000182c */
[----:B------:R-:W-:Y:S01]  /*2eb0*/  IMAD.SHL.U32 R44, R234, 0x2, RZ ;  /* 0x00000002ea2c7824 */ /* 0x000fe200078e00ff */
[----:B------:R-:W-:Y:S01]  /*2ec0*/  HMMA.16816.F32 R40, R16, R66, R40 ;  /* 0x000000421028723c */ /* 0x000fe20000001828 */
[----:B------:R-:W1:Y:S03]  /*2ed0*/  LDSM.16.M88.4 R16, [R210+0x4000] ;  /* 0x00400000d210783b */ /* 0x000e660000000200 */
[----:B------:R-:W-:-:S04]  /*2ee0*/  LOP3.LUT R44, R44, 0x6, RZ, 0xc0, !PT ;  /* 0x000000062c2c7812 */ /* 0x000fc800078ec0ff */
[----:B------:R-:W-:Y:S01]  /*2ef0*/  HMMA.16816.F32 R60, R8, R24, R76 ;  /* 0x00000018083c723c */ /* 0x000fe2000000184c */
[----:B------:R-:W-:Y:S01]  /*2f00*/  IMAD R44, R0, 0x20, R44 ;  /* 0x00000020002c7824 */ /* 0x000fe200078e022c */
[----:B------:R-:W-:-:S04]  /*2f10*/  IADD3 R0, R5, -UR12, R202 ;  /* 0x8000000c05007c10 */ /* 0x000fc8000fffe0ca */
[----:B------:R-:W-:Y:S01]  /*2f20*/  IADD3 R93, R44, 0x1, RZ ;  /* 0x000000012c5d7810 */ /* 0x000fe20007ffe0ff */
[----:B------:R-:W-:Y:S01]  /*2f30*/  IMAD.IADD R3, R0, 0x1, -R44 ;  /* 0x0000000100037824 */ /* 0x000fe200078e0a2c */
[-C--:B------:R-:W-:Y:S01]  /*2f40*/  HMMA.16816.F32 R72, R8, R26.reuse, R72 ;  /* 0x0000001a0848723c */ /* 0x080fe20000001848 */
[----:B------:R-:W-:Y:S01]  /*2f50*/  IADD3 R92, R44, 0x8, RZ ;  /* 0x000000082c5c7810 */ /* 0x000fe20007ffe0ff */
[----:B------:R-:W-:Y:S01]  /*2f60*/  LDSM.16.M88.4 R8, [R212+0x6000] ;  /* 0x00600000d408783b */ /* 0x000fe20000000200 */
[----:B------:R-:W-:Y:S01]  /*2f70*/  IMAD.IADD R6, R0, 0x1, -R93 ;  /* 0x0000000100067824 */ /* 0x000fe200078e0a5d */
[----:B------:R-:W-:Y:S02]  /*2f80*/  IABS R3, R3 ;  /* 0x0000000300037213 */ /* 0x000fe40000000000 */
[----:B------:R-:W-:Y:S02]  /*2f90*/  IADD3 R87, R44, 0x9, RZ ;  /* 0x000000092c577810 */ /* 0x000fe40007ffe0ff */
[----:B------:R-:W-:Y:S01]  /*2fa0*/  HMMA.16816.F32 R40, R12, R26, R40 ;  /* 0x0000001a0c28723c */ /* 0x000fe20000001828 */
[----:B------:R-:W-:Y:S01]  /*2fb0*/  IMAD.MOV.U32 R5, RZ, RZ, R3 ;  /* 0x000000ffff057224 */ /* 0x000fe200078e0003 */
[----:B------:R-:W-:Y:S01]  /*2fc0*/  IABS R3, R6 ;  /* 0x0000000600037213 */ /* 0x000fe20000000000 */
[----:B------:R-:W3:Y:S01]  /*2fd0*/  LDSM.16.M88.4 R12, [R219+0x1000] ;  /* 0x00100000db0c783b */ /* 0x000ee20000000200 */
[----:B------:R-:W-:Y:S01]  /*2fe0*/  IMAD.IADD R6, R0, 0x1, -R92 ;  /* 0x0000000100067824 */ /* 0x000fe200078e0a5c */
[----:B------:R4:W-:Y:S01]  /*2ff0*/  I2F R107, R5 ;  /* 0x00000005006b7306 */ /* 0x0009e20000201400 */
[C---:B------:R-:W-:Y:S01]  /*3000*/  IADD3 R46, R44.reuse, 0x10, RZ ;  /* 0x000000102c2e7810 */ /* 0x040fe20007ffe0ff */
[----:B------:R-:W3:Y:S01]  /*3010*/  LDSM.16.M88.4 R24, [R219+0x1800] ;  /* 0x00180000db18783b */ /* 0x000ee20000000200 */
[C---:B------:R-:W-:Y:S01]  /*3020*/  IADD3 R86, R44.reuse, 0x11, RZ ;  /* 0x000000112c567810 */ /* 0x040fe20007ffe0ff */
[----:B--2---:R-:W-:Y:S01]  /*3030*/  HMMA.16816.F32 R36, R20, R32, R36 ;  /* 0x000000201424723c */ /* 0x004fe20000001824 */
[----:B------:R-:W-:-:S02]  /*3040*/  IADD3 R85, R44, 0x18, RZ ;  /* 0x000000182c557810 */ /* 0x000fc40007ffe0ff */
[C---:B------:R-:W-:Y:S02]  /*3050*/  IADD3 R84, R44.reuse, 0x19, RZ ;  /* 0x000000192c547810 */ /* 0x040fe40007ffe0ff */
[----:B------:R-:W-:Y:S02]  /*3060*/  ISETP.GE.AND P1, PT, R44, UR11, PT ;  /* 0x0000000b2c007c0c */ /* 0x000fe4000bf26270 */
[----:B------:R-:W-:Y:S01]  /*3070*/  ISETP.GE.AND P0, PT, R93, UR11, PT ;  /* 0x0000000b5d007c0c */ /* 0x000fe2000bf06270 */
[C---:B------:R-:W-:Y:S01]  /*3080*/  HMMA.16816.F32 R56, R20.reuse, R34, R56 ;  /* 0x000000221438723c */ /* 0x040fe20000001838 */
[----:B------:R-:W-:Y:S01]  /*3090*/  IMAD.IADD R7, R0, 0x1, -R84 ;  /* 0x0000000100077824 */ /* 0x000fe200078e0a54 */
[----:B------:R-:W-:Y:S01]  /*30a0*/  ISETP.GE.AND P4, PT, R46, UR11, PT ;  /* 0x0000000b2e007c0c */ /* 0x000fe2000bf86270 */
[----:B----4-:R-:W-:Y:S01]  /*30b0*/  IMAD.MOV.U32 R5, RZ, RZ, R3 ;  /* 0x000000ffff057224 */ /* 0x010fe200078e0003 */
[----:B------:R-:W-:Y:S01]  /*30c0*/  IABS R3, R6 ;  /* 0x0000000600037213 */ /* 0x000fe20000000000 */
[----:B------:R-:W-:Y:S01]  /*30d0*/  IMAD.IADD R6, R0, 0x1, -R86 ;  /* 0x0000000100067824 */ /* 0x000fe200078e0a56 */
[----:B------:R-:W-:Y:S01]  /*30e0*/  IABS R7, R7 ;  /* 0x0000000700077213 */ /* 0x000fe20000000000 */
[----:B------:R2:W4:Y:S01]  /*30f0*/  I2F R110, R5 ;  /* 0x00000005006e7306 */ /* 0x0005220000201400 */
[----:B-----5:R-:W-:Y:S01]  /*3100*/  HMMA.16816.F32 R60, R20, R48, R60 ;  /* 0x00000030143c723c */ /* 0x020fe2000000183c */
[----:B------:R-:W-:-:S02]  /*3110*/  ISETP.GE.AND P6, PT, R92, UR11, PT ;  /* 0x0000000b5c007c0c */ /* 0x000fc4000bfc6270 */
[----:B------:R-:W-:Y:S02]  /*3120*/  ISETP.GE.AND P5, PT, R87, UR11, PT ;  /* 0x0000000b57007c0c */ /* 0x000fe4000bfa6270 */
[----:B------:R-:W-:Y:S02]  /*3130*/  ISETP.GE.AND P3, PT, R86, UR11, PT ;  /* 0x0000000b56007c0c */ /* 0x000fe4000bf66270 */
[----:B------:R5:W3:Y:S01]  /*3140*/  I2F R109, R3 ;  /* 0x00000003006d7306 */ /* 0x000ae20000201400 */
[----:B------:R-:W-:Y:S01]  /*3150*/  HMMA.16816.F32 R72, R20, R50, R72 ;  /* 0x000000321448723c */ /* 0x000fe20000001848 */
[----:B------:R-:W4:Y:S01]  /*3160*/  LDSM.16.M88.4 R20, [R212+0x4000] ;  /* 0x00400000d414783b */ /* 0x000f220000000200 */
[----:B------:R-:W-:Y:S01]  /*3170*/  ISETP.GE.AND P2, PT, R85, UR11, PT ;  /* 0x0000000b55007c0c */ /* 0x000fe2000bf46270 */
[----:B--2---:R-:W-:-:S05]  /*3180*/  IMAD.IADD R5, R0, 0x1, -R87 ;  /* 0x0000000100057824 */ /* 0x004fca00078e0a57 */
[----:B-1----:R-:W-:Y:S01]  /*3190*/  HMMA.16816.F32 R68, R16, R32, R68 ;  /* 0x000000201044723c */ /* 0x002fe20000001844 */
[----:B------:R-:W-:Y:S01]  /*31a0*/  I2F R103, R7 ;  /* 0x0000000700677306 */ /* 0x000fe20000201400 */
[----:B------:R-:W-:Y:S01]  /*31b0*/  IABS R5, R5 ;  /* 0x0000000500057213 */ /* 0x000fe20000000000 */
[----:B-----5:R-:W-:-:S05]  /*31c0*/  IMAD.IADD R3, R0, 0x1, -R46 ;  /* 0x0000000100037824 */ /* 0x020fca00078e0a2e */
[----:B------:R-:W-:Y:S01]  /*31d0*/  HMMA.16816.F32 R76, R16, R34, R52 ;  /* 0x00000022104c723c */ /* 0x000fe20000001834 */
[----:B------:R1:W2:Y:S01]  /*31e0*/  I2F R108, R5 ;  /* 0x00000005006c7306 */ /* 0x0002a20000201400 */
[----:B------:R-:W-:Y:S01]  /*31f0*/  LDSM.16.M88.4 R32, [R217+0x9800] ;  /* 0x00980000d920783b */ /* 0x000fe20000000200 */
[----:B------:R-:W-:-:S05]  /*3200*/  IABS R3, R3 ;  /* 0x0000000300037213 */ /* 0x000fca0000000000 */
[C---:B------:R-:W-:Y:S08]  /*3210*/  HMMA.16816.F32 R52, R16.reuse, R50, R40 ;  /* 0x000000321034723c */ /* 0x040ff00000001828 */
[----:B------:R-:W-:Y:S01]  /*3220*/  HMMA.16816.F32 R64, R16, R48, R28 ;  /* 0x000000301040723c */ /* 0x000fe2000000181c */
[----:B-1----:R-:W-:Y:S01]  /*3230*/  IMAD.MOV.U32 R5, RZ, RZ, R3 ;  /* 0x000000ffff057224 */ /* 0x002fe200078e0003 */
[----:B------:R-:W-:Y:S01]  /*3240*/  IABS R3, R6 ;  /* 0x0000000600037213 */ /* 0x000fe20000000000 */
[----:B------:R-:W-:Y:S01]  /*3250*/  IMAD.IADD R6, R0, 0x1, -R85 ;  /* 0x0000000100067824 */ /* 0x000fe200078e0a55 */
[----:B------:R-:W-:Y:S01]  /*3260*/  LDSM.16.M88.4 R28, [R217+0x9000] ;  /* 0x00900000d91c783b */ /* 0x000fe20000000200 */
[----:B------:R1:W-:Y:S03]  /*3270*/  I2F R106, R5 ;  /* 0x00000005006a7306 */ /* 0x0003e60000201400 */
[C---:B---3--:R-:W-:Y:S01]  /*3280*/  HMMA.16816.F32 R40, R8.reuse, R12, R36 ;  /* 0x0000000c0828723c */ /* 0x048fe20000001824 */
[----:B------:R-:W3:Y:S07]  /*3290*/  LDSM.16.M88.4 R16, [R218+0x6000] ;  /* 0x00600000da10783b */ /* 0x000eee0000000200 */
[----:B------:R-:W-:Y:S01]  /*32a0*/  HMMA.16816.F32 R56, R8, R14, R56 ;  /* 0x0000000e0838723c */ /* 0x000fe20000001838 */
[----:B-1----:R-:W-:Y:S01]  /*32b0*/  IMAD.MOV.U32 R5, RZ, RZ, R3 ;  /* 0x000000ffff057224 */ /* 0x002fe200078e0003 */
[----:B------:R-:W-:-:S06]  /*32c0*/  IABS R3, R6 ;  /* 0x0000000600037213 */ /* 0x000fcc0000000000 */
[C---:B------:R-:W-:Y:S01]  /*32d0*/  HMMA.16816.F32 R60, R8.reuse, R24, R60 ;  /* 0x00000018083c723c */ /* 0x040fe2000000183c */
[----:B------:R1:W-:Y:S07]  /*32e0*/  I2F R105, R5 ;  /* 0x0000000500697306 */ /* 0x0003ee0000201400 */
[----:B------:R-:W-:Y:S01]  /*32f0*/  HMMA.16816.F32 R36, R8, R26, R72 ;  /* 0x0000001a0824723c */ /* 0x000fe20000001848 */
[----:B------:R5:W-:Y:S07]  /*3300*/  I2F R104, R3 ;  /* 0x0000000300687306 */ /* 0x000bee0000201400 */
[----:B----4-:R-:W-:Y:S01]  /*3310*/  HMMA.16816.F32 R48, R20, R12, R68 ;  /* 0x0000000c1430723c */ /* 0x010fe20000001844 */
[----:B-1----:R-:W-:-:S05]  /*3320*/  IADD3 R5, R0, 0x8, RZ ;  /* 0x0000000800057810 */ /* 0x002fca0007ffe0ff */
[--C-:B------:R-:W-:Y:S02]  /*3330*/  IMAD.IADD R6, R5, 0x1, -R44.reuse ;  /* 0x0000000105067824 */ /* 0x100fe400078e0a2c */
[C---:B------:R-:W-:Y:S01]  /*3340*/  HMMA.16816.F32 R68, R20.reuse, R14, R76 ;  /* 0x0000000e1444723c */ /* 0x040fe2000000184c */
[C---:B-----5:R-:W-:Y:S01]  /*3350*/  IADD3 R3, R0.reuse, 0x40, RZ ;  /* 0x0000004000037810 */ /* 0x060fe20007ffe0ff */
[----:B------:R-:W1:Y:S01]  /*3360*/  LDSM.16.M88.4 R12, [R218+0x4000] ;  /* 0x00400000da0c783b */ /* 0x000e620000000200 */
[----:B------:R-:W-:Y:S02]  /*3370*/  IABS R6, R6 ;  /* 0x0000000600067213 */ /* 0x000fe40000000000 */
[----:B------:R-:W-:Y:S01]  /*3380*/  IADD3 R0, R0, 0x48, RZ ;  /* 0x0000004800007810 */ /* 0x000fe20007ffe0ff */
[----:B------:R-:W-:Y:S02]  /*3390*/  IMAD.IADD R8, R3, 0x1, -R44 ;  /* 0x0000000103087824 */ /* 0x000fe400078e0a2c */
[----:B------:R-:W-:Y:S01]  /*33a0*/  IMAD.MOV.U32 R7, RZ, RZ, R6 ;  /* 0x000000ffff077224 */ /* 0x000fe200078e0006 */
[C---:B------:R-:W-:Y:S02]  /*33b0*/  HMMA.16816.F32 R72, R20.reuse, R24, R64 ;  /* 0x000000181448723c */ /* 0x040fe40000001840 */
[----:B------:R-:W-:Y:S01]  /*33c0*/  IABS R6, R8 ;  /* 0x0000000800067213 */ /* 0x000fe20000000000 */
[C---:B------:R-:W-:Y:S01]  /*33d0*/  IMAD.IADD R8, R0.reuse, 0x1, -R44 ;  /* 0x0000000100087824 */ /* 0x040fe200078e0a2c */
[----:B------:R4:W-:Y:S04]  /*33e0*/  I2F R101, R7 ;  /* 0x0000000700657306 */ /* 0x0009e80000201400 */
[----:B------:R-:W-:Y:S01]  /*33f0*/  HMMA.16816.F32 R64, R20, R26, R52 ;  /* 0x0000001a1440723c */ /* 0x000fe20000001834 */
[----:B------:R-:W-:Y:S04]  /*3400*/  LDSM.16.M88.4 R24, [R215+0x1000] ;  /* 0x00100000d718783b */ /* 0x000fe80000000200 */
[----:B------:R-:W5:Y:S03]  /*3410*/  LDSM.16.M88.4 R20, [R216+0x6000] ;  /* 0x00600000d814783b */ /* 0x000f660000000200 */
[----:B---3--:R-:W-:Y:S01]  /*3420*/  HMMA.16816.F32 R52, R16, R28, R40 ;  /* 0x0000001c1034723c */ /* 0x008fe20000001828 */
[----:B----4-:R-:W-:Y:S01]  /*3430*/  IMAD.MOV.U32 R7, RZ, RZ, R6 ;  /* 0x000000ffff077224 */ /* 0x010fe200078e0006 */
[----:B------:R-:W-:Y:S01]  /*3440*/  IABS R6, R8 ;  /* 0x0000000800067213 */ /* 0x000fe20000000000 */
[----:B------:R-:W-:-:S02]  /*3450*/  IMAD.IADD R8, R0, 0x1, -R93 ;  /* 0x0000000100087824 */ /* 0x000fc400078e0a5d */
[----:B------:R3:W-:Y:S03]  /*3460*/  I2F R99, R7 ;  /* 0x0000000700637306 */ /* 0x0007e60000201400 */
[C---:B------:R-:W-:Y:S05]  /*3470*/  HMMA.16816.F32 R76, R16.reuse, R30, R56 ;  /* 0x0000001e104c723c */ /* 0x040fea0000001838 */
[----:B------:R4:W-:Y:S03]  /*3480*/  I2F R96, R6 ;  /* 0x0000000600607306 */ /* 0x0009e60000201400 */
[----:B------:R-:W-:Y:S01]  /*3490*/  HMMA.16816.F32 R80, R16, R32, R60 ;  /* 0x000000201050723c */ /* 0x000fe2000000183c */
[----:B---3--:R-:W-:-:S07]  /*34a0*/  IMAD.IADD R7, R5, 0x1, -R93 ;  /* 0x0000000105077824 */ /* 0x008fce00078e0a5d */
[----:B------:R-:W-:Y:S01]  /*34b0*/  HMMA.16816.F32 R88, R16, R34, R36 ;  /* 0x000000221058723c */ /* 0x000fe20000001824 */
[----:B------:R-:W-:Y:S01]  /*34c0*/  IABS R7, R7 ;  /* 0x0000000700077213 */ /* 0x000fe20000000000 */
[----:B----4-:R-:W-:-:S03]  /*34d0*/  IMAD.IADD R6, R3, 0x1, -R93 ;  /* 0x0000000103067824 */ /* 0x010fc600078e0a5d */
[----:B------:R3:W-:Y:S02]  /*34e0*/  I2F R102, R7 ;  /* 0x0000000700667306 */ /* 0x0007e40000201400 */
[----:B------:R-:W-:Y:S01]  /*34f0*/  IMAD.IADD R16, R0, 0x1, -R92 ;  /* 0x0000000100107824 */ /* 0x000fe200078e0a5c */
[----:B-1----:R-:W-:Y:S01]  /*3500*/  HMMA.16816.F32 R40, R12, R30, R68 ;  /* 0x0000001e0c28723c */ /* 0x002fe20000001844 */
[----:B------:R-:W-:-:S07]  /*3510*/  IABS R6, R6 ;  /* 0x0000000600067213 */ /* 0x000fce0000000000 */
[----:B------:R-:W-:Y:S01]  /*3520*/  HMMA.16816.F32 R48, R12, R28, R48 ;  /* 0x0000001c0c30723c */ /* 0x000fe20000001830 */
[----:B------:R-:W-:Y:S01]  /*3530*/  LDSM.16.M88.4 R28, [R215+0x1800] ;  /* 0x00180000d71c783b */ /* 0x000fe20000000200 */
[----:B---3--:R-:W-:Y:S01]  /*3540*/  IMAD.MOV.U32 R7, RZ, RZ, R6 ;  /* 0x000000ffff077224 */ /* 0x008fe200078e0006 */
[----:B------:R-:W-:Y:S01]  /*3550*/  IABS R6, R8 ;  /* 0x0000000800067213 */ /* 0x000fe20000000000 */
[----:B------:R-:W-:-:S04]  /*3560*/  IMAD.IADD R8, R5, 0x1, -R92 ;  /* 0x0000000105087824 */ /* 0x000fc800078e0a5c */
[----:B------:R-:W-:Y:S01]  /*3570*/  HMMA.16816.F32 R36, R12, R32, R72 ;  /* 0x000000200c24723c */ /* 0x000fe20000001848 */
[----:B------:R1:W-:Y:S07]  /*3580*/  I2F R100, R7 ;  /* 0x0000000700647306 */ /* 0x0003ee0000201400 */
[----:B-----5:R-:W-:Y:S01]  /*3590*/  HMMA.16816.F32 R60, R20, R24, R52 ;  /* 0x00000018143c723c */ /* 0x020fe20000001834 */
[----:B-1----:R-:W-:Y:S01]  /*35a0*/  IMAD.MOV.U32 R7, RZ, RZ, R6 ;  /* 0x000000ffff077224 */ /* 0x002fe200078e0006 */
[----:B------:R-:W-:Y:S01]  /*35b0*/  IABS R6, R8 ;  /* 0x0000000800067213 */ /* 0x000fe20000000000 */
[----:B------:R-:W-:-:S02]  /*35c0*/  IMAD.IADD R8, R3, 0x1, -R92 ;  /* 0x0000000103087824 */ /* 0x000fc400078e0a5c */
[----:B------:R1:W-:Y:S02]  /*35d0*/  I2F R98, R7 ;  /* 0x0000000700627306 */ /* 0x0003e40000201400 */
[----:B-1----:R-:W-:Y:S01]  /*35e0*/  IMAD.MOV.U32 R7, RZ, RZ, R6 ;  /* 0x000000ffff077224 */ /* 0x002fe200078e0006 */
[----:B------:R-:W-:Y:S02]  /*35f0*/  IABS R6, R8 ;  /* 0x0000000800067213 */ /* 0x000fe40000000000 */
[----:B------:R-:W1:Y:S03]  /*3600*/  LDSM.16.M88.4 R8, [R216+0x4000] ;  /* 0x00400000d808783b */ /* 0x000e660000000200 */
[----:B------:R3:W4:Y:S01]  /*3610*/  I2F R97, R7 ;  /* 0x0000000700617306 */ /* 0x0007220000201400 */
[----:B------:R-:W-:-:S04]  /*3620*/  DEPBAR.LE SB0, 0x0 ;  /* 0x000080000000791a */ /* 0x000fc80000000000 */
[----:B---3--:R-:W-:Y:S01]  /*3630*/  IMAD.MOV.U32 R7, RZ, RZ, R6 ;  /* 0x000000ffff077224 */ /* 0x008fe200078e0006 */
[----:B------:R-:W-:Y:S01]  /*3640*/  IABS R6, R16 ;  /* 0x0000001000067213 */ /* 0x000fe20000000000 */
[--C-:B------:R-:W-:Y:S02]  /*3650*/  IMAD.IADD R16, R5, 0x1, -R87.reuse ;  /* 0x0000000105107824 */ /* 0x100fe400078e0a57 */
[----:B------:R3:W-:Y:S02]  /*3660*/  I2F R95, R7 ;  /* 0x00000007005f7306 */ /* 0x0007e40000201400 */
[----:B---3--:R-:W-:Y:S01]  /*3670*/  IMAD.MOV.U32 R7, RZ, RZ, R6 ;  /* 0x000000ffff077224 */ /* 0x008fe200078e0006 */
[----:B------:R-:W-:Y:S01]  /*3680*/  IABS R6, R16 ;  /* 0x0000001000067213 */ /* 0x000fe20000000000 */
[----:B------:R-:W-:Y:S01]  /*3690*/  IMAD.IADD R16, R3, 0x1, -R87 ;  /* 0x0000000103107824 */ /* 0x000fe200078e0a57 */
[C---:B-1----:R-:W-:Y:S03]  /*36a0*/  HMMA.16816.F32 R48, R8.reuse, R24, R48 ;  /* 0x000000180830723c */ /* 0x042fe60000001830 */
[----:B------:R1:W-:Y:S05]  /*36b0*/  I2F R94, R7 ;  /* 0x00000007005e7306 */ /* 0x0003ea0000201400 */
[C---:B------:R-:W-:Y:S08]  /*36c0*/  HMMA.16816.F32 R56, R8.reuse, R26, R40 ;  /* 0x0000001a0838723c */ /* 0x040ff00000001828 */
[----:B------:R-:W-:Y:S01]  /*36d0*/  HMMA.16816.F32 R52, R8, R28, R36 ;  /* 0x0000001c0834723c */ /* 0x000fe20000001824 */
[----:B-1----:R-:W-:Y:S01]  /*36e0*/  IMAD.MOV.U32 R7, RZ, RZ, R6 ;  /* 0x000000ffff077224 */ /* 0x002fe200078e0006 */
[----:B------:R-:W-:-:S03]  /*36f0*/  IABS R6, R16 ;  /* 0x0000001000067213 */ /* 0x000fc60000000000 */
[----:B------:R1:W3:Y:S03]  /*3700*/  I2F R69, R7 ;  /* 0x0000000700457306 */ /* 0x0002e60000201400 */
[----:B------:R-:W-:Y:S01]  /*3710*/  HMMA.16816.F32 R16, R12, R34, R64 ;  /* 0x000000220c10723c */ /* 0x000fe20000001840 */
[----:B------:R-:W-:-:S04]  /*3720*/  FFMA.FTZ R33, R110, -UR4, R49 ;  /* 0x800000046e217c23 */ /* 0x000fc80008010031 */
[----:B------:R5:W3:Y:S01]  /*3730*/  I2F R68, R6 ;  /* 0x0000000600447306 */ /* 0x000ae20000201400 */
[----:B------:R-:W-:Y:S01]  /*3740*/  FSEL R33, R33, -INF , !P0 ;  /* 0xff80000021217808 */ /* 0x000fe20004000000 */
[----:B------:R-:W-:Y:S01]  /*3750*/  IMAD.IADD R12, R3, 0x1, -R46 ;  /* 0x00000001030c7824 */ /* 0x000fe200078e0a2e */
[----:B------:R-:W-:Y:S01]  /*3760*/  HMMA.16816.F32 R36, R20, R28, R80 ;  /* 0x0000001c1424723c */ /* 0x000fe20000001850 */
[----:B------:R-:W-:Y:S02]  /*3770*/  FFMA.FTZ R35, R109, -UR4, R56 ;  /* 0x800000046d237c23 */ /* 0x000fe40008010038 */
[----:B--2---:R-:W-:Y:S02]  /*3780*/  FFMA.FTZ R34, R108, -UR4, R57 ;  /* 0x800000046c227c23 */ /* 0x004fe40008010039 */
[----:B-1----:R-:W-:Y:S01]  /*3790*/  IMAD.IADD R7, R0, 0x1, -R87 ;  /* 0x0000000100077824 */ /* 0x002fe200078e0a57 */
[----:B------:R-:W-:Y:S01]  /*37a0*/  FSEL R35, R35, -INF , !P6 ;  /* 0xff80000023237808 */ /* 0x000fe20007000000 */
[----:B----4-:R-:W-:Y:S01]  /*37b0*/  FFMA.FTZ R24, R97, -UR4, R58 ;  /* 0x8000000461187c23 */ /* 0x010fe2000801003a */
[----:B------:R-:W-:Y:S01]  /*37c0*/  FSEL R34, R34, -INF , !P5 ;  /* 0xff80000022227808 */ /* 0x000fe20006800000 */
[----:B------:R-:W-:Y:S01]  /*37d0*/  FFMA.FTZ R32, R106, -UR4, R52 ;  /* 0x800000046a207c23 */ /* 0x000fe20008010034 */
[----:B------:R-:W-:-:S02]  /*37e0*/  IABS R7, R7 ;  /* 0x0000000700077213 */ /* 0x000fc40000000000 */
[----:B------:R-:W-:Y:S01]  /*37f0*/  FSEL R24, R24, -INF , !P6 ;  /* 0xff80000018187808 */ /* 0x000fe20007000000 */
[----:B-----5:R-:W-:Y:S01]  /*3800*/  IMAD.IADD R6, R5, 0x1, -R46 ;  /* 0x0000000105067824 */ /* 0x020fe200078e0a2e */
[----:B------:R1:W2:Y:S02]  /*3810*/  I2F R66, R7 ;  /* 0x0000000700427306 */ /* 0x0002a40000201400 */
[----:B------:R-:W-:Y:S02]  /*3820*/  HMMA.16816.F32 R40, R8, R30, R16 ;  /* 0x0000001e0828723c */ /* 0x000fe40000001810 */
[----:B------:R-:W-:-:S05]  /*3830*/  IABS R6, R6 ;  /* 0x0000000600067213 */ /* 0x000fca0000000000 */
[----:B------:R-:W-:Y:S01]  /*3840*/  FFMA.FTZ R8, R99, -UR4, R60 ;  /* 0x8000000463087c23 */ /* 0x000fe2000801003c */
[C---:B------:R-:W-:Y:S01]  /*3850*/  HMMA.16816.F32 R16, R20.reuse, R26, R76 ;  /* 0x0000001a1410723c */ /* 0x040fe2000000184c */
[----:B------:R-:W-:Y:S02]  /*3860*/  FFMA.FTZ R10, R107, -UR4, R48 ;  /* 0x800000046b0a7c23 */ /* 0x000fe40008010030 */
[----:B------:R-:W-:Y:S01]  /*3870*/  FFMA.FTZ R9, R101, -UR4, R50 ;  /* 0x8000000465097c23 */ /* 0x000fe20008010032 */
[----:B------:R-:W-:Y:S01]  /*3880*/  FSEL R107, R8, -INF , !P1 ;  /* 0xff800000086b7808 */ /* 0x000fe20004800000 */
[C---:B------:R-:W-:Y:S02]  /*3890*/  IMAD.IADD R8, R0.reuse, 0x1, -R84 ;  /* 0x0000000100087824 */ /* 0x040fe400078e0a54 */
[----:B-1----:R-:W-:Y:S01]  /*38a0*/  IMAD.MOV.U32 R7, RZ, RZ, R6 ;  /* 0x000000ffff077224 */ /* 0x002fe200078e0006 */
[----:B------:R-:W-:Y:S01]  /*38b0*/  IABS R6, R12 ;  /* 0x0000000c00067213 */ /* 0x000fe20000000000 */
[----:B------:R-:W-:Y:S01]  /*38c0*/  IMAD.IADD R12, R0, 0x1, -R46 ;  /* 0x00000001000c7824 */ /* 0x000fe200078e0a2e */
[----:B------:R-:W-:Y:S01]  /*38d0*/  HMMA.16816.F32 R28, R20, R30, R88 ;  /* 0x0000001e141c723c */ /* 0x000fe20000001858 */
[----:B------:R1:W4:Y:S01]  /*38e0*/  I2F R65, R7 ;  /* 0x0000000700417306 */ /* 0x0003220000201400 */
[----:B------:R-:W-:Y:S01]  /*38f0*/  FSEL R46, R10, -INF , !P1 ;  /* 0xff8000000a2e7808 */ /* 0x000fe20004800000 */
[----:B------:R-:W-:Y:S01]  /*3900*/  FFMA.FTZ R27, R105, -UR4, R53 ;  /* 0x80000004691b7c23 */ /* 0x000fe20008010035 */
[----:B------:R-:W-:-:S02]  /*3910*/  FSEL R48, R9, -INF , !P1 ;  /* 0xff80000009307808 */ /* 0x000fc40004800000 */
[----:B------:R-:W-:Y:S02]  /*3920*/  FFMA.FTZ R26, R104, -UR4, R40 ;  /* 0x80000004681a7c23 */ /* 0x000fe40008010028 */
[----:B------:R-:W-:Y:S01]  /*3930*/  FFMA.FTZ R23, R102, -UR4, R51 ;  /* 0x8000000466177c23 */ /* 0x000fe20008010033 */
[----:B------:R-:W-:Y:S01]  /*3940*/  FSEL R27, R27, -INF , !P3 ;  /* 0xff8000001b1b7808 */ /* 0x000fe20005800000 */
[----:B------:R-:W-:Y:S01]  /*3950*/  FFMA.FTZ R25, R103, -UR4, R41 ;  /* 0x8000000467197c23 */ /* 0x000fe20008010029 */
[----:B------:R-:W-:Y:S01]  /*3960*/  FSEL R26, R26, -INF , !P2 ;  /* 0xff8000001a1a7808 */ /* 0x000fe20005000000 */
[----:B---3--:R-:W-:Y:S01]  /*3970*/  FFMA.FTZ R22, R69, -UR4, R59 ;  /* 0x8000000445167c23 */ /* 0x008fe2000801003b */
[----:B------:R-:W-:Y:S01]  /*3980*/  FSEL R23, R23, -INF , !P0 ;  /* 0xff80000017177808 */ /* 0x000fe20004000000 */
[----:B------:R-:W-:Y:S02]  /*3990*/  FFMA.FTZ R15, R68, -UR4, R17 ;  /* 0x80000004440f7c23 */ /* 0x000fe40008010011 */
[----:B------:R-:W-:Y:S01]  /*39a0*/  FFMA.FTZ R21, R95, -UR4, R16 ;  /* 0x800000045f157c23 */ /* 0x000fe20008010010 */
[----:B------:R-:W-:Y:S01]  /*39b0*/  FSEL R22, R22, -INF , !P5 ;  /* 0xff80000016167808 */ /* 0x000fe20006800000 */
[----:B-1----:R-:W-:Y:S01]  /*39c0*/  IMAD.MOV.U32 R7, RZ, RZ, R6 ;  /* 0x000000ffff077224 */ /* 0x002fe200078e0006 */
[----:B------:R-:W-:Y:S01]  /*39d0*/  IABS R6, R12 ;  /* 0x0000000c00067213 */ /* 0x000fe20000000000 */
[----:B------:R-:W-:Y:S01]  /*39e0*/  IMAD.IADD R12, R5, 0x1, -R86 ;  /* 0x00000001050c7824 */ /* 0x000fe200078e0a56 */
[----:B------:R-:W-:Y:S01]  /*39f0*/  FSEL R72, R15, -INF , !P5 ;  /* 0xff8000000f487808 */ /* 0x000fe20006800000 */
[----:B------:R1:W3:Y:S01]  /*3a00*/  I2F R14, R7 ;  /* 0x00000007000e7306 */ /* 0x0002e20000201400 */
[----:B------:R-:W-:-:S02]  /*3a10*/  FFMA.FTZ R20, R94, -UR4, R18 ;  /* 0x800000045e147c23 */ /* 0x000fc40008010012 */
[----:B--2---:R-:W-:Y:S02]  /*3a20*/  FFMA.FTZ R10, R66, -UR4, R19 ;  /* 0x80000004420a7c23 */ /* 0x004fe40008010013 */
[----:B----4-:R-:W-:Y:S01]  /*3a30*/  FFMA.FTZ R19, R65, -UR4, R54 ;  /* 0x8000000441137c23 */ /* 0x010fe20008010036 */
[----:B------:R-:W-:Y:S02]  /*3a40*/  FSEL R74, R20, -INF , !P6 ;  /* 0xff800000144a7808 */ /* 0x000fe40007000000 */
[----:B------:R-:W-:Y:S01]  /*3a50*/  FSEL R75, R10, -INF , !P5 ;  /* 0xff8000000a4b7808 */ /* 0x000fe20006800000 */
[----:B-1----:R-:W-:Y:S01]  /*3a60*/  IMAD.MOV.U32 R7, RZ, RZ, R6 ;  /* 0x000000ffff077224 */ /* 0x002fe200078e0006 */
[----:B------:R-:W-:Y:S01]  /*3a70*/  IABS R6, R12 ;  /* 0x0000000c00067213 */ /* 0x000fe20000000000 */
[----:B---3--:R-:W-:Y:S02]  /*3a80*/  FFMA.FTZ R14, R14, -UR4, R36 ;  /* 0x800000040e0e7c23 */ /* 0x008fe40008010024 */
[----:B------:R1:W2:Y:S03]  /*3a90*/  I2F R64, R7 ;  /* 0x0000000700407306 */ /* 0x0002a60000201400 */
[----:B------:R-:W-:-:S05]  /*3aa0*/  FSEL R194, R14, -INF , !P4 ;  /* 0xff8000000ec27808 */ /* 0x000fca0006000000 */
[----:B------:R-:W3:Y:S01]  /*3ab0*/  I2F R47, R6 ;  /* 0x00000006002f7306 */ /* 0x000ee20000201400 */
[C---:B-1----:R-:W-:Y:S02]  /*3ac0*/  IMAD.IADD R7, R5.reuse, 0x1, -R85 ;  /* 0x0000000105077824 */ /* 0x042fe400078e0a55 */
[----:B------:R-:W-:Y:S02]  /*3ad0*/  IMAD.IADD R5, R5, 0x1, -R84 ;  /* 0x0000000105057824 */ /* 0x000fe400078e0a54 */
[----:B--2---:R-:W-:Y:S01]  /*3ae0*/  FFMA.FTZ R9, R64, -UR4, R38 ;  /* 0x8000000440097c23 */ /* 0x004fe20008010026 */
[----:B------:R-:W-:Y:S02]  /*3af0*/  IABS R7, R7 ;  /* 0x0000000700077213 */ /* 0x000fe40000000000 */
[----:B------:R-:W-:Y:S01]  /*3b00*/  IABS R5, R5 ;  /* 0x0000000500057213 */ /* 0x000fe20000000000 */
[----:B---3--:R-:W-:Y:S01]  /*3b10*/  FFMA.FTZ R18, R47, -UR4, R55 ;  /* 0x800000042f127c23 */ /* 0x008fe20008010037 */
[----:B------:R-:W-:Y:S01]  /*3b20*/  FSEL R195, R9, -INF , !P4 ;  /* 0xff80000009c37808 */ /* 0x000fe20006000000 */
[----:B------:R-:W-:-:S02]  /*3b30*/  IMAD.MOV.U32 R6, RZ, RZ, R7 ;  /* 0x000000ffff067224 */ /* 0x000fc400078e0007 */
[----:B------:R-:W-:Y:S02]  /*3b40*/  IMAD.IADD R7, R3, 0x1, -R86 ;  /* 0x0000000103077824 */ /* 0x000fe400078e0a56 */
[----:B------:R1:W2:Y:S02]  /*3b50*/  I2F R45, R6 ;  /* 0x00000006002d7306 */ /* 0x0002a40000201400 */
[----:B-1----:R-:W-:Y:S01]  /*3b60*/  IMAD.MOV.U32 R6, RZ, RZ, R5 ;  /* 0x000000ffff067224 */ /* 0x002fe200078e0005 */
[----:B------:R-:W-:Y:S01]  /*3b70*/  IABS R5, R7 ;  /* 0x0000000700057213 */ /* 0x000fe20000000000 */
[----:B------:R-:W-:-:S04]  /*3b80*/  FFMA.FTZ R7, R96, -UR4, R62 ;  /* 0x8000000460077c23 */ /* 0x000fc8000801003e */
[----:B------:R1:W3:Y:S01]  /*3b90*/  I2F R44, R6 ;  /* 0x00000006002c7306 */ /* 0x0002e20000201400 */
[----:B--2---:R-:W-:Y:S01]  /*3ba0*/  FFMA.FTZ R17, R45, -UR4, R42 ;  /* 0x800000042d117c23 */ /* 0x004fe2000801002a */
[----:B------:R-:W-:Y:S01]  /*3bb0*/  FSEL R124, R7, -INF , !P1 ;  /* 0xff800000077c7808 */ /* 0x000fe20004800000 */
[----:B------:R-:W-:Y:S01]  /*3bc0*/  IMAD.IADD R7, R0, 0x1, -R85 ;  /* 0x0000000100077824 */ /* 0x000fe200078e0a55 */
[----:B------:R-:W-:Y:S01]  /*3bd0*/  BAR.SYNC.DEFER_BLOCKING 0x0 ;  /* 0x0000000000007b1d */ /* 0x000fe20000010000 */
[----:B------:R-:W-:-:S04]  /*3be0*/  ISETP.GE.AND P1, PT, R84, UR11, PT ;  /* 0x0000000b54007c0c */ /* 0x000fc8000bf26270 */
[----:B------:R-:W-:Y:S01]  /*3bf0*/  FSEL R25, R25, -INF , !P1 ;  /* 0xff80000019197808 */ /* 0x000fe20004800000 */
[----:B------:R2:W4:Y:S01]  /*3c00*/  I2F R13, R5 ;  /* 0x00000005000d7306 */ /* 0x0005220000201400 */
[C---:B-1----:R-:W-:Y:S02]  /*3c10*/  IMAD.IADD R6, R3.reuse, 0x1, -R85 ;  /* 0x0000000103067824 */ /* 0x042fe400078e0a55 */
[----:B------:R-:W-:Y:S02]  /*3c20*/  IMAD.IADD R3, R3, 0x1, -R84 ;  /* 0x0000000103037824 */ /* 0x000fe400078e0a54 */
[----:B---3--:R-:W-:Y:S01]  /*3c30*/  FFMA.FTZ R16, R44, -UR4, R43 ;  /* 0x800000042c107c23 */ /* 0x008fe2000801002b */
[----:B------:R-:W-:Y:S02]  /*3c40*/  IABS R6, R6 ;  /* 0x0000000600067213 */ /* 0x000fe40000000000 */
[----:B------:R-:W-:Y:S02]  /*3c50*/  IABS R3, R3 ;  /* 0x0000000300037213 */ /* 0x000fe40000000000 */
[----:B------:R-:W-:Y:S01]  /*3c60*/  FSEL R43, R21, -INF , !P6 ;  /* 0xff800000152b7808 */ /* 0x000fe20007000000 */
[----:B--2---:R-:W-:-:S02]  /*3c70*/  IMAD.MOV.U32 R5, RZ, RZ, R6 ;  /* 0x000000ffff057224 */ /* 0x004fc400078e0006 */
[----:B------:R-:W-:Y:S01]  /*3c80*/  IMAD.IADD R6, R0, 0x1, -R86 ;  /* 0x0000000100067824 */ /* 0x000fe200078e0a56 */
[----:B------:R-:W-:Y:S01]  /*3c90*/  LOP3.LUT R0, R112, R113, RZ, 0xfc, !PT ;  /* 0x0000007170007212 */ /* 0x000fe200078efcff */
[----:B------:R1:W2:Y:S01]  /*3ca0*/  I2F R12, R5 ;  /* 0x00000005000c7306 */ /* 0x0002a20000201400 */
[----:B----4-:R-:W-:-:S05]  /*3cb0*/  FFMA.FTZ R13, R13, -UR4, R37 ;  /* 0x800000040d0d7c23 */ /* 0x010fca0008010025 */
[----:B------:R-:W-:Y:S01]  /*3cc0*/  FSEL R192, R13, -INF , !P3 ;  /* 0xff8000000dc07808 */ /* 0x000fe20005800000 */
[----:B-1----:R-:W-:Y:S01]  /*3cd0*/  IMAD.MOV.U32 R5, RZ, RZ, R3 ;  /* 0x000000ffff057224 */ /* 0x002fe200078e0003 */
[----:B------:R-:W-:Y:S01]  /*3ce0*/  IABS R3, R6 ;  /* 0x0000000600037213 */ /* 0x000fe20000000000 */
[----:B--2---:R-:W-:Y:S01]  /*3cf0*/  FFMA.FTZ R12, R12, -UR4, R28 ;  /* 0x800000040c0c7c23 */ /* 0x004fe2000801001c */
[----:B------:R-:W-:Y:S01]  /*3d00*/  FSEL R28, R16, -INF , !P1 ;  /* 0xff800000101c7808 */ /* 0x000fe20004800000 */
[----:B------:R1:W2:Y:S03]  /*3d10*/  I2F R11, R5 ;  /* 0x00000005000b7306 */ /* 0x0002a60000201400 */
[----:B------:R-:W-:Y:S01]  /*3d20*/  FSEL R138, R12, -INF , !P2 ;  /* 0xff8000000c8a7808 */ /* 0x000fe20005000000 */
[----:B-1----:R-:W-:Y:S01]  /*3d30*/  IMAD.MOV.U32 R5, RZ, RZ, R3 ;  /* 0x000000ffff057224 */ /* 0x002fe200078e0003 */
[----:B------:R-:W-:Y:S01]  /*3d40*/  IABS R3, R7 ;  /* 0x0000000700037213 */ /* 0x000fe20000000000 */
[----:B------:R-:W-:-:S02]  /*3d50*/  FFMA.FTZ R7, R98, -UR4, R63 ;  /* 0x8000000462077c23 */ /* 0x000fc4000801003f */
[----:B------:R1:W3:Y:S01]  /*3d60*/  I2F R6, R5 ;  /* 0x0000000500067306 */ /* 0x0002e20000201400 */
[----:B--2---:R-:W-:Y:S01]  /*3d70*/  FFMA.FTZ R11, R11, -UR4, R29 ;  /* 0x800000040b0b7c23 */ /* 0x004fe2000801001d */
[----:B------:R-:W-:Y:S02]  /*3d80*/  FSEL R29, R17, -INF , !P2 ;  /* 0xff800000111d7808 */ /* 0x000fe40005000000 */
[----:B------:R-:W-:Y:S02]  /*3d90*/  FSEL R73, R7, -INF , !P0 ;  /* 0xff80000007497808 */ /* 0x000fe40004000000 */
[----:B------:R-:W-:Y:S01]  /*3da0*/  FSEL R132, R11, -INF , !P1 ;  /* 0xff8000000b847808 */ /* 0x000fe20004800000 */
[----:B-1----:R-:W-:Y:S01]  /*3db0*/  IMAD.MOV.U32 R5, RZ, RZ, R3 ;  /* 0x000000ffff057224 */ /* 0x002fe200078e0003 */
[----:B------:R-:W-:Y:S01]  /*3dc0*/  IABS R3, R8 ;  /* 0x0000000800037213 */ /* 0x000fe20000000000 */
[----:B------:R-:W-:Y:S02]  /*3dd0*/  FFMA.FTZ R8, R100, -UR4, R61 ;  /* 0x8000000464087c23 */ /* 0x000fe4000801003d */
[----:B---3--:R-:W-:-:S02]  /*3de0*/  FFMA.FTZ R6, R6, -UR4, R39 ;  /* 0x8000000406067c23 */ /* 0x008fc40008010027 */
[----:B------:R-:W1:Y:S01]  /*3df0*/  I2F R5, R5 ;  /* 0x0000000500057306 */ /* 0x000e620000201400 */
[----:B------:R-:W-:Y:S02]  /*3e00*/  FSEL R42, R8, -INF , !P0 ;  /* 0xff800000082a7808 */ /* 0x000fe40004000000 */
[----:B------:R-:W-:Y:S02]  /*3e10*/  PLOP3.LUT P0, PT, PT, PT, UP0, 0x80, 0x0 ;  /* 0x000000000000781c */ /* 0x000fe40003f0f008 */
[----:B------:R-:W-:-:S03]  /*3e20*/  FSEL R193, R6, -INF , !P3 ;  /* 0xff80000006c17808 */ /* 0x000fc60005800000 */
[----:B------:R-:W2:Y:S01]  /*3e30*/  I2F R3, R3 ;  /* 0x0000000300037306 */ /* 0x000ea20000201400 */
[----:B-1----:R-:W-:Y:S01]  /*3e40*/  FFMA.FTZ R5, R5, -UR4, R30 ;  /* 0x8000000405057c23 */ /* 0x002fe2000801001e */
[----:B------:R-:W-:Y:S02]  /*3e50*/  FSEL R30, R32, -INF , !P4 ;  /* 0xff800000201e7808 */ /* 0x000fe40006000000 */
[----:B------:R-:W-:Y:S02]  /*3e60*/  FSEL R32, R19, -INF , !P4 ;  /* 0xff80000013207808 */ /* 0x000fe40006000000 */
[----:B------:R-:W-:Y:S01]  /*3e70*/  FSEL R139, R5, -INF , !P2 ;  /* 0xff800000058b7808 */ /* 0x000fe20005000000 */
[----:B--2---:R-:W-:Y:S01]  /*3e80*/  FFMA.FTZ R3, R3, -UR4, R31 ;  /* 0x8000000403037c23 */ /* 0x004fe2000801001f */
[----:B------:R-:W-:-:S04]  /*3e90*/  FSEL R31, R18, -INF , !P3 ;  /* 0xff800000121f7808 */ /* 0x000fc80005800000 */
        /* <DEDUP_REMOVED lines=42> */
.L_x_1523:
[----:B------:R-:W-:Y:S05]  /*4140*/  BSYNC B0 ;  /* 0x0000000000007941 */ /* 0x000fea0003800000 */
.L_x_1522:
[----:B------:R-:W0:Y:S02]  /*4150*/  LDGDEPBAR ;  /* 0x00000000000079af */ /* 0x000e240000000000 */
.L_x_1521:
[----:B------:R-:W-:Y:S01]  /*4160*/  FMNMX.FTZ R137, R46, R33, !PT ;  /* 0x000000212e897209 */ /* 0x000fe20007810000 */
[----:B------:R-:W-:Y:S01]  /*4170*/  IMAD R196, R196, 0x8, R111 ;  /* 0x00000008c4c47824 */ /* 0x000fe200078e026f */
[----:B------:R-:W-:Y:S01]  /*4180*/  FMNMX.FTZ R3, R48, R23, !PT ;  /* 0x0000001730037209 */ /* 0x000fe20007810000 */
[----:B------:R-:W-:Y:S01]  /*4190*/  ULEA.HI.SX32 UR5, UR8, 0xffffffff, 0x1b ;  /* 0xffffffff08057891 */ /* 0x000fe2000f8fda3f */
        /* <DEDUP_REMOVED lines=24> */
[----:B------:R-:W-:Y:S01]  /*4320*/  LOP3.LUT R133, R133, UR18, RZ, 0x3c, !PT ;  /* 0x0000001285857c12 */ /* 0x000fe2000f8e3cff */
[----:B------:R-:W3:Y:S01]  /*4330*/  SHFL.BFLY PT, R5, R137, 0x2, 0x1f ;  /* 0x0c401f0089057f89 */ /* 0x000ee200000e0000 */
[----:B------:R-:W-:Y:S01]  /*4340*/  IMAD R198, R241, 0x10000, R241 ;  /* 0x00010000f1c67824 */ /* 0x000fe200078e02f1 */
[----:B------:R-:W-:Y:S01]  /*4350*/  UIADD3 UR13, UR18, 0x1715609d, URZ ;  /* 0x1715609d120d7890 */ /* 0x000fe2000fffe03f */
[----:B-1----:R-:W-:Y:S01]  /*4360*/  LOP3.LUT R8, R15, R133, RZ, 0x3c, !PT ;  /* 0x000000850f087212 */ /* 0x002fe200078e3cff */
[----:B--2---:R-:W1:Y:S01]  /*4370*/  SHFL.BFLY PT, R7, R3, 0x2, 0x1f ;  /* 0x0c401f0003077f89 */ /* 0x004e6200000e0000 */
[--C-:B------:R-:W-:Y:S01]  /*4380*/  IMAD R211, R4, 0x2, R209.reuse ;  /* 0x0000000204d37824 */ /* 0x100fe200078e02d1 */
[----:B------:R-:W-:Y:S01]  /*4390*/  UIADD3 UR29, UR19, 0x646e171e, URZ ;  /* 0x646e171e131d7890 */ /* 0x000fe2000fffe03f */
[----:B------:R-:W-:Y:S01]  /*43a0*/  IMAD R214, R2, 0x2, R209 ;  /* 0x0000000202d67824 */ /* 0x000fe200078e02d1 */
[----:B------:R-:W-:Y:S01]  /*43b0*/  LDSM.16.MT88.4 R92, [R209+0xb000] ;  /* 0x00b00000d15c783b */ /* 0x000fe20000004200 */
[----:B------:R-:W-:Y:S01]  /*43c0*/  IMAD.WIDE.U32 R8, R8, -0x2daee0ad, RZ ;  /* 0xd2511f5308087825 */ /* 0x000fe200078e00ff */
[----:B------:R-:W-:-:S02]  /*43d0*/  IADD3 R250, R196, 0x4, RZ ;  /* 0x00000004c4fa7810 */ /* 0x000fc40007ffe0ff */
[----:B------:R-:W-:Y:S01]  /*43e0*/  LDSM.16.MT88.4 R56, [R211+0xa000] ;  /* 0x00a00000d338783b */ /* 0x000fe20000004200 */
[----:B------:R-:W-:Y:S01]  /*43f0*/  IMAD R213, R2, 0x2, R211 ;  /* 0x0000000202d57824 */ /* 0x000fe200078e02d3 */
[----:B------:R-:W-:Y:S02]  /*4400*/  LOP3.LUT R12, R9, UR27, R40, 0x96, !PT ;  /* 0x0000001b090c7c12 */ /* 0x000fe4000f8e9628 */
[----:B------:R-:W-:Y:S03]  /*4410*/  LDSM.16.MT88.4 R60, [R214+0xa000] ;  /* 0x00a00000d63c783b */ /* 0x000fe60000004200 */
[----:B------:R-:W-:Y:S01]  /*4420*/  IMAD.WIDE.U32 R12, R12, -0x326172a9, RZ ;  /* 0xcd9e8d570c0c7825 */ /* 0x000fe200078e00ff */
[----:B------:R-:W-:Y:S01]  /*4430*/  LDSM.16.MT88.4 R76, [R213+0xa000] ;  /* 0x00a00000d54c783b */ /* 0x000fe20000004200 */
[----:B---3--:R-:W-:Y:S02]  /*4440*/  FMNMX.FTZ R137, R137, R5, !PT ;  /* 0x0000000589897209 */ /* 0x008fe40007810000 */
[----:B------:R-:W-:Y:S01]  /*4450*/  IMAD.U32 R5, RZ, RZ, UR5 ;  /* 0x00000005ff057e24 */ /* 0x000fe2000f8e00ff */
[----:B------:R-:W-:Y:S01]  /*4460*/  UIADD3 UR5, UR19, -0x56f99767, URZ ;  /* 0xa906689913057890 */ /* 0x000fe2000fffe03f */
[----:B------:R-:W-:Y:S01]  /*4470*/  LDSM.16.MT88.4 R108, [R211+0xb000] ;  /* 0x00b00000d36c783b */ /* 0x000fe20000004200 */
[----:B-1----:R-:W-:-:S02]  /*4480*/  FMNMX.FTZ R3, R7, R3, !PT ;  /* 0x0000000307037209 */ /* 0x002fc40007810000 */
[----:B------:R-:W-:Y:S01]  /*4490*/  LOP3.LUT R5, R41, UR19, R5, 0x96, !PT ;  /* 0x0000001329057c12 */ /* 0x000fe2000f8e9605 */
[----:B------:R-:W1:Y:S04]  /*44a0*/  SHFL.BFLY PT, R10, R137, 0x1, 0x1f ;  /* 0x0c201f00890a7f89 */ /* 0x000e6800000e0000 */
[----:B------:R-:W-:Y:S01]  /*44b0*/  IMAD.WIDE.U32 R20, R5, -0x326172a9, RZ ;  /* 0xcd9e8d5705147825 */ /* 0x000fe200078e00ff */
[----:B------:R-:W2:Y:S04]  /*44c0*/  SHFL.BFLY PT, R136, R3, 0x1, 0x1f ;  /* 0x0c201f0003887f89 */ /* 0x000ea800000e0000 */
[----:B------:R-:W-:Y:S01]  /*44d0*/  LOP3.LUT R6, R21, UR28, R14, 0x96, !PT ;  /* 0x0000001c15067c12 */ /* 0x000fe2000f8e960e */
[----:B------:R-:W-:Y:S04]  /*44e0*/  LDSM.16.MT88.4 R116, [R214+0xb000] ;  /* 0x00b00000d674783b */ /* 0x000fe80000004200 */
[----:B------:R-:W-:Y:S01]  /*44f0*/  IMAD.WIDE.U32 R6, R6, -0x2daee0ad, RZ ;  /* 0xd2511f5306067825 */ /* 0x000fe200078e00ff */
[----:B------:R-:W-:Y:S04]  /*4500*/  LDSM.16.MT88.4 R128, [R213+0xb000] ;  /* 0x00b00000d580783b */ /* 0x000fe80000004200 */
[----:B------:R-:W-:Y:S01]  /*4510*/  LOP3.LUT R7, R7, UR25, R8, 0x96, !PT ;  /* 0x0000001907077c12 */ /* 0x000fe2000f8e9608 */
[----:B------:R-:W-:Y:S01]  /*4520*/  LDSM.16.MT88.4 R188, [R209+0xa800] ;  /* 0x00a80000d1bc783b */ /* 0x000fe20000004200 */
[----:B-1----:R-:W-:-:S03]  /*4530*/  FMNMX.FTZ R137, R137, R10, !PT ;  /* 0x0000000a89897209 */ /* 0x002fc60007810000 */
[----:B------:R-:W-:Y:S01]  /*4540*/  LDSM.16.MT88.4 R184, [R211+0xa800] ;  /* 0x00a80000d3b8783b */ /* 0x000fe20000004200 */
[----:B------:R-:W-:Y:S02]  /*4550*/  LOP3.LUT R10, R13, UR26, R20, 0x96, !PT ;  /* 0x0000001a0d0a7c12 */ /* 0x000fe4000f8e9614 */
[C---:B------:R-:W-:Y:S01]  /*4560*/  FSETP.NEU.FTZ.AND P1, PT, R137.reuse, -INF , PT ;  /* 0xff8000008900780b */ /* 0x040fe20003f3d000 */
[----:B------:R-:W-:Y:S01]  /*4570*/  FMUL.FTZ R8, R137, c[0x0][0x23c] ;  /* 0x00008f0089087a20 */ /* 0x000fe20000410000 */
[----:B--2---:R-:W-:Y:S01]  /*4580*/  FMNMX.FTZ R136, R3, R136, !PT ;  /* 0x0000008803887209 */ /* 0x004fe20007810000 */
[----:B------:R-:W-:Y:S01]  /*4590*/  IMAD.WIDE.U32 R10, R10, -0x2daee0ad, RZ ;  /* 0xd2511f530a0a7825 */ /* 0x000fe200078e00ff */
[----:B------:R-:W-:Y:S02]  /*45a0*/  LDSM.16.MT88.4 R180, [R214+0xa800] ;  /* 0x00a80000d6b4783b */ /* 0x000fe40000004200 */
[----:B------:R-:W-:Y:S01]  /*45b0*/  FSEL R8, R8, RZ, P1 ;  /* 0x000000ff08087208 */ /* 0x000fe20000800000 */
[C---:B------:R-:W-:Y:S01]  /*45c0*/  FMUL.FTZ R3, R136.reuse, c[0x0][0x23c] ;  /* 0x00008f0088037a20 */ /* 0x040fe20000410000 */
[----:B------:R-:W-:Y:S01]  /*45d0*/  LOP3.LUT R5, R11, UR23, R6, 0x96, !PT ;  /* 0x000000170b057c12 */ /* 0x000fe2000f8e9606 */
[----:B------:R-:W-:Y:S01]  /*45e0*/  IMAD.WIDE.U32 R6, R7, -0x326172a9, RZ ;  /* 0xcd9e8d5707067825 */ /* 0x000fe200078e00ff */
[----:B------:R-:W-:Y:S01]  /*45f0*/  FSETP.NEU.FTZ.AND P1, PT, R136, -INF , PT ;  /* 0xff8000008800780b */ /* 0x000fe20003f3d000 */
[----:B------:R-:W-:Y:S02]  /*4600*/  LDSM.16.MT88.4 R176, [R213+0xa800] ;  /* 0x00a80000d5b0783b */ /* 0x000fe40000004200 */
[----:B------:R-:W-:Y:S01]  /*4610*/  IMAD.WIDE.U32 R16, R5, -0x326172a9, RZ ;  /* 0xcd9e8d5705107825 */ /* 0x000fe200078e00ff */
[----:B------:R-:W-:Y:S01]  /*4620*/  LOP3.LUT R7, R7, UR24, R12, 0x96, !PT ;  /* 0x0000001807077c12 */ /* 0x000fe2000f8e960c */
[----:B------:R-:W-:Y:S01]  /*4630*/  LDSM.16.MT88.4 R172, [R209+0xb800] ;  /* 0x00b80000d1ac783b */ /* 0x000fe20000004200 */
[----:B------:R-:W-:Y:S01]  /*4640*/  FSEL R3, R3, RZ, P1 ;  /* 0x000000ff03037208 */ /* 0x000fe20000800000 */
[----:B------:R-:W-:Y:S01]  /*4650*/  FFMA.FTZ R9, R46, c[0x0][0x23c], -R8 ;  /* 0x00008f002e097a23 */ /* 0x000fe20000010808 */
[----:B------:R-:W-:Y:S01]  /*4660*/  LOP3.LUT R5, R17, UR21, R6, 0x96, !PT ;  /* 0x0000001511057c12 */ /* 0x000fe2000f8e9606 */
[----:B------:R-:W-:Y:S01]  /*4670*/  IMAD.WIDE.U32 R6, R7, -0x2daee0ad, RZ ;  /* 0xd2511f5307067825 */ /* 0x000fe200078e00ff */
[----:B------:R-:W1:Y:S01]  /*4680*/  LDSM.16.MT88.4 R44, [R209+0xa000] ;  /* 0x00a00000d12c783b */ /* 0x000e620000004200 */
[----:B------:R2:W-:Y:S02]  /*4690*/  MUFU.EX2 R233, R9 ;  /* 0x0000000900e97308 */ /* 0x0005e40000000800 */
[----:B------:R-:W-:Y:S01]  /*46a0*/  IMAD.WIDE.U32 R18, R5, -0x2daee0ad, RZ ;  /* 0xd2511f5305127825 */ /* 0x000fe200078e00ff */
[----:B------:R-:W-:-:S03]  /*46b0*/  LOP3.LUT R10, R7, UR14, R10, 0x96, !PT ;  /* 0x0000000e070a7c12 */ /* 0x000fc6000f8e960a */
[----:B------:R-:W-:Y:S01]  /*46c0*/  FFMA.FTZ R5, R35, c[0x0][0x23c], -R8 ;  /* 0x00008f0023057a23 */ /* 0x000fe20000010808 */
[----:B------:R-:W-:Y:S01]  /*46d0*/  LOP3.LUT R6, R19, UR5, R6, 0x96, !PT ;  /* 0x0000000513067c12 */ /* 0x000fe2000f8e9606 */
[----:B------:R-:W-:Y:S02]  /*46e0*/  IMAD.WIDE.U32 R14, R10, -0x326172a9, RZ ;  /* 0xcd9e8d570a0e7825 */ /* 0x000fe400078e00ff */
[----:B------:R3:W-:Y:S02]  /*46f0*/  MUFU.EX2 R232, R5 ;  /* 0x0000000500e87308 */ /* 0x0007e40000000800 */
[----:B------:R-:W-:-:S04]  /*4700*/  IMAD.WIDE.U32 R6, R6, -0x326172a9, RZ ;  /* 0xcd9e8d5706067825 */ /* 0x000fc800078e00ff */
[----:B--2---:R-:W-:Y:S01]  /*4710*/  FFMA.FTZ R9, R33, c[0x0][0x23c], -R8 ;  /* 0x00008f0021097a23 */ /* 0x004fe20000010808 */
[----:B------:R-:W-:Y:S01]  /*4720*/  LOP3.LUT R13, R6, 0xff, RZ, 0xc0, !PT ;  /* 0x000000ff060d7812 */ /* 0x000fe200078ec0ff */
[--C-:B------:R-:W-:Y:S01]  /*4730*/  FFMA.FTZ R10, R24, c[0x0][0x23c], -R3.reuse ;  /* 0x00008f00180a7a23 */ /* 0x100fe20000010803 */
[----:B------:R-:W-:Y:S01]  /*4740*/  SHF.R.U32.HI R12, RZ, 0x18, R6 ;  /* 0x00000018ff0c7819 */ /* 0x000fe20000011606 */
[----:B------:R2:W-:Y:S01]  /*4750*/  MUFU.EX2 R231, R9 ;  /* 0x0000000900e77308 */ /* 0x0005e20000000800 */
[----:B------:R-:W-:Y:S02]  /*4760*/  FFMA.FTZ R0, R48, c[0x0][0x23c], -R3 ;  /* 0x00008f0030007a23 */ /* 0x000fe40000010803 */
[----:B---3--:R-:W-:-:S05]  /*4770*/  FFMA.FTZ R5, R34, c[0x0][0x23c], -R8 ;  /* 0x00008f0022057a23 */ /* 0x008fca0000010808 */
[----:B------:R-:W-:Y:S08]  /*4780*/  MUFU.EX2 R229, R10 ;  /* 0x0000000a00e57308 */ /* 0x000ff00000000800 */
[----:B------:R3:W4:Y:S01]  /*4790*/  MUFU.EX2 R230, R5 ;  /* 0x0000000500e67308 */ /* 0x0007220000000800 */
[----:B--2---:R-:W-:-:S04]  /*47a0*/  SHF.R.U32.HI R9, RZ, 0x10, R6 ;  /* 0x00000010ff097819 */ /* 0x004fc80000011606 */
[----:B------:R-:W-:-:S03]  /*47b0*/  LOP3.LUT R9, R9, 0xff, RZ, 0xc0, !PT ;  /* 0x000000ff09097812 */ /* 0x000fc600078ec0ff */
[----:B------:R2:W-:Y:S01]  /*47c0*/  MUFU.EX2 R227, R0 ;  /* 0x0000000000e37308 */ /* 0x0005e20000000800 */
[----:B---3--:R-:W-:Y:S01]  /*47d0*/  LOP3.LUT R5, R7, UR30, R14, 0x96, !PT ;  /* 0x0000001e07057c12 */ /* 0x008fe2000f8e960e */
[----:B------:R-:W-:Y:S01]  /*47e0*/  FFMA.FTZ R14, R28, c[0x0][0x23c], -R3 ;  /* 0x00008f001c0e7a23 */ /* 0x000fe20000010803 */
[----:B------:R-:W-:Y:S02]  /*47f0*/  LOP3.LUT R7, R6, 0xffff, RZ, 0xc0, !PT ;  /* 0x0000ffff06077812 */ /* 0x000fe400078ec0ff */
[----:B------:R-:W-:-:S03]  /*4800*/  LOP3.LUT R6, R5, 0xffff, RZ, 0xc0, !PT ;  /* 0x0000ffff05067812 */ /* 0x000fc600078ec0ff */
[----:B------:R-:W-:Y:S01]  /*4810*/  MUFU.EX2 R239, R14 ;  /* 0x0000000e00ef7308 */ /* 0x000fe20000000800 */
[----:B------:R-:W-:Y:S02]  /*4820*/  SHF.R.U32.HI R7, RZ, 0x8, R7 ;  /* 0x00000008ff077819 */ /* 0x000fe40000011607 */
[----:B------:R-:W-:Y:S01]  /*4830*/  SHF.R.U32.HI R10, RZ, 0x8, R6 ;  /* 0x00000008ff0a7819 */ /* 0x000fe20000011606 */
[----:B------:R-:W-:Y:S01]  /*4840*/  FFMA.FTZ R6, R22, c[0x0][0x23c], -R3 ;  /* 0x00008f0016067a23 */ /* 0x000fe20000010803 */
[----:B------:R-:W-:Y:S01]  /*4850*/  PRMT R13, R13, 0x5410, R7 ;  /* 0x000054100d0d7816 */ /* 0x000fe20000000007 */
[----:B--2---:R-:W-:Y:S01]  /*4860*/  FFMA.FTZ R0, R23, c[0x0][0x23c], -R3 ;  /* 0x00008f0017007a23 */ /* 0x004fe20000010803 */
[----:B------:R-:W-:Y:S01]  /*4870*/  PRMT R7, R9, 0x5410, R12 ;  /* 0x0000541009077816 */ /* 0x000fe2000000000c */
[----:B------:R2:W3:Y:S01]  /*4880*/  MUFU.EX2 R228, R6 ;  /* 0x0000000600e47308 */ /* 0x0004e20000000800 */
[----:B------:R-:W-:Y:S02]  /*4890*/  SHF.R.U32.HI R4, RZ, 0x10, R5 ;  /* 0x00000010ff047819 */ /* 0x000fe40000011605 */
[----:B------:R-:W-:Y:S01]  /*48a0*/  LOP3.LUT R11, R5, 0xff, RZ, 0xc0, !PT ;  /* 0x000000ff050b7812 */ /* 0x000fe200078ec0ff */
[----:B------:R-:W-:Y:S01]  /*48b0*/  HSET2.LE.AND R7, R7, R198, PT ;  /* 0x000000c607077233 */ /* 0x000fe20003803000 */
[----:B----4-:R-:W-:-:S02]  /*48c0*/  F2FP.PACK_AB R2, R230, R232 ;  /* 0x000000e8e602723e */ /* 0x010fc400000000ff */
[----:B------:R-:W-:Y:S01]  /*48d0*/  PRMT R10, R11, 0x5410, R10 ;  /* 0x000054100b0a7816 */ /* 0x000fe2000000000a */
[----:B------:R4:W5:Y:S01]  /*48e0*/  MUFU.EX2 R226, R0 ;  /* 0x0000000000e27308 */ /* 0x0009620000000800 */
[----:B------:R-:W-:Y:S02]  /*48f0*/  FMNMX.FTZ R11, R124, R73, !PT ;  /* 0x000000497c0b7209 */ /* 0x000fe40007810000 */
[----:B--2---:R-:W-:-:S04]  /*4900*/  FMNMX.FTZ R6, R107, R42, !PT ;  /* 0x0000002a6b067209 */ /* 0x004fc80007810000 */
[----:B------:R-:W-:Y:S02]  /*4910*/  FMNMX.FTZ R9, R43, R6, !PT ;  /* 0x000000062b097209 */ /* 0x000fe40007810000 */
[----:B------:R-:W-:Y:S02]  /*4920*/  SHF.R.U32.HI R6, RZ, 0x18, R5 ;  /* 0x00000018ff067819 */ /* 0x000fe40000011605 */
[----:B------:R-:W-:Y:S01]  /*4930*/  LOP3.LUT R5, R4, 0xff, RZ, 0xc0, !PT ;  /* 0x000000ff04057812 */ /* 0x000fe200078ec0ff */
[--C-:B----4-:R-:W-:Y:S01]  /*4940*/  HSET2.LE.AND R0, R13, R198.reuse, PT ;  /* 0x000000c60d007233 */ /* 0x110fe20003803000 */
[----:B---3--:R-:W-:Y:S01]  /*4950*/  F2FP.PACK_AB R4, R228, R229 ;  /* 0x000000e5e404723e */ /* 0x008fe200000000ff */
[----:B------:R-:W-:Y:S01]  /*4960*/  FFMA.FTZ R13, R29, c[0x0][0x23c], -R3 ;  /* 0x00008f001d0d7a23 */ /* 0x000fe20000010803 */
[----:B------:R-:W-:Y:S02]  /*4970*/  PRMT R5, R5, 0x5410, R6 ;  /* 0x0000541005057816 */ /* 0x000fe40000000006 */
[----:B------:R-:W-:Y:S01]  /*4980*/  LOP3.LUT R7, R7, R4, RZ, 0xc0, !PT ;  /* 0x0000000407077212 */ /* 0x000fe200078ec0ff */
[----:B------:R-:W-:Y:S01]  /*4990*/  MUFU.EX2 R206, R13 ;  /* 0x0000000d00ce7308 */ /* 0x000fe20000000800 */
[----:B------:R-:W-:Y:S01]  /*49a0*/  FMNMX.FTZ R4, R72, R9, !PT ;  /* 0x0000000948047209 */ /* 0x000fe20007810000 */
[--C-:B------:R-:W-:Y:S01]  /*49b0*/  HSET2.LE.AND R5, R5, R198.reuse, PT ;  /* 0x000000c605057233 */ /* 0x100fe20003803000 */
[----:B------:R-:W-:Y:S01]  /*49c0*/  LOP3.LUT R6, R0, R2, RZ, 0xc0, !PT ;  /* 0x0000000200067212 */ /* 0x000fe200078ec0ff */
[----:B------:R-:W-:Y:S01]  /*49d0*/  HSET2.LE.AND R0, R10, R198, PT ;  /* 0x000000c60a007233 */ /* 0x000fe20003803000 */
[----:B------:R-:W-:-:S02]  /*49e0*/  F2FP.PACK_AB R2, R231, R233 ;  /* 0x000000e9e702723e */ /* 0x000fc400000000ff */
[----:B------:R-:W-:Y:S02]  /*49f0*/  FMNMX.FTZ R10, R194, R4, !PT ;  /* 0x00000004c20a7209 */ /* 0x000fe40007810000 */
[----:B------:R-:W-:Y:S01]  /*4a00*/  LOP3.LUT R4, R0, R2, RZ, 0xc0, !PT ;  /* 0x0000000200047212 */ /* 0x000fe200078ec0ff */
[----:B------:R-:W-:Y:S01]  /*4a10*/  FFMA.FTZ R2, R30, c[0x0][0x23c], -R8 ;  /* 0x00008f001e027a23 */ /* 0x000fe20000010808 */
[----:B------:R-:W-:Y:S02]  /*4a20*/  FMNMX.FTZ R0, R192, R10, !PT ;  /* 0x0000000ac0007209 */ /* 0x000fe40007810000 */
[----:B-----5:R-:W-:Y:S01]  /*4a30*/  F2FP.PACK_AB R9, R226, R227 ;  /* 0x000000e3e209723e */ /* 0x020fe200000000ff */
[----:B------:R2:W-:Y:S01]  /*4a40*/  MUFU.EX2 R224, R2 ;  /* 0x0000000200e07308 */ /* 0x0005e20000000800 */
[----:B------:R-:W-:Y:S02]  /*4a50*/  FMNMX.FTZ R0, R138, R0, !PT ;  /* 0x000000008a007209 */ /* 0x000fe40007810000 */
[----:B------:R-:W-:-:S02]  /*4a60*/  LOP3.LUT R5, R5, R9, RZ, 0xc0, !PT ;  /* 0x0000000905057212 */ /* 0x000fc400078ec0ff */
[----:B------:R-:W-:-:S05]  /*4a70*/  FMNMX.FTZ R0, R132, R0, !PT ;  /* 0x0000000084007209 */ /* 0x000fca0007810000 */
[----:B------:R-:W3:Y:S01]  /*4a80*/  SHFL.BFLY PT, R9, R0, 0x2, 0x1f ;  /* 0x0c401f0000097f89 */ /* 0x000ee200000e0000 */
[----:B-1----:R-:W-:Y:S01]  /*4a90*/  HMMA.16816.F32 R140, R4, R44, RZ ;  /* 0x0000002c048c723c */ /* 0x002fe200000018ff */
[----:B--2---:R-:W-:-:S07]  /*4aa0*/  FFMA.FTZ R2, R27, c[0x0][0x23c], -R8 ;  /* 0x00008f001b027a23 */ /* 0x004fce0000010808 */
[C---:B------:R-:W-:Y:S01]  /*4ab0*/  HMMA.16816.F32 R36, R4.reuse, R56, RZ ;  /* 0x000000380424723c */ /* 0x040fe200000018ff */
[----:B------:R1:W-:Y:S07]  /*4ac0*/  MUFU.EX2 R225, R2 ;  /* 0x0000000200e17308 */ /* 0x0003ee0000000800 */
[----:B------:R-:W-:Y:S01]  /*4ad0*/  HMMA.16816.F32 R52, R4, R60, RZ ;  /* 0x0000003c0434723c */ /* 0x000fe200000018ff */
[----:B---3--:R-:W-:-:S07]  /*4ae0*/  FMNMX.FTZ R17, R9, R0, !PT ;  /* 0x0000000009117209 */ /* 0x008fce0007810000 */
[C---:B------:R-:W-:Y:S01]  /*4af0*/  HMMA.16816.F32 R68, R4.reuse, R76, RZ ;  /* 0x0000004c0444723c */ /* 0x040fe200000018ff */
[----:B-1----:R-:W-:Y:S01]  /*4b00*/  FFMA.FTZ R2, R26, c[0x0][0x23c], -R8 ;  /* 0x00008f001a027a23 */ /* 0x002fe20000010808 */
[----:B------:R-:W-:Y:S01]  /*4b10*/  LOP3.LUT R0, R15, UR13, R16, 0x96, !PT ;  /* 0x0000000d0f007c12 */ /* 0x000fe2000f8e9610 */
[--C-:B------:R-:W-:Y:S02]  /*4b20*/  FFMA.FTZ R15, R32, c[0x0][0x23c], -R3.reuse ;  /* 0x00008f00200f7a23 */ /* 0x100fe40000010803 */
[----:B------:R1:W-:Y:S01]  /*4b30*/  MUFU.EX2 R207, R2 ;  /* 0x0000000200cf7308 */ /* 0x0003e20000000800 */
[----:B------:R-:W-:Y:S01]  /*4b40*/  FFMA.FTZ R16, R31, c[0x0][0x23c], -R3 ;  /* 0x00008f001f107a23 */ /* 0x000fe20000010803 */
[----:B------:R-:W-:Y:S01]  /*4b50*/  LDSM.16.MT88.4 R32, [R213+0xb800] ;  /* 0x00b80000d520783b */ /* 0x000fe20000004200 */
[C---:B------:R-:W-:Y:S03]  /*4b60*/  HMMA.16816.F32 R84, R4.reuse, R92, RZ ;  /* 0x0000005c0454723c */ /* 0x040fe600000018ff */
[----:B------:R-:W-:Y:S02]  /*4b70*/  LDSM.16.MT88.4 R28, [R214+0xb800] ;  /* 0x00b80000d61c783b */ /* 0x000fe40000004200 */
[----:B------:R-:W-:Y:S03]  /*4b80*/  MUFU.EX2 R205, R15 ;  /* 0x0000000f00cd7308 */ /* 0x000fe60000000800 */
[----:B------:R-:W-:Y:S01]  /*4b90*/  HMMA.16816.F32 R100, R4, R108, RZ ;  /* 0x0000006c0464723c */ /* 0x000fe200000018ff */
[----:B-1----:R-:W-:-:S04]  /*4ba0*/  FFMA.FTZ R2, R25, c[0x0][0x23c], -R8 ;  /* 0x00008f0019027a23 */ /* 0x002fc80000010808 */
[----:B------:R-:W-:Y:S01]  /*4bb0*/  MUFU.EX2 R204, R16 ;  /* 0x0000001000cc7308 */ /* 0x000fe20000000800 */
[----:B------:R-:W-:Y:S02]  /*4bc0*/  IMAD.WIDE.U32 R8, R0, -0x2daee0ad, RZ ;  /* 0xd2511f5300087825 */ /* 0x000fe400078e00ff */
[C---:B------:R-:W-:Y:S01]  /*4bd0*/  HMMA.16816.F32 R112, R4.reuse, R116, RZ ;  /* 0x000000740470723c */ /* 0x040fe200000018ff */
[----:B------:R-:W-:Y:S02]  /*4be0*/  LDSM.16.MT88.4 R24, [R211+0xb800] ;  /* 0x00b80000d318783b */ /* 0x000fe40000004200 */
[C---:B------:R-:W-:Y:S02]  /*4bf0*/  LOP3.LUT R0, R8.reuse, 0xffff, RZ, 0xc0, !PT ;  /* 0x0000ffff08007812 */ /* 0x040fe400078ec0ff */
[----:B------:R1:W2:Y:S01]  /*4c00*/  MUFU.EX2 R240, R2 ;  /* 0x0000000200f07308 */ /* 0x0002a20000000800 */
[----:B------:R-:W-:Y:S02]  /*4c10*/  LOP3.LUT R12, R8, 0xff, RZ, 0xc0, !PT ;  /* 0x000000ff080c7812 */ /* 0x000fe400078ec0ff */
[----:B------:R-:W-:Y:S01]  /*4c20*/  HMMA.16816.F32 R164, R4, R128, RZ ;  /* 0x0000008004a4723c */ /* 0x000fe200000018ff */
[----:B------:R-:W-:-:S02]  /*4c30*/  SHF.R.U32.HI R10, RZ, 0x8, R0 ;  /* 0x00000008ff0a7819 */ /* 0x000fc40000011600 */
[----:B------:R-:W-:Y:S02]  /*4c40*/  LOP3.LUT R0, R9, UR29, R18, 0x96, !PT ;  /* 0x0000001d09007c12 */ /* 0x000fe4000f8e9612 */
[----:B------:R-:W-:-:S03]  /*4c50*/  PRMT R13, R12, 0x5410, R10 ;  /* 0x000054100c0d7816 */ /* 0x000fc6000000000a */
[----:B------:R-:W-:Y:S01]  /*4c60*/  HMMA.16816.F32 R152, R4, R46, RZ ;  /* 0x0000002e0498723c */ /* 0x000fe200000018ff */
[--C-:B-1----:R-:W-:Y:S02]  /*4c70*/  SHF.R.U32.HI R2, RZ, 0x10, R8.reuse ;  /* 0x00000010ff027819 */ /* 0x102fe40000011608 */
[----:B------:R-:W-:-:S05]  /*4c80*/  SHF.R.U32.HI R8, RZ, 0x18, R8 ;  /* 0x00000018ff087819 */ /* 0x000fca0000011608 */
[C---:B------:R-:W-:Y:S01]  /*4c90*/  HMMA.16816.F32 R48, R4.reuse, R58, RZ ;  /* 0x0000003a0430723c */ /* 0x040fe200000018ff */
[----:B------:R-:W-:Y:S02]  /*4ca0*/  LOP3.LUT R3, R2, 0xff, RZ, 0xc0, !PT ;  /* 0x000000ff02037812 */ /* 0x000fe400078ec0ff */
[----:B------:R-:W-:Y:S02]  /*4cb0*/  FMNMX.FTZ R2, R74, R11, !PT ;  /* 0x0000000b4a027209 */ /* 0x000fe40007810000 */
[----:B------:R-:W-:Y:S02]  /*4cc0*/  PRMT R12, R3, 0x5410, R8 ;  /* 0x00005410030c7816 */ /* 0x000fe40000000008 */
[----:B------:R-:W-:Y:S01]  /*4cd0*/  FMNMX.FTZ R10, R75, R2, !PT ;  /* 0x000000024b0a7209 */ /* 0x000fe20007810000 */
[----:B------:R-:W-:Y:S01]  /*4ce0*/  HMMA.16816.F32 R64, R4, R62, RZ ;  /* 0x0000003e0440723c */ /* 0x000fe200000018ff */
[C---:B------:R-:W-:Y:S02]  /*4cf0*/  LOP3.LUT R2, R0.reuse, 0xffff, RZ, 0xc0, !PT ;  /* 0x0000ffff00027812 */ /* 0x040fe400078ec0ff */
[----:B------:R-:W-:-:S02]  /*4d00*/  LOP3.LUT R11, R0, 0xff, RZ, 0xc0, !PT ;  /* 0x000000ff000b7812 */ /* 0x000fc400078ec0ff */
[----:B------:R-:W-:Y:S02]  /*4d10*/  SHF.R.U32.HI R8, RZ, 0x10, R0 ;  /* 0x00000010ff087819 */ /* 0x000fe40000011600 */
[----:B------:R-:W-:Y:S01]  /*4d20*/  SHF.R.U32.HI R9, RZ, 0x8, R2 ;  /* 0x00000008ff097819 */ /* 0x000fe20000011602 */
[C---:B------:R-:W-:Y:S01]  /*4d30*/  HMMA.16816.F32 R80, R4.reuse, R78, RZ ;  /* 0x0000004e0450723c */ /* 0x040fe200000018ff */
[----:B------:R-:W-:Y:S02]  /*4d40*/  SHF.R.U32.HI R3, RZ, 0x18, R0 ;  /* 0x00000018ff037819 */ /* 0x000fe40000011600 */
[----:B------:R-:W-:Y:S02]  /*4d50*/  FMNMX.FTZ R0, R195, R10, !PT ;  /* 0x0000000ac3007209 */ /* 0x000fe40007810000 */
[----:B------:R-:W-:Y:S02]  /*4d60*/  PRMT R11, R11, 0x5410, R9 ;  /* 0x000054100b0b7816 */ /* 0x000fe40000000009 */
[----:B------:R-:W-:Y:S01]  /*4d70*/  LOP3.LUT R2, R8, 0xff, RZ, 0xc0, !PT ;  /* 0x000000ff08027812 */ /* 0x000fe200078ec0ff */
[----:B------:R-:W-:Y:S01]  /*4d80*/  HMMA.16816.F32 R96, R4, R94, RZ ;  /* 0x0000005e0460723c */ /* 0x000fe200000018ff */
[----:B------:R-:W-:Y:S01]  /*4d90*/  FMNMX.FTZ R9, R193, R0, !PT ;  /* 0x00000000c1097209 */ /* 0x000fe20007810000 */
[--C-:B------:R-:W-:Y:S01]  /*4da0*/  HSET2.LE.AND R0, R13, R198.reuse, PT ;  /* 0x000000c60d007233 */ /* 0x100fe20003803000 */
[----:B------:R-:W-:Y:S01]  /*4db0*/  PRMT R10, R2, 0x5410, R3 ;  /* 0x00005410020a7816 */ /* 0x000fe20000000003 */
[----:B------:R-:W-:Y:S01]  /*4dc0*/  HSET2.LE.AND R3, R12, R198, PT ;  /* 0x000000c60c037233 */ /* 0x000fe20003803000 */
[----:B------:R-:W-:-:S02]  /*4dd0*/  FMNMX.FTZ R9, R139, R9, !PT ;  /* 0x000000098b097209 */ /* 0x000fc40007810000 */
[----:B--2---:R-:W-:Y:S01]  /*4de0*/  F2FP.PACK_AB R2, R240, R207 ;  /* 0x000000cff002723e */ /* 0x004fe200000000ff */
[C---:B------:R-:W-:Y:S01]  /*4df0*/  HMMA.16816.F32 R156, R4.reuse, R110, RZ ;  /* 0x0000006e049c723c */ /* 0x040fe200000018ff */
[----:B------:R-:W-:Y:S02]  /*4e00*/  F2FP.PACK_AB R8, R239, R206 ;  /* 0x000000ceef08723e */ /* 0x000fe400000000ff */
        /* <DEDUP_REMOVED lines=16> */
[----:B------:R-:W-:Y:S01]  /*4f10*/  HMMA.16816.F32 R140, R168, R188, R140 ;  /* 0x000000bca88c723c */ /* 0x000fe2000000188c */
[----:B------:R-:W-:Y:S01]  /*4f20*/  IMAD.WIDE.U32 R6, R0, -0x2daee0ad, RZ ;  /* 0xd2511f5300067825 */ /* 0x000fe200078e00ff */
[----:B-1----:R-:W-:-:S04]  /*4f30*/  FMNMX.FTZ R135, R17, R11, !PT ;  /* 0x0000000b11877209 */ /* 0x002fc80007810000 */
[----:B------:R-:W-:Y:S02]  /*4f40*/  LOP3.LUT R4, R7, UR27, R40, 0x96, !PT ;  /* 0x0000001b07047c12 */ /* 0x000fe4000f8e9628 */
[C---:B------:R-:W-:Y:S01]  /*4f50*/  HMMA.16816.F32 R36, R168.reuse, R184, R36 ;  /* 0x000000b8a824723c */ /* 0x040fe20000001824 */
[----:B--2---:R-:W-:Y:S01]  /*4f60*/  FMNMX.FTZ R0, R10, R9, !PT ;  /* 0x000000090a007209 */ /* 0x004fe20007810000 */
[C---:B------:R-:W-:Y:S01]  /*4f70*/  FMUL.FTZ R3, R135.reuse, c[0x0][0x23c] ;  /* 0x00008f0087037a20 */ /* 0x040fe20000410000 */
[----:B------:R-:W-:Y:S01]  /*4f80*/  FSETP.NEU.FTZ.AND P1, PT, R135, -INF , PT ;  /* 0xff8000008700780b */ /* 0x000fe20003f3d000 */
[----:B------:R-:W-:Y:S02]  /*4f90*/  IMAD.WIDE.U32 R8, R4, -0x326172a9, RZ ;  /* 0xcd9e8d5704087825 */ /* 0x000fe400078e00ff */
[----:B------:R-:W1:Y:S01]  /*4fa0*/  SHFL.BFLY PT, R12, R0, 0x1, 0x1f ;  /* 0x0c201f00000c7f89 */ /* 0x000e6200000e0000 */
[----:B------:R-:W-:Y:S01]  /*4fb0*/  FSEL R3, R3, RZ, P1 ;  /* 0x000000ff03037208 */ /* 0x000fe20000800000 */
[----:B------:R-:W-:Y:S01]  /*4fc0*/  HMMA.16816.F32 R52, R168, R180, R52 ;  /* 0x000000b4a834723c */ /* 0x000fe20000001834 */
[----:B------:R-:W-:-:S03]  /*4fd0*/  LOP3.LUT R7, R9, UR26, R20, 0x96, !PT ;  /* 0x0000001a09077c12 */ /* 0x000fc6000f8e9614 */
[--C-:B------:R-:W-:Y:S02]  /*4fe0*/  FFMA.FTZ R4, R107, c[0x0][0x23c], -R3.reuse ;  /* 0x00008f006b047a23 */ /* 0x100fe40000010803 */
[----:B------:R-:W-:Y:S02]  /*4ff0*/  IMAD.WIDE.U32 R10, R7, -0x2daee0ad, RZ ;  /* 0xd2511f53070a7825 */ /* 0x000fe400078e00ff */
[----:B------:R2:W-:Y:S01]  /*5000*/  MUFU.EX2 R203, R4 ;  /* 0x0000000400cb7308 */ /* 0x0005e20000000800 */
[----:B------:R-:W-:Y:S01]  /*5010*/  HMMA.16816.F32 R68, R168, R176, R68 ;  /* 0x000000b0a844723c */ /* 0x000fe20000001844 */
[----:B------:R-:W-:-:S06]  /*5020*/  FFMA.FTZ R7, R43, c[0x0][0x23c], -R3 ;  /* 0x00008f002b077a23 */ /* 0x000fcc0000010803 */
[----:B------:R-:W-:Y:S01]  /*5030*/  MUFU.EX2 R200, R7 ;  /* 0x0000000700c87308 */ /* 0x000fe20000000800 */
[----:B------:R-:W-:Y:S01]  /*5040*/  HMMA.16816.F32 R84, R168, R172, R84 ;  /* 0x000000aca854723c */ /* 0x000fe20000001854 */
[----:B--2---:R-:W-:-:S07]  /*5050*/  IMAD.WIDE.U32 R4, R2, -0x2daee0ad, RZ ;  /* 0xd2511f5302047825 */ /* 0x004fce00078e00ff */
        /* <DEDUP_REMOVED lines=45> */
[--C-:B------:R-:W-:Y:S02]  /*5330*/  SHF.R.U32.HI R6, RZ, 0x10, R5.reuse ;  /* 0x00000010ff067819 */ /* 0x100fe40000011605 */
        /* <DEDUP_REMOVED lines=46> */
[----:B------:R-:W-:-:S04]  /*5620*/  FFMA.FTZ R4, R194, c[0x0][0x23c], -R3 ;  /* 0x00008f00c2047a23 */ /* 0x000fc80000010803 */
        /* <DEDUP_REMOVED lines=84> */
[----:B------:R-:W-:Y:S01]  /*5b70*/  LOP3.LUT R3, R234, 0x3, RZ, 0xc0, !PT ;  /* 0x00000003ea037812 */ /* 0x000fe200078ec0ff */
[----:B------:R-:W-:Y:S01]  /*5b80*/  ULEA.HI.SX32 UR8, UR8, 0xfffffffe, 0x1b ;  /* 0xfffffffe08087891 */ /* 0x000fe2000f8fda3f */
[----:B------:R-:W-:Y:S01]  /*5b90*/  ISETP.GE.AND P2, PT, R237, c[0x0][0x220], PT ;  /* 0x00008800ed007a0c */ /* 0x000fe20003f46270 */
[----:B------:R-:W-:Y:S01]  /*5ba0*/  IMAD.WIDE.U32 R250, R250, -0x326172a9, RZ ;  /* 0xcd9e8d57fafa7825 */ /* 0x000fe200078e00ff */
[----:B------:R1:W-:Y:S01]  /*5bb0*/  STL.64 [R1], R4 ;  /* 0x0000000401007387 */ /* 0x0003e20000100a00 */
[----:B------:R-:W-:-:S02]  /*5bc0*/  LOP3.LUT R244, R5, R133, RZ, 0x3c, !PT ;  /* 0x0000008505f47212 */ /* 0x000fc400078e3cff */
[----:B------:R-:W-:Y:S01]  /*5bd0*/  IMAD R0, R3, -0x2, R202 ;  /* 0xfffffffe03007824 */ /* 0x000fe200078e02ca */
[----:B------:R-:W-:Y:S01]  /*5be0*/  LOP3.LUT R242, R251, R133, RZ, 0x3c, !PT ;  /* 0x00000085fbf27212 */ /* 0x000fe200078e3cff */
[----:B------:R-:W-:Y:S01]  /*5bf0*/  IMAD.U32 R252, RZ, RZ, UR11 ;  /* 0x0000000bfffc7e24 */ /* 0x000fe2000f8e00ff */
[----:B------:R-:W-:Y:S01]  /*5c00*/  MOV R3, R136 ;  /* 0x0000008800037202 */ /* 0x000fe20000000f00 */
[----:B------:R-:W-:Y:S01]  /*5c10*/  IMAD.MOV.U32 R132, RZ, RZ, R135 ;  /* 0x000000ffff847224 */ /* 0x000fe200078e0087 */
[----:B------:R-:W-:Y:S01]  /*5c20*/  MOV R138, R2 ;  /* 0x00000002008a7202 */ /* 0x000fe20000000f00 */
[----:B------:R-:W-:Y:S01]  /*5c30*/  IMAD.WIDE.U32 R236, R236, -0x2daee0ad, RZ ;  /* 0xd2511f53ecec7825 */ /* 0x000fe200078e00ff */
[----:B------:R-:W-:Y:S01]  /*5c40*/  IADD3 R252, R252, -UR12, R0 ;  /* 0x8000000cfcfc7c10 */ /* 0x000fe2000fffe000 */
[----:B------:R-:W-:Y:S01]  /*5c50*/  ULDC.64 UR10, c[0x0][0x1a0] ;  /* 0x00006800000a7ab9 */ /* 0x000fe20000000a00 */
[----:B------:R-:W-:Y:S01]  /*5c60*/  ISETP.GE.AND P3, PT, R246, c[0x0][0x220], PT ;  /* 0x00008800f6007a0c */ /* 0x000fe20003f66270 */
[----:B------:R-:W-:Y:S01]  /*5c70*/  IMAD.MOV.U32 R0, RZ, RZ, R137 ;  /* 0x000000ffff007224 */ /* 0x000fe200078e0089 */
[----:B------:R-:W-:Y:S01]  /*5c80*/  PRMT R241, R241, 0x7054, R241 ;  /* 0x00007054f1f17816 */ /* 0x000fe200000000f1 */
[----:B------:R-:W-:-:S04]  /*5c90*/  IMAD.WIDE.U32 R244, R244, -0x2daee0ad, RZ ;  /* 0xd2511f53f4f47825 */ /* 0x000fc800078e00ff */
[----:B------:R-:W-:Y:S01]  /*5ca0*/  IMAD.WIDE.U32 R242, R242, -0x2daee0ad, RZ ;  /* 0xd2511f53f2f27825 */ /* 0x000fe200078e00ff */
[----:B------:R-:W-:Y:S05]  /*5cb0*/  BRA `(.L_x_1525) ;  /* 0x000002e000007947 */ /* 0x000fea0003800000 */
.L_x_1527:
        /* <DEDUP_REMOVED lines=46> */
.L_x_1525:
        /* <DEDUP_REMOVED lines=147> */
.L_x_1526:
[----:B------:R-:W-:Y:S01]  /*68d0*/  MOV R133, UR8 ;  /* 0x0000000800857c02 */ /* 0x000fe20008000f00 */
[----:B------:R-:W2:Y:S04]  /*68e0*/  LDL.64 R186, [R1] ;  /* 0x0000000001ba7983 */ /* 0x000ea80000100a00 */
[----:B------:R-:W-:Y:S05]  /*68f0*/  IMAD R133, R133, -0x20, R252 ;  /* 0xffffffe085857824 */ /* 0x000fea00078e02fc */
[C---:B------:R-:W-:Y:S02]  /*6900*/  IADD3 R2, R133.reuse, -0x1, RZ ;  /* 0xffffffff85027810 */ /* 0x040fe40007ffe0ff */
[C---:B-1----:R-:W-:Y:S02]  /*6910*/  IADD3 R136, R133.reuse, -0x9, RZ ;  /* 0xfffffff785887810 */ /* 0x042fe40007ffe0ff */
[----:B------:R-:W-:Y:S02]  /*6920*/  ISETP.GE.AND P0, PT, R2, RZ, PT ;  /* 0x000000ff0200720c */ /* 0x000fe40003f06270 */
[----:B------:R-:W-:Y:S02]  /*6930*/  IABS R134, R133 ;  /* 0x0000008500867213 */ /* 0x000fe40000000000 */
[C---:B------:R-:W-:Y:S02]  /*6940*/  IADD3 R135, R133.reuse, -0x11, RZ ;  /* 0xffffffef85877810 */ /* 0x040fe40007ffe0ff */
[----:B------:R-:W-:Y:S02]  /*6950*/  MOV R178, R134 ;  /* 0x0000008600b27202 */ /* 0x000fe40000000f00 */
[C---:B------:R-:W-:Y:S04]  /*6960*/  IADD3 R134, R133.reuse, -0x8, RZ ;  /* 0xfffffff885867810 */ /* 0x040fe80007ffe0ff */
[----:B------:R-:W1:Y:S01]  /*6970*/  I2F R178, R178 ;  /* 0x000000b200b27306 */ /* 0x000e620000201400 */
[C---:B------:R-:W-:Y:S02]  /*6980*/  @!P0 IADD3 R2, -R133.reuse, 0x1, RZ ;  /* 0x0000000185028810 */ /* 0x040fe40007ffe1ff */
[----:B------:R-:W-:Y:S02]  /*6990*/  ISETP.GE.AND P0, PT, R136, RZ, PT ;  /* 0x000000ff8800720c */ /* 0x000fe40003f06270 */
[----:B------:R-:W-:Y:S05]  /*69a0*/  ISETP.GE.AND P1, PT, R134, RZ, PT ;  /* 0x000000ff8600720c */ /* 0x000fea0003f26270 */
[----:B------:R-:W3:Y:S06]  /*69b0*/  I2F R177, R2 ;  /* 0x0000000200b17306 */ /* 0x000eec0000201400 */
[C---:B------:R-:W-:Y:S02]  /*69c0*/  @!P0 IADD3 R136, -R133.reuse, 0x9, RZ ;  /* 0x0000000985888810 */ /* 0x040fe40007ffe1ff */
[----:B------:R-:W-:Y:S02]  /*69d0*/  @!P1 IADD3 R134, -R133, 0x8, RZ ;  /* 0x0000000885869810 */ /* 0x000fe40007ffe1ff */
[----:B------:R-:W4:Y:S01]  /*69e0*/  I2F R175, R136 ;  /* 0x0000008800af7306 */ /* 0x000f220000201400 */
[----:B------:R-:W-:Y:S01]  /*69f0*/  ISETP.GE.AND P0, PT, R135, RZ, PT ;  /* 0x000000ff8700720c */ /* 0x000fe20003f06270 */
[C---:B-1----:R-:W-:Y:S02]  /*6a00*/  FFMA.FTZ R4, R178.reuse, -UR4, R4 ;  /* 0x80000004b2047c23 */ /* 0x042fe40008010004 */
[----:B------:R-:W-:Y:S06]  /*6a10*/  FFMA.FTZ R18, R178, -UR4, R18 ;  /* 0x80000004b2127c23 */ /* 0x000fec0008010012 */
[----:B------:R-:W1:Y:S01]  /*6a20*/  I2F R176, R134 ;  /* 0x0000008600b07306 */ /* 0x000e620000201400 */
[----:B---3--:R-:W-:Y:S01]  /*6a30*/  FFMA.FTZ R5, R177, -UR4, R5 ;  /* 0x80000004b1057c23 */ /* 0x008fe20008010005 */
[----:B------:R-:W-:Y:S01]  /*6a40*/  IADD3 R2, R133, -0x10, RZ ;  /* 0xfffffff085027810 */ /* 0x000fe20007ffe0ff */
[----:B------:R-:W-:Y:S01]  /*6a50*/  FFMA.FTZ R19, R177, -UR4, R19 ;  /* 0x80000004b1137c23 */ /* 0x000fe20008010013 */
[----:B------:R-:W-:Y:S02]  /*6a60*/  @!P0 IADD3 R135, -R133, 0x11, RZ ;  /* 0x0000001185878810 */ /* 0x000fe40007ffe1ff */
[----:B------:R-:W-:Y:S04]  /*6a70*/  ISETP.GE.AND P1, PT, R2, RZ, PT ;  /* 0x000000ff0200720c */ /* 0x000fe80003f26270 */
[----:B------:R-:W3:Y:S01]  /*6a80*/  I2F R139, R135 ;  /* 0x00000087008b7306 */ /* 0x000ee20000201400 */
[----:B----4-:R-:W-:Y:S01]  /*6a90*/  FFMA.FTZ R17, R175, -UR4, R17 ;  /* 0x80000004af117c23 */ /* 0x010fe20008010011 */
[----:B------:R-:W-:Y:S01]  /*6aa0*/  IADD3 R136, R133, -0x18, RZ ;  /* 0xffffffe885887810 */ /* 0x000fe20007ffe0ff */
[----:B------:R-:W-:Y:S06]  /*6ab0*/  FFMA.FTZ R23, R175, -UR4, R23 ;  /* 0x80000004af177c23 */ /* 0x000fec0008010017 */
[C---:B------:R-:W-:Y:S01]  /*6ac0*/  @!P1 IADD3 R2, -R133.reuse, 0x10, RZ ;  /* 0x0000001085029810 */ /* 0x040fe20007ffe1ff */
[----:B-1----:R-:W-:Y:S01]  /*6ad0*/  FFMA.FTZ R16, R176, -UR4, R16 ;  /* 0x80000004b0107c23 */ /* 0x002fe20008010010 */
[----:B------:R-:W-:Y:S01]  /*6ae0*/  ISETP.GE.AND P1, PT, R136, RZ, PT ;  /* 0x000000ff8800720c */ /* 0x000fe20003f26270 */
[----:B------:R-:W-:Y:S01]  /*6af0*/  FFMA.FTZ R22, R176, -UR4, R22 ;  /* 0x80000004b0167c23 */ /* 0x000fe20008010016 */
[----:B------:R-:W1:Y:S01]  /*6b00*/  I2F R173, R2 ;  /* 0x0000000200ad7306 */ /* 0x000e620000201400 */
[----:B------:R-:W-:Y:S04]  /*6b10*/  IADD3 R134, R133, -0x19, RZ ;  /* 0xffffffe785867810 */ /* 0x000fe80007ffe0ff */
[----:B------:R-:W-:Y:S01]  /*6b20*/  ISETP.GE.AND P0, PT, R134, RZ, PT ;  /* 0x000000ff8600720c */ /* 0x000fe20003f06270 */
[----:B---3--:R-:W-:Y:S01]  /*6b30*/  FFMA.FTZ R21, R139, -UR4, R21 ;  /* 0x800000048b157c23 */ /* 0x008fe20008010015 */
[----:B------:R-:W-:Y:S01]  /*6b40*/  IADD3 R135, R133, 0x40, RZ ;  /* 0x0000004085877810 */ /* 0x000fe20007ffe0ff */
[----:B------:R-:W-:Y:S03]  /*6b50*/  FFMA.FTZ R35, R139, -UR4, R35 ;  /* 0x800000048b237c23 */ /* 0x000fe60008010023 */
[C---:B------:R-:W-:Y:S04]  /*6b60*/  @!P1 IADD3 R136, -R133.reuse, 0x18, RZ ;  /* 0x0000001885889810 */ /* 0x040fe80007ffe1ff */
[----:B------:R-:W3:Y:S03]  /*6b70*/  I2F R137, R136 ;  /* 0x0000008800897306 */ /* 0x000ee60000201400 */
[----:B------:R-:W-:Y:S01]  /*6b80*/  @!P0 IADD3 R134, -R133, 0x19, RZ ;  /* 0x0000001985868810 */ /* 0x000fe20007ffe1ff */
[----:B-1----:R-:W-:Y:S01]  /*6b90*/  FFMA.FTZ R20, R173, -UR4, R20 ;  /* 0x80000004ad147c23 */ /* 0x002fe20008010014 */
[----:B------:R-:W-:Y:S01]  /*6ba0*/  IADD3 R2, R133, 0x8, RZ ;  /* 0x0000000885027810 */ /* 0x000fe20007ffe0ff */
[----:B------:R-:W-:Y:S04]  /*6bb0*/  FFMA.FTZ R34, R173, -UR4, R34 ;  /* 0x80000004ad227c23 */ /* 0x000fe80008010022 */
[----:B------:R-:W1:Y:S01]  /*6bc0*/  I2F R182, R134 ;  /* 0x0000008600b67306 */ /* 0x000e620000201400 */
[----:B------:R-:W-:Y:S01]  /*6bd0*/  ISETP.GE.AND P1, PT, R2, RZ, PT ;  /* 0x000000ff0200720c */ /* 0x000fe20003f26270 */
[----:B---3--:R-:W-:Y:S01]  /*6be0*/  FFMA.FTZ R32, R137, -UR4, R32 ;  /* 0x8000000489207c23 */ /* 0x008fe20008010020 */
[C---:B------:R-:W-:Y:S11]  /*6bf0*/  IADD3 R136, R133.reuse, 0x7, RZ ;  /* 0x0000000785887810 */ /* 0x040ff60007ffe0ff */
[----:B------:R-:W-:Y:S02]  /*6c00*/  @!P1 IADD3 R2, -R133, -0x8, RZ ;  /* 0xfffffff885029810 */ /* 0x000fe40007ffe1ff */
[----:B------:R-:W-:Y:S02]  /*6c10*/  ISETP.GE.AND P1, PT, R135, RZ, PT ;  /* 0x000000ff8700720c */ /* 0x000fe40003f26270 */
[----:B------:R-:W-:Y:S01]  /*6c20*/  ISETP.GE.AND P0, PT, R136, RZ, PT ;  /* 0x000000ff8800720c */ /* 0x000fe20003f06270 */
[----:B------:R-:W3:Y:S01]  /*6c30*/  I2F R184, R2 ;  /* 0x0000000200b87306 */ /* 0x000ee20000201400 */
[----:B-1----:R-:W-:Y:S01]  /*6c40*/  FFMA.FTZ R33, R182, -UR4, R33 ;  /* 0x80000004b6217c23 */ /* 0x002fe20008010021 */
[C---:B------:R-:W-:Y:S08]  /*6c50*/  IADD3 R134, R133.reuse, 0x3f, RZ ;  /* 0x0000003f85867810 */ /* 0x040ff00007ffe0ff */
[C---:B------:R-:W-:Y:S02]  /*6c60*/  @!P1 IADD3 R135, -R133.reuse, -0x40, RZ ;  /* 0xffffffc085879810 */ /* 0x040fe40007ffe1ff */
[C---:B------:R-:W-:Y:S02]  /*6c70*/  @!P0 IADD3 R136, -R133.reuse, -0x7, RZ ;  /* 0xfffffff985888810 */ /* 0x040fe40007ffe1ff */
[----:B------:R-:W-:Y:S01]  /*6c80*/  ISETP.GE.AND P0, PT, R134, RZ, PT ;  /* 0x000000ff8600720c */ /* 0x000fe20003f06270 */
[----:B------:R-:W1:Y:S01]  /*6c90*/  I2F R181, R135 ;  /* 0x0000008700b57306 */ /* 0x000e620000201400 */
[----:B---3--:R-:W-:Y:S01]  /*6ca0*/  FFMA.FTZ R6, R184, -UR4, R6 ;  /* 0x80000004b8067c23 */ /* 0x008fe20008010006 */
[C---:B------:R-:W-:Y:S08]  /*6cb0*/  IADD3 R2, R133.reuse, 0x38, RZ ;  /* 0x0000003885027810 */ /* 0x040ff00007ffe0ff */
[----:B------:R-:W3:Y:S02]  /*6cc0*/  I2F R183, R136 ;  /* 0x0000008800b77306 */ /* 0x000ee40000201400 */
[----:B------:R-:W-:Y:S02]  /*6cd0*/  @!P0 IADD3 R134, -R133, -0x3f, RZ ;  /* 0xffffffc185868810 */ /* 0x000fe40007ffe1ff */
[----:B------:R-:W-:Y:S06]  /*6ce0*/  ISETP.GE.AND P1, PT, R2, RZ, PT ;  /* 0x000000ff0200720c */ /* 0x000fec0003f26270 */
[----:B------:R-:W4:Y:S01]  /*6cf0*/  I2F R180, R134 ;  /* 0x0000008600b47306 */ /* 0x000f220000201400 */
[----:B-1----:R-:W-:Y:S01]  /*6d00*/  FFMA.FTZ R8, R181, -UR4, R8 ;  /* 0x80000004b5087c23 */ /* 0x002fe20008010008 */
[----:B------:R-:W-:Y:S01]  /*6d10*/  IADD3 R135, R133, 0x37, RZ ;  /* 0x0000003785877810 */ /* 0x000fe20007ffe0ff */
[----:B------:R-:W-:Y:S04]  /*6d20*/  FFMA.FTZ R14, R181, -UR4, R14 ;  /* 0x80000004b50e7c23 */ /* 0x000fe8000801000e */
[----:B------:R-:W-:Y:S02]  /*6d30*/  @!P1 IADD3 R2, -R133, -0x38, RZ ;  /* 0xffffffc885029810 */ /* 0x000fe40007ffe1ff */
[----:B------:R-:W-:Y:S02]  /*6d40*/  ISETP.GE.AND P0, PT, R135, RZ, PT ;  /* 0x000000ff8700720c */ /* 0x000fe40003f06270 */
[----:B------:R-:W1:Y:S01]  /*6d50*/  I2F R179, R2 ;  /* 0x0000000200b37306 */ /* 0x000e620000201400 */
[----:B------:R-:W-:Y:S01]  /*6d60*/  FMNMX.FTZ R139, R8, R132, !PT ;  /* 0x00000084088b7209 */ /* 0x000fe20007810000 */
[----:B---3--:R-:W-:Y:S09]  /*6d70*/  FFMA.FTZ R7, R183, -UR4, R7 ;  /* 0x80000004b7077c23 */ /* 0x008ff20008010007 */
[C---:B------:R-:W-:Y:S01]  /*6d80*/  @!P0 IADD3 R135, -R133.reuse, -0x37, RZ ;  /* 0xffffffc985878810 */ /* 0x040fe20007ffe1ff */
[C---:B----4-:R-:W-:Y:S01]  /*6d90*/  FFMA.FTZ R9, R180.reuse, -UR4, R9 ;  /* 0x80000004b4097c23 */ /* 0x050fe20008010009 */
[----:B------:R-:W-:Y:S01]  /*6da0*/  IADD3 R134, R133, 0x30, RZ ;  /* 0x0000003085867810 */ /* 0x000fe20007ffe0ff */
[----:B------:R-:W-:Y:S01]  /*6db0*/  FFMA.FTZ R15, R180, -UR4, R15 ;  /* 0x80000004b40f7c23 */ /* 0x000fe2000801000f */
[----:B------:R3:W4:Y:S02]  /*6dc0*/  I2F R174, R135 ;  /* 0x0000008700ae7306 */ /* 0x0007240000201400 */
[----:B------:R-:W-:Y:S02]  /*6dd0*/  ISETP.GE.AND P1, PT, R134, RZ, PT ;  /* 0x000000ff8600720c */ /* 0x000fe40003f26270 */
[----:B------:R-:W-:Y:S01]  /*6de0*/  FMNMX.FTZ R139, R9, R139, !PT ;  /* 0x0000008b098b7209 */ /* 0x000fe20007810000 */
[C---:B-1----:R-:W-:Y:S01]  /*6df0*/  FFMA.FTZ R12, R179.reuse, -UR4, R12 ;  /* 0x80000004b30c7c23 */ /* 0x042fe2000801000c */
[----:B------:R-:W-:Y:S01]  /*6e00*/  FMNMX.FTZ R2, R4, R0, !PT ;  /* 0x0000000004027209 */ /* 0x000fe20007810000 */
[----:B------:R-:W-:Y:S03]  /*6e10*/  FFMA.FTZ R26, R179, -UR4, R26 ;  /* 0x80000004b31a7c23 */ /* 0x000fe6000801001a */
[----:B------:R-:W-:Y:S02]  /*6e20*/  FMNMX.FTZ R2, R5, R2, !PT ;  /* 0x0000000205027209 */ /* 0x000fe40007810000 */
[----:B------:R-:W-:Y:S03]  /*6e30*/  FMNMX.FTZ R139, R12, R139, !PT ;  /* 0x0000008b0c8b7209 */ /* 0x000fe60007810000 */
[C---:B------:R-:W-:Y:S02]  /*6e40*/  @!P1 IADD3 R134, -R133.reuse, -0x30, RZ ;  /* 0xffffffd085869810 */ /* 0x040fe40007ffe1ff */
[----:B------:R-:W-:Y:S02]  /*6e50*/  FMNMX.FTZ R136, R16, R2, !PT ;  /* 0x0000000210887209 */ /* 0x000fe40007810000 */
[----:B------:R1:W5:Y:S01]  /*6e60*/  I2F R172, R134 ;  /* 0x0000008600ac7306 */ /* 0x0003620000201400 */
[----:B------:R-:W-:Y:S02]  /*6e70*/  IADD3 R2, R133, 0x2f, RZ ;  /* 0x0000002f85027810 */ /* 0x000fe40007ffe0ff */
[----:B---3--:R-:W-:Y:S01]  /*6e80*/  FMNMX.FTZ R135, R17, R136, !PT ;  /* 0x0000008811877209 */ /* 0x008fe20007810000 */
[----:B----4-:R-:W-:Y:S01]  /*6e90*/  FFMA.FTZ R13, R174, -UR4, R13 ;  /* 0x80000004ae0d7c23 */ /* 0x010fe2000801000d */
[----:B------:R-:W-:Y:S01]  /*6ea0*/  ISETP.GE.AND P0, PT, R2, RZ, PT ;  /* 0x000000ff0200720c */ /* 0x000fe20003f06270 */
[----:B------:R-:W-:Y:S01]  /*6eb0*/  FFMA.FTZ R27, R174, -UR4, R27 ;  /* 0x80000004ae1b7c23 */ /* 0x000fe2000801001b */
[----:B------:R-:W-:Y:S02]  /*6ec0*/  FMNMX.FTZ R135, R20, R135, !PT ;  /* 0x0000008714877209 */ /* 0x000fe40007810000 */
[----:B------:R-:W-:Y:S02]  /*6ed0*/  FMNMX.FTZ R139, R13, R139, !PT ;  /* 0x0000008b0d8b7209 */ /* 0x000fe40007810000 */
[----:B------:R-:W-:Y:S02]  /*6ee0*/  FMNMX.FTZ R137, R21, R135, !PT ;  /* 0x0000008715897209 */ /* 0x000fe40007810000 */
[----:B------:R-:W-:Y:S02]  /*6ef0*/  IADD3 R135, R133, 0x28, RZ ;  /* 0x0000002885877810 */ /* 0x000fe40007ffe0ff */
[----:B------:R-:W-:Y:S02]  /*6f00*/  FMNMX.FTZ R137, R32, R137, !PT ;  /* 0x0000008920897209 */ /* 0x000fe40007810000 */
[----:B------:R-:W-:Y:S02]  /*6f10*/  ISETP.GE.AND P1, PT, R135, RZ, PT ;  /* 0x000000ff8700720c */ /* 0x000fe40003f26270 */
[----:B------:R-:W-:Y:S02]  /*6f20*/  @!P0 IADD3 R2, -R133, -0x2f, RZ ;  /* 0xffffffd185028810 */ /* 0x000fe40007ffe1ff */
[----:B------:R-:W-:Y:S02]  /*6f30*/  FMNMX.FTZ R137, R33, R137, !PT ;  /* 0x0000008921897209 */ /* 0x000fe40007810000 */
[C---:B-1----:R-:W-:Y:S01]  /*6f40*/  IADD3 R134, R133.reuse, 0x27, RZ ;  /* 0x0000002785867810 */ /* 0x042fe20007ffe0ff */
[----:B-----5:R-:W-:Y:S01]  /*6f50*/  FFMA.FTZ R24, R172, -UR4, R24 ;  /* 0x80000004ac187c23 */ /* 0x020fe20008010018 */
[----:B------:R-:W1:Y:S01]  /*6f60*/  I2F R2, R2 ;  /* 0x0000000200027306 */ /* 0x000e620000201400 */
[----:B------:R-:W3:Y:S01]  /*6f70*/  SHFL.BFLY PT, R136, R137, 0x2, 0x1f ;  /* 0x0c401f0089887f89 */ /* 0x000ee200000e0000 */
[----:B------:R-:W-:Y:S01]  /*6f80*/  ISETP.GE.AND P0, PT, R134, RZ, PT ;  /* 0x000000ff8600720c */ /* 0x000fe20003f06270 */
[----:B------:R-:W-:Y:S01]  /*6f90*/  FFMA.FTZ R30, R172, -UR4, R30 ;  /* 0x80000004ac1e7c23 */ /* 0x000fe2000801001e */
[----:B------:R-:W-:Y:S02]  /*6fa0*/  FMNMX.FTZ R139, R24, R139, !PT ;  /* 0x0000008b188b7209 */ /* 0x000fe40007810000 */
[C---:B------:R-:W-:Y:S04]  /*6fb0*/  @!P1 IADD3 R135, -R133.reuse, -0x28, RZ ;  /* 0xffffffd885879810 */ /* 0x040fe80007ffe1ff */
[----:B------:R4:W5:Y:S05]  /*6fc0*/  I2F R178, R135 ;  /* 0x0000008700b27306 */ /* 0x00096a0000201400 */
[----:B------:R-:W-:Y:S05]  /*6fd0*/  @!P0 IADD3 R134, -R133, -0x27, RZ ;  /* 0xffffffd985868810 */ /* 0x000fea0007ffe1ff */
[----:B------:R5:W5:Y:S01]  /*6fe0*/  I2F R175, R134 ;  /* 0x0000008600af7306 */ /* 0x000b620000201400 */
[C---:B-1----:R-:W-:Y:S01]  /*6ff0*/  FFMA.FTZ R25, R2.reuse, -UR4, R25 ;  /* 0x8000000402197c23 */ /* 0x042fe20008010019 */
[----:B---3--:R-:W-:Y:S01]  /*7000*/  FMNMX.FTZ R137, R137, R136, !PT ;  /* 0x0000008889897209 */ /* 0x008fe20007810000 */
[----:B------:R-:W-:Y:S03]  /*7010*/  FFMA.FTZ R31, R2, -UR4, R31 ;  /* 0x80000004021f7c23 */ /* 0x000fe6000801001f */
[----:B------:R-:W-:Y:S01]  /*7020*/  FMNMX.FTZ R139, R25, R139, !PT ;  /* 0x0000008b198b7209 */ /* 0x000fe20007810000 */
[----:B------:R-:W1:Y:S01]  /*7030*/  SHFL.BFLY PT, R173, R137, 0x1, 0x1f ;  /* 0x0c201f0089ad7f89 */ /* 0x000e6200000e0000 */
[----:B----4-:R-:W-:Y:S01]  /*7040*/  FMNMX.FTZ R135, R6, R3, !PT ;  /* 0x0000000306877209 */ /* 0x010fe20007810000 */
[----:B-----5:R-:W-:Y:S03]  /*7050*/  FFMA.FTZ R28, R178, -UR4, R28 ;  /* 0x80000004b21c7c23 */ /* 0x020fe6000801001c */
[----:B------:R-:W-:Y:S02]  /*7060*/  FMNMX.FTZ R135, R7, R135, !PT ;  /* 0x0000008707877209 */ /* 0x000fe40007810000 */
[----:B------:R-:W-:Y:S02]  /*7070*/  FMNMX.FTZ R139, R28, R139, !PT ;  /* 0x0000008b1c8b7209 */ /* 0x000fe40007810000 */
[----:B------:R-:W-:Y:S01]  /*7080*/  FMNMX.FTZ R134, R18, R135, !PT ;  /* 0x0000008712867209 */ /* 0x000fe20007810000 */
[----:B------:R-:W-:Y:S01]  /*7090*/  FFMA.FTZ R29, R175, -UR4, R29 ;  /* 0x80000004af1d7c23 */ /* 0x000fe2000801001d */
[----:B------:R-:W-:Y:S02]  /*70a0*/  IADD3 R135, R133, 0x48, RZ ;  /* 0x0000004885877810 */ /* 0x000fe40007ffe0ff */
[----:B------:R-:W-:Y:S02]  /*70b0*/  FMNMX.FTZ R134, R19, R134, !PT ;  /* 0x0000008613867209 */ /* 0x000fe40007810000 */
[----:B------:R-:W-:Y:S02]  /*70c0*/  ISETP.GE.AND P1, PT, R135, RZ, PT ;  /* 0x000000ff8700720c */ /* 0x000fe40003f26270 */
[----:B------:R-:W-:Y:S02]  /*70d0*/  FMNMX.FTZ R134, R22, R134, !PT ;  /* 0x0000008616867209 */ /* 0x000fe40007810000 */
[----:B-1----:R-:W-:Y:S02]  /*70e0*/  FMNMX.FTZ R137, R137, R173, !PT ;  /* 0x000000ad89897209 */ /* 0x002fe40007810000 */
[----:B------:R-:W-:Y:S02]  /*70f0*/  FMNMX.FTZ R136, R23, R134, !PT ;  /* 0x0000008617887209 */ /* 0x000fe40007810000 */
[----:B------:R-:W-:Y:S01]  /*7100*/  IADD3 R134, R133, 0x47, RZ ;  /* 0x0000004785867810 */ /* 0x000fe20007ffe0ff */
[----:B------:R-:W-:Y:S01]  /*7110*/  FADD.FTZ R0, -R137, R0 ;  /* 0x0000000089007221 */ /* 0x000fe20000010100 */
[----:B------:R-:W-:Y:S02]  /*7120*/  FMNMX.FTZ R136, R34, R136, !PT ;  /* 0x0000008822887209 */ /* 0x000fe40007810000 */
[----:B------:R-:W-:Y:S01]  /*7130*/  ISETP.GE.AND P0, PT, R134, RZ, PT ;  /* 0x000000ff8600720c */ /* 0x000fe20003f06270 */
[----:B------:R-:W-:Y:S01]  /*7140*/  FMUL.FTZ R0, R0, c[0x0][0x23c] ;  /* 0x00008f0000007a20 */ /* 0x000fe20000410000 */
[----:B------:R-:W-:Y:S02]  /*7150*/  @!P1 IADD3 R135, -R133, -0x48, RZ ;  /* 0xffffffb885879810 */ /* 0x000fe40007ffe1ff */
[----:B------:R-:W-:Y:S02]  /*7160*/  FMNMX.FTZ R136, R35, R136, !PT ;  /* 0x0000008823887209 */ /* 0x000fe40007810000 */
[----:B------:R1:W3:Y:S03]  /*7170*/  I2F R176, R135 ;  /* 0x0000008700b07306 */ /* 0x0002e60000201400 */
[----:B------:R-:W4:Y:S04]  /*7180*/  SHFL.BFLY PT, R175, R136, 0x2, 0x1f ;  /* 0x0c401f0088af7f89 */ /* 0x000f2800000e0000 */
[----:B------:R-:W-:Y:S02]  /*7190*/  @!P0 IADD3 R134, -R133, -0x47, RZ ;  /* 0xffffffb985868810 */ /* 0x000fe40007ffe1ff */
[----:B------:R-:W-:Y:S02]  /*71a0*/  FSETP.NEU.FTZ.AND P0, PT, R137, -INF , PT ;  /* 0xff8000008900780b */ /* 0x000fe40003f1d000 */
[----:B------:R-:W5:Y:S10]  /*71b0*/  I2F R173, R134 ;  /* 0x0000008600ad7306 */ /* 0x000f740000201400 */
[----:B------:R2:W2:Y:S01]  /*71c0*/  MUFU.EX2 R134, R0 ;  /* 0x0000000000867308 */ /* 0x0004a20000000800 */
[----:B-1----:R-:W-:Y:S01]  /*71d0*/  FMNMX.FTZ R135, R29, R139, !PT ;  /* 0x0000008b1d877209 */ /* 0x002fe20007810000 */
[----:B------:R-:W-:Y:S01]  /*71e0*/  FMUL.FTZ R139, R137, c[0x0][0x23c] ;  /* 0x00008f00898b7a20 */ /* 0x000fe20000410000 */
[----:B----4-:R-:W-:Y:S01]  /*71f0*/  FMNMX.FTZ R136, R136, R175, !PT ;  /* 0x000000af88887209 */ /* 0x010fe20007810000 */
[----:B---3--:R-:W-:Y:S02]  /*7200*/  FFMA.FTZ R10, R176, -UR4, R10 ;  /* 0x80000004b00a7c23 */ /* 0x008fe4000801000a */
[----:B------:R-:W1:Y:S01]  /*7210*/  SHFL.BFLY PT, R133, R135, 0x2, 0x1f ;  /* 0x0c401f0087857f89 */ /* 0x000e6200000e0000 */
[----:B------:R-:W-:Y:S05]  /*7220*/  FSEL R139, R139, RZ, P0 ;  /* 0x000000ff8b8b7208 */ /* 0x000fea0000000000 */
[----:B------:R-:W-:Y:S02]  /*7230*/  FFMA.FTZ R16, R16, c[0x0][0x23c], -R139 ;  /* 0x00008f0010107a23 */ /* 0x000fe4000001088b */
[----:B------:R-:W3:Y:S01]  /*7240*/  SHFL.BFLY PT, R175, R136, 0x1, 0x1f ;  /* 0x0c201f0088af7f89 */ /* 0x000ee200000e0000 */
[----:B-----5:R-:W-:Y:S01]  /*7250*/  FFMA.FTZ R11, R173, -UR4, R11 ;  /* 0x80000004ad0b7c23 */ /* 0x020fe2000801000b */
[----:B------:R4:W-:Y:S01]  /*7260*/  MUFU.EX2 R234, R16 ;  /* 0x0000001000ea7308 */ /* 0x0009e20000000800 */
[--C-:B------:R-:W-:Y:S02]  /*7270*/  FFMA.FTZ R17, R17, c[0x0][0x23c], -R139.reuse ;  /* 0x00008f0011117a23 */ /* 0x100fe4000001088b */
[--C-:B------:R-:W-:Y:S02]  /*7280*/  FFMA.FTZ R4, R4, c[0x0][0x23c], -R139.reuse ;  /* 0x00008f0004047a23 */ /* 0x100fe4000001088b */
[----:B------:R-:W-:Y:S01]  /*7290*/  FFMA.FTZ R5, R5, c[0x0][0x23c], -R139 ;  /* 0x00008f0005057a23 */ /* 0x000fe2000001088b */
[----:B--2---:R-:W-:Y:S01]  /*72a0*/  FMNMX.FTZ R0, R10, R138, !PT ;  /* 0x0000008a0a007209 */ /* 0x004fe20007810000 */
[----:B------:R-:W-:Y:S01]  /*72b0*/  LDSM.16.MT88.4 R176, [R209+0xa000] ;  /* 0x00a00000d1b0783b */ /* 0x000fe20000004200 */
[C---:B------:R-:W-:Y:S02]  /*72c0*/  FMUL.FTZ R36, R134.reuse, R36 ;  /* 0x0000002486247220 */ /* 0x040fe40000410000 */
[----:B------:R-:W-:Y:S01]  /*72d0*/  FMNMX.FTZ R0, R11, R0, !PT ;  /* 0x000000000b007209 */ /* 0x000fe20007810000 */
[----:B------:R2:W-:Y:S01]  /*72e0*/  MUFU.EX2 R233, R17 ;  /* 0x0000001100e97308 */ /* 0x0005e20000000800 */
[C---:B------:R-:W-:Y:S01]  /*72f0*/  FMUL.FTZ R37, R134.reuse, R37 ;  /* 0x0000002586257220 */ /* 0x040fe20000410000 */
[----:B-1----:R-:W-:Y:S01]  /*7300*/  FMNMX.FTZ R135, R135, R133, !PT ;  /* 0x0000008587877209 */ /* 0x002fe20007810000 */
[----:B------:R-:W-:Y:S01]  /*7310*/  FMUL.FTZ R48, R134, R48 ;  /* 0x0000003086307220 */ /* 0x000fe20000410000 */
[----:B------:R-:W-:Y:S01]  /*7320*/  FMNMX.FTZ R0, R14, R0, !PT ;  /* 0x000000000e007209 */ /* 0x000fe20007810000 */
[C---:B------:R-:W-:Y:S02]  /*7330*/  FMUL.FTZ R49, R134.reuse, R49 ;  /* 0x0000003186317220 */ /* 0x040fe40000410000 */
[----:B------:R-:W-:Y:S01]  /*7340*/  FMUL.FTZ R52, R134, R52 ;  /* 0x0000003486347220 */ /* 0x000fe20000410000 */
[----:B------:R-:W-:Y:S02]  /*7350*/  FMNMX.FTZ R0, R15, R0, !PT ;  /* 0x000000000f007209 */ /* 0x000fe40007810000 */
[----:B------:R-:W-:Y:S01]  /*7360*/  MUFU.EX2 R232, R4 ;  /* 0x0000000400e87308 */ /* 0x000fe20000000800 */
[----:B---3--:R-:W-:Y:S01]  /*7370*/  FMNMX.FTZ R136, R136, R175, !PT ;  /* 0x000000af88887209 */ /* 0x008fe20007810000 */
[----:B------:R-:W-:Y:S01]  /*7380*/  FMUL.FTZ R53, R134, R53 ;  /* 0x0000003586357220 */ /* 0x000fe20000410000 */
[----:B----4-:R-:W1:Y:S01]  /*7390*/  SHFL.BFLY PT, R16, R135, 0x1, 0x1f ;  /* 0x0c201f0087107f89 */ /* 0x010e6200000e0000 */
[----:B------:R-:W-:Y:S01]  /*73a0*/  FMNMX.FTZ R0, R26, R0, !PT ;  /* 0x000000001a007209 */ /* 0x000fe20007810000 */
[----:B------:R-:W-:Y:S01]  /*73b0*/  FMUL.FTZ R64, R134, R64 ;  /* 0x0000004086407220 */ /* 0x000fe20000410000 */
[C---:B------:R-:W-:Y:S01]  /*73c0*/  FSETP.NEU.FTZ.AND P0, PT, R136.reuse, -INF , PT ;  /* 0xff8000008800780b */ /* 0x040fe20003f1d000 */
[C---:B------:R-:W-:Y:S01]  /*73d0*/  FADD.FTZ R3, -R136.reuse, R3 ;  /* 0x0000000388037221 */ /* 0x040fe20000010100 */
[----:B------:R-:W-:Y:S01]  /*73e0*/  FMNMX.FTZ R0, R27, R0, !PT ;  /* 0x000000001b007209 */ /* 0x000fe20007810000 */
[----:B------:R-:W-:Y:S01]  /*73f0*/  FMUL.FTZ R184, R136, c[0x0][0x23c] ;  /* 0x00008f0088b87a20 */ /* 0x000fe20000410000 */
[----:B------:R-:W-:Y:S01]  /*7400*/  MUFU.EX2 R231, R5 ;  /* 0x0000000500e77308 */ /* 0x000fe20000000800 */
[----:B------:R-:W-:Y:S01]  /*7410*/  FMUL.FTZ R3, R3, c[0x0][0x23c] ;  /* 0x00008f0003037a20 */ /* 0x000fe20000410000 */
[----:B------:R-:W-:Y:S01]  /*7420*/  FMNMX.FTZ R0, R30, R0, !PT ;  /* 0x000000001e007209 */ /* 0x000fe20007810000 */
[----:B------:R-:W-:Y:S01]  /*7430*/  FMUL.FTZ R65, R134, R65 ;  /* 0x0000004186417220 */ /* 0x000fe20000410000 */
[----:B------:R-:W-:Y:S01]  /*7440*/  FSEL R184, R184, RZ, P0 ;  /* 0x000000ffb8b87208 */ /* 0x000fe20000000000 */
[C---:B------:R-:W-:Y:S01]  /*7450*/  FMUL.FTZ R68, R134.reuse, R68 ;  /* 0x0000004486447220 */ /* 0x040fe20000410000 */
[----:B------:R-:W-:Y:S01]  /*7460*/  FMNMX.FTZ R0, R31, R0, !PT ;  /* 0x000000001f007209 */ /* 0x000fe20007810000 */
[----:B------:R-:W-:Y:S02]  /*7470*/  FMUL.FTZ R69, R134, R69 ;  /* 0x0000004586457220 */ /* 0x000fe40000410000 */
[--C-:B------:R-:W-:Y:S01]  /*7480*/  FFMA.FTZ R18, R18, c[0x0][0x23c], -R184.reuse ;  /* 0x00008f0012127a23 */ /* 0x100fe200000108b8 */
[----:B------:R3:W4:Y:S01]  /*7490*/  MUFU.EX2 R133, R3 ;  /* 0x0000000300857308 */ /* 0x0007220000000800 */
[----:B------:R-:W-:Y:S02]  /*74a0*/  FFMA.FTZ R6, R6, c[0x0][0x23c], -R184 ;  /* 0x00008f0006067a23 */ /* 0x000fe400000108b8 */
[C---:B------:R-:W-:Y:S02]  /*74b0*/  FMUL.FTZ R80, R134.reuse, R80 ;  /* 0x0000005086507220 */ /* 0x040fe40000410000 */
[C---:B------:R-:W-:Y:S01]  /*74c0*/  FMUL.FTZ R81, R134.reuse, R81 ;  /* 0x0000005186517220 */ /* 0x040fe20000410000 */
[----:B-1----:R-:W-:Y:S01]  /*74d0*/  FMNMX.FTZ R135, R135, R16, !PT ;  /* 0x0000001087877209 */ /* 0x002fe20007810000 */
[----:B------:R-:W-:Y:S01]  /*74e0*/  FMUL.FTZ R84, R134, R84 ;  /* 0x0000005486547220 */ /* 0x000fe20000410000 */
[----:B------:R-:W-:Y:S02]  /*74f0*/  LOP3.LUT R16, R243, UR27, R236, 0x96, !PT ;  /* 0x0000001bf3107c12 */ /* 0x000fe4000f8e96ec */
[----:B------:R1:W-:Y:S01]  /*7500*/  MUFU.EX2 R230, R18 ;  /* 0x0000001200e67308 */ /* 0x0003e20000000800 */
[C---:B------:R-:W-:Y:S01]  /*7510*/  FSETP.NEU.FTZ.AND P0, PT, R135.reuse, -INF , PT ;  /* 0xff8000008700780b */ /* 0x040fe20003f1d000 */
[C---:B------:R-:W-:Y:S02]  /*7520*/  FADD.FTZ R2, -R135.reuse, R132 ;  /* 0x0000008487027221 */ /* 0x040fe40000010100 */
[----:B--2---:R-:W-:Y:S04]  /*7530*/  IMAD.WIDE.U32 R16, R16, -0x326172a9, RZ ;  /* 0xcd9e8d5710107825 */ /* 0x004fe800078e00ff */
[----:B------:R-:W-:Y:S02]  /*7540*/  FMUL.FTZ R2, R2, c[0x0][0x23c] ;  /* 0x00008f0002027a20 */ /* 0x000fe40000410000 */
[----:B------:R-:W-:Y:S01]  /*7550*/  MUFU.EX2 R228, R6 ;  /* 0x0000000600e47308 */ /* 0x000fe20000000800 */
[----:B------:R-:W-:Y:S02]  /*7560*/  FMUL.FTZ R185, R135, c[0x0][0x23c] ;  /* 0x00008f0087b97a20 */ /* 0x000fe40000410000 */
[----:B------:R-:W-:Y:S01]  /*7570*/  FMUL.FTZ R85, R134, R85 ;  /* 0x0000005586557220 */ /* 0x000fe20000410000 */
[----:B---3--:R-:W2:Y:S01]  /*7580*/  SHFL.BFLY PT, R3, R0, 0x2, 0x1f ;  /* 0x0c401f0000037f89 */ /* 0x008ea200000e0000 */
[----:B----4-:R-:W-:Y:S01]  /*7590*/  FMUL.FTZ R38, R133, R38 ;  /* 0x0000002685267220 */ /* 0x010fe20000410000 */
[----:B------:R-:W-:Y:S01]  /*75a0*/  FSEL R185, R185, RZ, P0 ;  /* 0x000000ffb9b97208 */ /* 0x000fe20000000000 */
[C---:B------:R-:W-:Y:S02]  /*75b0*/  FMUL.FTZ R39, R133.reuse, R39 ;  /* 0x0000002785277220 */ /* 0x040fe40000410000 */
[----:B------:R-:W-:Y:S01]  /*75c0*/  FMUL.FTZ R50, R133, R50 ;  /* 0x0000003285327220 */ /* 0x000fe20000410000 */
[----:B------:R3:W4:Y:S01]  /*75d0*/  MUFU.EX2 R132, R2 ;  /* 0x0000000200847308 */ /* 0x0007220000000800 */
[--C-:B------:R-:W-:Y:S02]  /*75e0*/  FFMA.FTZ R8, R8, c[0x0][0x23c], -R185.reuse ;  /* 0x00008f0008087a23 */ /* 0x100fe400000108b9 */
[--C-:B------:R-:W-:Y:S01]  /*75f0*/  FFMA.FTZ R12, R12, c[0x0][0x23c], -R185.reuse ;  /* 0x00008f000c0c7a23 */ /* 0x100fe200000108b9 */
[----:B-1----:R-:W-:Y:S01]  /*7600*/  LOP3.LUT R18, R245, UR27, R236, 0x96, !PT ;  /* 0x0000001bf5127c12 */ /* 0x002fe2000f8e96ec */
[--C-:B------:R-:W-:Y:S02]  /*7610*/  FFMA.FTZ R13, R13, c[0x0][0x23c], -R185.reuse ;  /* 0x00008f000d0d7a23 */ /* 0x100fe400000108b9 */
[C---:B------:R-:W-:Y:S02]  /*7620*/  FMUL.FTZ R51, R133.reuse, R51 ;  /* 0x0000003385337220 */ /* 0x040fe40000410000 */
[C---:B------:R-:W-:Y:S01]  /*7630*/  FMUL.FTZ R54, R133.reuse, R54 ;  /* 0x0000003685367220 */ /* 0x040fe20000410000 */
[----:B------:R-:W-:Y:S01]  /*7640*/  MUFU.EX2 R226, R8 ;  /* 0x0000000800e27308 */ /* 0x000fe20000000800 */
[C---:B------:R-:W-:Y:S02]  /*7650*/  FMUL.FTZ R55, R133.reuse, R55 ;  /* 0x0000003785377220 */ /* 0x040fe40000410000 */
[C---:B------:R-:W-:Y:S02]  /*7660*/  FMUL.FTZ R66, R133.reuse, R66 ;  /* 0x0000004285427220 */ /* 0x040fe40000410000 */
[C---:B------:R-:W-:Y:S02]  /*7670*/  FMUL.FTZ R67, R133.reuse, R67 ;  /* 0x0000004385437220 */ /* 0x040fe40000410000 */
[C---:B------:R-:W-:Y:S01]  /*7680*/  FMUL.FTZ R70, R133.reuse, R70 ;  /* 0x0000004685467220 */ /* 0x040fe20000410000 */
[----:B--2---:R-:W-:Y:S01]  /*7690*/  FMNMX.FTZ R0, R0, R3, !PT ;  /* 0x0000000300007209 */ /* 0x004fe20007810000 */
[C---:B------:R-:W-:Y:S01]  /*76a0*/  FMUL.FTZ R71, R133.reuse, R71 ;  /* 0x0000004785477220 */ /* 0x040fe20000410000 */
[----:B------:R-:W-:Y:S01]  /*76b0*/  MUFU.EX2 R206, R12 ;  /* 0x0000000c00ce7308 */ /* 0x000fe20000000800 */
[C---:B------:R-:W-:Y:S02]  /*76c0*/  FMUL.FTZ R82, R133.reuse, R82 ;  /* 0x0000005285527220 */ /* 0x040fe40000410000 */
[----:B------:R-:W-:Y:S01]  /*76d0*/  FMUL.FTZ R83, R133, R83 ;  /* 0x0000005385537220 */ /* 0x000fe20000410000 */
[----:B---3--:R-:W-:Y:S01]  /*76e0*/  MOV R2, UR19 ;  /* 0x0000001300027c02 */ /* 0x008fe20008000f00 */
[C---:B----4-:R-:W-:Y:S02]  /*76f0*/  FMUL.FTZ R40, R132.reuse, R40 ;  /* 0x0000002884287220 */ /* 0x050fe40000410000 */
[C---:B------:R-:W-:Y:S01]  /*7700*/  FMUL.FTZ R41, R132.reuse, R41 ;  /* 0x0000002984297220 */ /* 0x040fe20000410000 */
[----:B------:R-:W-:Y:S01]  /*7710*/  LOP3.LUT R2, R237, UR8, R2, 0x96, !PT ;  /* 0x00000008ed027c12 */ /* 0x000fe2000f8e9602 */
[C---:B------:R-:W-:Y:S01]  /*7720*/  FMUL.FTZ R44, R132.reuse, R44 ;  /* 0x0000002c842c7220 */ /* 0x040fe20000410000 */
[----:B------:R-:W1:Y:S01]  /*7730*/  MUFU.EX2 R205, R13 ;  /* 0x0000000d00cd7308 */ /* 0x000e620000000800 */
[----:B------:R-:W-:Y:S01]  /*7740*/  FMUL.FTZ R45, R132, R45 ;  /* 0x0000002d842d7220 */ /* 0x000fe20000410000 */
[----:B------:R-:W-:Y:S01]  /*7750*/  UIADD3 UR8, UR8, -0x1, URZ ;  /* 0xffffffff08087890 */ /* 0x000fe2000fffe03f */
[----:B------:R-:W-:Y:S04]  /*7760*/  IMAD.WIDE.U32 R174, R2, -0x326172a9, RZ ;  /* 0xcd9e8d5702ae7825 */ /* 0x000fe800078e00ff */
[----:B------:R-:W-:Y:S01]  /*7770*/  FFMA.FTZ R2, R19, c[0x0][0x23c], -R184 ;  /* 0x00008f0013027a23 */ /* 0x000fe200000108b8 */
[C---:B------:R-:W-:Y:S01]  /*7780*/  LOP3.LUT R3, R175.reuse, UR28, R250, 0x96, !PT ;  /* 0x0000001caf037c12 */ /* 0x040fe2000f8e96fa */
[----:B------:R-:W-:Y:S01]  /*7790*/  IMAD.WIDE.U32 R18, R18, -0x326172a9, RZ ;  /* 0xcd9e8d5712127825 */ /* 0x000fe200078e00ff */
[----:B------:R-:W-:Y:S01]  /*77a0*/  LOP3.LUT R4, R175, UR28, R186, 0x96, !PT ;  /* 0x0000001caf047c12 */ /* 0x000fe2000f8e96ba */
[----:B------:R2:W3:Y:S01]  /*77b0*/  MUFU.EX2 R229, R2 ;  /* 0x0000000200e57308 */ /* 0x0004e20000000800 */
[--C-:B------:R-:W-:Y:S01]  /*77c0*/  LOP3.LUT R6, R17, UR26, R174.reuse, 0x96, !PT ;  /* 0x0000001a11067c12 */ /* 0x100fe2000f8e96ae */
[----:B------:R-:W-:Y:S01]  /*77d0*/  FMUL.FTZ R56, R132, R56 ;  /* 0x0000003884387220 */ /* 0x000fe20000410000 */
[----:B------:R-:W-:Y:S01]  /*77e0*/  LOP3.LUT R172, R19, UR26, R174, 0x96, !PT ;  /* 0x0000001a13ac7c12 */ /* 0x000fe2000f8e96ae */
[----:B------:R-:W-:Y:S04]  /*77f0*/  IMAD.WIDE.U32 R174, R3, -0x2daee0ad, RZ ;  /* 0xd2511f5303ae7825 */ /* 0x000fe800078e00ff */
[----:B------:R-:W-:Y:S01]  /*7800*/  FFMA.FTZ R3, R7, c[0x0][0x23c], -R184 ;  /* 0x00008f0007037a23 */ /* 0x000fe200000108b8 */
[----:B------:R-:W-:Y:S01]  /*7810*/  LOP3.LUT R17, R175, UR25, R242, 0x96, !PT ;  /* 0x00000019af117c12 */ /* 0x000fe2000f8e96f2 */
[----:B------:R-:W-:Y:S02]  /*7820*/  IMAD.WIDE.U32 R4, R4, -0x2daee0ad, RZ ;  /* 0xd2511f5304047825 */ /* 0x000fe400078e00ff */
[----:B------:R4:W5:Y:S01]  /*7830*/  MUFU.EX2 R227, R3 ;  /* 0x0000000300e37308 */ /* 0x0009620000000800 */
[----:B-1----:R-:W-:Y:S01]  /*7840*/  F2FP.PACK_AB R182, R205, R206 ;  /* 0x000000cecdb6723e */ /* 0x002fe200000000ff */
[----:B------:R-:W-:Y:S01]  /*7850*/  IMAD.WIDE.U32 R172, R172, -0x2daee0ad, RZ ;  /* 0xd2511f53acac7825 */ /* 0x000fe200078e00ff */
[----:B------:R-:W-:Y:S03]  /*7860*/  LOP3.LUT R5, R5, UR25, R244, 0x96, !PT ;  /* 0x0000001905057c12 */ /* 0x000fe6000f8e96f4 */
[----:B------:R-:W-:Y:S01]  /*7870*/  IMAD.WIDE.U32 R6, R6, -0x2daee0ad, RZ ;  /* 0xd2511f5306067825 */ /* 0x000fe200078e00ff */
[----:B------:R-:W-:Y:S03]  /*7880*/  LOP3.LUT R19, R173, UR23, R4, 0x96, !PT ;  /* 0x00000017ad137c12 */ /* 0x000fe6000f8e9604 */
[----:B------:R-:W-:Y:S01]  /*7890*/  IMAD.WIDE.U32 R4, R5, -0x326172a9, RZ ;  /* 0xcd9e8d5705047825 */ /* 0x000fe200078e00ff */
[----:B--2---:R-:W1:Y:S01]  /*78a0*/  SHFL.BFLY PT, R2, R0, 0x1, 0x1f ;  /* 0x0c201f0000027f89 */ /* 0x004e6200000e0000 */
[----:B---3--:R-:W-:Y:S02]  /*78b0*/  F2FP.PACK_AB R175, R229, R230 ;  /* 0x000000e6e5af723e */ /* 0x008fe400000000ff */
[----:B------:R-:W-:Y:S01]  /*78c0*/  IMAD.WIDE.U32 R190, R19, -0x326172a9, RZ ;  /* 0xcd9e8d5713be7825 */ /* 0x000fe200078e00ff */
[----:B------:R-:W-:Y:S03]  /*78d0*/  LOP3.LUT R5, R5, UR24, R18, 0x96, !PT ;  /* 0x0000001805057c12 */ /* 0x000fe6000f8e9612 */
[----:B------:R-:W-:Y:S04]  /*78e0*/  IMAD.WIDE.U32 R18, R17, -0x326172a9, RZ ;  /* 0xcd9e8d5711127825 */ /* 0x000fe800078e00ff */
[C---:B------:R-:W-:Y:S01]  /*78f0*/  FMUL.FTZ R13, R132.reuse, R149 ;  /* 0x00000095840d7220 */ /* 0x040fe20000410000 */
[----:B------:R-:W-:Y:S01]  /*7900*/  LOP3.LUT R8, R19, UR24, R16, 0x96, !PT ;  /* 0x0000001813087c12 */ /* 0x000fe2000f8e9610 */
[----:B------:R-:W-:Y:S01]  /*7910*/  FMUL.FTZ R19, R133, R155 ;  /* 0x0000009b85137220 */ /* 0x000fe20000410000 */
[----:B----4-:R-:W-:Y:S01]  /*7920*/  LOP3.LUT R3, R7, UR23, R174, 0x96, !PT ;  /* 0x0000001707037c12 */ /* 0x010fe2000f8e96ae */
[C---:B------:R-:W-:Y:S01]  /*7930*/  FMUL.FTZ R57, R132.reuse, R57 ;  /* 0x0000003984397220 */ /* 0x040fe20000410000 */
[----:B-----5:R-:W-:Y:S01]  /*7940*/  F2FP.PACK_AB R173, R227, R228 ;  /* 0x000000e4e3ad723e */ /* 0x020fe200000000ff */
[----:B------:R-:W-:Y:S02]  /*7950*/  FMUL.FTZ R60, R132, R60 ;  /* 0x0000003c843c7220 */ /* 0x000fe40000410000 */
[----:B------:R-:W-:Y:S01]  /*7960*/  IMAD.WIDE.U32 R194, R3, -0x326172a9, RZ ;  /* 0xcd9e8d5703c27825 */ /* 0x000fe200078e00ff */
[----:B------:R-:W-:Y:S03]  /*7970*/  LOP3.LUT R3, R191, UR21, R4, 0x96, !PT ;  /* 0x00000015bf037c12 */ /* 0x000fe6000f8e9604 */
[----:B------:R-:W-:Y:S01]  /*7980*/  IMAD.WIDE.U32 R4, R5, -0x2daee0ad, RZ ;  /* 0xd2511f5305047825 */ /* 0x000fe200078e00ff */
[----:B------:R-:W-:Y:S02]  /*7990*/  LOP3.LUT R7, R195, UR21, R18, 0x96, !PT ;  /* 0x00000015c3077c12 */ /* 0x000fe4000f8e9612 */
[----:B-1----:R-:W-:Y:S01]  /*79a0*/  FMNMX.FTZ R2, R0, R2, !PT ;  /* 0x0000000200027209 */ /* 0x002fe20007810000 */
[----:B------:R-:W-:Y:S01]  /*79b0*/  FFMA.FTZ R0, R9, c[0x0][0x23c], -R185 ;  /* 0x00008f0009007a23 */ /* 0x000fe200000108b9 */
[----:B------:R-:W-:Y:S01]  /*79c0*/  LOP3.LUT R5, R5, UR14, R172, 0x96, !PT ;  /* 0x0000000e05057c12 */ /* 0x000fe2000f8e96ac */
[----:B------:R-:W-:Y:S01]  /*79d0*/  IMAD.WIDE.U32 R198, R7, -0x2daee0ad, RZ ;  /* 0xd2511f5307c67825 */ /* 0x000fe200078e00ff */
[C---:B------:R-:W-:Y:S01]  /*79e0*/  FSETP.NEU.FTZ.AND P0, PT, R2.reuse, -INF , PT ;  /* 0xff8000000200780b */ /* 0x040fe20003f1d000 */
[----:B------:R1:W-:Y:S01]  /*79f0*/  MUFU.EX2 R225, R0 ;  /* 0x0000000000e17308 */ /* 0x0003e20000000800 */
[----:B------:R-:W-:Y:S01]  /*7a00*/  F2FP.PACK_AB R172, R231, R232 ;  /* 0x000000e8e7ac723e */ /* 0x000fe200000000ff */
[----:B------:R-:W-:Y:S02]  /*7a10*/  FMUL.FTZ R186, R2, c[0x0][0x23c] ;  /* 0x00008f0002ba7a20 */ /* 0x000fe40000410000 */
[----:B------:R-:W-:Y:S03]  /*7a20*/  IMAD.WIDE.U32 R192, R3, -0x2daee0ad, RZ ;  /* 0xd2511f5303c07825 */ /* 0x000fe600078e00ff */
[----:B------:R-:W-:Y:S01]  /*7a30*/  FSEL R186, R186, RZ, P0 ;  /* 0x000000ffbaba7208 */ /* 0x000fe20000000000 */
[----:B------:R-:W-:Y:S01]  /*7a40*/  IMAD.WIDE.U32 R8, R8, -0x2daee0ad, RZ ;  /* 0xd2511f5308087825 */ /* 0x000fe200078e00ff */
[----:B------:R-:W-:Y:S03]  /*7a50*/  LOP3.LUT R7, R193, UR5, R4, 0x96, !PT ;  /* 0x00000005c1077c12 */ /* 0x000fe6000f8e9604 */
[----:B------:R-:W-:Y:S01]  /*7a60*/  FFMA.FTZ R10, R10, c[0x0][0x23c], -R186 ;  /* 0x00008f000a0a7a23 */ /* 0x000fe200000108ba */
[----:B------:R-:W-:Y:S01]  /*7a70*/  LOP3.LUT R4, R199, UR5, R8, 0x96, !PT ;  /* 0x00000005c7047c12 */ /* 0x000fe2000f8e9608 */
[----:B------:R-:W-:Y:S01]  /*7a80*/  FFMA.FTZ R11, R11, c[0x0][0x23c], -R186 ;  /* 0x00008f000b0b7a23 */ /* 0x000fe200000108ba */
[----:B------:R-:W-:Y:S01]  /*7a90*/  LOP3.LUT R8, R9, UR14, R6, 0x96, !PT ;  /* 0x0000000e09087c12 */ /* 0x000fe2000f8e9606 */
[----:B------:R2:W-:Y:S01]  /*7aa0*/  MUFU.EX2 R224, R10 ;  /* 0x0000000a00e07308 */ /* 0x0005e20000000800 */
[----:B------:R-:W-:Y:S04]  /*7ab0*/  IMAD.WIDE.U32 R188, R5, -0x326172a9, RZ ;  /* 0xcd9e8d5705bc7825 */ /* 0x000fe800078e00ff */
[----:B------:R-:W-:Y:S04]  /*7ac0*/  IMAD.WIDE.U32 R4, R4, -0x326172a9, RZ ;  /* 0xcd9e8d5704047825 */ /* 0x000fe800078e00ff */
[----:B------:R-:W-:Y:S01]  /*7ad0*/  IMAD.WIDE.U32 R202, R8, -0x326172a9, RZ ;  /* 0xcd9e8d5708ca7825 */ /* 0x000fe200078e00ff */
[----:B------:R3:W4:Y:S01]  /*7ae0*/  MUFU.EX2 R207, R11 ;  /* 0x0000000b00cf7308 */ /* 0x0007220000000800 */
[C---:B------:R-:W-:Y:S02]  /*7af0*/  LOP3.LUT R3, R4.reuse, 0xffff, RZ, 0xc0, !PT ;  /* 0x0000ffff04037812 */ /* 0x040fe400078ec0ff */
[----:B------:R-:W-:Y:S01]  /*7b00*/  IMAD.WIDE.U32 R6, R7, -0x326172a9, RZ ;  /* 0xcd9e8d5707067825 */ /* 0x000fe200078e00ff */
[----:B------:R-:W-:Y:S02]  /*7b10*/  LOP3.LUT R8, R4, 0xff, RZ, 0xc0, !PT ;  /* 0x000000ff04087812 */ /* 0x000fe400078ec0ff */
[----:B-1----:R-:W-:Y:S01]  /*7b20*/  LOP3.LUT R0, R5, UR30, R202, 0x96, !PT ;  /* 0x0000001e05007c12 */ /* 0x002fe2000f8e96ca */
[--C-:B------:R-:W-:Y:S01]  /*7b30*/  FFMA.FTZ R14, R14, c[0x0][0x23c], -R186.reuse ;  /* 0x00008f000e0e7a23 */ /* 0x100fe200000108ba */
[----:B------:R-:W-:Y:S01]  /*7b40*/  LOP3.LUT R17, R6, 0xff, RZ, 0xc0, !PT ;  /* 0x000000ff06117812 */ /* 0x000fe200078ec0ff */
[----:B------:R-:W-:Y:S01]  /*7b50*/  FFMA.FTZ R15, R15, c[0x0][0x23c], -R186 ;  /* 0x00008f000f0f7a23 */ /* 0x000fe200000108ba */
[--C-:B------:R-:W-:Y:S01]  /*7b60*/  SHF.R.U32.HI R16, RZ, 0x18, R6.reuse ;  /* 0x00000018ff107819 */ /* 0x100fe20000011606 */
[----:B------:R-:W-:Y:S01]  /*7b70*/  MUFU.EX2 R204, R14 ;  /* 0x0000000e00cc7308 */ /* 0x000fe20000000800 */
[----:B------:R-:W-:Y:S01]  /*7b80*/  SHF.R.U32.HI R3, RZ, 0x8, R3 ;  /* 0x00000008ff037819 */ /* 0x000fe20000011603 */
[----:B------:R-:W-:Y:S01]  /*7b90*/  FMUL.FTZ R18, R133, R154 ;  /* 0x0000009a85127220 */ /* 0x000fe20000410000 */
[----:B--2---:R-:W-:Y:S01]  /*7ba0*/  SHF.R.U32.HI R10, RZ, 0x10, R6 ;  /* 0x00000010ff0a7819 */ /* 0x004fe20000011606 */
[----:B------:R-:W-:Y:S01]  /*7bb0*/  FMUL.FTZ R61, R132, R61 ;  /* 0x0000003d843d7220 */ /* 0x000fe20000410000 */
[----:B------:R-:W-:Y:S01]  /*7bc0*/  LOP3.LUT R9, R6, 0xffff, RZ, 0xc0, !PT ;  /* 0x0000ffff06097812 */ /* 0x000fe200078ec0ff */
[C---:B------:R-:W-:Y:S01]  /*7bd0*/  FMUL.FTZ R72, R132.reuse, R72 ;  /* 0x0000004884487220 */ /* 0x040fe20000410000 */
[----:B------:R-:W-:Y:S01]  /*7be0*/  LOP3.LUT R6, R7, UR30, R188, 0x96, !PT ;  /* 0x0000001e07067c12 */ /* 0x000fe2000f8e96bc */
[----:B------:R-:W-:Y:S01]  /*7bf0*/  FMUL.FTZ R73, R132, R73 ;  /* 0x0000004984497220 */ /* 0x000fe20000410000 */
[----:B------:R-:W-:Y:S01]  /*7c00*/  PRMT R12, R8, 0x5410, R3 ;  /* 0x00005410080c7816 */ /* 0x000fe20000000003 */
[----:B------:R-:W1:Y:S01]  /*7c10*/  MUFU.EX2 R202, R15 ;  /* 0x0000000f00ca7308 */ /* 0x000e620000000800 */
[--C-:B------:R-:W-:Y:S01]  /*7c20*/  SHF.R.U32.HI R7, RZ, 0x10, R4.reuse ;  /* 0x00000010ff077819 */ /* 0x100fe20000011604 */
[C---:B------:R-:W-:Y:S01]  /*7c30*/  FMUL.FTZ R76, R132.reuse, R76 ;  /* 0x0000004c844c7220 */ /* 0x040fe20000410000 */
[----:B---3--:R-:W-:Y:S01]  /*7c40*/  SHF.R.U32.HI R11, RZ, 0x18, R4 ;  /* 0x00000018ff0b7819 */ /* 0x008fe20000011604 */
[----:B------:R-:W-:Y:S01]  /*7c50*/  FMUL.FTZ R77, R132, R77 ;  /* 0x0000004d844d7220 */ /* 0x000fe20000410000 */
[----:B------:R-:W-:Y:S01]  /*7c60*/  SHF.R.U32.HI R9, RZ, 0x8, R9 ;  /* 0x00000008ff097819 */ /* 0x000fe20000011609 */
[C---:B------:R-:W-:Y:S01]  /*7c70*/  FMUL.FTZ R86, R133.reuse, R86 ;  /* 0x0000005685567220 */ /* 0x040fe20000410000 */
[----:B------:R-:W-:Y:S01]  /*7c80*/  LOP3.LUT R5, R10, 0xff, RZ, 0xc0, !PT ;  /* 0x000000ff0a057812 */ /* 0x000fe200078ec0ff */
[----:B------:R-:W-:Y:S01]  /*7c90*/  FMUL.FTZ R87, R133, R87 ;  /* 0x0000005785577220 */ /* 0x000fe20000410000 */
[----:B------:R-:W-:Y:S01]  /*7ca0*/  LOP3.LUT R4, R6, 0xffff, RZ, 0xc0, !PT ;  /* 0x0000ffff06047812 */ /* 0x000fe200078ec0ff */
[----:B------:R-:W-:Y:S01]  /*7cb0*/  FMUL.FTZ R88, R132, R88 ;  /* 0x0000005884587220 */ /* 0x000fe20000410000 */
[----:B------:R-:W-:Y:S01]  /*7cc0*/  LOP3.LUT R3, R0, 0xffff, RZ, 0xc0, !PT ;  /* 0x0000ffff00037812 */ /* 0x000fe200078ec0ff */
[----:B------:R-:W-:Y:S01]  /*7cd0*/  FMUL.FTZ R89, R132, R89 ;  /* 0x0000005984597220 */ /* 0x000fe20000410000 */
[----:B------:R-:W-:Y:S01]  /*7ce0*/  PRMT R17, R17, 0x5410, R9 ;  /* 0x0000541011117816 */ /* 0x000fe20000000009 */
[--C-:B------:R-:W-:Y:S01]  /*7cf0*/  FFMA.FTZ R32, R32, c[0x0][0x23c], -R139.reuse ;  /* 0x00008f0020207a23 */ /* 0x100fe2000001088b */
[----:B------:R-:W-:Y:S01]  /*7d00*/  PRMT R16, R5, 0x5410, R16 ;  /* 0x0000541005107816 */ /* 0x000fe20000000010 */
[----:B------:R-:W-:Y:S01]  /*7d10*/  FFMA.FTZ R33, R33, c[0x0][0x23c], -R139 ;  /* 0x00008f0021217a23 */ /* 0x000fe2000001088b */
[----:B------:R-:W-:Y:S01]  /*7d20*/  LOP3.LUT R9, R7, 0xff, RZ, 0xc0, !PT ;  /* 0x000000ff07097812 */ /* 0x000fe200078ec0ff */
[--C-:B------:R-:W-:Y:S01]  /*7d30*/  HSET2.LE.AND R174, R17, R241.reuse, PT ;  /* 0x000000f111ae7233 */ /* 0x100fe20003803000 */
[----:B------:R-:W-:Y:S01]  /*7d40*/  LOP3.LUT R10, R6, 0xff, RZ, 0xc0, !PT ;  /* 0x000000ff060a7812 */ /* 0x000fe200078ec0ff */
[----:B------:R-:W-:Y:S01]  /*7d50*/  FMUL.FTZ R17, R134, R153 ;  /* 0x0000009986117220 */ /* 0x000fe20000410000 */
[----:B------:R-:W-:Y:S01]  /*7d60*/  LOP3.LUT R7, R0, 0xff, RZ, 0xc0, !PT ;  /* 0x000000ff00077812 */ /* 0x000fe200078ec0ff */
[C---:B------:R-:W-:Y:S01]  /*7d70*/  FMUL.FTZ R92, R132.reuse, R92 ;  /* 0x0000005c845c7220 */ /* 0x040fe20000410000 */
[----:B------:R-:W-:Y:S01]  /*7d80*/  SHF.R.U32.HI R3, RZ, 0x8, R3 ;  /* 0x00000008ff037819 */ /* 0x000fe20000011603 */
[----:B------:R-:W-:Y:S01]  /*7d90*/  FMUL.FTZ R93, R132, R93 ;  /* 0x0000005d845d7220 */ /* 0x000fe20000410000 */
[--C-:B------:R-:W-:Y:S01]  /*7da0*/  SHF.R.U32.HI R5, RZ, 0x10, R6.reuse ;  /* 0x00000010ff057819 */ /* 0x100fe20000011606 */
[C---:B------:R-:W-:Y:S01]  /*7db0*/  FMUL.FTZ R96, R134.reuse, R96 ;  /* 0x0000006086607220 */ /* 0x040fe20000410000 */
[----:B------:R-:W-:Y:S01]  /*7dc0*/  SHF.R.U32.HI R8, RZ, 0x18, R6 ;  /* 0x00000018ff087819 */ /* 0x000fe20000011606 */
[----:B------:R-:W-:Y:S01]  /*7dd0*/  FMUL.FTZ R97, R134, R97 ;  /* 0x0000006186617220 */ /* 0x000fe20000410000 */
[----:B------:R-:W-:Y:S01]  /*7de0*/  SHF.R.U32.HI R6, RZ, 0x8, R4 ;  /* 0x00000008ff067819 */ /* 0x000fe20000011604 */
[----:B------:R-:W-:Y:S01]  /*7df0*/  FMUL.FTZ R98, R133, R98 ;  /* 0x0000006285627220 */ /* 0x000fe20000410000 */
[----:B------:R-:W-:Y:S01]  /*7e00*/  PRMT R7, R7, 0x5410, R3 ;  /* 0x0000541007077816 */ /* 0x000fe20000000003 */
[----:B------:R-:W-:Y:S01]  /*7e10*/  FMUL.FTZ R99, R133, R99 ;  /* 0x0000006385637220 */ /* 0x000fe20000410000 */
[----:B------:R-:W-:Y:S01]  /*7e20*/  PRMT R10, R10, 0x5410, R6 ;  /* 0x000054100a0a7816 */ /* 0x000fe20000000006 */
[----:B------:R-:W-:Y:S01]  /*7e30*/  FFMA.FTZ R34, R34, c[0x0][0x23c], -R184 ;  /* 0x00008f0022227a23 */ /* 0x000fe200000108b8 */
[--C-:B------:R-:W-:Y:S01]  /*7e40*/  SHF.R.U32.HI R3, RZ, 0x10, R0.reuse ;  /* 0x00000010ff037819 */ /* 0x100fe20000011600 */
[--C-:B------:R-:W-:Y:S01]  /*7e50*/  HSET2.LE.AND R180, R7, R241.reuse, PT ;  /* 0x000000f107b47233 */ /* 0x100fe20003803000 */
[----:B------:R-:W-:Y:S01]  /*7e60*/  SHF.R.U32.HI R6, RZ, 0x18, R0 ;  /* 0x00000018ff067819 */ /* 0x000fe20000011600 */
[----:B------:R-:W-:Y:S01]  /*7e70*/  FADD.FTZ R0, -R2, R138 ;  /* 0x0000008a02007221 */ /* 0x000fe20000010100 */
[----:B------:R-:W-:Y:S01]  /*7e80*/  LOP3.LUT R4, R5, 0xff, RZ, 0xc0, !PT ;  /* 0x000000ff05047812 */ /* 0x000fe200078ec0ff */
[----:B------:R-:W-:Y:S01]  /*7e90*/  FMUL.FTZ R7, R133, R143 ;  /* 0x0000008f85077220 */ /* 0x000fe20000410000 */
[----:B------:R-:W-:Y:S01]  /*7ea0*/  LOP3.LUT R5, R3, 0xff, RZ, 0xc0, !PT ;  /* 0x000000ff03057812 */ /* 0x000fe200078ec0ff */
[----:B------:R-:W-:Y:S01]  /*7eb0*/  FMUL.FTZ R0, R0, c[0x0][0x23c] ;  /* 0x00008f0000007a20 */ /* 0x000fe20000410000 */
[----:B------:R-:W-:Y:S01]  /*7ec0*/  PRMT R8, R4, 0x5410, R8 ;  /* 0x0000541004087816 */ /* 0x000fe20000000008 */
[--C-:B------:R-:W-:Y:S01]  /*7ed0*/  HSET2.LE.AND R4, R10, R241.reuse, PT ;  /* 0x000000f10a047233 */ /* 0x100fe20003803000 */
[----:B------:R-:W-:Y:S01]  /*7ee0*/  PRMT R5, R5, 0x5410, R6 ;  /* 0x0000541005057816 */ /* 0x000fe20000000006 */
[----:B------:R-:W-:Y:S01]  /*7ef0*/  FFMA.FTZ R35, R35, c[0x0][0x23c], -R184 ;  /* 0x00008f0023237a23 */ /* 0x000fe200000108b8 */
[----:B------:R-:W-:Y:S01]  /*7f00*/  F2FP.PACK_AB R3, R233, R234 ;  /* 0x000000eae903723e */ /* 0x000fe200000000ff */
[----:B------:R-:W2:Y:S01]  /*7f10*/  MUFU.EX2 R0, R0 ;  /* 0x0000000000007308 */ /* 0x000ea20000000800 */
[----:B------:R-:W-:Y:S01]  /*7f20*/  LOP3.LUT R172, R4, R172, RZ, 0xc0, !PT ;  /* 0x000000ac04ac7212 */ /* 0x000fe200078ec0ff */
[--C-:B------:R-:W-:Y:S01]  /*7f30*/  HSET2.LE.AND R4, R8, R241.reuse, PT ;  /* 0x000000f108047233 */ /* 0x100fe20003803000 */
[----:B----4-:R-:W-:Y:S01]  /*7f40*/  F2FP.PACK_AB R6, R207, R224 ;  /* 0x000000e0cf06723e */ /* 0x010fe200000000ff */
[--C-:B------:R-:W-:Y:S01]  /*7f50*/  HSET2.LE.AND R181, R5, R241.reuse, PT ;  /* 0x000000f105b57233 */ /* 0x100fe20003803000 */
[----:B------:R-:W-:Y:S01]  /*7f60*/  F2FP.PACK_AB R5, R225, R226 ;  /* 0x000000e2e105723e */ /* 0x000fe200000000ff */
[----:B------:R-:W-:Y:S01]  /*7f70*/  FMUL.FTZ R100, R134, R100 ;  /* 0x0000006486647220 */ /* 0x000fe20000410000 */
[----:B------:R-:W-:Y:S01]  /*7f80*/  LOP3.LUT R174, R174, R3, RZ, 0xc0, !PT ;  /* 0x00000003aeae7212 */ /* 0x000fe200078ec0ff */
[--C-:B------:R-:W-:Y:S01]  /*7f90*/  HSET2.LE.AND R3, R16, R241.reuse, PT ;  /* 0x000000f110037233 */ /* 0x100fe20003803000 */
[----:B------:R-:W-:Y:S01]  /*7fa0*/  LOP3.LUT R173, R4, R173, RZ, 0xc0, !PT ;  /* 0x000000ad04ad7212 */ /* 0x000fe200078ec0ff */
[----:B------:R-:W-:Y:S01]  /*7fb0*/  FMUL.FTZ R4, R134, R140 ;  /* 0x0000008c86047220 */ /* 0x000fe20000410000 */
[----:B------:R-:W-:Y:S01]  /*7fc0*/  LOP3.LUT R180, R180, R5, RZ, 0xc0, !PT ;  /* 0x00000005b4b47212 */ /* 0x000fe200078ec0ff */
[----:B------:R-:W-:Y:S01]  /*7fd0*/  FMUL.FTZ R5, R134, R141 ;  /* 0x0000008d86057220 */ /* 0x000fe20000410000 */
[----:B------:R-:W-:Y:S01]  /*7fe0*/  LOP3.LUT R181, R181, R6, RZ, 0xc0, !PT ;  /* 0x00000006b5b57212 */ /* 0x000fe200078ec0ff */
[----:B------:R-:W-:Y:S01]  /*7ff0*/  FMUL.FTZ R6, R133, R142 ;  /* 0x0000008e85067220 */ /* 0x000fe20000410000 */
[----:B------:R-:W-:Y:S01]  /*8000*/  PRMT R9, R9, 0x5410, R11 ;  /* 0x0000541009097816 */ /* 0x000fe2000000000b */
[----:B------:R-:W3:Y:S01]  /*8010*/  LDSM.16.MT88.4 R140, [R211+0xa000] ;  /* 0x00a00000d38c783b */ /* 0x000ee20000004200 */
[----:B------:R-:W-:Y:S01]  /*8020*/  LOP3.LUT R175, R3, R175, RZ, 0xc0, !PT ;  /* 0x000000af03af7212 */ /* 0x000fe200078ec0ff */
[--C-:B------:R-:W-:Y:S01]  /*8030*/  HSET2.LE.AND R3, R12, R241.reuse, PT ;  /* 0x000000f10c037233 */ /* 0x100fe20003803000 */
[----:B-1----:R-:W-:Y:S01]  /*8040*/  F2FP.PACK_AB R183, R202, R204 ;  /* 0x000000cccab7723e */ /* 0x002fe200000000ff */
[--C-:B------:R-:W-:Y:S01]  /*8050*/  HSET2.LE.AND R8, R9, R241.reuse, PT ;  /* 0x000000f109087233 */ /* 0x100fe20003803000 */
[----:B------:R-:W-:Y:S01]  /*8060*/  FMUL.FTZ R9, R132, R145 ;  /* 0x0000009184097220 */ /* 0x000fe20000410000 */
[----:B------:R1:W-:Y:S01]  /*8070*/  MUFU.EX2 R201, R32 ;  /* 0x0000002000c97308 */ /* 0x0003e20000000800 */
[----:B------:R-:W-:Y:S01]  /*8080*/  LOP3.LUT R182, R3, R182, RZ, 0xc0, !PT ;  /* 0x000000b603b67212 */ /* 0x000fe200078ec0ff */
[-C--:B------:R-:W-:Y:S01]  /*8090*/  HMMA.16816.F32 R4, R172, R176.reuse, R4 ;  /* 0x000000b0ac04723c */ /* 0x080fe20000001804 */
[----:B--2---:R-:W-:Y:S01]  /*80a0*/  FMUL.FTZ R10, R0, R146 ;  /* 0x00000092000a7220 */ /* 0x004fe20000410000 */
[----:B------:R-:W-:Y:S01]  /*80b0*/  LOP3.LUT R183, R8, R183, RZ, 0xc0, !PT ;  /* 0x000000b708b77212 */ /* 0x000fe200078ec0ff */
[----:B------:R-:W-:Y:S01]  /*80c0*/  FMUL.FTZ R8, R132, R144 ;  /* 0x0000009084087220 */ /* 0x000fe20000410000 */
[----:B------:R-:W-:Y:S01]  /*80d0*/  LOP3.LUT R138, R189, UR13, R190, 0x96, !PT ;  /* 0x0000000dbd8a7c12 */ /* 0x000fe2000f8e96be */
[----:B------:R-:W-:Y:S02]  /*80e0*/  FMUL.FTZ R11, R0, R147 ;  /* 0x00000093000b7220 */ /* 0x000fe40000410000 */
[----:B------:R-:W2:Y:S01]  /*80f0*/  LDSM.16.MT88.4 R144, [R214+0xa000] ;  /* 0x00a00000d690783b */ /* 0x000ea20000004200 */
[----:B------:R-:W-:Y:S01]  /*8100*/  FMUL.FTZ R12, R132, R148 ;  /* 0x00000094840c7220 */ /* 0x000fe20000410000 */
[----:B------:R4:W-:Y:S03]  /*8110*/  MUFU.EX2 R200, R33 ;  /* 0x0000002100c87308 */ /* 0x0009e60000000800 */
[C---:B------:R-:W-:Y:S01]  /*8120*/  HMMA.16816.F32 R8, R180.reuse, R176, R8 ;  /* 0x000000b0b408723c */ /* 0x040fe20000001808 */
[C---:B------:R-:W-:Y:S01]  /*8130*/  FMUL.FTZ R14, R0.reuse, R150 ;  /* 0x00000096000e7220 */ /* 0x040fe20000410000 */
[----:B------:R-:W-:Y:S01]  /*8140*/  LOP3.LUT R148, R203, UR13, R194, 0x96, !PT ;  /* 0x0000000dcb947c12 */ /* 0x000fe2000f8e96c2 */
[----:B------:R-:W-:Y:S02]  /*8150*/  FMUL.FTZ R15, R0, R151 ;  /* 0x00000097000f7220 */ /* 0x000fe40000410000 */
[----:B------:R-:W-:Y:S02]  /*8160*/  FMUL.FTZ R16, R134, R152 ;  /* 0x0000009886107220 */ /* 0x000fe40000410000 */
[C---:B------:R-:W-:Y:S01]  /*8170*/  FMUL.FTZ R42, R0.reuse, R42 ;  /* 0x0000002a002a7220 */ /* 0x040fe20000410000 */
[----:B------:R5:W-:Y:S01]  /*8180*/  MUFU.EX2 R196, R34 ;  /* 0x0000002200c47308 */ /* 0x000be20000000800 */
[----:B------:R-:W-:Y:S01]  /*8190*/  FMUL.FTZ R43, R0, R43 ;  /* 0x0000002b002b7220 */ /* 0x000fe20000410000 */
[-C--:B------:R-:W-:Y:S02]  /*81a0*/  HMMA.16816.F32 R12, R180, R178.reuse, R12 ;  /* 0x000000b2b40c723c */ /* 0x080fe4000000180c */
[----:B-1----:R-:W-:Y:S02]  /*81b0*/  FMUL.FTZ R32, R134, R156 ;  /* 0x0000009c86207220 */ /* 0x002fe40000410000 */
[C---:B------:R-:W-:Y:S02]  /*81c0*/  FMUL.FTZ R46, R0.reuse, R46 ;  /* 0x0000002e002e7220 */ /* 0x040fe40000410000 */
[C---:B------:R-:W-:Y:S02]  /*81d0*/  FMUL.FTZ R47, R0.reuse, R47 ;  /* 0x0000002f002f7220 */ /* 0x040fe40000410000 */
[C---:B------:R-:W-:Y:S01]  /*81e0*/  HMMA.16816.F32 R16, R172.reuse, R178, R16 ;  /* 0x000000b2ac10723c */ /* 0x040fe20000001810 */
[----:B------:R-:W-:Y:S01]  /*81f0*/  FMUL.FTZ R58, R0, R58 ;  /* 0x0000003a003a7220 */ /* 0x000fe20000410000 */
[----:B------:R1:W1:Y:S02]  /*8200*/  MUFU.EX2 R195, R35 ;  /* 0x0000002300c37308 */ /* 0x0002640000000800 */
[----:B----4-:R-:W-:Y:S02]  /*8210*/  FMUL.FTZ R33, R134, R157 ;  /* 0x0000009d86217220 */ /* 0x010fe40000410000 */
[C---:B------:R-:W-:Y:S02]  /*8220*/  FMUL.FTZ R59, R0.reuse, R59 ;  /* 0x0000003b003b7220 */ /* 0x040fe40000410000 */
[-C--:B---3--:R-:W-:Y:S01]  /*8230*/  HMMA.16816.F32 R36, R172, R140.reuse, R36 ;  /* 0x0000008cac24723c */ /* 0x088fe20000001824 */
[C---:B------:R-:W-:Y:S03]  /*8240*/  FMUL.FTZ R62, R0.reuse, R62 ;  /* 0x0000003e003e7220 */ /* 0x040fe60000410000 */
[C---:B------:R-:W-:Y:S02]  /*8250*/  FMUL.FTZ R63, R0.reuse, R63 ;  /* 0x0000003f003f7220 */ /* 0x040fe40000410000 */
[C---:B-----5:R-:W-:Y:S02]  /*8260*/  FMUL.FTZ R34, R133.reuse, R158 ;  /* 0x0000009e85227220 */ /* 0x060fe40000410000 */
[C---:B------:R-:W-:Y:S01]  /*8270*/  HMMA.16816.F32 R40, R180.reuse, R140, R40 ;  /* 0x0000008cb428723c */ /* 0x040fe20000001828 */
[C---:B------:R-:W-:Y:S03]  /*8280*/  FMUL.FTZ R74, R0.reuse, R74 ;  /* 0x0000004a004a7220 */ /* 0x040fe60000410000 */
[C---:B------:R-:W-:Y:S02]  /*8290*/  FMUL.FTZ R75, R0.reuse, R75 ;  /* 0x0000004b004b7220 */ /* 0x040fe40000410000 */
[C---:B------:R-:W-:Y:S02]  /*82a0*/  FMUL.FTZ R78, R0.reuse, R78 ;  /* 0x0000004e004e7220 */ /* 0x040fe40000410000 */
[-C--:B------:R-:W-:Y:S01]  /*82b0*/  HMMA.16816.F32 R44, R180, R142.reuse, R44 ;  /* 0x0000008eb42c723c */ /* 0x080fe2000000182c */
[C---:B------:R-:W-:Y:S03]  /*82c0*/  FMUL.FTZ R79, R0.reuse, R79 ;  /* 0x0000004f004f7220 */ /* 0x040fe60000410000 */
[----:B-1----:R-:W-:Y:S01]  /*82d0*/  FMUL.FTZ R35, R133, R159 ;  /* 0x0000009f85237220 */ /* 0x002fe20000410000 */
[----:B------:R-:W-:Y:S01]  /*82e0*/  F2FP.PACK_AB R179, R195, R196 ;  /* 0x000000c4c3b3723e */ /* 0x000fe200000000ff */
[----:B------:R-:W-:Y:S01]  /*82f0*/  LDSM.16.MT88.4 R156, [R211+0xa800] ;  /* 0x00a80000d39c783b */ /* 0x000fe20000004200 */
[C---:B------:R-:W-:Y:S01]  /*8300*/  FMUL.FTZ R90, R0.reuse, R90 ;  /* 0x0000005a005a7220 */ /* 0x040fe20000410000 */
[C---:B------:R-:W-:Y:S01]  /*8310*/  HMMA.16816.F32 R48, R172.reuse, R142, R48 ;  /* 0x0000008eac30723c */ /* 0x040fe20000001830 */
[C---:B------:R-:W-:Y:S03]  /*8320*/  FMUL.FTZ R91, R0.reuse, R91 ;  /* 0x0000005b005b7220 */ /* 0x040fe60000410000 */
[C---:B------:R-:W-:Y:S02]  /*8330*/  FMUL.FTZ R94, R0.reuse, R94 ;  /* 0x0000005e005e7220 */ /* 0x040fe40000410000 */
[----:B------:R-:W1:Y:S01]  /*8340*/  LDSM.16.MT88.4 R140, [R213+0xa000] ;  /* 0x00a00000d58c783b */ /* 0x000e620000004200 */
[----:B------:R-:W-:Y:S01]  /*8350*/  FMUL.FTZ R95, R0, R95 ;  /* 0x0000005f005f7220 */ /* 0x000fe20000410000 */
[-C--:B--2---:R-:W-:Y:S01]  /*8360*/  HMMA.16816.F32 R52, R172, R144.reuse, R52 ;  /* 0x00000090ac34723c */ /* 0x084fe20000001834 */
[----:B------:R-:W-:Y:S03]  /*8370*/  FMUL.FTZ R101, R134, R101 ;  /* 0x0000006586657220 */ /* 0x000fe60000410000 */
        /* <DEDUP_REMOVED lines=11> */
[----:B------:R-:W2:Y:S03]  /*8430*/  LDSM.16.MT88.4 R144, [R209+0xb000] ;  /* 0x00b00000d190783b */ /* 0x000ea60000004200 */
[C---:B------:R-:W-:Y:S02]  /*8440*/  FMUL.FTZ R110, R0.reuse, R110 ;  /* 0x0000006e006e7220 */ /* 0x040fe40000410000 */
[----:B------:R-:W-:Y:S02]  /*8450*/  FMUL.FTZ R111, R0, R111 ;  /* 0x0000006f006f7220 */ /* 0x000fe40000410000 */
[C---:B------:R-:W-:Y:S04]  /*8460*/  FMUL.FTZ R112, R134.reuse, R112 ;  /* 0x0000007086707220 */ /* 0x040fe80000410000 */
[----:B------:R-:W-:Y:S01]  /*8470*/  FMUL.FTZ R113, R134, R113 ;  /* 0x0000007186717220 */ /* 0x000fe20000410000 */
[-C--:B-1----:R-:W-:Y:S01]  /*8480*/  HMMA.16816.F32 R68, R172, R140.reuse, R68 ;  /* 0x0000008cac44723c */ /* 0x082fe20000001844 */
[C---:B------:R-:W-:Y:S02]  /*8490*/  FMUL.FTZ R114, R133.reuse, R114 ;  /* 0x0000007285727220 */ /* 0x040fe40000410000 */
[----:B------:R-:W-:Y:S02]  /*84a0*/  FMUL.FTZ R115, R133, R115 ;  /* 0x0000007385737220 */ /* 0x000fe40000410000 */
[--C-:B------:R-:W-:Y:S02]  /*84b0*/  FFMA.FTZ R25, R25, c[0x0][0x23c], -R185.reuse ;  /* 0x00008f0019197a23 */ /* 0x100fe400000108b9 */
[--C-:B------:R-:W-:Y:S01]  /*84c0*/  FFMA.FTZ R26, R26, c[0x0][0x23c], -R186.reuse ;  /* 0x00008f001a1a7a23 */ /* 0x100fe200000108ba */
[C---:B------:R-:W-:Y:S01]  /*84d0*/  HMMA.16816.F32 R72, R180.reuse, R140, R72 ;  /* 0x0000008cb448723c */ /* 0x040fe20000001848 */
[--C-:B------:R-:W-:Y:S01]  /*84e0*/  FFMA.FTZ R27, R27, c[0x0][0x23c], -R186.reuse ;  /* 0x00008f001b1b7a23 */ /* 0x100fe200000108ba */
[----:B------:R1:W-:Y:S02]  /*84f0*/  MUFU.EX2 R191, R25 ;  /* 0x0000001900bf7308 */ /* 0x0003e40000000800 */
[C---:B------:R-:W-:Y:S02]  /*8500*/  FMUL.FTZ R120, R134.reuse, R120 ;  /* 0x0000007886787220 */ /* 0x040fe40000410000 */
[----:B------:R-:W-:Y:S02]  /*8510*/  FMUL.FTZ R121, R134, R121 ;  /* 0x0000007986797220 */ /* 0x000fe40000410000 */
[-C--:B------:R-:W-:Y:S01]  /*8520*/  HMMA.16816.F32 R76, R180, R142.reuse, R76 ;  /* 0x0000008eb44c723c */ /* 0x080fe2000000184c */
[C---:B------:R-:W-:Y:S03]  /*8530*/  FMUL.FTZ R122, R133.reuse, R122 ;  /* 0x0000007a857a7220 */ /* 0x040fe60000410000 */
[----:B------:R3:W-:Y:S01]  /*8540*/  MUFU.EX2 R189, R26 ;  /* 0x0000001a00bd7308 */ /* 0x0007e20000000800 */
[----:B------:R-:W-:Y:S02]  /*8550*/  FMUL.FTZ R123, R133, R123 ;  /* 0x0000007b857b7220 */ /* 0x000fe40000410000 */
[----:B------:R-:W-:Y:S01]  /*8560*/  FFMA.FTZ R24, R24, c[0x0][0x23c], -R185 ;  /* 0x00008f0018187a23 */ /* 0x000fe200000108b9 */
[C---:B------:R-:W-:Y:S01]  /*8570*/  HMMA.16816.F32 R80, R172.reuse, R142, R80 ;  /* 0x0000008eac50723c */ /* 0x040fe20000001850 */
[----:B------:R-:W4:Y:S03]  /*8580*/  LDSM.16.MT88.4 R140, [R211+0xb000] ;  /* 0x00b00000d38c783b */ /* 0x000f260000004200 */
[C---:B------:R-:W-:Y:S02]  /*8590*/  FMUL.FTZ R116, R132.reuse, R116 ;  /* 0x0000007484747220 */ /* 0x040fe40000410000 */
[----:B------:R5:W-:Y:S01]  /*85a0*/  MUFU.EX2 R187, R27 ;  /* 0x0000001b00bb7308 */ /* 0x000be20000000800 */
[----:B------:R-:W-:Y:S01]  /*85b0*/  FMUL.FTZ R117, R132, R117 ;  /* 0x0000007584757220 */ /* 0x000fe20000410000 */
[-C--:B--2---:R-:W-:Y:S01]  /*85c0*/  HMMA.16816.F32 R84, R172, R144.reuse, R84 ;  /* 0x00000090ac54723c */ /* 0x084fe20000001854 */
[--C-:B------:R-:W-:Y:S03]  /*85d0*/  FFMA.FTZ R20, R20, c[0x0][0x23c], -R139.reuse ;  /* 0x00008f0014147a23 */ /* 0x100fe6000001088b */
[----:B------:R-:W-:Y:S02]  /*85e0*/  FFMA.FTZ R139, R21, c[0x0][0x23c], -R139 ;  /* 0x00008f00158b7a23 */ /* 0x000fe4000001088b */
[----:B-1----:R-:W-:Y:S02]  /*85f0*/  FMUL.FTZ R25, R134, R165 ;  /* 0x000000a586197220 */ /* 0x002fe40000410000 */
[C---:B------:R-:W-:Y:S01]  /*8600*/  HMMA.16816.F32 R88, R180.reuse, R144, R88 ;  /* 0x00000090b458723c */ /* 0x040fe20000001858 */
[----:B------:R1:W-:Y:S03]  /*8610*/  MUFU.EX2 R197, R139 ;  /* 0x0000008b00c57308 */ /* 0x0003e60000000800 */
[C---:B---3--:R-:W-:Y:S02]  /*8620*/  FMUL.FTZ R26, R133.reuse, R166 ;  /* 0x000000a6851a7220 */ /* 0x048fe40000410000 */
[C---:B------:R-:W-:Y:S02]  /*8630*/  FMUL.FTZ R118, R0.reuse, R118 ;  /* 0x0000007600767220 */ /* 0x040fe40000410000 */
[-C--:B------:R-:W-:Y:S01]  /*8640*/  HMMA.16816.F32 R92, R180, R146.reuse, R92 ;  /* 0x00000092b45c723c */ /* 0x080fe2000000185c */
[----:B------:R-:W-:Y:S02]  /*8650*/  FMUL.FTZ R119, R0, R119 ;  /* 0x0000007700777220 */ /* 0x000fe40000410000 */
[----:B------:R2:W-:Y:S01]  /*8660*/  MUFU.EX2 R190, R24 ;  /* 0x0000001800be7308 */ /* 0x0005e20000000800 */
[--C-:B------:R-:W-:Y:S02]  /*8670*/  FFMA.FTZ R30, R30, c[0x0][0x23c], -R186.reuse ;  /* 0x00008f001e1e7a23 */ /* 0x100fe400000108ba */
[----:B-----5:R-:W-:Y:S02]  /*8680*/  FMUL.FTZ R27, R133, R167 ;  /* 0x000000a7851b7220 */ /* 0x020fe40000410000 */
[C---:B------:R-:W-:Y:S01]  /*8690*/  HMMA.16816.F32 R96, R172.reuse, R146, R96 ;  /* 0x00000092ac60723c */ /* 0x040fe20000001860 */
[----:B------:R-:W3:Y:S03]  /*86a0*/  LDSM.16.MT88.4 R144, [R214+0xb000] ;  /* 0x00b00000d690783b */ /* 0x000ee60000004200 */
[----:B------:R-:W-:Y:S01]  /*86b0*/  IMAD.WIDE.U32 R148, R148, -0x2daee0ad, RZ ;  /* 0xd2511f5394947825 */ /* 0x000fe200078e00ff */
[----:B------:R5:W2:Y:S03]  /*86c0*/  MUFU.EX2 R199, R20 ;  /* 0x0000001400c77308 */ /* 0x000aa60000000800 */
[----:B------:R-:W-:Y:S01]  /*86d0*/  FFMA.FTZ R186, R31, c[0x0][0x23c], -R186 ;  /* 0x00008f001fba7a23 */ /* 0x000fe200000108ba */
[-C--:B----4-:R-:W-:Y:S03]  /*86e0*/  HMMA.16816.F32 R100, R172, R140.reuse, R100 ;  /* 0x0000008cac64723c */ /* 0x090fe60000001864 */
[----:B-1----:R-:W-:Y:S01]  /*86f0*/  IMAD.WIDE.U32 R138, R138, -0x2daee0ad, RZ ;  /* 0xd2511f538a8a7825 */ /* 0x002fe200078e00ff */
[----:B------:R-:W-:Y:S02]  /*8700*/  LOP3.LUT R3, R149, UR29, R198, 0x96, !PT ;  /* 0x0000001d95037c12 */ /* 0x000fe4000f8e96c6 */
[----:B------:R-:W-:Y:S01]  /*8710*/  MUFU.EX2 R186, R186 ;  /* 0x000000ba00ba7308 */ /* 0x000fe20000000800 */
[----:B------:R-:W-:Y:S01]  /*8720*/  FFMA.FTZ R22, R22, c[0x0][0x23c], -R184 ;  /* 0x00008f0016167a23 */ /* 0x000fe200000108b8 */
[C---:B------:R-:W-:Y:S01]  /*8730*/  HMMA.16816.F32 R104, R180.reuse, R140, R104 ;  /* 0x0000008cb468723c */ /* 0x040fe20000001868 */
[----:B------:R-:W-:Y:S03]  /*8740*/  LOP3.LUT R150, R139, UR29, R192, 0x96, !PT ;  /* 0x0000001d8b967c12 */ /* 0x000fe6000f8e96c0 */
[----:B------:R-:W-:Y:S01]  /*8750*/  LOP3.LUT R153, R138, 0xff, RZ, 0xc0, !PT ;  /* 0x000000ff8a997812 */ /* 0x000fe200078ec0ff */
[----:B------:R-:W-:Y:S01]  /*8760*/  FMUL.FTZ R31, R133, R171 ;  /* 0x000000ab851f7220 */ /* 0x000fe20000410000 */
[--C-:B------:R-:W-:Y:S01]  /*8770*/  SHF.R.U32.HI R152, RZ, 0x18, R138.reuse ;  /* 0x00000018ff987819 */ /* 0x100fe2000001168a */
[C---:B------:R-:W-:Y:S01]  /*8780*/  FMUL.FTZ R128, R132.reuse, R128 ;  /* 0x0000008084807220 */ /* 0x040fe20000410000 */
[-C--:B------:R-:W-:Y:S01]  /*8790*/  HMMA.16816.F32 R108, R180, R142.reuse, R108 ;  /* 0x0000008eb46c723c */ /* 0x080fe2000000186c */
[----:B------:R1:W-:Y:S03]  /*87a0*/  MUFU.EX2 R192, R22 ;  /* 0x0000001600c07308 */ /* 0x0003e60000000800 */
[----:B------:R-:W-:Y:S01]  /*87b0*/  SHF.R.U32.HI R151, RZ, 0x10, R138 ;  /* 0x00000010ff977819 */ /* 0x000fe2000001168a */
[----:B------:R-:W-:Y:S01]  /*87c0*/  FMUL.FTZ R129, R132, R129 ;  /* 0x0000008184817220 */ /* 0x000fe20000410000 */
[----:B------:R-:W-:Y:S01]  /*87d0*/  LOP3.LUT R139, R138, 0xffff, RZ, 0xc0, !PT ;  /* 0x0000ffff8a8b7812 */ /* 0x000fe200078ec0ff */
[C---:B------:R-:W-:Y:S01]  /*87e0*/  FMUL.FTZ R130, R0.reuse, R130 ;  /* 0x0000008200827220 */ /* 0x040fe20000410000 */
[C---:B------:R-:W-:Y:S01]  /*87f0*/  HMMA.16816.F32 R32, R172.reuse, R142, R32 ;  /* 0x0000008eac20723c */ /* 0x040fe20000001820 */
[----:B------:R-:W4:Y:S03]  /*8800*/  LDSM.16.MT88.4 R140, [R213+0xb000] ;  /* 0x00b00000d58c783b */ /* 0x000f260000004200 */
[----:B------:R-:W-:Y:S01]  /*8810*/  SHF.R.U32.HI R138, RZ, 0x8, R139 ;  /* 0x00000008ff8a7819 */ /* 0x000fe2000001168b */
[----:B------:R-:W-:Y:S01]  /*8820*/  FMUL.FTZ R131, R0, R131 ;  /* 0x0000008300837220 */ /* 0x000fe20000410000 */
[----:B--2---:R-:W-:Y:S01]  /*8830*/  LOP3.LUT R24, R151, 0xff, RZ, 0xc0, !PT ;  /* 0x000000ff97187812 */ /* 0x004fe200078ec0ff */
[----:B------:R-:W-:Y:S01]  /*8840*/  FFMA.FTZ R184, R23, c[0x0][0x23c], -R184 ;  /* 0x00008f0017b87a23 */ /* 0x000fe200000108b8 */
[-C--:B---3--:R-:W-:Y:S01]  /*8850*/  HMMA.16816.F32 R112, R172, R144.reuse, R112 ;  /* 0x00000090ac70723c */ /* 0x088fe20000001870 */
[C---:B-----5:R-:W-:Y:S02]  /*8860*/  FMUL.FTZ R20, R132.reuse, R160 ;  /* 0x000000a084147220 */ /* 0x060fe40000410000 */
[----:B------:R-:W2:Y:S01]  /*8870*/  MUFU.EX2 R193, R184 ;  /* 0x000000b800c17308 */ /* 0x000ea20000000800 */
[----:B------:R-:W-:Y:S01]  /*8880*/  FMUL.FTZ R21, R132, R161 ;  /* 0x000000a184157220 */ /* 0x000fe20000410000 */
[----:B------:R-:W-:Y:S01]  /*8890*/  PRMT R178, R153, 0x5410, R138 ;  /* 0x0000541099b27816 */ /* 0x000fe2000000008a */
[----:B------:R-:W-:Y:S01]  /*88a0*/  FMUL.FTZ R23, R0, R163 ;  /* 0x000000a300177220 */ /* 0x000fe20000410000 */
[----:B------:R-:W-:Y:S01]  /*88b0*/  PRMT R151, R24, 0x5410, R152 ;  /* 0x0000541018977816 */ /* 0x000fe20000000098 */
[--C-:B------:R-:W-:Y:S01]  /*88c0*/  FFMA.FTZ R28, R28, c[0x0][0x23c], -R185.reuse ;  /* 0x00008f001c1c7a23 */ /* 0x100fe200000108b9 */
[----:B------:R-:W3:Y:S03]  /*88d0*/  LDSM.16.MT88.4 R152, [R209+0xa800] ;  /* 0x00a80000d198783b */ /* 0x000ee60000004200 */
[----:B-1----:R-:W-:Y:S01]  /*88e0*/  FMUL.FTZ R22, R0, R162 ;  /* 0x000000a200167220 */ /* 0x002fe20000410000 */
[----:B------:R1:W-:Y:S01]  /*88f0*/  MUFU.EX2 R184, R30 ;  /* 0x0000001e00b87308 */ /* 0x0003e20000000800 */
[----:B------:R-:W-:Y:S01]  /*8900*/  FMUL.FTZ R24, R134, R164 ;  /* 0x000000a486187220 */ /* 0x000fe20000410000 */
[--C-:B------:R-:W-:Y:S01]  /*8910*/  HSET2.LE.AND R178, R178, R241.reuse, PT ;  /* 0x000000f1b2b27233 */ /* 0x100fe20003803000 */
[----:B------:R-:W-:Y:S01]  /*8920*/  F2FP.PACK_AB R176, R197, R199 ;  /* 0x000000c7c5b0723e */ /* 0x000fe200000000ff */
[----:B------:R-:W-:Y:S01]  /*8930*/  LDSM.16.MT88.4 R164, [R214+0xb800] ;  /* 0x00b80000d6a4783b */ /* 0x000fe20000004200 */
[----:B------:R-:W-:Y:S01]  /*8940*/  SHF.R.U32.HI R139, RZ, 0x10, R150 ;  /* 0x00000010ff8b7819 */ /* 0x000fe20000011696 */
[C---:B------:R-:W-:Y:S01]  /*8950*/  HMMA.16816.F32 R20, R180.reuse, R144, R20 ;  /* 0x00000090b414723c */ /* 0x040fe20000001814 */
[----:B------:R-:W-:Y:S01]  /*8960*/  LOP3.LUT R138, R150, 0xffff, RZ, 0xc0, !PT ;  /* 0x0000ffff968a7812 */ /* 0x000fe200078ec0ff */
[C---:B------:R-:W-:Y:S02]  /*8970*/  FMUL.FTZ R124, R132.reuse, R124 ;  /* 0x0000007c847c7220 */ /* 0x040fe40000410000 */
[----:B------:R5:W-:Y:S01]  /*8980*/  MUFU.EX2 R188, R28 ;  /* 0x0000001c00bc7308 */ /* 0x000be20000000800 */
[----:B------:R-:W-:Y:S01]  /*8990*/  SHF.R.U32.HI R138, RZ, 0x8, R138 ;  /* 0x00000008ff8a7819 */ /* 0x000fe2000001168a */
[----:B------:R-:W-:Y:S01]  /*89a0*/  FMUL.FTZ R125, R132, R125 ;  /* 0x0000007d847d7220 */ /* 0x000fe20000410000 */
[C---:B------:R-:W-:Y:S01]  /*89b0*/  LOP3.LUT R144, R148.reuse, 0xffff, RZ, 0xc0, !PT ;  /* 0x0000ffff94907812 */ /* 0x040fe200078ec0ff */
[-C--:B------:R-:W-:Y:S01]  /*89c0*/  HMMA.16816.F32 R116, R180, R146.reuse, R116 ;  /* 0x00000092b474723c */ /* 0x080fe20000001874 */
[----:B------:R-:W-:Y:S03]  /*89d0*/  LOP3.LUT R149, R148, 0xff, RZ, 0xc0, !PT ;  /* 0x000000ff94957812 */ /* 0x000fe600078ec0ff */
[--C-:B------:R-:W-:Y:S01]  /*89e0*/  SHF.R.U32.HI R145, RZ, 0x10, R148.reuse ;  /* 0x00000010ff917819 */ /* 0x100fe20000011694 */
[C---:B------:R-:W-:Y:S01]  /*89f0*/  FMUL.FTZ R126, R0.reuse, R126 ;  /* 0x0000007e007e7220 */ /* 0x040fe20000410000 */
[----:B------:R-:W-:Y:S01]  /*8a00*/  SHF.R.U32.HI R148, RZ, 0x18, R148 ;  /* 0x00000018ff947819 */ /* 0x000fe20000011694 */
[----:B------:R-:W-:Y:S01]  /*8a10*/  FMUL.FTZ R127, R0, R127 ;  /* 0x0000007f007f7220 */ /* 0x000fe20000410000 */
[C---:B------:R-:W-:Y:S01]  /*8a20*/  HMMA.16816.F32 R120, R172.reuse, R146, R120 ;  /* 0x00000092ac78723c */ /* 0x040fe20000001878 */
[----:B------:R-:W-:Y:S03]  /*8a30*/  FFMA.FTZ R185, R29, c[0x0][0x23c], -R185 ;  /* 0x00008f001db97a23 */ /* 0x000fe600000108b9 */
[----:B-1----:R-:W-:Y:S01]  /*8a40*/  FMUL.FTZ R30, R133, R170 ;  /* 0x000000aa851e7220 */ /* 0x002fe20000410000 */
[----:B------:R-:W-:Y:S01]  /*8a50*/  LOP3.LUT R145, R145, 0xff, RZ, 0xc0, !PT ;  /* 0x000000ff91917812 */ /* 0x000fe200078ec0ff */
[----:B------:R-:W-:Y:S01]  /*8a60*/  FFMA.FTZ R133, R133, R239, R228 ;  /* 0x000000ef85857223 */ /* 0x000fe200000100e4 */
[----:B------:R-:W-:Y:S01]  /*8a70*/  SHF.R.U32.HI R146, RZ, 0x8, R144 ;  /* 0x00000008ff927819 */ /* 0x000fe20000011690 */
[-C--:B----4-:R-:W-:Y:S01]  /*8a80*/  HMMA.16816.F32 R24, R172, R140.reuse, R24 ;  /* 0x0000008cac18723c */ /* 0x090fe20000001818 */
[----:B------:R-:W-:Y:S01]  /*8a90*/  LOP3.LUT R144, R150, 0xff, RZ, 0xc0, !PT ;  /* 0x000000ff96907812 */ /* 0x000fe200078ec0ff */
[----:B------:R-:W1:Y:S02]  /*8aa0*/  MUFU.EX2 R185, R185 ;  /* 0x000000b900b97308 */ /* 0x000e640000000800 */
[----:B------:R-:W-:Y:S01]  /*8ab0*/  SHF.R.U32.HI R150, RZ, 0x18, R150 ;  /* 0x00000018ff967819 */ /* 0x000fe20000011696 */
[----:B------:R-:W-:Y:S01]  /*8ac0*/  FFMA.FTZ R132, R132, R238, R226 ;  /* 0x000000ee84847223 */ /* 0x000fe200000100e2 */
[----:B-----5:R-:W-:Y:S01]  /*8ad0*/  LOP3.LUT R28, R139, 0xff, RZ, 0xc0, !PT ;  /* 0x000000ff8b1c7812 */ /* 0x020fe200078ec0ff */
[----:B------:R-:W-:Y:S01]  /*8ae0*/  FFMA.FTZ R0, R0, R235, R224 ;  /* 0x000000eb00007223 */ /* 0x000fe200000100e0 */
[C---:B------:R-:W-:Y:S01]  /*8af0*/  HMMA.16816.F32 R124, R180.reuse, R140, R124 ;  /* 0x0000008cb47c723c */ /* 0x040fe2000000187c */
[----:B------:R-:W-:Y:S03]  /*8b00*/  LOP3.LUT R139, R3, 0xff, RZ, 0xc0, !PT ;  /* 0x000000ff038b7812 */ /* 0x000fe600078ec0ff */
[----:B------:R-:W-:Y:S01]  /*8b10*/  PRMT R150, R28, 0x5410, R150 ;  /* 0x000054101c967816 */ /* 0x000fe20000000096 */
[----:B------:R-:W-:Y:S01]  /*8b20*/  FADD.FTZ R0, R207, R0 ;  /* 0x00000000cf007221 */ /* 0x000fe20000010000 */
[----:B------:R-:W-:Y:S02]  /*8b30*/  LOP3.LUT R28, R3, 0xffff, RZ, 0xc0, !PT ;  /* 0x0000ffff031c7812 */ /* 0x000fe400078ec0ff */
[-C--:B------:R-:W-:Y:S01]  /*8b40*/  HMMA.16816.F32 R128, R180, R142.reuse, R128 ;  /* 0x0000008eb480723c */ /* 0x080fe20000001880 */
[--C-:B------:R-:W-:Y:S03]  /*8b50*/  SHF.R.U32.HI R29, RZ, 0x10, R3.reuse ;  /* 0x00000010ff1d7819 */ /* 0x100fe60000011603 */
[----:B------:R-:W-:Y:S01]  /*8b60*/  SHF.R.U32.HI R28, RZ, 0x8, R28 ;  /* 0x00000008ff1c7819 */ /* 0x000fe2000001161c */
[----:B------:R-:W-:Y:S01]  /*8b70*/  FADD.FTZ R0, R204, R0 ;  /* 0x00000000cc007221 */ /* 0x000fe20000010000 */
[----:B------:R-:W-:Y:S02]  /*8b80*/  PRMT R144, R144, 0x5410, R138 ;  /* 0x0000541090907816 */ /* 0x000fe4000000008a */
[----:B------:R-:W-:Y:S01]  /*8b90*/  PRMT R28, R139, 0x5410, R28 ;  /* 0x000054108b1c7816 */ /* 0x000fe2000000001c */
[--C-:B------:R-:W-:Y:S03]  /*8ba0*/  HSET2.LE.AND R139, R150, R241.reuse, PT ;  /* 0x000000f1968b7233 */ /* 0x100fe60003803000 */
[----:B------:R-:W-:Y:S01]  /*8bb0*/  SHF.R.U32.HI R138, RZ, 0x18, R3 ;  /* 0x00000018ff8a7819 */ /* 0x000fe20000011603 */
[--C-:B------:R-:W-:Y:S01]  /*8bc0*/  HSET2.LE.AND R140, R28, R241.reuse, PT ;  /* 0x000000f11c8c7233 */ /* 0x100fe20003803000 */
[----:B------:R-:W-:Y:S01]  /*8bd0*/  LOP3.LUT R29, R29, 0xff, RZ, 0xc0, !PT ;  /* 0x000000ff1d1d7812 */ /* 0x000fe200078ec0ff */
[----:B------:R-:W-:Y:S01]  /*8be0*/  FMUL.FTZ R28, R134, R168 ;  /* 0x000000a8861c7220 */ /* 0x000fe20000410000 */
[----:B------:R-:W-:Y:S01]  /*8bf0*/  F2FP.PACK_AB R3, R200, R201 ;  /* 0x000000c9c803723e */ /* 0x000fe200000000ff */
[----:B------:R-:W-:Y:S01]  /*8c00*/  FADD.FTZ R0, R202, R0 ;  /* 0x00000000ca007221 */ /* 0x000fe20000010000 */
[----:B------:R-:W-:Y:S01]  /*8c10*/  PRMT R141, R29, 0x5410, R138 ;  /* 0x000054101d8d7816 */ /* 0x000fe2000000008a */
[----:B------:R-:W-:Y:S01]  /*8c20*/  FMUL.FTZ R29, R134, R169 ;  /* 0x000000a9861d7220 */ /* 0x000fe20000410000 */
[----:B------:R-:W-:Y:S01]  /*8c30*/  LOP3.LUT R178, R178, R3, RZ, 0xc0, !PT ;  /* 0x00000003b2b27212 */ /* 0x000fe200078ec0ff */
[--C-:B------:R-:W-:Y:S01]  /*8c40*/  HSET2.LE.AND R138, R151, R241.reuse, PT ;  /* 0x000000f1978a7233 */ /* 0x100fe20003803000 */
[----:B--2---:R-:W-:Y:S01]  /*8c50*/  F2FP.PACK_AB R177, R193, R192 ;  /* 0x000000c0c1b1723e */ /* 0x004fe200000000ff */
[--C-:B------:R-:W-:Y:S01]  /*8c60*/  HSET2.LE.AND R3, R144, R241.reuse, PT ;  /* 0x000000f190037233 */ /* 0x100fe20003803000 */
[----:B------:R-:W-:Y:S01]  /*8c70*/  PRMT R146, R149, 0x5410, R146 ;  /* 0x0000541095927816 */ /* 0x000fe20000000092 */
[--C-:B------:R-:W-:Y:S01]  /*8c80*/  HSET2.LE.AND R169, R141, R241.reuse, PT ;  /* 0x000000f18da97233 */ /* 0x100fe20003803000 */
[----:B------:R-:W-:Y:S01]  /*8c90*/  HMMA.16816.F32 R28, R172, R142, R28 ;  /* 0x0000008eac1c723c */ /* 0x000fe2000000181c */
[----:B------:R-:W-:Y:S01]  /*8ca0*/  PRMT R145, R145, 0x5410, R148 ;  /* 0x0000541091917816 */ /* 0x000fe20000000094 */
[----:B------:R-:W-:Y:S01]  /*8cb0*/  LDSM.16.MT88.4 R172, [R213+0xb800] ;  /* 0x00b80000d5ac783b */ /* 0x000fe20000004200 */
[----:B------:R-:W-:Y:S01]  /*8cc0*/  LOP3.LUT R176, R3, R176, RZ, 0xc0, !PT ;  /* 0x000000b003b07212 */ /* 0x000fe200078ec0ff */
[--C-:B------:R-:W-:Y:S01]  /*8cd0*/  HSET2.LE.AND R170, R146, R241.reuse, PT ;  /* 0x000000f192aa7233 */ /* 0x100fe20003803000 */
[----:B------:R-:W-:Y:S01]  /*8ce0*/  LOP3.LUT R179, R138, R179, RZ, 0xc0, !PT ;  /* 0x000000b38ab37212 */ /* 0x000fe200078ec0ff */
[----:B------:R-:W-:Y:S01]  /*8cf0*/  HSET2.LE.AND R171, R145, R241, PT ;  /* 0x000000f191ab7233 */ /* 0x000fe20003803000 */
[----:B------:R-:W-:Y:S01]  /*8d00*/  LOP3.LUT R177, R139, R177, RZ, 0xc0, !PT ;  /* 0x000000b18bb17212 */ /* 0x000fe200078ec0ff */
[----:B------:R-:W-:Y:S01]  /*8d10*/  FFMA.FTZ R134, R134, R240, R232 ;  /* 0x000000f086867223 */ /* 0x000fe200000100e8 */
[----:B------:R-:W-:Y:S03]  /*8d20*/  F2FP.PACK_AB R168, R191, R190 ;  /* 0x000000bebfa8723e */ /* 0x000fe600000000ff */
[----:B------:R-:W-:Y:S02]  /*8d30*/  F2FP.PACK_AB R3, R187, R189 ;  /* 0x000000bdbb03723e */ /* 0x000fe400000000ff */
[----:B-1----:R-:W-:Y:S02]  /*8d40*/  F2FP.PACK_AB R138, R185, R188 ;  /* 0x000000bcb98a723e */ /* 0x002fe400000000ff */
[----:B------:R-:W-:Y:S02]  /*8d50*/  F2FP.PACK_AB R139, R186, R184 ;  /* 0x000000b8ba8b723e */ /* 0x000fe400000000ff */
[----:B------:R-:W-:Y:S02]  /*8d60*/  LOP3.LUT R168, R140, R168, RZ, 0xc0, !PT ;  /* 0x000000a88ca87212 */ /* 0x000fe400078ec0ff */
[-C--:B---3--:R-:W-:Y:S01]  /*8d70*/  HMMA.16816.F32 R140, R176, R152.reuse, R4 ;  /* 0x00000098b08c723c */ /* 0x088fe20000001804 */
[----:B------:R-:W-:Y:S01]  /*8d80*/  LOP3.LUT R169, R169, R3, RZ, 0xc0, !PT ;  /* 0x00000003a9a97212 */ /* 0x000fe200078ec0ff */
[----:B------:R-:W1:Y:S01]  /*8d90*/  LDSM.16.MT88.4 R4, [R214+0xa800] ;  /* 0x00a80000d604783b */ /* 0x000e620000004200 */
[----:B------:R-:W-:Y:S01]  /*8da0*/  LOP3.LUT R170, R170, R138, RZ, 0xc0, !PT ;  /* 0x0000008aaaaa7212 */ /* 0x000fe200078ec0ff */
[----:B------:R-:W-:Y:S01]  /*8db0*/  FADD.FTZ R3, R227, R133 ;  /* 0x00000085e3037221 */ /* 0x000fe20000010000 */
[----:B------:R-:W-:Y:S02]  /*8dc0*/  LOP3.LUT R171, R171, R139, RZ, 0xc0, !PT ;  /* 0x0000008babab7212 */ /* 0x000fe400078ec0ff */
[----:B------:R-:W-:Y:S01]  /*8dd0*/  MOV R138, R2 ;  /* 0x00000002008a7202 */ /* 0x000fe20000000f00 */
[----:B------:R-:W-:Y:S04]  /*8de0*/  FADD.FTZ R3, R230, R3 ;  /* 0x00000003e6037221 */ /* 0x000fe80000010000 */
        /* <DEDUP_REMOVED lines=15> */
[----:B------:R-:W-:Y:S01]  /*8ee0*/  FADD.FTZ R4, R234, R4 ;  /* 0x00000004ea047221 */ /* 0x000fe20000010000 */
[----:B------:R-:W-:Y:S01]  /*8ef0*/  MOV R132, R135 ;  /* 0x0000008700847202 */ /* 0x000fe20000000f00 */
[----:B------:R-:W-:Y:S02]  /*8f00*/  FADD.FTZ R5, R206, R5 ;  /* 0x00000005ce057221 */ /* 0x000fe40000010000 */
        /* <DEDUP_REMOVED lines=23> */
[----:B------:R-:W-:Y:S01]  /*9080*/  FADD.FTZ R238, R185, R3 ;  /* 0x00000003b9ee7221 */ /* 0x000fe20000010000 */
[----:B------:R-:W-:Y:S01]  /*9090*/  MOV R3, R136 ;  /* 0x0000008800037202 */ /* 0x000fe20000000f00 */
[C---:B------:R-:W-:Y:S01]  /*90a0*/  HMMA.16816.F32 R88, R168.reuse, R12, R88 ;  /* 0x0000000ca858723c */ /* 0x040fe20000001858 */
[----:B------:R-:W-:Y:S03]  /*90b0*/  FADD.FTZ R235, R186, R0 ;  /* 0x00000000baeb7221 */ /* 0x000fe60000010000 */
[----:B------:R-:W-:Y:S04]  /*90c0*/  MOV R0, R137 ;  /* 0x0000008900007202 */ /* 0x000fe80000000f00 */
        /* <DEDUP_REMOVED lines=15> */
.L_x_1524:
        /* <DEDUP_REMOVED lines=11> */
[----:B------:R-:W5:Y:S01]  /*9270*/  S2R R133, SR_TID.X ;  /* 0x0000000000857919 */ /* 0x000f620000002100 */
        /* <DEDUP_REMOVED lines=10> */
[----:B----4-:R-:W-:Y:S01]  /*9320*/  FADD.FTZ R235, R5, R235 ;  /* 0x000000eb05eb7221 */ /* 0x010fe20000010000 */
[----:B------:R-:W-:Y:S02]  /*9330*/  ULDC.U8 UR4, c[0x0][0x329] ;  /* 0x0000ca4000047ab9 */ /* 0x000fe40000000000 */
[----:B------:R-:W3:Y:S01]  /*9340*/  SHFL.BFLY PT, R4, R240, 0x1, 0x1f ;  /* 0x0c201f00f0047f89 */ /* 0x000ee200000e0000 */
[----:B------:R-:W-:Y:S01]  /*9350*/  UISETP.NE.AND UP2, UPT, UR4, URZ, UPT ;  /* 0x0000003f0400728c */ /* 0x000fe2000bf45270 */
[----:B-----5:R-:W-:Y:S01]  /*9360*/  SHF.R.S32.HI R134, RZ, 0x1f, R133 ;  /* 0x0000001fff867819 */ /* 0x020fe20000011485 */
[----:B------:R-:W-:Y:S01]  /*9370*/  UISETP.EQ.AND UP3, UPT, UR4, URZ, UP3 ;  /* 0x0000003f0400728c */ /* 0x000fe20009f62270 */
[----:B------:R-:W4:Y:S01]  /*9380*/  SHFL.BFLY PT, R6, R235, 0x1, 0x1f ;  /* 0x0c201f00eb067f89 */ /* 0x000f2200000e0000 */
[----:B------:R-:W-:Y:S01]  /*9390*/  @!UP0 UIMAD UR12, UR6, UR5, UR12 ;  /* 0x00000005060c82a4 */ /* 0x000fe2000f8e020c */
[----:B------:R-:W-:Y:S01]  /*93a0*/  LEA.HI R132, R134, R133, RZ, 0x2 ;  /* 0x0000008586847211 */ /* 0x000fe200078f10ff */
[----:B------:R-:W-:-:S02]  /*93b0*/  ULDC UR4, c[0x0][0x1c0] ;  /* 0x0000700000047ab9 */ /* 0x000fc40000000800 */
[----:B------:R-:W-:Y:S01]  /*93c0*/  ULDC UR5, c[0x0][0x234] ;  /* 0x00008d0000057ab9 */ /* 0x000fe20000000800 */
[----:B------:R-:W-:Y:S01]  /*93d0*/  SHF.R.S32.HI R26, RZ, 0x2, R132 ;  /* 0x00000002ff1a7819 */ /* 0x000fe20000011484 */
[----:B------:R-:W-:Y:S02]  /*93e0*/  @!UP0 UIADD3 UR7, UR23, UR12, URZ ;  /* 0x0000000c17078290 */ /* 0x000fe4000fffe03f */
[----:B------:R-:W-:Y:S01]  /*93f0*/  @!UP2 UISETP.NE.AND UP1, UPT, UR10, URZ, UPT ;  /* 0x0000003f0a00a28c */ /* 0x000fe2000bf25270 */
[----:B------:R-:W5:Y:S01]  /*9400*/  S2UR UR10, SR_CTAID.X ;  /* 0x00000000000a79c3 */ /* 0x000f620000002500 */
[----:B------:R-:W-:Y:S01]  /*9410*/  @UP2 ULDC UR15, c[0x0][0x210] ;  /* 0x00008400000f2ab9 */ /* 0x000fe20000000800 */
[----:B-1----:R-:W-:Y:S01]  /*9420*/  FADD.FTZ R238, R3, R238 ;  /* 0x000000ee03ee7221 */ /* 0x002fe20000010000 */
[----:B------:R-:W-:Y:S01]  /*9430*/  SHF.R.S32.HI R3, RZ, 0x1f, R132 ;  /* 0x0000001fff037819 */ /* 0x000fe20000011484 */
[----:B------:R-:W-:Y:S01]  /*9440*/  @UP2 UIMAD UR15, UR15, UR8, URZ ;  /* 0x000000080f0f22a4 */ /* 0x000fe2000f8e023f */
[----:B--2---:R-:W-:-:S02]  /*9450*/  FADD.FTZ R239, R239, R0 ;  /* 0x00000000efef7221 */ /* 0x004fc40000010000 */
[----:B------:R-:W1:Y:S01]  /*9460*/  SHFL.BFLY PT, R5, R238, 0x1, 0x1f ;  /* 0x0c201f00ee057f89 */ /* 0x000e6200000e0000 */
[----:B------:R-:W-:Y:S01]  /*9470*/  MOV R0, 0x3f800000 ;  /* 0x3f80000000007802 */ /* 0x000fe20000000f00 */
[----:B------:R-:W-:Y:S01]  /*9480*/  @!UP2 USEL UR15, UR8, UR5, !UP1 ;  /* 0x00000005080fa287 */ /* 0x000fe2000c800000 */
[----:B---3--:R-:W-:Y:S01]  /*9490*/  FADD.FTZ R240, R240, R4 ;  /* 0x00000004f0f07221 */ /* 0x008fe20000010000 */
[----:B------:R-:W-:Y:S01]  /*94a0*/  LEA.HI R3, R3, R26, RZ, 0x3 ;  /* 0x0000001a03037211 */ /* 0x000fe200078f18ff */
[----:B------:R-:W-:Y:S01]  /*94b0*/  @UP2 UMOV UR13, 0x1 ;  /* 0x00000001000d2882 */ /* 0x000fe20000000000 */
[----:B------:R-:W-:Y:S01]  /*94c0*/  FSETP.NE.FTZ.AND P5, PT, R239, RZ, PT ;  /* 0x000000ffef00720b */ /* 0x000fe20003fb5000 */
[----:B----4-:R-:W-:Y:S01]  /*94d0*/  FADD.FTZ R235, R235, R6 ;  /* 0x00000006ebeb7221 */ /* 0x010fe20000010000 */
[----:B------:R-:W-:Y:S01]  /*94e0*/  FSETP.NE.FTZ.AND P6, PT, R240, RZ, PT ;  /* 0x000000fff000720b */ /* 0x000fe20003fd5000 */
[----:B------:R-:W-:Y:S01]  /*94f0*/  @!UP2 UIMAD UR13, UR15, UR4, URZ ;  /* 0x000000040f0da2a4 */ /* 0x000fe2000f8e023f */
[----:B------:R-:W-:Y:S01]  /*9500*/  LOP3.LUT R3, R3, 0xfffffff8, RZ, 0xc0, !PT ;  /* 0xfffffff803037812 */ /* 0x000fe200078ec0ff */
[----:B------:R-:W-:Y:S01]  /*9510*/  @UP3 UIMAD UR19, UR6, UR8, URZ ;  /* 0x00000008061332a4 */ /* 0x000fe2000f8e023f */
[----:B------:R-:W-:Y:S01]  /*9520*/  FSETP.NE.FTZ.AND P3, PT, R235, RZ, PT ;  /* 0x000000ffeb00720b */ /* 0x000fe20003f75000 */
[----:B------:R-:W-:Y:S01]  /*9530*/  @UP2 ULDC UR18, c[0x0][0x210] ;  /* 0x0000840000122ab9 */ /* 0x000fe20000000800 */
[----:B------:R-:W-:Y:S01]  /*9540*/  IADD3 R26, R26, -R3, RZ ;  /* 0x800000031a1a7210 */ /* 0x000fe20007ffe0ff */
[----:B------:R-:W-:Y:S01]  /*9550*/  UIMAD UR4, UR6, UR13, URZ ;  /* 0x0000000d060472a4 */ /* 0x000fe2000f8e023f */
[----:B------:R-:W-:Y:S01]  /*9560*/  MOV R3, 0x3f800000 ;  /* 0x3f80000000037802 */ /* 0x000fe20000000f00 */
[----:B------:R-:W-:Y:S01]  /*9570*/  @!UP2 UMOV UR18, 0x1 ;  /* 0x000000010012a882 */ /* 0x000fe20000000000 */
[----:B------:R-:W-:Y:S01]  /*9580*/  MOV R4, 0x3f800000 ;  /* 0x3f80000000047802 */ /* 0x000fe20000000f00 */
[----:B------:R-:W-:-:S02]  /*9590*/  @UP3 USEL UR19, UR19, UR9, !UP0 ;  /* 0x0000000913133287 */ /* 0x000fc4000c000000 */
[----:B------:R-:W2:Y:S01]  /*95a0*/  @P6 MUFU.RCP R0, R240 ;  /* 0x000000f000006308 */ /* 0x000ea20000001000 */
[----:B-----5:R-:W-:Y:S01]  /*95b0*/  UIMAD UR10, UR10, UR18, URZ ;  /* 0x000000120a0a72a4 */ /* 0x020fe2000f8e023f */
[----:B-1----:R-:W-:Y:S01]  /*95c0*/  FADD.FTZ R238, R238, R5 ;  /* 0x00000005eeee7221 */ /* 0x002fe20000010000 */
[----:B------:R-:W-:Y:S02]  /*95d0*/  USEL UR4, UR4, URZ, !UP3 ;  /* 0x0000003f04047287 */ /* 0x000fe4000d800000 */
[----:B------:R-:W-:Y:S02]  /*95e0*/  USHF.L.U32 UR10, UR10, 0x7, URZ ;  /* 0x000000070a0a7899 */ /* 0x000fe4000800063f */
[----:B------:R-:W-:Y:S01]  /*95f0*/  FSETP.NE.FTZ.AND P4, PT, R238, RZ, PT ;  /* 0x000000ffee00720b */ /* 0x000fe20003f95000 */
[----:B------:R-:W-:Y:S01]  /*9600*/  @P5 MUFU.RCP R4, R239 ;  /* 0x000000ef00045308 */ /* 0x000fe20000001000 */
[----:B------:R-:W-:Y:S02]  /*9610*/  UIMAD UR15, UR11, UR15, UR4 ;  /* 0x0000000f0b0f72a4 */ /* 0x000fe4000f8e0204 */
[----:B------:R-:W-:Y:S01]  /*9620*/  R2P PR, R26, 0x6 ;  /* 0x000000061a007804 */ /* 0x000fe20000000000 */
[----:B------:R-:W-:-:S02]  /*9630*/  @!UP3 UMOV UR24, URZ ;  /* 0x0000003f0018bc82 */ /* 0x000fc40008000000 */
[----:B------:R-:W-:Y:S01]  /*9640*/  @UP3 UMOV UR24, UR19 ;  /* 0x0000001300183c82 */ /* 0x000fe20008000000 */
[----:B--2---:R-:W-:Y:S01]  /*9650*/  FMUL.FTZ R0, R0, c[0x0][0x2dc] ;  /* 0x0000b70000007a20 */ /* 0x004fe20000410000 */
[----:B------:R-:W-:Y:S02]  /*9660*/  @!UP3 UMOV UR25, URZ ;  /* 0x0000003f0019bc82 */ /* 0x000fe40008000000 */
[----:B------:R-:W-:Y:S01]  /*9670*/  USHF.R.S32.HI UR4, URZ, 0x1f, UR10 ;  /* 0x0000001f3f047899 */ /* 0x000fe2000801140a */
[C---:B------:R-:W-:Y:S01]  /*9680*/  FMUL.FTZ R140, R0.reuse, R140 ;  /* 0x0000008c008c7220 */ /* 0x040fe20000410000 */
[----:B------:R-:W1:Y:S01]  /*9690*/  @P4 MUFU.RCP R3, R238 ;  /* 0x000000ee00034308 */ /* 0x000e620000001000 */
[C---:B------:R-:W-:Y:S01]  /*96a0*/  FMUL.FTZ R6, R0.reuse, R141 ;  /* 0x0000008d00067220 */ /* 0x040fe20000410000 */
[----:B------:R-:W-:Y:S01]  /*96b0*/  @UP3 USHF.R.S32.HI UR25, URZ, 0x1f, UR19 ;  /* 0x0000001f3f193899 */ /* 0x000fe20008011413 */
[C---:B------:R-:W-:Y:S01]  /*96c0*/  FMUL.FTZ R152, R0.reuse, R152 ;  /* 0x0000009800987220 */ /* 0x040fe20000410000 */
[----:B------:R-:W-:Y:S01]  /*96d0*/  USHF.R.S32.HI UR5, URZ, 0x1f, UR15 ;  /* 0x0000001f3f057899 */ /* 0x000fe2000801140f */
[----:B------:R-:W-:Y:S01]  /*96e0*/  FMUL.FTZ R153, R0, R153 ;  /* 0x0000009900997220 */ /* 0x000fe20000410000 */
[----:B------:R-:W-:Y:S01]  /*96f0*/  F2FP.PACK_AB R6, R6, R140 ;  /* 0x0000008c0606723e */ /* 0x000fe200000000ff */
[C---:B------:R-:W-:Y:S01]  /*9700*/  FMUL.FTZ R36, R0.reuse, R36 ;  /* 0x0000002400247220 */ /* 0x040fe20000410000 */
[----:B------:R-:W-:Y:S01]  /*9710*/  UIADD3 UR10, UP2, UP1, UR10, UR24, UR15 ;  /* 0x000000180a0a7290 */ /* 0x000fe2000f95e00f */
[C---:B------:R-:W-:Y:S01]  /*9720*/  FMUL.FTZ R11, R0.reuse, R37 ;  /* 0x00000025000b7220 */ /* 0x040fe20000410000 */
[----:B------:R-:W-:Y:S01]  /*9730*/  @!UP0 UMOV UR14, UR22 ;  /* 0x00000016000e8c82 */ /* 0x000fe20008000000 */
[C---:B------:R-:W-:Y:S01]  /*9740*/  FMUL.FTZ R48, R0.reuse, R48 ;  /* 0x0000003000307220 */ /* 0x040fe20000410000 */
[----:B------:R-:W-:Y:S01]  /*9750*/  UIADD3.X UR4, UR4, UR25, UR5, UP2, UP1 ;  /* 0x0000001904047290 */ /* 0x000fe200097e2405 */
        /* <DEDUP_REMOVED lines=30> */
[----:B------:R-:W-:Y:S01]  /*9940*/  FMUL.FTZ R169, R0, R169 ;  /* 0x000000a900a97220 */ /* 0x000fe20000410000 */
[----:B------:R-:W-:Y:S01]  /*9950*/  MOV R0, 0x3f800000 ;  /* 0x3f80000000007802 */ /* 0x000fe20000000f00 */
[----:B-1----:R-:W-:-:S02]  /*9960*/  FMUL.FTZ R3, R3, c[0x0][0x2dc] ;  /* 0x0000b70003037a20 */ /* 0x002fc40000410000 */
[----:B------:R-:W-:Y:S02]  /*9970*/  FMUL.FTZ R4, R4, c[0x0][0x2dc] ;  /* 0x0000b70004047a20 */ /* 0x000fe40000410000 */
[C---:B------:R-:W-:Y:S01]  /*9980*/  FMUL.FTZ R56, R3.reuse, R56 ;  /* 0x0000003803387220 */ /* 0x040fe20000410000 */
[----:B------:R-:W1:Y:S01]  /*9990*/  @P3 MUFU.RCP R0, R235 ;  /* 0x000000eb00003308 */ /* 0x000e620000001000 */
[----:B------:R-:W-:Y:S02]  /*99a0*/  FMUL.FTZ R19, R3, R57 ;  /* 0x0000003903137220 */ /* 0x000fe40000410000 */
[C---:B------:R-:W-:Y:S02]  /*99b0*/  FMUL.FTZ R13, R4.reuse, R38 ;  /* 0x00000026040d7220 */ /* 0x040fe40000410000 */
[C---:B------:R-:W-:Y:S01]  /*99c0*/  FMUL.FTZ R10, R4.reuse, R39 ;  /* 0x00000027040a7220 */ /* 0x040fe20000410000 */
[----:B------:R-:W-:Y:S01]  /*99d0*/  F2FP.PACK_AB R19, R19, R56 ;  /* 0x000000381313723e */ /* 0x000fe200000000ff */
[C---:B------:R-:W-:Y:S01]  /*99e0*/  FMUL.FTZ R17, R4.reuse, R50 ;  /* 0x0000003204117220 */ /* 0x040fe20000410000 */
[----:B------:R-:W-:Y:S01]  /*99f0*/  F2FP.PACK_AB R56, R85, R84 ;  /* 0x000000545538723e */ /* 0x000fe200000000ff */
[----:B------:R-:W-:Y:S01]  /*9a00*/  FMUL.FTZ R51, R4, R51 ;  /* 0x0000003304337220 */ /* 0x000fe20000410000 */
[----:B------:R-:W-:Y:S01]  /*9a10*/  LEA.HI R84, R134, R133, RZ, 0x5 ;  /* 0x0000008586547211 */ /* 0x000fe200078f28ff */
[----:B------:R-:W-:Y:S01]  /*9a20*/  FMUL.FTZ R27, R4, R66 ;  /* 0x00000042041b7220 */ /* 0x000fe20000410000 */
[----:B------:R-:W-:Y:S01]  /*9a30*/  F2FP.PACK_AB R10, R10, R13 ;  /* 0x0000000d0a0a723e */ /* 0x000fe200000000ff */
[C---:B------:R-:W-:Y:S01]  /*9a40*/  FMUL.FTZ R18, R4.reuse, R54 ;  /* 0x0000003604127220 */ /* 0x040fe20000410000 */
[----:B------:R-:W-:Y:S01]  /*9a50*/  F2FP.PACK_AB R13, R51, R17 ;  /* 0x00000011330d723e */ /* 0x000fe200000000ff */
[----:B------:R-:W-:-:S02]  /*9a60*/  FMUL.FTZ R24, R4, R67 ;  /* 0x0000004304187220 */ /* 0x000fc40000410000 */
[----:B-1----:R-:W-:Y:S02]  /*9a70*/  FMUL.FTZ R0, R0, c[0x0][0x2dc] ;  /* 0x0000b70000007a20 */ /* 0x002fe40000410000 */
[C---:B------:R-:W-:Y:S01]  /*9a80*/  FMUL.FTZ R15, R3.reuse, R41 ;  /* 0x00000029030f7220 */ /* 0x040fe20000410000 */
[----:B------:R-:W-:Y:S01]  /*9a90*/  F2FP.PACK_AB R17, R24, R27 ;  /* 0x0000001b1811723e */ /* 0x000fe200000000ff */
[C---:B------:R-:W-:Y:S01]  /*9aa0*/  FMUL.FTZ R23, R3.reuse, R45 ;  /* 0x0000002d03177220 */ /* 0x040fe20000410000 */
[----:B------:R-:W-:Y:S01]  /*9ab0*/  SHF.R.S32.HI R24, RZ, 0x5, R84 ;  /* 0x00000005ff187819 */ /* 0x000fe20000011454 */
[C---:B------:R-:W-:Y:S02]  /*9ac0*/  FMUL.FTZ R66, R3.reuse, R61 ;  /* 0x0000003d03427220 */ /* 0x040fe40000410000 */
        /* <DEDUP_REMOVED lines=39> */
[----:B------:R-:W-:Y:S01]  /*9d40*/  SHF.L.U32 R3, R26, 0x6, RZ ;  /* 0x000000061a037819 */ /* 0x000fe200000006ff */
[----:B------:R-:W-:Y:S01]  /*9d50*/  FMUL.FTZ R146, R0, R146 ;  /* 0x0000009200927220 */ /* 0x000fe20000410000 */
[----:B------:R-:W-:Y:S01]  /*9d60*/  LOP3.LUT R26, R26, 0x1, RZ, 0xc0, !PT ;  /* 0x000000011a1a7812 */ /* 0x000fe200078ec0ff */
[C---:B------:R-:W-:Y:S01]  /*9d70*/  FMUL.FTZ R8, R0.reuse, R147 ;  /* 0x0000009300087220 */ /* 0x040fe20000410000 */
[----:B------:R-:W-:Y:S01]  /*9d80*/  LOP3.LUT R3, R3, 0x1c0, RZ, 0xc0, !PT ;  /* 0x000001c003037812 */ /* 0x000fe200078ec0ff */
[----:B------:R-:W-:Y:S01]  /*9d90*/  FMUL.FTZ R150, R0, R150 ;  /* 0x0000009600967220 */ /* 0x000fe20000410000 */
        /* <DEDUP_REMOVED lines=51> */
[----:B------:R-:W-:Y:S01]  /*a0d0*/  LOP3.LUT R0, R132, 0x3ffffffc, RZ, 0xc0, !PT ;  /* 0x3ffffffc84007812 */ /* 0x000fe200078ec0ff */
[C---:B------:R-:W-:Y:S01]  /*a0e0*/  FMUL.FTZ R142, R4.reuse, R142 ;  /* 0x0000008e048e7220 */ /* 0x040fe20000410000 */
[----:B------:R-:W-:Y:S01]  /*a0f0*/  F2FP.PACK_AB R29, R29, R126 ;  /* 0x0000007e1d1d723e */ /* 0x000fe200000000ff */
[----:B------:R-:W-:Y:S01]  /*a100*/  FMUL.FTZ R5, R4, R143 ;  /* 0x0000008f04057220 */ /* 0x000fe20000410000 */
[----:B------:R-:W-:Y:S01]  /*a110*/  IADD3 R0, -R0, R133, RZ ;  /* 0x0000008500007210 */ /* 0x000fe20007ffe1ff */
[----:B------:R-:W-:Y:S01]  /*a120*/  FMUL.FTZ R20, R4, R55 ;  /* 0x0000003704147220 */ /* 0x000fe20000410000 */
[----:B------:R-:W-:Y:S01]  /*a130*/  F2FP.PACK_AB R68, R68, R130 ;  /* 0x000000824444723e */ /* 0x000fe200000000ff */
[----:B------:R-:W-:Y:S01]  /*a140*/  FMUL.FTZ R154, R4, R154 ;  /* 0x0000009a049a7220 */ /* 0x000fe20000410000 */
[----:B------:R-:W-:Y:S01]  /*a150*/  LEA R0, R24, R0, 0x9 ;  /* 0x0000000018007211 */ /* 0x000fe200078e48ff */
[C---:B------:R-:W-:Y:S01]  /*a160*/  FMUL.FTZ R7, R4.reuse, R155 ;  /* 0x0000009b04077220 */ /* 0x040fe20000410000 */
[----:B------:R-:W-:Y:S01]  /*a170*/  F2FP.PACK_AB R5, R5, R142 ;  /* 0x0000008e0505723e */ /* 0x000fe200000000ff */
[----:B------:R-:W-:Y:S01]  /*a180*/  FMUL.FTZ R70, R4, R70 ;  /* 0x0000004604467220 */ /* 0x000fe20000410000 */
[----:B------:R-:W-:Y:S01]  /*a190*/  LEA R0, R0, R3, 0x1 ;  /* 0x0000000300007211 */ /* 0x000fe200078e08ff */
[----:B------:R-:W-:Y:S01]  /*a1a0*/  FMUL.FTZ R71, R4, R71 ;  /* 0x0000004704477220 */ /* 0x000fe20000410000 */
[----:B------:R-:W-:Y:S01]  /*a1b0*/  F2FP.PACK_AB R20, R20, R18 ;  /* 0x000000121414723e */ /* 0x000fe200000000ff */
[----:B------:R-:W-:Y:S01]  /*a1c0*/  FMUL.FTZ R82, R4, R82 ;  /* 0x0000005204527220 */ /* 0x000fe20000410000 */
[----:B------:R-:W-:Y:S01]  /*a1d0*/  SHF.L.U32 R0, R0, 0x1, RZ ;  /* 0x0000000100007819 */ /* 0x000fe200000006ff */
[----:B------:R-:W-:Y:S01]  /*a1e0*/  FMUL.FTZ R83, R4, R83 ;  /* 0x0000005304537220 */ /* 0x000fe20000410000 */
[----:B------:R-:W-:Y:S01]  /*a1f0*/  F2FP.PACK_AB R18, R28, R64 ;  /* 0x000000401c12723e */ /* 0x000fe200000000ff */
[----:B------:R-:W-:Y:S01]  /*a200*/  FMUL.FTZ R86, R4, R86 ;  /* 0x0000005604567220 */ /* 0x000fe20000410000 */
[----:B------:R-:W-:Y:S01]  /*a210*/  IADD3 R3, R0, -0x10, RZ ;  /* 0xfffffff000037810 */ /* 0x000fe20007ffe0ff */
[----:B------:R-:W-:Y:S01]  /*a220*/  FMUL.FTZ R55, R4, R87 ;  /* 0x0000005704377220 */ /* 0x000fe20000410000 */
[----:B------:R-:W-:Y:S01]  /*a230*/  @P0 IADD3 R3, R0, 0x10, RZ ;  /* 0x0000001000030810 */ /* 0x000fe20007ffe0ff */
[C---:B------:R-:W-:Y:S01]  /*a240*/  FMUL.FTZ R98, R4.reuse, R98 ;  /* 0x0000006204627220 */ /* 0x040fe20000410000 */
[----:B------:R-:W-:Y:S01]  /*a250*/  F2FP.PACK_AB R64, R69, R32 ;  /* 0x000000204540723e */ /* 0x000fe200000000ff */
[C---:B------:R-:W-:Y:S01]  /*a260*/  FMUL.FTZ R99, R4.reuse, R99 ;  /* 0x0000006304637220 */ /* 0x040fe20000410000 */
[----:B------:R-:W-:Y:S01]  /*a270*/  MOV R69, 0x20 ;  /* 0x0000002000457802 */ /* 0x000fe20000000f00 */
        /* <DEDUP_REMOVED lines=8> */
[C---:B------:R-:W-:Y:S01]  /*a300*/  FMUL.FTZ R114, R4.reuse, R114 ;  /* 0x0000007204727220 */ /* 0x040fe20000410000 */
[----:B------:R-:W-:Y:S01]  /*a310*/  STS [R3+0x400], R7 ;  /* 0x0004000703007388 */ /* 0x000fe20000000800 */
        /* <DEDUP_REMOVED lines=13> */
[----:B------:R-:W-:-:S02]  /*a3f0*/  F2FP.PACK_AB R4, R153, R152 ;  /* 0x000000989904723e */ /* 0x000fc400000000ff */
[----:B------:R-:W-:Y:S02]  /*a400*/  F2FP.PACK_AB R35, R35, R122 ;  /* 0x0000007a2323723e */ /* 0x000fe400000000ff */
[----:B-1----:R-:W-:Y:S01]  /*a410*/  MOV R6, 0x40 ;  /* 0x0000004000067802 */ /* 0x002fe20000000f00 */
[----:B------:R1:W-:Y:S01]  /*a420*/  STS [R3], R4 ;  /* 0x0000000403007388 */ /* 0x0003e20000000800 */
[----:B------:R-:W-:Y:S02]  /*a430*/  F2FP.PACK_AB R32, R165, R164 ;  /* 0x000000a4a520723e */ /* 0x000fe400000000ff */
[----:B------:R-:W-:Y:S01]  /*a440*/  SEL R6, R6, 0xffffffc0, !P2 ;  /* 0xffffffc006067807 */ /* 0x000fe20005000000 */
[----:B------:R-:W-:Y:S01]  /*a450*/  STS [R0+0x2000], R67 ;  /* 0x0020004300007388 */ /* 0x000fe20000000800 */
[----:B------:R-:W-:Y:S02]  /*a460*/  F2FP.PACK_AB R31, R31, R166 ;  /* 0x000000a61f1f723e */ /* 0x000fe400000000ff */
[----:B------:R-:W-:Y:S01]  /*a470*/  F2FP.PACK_AB R28, R169, R168 ;  /* 0x000000a8a91c723e */ /* 0x000fe200000000ff */
[----:B------:R2:W-:Y:S01]  /*a480*/  STS [R0+0x2400], R8 ;  /* 0x0024000800007388 */ /* 0x0005e20000000800 */
[----:B------:R-:W-:-:S03]  /*a490*/  F2FP.PACK_AB R27, R171, R170 ;  /* 0x000000aaab1b723e */ /* 0x000fc600000000ff */
        /* <DEDUP_REMOVED lines=85> */
[----:B------:R1:W2:Y:S04]  /*a9f0*/  LDS.128 R20, [R223] ;  /* 0x00000000df147984 */ /* 0x0002a80000000c00 */
        /* <DEDUP_REMOVED lines=53> */
.L_x_1529:
[----:B--234-:R-:W-:Y:S05]  /*ad50*/  BSYNC B0 ;  /* 0x0000000000007941 */ /* 0x01cfea0003800000 */
.L_x_1528:
[----:B-1----:R1:W5:Y:S01]  /*ad60*/  LDL R12, [R1+0x10] ;  /* 0x00001000010c7983 */ /* 0x0023620000100800 */
[----:B------:R-:W-:Y:S01]  /*ad70*/  SHF.R.S32.HI R3, RZ, 0x1f, R246 ;  /* 0x0000001fff037819 */ /* 0x000fe200000114f6 */
[----:B------:R-:W-:Y:S01]  /*ad80*/  USHF.R.S32.HI UR6, URZ, 0x1f, UR11 ;  /* 0x0000001f3f067899 */ /* 0x000fe2000801140b */
[----:B------:R-:W-:Y:S01]  /*ad90*/  IADD3 R2, P0, R246, UR14, RZ ;  /* 0x0000000ef6027c10 */ /* 0x000fe2000ff1e0ff */
[----:B------:R-:W2:Y:S01]  /*ada0*/  S2R R4, SR_TID.X ;  /* 0x0000000000047919 */ /* 0x000ea20000002100 */
[----:B------:R-:W-:Y:S01]  /*adb0*/  ULDC.64 UR4, c[0x0][0x1f0] ;  /* 0x00007c0000047ab9 */ /* 0x000fe20000000a00 */
[----:B------:R-:W-:Y:S01]  /*adc0*/  BSSY B0, `(.L_x_1530) ;  /* 0x0000017000007945 */ /* 0x000fe20003800000 */
[----:B------:R-:W-:Y:S01]  /*add0*/  IADD3.X R3, R3, UR7, RZ, P0, !PT ;  /* 0x0000000703037c10 */ /* 0x000fe200087fe4ff */
[----:B------:R-:W3:Y:S01]  /*ade0*/  S2R R10, SR_CTAID.Z ;  /* 0x00000000000a7919 */ /* 0x000ee20000002700 */
[----:B------:R-:W-:-:S04]  /*adf0*/  UIMAD UR4, UR6, UR4, URZ ;  /* 0x00000004060472a4 */ /* 0x000fc8000f8e023f */
[----:B------:R-:W-:Y:S01]  /*ae00*/  UIMAD UR4, UR11, UR5, UR4 ;  /* 0x000000050b0472a4 */ /* 0x000fe2000f8e0204 */
[----:B--2---:R-:W-:-:S04]  /*ae10*/  SHF.R.S32.HI R0, RZ, 0x1f, R4 ;  /* 0x0000001fff007819 */ /* 0x004fc80000011404 */
[----:B------:R-:W-:Y:S01]  /*ae20*/  LEA.HI R0, R0, R4, RZ, 0x3 ;  /* 0x0000000400007211 */ /* 0x000fe200078f18ff */
[----:B---3--:R-:W-:-:S03]  /*ae30*/  IMAD.WIDE.U32 R10, R10, c[0x0][0x1f0], R2 ;  /* 0x00007c000a0a7a25 */ /* 0x008fc600078e0002 */
[----:B------:R-:W-:Y:S02]  /*ae40*/  SHF.R.S32.HI R7, RZ, 0x3, R0 ;  /* 0x00000003ff077819 */ /* 0x000fe40000011400 */
[----:B------:R-:W-:Y:S02]  /*ae50*/  IADD3 R9, R11, UR4, RZ ;  /* 0x000000040b097c10 */ /* 0x000fe4000fffe0ff */
[----:B------:R-:W-:-:S13]  /*ae60*/  ISETP.GE.AND P0, PT, R7, UR20, PT ;  /* 0x0000001407007c0c */ /* 0x000fda000bf06270 */
[----:B------:R-:W-:Y:S05]  /*ae70*/  @P0 BRA `(.L_x_1531) ;  /* 0x000000b000000947 */ /* 0x000fea0003800000 */
[----:B-1----:R-:W-:Y:S01]  /*ae80*/  IMAD R0, R249, c[0x0][0x1e8], RZ ;  /* 0x00007a00f9007a24 */ /* 0x002fe200078e02ff */
        /* <DEDUP_REMOVED lines=10> */
.L_x_1531:
[----:B-1----:R-:W-:Y:S05]  /*af30*/  BSYNC B0 ;  /* 0x0000000000007941 */ /* 0x002fea0003800000 */
.L_x_1530:
        /* <DEDUP_REMOVED lines=8> */
[----:B------:R-:W-:Y:S01]  /*afc0*/  IMAD.X R0, RZ, RZ, R249, P0 ;  /* 0x000000ffff007224 */ /* 0x000fe200000e06f9 */
[----:B-----5:R-:W-:Y:S01]  /*afd0*/  ISETP.GE.AND P0, PT, R12, c[0x0][0x220], PT ;  /* 0x000088000c007a0c */ /* 0x020fe20003f06270 */
        /* <DEDUP_REMOVED lines=8> */
.L_x_1533:
[----:B------:R-:W-:Y:S05]  /*b060*/  BSYNC B0 ;  /* 0x0000000000007941 */ /* 0x000fea0003800000 */
.L_x_1532:
        /* <DEDUP_REMOVED lines=18> */
.L_x_1535:
[----:B------:R-:W-:Y:S05]  /*b190*/  BSYNC B0 ;  /* 0x0000000000007941 */ /* 0x000fea0003800000 */
.L_x_1534:
        /* <DEDUP_REMOVED lines=18> */
.L_x_1537:
[----:B------:R-:W-:Y:S05]  /*b2c0*/  BSYNC B0 ;  /* 0x0000000000007941 */ /* 0x000fea0003800000 */
.L_x_1536:
        /* <DEDUP_REMOVED lines=18> */
.L_x_1539:
[----:B------:R-:W-:Y:S05]  /*b3f0*/  BSYNC B0 ;  /* 0x0000000000007941 */ /* 0x000fea0003800000 */
.L_x_1538:
        /* <DEDUP_REMOVED lines=18> */
.L_x_1541:
[----:B------:R-:W-:Y:S05]  /*b520*/  BSYNC B0 ;  /* 0x0000000000007941 */ /* 0x000fea0003800000 */
.L_x_1540:
[----:B------:R-:W2:Y:S01]  /*b530*/  LDL.LU R0, [R1+0x30] ;  /* 0x0000300001007983 */ /* 0x000ea20000300800 */
[----:B------:R-:W-:Y:S01]  /*b540*/  BSSY B0, `(.L_x_1542) ;  /* 0x0000011000007945 */ /* 0x000fe20003800000 */
[----:B--2---:R-:W-:-:S13]  /*b550*/  ISETP.GE.AND P0, PT, R0, UR20, PT ;  /* 0x0000001400007c0c */ /* 0x004fda000bf06270 */
        /* <DEDUP_REMOVED lines=15> */
.L_x_1543:
[----:B------:R-:W-:Y:S05]  /*b650*/  BSYNC B0 ;  /* 0x0000000000007941 */ /* 0x000fea0003800000 */
.L_x_1542:
[----:B------:R-:W2:Y:S02]  /*b660*/  LDL.LU R0, [R1+0x2c] ;  /* 0x00002c0001007983 */ /* 0x000ea40000300800 */
[----:B--2---:R-:W-:-:S13]  /*b670*/  ISETP.GE.AND P0, PT, R0, UR20, PT ;  /* 0x0000001400007c0c */ /* 0x004fda000bf06270 */
        /* <DEDUP_REMOVED lines=17> */
.L_x_1494:
[----:B------:R-:W-:Y:S01]  /*b790*/  UISETP.NE.AND UP4, UPT, UR9, -0x1, UPT ;  /* 0xffffffff0900788c */ /* 0x000fe2000bf85270 */
[----:B------:R-:W-:Y:S01]  /*b7a0*/  LEA.HI R8, R5, R234, RZ, 0x3 ;  /* 0x000000ea05087211 */ /* 0x000fe200078f18ff */
[----:B------:R-:W-:Y:S01]  /*b7b0*/  ULDC.64 UR6, c[0x0][0x1e8] ;  /* 0x00007a0000067ab9 */ /* 0x000fe20000000a00 */
[----:B------:R-:W1:Y:S01]  /*b7c0*/  S2R R12, SR_CTAID.Z ;  /* 0x00000000000c7919 */ /* 0x000e620000002700 */
[----:B------:R-:W-:Y:S01]  /*b7d0*/  ULDC.64 UR4, c[0x0][0x1e0] ;  /* 0x0000780000047ab9 */ /* 0x000fe20000000a00 */
[----:B------:R-:W-:Y:S01]  /*b7e0*/  LOP3.LUT R0, R8, 0xfffffff8, RZ, 0xc0, !PT ;  /* 0xfffffff808007812 */ /* 0x000fe200078ec0ff */
[----:B------:R-:W-:Y:S01]  /*b7f0*/  ULDC.U8 UR20, c[0x0][0x328] ;  /* 0x0000ca0000147ab9 */ /* 0x000fe20000000000 */
[----:B------:R-:W2:Y:S01]  /*b800*/  S2R R6, SR_CTAID.X ;  /* 0x0000000000067919 */ /* 0x000ea20000002500 */
[----:B------:R-:W-:Y:S01]  /*b810*/  USHF.R.S32.HI UR15, URZ, 0x1f, UR14 ;  /* 0x0000001f3f0f7899 */ /* 0x000fe2000801140e */
[----:B------:R-:W-:Y:S01]  /*b820*/  SHF.R.S32.HI R8, RZ, 0x3, R8 ;  /* 0x00000003ff087819 */ /* 0x000fe20000011408 */
[----:B------:R-:W-:Y:S01]  /*b830*/  UISETP.NE.AND UP2, UPT, UR20, URZ, UPT ;  /* 0x0000003f1400728c */ /* 0x000fe2000bf45270 */
[----:B------:R-:W-:Y:S01]  /*b840*/  IMAD.IADD R15, R234, 0x1, -R0 ;  /* 0x00000001ea0f7824 */ /* 0x000fe200078e0a00 */
[----:B------:R-:W-:Y:S01]  /*b850*/  @UP4 UIMAD.WIDE.U32 UR18, UR9, UR6, URZ ;  /* 0x00000006091242a5 */ /* 0x000fe2000f8e003f */
[----:B------:R-:W-:Y:S01]  /*b860*/  SHF.R.S32.HI R9, RZ, 0x1f, R8 ;  /* 0x0000001fff097819 */ /* 0x000fe20000011408 */
[----:B------:R-:W-:Y:S01]  /*b870*/  @!UP4 USHF.R.S32.HI UR21, URZ, 0x1f, UR13 ;  /* 0x0000001f3f15c899 */ /* 0x000fe2000801140d */
[----:B------:R-:W-:Y:S01]  /*b880*/  IMAD.SHL.U32 R14, R15, 0x8, RZ ;  /* 0x000000080f0e7824 */ /* 0x000fe200078e00ff */
[----:B------:R-:W-:Y:S01]  /*b890*/  @UP4 UIMAD UR7, UR9, UR7, UR19 ;  /* 0x00000007090742a4 */ /* 0x000fe2000f8e0213 */
[----:B------:R-:W-:Y:S01]  /*b8a0*/  BSSY B0, `(.L_x_1544) ;  /* 0x0000039000007945 */ /* 0x000fe20003800000 */
[----:B------:R-:W-:-:S02]  /*b8b0*/  @!UP4 UIMAD UR21, UR21, UR4, URZ ;  /* 0x000000041515c2a4 */ /* 0x000fc4000f8e023f */
[----:B------:R-:W-:Y:S01]  /*b8c0*/  ULDC.U8 UR19, c[0x0][0x329] ;  /* 0x0000ca4000137ab9 */ /* 0x000fe20000000000 */
[----:B------:R-:W-:Y:S01]  /*b8d0*/  IADD3 R23, R14, 0x40, RZ ;  /* 0x000000400e177810 */ /* 0x000fe20007ffe0ff */
[----:B------:R-:W-:Y:S02]  /*b8e0*/  UISETP.NE.AND UP3, UPT, UR19, URZ, UPT ;  /* 0x0000003f1300728c */ /* 0x000fe4000bf65270 */
[----:B------:R-:W-:Y:S02]  /*b8f0*/  @!UP4 UIMAD.WIDE.U32 UR22, UR13, UR4, URZ ;  /* 0x000000040d16c2a5 */ /* 0x000fe4000f8e003f */
[----:B------:R-:W-:Y:S02]  /*b900*/  @!UP4 UIMAD UR21, UR13, UR5, UR21 ;  /* 0x000000050d15c2a4 */ /* 0x000fe4000f8e0215 */
[----:B------:R-:W-:Y:S02]  /*b910*/  UISETP.EQ.AND UP2, UPT, UR19, URZ, UP2 ;  /* 0x0000003f1300728c */ /* 0x000fe40009742270 */
[----:B------:R-:W-:Y:S01]  /*b920*/  ULDC.64 UR4, c[0x0][0x1f0] ;  /* 0x00007c0000047ab9 */ /* 0x000fe20000000a00 */
[----:B--2---:R-:W-:Y:S01]  /*b930*/  IMAD.WIDE R6, R6, 0x80, R8 ;  /* 0x0000008006067825 */ /* 0x004fe200078e0208 */
[----:B------:R-:W-:-:S02]  /*b940*/  UIMAD UR4, UR15, UR4, URZ ;  /* 0x000000040f0472a4 */ /* 0x000fc4000f8e023f */
[----:B------:R-:W-:Y:S02]  /*b950*/  @!UP3 UISETP.NE.AND UP1, UPT, UR20, URZ, UPT ;  /* 0x0000003f1400b28c */ /* 0x000fe4000bf25270 */
[----:B------:R-:W-:Y:S02]  /*b960*/  ULDC UR11, c[0x0][0x214] ;  /* 0x00008500000b7ab9 */ /* 0x000fe40000000800 */
[----:B------:R-:W-:Y:S02]  /*b970*/  @UP3 ULDC UR15, c[0x0][0x210] ;  /* 0x00008400000f3ab9 */ /* 0x000fe40000000800 */
[----:B------:R-:W-:Y:S02]  /*b980*/  ULDC UR8, c[0x0][0x234] ;  /* 0x00008d0000087ab9 */ /* 0x000fe40000000800 */
[----:B------:R-:W-:Y:S02]  /*b990*/  @UP3 UIMAD UR15, UR15, UR11, URZ ;  /* 0x0000000b0f0f32a4 */ /* 0x000fe4000f8e023f */
[----:B------:R-:W-:-:S02]  /*b9a0*/  UISETP.NE.OR UP0, UPT, UR9, -0x1, !UP2 ;  /* 0xffffffff0900788c */ /* 0x000fc4000d705670 */
[----:B------:R-:W-:Y:S02]  /*b9b0*/  @!UP3 USEL UR15, UR11, UR8, !UP1 ;  /* 0x000000080b0fb287 */ /* 0x000fe4000c800000 */
        /* <DEDUP_REMOVED lines=12> */
[----:B------:R-:W-:Y:S02]  /*ba80*/  USEL UR24, UR24, URZ, !UP2 ;  /* 0x0000003f18187287 */ /* 0x000fe4000d000000 */
[----:B------:R-:W-:Y:S01]  /*ba90*/  @!UP3 UMOV UR25, 0x1 ;  /* 0x000000010019b882 */ /* 0x000fe20000000000 */
[----:B-1----:R-:W-:Y:S01]  /*baa0*/  IMAD.WIDE.U32 R12, R12, c[0x0][0x1f0], R2 ;  /* 0x00007c000c0c7a25 */ /* 0x002fe200078e0002 */
[----:B------:R-:W-:-:S02]  /*bab0*/  UIMAD UR10, UR10, UR25, URZ ;  /* 0x000000190a0a72a4 */ /* 0x000fc4000f8e023f */
[----:B------:R-:W-:Y:S02]  /*bac0*/  UIMAD UR15, UR14, UR15, UR24 ;  /* 0x0000000f0e0f72a4 */ /* 0x000fe4000f8e0218 */
[----:B------:R-:W-:Y:S02]  /*bad0*/  @!UP2 UMOV UR26, URZ ;  /* 0x0000003f001aac82 */ /* 0x000fe40008000000 */
[----:B------:R-:W-:Y:S02]  /*bae0*/  @UP2 UMOV UR26, UR9 ;  /* 0x00000009001a2c82 */ /* 0x000fe40008000000 */
[----:B------:R-:W-:Y:S02]  /*baf0*/  UIMAD UR4, UR14, UR5, UR4 ;  /* 0x000000050e0472a4 */ /* 0x000fe4000f8e0204 */
[----:B------:R-:W-:Y:S02]  /*bb00*/  @!UP2 UMOV UR27, URZ ;  /* 0x0000003f001bac82 */ /* 0x000fe40008000000 */
[----:B------:R-:W-:-:S02]  /*bb10*/  USHF.R.S32.HI UR6, URZ, 0x1f, UR10 ;  /* 0x0000001f3f067899 */ /* 0x000fc4000801140a */
        /* <DEDUP_REMOVED lines=17> */
.L_x_1545:
[----:B------:R-:W-:Y:S05]  /*bc30*/  BSYNC B0 ;  /* 0x0000000000007941 */ /* 0x000fea0003800000 */
.L_x_1544:
        /* <DEDUP_REMOVED lines=18> */
.L_x_1547:
[----:B------:R-:W-:Y:S05]  /*bd60*/  BSYNC B0 ;  /* 0x0000000000007941 */ /* 0x000fea0003800000 */
.L_x_1546:
        /* <DEDUP_REMOVED lines=18> */
.L_x_1549:
[----:B------:R-:W-:Y:S05]  /*be90*/  BSYNC B0 ;  /* 0x0000000000007941 */ /* 0x000fea0003800000 */
.L_x_1548:
        /* <DEDUP_REMOVED lines=18> */
.L_x_1551:
[----:B------:R-:W-:Y:S05]  /*bfc0*/  BSYNC B0 ;  /* 0x0000000000007941 */ /* 0x000fea0003800000 */
.L_x_1550:
        /* <DEDUP_REMOVED lines=18> */
.L_x_1553:
[----:B------:R-:W-:Y:S05]  /*c0f0*/  BSYNC B0 ;  /* 0x0000000000007941 */ /* 0x000fea0003800000 */
.L_x_1552:
        /* <DEDUP_REMOVED lines=18> */
.L_x_1555:
[----:B------:R-:W-:Y:S05]  /*c220*/  BSYNC B0 ;  /* 0x0000000000007941 */ /* 0x000fea0003800000 */
.L_x_1554:
        /* <DEDUP_REMOVED lines=18> */
.L_x_1557:
[----:B------:R-:W-:Y:S05]  /*c350*/  BSYNC B0 ;  /* 0x0000000000007941 */ /* 0x000fea0003800000 */
.L_x_1556:
        /* <DEDUP_REMOVED lines=18> */
.L_x_1559:
[----:B------:R-:W-:Y:S05]  /*c480*/  BSYNC B0 ;  /* 0x0000000000007941 */ /* 0x000fea0003800000 */
.L_x_1558:
        /* <DEDUP_REMOVED lines=67> */
.L_x_1560:
        /* <DEDUP_REMOVED lines=12> */
.L_x_2399:


//--------------------- .text._ZN5flash16flash_fwd_kernelI23Flash_fwd_kernel_traitsILi128ELi128ELi32ELi4ELb0ELb0EN7cutlass6half_tE19Flash_kernel_traitsILi128ELi128ELi32ELi4ES3_EELb1ELb0ELb0ELb0ELb0ELb0ELb0ELb1EEEvNS_16Flash_fwd_paramsE --------------------------
	.section	.text._ZN5flash16flash_fwd_kernelI23Flash_fwd_kernel_traitsILi128ELi128ELi32ELi4ELb0ELb0EN7cutlass6half_tE19Flash_kernel_traitsILi128ELi128ELi32ELi4ES3_EELb1ELb0ELb0ELb0ELb0ELb0ELb0ELb1EEEvNS_16Flash_fwd_paramsE,"ax",@progbits
	.sectioninfo	@"SHI_REGISTERS=255"
	.align	128
        .global         _ZN5flash16flash_fwd_kernelI23Flash_fwd_kernel_traitsILi128ELi128ELi32ELi4ELb0ELb0EN7cutlass6half_tE19Flash_kernel_traitsILi128ELi128ELi32ELi4ES3_EELb1ELb0ELb0ELb0ELb0ELb0ELb0ELb1EEEvNS_16Flash_fwd_paramsE
        .type           _ZN5flash16flash_fwd_kernelI23Flash_fwd_kernel_traitsILi128ELi128ELi32ELi4ELb0ELb0EN7cutlass6half_tE19Flash_kernel_traitsILi128ELi128ELi32ELi4ES3_EELb1ELb0ELb0ELb0ELb0ELb0ELb0ELb1EEEvNS_16Flash_fwd_paramsE,@function
        .size           _ZN5flash16flash_fwd_kernelI23Flash_fwd_kernel_traitsILi128ELi128ELi32ELi4ELb0ELb0EN7cutlass6half_tE19Flash_kernel_traitsILi128ELi128ELi32ELi4ES3_EELb1ELb0ELb0ELb0ELb0ELb0ELb0ELb1EEEvNS_16Flash_fwd_paramsE,(.L_x_2400 - _ZN5flash16flash_fwd_kernelI23Flash_fwd_kernel_traitsILi128ELi128ELi32ELi4ELb0ELb0EN7cutlass6half_tE19Flash_kernel_traitsILi128ELi128ELi32ELi4ES3_EELb1ELb0ELb0ELb0ELb0ELb0ELb0ELb1EEEvNS_16Flash_fwd_paramsE)
        .other          _ZN5flash16flash_fwd_kernelI23Flash_fwd_kernel_traitsILi128ELi128ELi32ELi4ELb0ELb0EN7cutlass6half_tE19Flash_kernel_traitsILi128ELi128ELi32ELi4ES3_EELb1ELb0ELb0ELb0ELb0ELb0ELb0ELb1EEEvNS_16Flash_fwd_paramsE,@"STO_CUDA_ENTRY STV_DEFAULT"
_ZN5flash16flash_fwd_kernelI23Flash_fwd_kernel_traitsILi128ELi128ELi32ELi4ELb0ELb0EN7cutlass6half_tE19Flash_kernel_traitsILi128ELi128ELi32ELi4ES3_EELb1ELb0ELb0ELb0ELb0ELb0ELb0ELb1EEEvNS_16Flash_fwd_paramsE:
.text._ZN5flash16flash_fwd_kernelI23Flash_fwd_kernel_traitsILi128ELi128ELi32ELi4ELb0ELb0EN7cutlass6half_tE19Flash_kernel_traitsILi128ELi128ELi32ELi4ES3_EELb1ELb0ELb0ELb0ELb0ELb0ELb0ELb1EEEvNS_16Flash_fwd_paramsE:
        /* <DEDUP_REMOVED lines=12> */
[----:B------:R-:W-:-:S03]  /*00c0*/  ULDC.64 UR4, c[0x0][0x240] ;  /* 0x0000900000047ab9 */ /* 0x000fc60000000a00 */
[----:B------:R-:W3:Y:S04]  /*00d0*/  @P2 LDG.E.64 R6, [R6.64] ;  /* 0x0000001206062981 */ /* 0x000ee8000c1e1b00 */
[----:B------:R-:W4:Y:S01]  /*00e0*/  @P2 LDG.E.64 R4, [R2.64] ;  /* 0x0000001202042981 */ /* 0x000f22000c1e1b00 */
[----:B------:R-:W5:Y:S01]  /*00f0*/  S2UR UR11, SR_CTAID.Y ;  /* 0x00000000000b79c3 */ /* 0x000f620000002600 */
[----:B------:R-:W-:Y:S02]  /*0100*/  UISETP.NE.U32.AND UP2, UPT, URZ, UR4, UPT ;  /* 0x000000043f00728c */ /* 0x000fe4000bf45070 */
[----:B------:R-:W-:Y:S02]  /*0110*/  UMOV UR8, 0x4 ;  /* 0x0000000400087882 */ /* 0x000fe40000000000 */
[----:B------:R-:W-:-:S02]  /*0120*/  UISETP.NE.AND.EX UP2, UPT, URZ, UR5, UPT, UP2 ;  /* 0x000000053f00728c */ /* 0x000fc4000bf45320 */
[----:B------:R-:W-:Y:S01]  /*0130*/  ULDC.64 UR14, c[0x0][0x240] ;  /* 0x00009000000e7ab9 */ /* 0x000fe20000000a00 */
[----:B------:R-:W1:Y:S01]  /*0140*/  S2UR UR10, SR_CTAID.Z ;  /* 0x00000000000a79c3 */ /* 0x000e620000002700 */
[----:B------:R-:W-:Y:S02]  /*0150*/  ULDC.64 UR4, c[0x0][0x250] ;  /* 0x0000940000047ab9 */ /* 0x000fe40000000a00 */
[----:B------:R-:W-:Y:S01]  /*0160*/  PLOP3.LUT P0, PT, PT, PT, UP2, 0x80, 0x0 ;  /* 0x000000000000781c */ /* 0x000fe20003f0f028 */
[----:B------:R-:W-:Y:S02]  /*0170*/  UISETP.NE.U32.AND UP0, UPT, URZ, UR4, UPT ;  /* 0x000000043f00728c */ /* 0x000fe4000bf05070 */
[----:B------:R-:W-:Y:S02]  /*0180*/  ULDC.U8 UR9, c[0x0][0x312] ;  /* 0x0000c48000097ab9 */ /* 0x000fe40000000000 */
[----:B------:R-:W-:Y:S02]  /*0190*/  UISETP.NE.AND UP3, UPT, UR9, URZ, UPT ;  /* 0x0000003f0900728c */ /* 0x000fe4000bf65270 */
[----:B------:R-:W-:-:S02]  /*01a0*/  UISETP.NE.AND.EX UP0, UPT, URZ, UR5, UPT, UP0 ;  /* 0x000000053f00728c */ /* 0x000fc4000bf05300 */
[----:B-----5:R-:W-:-:S06]  /*01b0*/  UIMAD.WIDE UR14, UR11, UR8, UR14 ;  /* 0x000000080b0e72a5 */ /* 0x020fcc000f8e020e */
[----:B------:R-:W-:Y:S01]  /*01c0*/  MOV R14, UR14 ;  /* 0x0000000e000e7c02 */ /* 0x000fe20008000f00 */
[----:B------:R-:W-:Y:S01]  /*01d0*/  IMAD.U32 R15, RZ, RZ, UR15 ;  /* 0x0000000fff0f7e24 */ /* 0x000fe2000f8e00ff */
[----:B-1----:R-:W-:-:S06]  /*01e0*/  ULOP3.LUT UR6, UR10, UR12, UR11, 0xfe, !UPT ;  /* 0x0000000c0a067292 */ /* 0x002fcc000f8efe0b */
[----:B--2---:R-:W-:Y:S01]  /*01f0*/  LOP3.LUT P3, RZ, R74, UR6, RZ, 0xfc, !PT ;  /* 0x000000064aff7c12 */ /* 0x004fe2000f86fcff */
[----:B------:R-:W-:Y:S02]  /*0200*/  ULDC.64 UR6, c[0x0][0x248] ;  /* 0x0000920000067ab9 */ /* 0x000fe40000000a00 */
[----:B------:R-:W-:-:S04]  /*0210*/  UISETP.EQ.U32.AND UP1, UPT, URZ, UR6, UPT ;  /* 0x000000063f00728c */ /* 0x000fc8000bf22070 */
[----:B------:R-:W-:Y:S02]  /*0220*/  UISETP.EQ.OR.EX UP1, UPT, URZ, UR7, !UP3, UP1 ;  /* 0x000000073f00728c */ /* 0x000fe4000df22710 */
[----:B------:R-:W-:Y:S02]  /*0230*/  ULDC.64 UR4, c[0x0][0x250] ;  /* 0x0000940000047ab9 */ /* 0x000fe40000000a00 */
[----:B------:R-:W-:Y:S02]  /*0240*/  ULDC.64 UR6, c[0x0][0x248] ;  /* 0x0000920000067ab9 */ /* 0x000fe40000000a00 */
[----:B------:R-:W-:Y:S02]  /*0250*/  @UP0 UIMAD.WIDE UR4, UR11, UR8, UR4 ;  /* 0x000000080b0402a5 */ /* 0x000fe4000f8e0204 */
[----:B------:R-:W-:-:S04]  /*0260*/  UIMAD.WIDE UR6, UR11, UR8, UR6 ;  /* 0x000000080b0672a5 */ /* 0x000fc8000f8e0206 */
[----:B------:R-:W-:Y:S02]  /*0270*/  IMAD.U32 R12, RZ, RZ, UR4 ;  /* 0x00000004ff0c7e24 */ /* 0x000fe4000f8e00ff */
[----:B------:R-:W-:Y:S01]  /*0280*/  IMAD.U32 R13, RZ, RZ, UR5 ;  /* 0x00000005ff0d7e24 */ /* 0x000fe2000f8e00ff */
[----:B---3--:R1:W2:Y:S01]  /*0290*/  @P2 R2UR UR20, R6 ;  /* 0x00000000061423c2 */ /* 0x0082a200000e0000 */
[----:B----4-:R-:W-:-:S07]  /*02a0*/  @P2 IADD3 R2, P1, R4, c[0x0][0x300], RZ ;  /* 0x0000c00004022a10 */ /* 0x010fce0007f3e0ff */
[----:B------:R3:W4:Y:S01]  /*02b0*/  @P2 R2UR UR21, R7 ;  /* 0x00000000071523c2 */ /* 0x00072200000e0000 */
[----:B------:R-:W-:Y:S02]  /*02c0*/  @P2 IMAD.X R3, RZ, RZ, R5, P1 ;  /* 0x000000ffff032224 */ /* 0x000fe400008e0605 */
[----:B-1----:R-:W-:Y:S02]  /*02d0*/  @!P3 IMAD.MOV.U32 R6, RZ, RZ, c[0x0][0x308] ;  /* 0x0000c200ff06b624 */ /* 0x002fe400078e00ff */
[----:B--2---:R-:W-:Y:S01]  /*02e0*/  IMAD.U32 R8, RZ, RZ, UR20 ;  /* 0x00000014ff087e24 */ /* 0x004fe2000f8e00ff */
[----:B---3--:R-:W-:Y:S01]  /*02f0*/  @!P3 MOV R7, c[0x0][0x30c] ;  /* 0x0000c3000007ba02 */ /* 0x008fe20000000f00 */
[----:B----4-:R-:W-:-:S04]  /*0300*/  IMAD.U32 R9, RZ, RZ, UR21 ;  /* 0x00000015ff097e24 */ /* 0x010fc8000f8e00ff */
[----:B------:R-:W-:Y:S04]  /*0310*/  @!P3 STG.E.64 [R6.64+0x8], R2 ;  /* 0x000008020600b986 */ /* 0x000fe8000c101b12 */
[----:B------:R1:W-:Y:S04]  /*0320*/  @!P3 STG.E.64 [R6.64], R8 ;  /* 0x000000080600b986 */ /* 0x0003e8000c101b12 */
[----:B------:R-:W2:Y:S04]  /*0330*/  @P0 LDG.E R10, [R14.64] ;  /* 0x000000120e0a0981 */ /* 0x000ea8000c1e1900 */
[----:B------:R-:W3:Y:S01]  /*0340*/  @P0 LDG.E R4, [R14.64+0x4] ;  /* 0x000004120e040981 */ /* 0x000ee2000c1e1900 */
[----:B------:R-:W-:-:S02]  /*0350*/  PLOP3.LUT P1, PT, PT, PT, UP0, 0x80, 0x0 ;  /* 0x000000000000781c */ /* 0x000fc40003f2f008 */
[----:B------:R-:W-:-:S11]  /*0360*/  PLOP3.LUT P2, PT, PT, PT, UP1, 0x80, 0x0 ;  /* 0x000000000000781c */ /* 0x000fd60003f4f018 */
[----:B------:R-:W4:Y:S01]  /*0370*/  @P1 LDG.E R5, [R12.64] ;  /* 0x000000120c051981 */ /* 0x000f22000c1e1900 */
[----:B-1----:R-:W-:Y:S01]  /*0380*/  MOV R8, UR6 ;  /* 0x0000000600087c02 */ /* 0x002fe20008000f00 */
[----:B------:R-:W-:-:S05]  /*0390*/  IMAD.U32 R9, RZ, RZ, UR7 ;  /* 0x00000007ff097e24 */ /* 0x000fca000f8e00ff */
[----:B------:R-:W5:Y:S01]  /*03a0*/  @!P2 LDG.E R6, [R8.64] ;  /* 0x000000120806a981 */ /* 0x000f62000c1e1900 */
[----:B------:R-:W-:Y:S01]  /*03b0*/  UMOV UR9, 0xffffffff ;  /* 0xffffffff00097882 */ /* 0x000fe20000000000 */
[----:B------:R-:W-:Y:S01]  /*03c0*/  SHF.R.S32.HI R7, RZ, 0x1f, R74 ;  /* 0x0000001fff077819 */ /* 0x000fe2000001144a */
[----:B------:R-:W-:-:S03]  /*03d0*/  UMOV UR15, URZ ;  /* 0x0000003f000f7c82 */ /* 0x000fc60008000000 */
[----:B------:R-:W-:Y:S01]  /*03e0*/  LEA.HI R0, R7, R74, RZ, 0x5 ;  /* 0x0000004a07007211 */ /* 0x000fe200078f28ff */
[----:B------:R-:W-:-:S03]  /*03f0*/  UMOV UR22, 0xffffffff ;  /* 0xffffffff00167882 */ /* 0x000fc60000000000 */
[----:B------:R-:W-:-:S05]  /*0400*/  LOP3.LUT R11, R0, 0xffffffe0, RZ, 0xc0, !PT ;  /* 0xffffffe0000b7812 */ /* 0x000fca00078ec0ff */
[----:B------:R-:W-:Y:S01]  /*0410*/  IMAD.IADD R72, R74, 0x1, -R11 ;  /* 0x000000014a487824 */ /* 0x000fe200078e0a0b */
[----:B--2---:R-:W1:Y:S08]  /*0420*/  @P0 R2UR UR9, R10 ;  /* 0x000000000a0903c2 */ /* 0x004e7000000e0000 */
[----:B---3--:R-:W1:Y:S01]  /*0430*/  @P0 R2UR UR16, R4 ;  /* 0x00000000041003c2 */ /* 0x008e6200000e0000 */
[----:B------:R-:W-:-:S04]  /*0440*/  ISETP.NE.U32.AND P0, PT, RZ, c[0x0][0x248], PT ;  /* 0x00009200ff007a0c */ /* 0x000fc80003f05070 */
[----:B------:R-:W-:-:S03]  /*0450*/  ISETP.NE.AND.EX P0, PT, RZ, c[0x0][0x24c], PT, P0 ;  /* 0x00009300ff007a0c */ /* 0x000fc60003f05300 */
[----:B----4-:R2:W3:Y:S01]  /*0460*/  @P1 R2UR UR15, R5 ;  /* 0x00000000050f13c2 */ /* 0x0104e200000e0000 */
[----:B-1----:R-:W-:-:S07]  /*0470*/  @UP2 UIADD3 UR16, UR16, -UR9, URZ ;  /* 0x8000000910102290 */ /* 0x002fce000fffe03f */
[----:B-----5:R2:W1:Y:S01]  /*0480*/  @!P2 R2UR UR22, R6 ;  /* 0x000000000616a3c2 */ /* 0x02046200000e0000 */
[----:B------:R-:W-:Y:S01]  /*0490*/  @!UP2 ULDC UR16, c[0x0][0x214] ;  /* 0x000085000010aab9 */ /* 0x000fe20000000800 */
[----:B-123--:R-:W-:Y:S05]  /*04a0*/  @!P0 BRA `(.L_x_1561) ;  /* 0x0000007000008947 */ /* 0x00efea0003800000 */
[----:B------:R-:W-:-:S13]  /*04b0*/  PLOP3.LUT P0, PT, PT, PT, UP3, 0x80, 0x0 ;  /* 0x000000000000781c */ /* 0x000fda0003f0f038 */
[----:B------:R-:W2:Y:S04]  /*04c0*/  @P0 LDG.E R4, [R8.64+0x4] ;  /* 0x0000041208040981 */ /* 0x000ea8000c1e1900 */
[----:B------:R-:W3:Y:S01]  /*04d0*/  @!P0 LDG.E R5, [R8.64] ;  /* 0x0000001208058981 */ /* 0x000ee2000c1e1900 */
[----:B--2---:R-:W1:Y:S02]  /*04e0*/  @P0 R2UR UR6, R4 ;  /* 0x00000000040603c2 */ /* 0x004e6400000e0000 */
[----:B-1----:R-:W-:-:S11]  /*04f0*/  @UP3 UIADD3 UR6, UR6, -UR22, URZ ;  /* 0x8000001606063290 */ /* 0x002fd6000fffe03f */
[----:B---3--:R1:W2:Y:S02]  /*0500*/  @!P0 R2UR UR6, R5 ;  /* 0x00000000050683c2 */ /* 0x0082a400000e0000 */
[----:B-12---:R-:W-:Y:S05]  /*0510*/  BRA `(.L_x_1562) ;  /* 0x0000001000007947 */ /* 0x006fea0003800000 */
.L_x_1561:
[----:B------:R-:W-:Y:S02]  /*0520*/  ULDC UR6, c[0x0][0x218] ;  /* 0x0000860000067ab9 */ /* 0x000fe40000000800 */
.L_x_1562:
        /* <DEDUP_REMOVED lines=29> */
[----:B------:R-:W-:Y:S01]  /*0700*/  UISETP.NE.AND UP0, UPT, UR22, -0x1, UPT ;  /* 0xffffffff1600788c */ /* 0x000fe2000bf05270 */
[----:B------:R-:W-:Y:S01]  /*0710*/  SHF.R.S32.HI R4, RZ, 0x1f, R72 ;  /* 0x0000001fff047819 */ /* 0x000fe20000011448 */
        /* <DEDUP_REMOVED lines=11> */
[----:B------:R-:W-:Y:S02]  /*07d0*/  USHF.R.S32.HI UR6, URZ, 0x5, UR24 ;  /* 0x000000053f067899 */ /* 0x000fe40008011418 */
[----:B------:R-:W-:Y:S02]  /*07e0*/  @UP0 UIMAD UR23, UR23, UR5, UR29 ;  /* 0x00000005171702a4 */ /* 0x000fe4000f8e021d */
[----:B------:R-:W-:Y:S02]  /*07f0*/  ULDC UR24, c[0x0][0x1c0] ;  /* 0x0000700000187ab9 */ /* 0x000fe40000000800 */
[----:B------:R-:W-:-:S02]  /*0800*/  UIMAD UR24, UR11, UR24, UR10 ;  /* 0x000000180b1872a4 */ /* 0x000fc4000f8e020a */
[----:B------:R-:W-:Y:S02]  /*0810*/  ULDC UR5, c[0x0][0x224] ;  /* 0x0000890000057ab9 */ /* 0x000fe40000000800 */
[----:B------:R-:W-:Y:S02]  /*0820*/  UIMAD UR5, UR24, UR5, UR13 ;  /* 0x00000005180572a4 */ /* 0x000fe4000f8e020d */
[----:B------:R-:W-:Y:S02]  /*0830*/  @!UP1 UIMAD UR4, UR11, UR7, UR25 ;  /* 0x000000070b0492a4 */ /* 0x000fe4000f8e0219 */
[----:B------:R-:W-:Y:S02]  /*0840*/  USHF.L.U32 UR24, UR24, 0x5, URZ ;  /* 0x0000000518187899 */ /* 0x000fe4000800063f */
[----:B------:R-:W-:Y:S02]  /*0850*/  ULDC UR7, c[0x0][0x228] ;  /* 0x00008a0000077ab9 */ /* 0x000fe40000000800 */
[----:B------:R-:W-:-:S02]  /*0860*/  UIMAD UR7, UR5, UR7, URZ ;  /* 0x00000007050772a4 */ /* 0x000fc4000f8e023f */
[----:B------:R-:W-:Y:S01]  /*0870*/  USHF.R.S32.HI UR5, URZ, 0x1f, UR24 ;  /* 0x0000001f3f057899 */ /* 0x000fe20008011418 */
[----:B------:R-:W-:Y:S01]  /*0880*/  IADD3 R189, P2, P1, R2, UR24, R72 ;  /* 0x0000001802bd7c10 */ /* 0x000fe2000f95e048 */
[----:B------:R-:W-:Y:S02]  /*0890*/  @!UP1 UIADD3 UR17, UR31, UR4, URZ ;  /* 0x000000041f119290 */ /* 0x000fe4000fffe03f */
[----:B------:R-:W-:Y:S02]  /*08a0*/  @UP1 UMOV UR24, UR26 ;  /* 0x0000001a00181c82 */ /* 0x000fe40008000000 */
[----:B------:R-:W-:Y:S01]  /*08b0*/  IADD3.X R4, R3, UR5, R4, P2, P1 ;  /* 0x0000000503047c10 */ /* 0x000fe200097e2404 */
[----:B------:R-:W-:Y:S01]  /*08c0*/  @!UP1 UMOV UR24, UR30 ;  /* 0x0000001e00189c82 */ /* 0x000fe20008000000 */
[----:B------:R-:W-:Y:S05]  /*08d0*/  @P0 BRA `(.L_x_1564) ;  /* 0x000000c000000947 */ /* 0x000fea0003800000 */
[----:B-1----:R-:W-:Y:S02]  /*08e0*/  USHF.R.S32.HI UR25, URZ, 0x1f, UR15 ;  /* 0x0000001f3f197899 */ /* 0x002fe4000801140f */
[----:B------:R-:W-:-:S02]  /*08f0*/  ULDC.64 UR4, c[0x0][0x198] ;  /* 0x0000660000047ab9 */ /* 0x000fc40000000a00 */
[----:B------:R-:W-:Y:S02]  /*0900*/  UIMAD UR25, UR25, UR4, URZ ;  /* 0x00000004191972a4 */ /* 0x000fe4000f8e023f */
[----:B------:R-:W-:Y:S02]  /*0910*/  UIMAD.WIDE.U32 UR26, UR15, UR4, URZ ;  /* 0x000000040f1a72a5 */ /* 0x000fe4000f8e003f */
[----:B------:R-:W-:Y:S02]  /*0920*/  UIMAD UR25, UR15, UR5, UR25 ;  /* 0x000000050f1972a4 */ /* 0x000fe4000f8e0219 */
[----:B------:R-:W-:Y:S02]  /*0930*/  USHF.R.S32.HI UR23, URZ, 0x1f, UR11 ;  /* 0x0000001f3f177899 */ /* 0x000fe4000801140b */
[----:B------:R-:W-:Y:S02]  /*0940*/  ULDC.64 UR4, c[0x0][0x180] ;  /* 0x0000600000047ab9 */ /* 0x000fe40000000a00 */
[----:B------:R-:W-:-:S02]  /*0950*/  UIADD3 UR27, UR27, UR25, URZ ;  /* 0x000000191b1b7290 */ /* 0x000fc4000fffe03f */
[----:B------:R-:W-:Y:S02]  /*0960*/  UIMAD UR23, UR23, UR4, URZ ;  /* 0x00000004171772a4 */ /* 0x000fe4000f8e023f */
[----:B------:R-:W-:Y:S02]  /*0970*/  UIMAD.WIDE.U32 UR28, UR11, UR4, UR26 ;  /* 0x000000040b1c72a5 */ /* 0x000fe4000f8e001a */
[----:B------:R-:W-:-:S04]  /*0980*/  UIMAD UR23, UR11, UR5, UR23 ;  /* 0x000000050b1772a4 */ /* 0x000fc8000f8e0217 */
[----:B------:R-:W-:Y:S02]  /*0990*/  UIADD3 UR23, UR29, UR23, URZ ;  /* 0x000000171d177290 */ /* 0x000fe4000fffe03f */
.L_x_1564:
        /* <DEDUP_REMOVED lines=47> */
.L_x_1565:
[--C-:B------:R-:W-:Y:S01]  /*0c90*/  SHF.R.S32.HI R76, RZ, 0x5, R0.reuse ;  /* 0x00000005ff4c7819 */ /* 0x100fe20000011400 */
[----:B------:R-:W1:Y:S01]  /*0ca0*/  S2R R14, SR_CTAID.Z ;  /* 0x00000000000e7919 */ /* 0x000e620000002700 */
[----:B------:R-:W-:Y:S01]  /*0cb0*/  SHF.R.S32.HI R5, RZ, 0x1f, R0 ;  /* 0x0000001fff057819 */ /* 0x000fe20000011400 */
[----:B------:R-:W-:Y:S01]  /*0cc0*/  UIADD3 UR13, -UR13, UR16, URZ ;  /* 0x000000100d0d7290 */ /* 0x000fe2000fffe13f */
[----:B------:R-:W-:Y:S01]  /*0cd0*/  SHF.R.S32.HI R73, RZ, 0x1f, R72 ;  /* 0x0000001fff497819 */ /* 0x000fe20000011448 */
[----:B------:R-:W-:Y:S01]  /*0ce0*/  IMAD.U32 R19, RZ, RZ, UR12 ;  /* 0x0000000cff137e24 */ /* 0x000fe2000f8e00ff */
[----:B------:R-:W-:Y:S01]  /*0cf0*/  LEA.HI R5, R5, R76, RZ, 0x2 ;  /* 0x0000004c05057211 */ /* 0x000fe200078f10ff */
[----:B------:R-:W-:Y:S01]  /*0d00*/  BSSY B0, `(.L_x_1566) ;  /* 0x000005d000007945 */ /* 0x000fe20003800000 */
[----:B------:R-:W-:-:S02]  /*0d10*/  LEA.HI R73, R73, R72, RZ, 0x2 ;  /* 0x0000004849497211 */ /* 0x000fc400078f10ff */
[----:B------:R-:W-:Y:S02]  /*0d20*/  LOP3.LUT R5, R5, 0xffffffc, RZ, 0xc0, !PT ;  /* 0x0ffffffc05057812 */ /* 0x000fe400078ec0ff */
[-C--:B------:R-:W-:Y:S02]  /*0d30*/  LEA.HI R3, R7, R74.reuse, RZ, 0x3 ;  /* 0x0000004a07037211 */ /* 0x080fe400078f18ff */
[----:B------:R-:W-:Y:S01]  /*0d40*/  SHF.R.S32.HI R0, RZ, 0x2, R73 ;  /* 0x00000002ff007819 */ /* 0x000fe20000011449 */
[----:B------:R-:W-:Y:S01]  /*0d50*/  IMAD.IADD R5, R76, 0x1, -R5 ;  /* 0x000000014c057824 */ /* 0x000fe200078e0a05 */
[----:B------:R-:W-:Y:S02]  /*0d60*/  SHF.R.S32.HI R12, RZ, 0x3, R3 ;  /* 0x00000003ff0c7819 */ /* 0x000fe40000011403 */
[----:B------:R-:W-:Y:S01]  /*0d70*/  LOP3.LUT R3, R3, 0xfffffff8, RZ, 0xc0, !PT ;  /* 0xfffffff803037812 */ /* 0x000fe200078ec0ff */
[----:B------:R-:W-:Y:S01]  /*0d80*/  IMAD R111, R5, 0x10, R0 ;  /* 0x00000010056f7824 */ /* 0x000fe200078e0200 */
[CC--:B------:R-:W-:Y:S01]  /*0d90*/  LEA.HI R10, R7.reuse, R74.reuse, RZ, 0x4 ;  /* 0x0000004a070a7211 */ /* 0x0c0fe200078f20ff */
[----:B------:R-:W-:Y:S01]  /*0da0*/  IMAD.SHL.U32 R6, R12, 0x40, RZ ;  /* 0x000000400c067824 */ /* 0x000fe200078e00ff */
[----:B------:R-:W-:Y:S01]  /*0db0*/  SHF.R.S32.HI R13, RZ, 0x1f, R12 ;  /* 0x0000001fff0d7819 */ /* 0x000fe2000001140c */
[----:B------:R-:W-:Y:S01]  /*0dc0*/  IMAD.IADD R0, R74, 0x1, -R3 ;  /* 0x000000014a007824 */ /* 0x000fe200078e0a03 */
[----:B------:R-:W-:Y:S01]  /*0dd0*/  LOP3.LUT R3, R10, 0xfffffff0, RZ, 0xc0, !PT ;  /* 0xfffffff00a037812 */ /* 0x000fe200078ec0ff */
[----:B------:R2:W-:Y:S01]  /*0de0*/  STL [R1+0x8], R111 ;  /* 0x0000086f01007387 */ /* 0x0005e20000100800 */
[----:B------:R-:W-:Y:S01]  /*0df0*/  LOP3.LUT R6, R6, 0x1c0, RZ, 0xc0, !PT ;  /* 0x000001c006067812 */ /* 0x000fe200078ec0ff */
[----:B------:R-:W-:Y:S01]  /*0e00*/  IMAD.SHL.U32 R80, R0, 0x8, RZ ;  /* 0x0000000800507824 */ /* 0x000fe200078e00ff */
[----:B------:R-:W-:Y:S01]  /*0e10*/  LEA.HI R7, R7, R74, RZ, 0x6 ;  /* 0x0000004a07077211 */ /* 0x000fe200078f30ff */
[----:B------:R-:W-:Y:S01]  /*0e20*/  IMAD.IADD R3, R74, 0x1, -R3 ;  /* 0x000000014a037824 */ /* 0x000fe200078e0a03 */
[----:B------:R-:W-:Y:S01]  /*0e30*/  SHF.R.S32.HI R251, RZ, 0x1f, R2 ;  /* 0x0000001ffffb7819 */ /* 0x000fe20000011402 */
[----:B------:R-:W-:Y:S01]  /*0e40*/  IMAD.WIDE R18, R19, 0x80, R12 ;  /* 0x0000008013127825 */ /* 0x000fe200078e020c */
[----:B------:R-:W-:-:S02]  /*0e50*/  LOP3.LUT R5, R6, 0x38, R80, 0xf8, !PT ;  /* 0x0000003806057812 */ /* 0x000fc400078ef850 */
[----:B------:R-:W-:Y:S01]  /*0e60*/  SHF.R.S32.HI R8, RZ, 0x1f, R3 ;  /* 0x0000001fff087819 */ /* 0x000fe20000011403 */
[----:B------:R-:W-:Y:S01]  /*0e70*/  IMAD.SHL.U32 R7, R7, 0x8, RZ ;  /* 0x0000000807077824 */ /* 0x000fe200078e00ff */
[----:B------:R-:W-:Y:S02]  /*0e80*/  SHF.R.U32.HI R6, RZ, 0x3, R6 ;  /* 0x00000003ff067819 */ /* 0x000fe40000011606 */
[----:B------:R-:W-:Y:S02]  /*0e90*/  LEA.HI R9, R8, R3, RZ, 0x3 ;  /* 0x0000000308097211 */ /* 0x000fe400078f18ff */
[--C-:B------:R-:W-:Y:S02]  /*0ea0*/  SHF.R.S32.HI R81, RZ, 0x1f, R80.reuse ;  /* 0x0000001fff517819 */ /* 0x100fe40000011450 */
[----:B------:R-:W-:Y:S02]  /*0eb0*/  IADD3 R20, P0, R80, UR24, RZ ;  /* 0x0000001850147c10 */ /* 0x000fe4000ff1e0ff */
[----:B------:R-:W-:Y:S01]  /*0ec0*/  LOP3.LUT R6, R5, R6, RZ, 0x3c, !PT ;  /* 0x0000000605067212 */ /* 0x000fe200078e3cff */
[----:B------:R-:W-:Y:S01]  /*0ed0*/  IMAD R5, R13, c[0x0][0x198], RZ ;  /* 0x000066000d057a24 */ /* 0x000fe200078e02ff */
[----:B------:R-:W-:Y:S01]  /*0ee0*/  LOP3.LUT R8, R9, 0xfffffff8, RZ, 0xc0, !PT ;  /* 0xfffffff809087812 */ /* 0x000fe200078ec0ff */
[----:B------:R-:W-:Y:S01]  /*0ef0*/  IMAD.WIDE.U32 R16, R12, c[0x0][0x198], R80 ;  /* 0x000066000c107a25 */ /* 0x000fe200078e0050 */
[----:B------:R-:W-:Y:S01]  /*0f00*/  IADD3.X R21, R81, UR17, RZ, P0, !PT ;  /* 0x0000001151157c10 */ /* 0x000fe200087fe4ff */
[----:B------:R2:W-:Y:S01]  /*0f10*/  STL.64 [R1+0x28], R80 ;  /* 0x0000285001007387 */ /* 0x0005e20000100a00 */
[----:B------:R-:W-:Y:S01]  /*0f20*/  LOP3.LUT R6, R6, 0xfffffe00, R7, 0xf8, !PT ;  /* 0xfffffe0006067812 */ /* 0x000fe200078ef807 */
[----:B------:R-:W-:Y:S01]  /*0f30*/  IMAD.IADD R8, R3, 0x1, -R8 ;  /* 0x0000000103087824 */ /* 0x000fe200078e0a08 */
[----:B------:R-:W-:Y:S01]  /*0f40*/  IADD3 R16, P0, R16, UR28, RZ ;  /* 0x0000001c10107c10 */ /* 0x000fe2000ff1e0ff */
[----:B------:R-:W-:Y:S01]  /*0f50*/  IMAD R5, R12, c[0x0][0x19c], R5 ;  /* 0x000067000c057a24 */ /* 0x000fe200078e0205 */
[----:B------:R-:W-:Y:S01]  /*0f60*/  IADD3 R77, R80, 0x40, RZ ;  /* 0x00000040504d7810 */ /* 0x000fe20007ffe0ff */
[----:B-1----:R-:W-:-:S03]  /*0f70*/  IMAD.WIDE.U32 R14, R14, c[0x0][0x1a8], R20 ;  /* 0x00006a000e0e7a25 */ /* 0x002fc600078e0014 */
[----:B------:R-:W-:Y:S01]  /*0f80*/  IADD3.X R17, R17, UR23, R5, P0, !PT ;  /* 0x0000001711117c10 */ /* 0x000fe200087fe405 */
[----:B------:R-:W-:Y:S02]  /*0f90*/  IMAD R3, R13, c[0x0][0x1a0], RZ ;  /* 0x000068000d037a24 */ /* 0x000fe400078e02ff */
[----:B------:R-:W-:-:S04]  /*0fa0*/  IMAD.WIDE.U32 R20, R12, c[0x0][0x1a0], R80 ;  /* 0x000068000c147a25 */ /* 0x000fc800078e0050 */
[----:B------:R-:W-:Y:S01]  /*0fb0*/  IMAD R3, R12, c[0x0][0x1a4], R3 ;  /* 0x000069000c037a24 */ /* 0x000fe200078e0203 */
[----:B------:R-:W-:Y:S01]  /*0fc0*/  IADD3 R20, P0, R20, UR4, RZ ;  /* 0x0000000414147c10 */ /* 0x000fe2000ff1e0ff */
[----:B------:R-:W-:Y:S01]  /*0fd0*/  IMAD R5, R251, c[0x0][0x1b0], RZ ;  /* 0x00006c00fb057a24 */ /* 0x000fe200078e02ff */
[----:B------:R-:W-:Y:S01]  /*0fe0*/  ULDC.64 UR4, c[0x0][0x1a8] ;  /* 0x00006a0000047ab9 */ /* 0x000fe20000000a00 */
[----:B------:R-:W-:Y:S01]  /*0ff0*/  IMAD.WIDE.U32 R26, R2, c[0x0][0x1b0], R16 ;  /* 0x00006c00021a7a25 */ /* 0x000fe200078e0010 */
[----:B------:R-:W-:Y:S01]  /*1000*/  IADD3.X R21, R21, UR25, R3, P0, !PT ;  /* 0x0000001915157c10 */ /* 0x000fe200087fe403 */
[----:B------:R-:W-:Y:S01]  /*1010*/  UIMAD UR4, UR22, UR4, URZ ;  /* 0x00000004160472a4 */ /* 0x000fe2000f8e023f */
[----:B------:R-:W-:Y:S01]  /*1020*/  R2P PR, R8, 0x6 ;  /* 0x0000000608007804 */ /* 0x000fe20000000000 */
[C---:B------:R-:W-:Y:S01]  /*1030*/  IMAD R3, R2.reuse, c[0x0][0x1b4], R5 ;  /* 0x00006d0002037a24 */ /* 0x040fe200078e0205 */
[----:B------:R2:W-:Y:S01]  /*1040*/  STL.64 [R1+0x18], R26 ;  /* 0x0000181a01007387 */ /* 0x0005e20000100a00 */
[----:B------:R-:W-:Y:S01]  /*1050*/  IMAD.WIDE.U32 R24, R2, c[0x0][0x1b8], R20 ;  /* 0x00006e0002187a25 */ /* 0x000fe200078e0014 */
[----:B------:R-:W-:Y:S01]  /*1060*/  ISETP.GE.AND P0, PT, R12, UR13, PT ;  /* 0x0000000d0c007c0c */ /* 0x000fe2000bf06270 */
[----:B------:R-:W-:-:S02]  /*1070*/  UIMAD UR4, UR10, UR5, UR4 ;  /* 0x000000050a0472a4 */ /* 0x000fc4000f8e0204 */
[----:B------:R-:W-:Y:S01]  /*1080*/  IMAD.SHL.U32 R75, R6, 0x2, RZ ;  /* 0x00000002064b7824 */ /* 0x000fe200078e00ff */
[----:B------:R2:W-:Y:S01]  /*1090*/  STL.64 [R1+0x10], R24 ;  /* 0x0000101801007387 */ /* 0x0005e20000100a00 */
[----:B------:R-:W-:Y:S02]  /*10a0*/  IMAD.IADD R29, R27, 0x1, R3 ;  /* 0x000000011b1d7824 */ /* 0x000fe400078e0203 */
[----:B------:R-:W-:Y:S01]  /*10b0*/  IMAD R251, R251, c[0x0][0x1b8], RZ ;  /* 0x00006e00fbfb7a24 */ /* 0x000fe200078e02ff */
[----:B------:R2:W-:Y:S01]  /*10c0*/  STL [R1+0x4], R77 ;  /* 0x0000044d01007387 */ /* 0x0005e20000100800 */
[----:B------:R-:W-:Y:S01]  /*10d0*/  IMAD.MOV.U32 R5, RZ, RZ, 0x20 ;  /* 0x00000020ff057424 */ /* 0x000fe200078e00ff */
[----:B------:R-:W-:Y:S01]  /*10e0*/  IADD3 R17, R15, UR4, RZ ;  /* 0x000000040f117c10 */ /* 0x000fe2000fffe0ff */
[----:B------:R-:W-:Y:S01]  /*10f0*/  IMAD R251, R2, c[0x0][0x1bc], R251 ;  /* 0x00006f0002fb7a24 */ /* 0x000fe200078e02fb */
[----:B------:R2:W-:Y:S01]  /*1100*/  STL [R1], R75 ;  /* 0x0000004b01007387 */ /* 0x0005e20000100800 */
[----:B------:R-:W-:Y:S01]  /*1110*/  IMAD.MOV.U32 R2, RZ, RZ, 0x10 ;  /* 0x00000010ff027424 */ /* 0x000fe200078e00ff */
[----:B------:R-:W-:Y:S01]  /*1120*/  SEL R5, R5, 0xffffffe0, !P2 ;  /* 0xffffffe005057807 */ /* 0x000fe20005000000 */
[----:B------:R-:W-:Y:S01]  /*1130*/  IMAD.IADD R251, R25, 0x1, R251 ;  /* 0x0000000119fb7824 */ /* 0x000fe200078e02fb */
[----:B------:R2:W-:Y:S02]  /*1140*/  STL [R1+0x24], R29 ;  /* 0x0000241d01007387 */ /* 0x0005e40000100800 */
[----:B------:R-:W-:Y:S01]  /*1150*/  SEL R7, R2, 0xfffffff0, !P1 ;  /* 0xfffffff002077807 */ /* 0x000fe20004800000 */
        /* <DEDUP_REMOVED lines=23> */
.L_x_1567:
[----:B------:R-:W-:Y:S05]  /*12d0*/  BSYNC B0 ;  /* 0x0000000000007941 */ /* 0x000fea0003800000 */
.L_x_1566:
[----:B------:R-:W-:Y:S01]  /*12e0*/  IADD3 R3, R12, 0x10, RZ ;  /* 0x000000100c037810 */ /* 0x000fe20007ffe0ff */
[----:B------:R-:W-:Y:S03]  /*12f0*/  BSSY B0, `(.L_x_1568) ;  /* 0x000001c000007945 */ /* 0x000fe60003800000 */
[----:B------:R-:W-:-:S13]  /*1300*/  ISETP.GE.AND P0, PT, R3, UR13, PT ;  /* 0x0000000d03007c0c */ /* 0x000fda000bf06270 */
[----:B------:R-:W-:Y:S05]  /*1310*/  @P0 BRA `(.L_x_1569) ;  /* 0x0000019000000947 */ /* 0x000fea0003800000 */
[----:B------:R-:W-:Y:S01]  /*1320*/  IADD3 R11, P0, R18, 0x10, RZ ;  /* 0x00000010120b7810 */ /* 0x000fe20007f1e0ff */
[----:B------:R-:W-:Y:S01]  /*1330*/  IMAD.MOV.U32 R20, RZ, RZ, R14 ;  /* 0x000000ffff147224 */ /* 0x000fe200078e000e */
[----:B------:R-:W-:Y:S02]  /*1340*/  ISETP.GE.AND P1, PT, R80, c[0x0][0x220], PT ;  /* 0x0000880050007a0c */ /* 0x000fe40003f26270 */
[----:B------:R-:W-:Y:S01]  /*1350*/  MOV R21, R17 ;  /* 0x0000001100157202 */ /* 0x000fe20000000f00 */
[----:B------:R-:W-:Y:S01]  /*1360*/  IMAD.X R6, RZ, RZ, R19, P0 ;  /* 0x000000ffff067224 */ /* 0x000fe200000e0613 */
[----:B------:R-:W-:-:S03]  /*1370*/  ISETP.GE.AND P0, PT, R77, c[0x0][0x220], PT ;  /* 0x000088004d007a0c */ /* 0x000fc60003f06270 */
[----:B------:R-:W-:Y:S02]  /*1380*/  IMAD R6, R6, c[0x0][0x190], RZ ;  /* 0x0000640006067a24 */ /* 0x000fe400078e02ff */
[----:B------:R-:W-:-:S04]  /*1390*/  IMAD.WIDE.U32 R20, R11, c[0x0][0x190], R20 ;  /* 0x000064000b147a25 */ /* 0x000fc800078e0014 */
[----:B------:R-:W-:Y:S01]  /*13a0*/  IMAD R6, R11, c[0x0][0x194], R6 ;  /* 0x000065000b067a24 */ /* 0x000fe200078e0206 */
[----:B-1----:R-:W-:Y:S01]  /*13b0*/  @!P1 LEA R22, P2, R20, c[0x0][0x160], 0x1 ;  /* 0x0000580014169a11 */ /* 0x002fe200078408ff */
        /* <DEDUP_REMOVED lines=15> */
.L_x_1569:
[----:B------:R-:W-:Y:S05]  /*14b0*/  BSYNC B0 ;  /* 0x0000000000007941 */ /* 0x000fea0003800000 */
.L_x_1568:
        /* <DEDUP_REMOVED lines=29> */
.L_x_1571:
[----:B------:R-:W-:Y:S05]  /*1690*/  BSYNC B0 ;  /* 0x0000000000007941 */ /* 0x000fea0003800000 */
.L_x_1570:
        /* <DEDUP_REMOVED lines=29> */
.L_x_1573:
[----:B------:R-:W-:Y:S05]  /*1870*/  BSYNC B0 ;  /* 0x0000000000007941 */ /* 0x000fea0003800000 */
.L_x_1572:
        /* <DEDUP_REMOVED lines=29> */
.L_x_1575:
[----:B------:R-:W-:Y:S05]  /*1a50*/  BSYNC B0 ;  /* 0x0000000000007941 */ /* 0x000fea0003800000 */
.L_x_1574:
        /* <DEDUP_REMOVED lines=29> */
.L_x_1577:
[----:B------:R-:W-:Y:S05]  /*1c30*/  BSYNC B0 ;  /* 0x0000000000007941 */ /* 0x000fea0003800000 */
.L_x_1576:
        /* <DEDUP_REMOVED lines=29> */
.L_x_1579:
[----:B------:R-:W-:Y:S05]  /*1e10*/  BSYNC B0 ;  /* 0x0000000000007941 */ /* 0x000fea0003800000 */
.L_x_1578:
        /* <DEDUP_REMOVED lines=32> */
.L_x_1581:
[----:B------:R-:W-:Y:S05]  /*2020*/  BSYNC B0 ;  /* 0x0000000000007941 */ /* 0x000fea0003800000 */
.L_x_1580:
        /* <DEDUP_REMOVED lines=11> */
[----:B---3--:R-:W-:Y:S01]  /*20e0*/  IMAD.WIDE.U32 R16, R6, UR16, R78 ;  /* 0x0000001006107c25 */ /* 0x008fe2000f8e004e */
        /* <DEDUP_REMOVED lines=20> */
.L_x_1583:
[----:B------:R-:W-:Y:S05]  /*2230*/  BSYNC B0 ;  /* 0x0000000000007941 */ /* 0x000fea0003800000 */
.L_x_1582:
        /* <DEDUP_REMOVED lines=25> */
.L_x_1585:
[----:B------:R-:W-:Y:S05]  /*23d0*/  BSYNC B0 ;  /* 0x0000000000007941 */ /* 0x000fea0003800000 */
.L_x_1584:
        /* <DEDUP_REMOVED lines=35> */
.L_x_1587:
[----:B------:R-:W-:Y:S05]  /*2610*/  BSYNC B0 ;  /* 0x0000000000007941 */ /* 0x000fea0003800000 */
.L_x_1586:
        /* <DEDUP_REMOVED lines=26> */
.L_x_1589:
[----:B------:R-:W-:Y:S05]  /*27c0*/  BSYNC B0 ;  /* 0x0000000000007941 */ /* 0x000fea0003800000 */
.L_x_1588:
[----:B------:R-:W-:Y:S01]  /*27d0*/  SHF.R.S32.HI R217, RZ, 0x4, R10 ;  /* 0x00000004ffd97819 */ /* 0x000fe2000001140a */
[C---:B-1----:R-:W-:Y:S01]  /*27e0*/  IMAD.SHL.U32 R2, R0.reuse, 0x40, RZ ;  /* 0x0000004000027824 */ /* 0x042fe200078e00ff */
[----:B------:R-:W-:Y:S01]  /*27f0*/  R2P PR, R0, 0x6 ;  /* 0x0000000600007804 */ /* 0x000fe20000000000 */
[----:B------:R-:W-:Y:S01]  /*2800*/  IMAD.SHL.U32 R8, R8, 0x40, RZ ;  /* 0x0000004008087824 */ /* 0x000fe200078e00ff */
[----:B------:R-:W-:Y:S01]  /*2810*/  LEA.HI R10, R10, R217, RZ, 0x1 ;  /* 0x000000d90a0a7211 */ /* 0x000fe200078f08ff */
[----:B------:R-:W-:Y:S01]  /*2820*/  IMAD.SHL.U32 R3, R9, 0x40, RZ ;  /* 0x0000004009037824 */ /* 0x000fe200078e00ff */
[----:B------:R-:W-:Y:S01]  /*2830*/  LOP3.LUT R9, R2, 0x1c0, RZ, 0xc0, !PT ;  /* 0x000001c002097812 */ /* 0x000fe200078ec0ff */
[----:B------:R-:W-:Y:S01]  /*2840*/  IMAD.SHL.U32 R12, R12, 0x8, RZ ;  /* 0x000000080c0c7824 */ /* 0x000fe200078e00ff */
[----:B------:R-:W-:Y:S01]  /*2850*/  LOP3.LUT R10, R10, 0xfffffffe, RZ, 0xc0, !PT ;  /* 0xfffffffe0a0a7812 */ /* 0x000fe200078ec0ff */
[----:B------:R-:W0:Y:S01]  /*2860*/  LDGDEPBAR ;  /* 0x00000000000079af */ /* 0x000e220000000000 */
[----:B------:R-:W-:Y:S01]  /*2870*/  LOP3.LUT R11, R8, 0x1c0, RZ, 0xc0, !PT ;  /* 0x000001c0080b7812 */ /* 0x000fe200078ec0ff */
[----:B------:R-:W-:Y:S01]  /*2880*/  UISETP.GE.AND UP0, UPT, UR14, 0x21, UPT ;  /* 0x000000210e00788c */ /* 0x000fe2000bf06270 */
[----:B------:R-:W-:Y:S01]  /*2890*/  LOP3.LUT R12, R9, 0x8, R12, 0xf8, !PT ;  /* 0x00000008090c7812 */ /* 0x000fe200078ef80c */
[----:B------:R-:W-:Y:S01]  /*28a0*/  IMAD.IADD R217, R217, 0x1, -R10 ;  /* 0x00000001d9d97824 */ /* 0x000fe200078e0a0a */
[----:B------:R-:W-:-:S02]  /*28b0*/  LOP3.LUT R3, R3, 0xfffffe00, RZ, 0xc0, !PT ;  /* 0xfffffe0003037812 */ /* 0x000fc400078ec0ff */
[----:B------:R-:W-:Y:S01]  /*28c0*/  SHF.R.U32.HI R9, RZ, 0x3, R9 ;  /* 0x00000003ff097819 */ /* 0x000fe20000011609 */
[----:B------:R-:W-:Y:S01]  /*28d0*/  IMAD.SHL.U32 R2, R217, 0x8, RZ ;  /* 0x00000008d9027824 */ /* 0x000fe200078e00ff */
[----:B------:R-:W-:Y:S02]  /*28e0*/  PLOP3.LUT P0, PT, PT, PT, UP0, 0x80, 0x0 ;  /* 0x000000000000781c */ /* 0x000fe40003f0f008 */
[----:B------:R-:W-:Y:S01]  /*28f0*/  LOP3.LUT R12, R12, R9, RZ, 0x3c, !PT ;  /* 0x000000090c0c7212 */ /* 0x000fe200078e3cff */
[----:B------:R-:W-:Y:S01]  /*2900*/  IMAD R9, R76, 0x400, R3 ;  /* 0x000004004c097824 */ /* 0x000fe200078e0203 */
[----:B------:R-:W-:Y:S02]  /*2910*/  LOP3.LUT R2, R11, 0x8, R2, 0xf8, !PT ;  /* 0x000000080b027812 */ /* 0x000fe400078ef802 */
[----:B------:R-:W-:Y:S01]  /*2920*/  SHF.R.U32.HI R11, RZ, 0x3, R11 ;  /* 0x00000003ff0b7819 */ /* 0x000fe2000001160b */
[----:B------:R-:W-:-:S03]  /*2930*/  IMAD R217, R217, 0x200, R12 ;  /* 0x00000200d9d97824 */ /* 0x000fc600078e020c */
[----:B------:R-:W-:Y:S01]  /*2940*/  LOP3.LUT R2, R2, R11, RZ, 0x3c, !PT ;  /* 0x0000000b02027212 */ /* 0x000fe200078e3cff */
[----:B------:R-:W-:-:S04]  /*2950*/  IMAD.SHL.U32 R217, R217, 0x2, RZ ;  /* 0x00000002d9d97824 */ /* 0x000fc800078e00ff */
[----:B------:R-:W-:Y:S01]  /*2960*/  IMAD.IADD R218, R2, 0x1, R9 ;  /* 0x0000000102da7824 */ /* 0x000fe200078e0209 */
[----:B------:R-:W-:Y:S01]  /*2970*/  LDSM.16.M88.4 R20, [R217+0x8000] ;  /* 0x00800000d914783b */ /* 0x000fe20000000200 */
[C---:B------:R-:W-:Y:S02]  /*2980*/  IADD3 R0, R217.reuse, 0x8000, RZ ;  /* 0x00008000d9007810 */ /* 0x040fe40007ffe0ff */
[----:B------:R-:W-:Y:S01]  /*2990*/  IMAD.SHL.U32 R218, R218, 0x2, RZ ;  /* 0x00000002dada7824 */ /* 0x000fe200078e00ff */
[----:B------:R-:W-:Y:S01]  /*29a0*/  LDSM.16.M88.4 R36, [R217+0x8800] ;  /* 0x00880000d924783b */ /* 0x000fe20000000200 */
[----:B------:R-:W-:Y:S02]  /*29b0*/  IADD3 R215, R217, 0x8020, RZ ;  /* 0x00008020d9d77810 */ /* 0x000fe40007ffe0ff */
[----:B------:R-:W-:Y:S01]  /*29c0*/  @P1 IADD3 R215, R0, -0x20, RZ ;  /* 0xffffffe000d71810 */ /* 0x000fe20007ffe0ff */
[----:B------:R-:W1:Y:S01]  /*29d0*/  LDSM.16.M88.4 R68, [R218] ;  /* 0x00000000da44783b */ /* 0x000e620000000200 */
[----:B------:R-:W-:-:S02]  /*29e0*/  IMAD R216, R7, 0x2, R218 ;  /* 0x0000000207d87824 */ /* 0x000fc400078e02da */
[----:B------:R-:W-:Y:S01]  /*29f0*/  IMAD.MOV.U32 R0, RZ, RZ, 0x40 ;  /* 0x00000040ff007424 */ /* 0x000fe200078e00ff */
[----:B------:R-:W5:Y:S01]  /*2a00*/  LDSM.16.M88.4 R8, [R218+0x2000] ;  /* 0x00200000da08783b */ /* 0x000f620000000200 */
[----:B------:R-:W-:Y:S01]  /*2a10*/  IMAD R214, R5, 0x2, R218 ;  /* 0x0000000205d67824 */ /* 0x000fe200078e02da */
[----:B------:R-:W-:Y:S01]  /*2a20*/  IADD3 R207, R215, 0x800, RZ ;  /* 0x00000800d7cf7810 */ /* 0x000fe20007ffe0ff */
[----:B------:R-:W-:Y:S01]  /*2a30*/  IMAD R213, R5, 0x2, R216 ;  /* 0x0000000205d57824 */ /* 0x000fe200078e02d8 */
[----:B------:R-:W-:Y:S01]  /*2a40*/  LDSM.16.M88.4 R60, [R215] ;  /* 0x00000000d73c783b */ /* 0x000fe20000000200 */
[----:B------:R-:W-:Y:S02]  /*2a50*/  SEL R0, R0, 0xffffffc0, !P2 ;  /* 0xffffffc000007807 */ /* 0x000fe40005000000 */
[C---:B------:R-:W-:Y:S01]  /*2a60*/  IADD3 R205, R215.reuse, 0x1000, RZ ;  /* 0x00001000d7cd7810 */ /* 0x040fe20007ffe0ff */
[----:B------:R-:W2:Y:S01]  /*2a70*/  LDSM.16.M88.4 R64, [R216+0x2000] ;  /* 0x00200000d840783b */ /* 0x000ea20000000200 */
[----:B------:R-:W-:Y:S01]  /*2a80*/  IADD3 R204, R215, 0x1800, RZ ;  /* 0x00001800d7cc7810 */ /* 0x000fe20007ffe0ff */
[----:B------:R-:W-:-:S02]  /*2a90*/  IMAD.IADD R211, R217, 0x1, R0 ;  /* 0x00000001d9d37824 */ /* 0x000fc400078e0200 */
[----:B------:R-:W3:Y:S01]  /*2aa0*/  LDSM.16.M88.4 R56, [R215+0x800] ;  /* 0x00080000d738783b */ /* 0x000ee20000000200 */
[----:B------:R-:W-:-:S03]  /*2ab0*/  IMAD.IADD R206, R0, 0x1, R215 ;  /* 0x0000000100ce7824 */ /* 0x000fc600078e02d7 */
[----:B------:R-:W4:Y:S04]  /*2ac0*/  LDSM.16.M88.4 R52, [R216] ;  /* 0x00000000d834783b */ /* 0x000f280000000200 */
[----:B------:R-:W-:Y:S04]  /*2ad0*/  LDSM.16.M88.4 R40, [R211+0x8000] ;  /* 0x00800000d328783b */ /* 0x000fe80000000200 */
[----:B------:R-:W2:Y:S04]  /*2ae0*/  LDSM.16.M88.4 R44, [R214+0x2000] ;  /* 0x00200000d62c783b */ /* 0x000ea80000000200 */
[----:B------:R-:W-:Y:S01]  /*2af0*/  LDSM.16.M88.4 R48, [R214] ;  /* 0x00000000d630783b */ /* 0x000fe20000000200 */
[-C--:B-1----:R-:W-:Y:S08]  /*2b00*/  HMMA.16816.F32 R32, R68, R20.reuse, RZ ;  /* 0x000000144420723c */ /* 0x082ff000000018ff */
[C---:B--2--5:R-:W-:Y:S08]  /*2b10*/  HMMA.16816.F32 R28, R8.reuse, R20, RZ ;  /* 0x00000014081c723c */ /* 0x064ff000000018ff */
[-C--:B------:R-:W-:Y:S08]  /*2b20*/  HMMA.16816.F32 R24, R8, R22.reuse, RZ ;  /* 0x000000160818723c */ /* 0x080ff000000018ff */
[----:B------:R-:W-:Y:S08]  /*2b30*/  HMMA.16816.F32 R20, R68, R22, RZ ;  /* 0x000000164414723c */ /* 0x000ff000000018ff */
[-C--:B------:R-:W-:Y:S08]  /*2b40*/  HMMA.16816.F32 R12, R8, R36.reuse, RZ ;  /* 0x00000024080c723c */ /* 0x080ff000000018ff */
[----:B------:R-:W-:Y:S08]  /*2b50*/  HMMA.16816.F32 R16, R68, R36, RZ ;  /* 0x000000244410723c */ /* 0x000ff000000018ff */
[-C--:B------:R-:W-:Y:S08]  /*2b60*/  HMMA.16816.F32 R8, R8, R38.reuse, RZ ;  /* 0x000000260808723c */ /* 0x080ff000000018ff */
[----:B------:R-:W-:Y:S01]  /*2b70*/  HMMA.16816.F32 R68, R68, R38, RZ ;  /* 0x000000264444723c */ /* 0x000fe200000018ff */
[----:B------:R-:W1:Y:S07]  /*2b80*/  LDSM.16.M88.4 R36, [R211+0x8800] ;  /* 0x00880000d324783b */ /* 0x000e6e0000000200 */
[C---:B------:R-:W-:Y:S08]  /*2b90*/  HMMA.16816.F32 R28, R64.reuse, R60, R28 ;  /* 0x0000003c401c723c */ /* 0x040ff0000000181c */
[C---:B---3--:R-:W-:Y:S08]  /*2ba0*/  HMMA.16816.F32 R12, R64.reuse, R56, R12 ;  /* 0x00000038400c723c */ /* 0x048ff0000000180c */
[C---:B------:R-:W-:Y:S08]  /*2bb0*/  HMMA.16816.F32 R24, R64.reuse, R62, R24 ;  /* 0x0000003e4018723c */ /* 0x040ff00000001818 */
[----:B------:R-:W-:Y:S01]  /*2bc0*/  HMMA.16816.F32 R8, R64, R58, R8 ;  /* 0x0000003a4008723c */ /* 0x000fe20000001808 */
[----:B------:R-:W-:Y:S07]  /*2bd0*/  LDSM.16.M88.4 R64, [R213] ;  /* 0x00000000d540783b */ /* 0x000fee0000000200 */
[C---:B----4-:R-:W-:Y:S08]  /*2be0*/  HMMA.16816.F32 R32, R52.reuse, R60, R32 ;  /* 0x0000003c3420723c */ /* 0x050ff00000001820 */
[C---:B------:R-:W-:Y:S08]  /*2bf0*/  HMMA.16816.F32 R16, R52.reuse, R56, R16 ;  /* 0x000000383410723c */ /* 0x040ff00000001810 */
[C---:B------:R-:W-:Y:S01]  /*2c00*/  HMMA.16816.F32 R20, R52.reuse, R62, R20 ;  /* 0x0000003e3414723c */ /* 0x040fe20000001814 */
[----:B------:R-:W-:Y:S07]  /*2c10*/  LDSM.16.M88.4 R60, [R213+0x2000] ;  /* 0x00200000d53c783b */ /* 0x000fee0000000200 */
[----:B------:R-:W-:Y:S01]  /*2c20*/  HMMA.16816.F32 R68, R52, R58, R68 ;  /* 0x0000003a3444723c */ /* 0x000fe20000001844 */
[----:B------:R-:W2:Y:S04]  /*2c30*/  LDSM.16.M88.4 R56, [R206] ;  /* 0x00000000ce38783b */ /* 0x000ea80000000200 */
[----:B------:R-:W3:Y:S03]  /*2c40*/  LDSM.16.M88.4 R52, [R206+0x800] ;  /* 0x00080000ce34783b */ /* 0x000ee60000000200 */
[C---:B------:R-:W-:Y:S08]  /*2c50*/  HMMA.16816.F32 R28, R44.reuse, R40, R28 ;  /* 0x000000282c1c723c */ /* 0x040ff0000000181c */
[C---:B-1----:R-:W-:Y:S08]  /*2c60*/  HMMA.16816.F32 R12, R44.reuse, R36, R12 ;  /* 0x000000242c0c723c */ /* 0x042ff0000000180c */
        /* <DEDUP_REMOVED lines=8> */
[----:B------:R-:W4:Y:S04]  /*2cf0*/  LDSM.16.M88.4 R36, [R217+0x9800] ;  /* 0x00980000d924783b */ /* 0x000f280000000200 */
[----:B------:R-:W5:Y:S03]  /*2d00*/  LDSM.16.M88.4 R48, [R218+0x4000] ;  /* 0x00400000da30783b */ /* 0x000f660000000200 */
[C---:B--2---:R-:W-:Y:S08]  /*2d10*/  HMMA.16816.F32 R28, R60.reuse, R56, R28 ;  /* 0x000000383c1c723c */ /* 0x044ff0000000181c */
[C---:B------:R-:W-:Y:S08]  /*2d20*/  HMMA.16816.F32 R24, R60.reuse, R58, R24 ;  /* 0x0000003a3c18723c */ /* 0x040ff00000001818 */
[C---:B---3--:R-:W-:Y:S08]  /*2d30*/  HMMA.16816.F32 R12, R60.reuse, R52, R12 ;  /* 0x000000343c0c723c */ /* 0x048ff0000000180c */
[----:B------:R-:W-:Y:S01]  /*2d40*/  HMMA.16816.F32 R8, R60, R54, R8 ;  /* 0x000000363c08723c */ /* 0x000fe20000001808 */
[----:B------:R-:W-:Y:S07]  /*2d50*/  LDSM.16.M88.4 R60, [R216+0x6000] ;  /* 0x00600000d83c783b */ /* 0x000fee0000000200 */
[C---:B------:R-:W-:Y:S08]  /*2d60*/  HMMA.16816.F32 R32, R64.reuse, R56, R32 ;  /* 0x000000384020723c */ /* 0x040ff00000001820 */
[C---:B------:R-:W-:Y:S01]  /*2d70*/  HMMA.16816.F32 R20, R64.reuse, R58, R20 ;  /* 0x0000003a4014723c */ /* 0x040fe20000001814 */
[----:B------:R-:W2:Y:S07]  /*2d80*/  LDSM.16.M88.4 R56, [R215+0x1000] ;  /* 0x00100000d738783b */ /* 0x000eae0000000200 */
[C---:B------:R-:W-:Y:S08]  /*2d90*/  HMMA.16816.F32 R16, R64.reuse, R52, R16 ;  /* 0x000000344010723c */ /* 0x040ff00000001810 */
[----:B------:R-:W-:Y:S01]  /*2da0*/  HMMA.16816.F32 R68, R64, R54, R68 ;  /* 0x000000364044723c */ /* 0x000fe20000001844 */
[----:B------:R-:W3:Y:S04]  /*2db0*/  LDSM.16.M88.4 R52, [R215+0x1800] ;  /* 0x00180000d734783b */ /* 0x000ee80000000200 */
[----:B------:R-:W2:Y:S03]  /*2dc0*/  LDSM.16.M88.4 R64, [R216+0x4000] ;  /* 0x00400000d840783b */ /* 0x000ea60000000200 */
[C---:B-1----:R-:W-:Y:S08]  /*2dd0*/  HMMA.16816.F32 R28, R44.reuse, R40, R28 ;  /* 0x000000282c1c723c */ /* 0x042ff0000000181c */
[C---:B------:R-:W-:Y:S08]  /*2de0*/  HMMA.16816.F32 R24, R44.reuse, R42, R24 ;  /* 0x0000002a2c18723c */ /* 0x040ff00000001818 */
[C---:B----4-:R-:W-:Y:S08]  /*2df0*/  HMMA.16816.F32 R12, R44.reuse, R36, R12 ;  /* 0x000000242c0c723c */ /* 0x050ff0000000180c */
[----:B------:R-:W-:Y:S01]  /*2e00*/  HMMA.16816.F32 R8, R44, R38, R8 ;  /* 0x000000262c08723c */ /* 0x000fe20000001808 */
[----:B------:R-:W-:Y:S07]  /*2e10*/  LDSM.16.M88.4 R44, [R214+0x6000] ;  /* 0x00600000d62c783b */ /* 0x000fee0000000200 */
[C---:B-----5:R-:W-:Y:S08]  /*2e20*/  HMMA.16816.F32 R32, R48.reuse, R40, R32 ;  /* 0x000000283020723c */ /* 0x060ff00000001820 */
        /* <DEDUP_REMOVED lines=17> */
[----:B------:R-:W2:Y:S01]  /*2f40*/  LDSM.16.M88.4 R64, [R213+0x4000] ;  /* 0x00400000d540783b */ /* 0x000ea20000000200 */
[----:B------:R-:W-:-:S04]  /*2f50*/  DEPBAR.LE SB0, 0x0 ;  /* 0x000080000000791a */ /* 0x000fc80000000000 */
[C---:B-1----:R-:W-:Y:S08]  /*2f60*/  HMMA.16816.F32 R28, R44.reuse, R40, R28 ;  /* 0x000000282c1c723c */ /* 0x042ff0000000181c */
[C---:B------:R-:W-:Y:S08]  /*2f70*/  HMMA.16816.F32 R24, R44.reuse, R42, R24 ;  /* 0x0000002a2c18723c */ /* 0x040ff00000001818 */
[C---:B----4-:R-:W-:Y:S08]  /*2f80*/  HMMA.16816.F32 R12, R44.reuse, R36, R12 ;  /* 0x000000242c0c723c */ /* 0x050ff0000000180c */
[----:B------:R-:W-:Y:S08]  /*2f90*/  HMMA.16816.F32 R8, R44, R38, R8 ;  /* 0x000000262c08723c */ /* 0x000ff00000001808 */
[C---:B-----5:R-:W-:Y:S08]  /*2fa0*/  HMMA.16816.F32 R32, R48.reuse, R40, R32 ;  /* 0x000000283020723c */ /* 0x060ff00000001820 */
[C---:B------:R-:W-:Y:S08]  /*2fb0*/  HMMA.16816.F32 R20, R48.reuse, R42, R20 ;  /* 0x0000002a3014723c */ /* 0x040ff00000001814 */
[C---:B------:R-:W-:Y:S08]  /*2fc0*/  HMMA.16816.F32 R16, R48.reuse, R36, R16 ;  /* 0x000000243010723c */ /* 0x040ff00000001810 */
        /* <DEDUP_REMOVED lines=51> */
.L_x_1592:
[----:B------:R-:W-:Y:S05]  /*3300*/  BSYNC B0 ;  /* 0x0000000000007941 */ /* 0x000fea0003800000 */
.L_x_1591:
[----:B------:R-:W0:Y:S02]  /*3310*/  LDGDEPBAR ;  /* 0x00000000000079af */ /* 0x000e240000000000 */
.L_x_1590:
[----:B--2---:R-:W-:Y:S01]  /*3320*/  IMAD.SHL.U32 R37, R74, 0x2, RZ ;  /* 0x000000024a257824 */ /* 0x004fe200078e00ff */
[----:B------:R-:W-:Y:S01]  /*3330*/  UIADD3 UR5, UR20, -0x61c88647, URZ ;  /* 0x9e3779b914057890 */ /* 0x000fe2000fffe03f */
[----:B-1----:R-:W-:Y:S01]  /*3340*/  IMAD.U32 R38, RZ, RZ, UR16 ;  /* 0x00000010ff267e24 */ /* 0x002fe2000f8e00ff */
[----:B------:R-:W-:Y:S01]  /*3350*/  ULOP3.LUT UR16, UR16, UR21, URZ, 0x3c, !UPT ;  /* 0x0000001510107292 */ /* 0x000fe2000f8e3c3f */
[----:B------:R-:W-:Y:S01]  /*3360*/  IMAD.WIDE.U32 R54, R189, -0x2daee0ad, RZ ;  /* 0xd2511f53bd367825 */ /* 0x000fe200078e00ff */
[----:B------:R-:W-:Y:S01]  /*3370*/  LOP3.LUT R37, R37, 0x6, RZ, 0xc0, !PT ;  /* 0x0000000625257812 */ /* 0x000fe200078ec0ff */
[----:B------:R-:W-:Y:S01]  /*3380*/  UIADD3 UR4, UR21, 0x76cf5d0a, URZ ;  /* 0x76cf5d0a15047890 */ /* 0x000fe2000fffe03f */
[----:B------:R-:W-:Y:S01]  /*3390*/  LOP3.LUT R190, R4, UR20, RZ, 0x3c, !PT ;  /* 0x0000001404be7c12 */ /* 0x000fe2000f8e3cff */
[----:B------:R-:W-:Y:S01]  /*33a0*/  UIADD3 UR11, UR20, 0x3c6ef372, URZ ;  /* 0x3c6ef372140b7890 */ /* 0x000fe2000fffe03f */
[----:B------:R-:W-:Y:S01]  /*33b0*/  LOP3.LUT R73, R73, 0x7ffffffc, RZ, 0xc0, !PT ;  /* 0x7ffffffc49497812 */ /* 0x000fe200078ec0ff */
[----:B------:R-:W-:Y:S01]  /*33c0*/  IMAD R38, R38, 0x20, R37 ;  /* 0x0000002026267824 */ /* 0x000fe200078e0225 */
[----:B------:R-:W-:Y:S01]  /*33d0*/  UIADD3 UR22, UR20, -0x255992d5, URZ ;  /* 0xdaa66d2b14167890 */ /* 0x000fe2000fffe03f */
[----:B------:R-:W-:Y:S01]  /*33e0*/  IMAD.U32 R37, RZ, RZ, UR12 ;  /* 0x0000000cff257e24 */ /* 0x000fe2000f8e00ff */
[----:B------:R-:W-:-:S02]  /*33f0*/  UIADD3 UR17, UR21, 0x32370b8f, URZ ;  /* 0x32370b8f15117890 */ /* 0x000fc4000fffe03f */
[C---:B------:R-:W-:Y:S01]  /*3400*/  IADD3 R0, R38.reuse, 0x1, RZ ;  /* 0x0000000126007810 */ /* 0x040fe20007ffe0ff */
[----:B------:R-:W-:Y:S01]  /*3410*/  IMAD R192, R37, 0x8, R76 ;  /* 0x0000000825c07824 */ /* 0x000fe200078e024c */
[----:B------:R-:W-:Y:S01]  /*3420*/  IADD3 R36, R38, 0x8, RZ ;  /* 0x0000000826247810 */ /* 0x000fe20007ffe0ff */
[----:B------:R-:W-:Y:S01]  /*3430*/  UIADD3 UR15, UR21, -0x126145ec, URZ ;  /* 0xed9eba14150f7890 */ /* 0x000fe2000fffe03f */
[----:B------:R-:W-:Y:S01]  /*3440*/  ISETP.GE.AND P1, PT, R0, UR14, PT ;  /* 0x0000000e00007c0c */ /* 0x000fe2000bf26270 */
[----:B------:R-:W-:Y:S01]  /*3450*/  UIADD3 UR23, UR21, 0x646e171e, URZ ;  /* 0x646e171e15177890 */ /* 0x000fe2000fffe03f */
[C---:B------:R-:W-:Y:S01]  /*3460*/  ISETP.GE.AND P2, PT, R38.reuse, UR14, PT ;  /* 0x0000000e26007c0c */ /* 0x040fe2000bf46270 */
[----:B------:R-:W-:Y:S01]  /*3470*/  UIADD3 UR24, UR20, -0x4ab325aa, URZ ;  /* 0xb54cda5614187890 */ /* 0x000fe2000fffe03f */
[----:B------:R-:W-:Y:S02]  /*3480*/  IADD3 R6, R38, 0x9, RZ ;  /* 0x0000000926067810 */ /* 0x000fe40007ffe0ff */
[----:B------:R-:W-:-:S02]  /*3490*/  ISETP.GE.AND P6, PT, R36, UR14, PT ;  /* 0x0000000e24007c0c */ /* 0x000fc4000bfc6270 */
[----:B------:R-:W-:Y:S02]  /*34a0*/  FSEL R51, R32, -INF , !P2 ;  /* 0xff80000020337808 */ /* 0x000fe40005000000 */
[----:B------:R-:W-:Y:S02]  /*34b0*/  FSEL R50, R33, -INF , !P1 ;  /* 0xff80000021327808 */ /* 0x000fe40004800000 */
[----:B------:R-:W-:Y:S02]  /*34c0*/  ISETP.GE.AND P5, PT, R6, UR14, PT ;  /* 0x0000000e06007c0c */ /* 0x000fe4000bfa6270 */
[----:B------:R-:W-:Y:S02]  /*34d0*/  FSEL R49, R20, -INF , !P6 ;  /* 0xff80000014317808 */ /* 0x000fe40007000000 */
[----:B------:R-:W-:Y:S02]  /*34e0*/  IADD3 R0, R38, 0x10, RZ ;  /* 0x0000001026007810 */ /* 0x000fe40007ffe0ff */
[----:B------:R-:W-:-:S02]  /*34f0*/  FMNMX.FTZ R20, R51, R50, !PT ;  /* 0x0000003233147209 */ /* 0x000fc40007810000 */
[----:B------:R-:W-:Y:S02]  /*3500*/  FSEL R52, R21, -INF , !P5 ;  /* 0xff80000015347808 */ /* 0x000fe40006800000 */
[----:B------:R-:W-:Y:S02]  /*3510*/  ISETP.GE.AND P4, PT, R0, UR14, PT ;  /* 0x0000000e00007c0c */ /* 0x000fe4000bf86270 */
[C---:B------:R-:W-:Y:S02]  /*3520*/  IADD3 R39, R38.reuse, 0x11, RZ ;  /* 0x0000001126277810 */ /* 0x040fe40007ffe0ff */
[----:B------:R-:W-:Y:S02]  /*3530*/  FMNMX.FTZ R21, R49, R20, !PT ;  /* 0x0000001431157209 */ /* 0x000fe40007810000 */
[----:B------:R-:W-:Y:S02]  /*3540*/  IADD3 R37, R38, 0x18, RZ ;  /* 0x0000001826257810 */ /* 0x000fe40007ffe0ff */
[----:B------:R-:W-:-:S02]  /*3550*/  ISETP.GE.AND P3, PT, R39, UR14, PT ;  /* 0x0000000e27007c0c */ /* 0x000fc4000bf66270 */
[----:B------:R-:W-:Y:S02]  /*3560*/  FSEL R48, R16, -INF , !P4 ;  /* 0xff80000010307808 */ /* 0x000fe40006000000 */
[----:B------:R-:W-:Y:S02]  /*3570*/  FMNMX.FTZ R21, R52, R21, !PT ;  /* 0x0000001534157209 */ /* 0x000fe40007810000 */
[----:B------:R-:W-:Y:S02]  /*3580*/  FSEL R6, R30, -INF , !P2 ;  /* 0xff8000001e067808 */ /* 0x000fe40005000000 */
[----:B------:R-:W-:Y:S02]  /*3590*/  FSEL R36, R28, -INF , !P2 ;  /* 0xff8000001c247808 */ /* 0x000fe40005000000 */
[----:B------:R-:W-:Y:S02]  /*35a0*/  FSEL R0, R34, -INF , !P2 ;  /* 0xff80000022007808 */ /* 0x000fe40005000000 */
[----:B------:R-:W-:-:S02]  /*35b0*/  ISETP.GE.AND P2, PT, R37, UR14, PT ;  /* 0x0000000e25007c0c */ /* 0x000fc4000bf46270 */
[----:B------:R-:W-:Y:S02]  /*35c0*/  IADD3 R38, R38, 0x19, RZ ;  /* 0x0000001926267810 */ /* 0x000fe40007ffe0ff */
[----:B------:R-:W-:Y:S02]  /*35d0*/  FSEL R43, R17, -INF , !P3 ;  /* 0xff800000112b7808 */ /* 0x000fe40005800000 */
[----:B------:R-:W-:Y:S02]  /*35e0*/  FMNMX.FTZ R16, R48, R21, !PT ;  /* 0x0000001530107209 */ /* 0x000fe40007810000 */
[----:B------:R-:W-:Y:S02]  /*35f0*/  FSEL R33, R31, -INF , !P1 ;  /* 0xff8000001f217808 */ /* 0x000fe40004800000 */
[----:B------:R-:W-:Y:S02]  /*3600*/  FSEL R37, R29, -INF , !P1 ;  /* 0xff8000001d257808 */ /* 0x000fe40004800000 */
[----:B------:R-:W-:-:S02]  /*3610*/  FSEL R39, R35, -INF , !P1 ;  /* 0xff80000023277808 */ /* 0x000fc40004800000 */
[----:B------:R-:W-:Y:S01]  /*3620*/  ISETP.GE.AND P1, PT, R38, UR14, PT ;  /* 0x0000000e26007c0c */ /* 0x000fe2000bf26270 */
[----:B------:R-:W-:Y:S01]  /*3630*/  UIADD3 UR14, UR21, -0x4498517b, URZ ;  /* 0xbb67ae85150e7890 */ /* 0x000fe2000fffe03f */
[----:B------:R-:W-:Y:S02]  /*3640*/  FSEL R41, R68, -INF , !P2 ;  /* 0xff80000044297808 */ /* 0x000fe40005000000 */
[----:B------:R-:W-:Y:S02]  /*3650*/  FMNMX.FTZ R16, R43, R16, !PT ;  /* 0x000000102b107209 */ /* 0x000fe40007810000 */
[----:B------:R-:W-:Y:S02]  /*3660*/  FSEL R40, R69, -INF , !P1 ;  /* 0xff80000045287808 */ /* 0x000fe40004800000 */
[----:B------:R-:W-:Y:S01]  /*3670*/  FMNMX.FTZ R31, R41, R16, !PT ;  /* 0x00000010291f7209 */ /* 0x000fe20007810000 */
[----:B------:R-:W-:Y:S01]  /*3680*/  IMAD.WIDE.U32 R16, R192, -0x326172a9, RZ ;  /* 0xcd9e8d57c0107825 */ /* 0x000fe200078e00ff */
[----:B------:R-:W-:Y:S01]  /*3690*/  LOP3.LUT R28, R55, UR16, RZ, 0x3c, !PT ;  /* 0x00000010371c7c12 */ /* 0x000fe2000f8e3cff */
[----:B------:R-:W-:Y:S01]  /*36a0*/  UIADD3 UR16, UR20, 0x78dde6e4, URZ ;  /* 0x78dde6e414107890 */ /* 0x000fe2000fffe03f */
[----:B------:R-:W-:-:S02]  /*36b0*/  FMNMX.FTZ R31, R40, R31, !PT ;  /* 0x0000001f281f7209 */ /* 0x000fc40007810000 */
[----:B------:R-:W-:Y:S01]  /*36c0*/  LOP3.LUT R4, R17, R190, RZ, 0x3c, !PT ;  /* 0x000000be11047212 */ /* 0x000fe200078e3cff */
[----:B------:R-:W-:Y:S01]  /*36d0*/  IMAD.WIDE.U32 R28, R28, -0x326172a9, RZ ;  /* 0xcd9e8d571c1c7825 */ /* 0x000fe200078e00ff */
[----:B------:R-:W-:Y:S01]  /*36e0*/  FSEL R245, R15, -INF , !P3 ;  /* 0xff8000000ff57808 */ /* 0x000fe20005800000 */
[----:B------:R-:W1:Y:S01]  /*36f0*/  SHFL.BFLY PT, R164, R31, 0x2, 0x1f ;  /* 0x0c401f001fa47f89 */ /* 0x000e6200000e0000 */
[----:B------:R-:W-:Y:S01]  /*3700*/  FSEL R42, R22, -INF , !P6 ;  /* 0xff800000162a7808 */ /* 0x000fe20007000000 */
[----:B------:R-:W-:Y:S01]  /*3710*/  IMAD.WIDE.U32 R34, R4, -0x2daee0ad, RZ ;  /* 0xd2511f5304227825 */ /* 0x000fe200078e00ff */
[----:B------:R-:W-:Y:S02]  /*3720*/  LOP3.LUT R16, R29, UR5, R16, 0x96, !PT ;  /* 0x000000051d107c12 */ /* 0x000fe4000f8e9610 */
[----:B------:R-:W-:Y:S01]  /*3730*/  FMNMX.FTZ R15, R0, R39, !PT ;  /* 0x00000027000f7209 */ /* 0x000fe20007810000 */
[----:B------:R-:W-:Y:S01]  /*3740*/  IMAD.IADD R4, R3, 0x1, R2 ;  /* 0x0000000103047824 */ /* 0x000fe200078e0202 */
[----:B------:R-:W-:Y:S01]  /*3750*/  FSEL R2, R23, -INF , !P5 ;  /* 0xff80000017027808 */ /* 0x000fe20006800000 */
[----:B------:R-:W-:Y:S01]  /*3760*/  IMAD.WIDE.U32 R16, R16, -0x2daee0ad, RZ ;  /* 0xd2511f5310107825 */ /* 0x000fe200078e00ff */
[----:B------:R-:W-:-:S02]  /*3770*/  FMNMX.FTZ R15, R42, R15, !PT ;  /* 0x0000000f2a0f7209 */ /* 0x000fc40007810000 */
[----:B------:R-:W-:Y:S01]  /*3780*/  IADD3 R191, R192, 0x4, RZ ;  /* 0x00000004c0bf7810 */ /* 0x000fe20007ffe0ff */
[----:B------:R-:W-:Y:S01]  /*3790*/  IMAD.SHL.U32 R212, R4, 0x2, RZ ;  /* 0x0000000204d47824 */ /* 0x000fe200078e00ff */
[----:B------:R-:W-:Y:S02]  /*37a0*/  LOP3.LUT R30, R17, UR4, R34, 0x96, !PT ;  /* 0x00000004111e7c12 */ /* 0x000fe4000f8e9622 */
[----:B------:R-:W-:Y:S01]  /*37b0*/  FSEL R38, R18, -INF , !P4 ;  /* 0xff80000012267808 */ /* 0x000fe20006000000 */
[C---:B------:R-:W-:Y:S01]  /*37c0*/  IMAD.WIDE.U32 R20, R191.reuse, -0x326172a9, RZ ;  /* 0xcd9e8d57bf147825 */ /* 0x040fe200078e00ff */
[----:B------:R-:W-:Y:S01]  /*37d0*/  FMNMX.FTZ R17, R2, R15, !PT ;  /* 0x0000000f02117209 */ /* 0x000fe20007810000 */
[----:B------:R-:W-:Y:S01]  /*37e0*/  LDSM.16.MT88.4 R152, [R212+0xa000] ;  /* 0x00a00000d498783b */ /* 0x000fe20000004200 */
[----:B------:R-:W-:Y:S01]  /*37f0*/  FSEL R32, R26, -INF , !P6 ;  /* 0xff8000001a207808 */ /* 0x000fe20007000000 */
[----:B------:R-:W-:Y:S01]  /*3800*/  IMAD.WIDE.U32 R56, R191, -0x326172a9, RZ ;  /* 0xcd9e8d57bf387825 */ /* 0x000fe200078e00ff */
[----:B------:R-:W-:Y:S01]  /*3810*/  FSEL R26, R19, -INF , !P3 ;  /* 0xff800000131a7808 */ /* 0x000fe20005800000 */
[----:B------:R-:W-:Y:S01]  /*3820*/  LDSM.16.MT88.4 R160, [R212+0xa800] ;  /* 0x00a80000d4a0783b */ /* 0x000fe20000004200 */
[----:B------:R-:W-:Y:S01]  /*3830*/  FMNMX.FTZ R17, R38, R17, !PT ;  /* 0x0000001126117209 */ /* 0x000fe20007810000 */
[----:B------:R-:W-:Y:S01]  /*3840*/  IMAD R210, R7, 0x2, R212 ;  /* 0x0000000207d27824 */ /* 0x000fe200078e02d4 */
[----:B-1----:R-:W-:Y:S01]  /*3850*/  FMNMX.FTZ R164, R31, R164, !PT ;  /* 0x000000a41fa47209 */ /* 0x002fe20007810000 */
[----:B------:R-:W-:Y:S01]  /*3860*/  IMAD.WIDE.U32 R30, R30, -0x326172a9, RZ ;  /* 0xcd9e8d571e1e7825 */ /* 0x000fe200078e00ff */
[----:B------:R-:W-:-:S02]  /*3870*/  FSEL R70, R70, -INF , !P2 ;  /* 0xff80000046467808 */ /* 0x000fc40005000000 */
[----:B------:R-:W-:Y:S01]  /*3880*/  FMNMX.FTZ R17, R26, R17, !PT ;  /* 0x000000111a117209 */ /* 0x000fe20007810000 */
[----:B------:R-:W1:Y:S01]  /*3890*/  SHFL.BFLY PT, R19, R164, 0x1, 0x1f ;  /* 0x0c201f00a4137f89 */ /* 0x000e6200000e0000 */
[-C--:B------:R-:W-:Y:S01]  /*38a0*/  LOP3.LUT R21, R21, R190.reuse, RZ, 0x3c, !PT ;  /* 0x000000be15157212 */ /* 0x080fe200078e3cff */
[----:B------:R-:W-:Y:S01]  /*38b0*/  IMAD R209, R5, 0x2, R212 ;  /* 0x0000000205d17824 */ /* 0x000fe200078e02d4 */
[----:B------:R-:W-:Y:S01]  /*38c0*/  LOP3.LUT R68, R57, R190, RZ, 0x3c, !PT ;  /* 0x000000be39447212 */ /* 0x000fe200078e3cff */
[----:B------:R-:W-:Y:S01]  /*38d0*/  LDSM.16.MT88.4 R176, [R210+0xa000] ;  /* 0x00a00000d2b0783b */ /* 0x000fe20000004200 */
[----:B------:R-:W-:Y:S01]  /*38e0*/  FSEL R58, R71, -INF , !P1 ;  /* 0xff800000473a7808 */ /* 0x000fe20004800000 */
[----:B------:R-:W-:Y:S01]  /*38f0*/  IMAD R208, R5, 0x2, R210 ;  /* 0x0000000205d07824 */ /* 0x000fe200078e02d2 */
[----:B------:R-:W-:Y:S01]  /*3900*/  FMNMX.FTZ R17, R70, R17, !PT ;  /* 0x0000001146117209 */ /* 0x000fe20007810000 */
[----:B------:R-:W-:Y:S01]  /*3910*/  IMAD.WIDE.U32 R68, R68, -0x2daee0ad, RZ ;  /* 0xd2511f5344447825 */ /* 0x000fe200078e00ff */
[----:B------:R-:W-:Y:S01]  /*3920*/  FSEL R250, R14, -INF , !P4 ;  /* 0xff8000000efa7808 */ /* 0x000fe20006000000 */
[----:B------:R-:W-:Y:S01]  /*3930*/  LDSM.16.MT88.4 R172, [R210+0xa800] ;  /* 0x00a80000d2ac783b */ /* 0x000fe20000004200 */
[----:B------:R-:W-:Y:S01]  /*3940*/  FMNMX.FTZ R17, R58, R17, !PT ;  /* 0x000000113a117209 */ /* 0x000fe20007810000 */
[----:B------:R-:W-:Y:S01]  /*3950*/  IMAD.WIDE.U32 R14, R21, -0x2daee0ad, RZ ;  /* 0xd2511f53150e7825 */ /* 0x000fe200078e00ff */
[--C-:B------:R-:W-:Y:S01]  /*3960*/  LOP3.LUT R3, R35, UR14, R54.reuse, 0x96, !PT ;  /* 0x0000000e23037c12 */ /* 0x100fe2000f8e9636 */
[----:B------:R-:W-:Y:S01]  /*3970*/  LDSM.16.MT88.4 R168, [R208+0xa000] ;  /* 0x00a00000d0a8783b */ /* 0x000fe20000004200 */
[----:B------:R-:W-:-:S02]  /*3980*/  LOP3.LUT R22, R69, UR14, R54, 0x96, !PT ;  /* 0x0000000e45167c12 */ /* 0x000fc4000f8e9636 */
[----:B------:R-:W-:Y:S01]  /*3990*/  LOP3.LUT R66, R15, UR14, R54, 0x96, !PT ;  /* 0x0000000e0f427c12 */ /* 0x000fe2000f8e9636 */
[----:B------:R-:W-:Y:S01]  /*39a0*/  IMAD.WIDE.U32 R64, R3, -0x326172a9, RZ ;  /* 0xcd9e8d5703407825 */ /* 0x000fe200078e00ff */
[----:B------:R-:W2:Y:S01]  /*39b0*/  SHFL.BFLY PT, R54, R17, 0x2, 0x1f ;  /* 0x0c401f0011367f89 */ /* 0x000ea200000e0000 */
[----:B------:R-:W-:Y:S01]  /*39c0*/  LOP3.LUT R20, R29, UR5, R20, 0x96, !PT ;  /* 0x000000051d147c12 */ /* 0x000fe2000f8e9614 */
[----:B------:R-:W-:Y:S01]  /*39d0*/  UIADD3 UR14, UR20, 0x1715609d, URZ ;  /* 0x1715609d140e7890 */ /* 0x000fe2000fffe03f */
[----:B------:R-:W-:Y:S01]  /*39e0*/  IMAD.WIDE.U32 R22, R22, -0x326172a9, RZ ;  /* 0xcd9e8d5716167825 */ /* 0x000fe200078e00ff */
[----:B------:R-:W-:Y:S01]  /*39f0*/  LOP3.LUT R3, R65, UR11, R28, 0x96, !PT ;  /* 0x0000000b41037c12 */ /* 0x000fe2000f8e961c */
[----:B------:R-:W-:Y:S01]  /*3a00*/  LDSM.16.MT88.4 R96, [R210+0xb000] ;  /* 0x00b00000d260783b */ /* 0x000fe20000004200 */
[----:B-1----:R-:W-:Y:S01]  /*3a10*/  FMNMX.FTZ R164, R164, R19, !PT ;  /* 0x00000013a4a47209 */ /* 0x002fe20007810000 */
[----:B------:R-:W-:Y:S01]  /*3a20*/  IMAD.WIDE.U32 R74, R20, -0x2daee0ad, RZ ;  /* 0xd2511f53144a7825 */ /* 0x000fe200078e00ff */
[----:B------:R-:W-:Y:S01]  /*3a30*/  LOP3.LUT R20, R31, UR22, R64, 0x96, !PT ;  /* 0x000000161f147c12 */ /* 0x000fe2000f8e9640 */
[----:B------:R-:W-:Y:S01]  /*3a40*/  LDSM.16.MT88.4 R112, [R209+0xb000] ;  /* 0x00b00000d170783b */ /* 0x000fe20000004200 */
[----:B------:R-:W-:Y:S01]  /*3a50*/  FSEL R193, R11, -INF , !P1 ;  /* 0xff8000000bc17808 */ /* 0x000fe20004800000 */
[----:B------:R-:W-:Y:S01]  /*3a60*/  IMAD R66, R66, -0x326172a9, RZ ;  /* 0xcd9e8d5742427824 */ /* 0x000fe200078e02ff */
[----:B------:R-:W-:Y:S01]  /*3a70*/  LOP3.LUT R18, R75, UR4, R14, 0x96, !PT ;  /* 0x000000044b127c12 */ /* 0x000fe2000f8e960e */
[----:B------:R-:W-:Y:S01]  /*3a80*/  IMAD.WIDE.U32 R20, R20, -0x2daee0ad, RZ ;  /* 0xd2511f5314147825 */ /* 0x000fe200078e00ff */
[----:B------:R-:W-:Y:S01]  /*3a90*/  LOP3.LUT R14, R23, UR11, R28, 0x96, !PT ;  /* 0x0000000b170e7c12 */ /* 0x000fe2000f8e961c */
[----:B------:R-:W-:Y:S01]  /*3aa0*/  UIADD3 UR11, UR21, -0x56f99767, URZ ;  /* 0xa9066899150b7890 */ /* 0x000fe2000fffe03f */
[----:B------:R-:W-:Y:S01]  /*3ab0*/  FSEL R194, R9, -INF , !P1 ;  /* 0xff80000009c27808 */ /* 0x000fe20004800000 */
[C---:B------:R-:W-:Y:S01]  /*3ac0*/  FMUL.FTZ R23, R164.reuse, c[0x0][0x23c] ;  /* 0x00008f00a4177a20 */ /* 0x040fe20000410000 */
[----:B------:R-:W-:Y:S01]  /*3ad0*/  FSETP.NEU.FTZ.AND P1, PT, R164, -INF , PT ;  /* 0xff800000a400780b */ /* 0x000fe20003f3d000 */
[----:B------:R-:W-:Y:S01]  /*3ae0*/  IMAD.WIDE.U32 R80, R18, -0x326172a9, RZ ;  /* 0xcd9e8d5712507825 */ /* 0x000fe200078e00ff */
[----:B------:R-:W-:-:S02]  /*3af0*/  LOP3.LUT R53, R31, UR22, R64, 0x96, !PT ;  /* 0x000000161f357c12 */ /* 0x000fc4000f8e9640 */
[----:B------:R-:W-:Y:S01]  /*3b00*/  FSEL R24, R24, -INF , !P6 ;  /* 0xff80000018187808 */ /* 0x000fe20007000000 */
[----:B------:R-:W-:Y:S01]  /*3b10*/  IMAD.WIDE.U32 R64, R3, -0x2daee0ad, RZ ;  /* 0xd2511f5303407825 */ /* 0x000fe200078e00ff */
[----:B------:R-:W-:Y:S02]  /*3b20*/  FMNMX.FTZ R19, R36, R37, !PT ;  /* 0x0000002524137209 */ /* 0x000fe40007810000 */
[----:B------:R-:W-:Y:S01]  /*3b30*/  FSEL R23, R23, RZ, P1 ;  /* 0x000000ff17177208 */ /* 0x000fe20000800000 */
[----:B------:R-:W-:Y:S01]  /*3b40*/  IMAD.WIDE.U32 R14, R14, -0x2daee0ad, RZ ;  /* 0xd2511f530e0e7825 */ /* 0x000fe200078e00ff */
[----:B--2---:R-:W-:Y:S02]  /*3b50*/  FMNMX.FTZ R3, R54, R17, !PT ;  /* 0x0000001136037209 */ /* 0x004fe40007810000 */
[----:B------:R-:W-:Y:S01]  /*3b60*/  FMNMX.FTZ R17, R6, R33, !PT ;  /* 0x0000002106117209 */ /* 0x000fe20007810000 */
[--C-:B------:R-:W-:Y:S01]  /*3b70*/  FFMA.FTZ R31, R49, c[0x0][0x23c], -R23.reuse ;  /* 0x00008f00311f7a23 */ /* 0x100fe20000010817 */
[----:B------:R-:W-:Y:S01]  /*3b80*/  FSEL R25, R25, -INF , !P5 ;  /* 0xff80000019197808 */ /* 0x000fe20006800000 */
[--C-:B------:R-:W-:Y:S01]  /*3b90*/  FFMA.FTZ R228, R48, c[0x0][0x23c], -R23.reuse ;  /* 0x00008f0030e47a23 */ /* 0x100fe20000010817 */
[----:B------:R-:W-:Y:S01]  /*3ba0*/  LOP3.LUT R18, R65, UR17, R16, 0x96, !PT ;  /* 0x0000001141127c12 */ /* 0x000fe2000f8e9610 */
[----:B------:R-:W-:Y:S01]  /*3bb0*/  MUFU.EX2 R137, R31 ;  /* 0x0000001f00897308 */ /* 0x000fe20000000800 */
[----:B------:R-:W-:Y:S01]  /*3bc0*/  FMNMX.FTZ R54, R24, R19, !PT ;  /* 0x0000001318367209 */ /* 0x000fe20007810000 */
[--C-:B------:R-:W-:Y:S01]  /*3bd0*/  FFMA.FTZ R51, R51, c[0x0][0x23c], -R23.reuse ;  /* 0x00008f0033337a23 */ /* 0x100fe20000010817 */
[----:B------:R-:W-:Y:S01]  /*3be0*/  LOP3.LUT R16, R21, UR15, R64, 0x96, !PT ;  /* 0x0000000f15107c12 */ /* 0x000fe2000f8e9640 */
[--C-:B------:R-:W-:Y:S01]  /*3bf0*/  FFMA.FTZ R21, R50, c[0x0][0x23c], -R23.reuse ;  /* 0x00008f0032157a23 */ /* 0x100fe20000010817 */
[----:B------:R-:W-:Y:S01]  /*3c00*/  FSEL R27, R27, -INF , !P5 ;  /* 0xff8000001b1b7808 */ /* 0x000fe20006800000 */
[--C-:B------:R-:W-:Y:S01]  /*3c10*/  FFMA.FTZ R52, R52, c[0x0][0x23c], -R23.reuse ;  /* 0x00008f0034347a23 */ /* 0x100fe20000010817 */
[----:B------:R-:W-:Y:S01]  /*3c20*/  FMNMX.FTZ R50, R32, R17, !PT ;  /* 0x0000001120327209 */ /* 0x000fe20007810000 */
[----:B------:R1:W-:Y:S01]  /*3c30*/  MUFU.EX2 R103, R21 ;  /* 0x0000001500677308 */ /* 0x0003e20000000800 */
[----:B------:R-:W-:Y:S01]  /*3c40*/  FSEL R34, R12, -INF , !P4 ;  /* 0xff8000000c227808 */ /* 0x000fe20006000000 */
[--C-:B------:R-:W-:Y:S01]  /*3c50*/  FFMA.FTZ R225, R43, c[0x0][0x23c], -R23.reuse ;  /* 0x00008f002be17a23 */ /* 0x100fe20000010817 */
[----:B------:R-:W-:Y:S01]  /*3c60*/  FMNMX.FTZ R19, R25, R54, !PT ;  /* 0x0000003619137209 */ /* 0x000fe20007810000 */
[----:B------:R-:W-:Y:S01]  /*3c70*/  FFMA.FTZ R226, R41, c[0x0][0x23c], -R23 ;  /* 0x00008f0029e27a23 */ /* 0x000fe20000010817 */
[----:B------:R-:W-:Y:S01]  /*3c80*/  FMNMX.FTZ R17, R27, R50, !PT ;  /* 0x000000321b117209 */ /* 0x000fe20007810000 */
[----:B------:R-:W2:Y:S01]  /*3c90*/  SHFL.BFLY PT, R54, R3, 0x1, 0x1f ;  /* 0x0c201f0003367f89 */ /* 0x000ea200000e0000 */
[----:B------:R-:W-:Y:S01]  /*3ca0*/  FSEL R35, R13, -INF , !P3 ;  /* 0xff8000000d237808 */ /* 0x000fe20005800000 */
[----:B------:R3:W-:Y:S01]  /*3cb0*/  MUFU.EX2 R104, R51 ;  /* 0x0000003300687308 */ /* 0x0007e20000000800 */
[----:B------:R-:W-:Y:S01]  /*3cc0*/  FMNMX.FTZ R50, R34, R19, !PT ;  /* 0x0000001322327209 */ /* 0x000fe20007810000 */
[----:B------:R-:W-:Y:S01]  /*3cd0*/  IMAD.WIDE.U32 R18, R18, -0x326172a9, RZ ;  /* 0xcd9e8d5712127825 */ /* 0x000fe200078e00ff */
[----:B------:R-:W-:-:S02]  /*3ce0*/  FMNMX.FTZ R64, R250, R17, !PT ;  /* 0x00000011fa407209 */ /* 0x000fc40007810000 */
[----:B------:R-:W-:Y:S01]  /*3cf0*/  FSEL R203, R8, -INF , !P2 ;  /* 0xff80000008cb7808 */ /* 0x000fe20005000000 */
[----:B------:R-:W-:Y:S01]  /*3d00*/  IMAD.WIDE.U32 R16, R16, -0x326172a9, RZ ;  /* 0xcd9e8d5710107825 */ /* 0x000fe200078e00ff */
[----:B------:R-:W-:Y:S01]  /*3d10*/  FMNMX.FTZ R50, R35, R50, !PT ;  /* 0x0000003223327209 */ /* 0x000fe20007810000 */
[----:B------:R-:W4:Y:S01]  /*3d20*/  MUFU.EX2 R108, R52 ;  /* 0x00000034006c7308 */ /* 0x000f220000000800 */
[----:B------:R-:W-:Y:S01]  /*3d30*/  FSEL R248, R10, -INF , !P2 ;  /* 0xff8000000af87808 */ /* 0x000fe20005000000 */
[----:B------:R-:W-:Y:S01]  /*3d40*/  FFMA.FTZ R223, R40, c[0x0][0x23c], -R23 ;  /* 0x00008f0028df7a23 */ /* 0x000fe20000010817 */
[----:B-1----:R-:W-:Y:S01]  /*3d50*/  FMNMX.FTZ R21, R245, R64, !PT ;  /* 0x00000040f5157209 */ /* 0x002fe20007810000 */
[----:B------:R-:W-:Y:S01]  /*3d60*/  IMAD R53, R53, -0x2daee0ad, RZ ;  /* 0xd2511f5335357824 */ /* 0x000fe200078e02ff */
[----:B------:R-:W-:Y:S02]  /*3d70*/  FMNMX.FTZ R49, R203, R50, !PT ;  /* 0x00000032cb317209 */ /* 0x000fe40007810000 */
[----:B------:R-:W-:Y:S01]  /*3d80*/  FMNMX.FTZ R50, R248, R21, !PT ;  /* 0x00000015f8327209 */ /* 0x000fe20007810000 */
[----:B------:R-:W-:Y:S01]  /*3d90*/  MUFU.EX2 R228, R228 ;  /* 0x000000e400e47308 */ /* 0x000fe20000000800 */
[----:B------:R-:W-:-:S02]  /*3da0*/  FMNMX.FTZ R49, R194, R49, !PT ;  /* 0x00000031c2317209 */ /* 0x000fc40007810000 */
[----:B------:R-:W-:Y:S02]  /*3db0*/  FMNMX.FTZ R31, R193, R50, !PT ;  /* 0x00000032c11f7209 */ /* 0x000fe40007810000 */
[----:B------:R-:W-:Y:S01]  /*3dc0*/  LOP3.LUT R66, R81, UR22, R66, 0x96, !PT ;  /* 0x0000001651427c12 */ /* 0x000fe2000f8e9642 */
[----:B------:R-:W1:Y:S01]  /*3dd0*/  SHFL.BFLY PT, R50, R49, 0x2, 0x1f ;  /* 0x0c401f0031327f89 */ /* 0x000e6200000e0000 */
[----:B------:R-:W-:Y:S01]  /*3de0*/  LOP3.LUT R74, R15, UR17, R74, 0x96, !PT ;  /* 0x000000110f4a7c12 */ /* 0x000fe2000f8e964a */
[----:B------:R-:W-:Y:S01]  /*3df0*/  MUFU.EX2 R225, R225 ;  /* 0x000000e100e17308 */ /* 0x000fe20000000800 */
[----:B---3--:R-:W-:Y:S01]  /*3e00*/  LOP3.LUT R51, R19, UR16, R30, 0x96, !PT ;  /* 0x0000001013337c12 */ /* 0x008fe2000f8e961e */
[----:B------:R-:W3:Y:S01]  /*3e10*/  SHFL.BFLY PT, R48, R31, 0x2, 0x1f ;  /* 0x0c401f001f307f89 */ /* 0x000ee200000e0000 */
[----:B------:R-:W-:Y:S01]  /*3e20*/  IMAD.WIDE.U32 R66, R66, -0x2daee0ad, RZ ;  /* 0xd2511f5342427825 */ /* 0x000fe200078e00ff */
[----:B------:R-:W-:Y:S02]  /*3e30*/  LOP3.LUT R21, R17, UR14, R18, 0x96, !PT ;  /* 0x0000000e11157c12 */ /* 0x000fe4000f8e9612 */
[----:B--2---:R-:W-:Y:S01]  /*3e40*/  FMNMX.FTZ R3, R3, R54, !PT ;  /* 0x0000003603037209 */ /* 0x004fe20007810000 */
[----:B------:R-:W-:Y:S01]  /*3e50*/  IMAD.WIDE.U32 R74, R74, -0x326172a9, RZ ;  /* 0xcd9e8d574a4a7825 */ /* 0x000fe200078e00ff */
[----:B------:R-:W-:Y:S01]  /*3e60*/  LOP3.LUT R64, R67, UR15, R14, 0x96, !PT ;  /* 0x0000000f43407c12 */ /* 0x000fe2000f8e960e */
[----:B------:R-:W-:Y:S01]  /*3e70*/  MUFU.EX2 R226, R226 ;  /* 0x000000e200e27308 */ /* 0x000fe20000000800 */
[----:B------:R-:W-:Y:S01]  /*3e80*/  FSETP.NEU.FTZ.AND P1, PT, R3, -INF , PT ;  /* 0xff8000000300780b */ /* 0x000fe20003f3d000 */
[----:B------:R-:W-:Y:S01]  /*3e90*/  IMAD.WIDE.U32 R82, R51, -0x2daee0ad, RZ ;  /* 0xd2511f5333527825 */ /* 0x000fe200078e00ff */
[----:B------:R-:W-:-:S02]  /*3ea0*/  LOP3.LUT R28, R75, UR16, R80, 0x96, !PT ;  /* 0x000000104b1c7c12 */ /* 0x000fc4000f8e9650 */
[----:B----4-:R-:W-:Y:S01]  /*3eb0*/  F2FP.PACK_AB R197, R108, R137 ;  /* 0x000000896cc5723e */ /* 0x010fe200000000ff */
[----:B------:R-:W-:Y:S01]  /*3ec0*/  IMAD.WIDE.U32 R80, R21, -0x2daee0ad, RZ ;  /* 0xd2511f5315507825 */ /* 0x000fe200078e00ff */
[----:B------:R-:W-:Y:S01]  /*3ed0*/  LOP3.LUT R41, R83, UR11, R53, 0x96, !PT ;  /* 0x0000000b53297c12 */ /* 0x000fe2000f8e9635 */
[----:B------:R-:W-:Y:S01]  /*3ee0*/  MUFU.EX2 R223, R223 ;  /* 0x000000df00df7308 */ /* 0x000fe20000000800 */
[----:B------:R-:W-:Y:S01]  /*3ef0*/  PRMT R196, R197, 0x7632, R196 ;  /* 0x00007632c5c47816 */ /* 0x000fe200000000c4 */
[----:B------:R-:W-:Y:S01]  /*3f00*/  IMAD.WIDE.U32 R64, R64, -0x326172a9, RZ ;  /* 0xcd9e8d5740407825 */ /* 0x000fe200078e00ff */
[----:B------:R-:W-:Y:S02]  /*3f10*/  LOP3.LUT R21, R81, UR23, R82, 0x96, !PT ;  /* 0x0000001751157c12 */ /* 0x000fe4000f8e9652 */
[----:B-1----:R-:W-:Y:S01]  /*3f20*/  FMNMX.FTZ R49, R50, R49, !PT ;  /* 0x0000003132317209 */ /* 0x002fe20007810000 */
[----:B------:R-:W-:Y:S01]  /*3f30*/  FMUL.FTZ R23, R3, c[0x0][0x23c] ;  /* 0x00008f0003177a20 */ /* 0x000fe20000410000 */
[----:B------:R-:W-:-:S02]  /*3f40*/  LOP3.LUT R59, R80, 0xffff, RZ, 0xc0, !PT ;  /* 0x0000ffff503b7812 */ /* 0x000fc400078ec0ff */
[----:B------:R-:W-:Y:S01]  /*3f50*/  LOP3.LUT R54, R80, 0xff, RZ, 0xc0, !PT ;  /* 0x000000ff50367812 */ /* 0x000fe200078ec0ff */
[----:B------:R-:W1:Y:S01]  /*3f60*/  SHFL.BFLY PT, R50, R49, 0x1, 0x1f ;  /* 0x0c201f0031327f89 */ /* 0x000e6200000e0000 */
[--C-:B------:R-:W-:Y:S02]  /*3f70*/  SHF.R.U32.HI R55, RZ, 0x10, R80.reuse ;  /* 0x00000010ff377819 */ /* 0x100fe40000011650 */
[----:B------:R-:W-:Y:S01]  /*3f80*/  SHF.R.U32.HI R52, RZ, 0x18, R80 ;  /* 0x00000018ff347819 */ /* 0x000fe20000011650 */
[----:B------:R-:W-:Y:S01]  /*3f90*/  IMAD.WIDE.U32 R80, R28, -0x2daee0ad, RZ ;  /* 0xd2511f531c507825 */ /* 0x000fe200078e00ff */
[----:B------:R-:W-:Y:S02]  /*3fa0*/  LOP3.LUT R43, R65, UR14, R74, 0x96, !PT ;  /* 0x0000000e412b7c12 */ /* 0x000fe4000f8e964a */
[----:B---3--:R-:W-:Y:S02]  /*3fb0*/  FMNMX.FTZ R28, R31, R48, !PT ;  /* 0x000000301f1c7209 */ /* 0x008fe40007810000 */
[----:B------:R-:W-:Y:S01]  /*3fc0*/  FSEL R23, R23, RZ, P1 ;  /* 0x000000ff17177208 */ /* 0x000fe20000800000 */
[----:B------:R-:W-:Y:S01]  /*3fd0*/  IMAD.WIDE.U32 R74, R43, -0x2daee0ad, RZ ;  /* 0xd2511f532b4a7825 */ /* 0x000fe200078e00ff */
[----:B------:R-:W-:Y:S01]  /*3fe0*/  LOP3.LUT R55, R55, 0xff, RZ, 0xc0, !PT ;  /* 0x000000ff37377812 */ /* 0x000fe200078ec0ff */
[----:B------:R-:W2:Y:S01]  /*3ff0*/  SHFL.BFLY PT, R43, R28, 0x1, 0x1f ;  /* 0x0c201f001c2b7f89 */ /* 0x000ea200000e0000 */
[----:B------:R-:W-:Y:S01]  /*4000*/  SHF.R.U32.HI R59, RZ, 0x8, R59 ;  /* 0x00000008ff3b7819 */ /* 0x000fe2000001163b */
[--C-:B------:R-:W-:Y:S01]  /*4010*/  FFMA.FTZ R57, R39, c[0x0][0x23c], -R23.reuse ;  /* 0x00008f0027397a23 */ /* 0x100fe20000010817 */
[----:B------:R-:W-:Y:S01]  /*4020*/  SHF.R.U32.HI R39, RZ, 0x10, R74 ;  /* 0x00000010ff277819 */ /* 0x000fe2000001164a */
[----:B------:R-:W-:Y:S01]  /*4030*/  FFMA.FTZ R51, R0, c[0x0][0x23c], -R23 ;  /* 0x00008f0000337a23 */ /* 0x000fe20000010817 */
[----:B------:R-:W-:Y:S01]  /*4040*/  LOP3.LUT R0, R81, UR11, R66, 0x96, !PT ;  /* 0x0000000b51007c12 */ /* 0x000fe2000f8e9642 */
[----:B------:R3:W-:Y:S01]  /*4050*/  MUFU.EX2 R147, R57 ;  /* 0x0000003900937308 */ /* 0x0007e20000000800 */
[----:B------:R-:W-:Y:S01]  /*4060*/  IMAD.WIDE.U32 R66, R41, -0x326172a9, RZ ;  /* 0xcd9e8d5729427825 */ /* 0x000fe200078e00ff */
[----:B------:R-:W-:-:S02]  /*4070*/  LOP3.LUT R31, R74, 0xffff, RZ, 0xc0, !PT ;  /* 0x0000ffff4a1f7812 */ /* 0x000fc400078ec0ff */
[----:B------:R-:W-:Y:S01]  /*4080*/  SHF.R.U32.HI R48, RZ, 0x18, R74 ;  /* 0x00000018ff307819 */ /* 0x000fe2000001164a */
[--C-:B------:R-:W-:Y:S01]  /*4090*/  FFMA.FTZ R65, R42, c[0x0][0x23c], -R23.reuse ;  /* 0x00008f002a417a23 */ /* 0x100fe20000010817 */
[----:B------:R-:W-:Y:S01]  /*40a0*/  LOP3.LUT R41, R67, UR24, R16, 0x96, !PT ;  /* 0x0000001843297c12 */ /* 0x000fe2000f8e9610 */
[--C-:B------:R-:W-:Y:S01]  /*40b0*/  FFMA.FTZ R224, R38, c[0x0][0x23c], -R23.reuse ;  /* 0x00008f0026e07a23 */ /* 0x100fe20000010817 */
[----:B------:R4:W5:Y:S01]  /*40c0*/  MUFU.EX2 R146, R51 ;  /* 0x0000003300927308 */ /* 0x0009620000000800 */
[----:B------:R-:W-:Y:S01]  /*40d0*/  LOP3.LUT R53, R66, 0xffff, RZ, 0xc0, !PT ;  /* 0x0000ffff42357812 */ /* 0x000fe200078ec0ff */
[--C-:B------:R-:W-:Y:S01]  /*40e0*/  FFMA.FTZ R221, R26, c[0x0][0x23c], -R23.reuse ;  /* 0x00008f001add7a23 */ /* 0x100fe20000010817 */
[----:B------:R-:W-:Y:S01]  /*40f0*/  LOP3.LUT R130, R66, 0xff, RZ, 0xc0, !PT ;  /* 0x000000ff42827812 */ /* 0x000fe200078ec0ff */
[--C-:B------:R-:W-:Y:S01]  /*4100*/  FFMA.FTZ R222, R70, c[0x0][0x23c], -R23.reuse ;  /* 0x00008f0046de7a23 */ /* 0x100fe20000010817 */
[----:B------:R-:W-:Y:S01]  /*4110*/  SHF.R.U32.HI R42, RZ, 0x18, R66 ;  /* 0x00000018ff2a7819 */ /* 0x000fe20000011642 */
[--C-:B------:R-:W-:Y:S01]  /*4120*/  FFMA.FTZ R195, R58, c[0x0][0x23c], -R23.reuse ;  /* 0x00008f003ac37a23 */ /* 0x100fe20000010817 */
[----:B------:R-:W-:Y:S01]  /*4130*/  LOP3.LUT R126, R74, 0xff, RZ, 0xc0, !PT ;  /* 0x000000ff4a7e7812 */ /* 0x000fe200078ec0ff */
[----:B---3--:R-:W-:Y:S01]  /*4140*/  FFMA.FTZ R57, R2, c[0x0][0x23c], -R23 ;  /* 0x00008f0002397a23 */ /* 0x008fe20000010817 */
[----:B-1----:R-:W-:Y:S01]  /*4150*/  FMNMX.FTZ R2, R49, R50, !PT ;  /* 0x0000003231027209 */ /* 0x002fe20007810000 */
[----:B------:R-:W-:Y:S01]  /*4160*/  MUFU.EX2 R136, R65 ;  /* 0x0000004100887308 */ /* 0x000fe20000000800 */
[----:B------:R-:W-:-:S02]  /*4170*/  LOP3.LUT R49, R21, 0xffff, RZ, 0xc0, !PT ;  /* 0x0000ffff15317812 */ /* 0x000fc400078ec0ff */
[----:B------:R-:W-:Y:S02]  /*4180*/  LOP3.LUT R50, R21, 0xff, RZ, 0xc0, !PT ;  /* 0x000000ff15327812 */ /* 0x000fe400078ec0ff */
[----:B------:R-:W-:Y:S02]  /*4190*/  SHF.R.U32.HI R49, RZ, 0x8, R49 ;  /* 0x00000008ff317819 */ /* 0x000fe40000011631 */
[----:B----4-:R-:W-:Y:S01]  /*41a0*/  SHF.R.U32.HI R51, RZ, 0x10, R66 ;  /* 0x00000010ff337819 */ /* 0x010fe20000011642 */
[----:B------:R-:W-:Y:S01]  /*41b0*/  IMAD.WIDE.U32 R66, R0, -0x326172a9, RZ ;  /* 0xcd9e8d5700427825 */ /* 0x000fe200078e00ff */
[----:B--2---:R-:W-:Y:S01]  /*41c0*/  FMNMX.FTZ R0, R28, R43, !PT ;  /* 0x0000002b1c007209 */ /* 0x004fe20007810000 */
[----:B------:R-:W1:Y:S01]  /*41d0*/  MUFU.EX2 R102, R57 ;  /* 0x0000003900667308 */ /* 0x000e620000000800 */
[----:B------:R-:W-:Y:S02]  /*41e0*/  PRMT R50, R50, 0x5410, R49 ;  /* 0x0000541032327816 */ /* 0x000fe40000000031 */
[----:B------:R-:W-:-:S02]  /*41f0*/  LOP3.LUT R43, R39, 0xff, RZ, 0xc0, !PT ;  /* 0x000000ff272b7812 */ /* 0x000fc400078ec0ff */
[----:B------:R-:W-:Y:S02]  /*4200*/  SHF.R.U32.HI R49, RZ, 0x8, R31 ;  /* 0x00000008ff317819 */ /* 0x000fe4000001161f */
[----:B------:R-:W-:Y:S01]  /*4210*/  LOP3.LUT R40, R75, UR23, R80, 0x96, !PT ;  /* 0x000000174b287c12 */ /* 0x000fe2000f8e9650 */
[----:B------:R-:W-:Y:S01]  /*4220*/  MUFU.EX2 R224, R224 ;  /* 0x000000e000e07308 */ /* 0x000fe20000000800 */
[----:B------:R-:W-:Y:S01]  /*4230*/  PRMT R48, R43, 0x5410, R48 ;  /* 0x000054102b307816 */ /* 0x000fe20000000030 */
[----:B------:R-:W-:Y:S01]  /*4240*/  FMUL.FTZ R43, R2, c[0x0][0x23c] ;  /* 0x00008f00022b7a20 */ /* 0x000fe20000410000 */
[----:B------:R-:W-:Y:S01]  /*4250*/  PRMT R126, R126, 0x5410, R49 ;  /* 0x000054107e7e7816 */ /* 0x000fe20000000031 */
[----:B------:R-:W-:Y:S01]  /*4260*/  LDSM.16.MT88.4 R80, [R212+0xb000] ;  /* 0x00b00000d450783b */ /* 0x000fe20000004200 */
[----:B------:R-:W-:Y:S02]  /*4270*/  FSETP.NEU.FTZ.AND P1, PT, R2, -INF , PT ;  /* 0xff8000000200780b */ /* 0x000fe40003f3d000 */
[C---:B------:R-:W-:Y:S01]  /*4280*/  LOP3.LUT R49, R40.reuse, 0xffff, RZ, 0xc0, !PT ;  /* 0x0000ffff28317812 */ /* 0x040fe200078ec0ff */
[----:B------:R-:W-:Y:S01]  /*4290*/  MUFU.EX2 R221, R221 ;  /* 0x000000dd00dd7308 */ /* 0x000fe20000000800 */
[----:B------:R-:W-:-:S02]  /*42a0*/  LOP3.LUT R124, R40, 0xff, RZ, 0xc0, !PT ;  /* 0x000000ff287c7812 */ /* 0x000fc400078ec0ff */
[----:B------:R-:W-:Y:S02]  /*42b0*/  FSEL R23, R43, RZ, P1 ;  /* 0x000000ff2b177208 */ /* 0x000fe40000800000 */
[----:B------:R-:W-:Y:S02]  /*42c0*/  SHF.R.U32.HI R49, RZ, 0x8, R49 ;  /* 0x00000008ff317819 */ /* 0x000fe40000011631 */
[--C-:B------:R-:W-:Y:S01]  /*42d0*/  SHF.R.U32.HI R39, RZ, 0x10, R66.reuse ;  /* 0x00000010ff277819 */ /* 0x100fe20000011642 */
[----:B------:R-:W-:Y:S01]  /*42e0*/  FFMA.FTZ R36, R36, c[0x0][0x23c], -R23 ;  /* 0x00008f0024247a23 */ /* 0x000fe20000010817 */
[----:B------:R-:W-:Y:S01]  /*42f0*/  PRMT R124, R124, 0x5410, R49 ;  /* 0x000054107c7c7816 */ /* 0x000fe20000000031 */
[--C-:B------:R-:W-:Y:S01]  /*4300*/  FFMA.FTZ R49, R24, c[0x0][0x23c], -R23.reuse ;  /* 0x00008f0018317a23 */ /* 0x100fe20000010817 */
[----:B------:R-:W-:Y:S01]  /*4310*/  SHF.R.U32.HI R31, RZ, 0x18, R66 ;  /* 0x00000018ff1f7819 */ /* 0x000fe20000011642 */
[--C-:B------:R-:W-:Y:S01]  /*4320*/  FFMA.FTZ R219, R35, c[0x0][0x23c], -R23.reuse ;  /* 0x00008f0023db7a23 */ /* 0x100fe20000010817 */
[----:B------:R-:W-:Y:S01]  /*4330*/  LOP3.LUT R24, R39, 0xff, RZ, 0xc0, !PT ;  /* 0x000000ff27187812 */ /* 0x000fe200078ec0ff */
[----:B------:R2:W-:Y:S01]  /*4340*/  MUFU.EX2 R144, R36 ;  /* 0x0000002400907308 */ /* 0x0005e20000000800 */
[----:B------:R-:W-:Y:S01]  /*4350*/  PRMT R52, R55, 0x5410, R52 ;  /* 0x0000541037347816 */ /* 0x000fe20000000034 */
[----:B------:R-:W-:Y:S01]  /*4360*/  FFMA.FTZ R220, R34, c[0x0][0x23c], -R23 ;  /* 0x00008f0022dc7a23 */ /* 0x000fe20000010817 */
[----:B------:R-:W-:Y:S01]  /*4370*/  SHF.R.U32.HI R55, RZ, 0x10, R21 ;  /* 0x00000010ff377819 */ /* 0x000fe20000011615 */
[----:B------:R-:W-:Y:S01]  /*4380*/  FFMA.FTZ R203, R203, c[0x0][0x23c], -R23 ;  /* 0x00008f00cbcb7a23 */ /* 0x000fe20000010817 */
[----:B------:R-:W-:Y:S01]  /*4390*/  PRMT R24, R24, 0x5410, R31 ;  /* 0x0000541018187816 */ /* 0x000fe2000000001f */
[C---:B------:R-:W-:Y:S01]  /*43a0*/  FMUL.FTZ R31, R0.reuse, c[0x0][0x23c] ;  /* 0x00008f00001f7a20 */ /* 0x040fe20000410000 */
[----:B------:R-:W-:Y:S01]  /*43b0*/  LOP3.LUT R51, R51, 0xff, RZ, 0xc0, !PT ;  /* 0x000000ff33337812 */ /* 0x000fe200078ec0ff */
[----:B------:R-:W-:Y:S01]  /*43c0*/  MUFU.EX2 R110, R49 ;  /* 0x00000031006e7308 */ /* 0x000fe20000000800 */
[----:B------:R-:W-:Y:S01]  /*43d0*/  FSETP.NEU.FTZ.AND P1, PT, R0, -INF , PT ;  /* 0xff8000000000780b */ /* 0x000fe20003f3d000 */
[----:B------:R-:W-:Y:S01]  /*43e0*/  FFMA.FTZ R194, R194, c[0x0][0x23c], -R23 ;  /* 0x00008f00c2c27a23 */ /* 0x000fe20000010817 */
[----:B------:R-:W-:-:S02]  /*43f0*/  SHF.R.U32.HI R38, RZ, 0x18, R21 ;  /* 0x00000018ff267819 */ /* 0x000fc40000011615 */
[----:B------:R-:W-:Y:S02]  /*4400*/  LOP3.LUT R21, R55, 0xff, RZ, 0xc0, !PT ;  /* 0x000000ff37157812 */ /* 0x000fe400078ec0ff */
[----:B------:R-:W-:Y:S01]  /*4410*/  PRMT R42, R51, 0x5410, R42 ;  /* 0x00005410332a7816 */ /* 0x000fe2000000002a */
[----:B------:R-:W-:Y:S01]  /*4420*/  FFMA.FTZ R51, R37, c[0x0][0x23c], -R23 ;  /* 0x00008f0025337a23 */ /* 0x000fe20000010817 */
[----:B------:R-:W-:Y:S01]  /*4430*/  FSEL R31, R31, RZ, P1 ;  /* 0x000000ff1f1f7208 */ /* 0x000fe20000800000 */
[----:B------:R-:W-:Y:S01]  /*4440*/  MUFU.EX2 R222, R222 ;  /* 0x000000de00de7308 */ /* 0x000fe20000000800 */
[----:B------:R-:W-:Y:S02]  /*4450*/  PRMT R28, R21, 0x5410, R38 ;  /* 0x00005410151c7816 */ /* 0x000fe40000000026 */
[--C-:B------:R-:W-:Y:S01]  /*4460*/  SHF.R.U32.HI R43, RZ, 0x10, R40.reuse ;  /* 0x00000010ff2b7819 */ /* 0x100fe20000011628 */
[----:B------:R-:W-:Y:S01]  /*4470*/  FFMA.FTZ R35, R6, c[0x0][0x23c], -R31 ;  /* 0x00008f0006237a23 */ /* 0x000fe2000001081f */
[----:B------:R-:W-:Y:S01]  /*4480*/  SHF.R.U32.HI R37, RZ, 0x10, R41 ;  /* 0x00000010ff257819 */ /* 0x000fe20000011629 */
[--C-:B------:R-:W-:Y:S01]  /*4490*/  FFMA.FTZ R33, R33, c[0x0][0x23c], -R31.reuse ;  /* 0x00008f0021217a23 */ /* 0x100fe2000001081f */
[----:B------:R-:W-:Y:S01]  /*44a0*/  LOP3.LUT R38, R66, 0xffff, RZ, 0xc0, !PT ;  /* 0x0000ffff42267812 */ /* 0x000fe200078ec0ff */
[--C-:B------:R-:W-:Y:S01]  /*44b0*/  FFMA.FTZ R202, R27, c[0x0][0x23c], -R31.reuse ;  /* 0x00008f001bca7a23 */ /* 0x100fe2000001081f */
[----:B------:R-:W-:Y:S01]  /*44c0*/  SHF.R.U32.HI R40, RZ, 0x18, R40 ;  /* 0x00000018ff287819 */ /* 0x000fe20000011628 */
[----:B------:R-:W-:Y:S01]  /*44d0*/  MUFU.EX2 R138, R35 ;  /* 0x00000023008a7308 */ /* 0x000fe20000000800 */
[----:B------:R-:W-:Y:S01]  /*44e0*/  LOP3.LUT R43, R43, 0xff, RZ, 0xc0, !PT ;  /* 0x000000ff2b2b7812 */ /* 0x000fe200078ec0ff */
[--C-:B------:R-:W-:Y:S01]  /*44f0*/  FFMA.FTZ R32, R32, c[0x0][0x23c], -R31.reuse ;  /* 0x00008f0020207a23 */ /* 0x100fe2000001081f */
[----:B--2---:R-:W-:Y:S01]  /*4500*/  LOP3.LUT R36, R37, 0xff, RZ, 0xc0, !PT ;  /* 0x000000ff25247812 */ /* 0x004fe200078ec0ff */
[--C-:B------:R-:W-:Y:S01]  /*4510*/  FFMA.FTZ R248, R248, c[0x0][0x23c], -R31.reuse ;  /* 0x00008f00f8f87a23 */ /* 0x100fe2000001081f */
[----:B------:R-:W-:Y:S01]  /*4520*/  LOP3.LUT R26, R66, 0xff, RZ, 0xc0, !PT ;  /* 0x000000ff421a7812 */ /* 0x000fe200078ec0ff */
[--C-:B------:R-:W-:Y:S01]  /*4530*/  FFMA.FTZ R193, R193, c[0x0][0x23c], -R31.reuse ;  /* 0x00008f00c1c17a23 */ /* 0x100fe2000001081f */
[----:B------:R-:W-:Y:S01]  /*4540*/  SHF.R.U32.HI R37, RZ, 0x8, R38 ;  /* 0x00000008ff257819 */ /* 0x000fe20000011626 */
[----:B------:R-:W2:Y:S01]  /*4550*/  MUFU.EX2 R139, R33 ;  /* 0x00000021008b7308 */ /* 0x000ea20000000800 */
[----:B------:R-:W-:Y:S01]  /*4560*/  PRMT R40, R43, 0x5410, R40 ;  /* 0x000054102b287816 */ /* 0x000fe20000000028 */
[--C-:B------:R-:W-:Y:S01]  /*4570*/  FFMA.FTZ R250, R250, c[0x0][0x23c], -R31.reuse ;  /* 0x00008f00fafa7a23 */ /* 0x100fe2000001081f */
[----:B------:R-:W-:Y:S01]  /*4580*/  LOP3.LUT R43, R41, 0xffff, RZ, 0xc0, !PT ;  /* 0x0000ffff292b7812 */ /* 0x000fe200078ec0ff */
[----:B------:R-:W-:Y:S01]  /*4590*/  FFMA.FTZ R245, R245, c[0x0][0x23c], -R31 ;  /* 0x00008f00f5f57a23 */ /* 0x000fe2000001081f */
[----:B------:R-:W-:Y:S01]  /*45a0*/  PRMT R26, R26, 0x5410, R37 ;  /* 0x000054101a1a7816 */ /* 0x000fe20000000025 */
[----:B------:R-:W-:Y:S01]  /*45b0*/  FFMA.FTZ R37, R25, c[0x0][0x23c], -R23 ;  /* 0x00008f0019257a23 */ /* 0x000fe20000010817 */
[----:B------:R-:W-:Y:S01]  /*45c0*/  LOP3.LUT R128, R41, 0xff, RZ, 0xc0, !PT ;  /* 0x000000ff29807812 */ /* 0x000fe200078ec0ff */
[----:B------:R3:W4:Y:S01]  /*45d0*/  MUFU.EX2 R145, R51 ;  /* 0x0000003300917308 */ /* 0x0007220000000800 */
[----:B------:R-:W-:Y:S01]  /*45e0*/  SHF.R.U32.HI R41, RZ, 0x18, R41 ;  /* 0x00000018ff297819 */ /* 0x000fe20000011629 */
[----:B------:R-:W-:Y:S01]  /*45f0*/  IMAD R25, R252, 0x10000, R252 ;  /* 0x00010000fc197824 */ /* 0x000fe200078e02fc */
[----:B------:R-:W-:-:S02]  /*4600*/  LOP3.LUT R21, R67, UR24, R64, 0x96, !PT ;  /* 0x0000001843157c12 */ /* 0x000fc4000f8e9640 */
[----:B------:R-:W-:Y:S01]  /*4610*/  SHF.R.U32.HI R43, RZ, 0x8, R43 ;  /* 0x00000008ff2b7819 */ /* 0x000fe2000001162b */
[----:B------:R-:W-:Y:S01]  /*4620*/  LDSM.16.MT88.4 R64, [R209+0xa800] ;  /* 0x00a80000d140783b */ /* 0x000fe20000004200 */
[----:B-----5:R-:W-:Y:S01]  /*4630*/  F2FP.PACK_AB R201, R147, R146 ;  /* 0x0000009293c9723e */ /* 0x020fe200000000ff */
[----:B------:R5:W-:Y:S01]  /*4640*/  MUFU.EX2 R109, R32 ;  /* 0x00000020006d7308 */ /* 0x000be20000000800 */
[----:B------:R-:W-:Y:S01]  /*4650*/  PRMT R38, R36, 0x5410, R41 ;  /* 0x0000541024267816 */ /* 0x000fe20000000029 */
[--C-:B------:R-:W-:Y:S01]  /*4660*/  HSET2.LE.AND R31, R50, R25.reuse, PT ;  /* 0x00000019321f7233 */ /* 0x100fe20003803000 */
[----:B------:R-:W-:Y:S01]  /*4670*/  F2FP.PACK_AB R6, R103, R104 ;  /* 0x000000686706723e */ /* 0x000fe200000000ff */
[--C-:B------:R-:W-:Y:S01]  /*4680*/  HSET2.LE.AND R127, R48, R25.reuse, PT ;  /* 0x00000019307f7233 */ /* 0x100fe20003803000 */
[----:B------:R-:W-:Y:S01]  /*4690*/  LOP3.LUT R23, R21, 0xffff, RZ, 0xc0, !PT ;  /* 0x0000ffff15177812 */ /* 0x000fe200078ec0ff */
[--C-:B------:R-:W-:Y:S01]  /*46a0*/  HSET2.LE.AND R129, R38, R25.reuse, PT ;  /* 0x0000001926817233 */ /* 0x100fe20003803000 */
[----:B------:R-:W-:Y:S01]  /*46b0*/  PRMT R128, R128, 0x5410, R43 ;  /* 0x0000541080807816 */ /* 0x000fe2000000002b */
[----:B------:R-:W2:Y:S01]  /*46c0*/  MUFU.EX2 R202, R202 ;  /* 0x000000ca00ca7308 */ /* 0x000ea20000000800 */
[----:B------:R-:W-:Y:S01]  /*46d0*/  SHF.R.U32.HI R34, RZ, 0x10, R21 ;  /* 0x00000010ff227819 */ /* 0x000fe20000011615 */
[--C-:B------:R-:W-:Y:S01]  /*46e0*/  HSET2.LE.AND R131, R42, R25.reuse, PT ;  /* 0x000000192a837233 */ /* 0x100fe20003803000 */
[----:B------:R-:W-:Y:S01]  /*46f0*/  PRMT R200, R201, 0x7632, R200 ;  /* 0x00007632c9c87816 */ /* 0x000fe200000000c8 */
[--C-:B------:R-:W-:Y:S01]  /*4700*/  HSET2.LE.AND R128, R128, R25.reuse, PT ;  /* 0x0000001980807233 */ /* 0x100fe20003803000 */
[----:B------:R-:W-:Y:S01]  /*4710*/  SHF.R.U32.HI R53, RZ, 0x8, R53 ;  /* 0x00000008ff357819 */ /* 0x000fe20000011635 */
[----:B---3--:R-:W3:Y:S01]  /*4720*/  LDSM.16.MT88.4 R48, [R209+0xa000] ;  /* 0x00a00000d130783b */ /* 0x008ee20000004200 */
[----:B-1----:R-:W-:Y:S01]  /*4730*/  F2FP.PACK_AB R199, R102, R136 ;  /* 0x0000008866c7723e */ /* 0x002fe200000000ff */
[----:B------:R-:W1:Y:S01]  /*4740*/  MUFU.EX2 R105, R37 ;  /* 0x0000002500697308 */ /* 0x000e620000000800 */
[C---:B------:R-:W-:Y:S01]  /*4750*/  PRMT R84, R6.reuse, 0x7610, R84 ;  /* 0x0000761006547816 */ /* 0x040fe20000000054 */
[--C-:B------:R-:W-:Y:S01]  /*4760*/  HSET2.LE.AND R27, R24, R25.reuse, PT ;  /* 0x00000019181b7233 */ /* 0x100fe20003803000 */
[----:B------:R-:W-:Y:S01]  /*4770*/  PRMT R85, R6, 0x7632, R85 ;  /* 0x0000763206557816 */ /* 0x000fe20000000055 */
[--C-:B------:R-:W-:Y:S01]  /*4780*/  HSET2.LE.AND R28, R28, R25.reuse, PT ;  /* 0x000000191c1c7233 */ /* 0x100fe20003803000 */
[----:B------:R-:W-:Y:S01]  /*4790*/  LOP3.LUT R36, R21, 0xff, RZ, 0xc0, !PT ;  /* 0x000000ff15247812 */ /* 0x000fe200078ec0ff */
[--C-:B------:R-:W-:Y:S01]  /*47a0*/  HSET2.LE.AND R126, R126, R25.reuse, PT ;  /* 0x000000197e7e7233 */ /* 0x100fe20003803000 */
[----:B------:R-:W-:Y:S01]  /*47b0*/  SHF.R.U32.HI R23, RZ, 0x8, R23 ;  /* 0x00000008ff177819 */ /* 0x000fe20000011617 */
[----:B------:R-:W1:Y:S01]  /*47c0*/  MUFU.EX2 R195, R195 ;  /* 0x000000c300c37308 */ /* 0x000e620000000800 */
[----:B------:R-:W-:Y:S01]  /*47d0*/  SHF.R.U32.HI R21, RZ, 0x18, R21 ;  /* 0x00000018ff157819 */ /* 0x000fe20000011615 */
[--C-:B------:R-:W-:Y:S01]  /*47e0*/  HSET2.LE.AND R124, R124, R25.reuse, PT ;  /* 0x000000197c7c7233 */ /* 0x100fe20003803000 */
[----:B------:R-:W-:Y:S01]  /*47f0*/  LOP3.LUT R34, R34, 0xff, RZ, 0xc0, !PT ;  /* 0x000000ff22227812 */ /* 0x000fe200078ec0ff */
[--C-:B------:R-:W-:Y:S01]  /*4800*/  HSET2.LE.AND R125, R40, R25.reuse, PT ;  /* 0x00000019287d7233 */ /* 0x100fe20003803000 */
[----:B------:R-:W-:Y:S01]  /*4810*/  PRMT R4, R201, 0x5410, R200 ;  /* 0x00005410c9047816 */ /* 0x000fe200000000c8 */
[----:B------:R-:W-:Y:S01]  /*4820*/  HSET2.LE.AND R26, R26, R25, PT ;  /* 0x000000191a1a7233 */ /* 0x000fe20003803000 */
[----:B------:R-:W-:Y:S01]  /*4830*/  PRMT R130, R130, 0x5410, R53 ;  /* 0x0000541082827816 */ /* 0x000fe20000000035 */
[----:B------:R-:W-:Y:S01]  /*4840*/  MUFU.EX2 R248, R248 ;  /* 0x000000f800f87308 */ /* 0x000fe20000000800 */
[----:B------:R-:W-:-:S02]  /*4850*/  PRMT R198, R199, 0x7632, R198 ;  /* 0x00007632c7c67816 */ /* 0x000fc400000000c6 */
[----:B--2---:R-:W-:Y:S01]  /*4860*/  F2FP.PACK_AB R232, R139, R138 ;  /* 0x0000008a8be8723e */ /* 0x004fe200000000ff */
[--C-:B------:R-:W-:Y:S01]  /*4870*/  HSET2.LE.AND R130, R130, R25.reuse, PT ;  /* 0x0000001982827233 */ /* 0x100fe20003803000 */
[----:B------:R-:W-:Y:S02]  /*4880*/  PRMT R7, R84, 0x5410, R85 ;  /* 0x0000541054077816 */ /* 0x000fe40000000055 */
[----:B------:R-:W-:Y:S01]  /*4890*/  PRMT R54, R54, 0x5410, R59 ;  /* 0x0000541036367816 */ /* 0x000fe2000000003b */
[----:B------:R-:W2:Y:S01]  /*48a0*/  MUFU.EX2 R193, R193 ;  /* 0x000000c100c17308 */ /* 0x000ea20000000800 */
[----:B------:R-:W-:Y:S02]  /*48b0*/  PRMT R36, R36, 0x5410, R23 ;  /* 0x0000541024247816 */ /* 0x000fe40000000017 */
[----:B------:R-:W-:Y:S01]  /*48c0*/  PRMT R34, R34, 0x5410, R21 ;  /* 0x0000541022227816 */ /* 0x000fe20000000015 */
[--C-:B------:R-:W-:Y:S01]  /*48d0*/  HSET2.LE.AND R23, R54, R25.reuse, PT ;  /* 0x0000001936177233 */ /* 0x100fe20003803000 */
[----:B----4-:R-:W-:Y:S01]  /*48e0*/  F2FP.PACK_AB R230, R145, R144 ;  /* 0x0000009091e6723e */ /* 0x010fe200000000ff */
[--C-:B------:R-:W-:Y:S01]  /*48f0*/  HSET2.LE.AND R21, R52, R25.reuse, PT ;  /* 0x0000001934157233 */ /* 0x100fe20003803000 */
[----:B------:R-:W-:Y:S01]  /*4900*/  LOP3.LUT R129, R129, R4, RZ, 0xc0, !PT ;  /* 0x0000000481817212 */ /* 0x000fe200078ec0ff */
[----:B------:R-:W-:Y:S01]  /*4910*/  MUFU.EX2 R250, R250 ;  /* 0x000000fa00fa7308 */ /* 0x000fe20000000800 */
[----:B------:R-:W-:Y:S01]  /*4920*/  PRMT R4, R199, 0x5410, R198 ;  /* 0x00005410c7047816 */ /* 0x000fe200000000c6 */
[--C-:B------:R-:W-:Y:S01]  /*4930*/  HSET2.LE.AND R24, R36, R25.reuse, PT ;  /* 0x0000001924187233 */ /* 0x100fe20003803000 */
[----:B------:R-:W-:Y:S01]  /*4940*/  PRMT R229, R232, 0x7632, R229 ;  /* 0x00007632e8e57816 */ /* 0x000fe200000000e5 */
[----:B------:R-:W-:Y:S01]  /*4950*/  HSET2.LE.AND R25, R34, R25, PT ;  /* 0x0000001922197233 */ /* 0x000fe20003803000 */
[----:B------:R-:W-:Y:S01]  /*4960*/  LOP3.LUT R128, R128, R7, RZ, 0xc0, !PT ;  /* 0x0000000780807212 */ /* 0x000fe200078ec0ff */
[----:B-----5:R-:W4:Y:S01]  /*4970*/  LDSM.16.MT88.4 R32, [R208+0xa800] ;  /* 0x00a80000d020783b */ /* 0x020f220000004200 */
[----:B------:R-:W-:Y:S01]  /*4980*/  F2FP.PACK_AB R244, R202, R109 ;  /* 0x0000006dcaf4723e */ /* 0x000fe200000000ff */
[----:B------:R-:W5:Y:S01]  /*4990*/  MUFU.EX2 R245, R245 ;  /* 0x000000f500f57308 */ /* 0x000f620000000800 */
[----:B------:R-:W-:-:S02]  /*49a0*/  PRMT R7, R197, 0x5410, R196 ;  /* 0x00005410c5077816 */ /* 0x000fc400000000c4 */
[----:B------:R-:W-:Y:S02]  /*49b0*/  PRMT R227, R230, 0x7632, R227 ;  /* 0x00007632e6e37816 */ /* 0x000fe400000000e3 */
[----:B-1----:R-:W-:Y:S02]  /*49c0*/  F2FP.PACK_AB R242, R105, R110 ;  /* 0x0000006e69f2723e */ /* 0x002fe400000000ff */
[----:B------:R-:W-:Y:S01]  /*49d0*/  LOP3.LUT R131, R131, R4, RZ, 0xc0, !PT ;  /* 0x0000000483837212 */ /* 0x000fe200078ec0ff */
[----:B------:R-:W-:Y:S01]  /*49e0*/  MUFU.EX2 R220, R220 ;  /* 0x000000dc00dc7308 */ /* 0x000fe20000000800 */
[----:B------:R-:W-:Y:S02]  /*49f0*/  PRMT R4, R232, 0x5410, R229 ;  /* 0x00005410e8047816 */ /* 0x000fe400000000e5 */
[----:B------:R-:W-:Y:S02]  /*4a00*/  F2FP.PACK_AB R238, R221, R224 ;  /* 0x000000e0ddee723e */ /* 0x000fe400000000ff */
[----:B------:R-:W-:-:S02]  /*4a10*/  PRMT R241, R244, 0x7632, R241 ;  /* 0x00007632f4f17816 */ /* 0x000fc400000000f1 */
[----:B------:R-:W-:Y:S01]  /*4a20*/  LOP3.LUT R130, R130, R7, RZ, 0xc0, !PT ;  /* 0x0000000782827212 */ /* 0x000fe200078ec0ff */
[----:B------:R-:W1:Y:S01]  /*4a30*/  MUFU.EX2 R219, R219 ;  /* 0x000000db00db7308 */ /* 0x000e620000000800 */
[----:B------:R-:W-:Y:S02]  /*4a40*/  PRMT R7, R230, 0x5410, R227 ;  /* 0x00005410e6077816 */ /* 0x000fe400000000e3 */
[----:B------:R-:W-:Y:S02]  /*4a50*/  PRMT R239, R242, 0x7632, R239 ;  /* 0x00007632f2ef7816 */ /* 0x000fe400000000ef */
[----:B------:R-:W-:Y:S01]  /*4a60*/  LOP3.LUT R25, R25, R4, RZ, 0xc0, !PT ;  /* 0x0000000419197212 */ /* 0x000fe200078ec0ff */
[----:B------:R-:W-:Y:S01]  /*4a70*/  HMMA.16816.F32 R156, R128, R176, RZ ;  /* 0x000000b0809c723c */ /* 0x000fe200000018ff */
[----:B------:R-:W-:Y:S01]  /*4a80*/  PRMT R235, R238, 0x7632, R235 ;  /* 0x00007632eeeb7816 */ /* 0x000fe200000000eb */
[----:B------:R-:W-:Y:S01]  /*4a90*/  MUFU.EX2 R203, R203 ;  /* 0x000000cb00cb7308 */ /* 0x000fe20000000800 */
[----:B------:R-:W-:-:S02]  /*4aa0*/  PRMT R4, R244, 0x5410, R241 ;  /* 0x00005410f4047816 */ /* 0x000fc400000000f1 */
[----:B------:R-:W-:Y:S02]  /*4ab0*/  LOP3.LUT R24, R24, R7, RZ, 0xc0, !PT ;  /* 0x0000000718187212 */ /* 0x000fe400078ec0ff */
[----:B------:R-:W-:Y:S01]  /*4ac0*/  F2FP.PACK_AB R246, R195, R222 ;  /* 0x000000dec3f6723e */ /* 0x000fe200000000ff */
[C---:B---3--:R-:W-:Y:S01]  /*4ad0*/  HMMA.16816.F32 R36, R128.reuse, R48, RZ ;  /* 0x000000308024723c */ /* 0x048fe200000018ff */
[----:B------:R-:W-:Y:S01]  /*4ae0*/  PRMT R7, R242, 0x5410, R239 ;  /* 0x00005410f2077816 */ /* 0x000fe200000000ef */
[----:B------:R-:W3:Y:S01]  /*4af0*/  MUFU.EX2 R194, R194 ;  /* 0x000000c200c27308 */ /* 0x000ee20000000800 */
[----:B------:R-:W-:Y:S02]  /*4b00*/  LOP3.LUT R27, R27, R4, RZ, 0xc0, !PT ;  /* 0x000000041b1b7212 */ /* 0x000fe400078ec0ff */
[----:B------:R-:W-:Y:S02]  /*4b10*/  PRMT R5, R238, 0x5410, R235 ;  /* 0x00005410ee057816 */ /* 0x000fe400000000eb */
[----:B------:R-:W-:Y:S01]  /*4b20*/  PRMT R243, R246, 0x7632, R243 ;  /* 0x00007632f6f37816 */ /* 0x000fe200000000f3 */
[----:B------:R-:W-:Y:S01]  /*4b30*/  HMMA.16816.F32 R52, R128, R168, RZ ;  /* 0x000000a88034723c */ /* 0x000fe200000018ff */
[----:B--2---:R-:W-:-:S02]  /*4b40*/  F2FP.PACK_AB R4, R193, R248 ;  /* 0x000000f8c104723e */ /* 0x004fc400000000ff */
[----:B------:R-:W-:Y:S02]  /*4b50*/  LOP3.LUT R26, R26, R7, RZ, 0xc0, !PT ;  /* 0x000000071a1a7212 */ /* 0x000fe400078ec0ff */
[----:B-----5:R-:W-:Y:S02]  /*4b60*/  F2FP.PACK_AB R249, R245, R250 ;  /* 0x000000faf5f9723e */ /* 0x020fe400000000ff */
[----:B------:R-:W-:Y:S01]  /*4b70*/  LOP3.LUT R5, R28, R5, RZ, 0xc0, !PT ;  /* 0x000000051c057212 */ /* 0x000fe200078ec0ff */
[----:B------:R-:W-:Y:S01]  /*4b80*/  HMMA.16816.F32 R148, R128, R152, RZ ;  /* 0x000000988094723c */ /* 0x000fe200000018ff */
[C---:B------:R-:W-:Y:S02]  /*4b90*/  PRMT R89, R4.reuse, 0x7610, R89 ;  /* 0x0000761004597816 */ /* 0x040fe40000000059 */
[----:B------:R-:W-:Y:S02]  /*4ba0*/  PRMT R88, R4, 0x7632, R88 ;  /* 0x0000763204587816 */ /* 0x000fe40000000058 */
[----:B------:R-:W-:-:S02]  /*4bb0*/  PRMT R28, R246, 0x5410, R243 ;  /* 0x00005410f61c7816 */ /* 0x000fc400000000f3 */
[----:B------:R-:W-:Y:S01]  /*4bc0*/  PRMT R247, R249, 0x7632, R247 ;  /* 0x00007632f9f77816 */ /* 0x000fe200000000f7 */
[C---:B------:R-:W-:Y:S01]  /*4bd0*/  HMMA.16816.F32 R140, R24.reuse, R176, RZ ;  /* 0x000000b0188c723c */ /* 0x040fe200000018ff */
[----:B------:R-:W-:Y:S02]  /*4be0*/  LOP3.LUT R7, R21, R28, RZ, 0xc0, !PT ;  /* 0x0000001c15077212 */ /* 0x000fe400078ec0ff */
[----:B------:R-:W-:Y:S02]  /*4bf0*/  PRMT R28, R249, 0x5410, R247 ;  /* 0x00005410f91c7816 */ /* 0x000fe400000000f7 */
[----:B------:R-:W-:Y:S02]  /*4c00*/  LOP3.LUT R94, R19, UR16, R30, 0x96, !PT ;  /* 0x00000010135e7c12 */ /* 0x000fe4000f8e961e */
[----:B------:R-:W-:Y:S01]  /*4c10*/  IMAD.MOV.U32 R176, RZ, RZ, R89 ;  /* 0x000000ffffb07224 */ /* 0x000fe200078e0059 */
[----:B------:R-:W-:Y:S01]  /*4c20*/  LOP3.LUT R125, R125, R28, RZ, 0xc0, !PT ;  /* 0x0000001c7d7d7212 */ /* 0x000fe200078ec0ff */
[----:B------:R-:W-:Y:S01]  /*4c30*/  IMAD.MOV.U32 R177, RZ, RZ, R88 ;  /* 0x000000ffffb17224 */ /* 0x000fe200078e0058 */
[----:B-1----:R-:W-:Y:S01]  /*4c40*/  F2FP.PACK_AB R240, R219, R220 ;  /* 0x000000dcdbf0723e */ /* 0x002fe200000000ff */
[----:B------:R-:W-:Y:S01]  /*4c50*/  IMAD.WIDE.U32 R94, R94, -0x2daee0ad, RZ ;  /* 0xd2511f535e5e7825 */ /* 0x000fe200078e00ff */
[----:B------:R-:W-:Y:S01]  /*4c60*/  HMMA.16816.F32 R40, R24, R48, RZ ;  /* 0x000000301828723c */ /* 0x000fe200000018ff */
[----:B------:R-:W-:-:S02]  /*4c70*/  F2FP.PACK_AB R236, R225, R228 ;  /* 0x000000e4e1ec723e */ /* 0x000fc400000000ff */
[----:B------:R-:W-:Y:S02]  /*4c80*/  PRMT R28, R176, 0x5410, R177 ;  /* 0x00005410b01c7816 */ /* 0x000fe400000000b1 */
[----:B------:R-:W-:Y:S02]  /*4c90*/  LOP3.LUT R100, R95, UR11, R20, 0x96, !PT ;  /* 0x0000000b5f647c12 */ /* 0x000fe4000f8e9614 */
[----:B------:R-:W-:Y:S01]  /*4ca0*/  LOP3.LUT R127, R127, R28, RZ, 0xc0, !PT ;  /* 0x0000001c7f7f7212 */ /* 0x000fe200078ec0ff */
[C---:B------:R-:W-:Y:S01]  /*4cb0*/  HMMA.16816.F32 R88, R24.reuse, R96, RZ ;  /* 0x000000601858723c */ /* 0x040fe200000018ff */
[----:B------:R-:W-:Y:S01]  /*4cc0*/  LOP3.LUT R28, R29, UR5, R56, 0x96, !PT ;  /* 0x000000051d1c7c12 */ /* 0x000fe2000f8e9638 */
[----:B------:R-:W-:Y:S01]  /*4cd0*/  IMAD.WIDE.U32 R100, R100, -0x326172a9, RZ ;  /* 0xcd9e8d5764647825 */ /* 0x000fe200078e00ff */
[----:B------:R-:W-:Y:S02]  /*4ce0*/  PRMT R237, R240, 0x7632, R237 ;  /* 0x00007632f0ed7816 */ /* 0x000fe400000000ed */
[----:B------:R-:W-:Y:S01]  /*4cf0*/  F2FP.PACK_AB R234, R223, R226 ;  /* 0x000000e2dfea723e */ /* 0x000fe200000000ff */
[----:B------:R-:W-:Y:S01]  /*4d00*/  IMAD.WIDE.U32 R28, R28, -0x2daee0ad, RZ ;  /* 0xd2511f531c1c7825 */ /* 0x000fe200078e00ff */
[----:B---3--:R-:W-:Y:S01]  /*4d10*/  F2FP.PACK_AB R6, R194, R203 ;  /* 0x000000cbc206723e */ /* 0x008fe200000000ff */
[----:B------:R-:W-:Y:S01]  /*4d20*/  HMMA.16816.F32 R56, R24, R168, RZ ;  /* 0x000000a81838723c */ /* 0x000fe200000018ff */
[----:B------:R-:W-:-:S02]  /*4d30*/  PRMT R21, R240, 0x5410, R237 ;  /* 0x00005410f0157816 */ /* 0x000fc400000000ed */
[----:B------:R-:W-:Y:S01]  /*4d40*/  LOP3.LUT R68, R29, UR4, R68, 0x96, !PT ;  /* 0x000000041d447c12 */ /* 0x000fe2000f8e9644 */
[----:B------:R-:W-:Y:S01]  /*4d50*/  ULEA UR4, UR6, UR7, 0x5 ;  /* 0x0000000706047291 */ /* 0x000fe2000f8e283f */
[----:B------:R-:W-:Y:S02]  /*4d60*/  PRMT R233, R236, 0x7632, R233 ;  /* 0x00007632ece97816 */ /* 0x000fe400000000e9 */
[----:B------:R-:W-:Y:S01]  /*4d70*/  PRMT R231, R234, 0x7632, R231 ;  /* 0x00007632eae77816 */ /* 0x000fe200000000e7 */
[----:B------:R-:W-:Y:S01]  /*4d80*/  IMAD.WIDE.U32 R68, R68, -0x326172a9, RZ ;  /* 0xcd9e8d5744447825 */ /* 0x000fe200078e00ff */
[C---:B------:R-:W-:Y:S01]  /*4d90*/  PRMT R86, R6.reuse, 0x7610, R86 ;  /* 0x0000761006567816 */ /* 0x040fe20000000056 */
[----:B------:R-:W-:Y:S01]  /*4da0*/  HMMA.16816.F32 R132, R24, R152, RZ ;  /* 0x000000981884723c */ /* 0x000fe200000018ff */
[----:B------:R-:W-:Y:S01]  /*4db0*/  PRMT R87, R6, 0x7632, R87 ;  /* 0x0000763206577816 */ /* 0x000fe20000000057 */
[----:B------:R-:W-:Y:S01]  /*4dc0*/  IMAD.MOV.U32 R169, RZ, RZ, R85 ;  /* 0x000000ffffa97224 */ /* 0x000fe200078e0055 */
[----:B------:R-:W-:Y:S01]  /*4dd0*/  LOP3.LUT R124, R124, R21, RZ, 0xc0, !PT ;  /* 0x000000157c7c7212 */ /* 0x000fe200078ec0ff */
[----:B------:R-:W-:Y:S01]  /*4de0*/  IMAD.MOV.U32 R168, RZ, RZ, R84 ;  /* 0x000000ffffa87224 */ /* 0x000fe200078e0054 */
[----:B------:R-:W-:Y:S01]  /*4df0*/  PRMT R4, R236, 0x5410, R233 ;  /* 0x00005410ec047816 */ /* 0x000fe200000000e9 */
[----:B------:R-:W-:Y:S01]  /*4e00*/  UIADD3 UR4, UR4, -0x20, URZ ;  /* 0xffffffe004047890 */ /* 0x000fe2000fffe03f */
[----:B------:R-:W-:Y:S01]  /*4e10*/  PRMT R6, R234, 0x5410, R231 ;  /* 0x00005410ea067816 */ /* 0x000fe200000000e7 */
[----:B------:R-:W-:Y:S01]  /*4e20*/  IMAD.MOV.U32 R153, RZ, RZ, R104 ;  /* 0x000000ffff997224 */ /* 0x000fe200078e0068 */
[----:B------:R-:W-:Y:S01]  /*4e30*/  PRMT R21, R86, 0x5410, R87 ;  /* 0x0000541056157816 */ /* 0x000fe20000000057 */
[----:B------:R-:W-:Y:S01]  /*4e40*/  IMAD.MOV.U32 R152, RZ, RZ, R103 ;  /* 0x000000ffff987224 */ /* 0x000fe200078e0067 */
[----:B------:R-:W-:-:S02]  /*4e50*/  LOP3.LUT R16, R101, UR24, R16, 0x96, !PT ;  /* 0x0000001865107c12 */ /* 0x000fc4000f8e9610 */
[----:B------:R-:W-:Y:S02]  /*4e60*/  LOP3.LUT R48, R69, UR22, R22, 0x96, !PT ;  /* 0x0000001645307c12 */ /* 0x000fe4000f8e9616 */
[----:B------:R-:W-:Y:S02]  /*4e70*/  LOP3.LUT R19, R17, UR14, R18, 0x96, !PT ;  /* 0x0000000e11137c12 */ /* 0x000fe4000f8e9612 */
[----:B------:R-:W-:Y:S01]  /*4e80*/  LOP3.LUT R4, R31, R4, RZ, 0xc0, !PT ;  /* 0x000000041f047212 */ /* 0x000fe200078ec0ff */
[----:B------:R-:W-:Y:S01]  /*4e90*/  IMAD.WIDE.U32 R48, R48, -0x2daee0ad, RZ ;  /* 0xd2511f5330307825 */ /* 0x000fe200078e00ff */
[----:B------:R-:W-:Y:S02]  /*4ea0*/  LOP3.LUT R6, R23, R6, RZ, 0xc0, !PT ;  /* 0x0000000617067212 */ /* 0x000fe400078ec0ff */
[----:B------:R-:W-:Y:S01]  /*4eb0*/  LOP3.LUT R126, R126, R21, RZ, 0xc0, !PT ;  /* 0x000000157e7e7212 */ /* 0x000fe200078ec0ff */
[----:B------:R-:W-:Y:S01]  /*4ec0*/  IMAD.WIDE.U32 R84, R19, -0x2daee0ad, RZ ;  /* 0xd2511f5313547825 */ /* 0x000fe200078e00ff */
[----:B------:R-:W-:Y:S01]  /*4ed0*/  LOP3.LUT R17, R16, 0xff, RZ, 0xc0, !PT ;  /* 0x000000ff10117812 */ /* 0x000fe200078ec0ff */
[----:B------:R-:W-:Y:S01]  /*4ee0*/  LDSM.16.MT88.4 R20, [R210+0xb800] ;  /* 0x00b80000d214783b */ /* 0x000fe20000004200 */
[----:B------:R-:W-:Y:S01]  /*4ef0*/  LOP3.LUT R15, R15, UR17, R28, 0x96, !PT ;  /* 0x000000110f0f7c12 */ /* 0x000fe2000f8e961c */
[----:B------:R-:W-:Y:S01]  /*4f00*/  HMMA.16816.F32 R36, R4, R64, R36 ;  /* 0x000000400424723c */ /* 0x000fe20000001824 */
[----:B------:R-:W-:Y:S01]  /*4f10*/  ISETP.GE.U32.AND P2, PT, R252, R17, PT ;  /* 0x00000011fc00720c */ /* 0x000fe20003f46070 */
[----:B------:R-:W1:Y:S01]  /*4f20*/  LDSM.16.MT88.4 R28, [R212+0xb800] ;  /* 0x00b80000d41c783b */ /* 0x000e620000004200 */
[----:B------:R-:W-:-:S02]  /*4f30*/  LOP3.LUT R17, R16, 0xffff, RZ, 0xc0, !PT ;  /* 0x0000ffff10117812 */ /* 0x000fc400078ec0ff */
[----:B------:R-:W-:Y:S02]  /*4f40*/  LOP3.LUT R19, R84, 0xff, RZ, 0xc0, !PT ;  /* 0x000000ff54137812 */ /* 0x000fe400078ec0ff */
[----:B------:R-:W-:Y:S01]  /*4f50*/  SHF.R.U32.HI R17, RZ, 0x8, R17 ;  /* 0x00000008ff117819 */ /* 0x000fe20000011611 */
[----:B------:R-:W-:Y:S01]  /*4f60*/  HMMA.16816.F32 R40, R124, R64, R40 ;  /* 0x000000407c28723c */ /* 0x000fe20000001828 */
[----:B------:R-:W-:Y:S02]  /*4f70*/  LOP3.LUT R94, R85, UR23, R94, 0x96, !PT ;  /* 0x00000017555e7c12 */ /* 0x000fe4000f8e965e */
[----:B------:R-:W-:Y:S02]  /*4f80*/  LOP3.LUT R17, R17, 0xffff, RZ, 0xc0, !PT ;  /* 0x0000ffff11117812 */ /* 0x000fe400078ec0ff */
[C---:B------:R-:W-:Y:S01]  /*4f90*/  ISETP.GE.U32.AND P1, PT, R252.reuse, R19, PT ;  /* 0x00000013fc00720c */ /* 0x040fe20003f26070 */
[----:B------:R-:W-:Y:S01]  /*4fa0*/  @!P2 HADD2 R13, -R168.H0_H0, -RZ.H0_H0 ;  /* 0xa00000ffa80da230 */ /* 0x000fe20000000900 */
[----:B------:R-:W-:Y:S01]  /*4fb0*/  LOP3.LUT R64, R49, UR15, R14, 0x96, !PT ;  /* 0x0000000f31407c12 */ /* 0x000fe2000f8e960e */
[----:B------:R-:W-:Y:S01]  /*4fc0*/  IMAD.WIDE.U32 R14, R15, -0x326172a9, RZ ;  /* 0xcd9e8d570f0e7825 */ /* 0x000fe200078e00ff */
[----:B----4-:R-:W-:Y:S01]  /*4fd0*/  HMMA.16816.F32 R52, R4, R32, R52 ;  /* 0x000000200434723c */ /* 0x010fe20000001834 */
[----:B------:R-:W-:-:S02]  /*4fe0*/  ISETP.GE.U32.AND P6, PT, R252, R17, PT ;  /* 0x00000011fc00720c */ /* 0x000fc40003fc6070 */
[----:B------:R-:W-:Y:S01]  /*4ff0*/  IMAD.WIDE.U32 R64, R64, -0x326172a9, RZ ;  /* 0xcd9e8d5740407825 */ /* 0x000fe200078e00ff */
[----:B------:R-:W-:Y:S02]  /*5000*/  LOP3.LUT R18, R15, UR16, R68, 0x96, !PT ;  /* 0x000000100f127c12 */ /* 0x000fe4000f8e9644 */
[----:B------:R-:W-:Y:S02]  /*5010*/  SHF.R.U32.HI R15, RZ, 0x18, R84 ;  /* 0x00000018ff0f7819 */ /* 0x000fe40000011654 */
[----:B------:R-:W-:Y:S01]  /*5020*/  HMMA.16816.F32 R56, R124, R32, R56 ;  /* 0x000000207c38723c */ /* 0x000fe20000001838 */
[--C-:B------:R-:W-:Y:S01]  /*5030*/  SHF.R.U32.HI R17, RZ, 0x18, R16.reuse ;  /* 0x00000018ff117819 */ /* 0x100fe20000011610 */
[----:B------:R-:W-:Y:S01]  /*5040*/  IMAD.WIDE.U32 R18, R18, -0x2daee0ad, RZ ;  /* 0xd2511f5312127825 */ /* 0x000fe200078e00ff */
[----:B------:R-:W-:Y:S01]  /*5050*/  ISETP.GE.U32.AND P3, PT, R252, R15, PT ;  /* 0x0000000ffc00720c */ /* 0x000fe20003f66070 */
[----:B------:R-:W-:Y:S01]  /*5060*/  @!P1 HADD2 R76, -R234.H0_H0, -RZ.H0_H0 ;  /* 0xa00000ffea4c9230 */ /* 0x000fe20000000900 */
[----:B------:R-:W-:Y:S01]  /*5070*/  LOP3.LUT R15, R100, 0xff, RZ, 0xc0, !PT ;  /* 0x000000ff640f7812 */ /* 0x000fe200078ec0ff */
[----:B------:R-:W-:Y:S01]  /*5080*/  @!P6 HADD2 R12, -R169.H0_H0, -RZ.H0_H0 ;  /* 0xa00000ffa90ce230 */ /* 0x000fe20000000900 */
[----:B------:R-:W-:Y:S01]  /*5090*/  SHF.R.U32.HI R33, RZ, 0x10, R16 ;  /* 0x00000010ff217819 */ /* 0x000fe20000011610 */
[----:B------:R-:W-:Y:S01]  /*50a0*/  HMMA.16816.F32 R156, R4, R172, R156 ;  /* 0x000000ac049c723c */ /* 0x000fe2000000189c */
[----:B------:R-:W-:Y:S01]  /*50b0*/  LOP3.LUT R14, R65, UR14, R14, 0x96, !PT ;  /* 0x0000000e410e7c12 */ /* 0x000fe2000f8e960e */
[----:B------:R-:W-:Y:S01]  /*50c0*/  IMAD.IADD R32, R72, 0x1, -R73 ;  /* 0x0000000148207824 */ /* 0x000fe200078e0a49 */
[----:B------:R-:W-:-:S02]  /*50d0*/  LOP3.LUT R33, R33, 0xff, RZ, 0xc0, !PT ;  /* 0x000000ff21217812 */ /* 0x000fc400078ec0ff */
[C---:B------:R-:W-:Y:S02]  /*50e0*/  ISETP.GE.U32.AND P5, PT, R252.reuse, R17, PT ;  /* 0x00000011fc00720c */ /* 0x040fe40003fa6070 */
[----:B------:R-:W-:Y:S01]  /*50f0*/  ISETP.GE.U32.AND P4, PT, R252, R33, PT ;  /* 0x00000021fc00720c */ /* 0x000fe20003f86070 */
[----:B------:R-:W-:Y:S01]  /*5100*/  HMMA.16816.F32 R140, R124, R172, R140 ;  /* 0x000000ac7c8c723c */ /* 0x000fe2000000188c */
[----:B------:R-:W-:Y:S01]  /*5110*/  @!P2 PRMT R168, R13, 0x5410, RZ ;  /* 0x000054100da8a816 */ /* 0x000fe200000000ff */
[----:B------:R-:W-:Y:S01]  /*5120*/  @!P3 HADD2 R46, -R243.H0_H0, -RZ.H0_H0 ;  /* 0xa00000fff32eb230 */ /* 0x000fe20000000900 */
[----:B------:R-:W-:Y:S02]  /*5130*/  LOP3.LUT R13, R100, 0xffff, RZ, 0xc0, !PT ;  /* 0x0000ffff640d7812 */ /* 0x000fe400078ec0ff */
[----:B------:R-:W-:Y:S02]  /*5140*/  ISETP.GE.U32.AND P2, PT, R252, R15, PT ;  /* 0x0000000ffc00720c */ /* 0x000fe40003f46070 */
[----:B------:R-:W-:Y:S01]  /*5150*/  IMAD.MOV.U32 R173, RZ, RZ, R87 ;  /* 0x000000ffffad7224 */ /* 0x000fe200078e0057 */
[----:B------:R-:W-:Y:S01]  /*5160*/  LOP3.LUT R49, R84, 0xffff, RZ, 0xc0, !PT ;  /* 0x0000ffff54317812 */ /* 0x000fe200078ec0ff */
[----:B------:R-:W-:Y:S01]  /*5170*/  IMAD.MOV.U32 R172, RZ, RZ, R86 ;  /* 0x000000ffffac7224 */ /* 0x000fe200078e0056 */
[----:B------:R-:W-:Y:S01]  /*5180*/  SHF.R.U32.HI R65, RZ, 0x10, R84 ;  /* 0x00000010ff417819 */ /* 0x000fe20000011654 */
[----:B------:R-:W-:Y:S01]  /*5190*/  HMMA.16816.F32 R68, R128, R80, RZ ;  /* 0x000000508044723c */ /* 0x000fe200000018ff */
[----:B------:R-:W-:Y:S01]  /*51a0*/  LOP3.LUT R48, R19, UR11, R48, 0x96, !PT ;  /* 0x0000000b13307c12 */ /* 0x000fe2000f8e9630 */
[----:B------:R-:W-:Y:S01]  /*51b0*/  @!P4 HADD2 R11, -R201.H0_H0, -RZ.H0_H0 ;  /* 0xa00000ffc90bc230 */ /* 0x000fe20000000900 */
[----:B------:R-:W-:Y:S01]  /*51c0*/  @!P6 PRMT R169, R12, 0x5410, RZ ;  /* 0x000054100ca9e816 */ /* 0x000fe200000000ff */
[----:B------:R-:W-:Y:S01]  /*51d0*/  @!P5 HADD2 R10, -R200.H0_H0, -RZ.H0_H0 ;  /* 0xa00000ffc80ad230 */ /* 0x000fe20000000900 */
[----:B------:R-:W-:-:S02]  /*51e0*/  SHF.R.U32.HI R101, RZ, 0x18, R100 ;  /* 0x00000018ff657819 */ /* 0x000fc40000011664 */
[----:B------:R-:W-:Y:S01]  /*51f0*/  @!P2 HADD2 R9, -R197.H0_H0, -RZ.H0_H0 ;  /* 0xa00000ffc509a230 */ /* 0x000fe20000000900 */
[----:B------:R-:W-:Y:S01]  /*5200*/  HMMA.16816.F32 R84, R128, R96, RZ ;  /* 0x000000608054723c */ /* 0x000fe200000018ff */
[----:B------:R-:W-:Y:S02]  /*5210*/  @!P4 PRMT R201, R11, 0x5410, RZ ;  /* 0x000054100bc9c816 */ /* 0x000fe400000000ff */
[----:B------:R-:W-:Y:S02]  /*5220*/  @!P5 PRMT R200, R10, 0x5410, RZ ;  /* 0x000054100ac8d816 */ /* 0x000fe400000000ff */
[----:B------:R-:W-:Y:S02]  /*5230*/  @!P2 PRMT R197, R9, 0x5410, RZ ;  /* 0x0000541009c5a816 */ /* 0x000fe400000000ff */
[----:B------:R-:W-:Y:S01]  /*5240*/  IMAD.WIDE.U32 R96, R14, -0x2daee0ad, RZ ;  /* 0xd2511f530e607825 */ /* 0x000fe200078e00ff */
[----:B------:R-:W-:Y:S01]  /*5250*/  SHF.R.U32.HI R14, RZ, 0x8, R13 ;  /* 0x00000008ff0e7819 */ /* 0x000fe2000001160d */
[----:B------:R-:W-:Y:S01]  /*5260*/  HMMA.16816.F32 R72, R24, R80, RZ ;  /* 0x000000501848723c */ /* 0x000fe200000018ff */
[----:B------:R-:W-:-:S02]  /*5270*/  SHF.R.U32.HI R13, RZ, 0x10, R100 ;  /* 0x00000010ff0d7819 */ /* 0x000fc40000011664 */
[----:B------:R-:W-:Y:S02]  /*5280*/  LOP3.LUT R33, R97, UR23, R18, 0x96, !PT ;  /* 0x0000001761217c12 */ /* 0x000fe4000f8e9612 */
[----:B------:R-:W-:Y:S01]  /*5290*/  LOP3.LUT R15, R14, 0xffff, RZ, 0xc0, !PT ;  /* 0x0000ffff0e0f7812 */ /* 0x000fe200078ec0ff */
[----:B------:R-:W2:Y:S01]  /*52a0*/  LDSM.16.MT88.4 R16, [R208+0xb000] ;  /* 0x00b00000d010783b */ /* 0x000ea20000004200 */
[----:B------:R-:W-:Y:S01]  /*52b0*/  LOP3.LUT R13, R13, 0xff, RZ, 0xc0, !PT ;  /* 0x000000ff0d0d7812 */ /* 0x000fe200078ec0ff */
[----:B------:R-:W-:Y:S01]  /*52c0*/  HMMA.16816.F32 R148, R4, R160, R148 ;  /* 0x000000a00494723c */ /* 0x000fe20000001894 */
[----:B------:R-:W-:Y:S01]  /*52d0*/  ISETP.GE.U32.AND P6, PT, R252, R15, PT ;  /* 0x0000000ffc00720c */ /* 0x000fe20003fc6070 */
[----:B------:R-:W-:Y:S01]  /*52e0*/  IMAD.MOV.U32 R80, RZ, RZ, R152 ;  /* 0x000000ffff507224 */ /* 0x000fe200078e0098 */
[----:B------:R-:W-:Y:S01]  /*52f0*/  LOP3.LUT R15, R94, 0xff, RZ, 0xc0, !PT ;  /* 0x000000ff5e0f7812 */ /* 0x000fe200078ec0ff */
[----:B------:R-:W-:Y:S01]  /*5300*/  IMAD.MOV.U32 R152, RZ, RZ, R137 ;  /* 0x000000ffff987224 */ /* 0x000fe200078e0089 */
[----:B------:R-:W-:-:S02]  /*5310*/  ISETP.GE.U32.AND P5, PT, R252, R13, PT ;  /* 0x0000000dfc00720c */ /* 0x000fc40003fa6070 */
[----:B------:R-:W-:Y:S01]  /*5320*/  ISETP.GE.U32.AND P4, PT, R252, R15, PT ;  /* 0x0000000ffc00720c */ /* 0x000fe20003f86070 */
[----:B------:R-:W-:Y:S01]  /*5330*/  HMMA.16816.F32 R132, R124, R160, R132 ;  /* 0x000000a07c84723c */ /* 0x000fe20000001884 */
[----:B------:R-:W3:Y:S01]  /*5340*/  LDSM.16.MT88.4 R12, [R209+0xb800] ;  /* 0x00b80000d10c783b */ /* 0x000ee20000004200 */
[----:B------:R-:W-:Y:S02]  /*5350*/  LOP3.LUT R9, R94, 0xffff, RZ, 0xc0, !PT ;  /* 0x0000ffff5e097812 */ /* 0x000fe400078ec0ff */
[----:B------:R-:W-:Y:S02]  /*5360*/  ISETP.GE.U32.AND P2, PT, R252, R101, PT ;  /* 0x00000065fc00720c */ /* 0x000fe40003f46070 */
[----:B------:R-:W-:Y:S01]  /*5370*/  SHF.R.U32.HI R9, RZ, 0x8, R9 ;  /* 0x00000008ff097819 */ /* 0x000fe20000011609 */
[----:B------:R-:W-:Y:S01]  /*5380*/  @!P6 HADD2 R8, -R196.H0_H0, -RZ.H0_H0 ;  /* 0xa00000ffc408e230 */ /* 0x000fe20000000900 */
[-C--:B-1----:R-:W-:Y:S01]  /*5390*/  HMMA.16816.F32 R68, R4, R28.reuse, R68 ;  /* 0x0000001c0444723c */ /* 0x082fe20000001844 */
[----:B------:R-:W-:Y:S01]  /*53a0*/  IMAD.MOV.U32 R161, RZ, RZ, R102 ;  /* 0x000000ffffa17224 */ /* 0x000fe200078e0066 */
[----:B------:R-:W-:Y:S01]  /*53b0*/  LOP3.LUT R9, R9, 0xffff, RZ, 0xc0, !PT ;  /* 0x0000ffff09097812 */ /* 0x000fe200078ec0ff */
[----:B------:R-:W-:Y:S01]  /*53c0*/  @!P5 HADD2 R93, -R199.H0_H0, -RZ.H0_H0 ;  /* 0xa00000ffc75dd230 */ /* 0x000fe20000000900 */
[----:B------:R-:W-:Y:S01]  /*53d0*/  @!P6 PRMT R196, R8, 0x5410, RZ ;  /* 0x0000541008c4e816 */ /* 0x000fe200000000ff */
[----:B------:R-:W-:Y:S01]  /*53e0*/  @!P4 HADD2 R79, -R236.H0_H0, -RZ.H0_H0 ;  /* 0xa00000ffec4fc230 */ /* 0x000fe20000000900 */
[----:B------:R-:W-:Y:S01]  /*53f0*/  ISETP.GE.U32.AND P6, PT, R252, R9, PT ;  /* 0x00000009fc00720c */ /* 0x000fe20003fc6070 */
[----:B------:R-:W-:Y:S01]  /*5400*/  IMAD.MOV.U32 R160, RZ, RZ, R111 ;  /* 0x000000ffffa07224 */ /* 0x000fe200078e006f */
[----:B------:R-:W-:Y:S01]  /*5410*/  HMMA.16816.F32 R72, R124, R28, R72 ;  /* 0x0000001c7c48723c */ /* 0x000fe20000001848 */
[----:B------:R-:W1:Y:S01]  /*5420*/  LDSM.16.MT88.4 R8, [R208+0xb800] ;  /* 0x00b80000d008783b */ /* 0x000e620000004200 */
[----:B------:R-:W-:Y:S01]  /*5430*/  SHF.R.U32.HI R49, RZ, 0x8, R49 ;  /* 0x00000008ff317819 */ /* 0x000fe20000011631 */
[----:B------:R-:W-:Y:S01]  /*5440*/  @!P2 HADD2 R92, -R198.H0_H0, -RZ.H0_H0 ;  /* 0xa00000ffc65ca230 */ /* 0x000fe20000000900 */
[----:B------:R-:W-:-:S02]  /*5450*/  LOP3.LUT R65, R65, 0xff, RZ, 0xc0, !PT ;  /* 0x000000ff41417812 */ /* 0x000fc400078ec0ff */
[----:B------:R-:W-:Y:S01]  /*5460*/  LOP3.LUT R49, R49, 0xffff, RZ, 0xc0, !PT ;  /* 0x0000ffff31317812 */ /* 0x000fe200078ec0ff */
[----:B------:R-:W-:Y:S01]  /*5470*/  IMAD.MOV.U32 R28, RZ, RZ, R105 ;  /* 0x000000ffff1c7224 */ /* 0x000fe200078e0069 */
[-C--:B------:R-:W-:Y:S01]  /*5480*/  HMMA.16816.F32 R100, R128, R112.reuse, RZ ;  /* 0x000000708064723c */ /* 0x080fe200000018ff */
[----:B------:R-:W-:Y:S02]  /*5490*/  @!P4 PRMT R236, R79, 0x5410, RZ ;  /* 0x000054104fecc816 */ /* 0x000fe400000000ff */
[----:B------:R-:W-:Y:S01]  /*54a0*/  @!P6 HADD2 R78, -R233.H0_H0, -RZ.H0_H0 ;  /* 0xa00000ffe94ee230 */ /* 0x000fe20000000900 */
[----:B------:R-:W-:Y:S01]  /*54b0*/  ISETP.GE.U32.AND P4, PT, R252, R65, PT ;  /* 0x00000041fc00720c */ /* 0x000fe20003f86070 */
[----:B------:R-:W-:Y:S01]  /*54c0*/  IMAD.MOV.U32 R65, RZ, RZ, R139 ;  /* 0x000000ffff417224 */ /* 0x000fe200078e008b */
[----:B------:R-:W-:Y:S02]  /*54d0*/  @!P1 PRMT R234, R76, 0x5410, RZ ;  /* 0x000054104cea9816 */ /* 0x000fe400000000ff */
[----:B------:R-:W-:Y:S01]  /*54e0*/  HMMA.16816.F32 R104, R24, R112, RZ ;  /* 0x000000701868723c */ /* 0x000fe200000018ff */
[----:B------:R-:W-:-:S02]  /*54f0*/  @!P6 PRMT R233, R78, 0x5410, RZ ;  /* 0x000054104ee9e816 */ /* 0x000fc400000000ff */
[----:B------:R-:W-:Y:S01]  /*5500*/  ISETP.GE.U32.AND P6, PT, R252, R49, PT ;  /* 0x00000031fc00720c */ /* 0x000fe20003fc6070 */
[----:B------:R-:W-:Y:S01]  /*5510*/  IMAD.WIDE.U32 R48, R48, -0x326172a9, RZ ;  /* 0xcd9e8d5730307825 */ /* 0x000fe200078e00ff */
[----:B------:R-:W-:Y:S02]  /*5520*/  SHF.R.U32.HI R95, RZ, 0x10, R94 ;  /* 0x00000010ff5f7819 */ /* 0x000fe4000001165e */
[----:B------:R-:W-:Y:S01]  /*5530*/  @!P5 PRMT R199, R93, 0x5410, RZ ;  /* 0x000054105dc7d816 */ /* 0x000fe200000000ff */
[-C--:B--2---:R-:W-:Y:S01]  /*5540*/  HMMA.16816.F32 R116, R128, R16.reuse, RZ ;  /* 0x000000108074723c */ /* 0x084fe200000018ff */
[----:B------:R-:W-:Y:S01]  /*5550*/  LOP3.LUT R64, R49, UR24, R64, 0x96, !PT ;  /* 0x0000001831407c12 */ /* 0x000fe2000f8e9640 */
[----:B------:R-:W-:Y:S01]  /*5560*/  @!P4 HADD2 R47, -R246.H0_H0, -RZ.H0_H0 ;  /* 0xa00000fff62fc230 */ /* 0x000fe20000000900 */
[----:B------:R-:W-:Y:S01]  /*5570*/  SHF.R.U32.HI R93, RZ, 0x18, R94 ;  /* 0x00000018ff5d7819 */ /* 0x000fe2000001165e */
[----:B------:R-:W-:Y:S01]  /*5580*/  IMAD.MOV.U32 R113, RZ, RZ, R146 ;  /* 0x000000ffff717224 */ /* 0x000fe200078e0092 */
[----:B------:R-:W-:Y:S01]  /*5590*/  LOP3.LUT R95, R95, 0xff, RZ, 0xc0, !PT ;  /* 0x000000ff5f5f7812 */ /* 0x000fe200078ec0ff */
[----:B------:R-:W-:Y:S01]  /*55a0*/  IMAD.MOV.U32 R112, RZ, RZ, R145 ;  /* 0x000000ffff707224 */ /* 0x000fe200078e0091 */
[----:B------:R-:W-:Y:S01]  /*55b0*/  @!P2 PRMT R198, R92, 0x5410, RZ ;  /* 0x000054105cc6a816 */ /* 0x000fe200000000ff */
[----:B------:R-:W-:Y:S01]  /*55c0*/  HMMA.16816.F32 R120, R24, R16, RZ ;  /* 0x000000101878723c */ /* 0x000fe200000018ff */
[----:B------:R-:W-:Y:S01]  /*55d0*/  @!P6 HADD2 R62, -R231.H0_H0, -RZ.H0_H0 ;  /* 0xa00000ffe73ee230 */ /* 0x000fe20000000900 */
[----:B------:R-:W-:-:S02]  /*55e0*/  ISETP.GE.U32.AND P2, PT, R252, R93, PT ;  /* 0x0000005dfc00720c */ /* 0x000fc40003f46070 */
[----:B------:R-:W-:Y:S02]  /*55f0*/  ISETP.GE.U32.AND P5, PT, R252, R95, PT ;  /* 0x0000005ffc00720c */ /* 0x000fe40003fa6070 */
[----:B------:R-:W-:Y:S01]  /*5600*/  @!P6 PRMT R231, R62, 0x5410, RZ ;  /* 0x000054103ee7e816 */ /* 0x000fe200000000ff */
[----:B------:R-:W-:Y:S01]  /*5610*/  IMAD.MOV.U32 R16, RZ, RZ, R109 ;  /* 0x000000ffff107224 */ /* 0x000fe200078e006d */
[-C--:B---3--:R-:W-:Y:S01]  /*5620*/  HMMA.16816.F32 R100, R4, R12.reuse, R100 ;  /* 0x0000000c0464723c */ /* 0x088fe20000001864 */
[----:B------:R-:W-:Y:S02]  /*5630*/  @!P4 PRMT R246, R47, 0x5410, RZ ;  /* 0x000054102ff6c816 */ /* 0x000fe400000000ff */
[----:B------:R-:W-:Y:S02]  /*5640*/  @!P3 PRMT R243, R46, 0x5410, RZ ;  /* 0x000054102ef3b816 */ /* 0x000fe400000000ff */
[----:B------:R-:W-:Y:S02]  /*5650*/  SHF.R.U32.HI R29, RZ, 0x18, R96 ;  /* 0x00000018ff1d7819 */ /* 0x000fe40000011660 */
[----:B------:R-:W-:Y:S01]  /*5660*/  @!P2 HADD2 R63, -R235.H0_H0, -RZ.H0_H0 ;  /* 0xa00000ffeb3fa230 */ /* 0x000fe20000000900 */
[----:B------:R-:W-:Y:S01]  /*5670*/  HMMA.16816.F32 R104, R124, R12, R104 ;  /* 0x0000000c7c68723c */ /* 0x000fe20000001868 */
[----:B------:R-:W-:Y:S01]  /*5680*/  @!P5 HADD2 R77, -R238.H0_H0, -RZ.H0_H0 ;  /* 0xa00000ffee4dd230 */ /* 0x000fe20000000900 */
[----:B------:R-:W-:-:S02]  /*5690*/  LOP3.LUT R81, R96, 0xff, RZ, 0xc0, !PT ;  /* 0x000000ff60517812 */ /* 0x000fc400078ec0ff */
[----:B------:R-:W-:Y:S02]  /*56a0*/  @!P2 PRMT R235, R63, 0x5410, RZ ;  /* 0x000054103feba816 */ /* 0x000fe400000000ff */
[----:B------:R-:W-:Y:S02]  /*56b0*/  @!P5 PRMT R238, R77, 0x5410, RZ ;  /* 0x000054104deed816 */ /* 0x000fe400000000ff */
[C---:B------:R-:W-:Y:S01]  /*56c0*/  LOP3.LUT R13, R64.reuse, 0xff, RZ, 0xc0, !PT ;  /* 0x000000ff400d7812 */ /* 0x040fe200078ec0ff */
[----:B-1----:R-:W-:Y:S01]  /*56d0*/  HMMA.16816.F32 R116, R4, R8, R116 ;  /* 0x000000080474723c */ /* 0x002fe20000001874 */
[----:B------:R-:W-:Y:S02]  /*56e0*/  LOP3.LUT R12, R64, 0xffff, RZ, 0xc0, !PT ;  /* 0x0000ffff400c7812 */ /* 0x000fe400078ec0ff */
[----:B------:R-:W-:Y:S02]  /*56f0*/  ISETP.GE.U32.AND P1, PT, R252, R13, PT ;  /* 0x0000000dfc00720c */ /* 0x000fe40003f26070 */
[----:B------:R-:W-:-:S02]  /*5700*/  SHF.R.U32.HI R13, RZ, 0x8, R12 ;  /* 0x00000008ff0d7819 */ /* 0x000fc4000001160c */
[----:B------:R-:W-:Y:S01]  /*5710*/  SHF.R.U32.HI R12, RZ, 0x10, R64 ;  /* 0x00000010ff0c7819 */ /* 0x000fe20000011640 */
[----:B------:R-:W-:Y:S01]  /*5720*/  HMMA.16816.F32 R120, R124, R8, R120 ;  /* 0x000000087c78723c */ /* 0x000fe20000001878 */
[----:B------:R-:W-:Y:S02]  /*5730*/  LOP3.LUT R13, R13, 0xffff, RZ, 0xc0, !PT ;  /* 0x0000ffff0d0d7812 */ /* 0x000fe400078ec0ff */
[C---:B------:R-:W-:Y:S01]  /*5740*/  ISETP.GE.U32.AND P2, PT, R252.reuse, R29, PT ;  /* 0x0000001dfc00720c */ /* 0x040fe20003f46070 */
[----:B------:R-:W-:Y:S01]  /*5750*/  IMAD.MOV.U32 R29, RZ, RZ, R161 ;  /* 0x000000ffff1d7224 */ /* 0x000fe200078e00a1 */
[----:B------:R-:W-:Y:S01]  /*5760*/  ISETP.GE.U32.AND P6, PT, R252, R13, PT ;  /* 0x0000000dfc00720c */ /* 0x000fe20003fc6070 */
[----:B------:R-:W-:Y:S01]  /*5770*/  IMAD.MOV.U32 R161, RZ, RZ, R136 ;  /* 0x000000ffffa17224 */ /* 0x000fe200078e0088 */
[----:B------:R-:W-:Y:S01]  /*5780*/  LOP3.LUT R9, R12, 0xff, RZ, 0xc0, !PT ;  /* 0x000000ff0c097812 */ /* 0x000fe200078ec0ff */
[----:B------:R-:W-:Y:S01]  /*5790*/  @!P1 HADD2 R45, -R230.H0_H0, -RZ.H0_H0 ;  /* 0xa00000ffe62d9230 */ /* 0x000fe20000000900 */
[----:B------:R-:W-:Y:S01]  /*57a0*/  SHF.R.U32.HI R13, RZ, 0x18, R64 ;  /* 0x00000018ff0d7819 */ /* 0x000fe20000011640 */
[----:B------:R-:W-:Y:S01]  /*57b0*/  HMMA.16816.F32 R84, R4, R20, R84 ;  /* 0x000000140454723c */ /* 0x000fe20000001854 */
[C---:B------:R-:W-:Y:S01]  /*57c0*/  ISETP.GE.U32.AND P4, PT, R252.reuse, R9, PT ;  /* 0x00000009fc00720c */ /* 0x040fe20003f86070 */
[----:B------:R-:W-:Y:S01]  /*57d0*/  IMAD.MOV.U32 R64, RZ, RZ, R110 ;  /* 0x000000ffff407224 */ /* 0x000fe200078e006e */
[----:B------:R-:W-:-:S02]  /*57e0*/  ISETP.GE.U32.AND P3, PT, R252, R13, PT ;  /* 0x0000000dfc00720c */ /* 0x000fc40003f66070 */
[C---:B------:R-:W-:Y:S01]  /*57f0*/  LOP3.LUT R8, R48.reuse, 0xffff, RZ, 0xc0, !PT ;  /* 0x0000ffff30087812 */ /* 0x040fe200078ec0ff */
[----:B------:R-:W-:Y:S01]  /*5800*/  IMAD.MOV.U32 R49, RZ, RZ, R108 ;  /* 0x000000ffff317224 */ /* 0x000fe200078e006c */
[----:B------:R-:W-:Y:S01]  /*5810*/  LOP3.LUT R13, R48, 0xff, RZ, 0xc0, !PT ;  /* 0x000000ff300d7812 */ /* 0x000fe200078ec0ff */
[----:B------:R-:W-:Y:S01]  /*5820*/  @!P6 HADD2 R44, -R227.H0_H0, -RZ.H0_H0 ;  /* 0xa00000ffe32ce230 */ /* 0x000fe20000000900 */
[----:B------:R-:W-:Y:S01]  /*5830*/  HMMA.16816.F32 R88, R124, R20, R88 ;  /* 0x000000147c58723c */ /* 0x000fe20000001858 */
[----:B------:R-:W-:Y:S01]  /*5840*/  ISETP.GE.U32.AND P5, PT, R252, R81, PT ;  /* 0x00000051fc00720c */ /* 0x000fe20003fa6070 */
[----:B------:R-:W-:Y:S01]  /*5850*/  IMAD.MOV.U32 R81, RZ, RZ, R144 ;  /* 0x000000ffff517224 */ /* 0x000fe200078e0090 */
[----:B------:R-:W-:Y:S01]  /*5860*/  SHF.R.U32.HI R12, RZ, 0x10, R48 ;  /* 0x00000010ff0c7819 */ /* 0x000fe20000011630 */
[----:B------:R-:W-:Y:S01]  /*5870*/  @!P2 HADD2 R181, -R177.H0_H0, -RZ.H0_H0 ;  /* 0xa00000ffb1b5a230 */ /* 0x000fe20000000900 */
[----:B------:R-:W-:Y:S01]  /*5880*/  SHF.R.U32.HI R8, RZ, 0x8, R8 ;  /* 0x00000008ff087819 */ /* 0x000fe20000011608 */
[----:B------:R-:W-:Y:S01]  /*5890*/  @!P4 HADD2 R61, -R232.H0_H0, -RZ.H0_H0 ;  /* 0xa00000ffe83dc230 */ /* 0x000fe20000000900 */
[----:B------:R-:W-:Y:S01]  /*58a0*/  LOP3.LUT R20, R96, 0xffff, RZ, 0xc0, !PT ;  /* 0x0000ffff60147812 */ /* 0x000fe200078ec0ff */
[----:B------:R-:W-:Y:S01]  /*58b0*/  @!P3 HADD2 R60, -R229.H0_H0, -RZ.H0_H0 ;  /* 0xa00000ffe53cb230 */ /* 0x000fe20000000900 */
[----:B------:R-:W-:Y:S01]  /*58c0*/  SHF.R.U32.HI R21, RZ, 0x10, R96 ;  /* 0x00000010ff157819 */ /* 0x000fe20000011660 */
[----:B------:R-:W-:Y:S01]  /*58d0*/  IMAD.MOV.U32 R97, RZ, RZ, R153 ;  /* 0x000000ffff617224 */ /* 0x000fe200078e0099 */
[----:B------:R-:W-:Y:S01]  /*58e0*/  @!P1 PRMT R230, R45, 0x5410, RZ ;  /* 0x000054102de69816 */ /* 0x000fe200000000ff */
[----:B------:R-:W-:Y:S01]  /*58f0*/  IMAD.MOV.U32 R96, RZ, RZ, R147 ;  /* 0x000000ffff607224 */ /* 0x000fe200078e0093 */
[----:B------:R-:W-:Y:S01]  /*5900*/  @!P6 PRMT R227, R44, 0x5410, RZ ;  /* 0x000054102ce3e816 */ /* 0x000fe200000000ff */
[----:B------:R-:W-:Y:S01]  /*5910*/  IMAD.MOV.U32 R153, RZ, RZ, R138 ;  /* 0x000000ffff997224 */ /* 0x000fe200078e008a */
[----:B------:R-:W-:Y:S01]  /*5920*/  @!P4 PRMT R232, R61, 0x5410, RZ ;  /* 0x000054103de8c816 */ /* 0x000fe200000000ff */
[----:B------:R-:W-:Y:S01]  /*5930*/  HMMA.16816.F32 R136, R24, R154, RZ ;  /* 0x0000009a1888723c */ /* 0x000fe200000018ff */
[----:B------:R-:W-:Y:S01]  /*5940*/  @!P3 PRMT R229, R60, 0x5410, RZ ;  /* 0x000054103ce5b816 */ /* 0x000fe200000000ff */
[----:B------:R-:W-:Y:S01]  /*5950*/  @!P5 HADD2 R167, -R172.H0_H0, -RZ.H0_H0 ;  /* 0xa00000ffaca7d230 */ /* 0x000fe20000000900 */
[----:B------:R-:W-:-:S02]  /*5960*/  ISETP.GE.U32.AND P1, PT, R252, R13, PT ;  /* 0x0000000dfc00720c */ /* 0x000fc40003f26070 */
[----:B------:R-:W-:Y:S01]  /*5970*/  LOP3.LUT R17, R12, 0xff, RZ, 0xc0, !PT ;  /* 0x000000ff0c117812 */ /* 0x000fe200078ec0ff */
[----:B------:R-:W-:Y:S01]  /*5980*/  IMAD.MOV.U32 R12, RZ, RZ, R81 ;  /* 0x000000ffff0c7224 */ /* 0x000fe200078e0051 */
[----:B------:R-:W-:Y:S01]  /*5990*/  LOP3.LUT R13, R8, 0xffff, RZ, 0xc0, !PT ;  /* 0x0000ffff080d7812 */ /* 0x000fe200078ec0ff */
[C---:B------:R-:W-:Y:S01]  /*59a0*/  HMMA.16816.F32 R144, R24.reuse, R178, RZ ;  /* 0x000000b21890723c */ /* 0x040fe200000018ff */
[C---:B------:R-:W-:Y:S01]  /*59b0*/  ISETP.GE.U32.AND P6, PT, R252.reuse, R17, PT ;  /* 0x00000011fc00720c */ /* 0x040fe20003fc6070 */
[----:B------:R-:W-:Y:S01]  /*59c0*/  IMAD.MOV.U32 R17, RZ, RZ, R152 ;  /* 0x000000ffff117224 */ /* 0x000fe200078e0098 */
[C---:B------:R-:W-:Y:S01]  /*59d0*/  ISETP.GE.U32.AND P4, PT, R252.reuse, R13, PT ;  /* 0x0000000dfc00720c */ /* 0x040fe20003f86070 */
[----:B------:R-:W-:Y:S01]  /*59e0*/  IMAD.MOV.U32 R13, RZ, RZ, R153 ;  /* 0x000000ffff0d7224 */ /* 0x000fe200078e0099 */
[----:B------:R-:W-:Y:S02]  /*59f0*/  SHF.R.U32.HI R9, RZ, 0x18, R48 ;  /* 0x00000018ff097819 */ /* 0x000fe40000011630 */
[----:B------:R-:W-:Y:S01]  /*5a00*/  LOP3.LUT R8, R33, 0xffff, RZ, 0xc0, !PT ;  /* 0x0000ffff21087812 */ /* 0x000fe200078ec0ff */
[----:B------:R-:W-:Y:S01]  /*5a10*/  HMMA.16816.F32 R44, R24, R50, RZ ;  /* 0x00000032182c723c */ /* 0x000fe200000018ff */
[----:B------:R-:W-:Y:S01]  /*5a20*/  @!P1 HADD2 R188, -R242.H0_H0, -RZ.H0_H0 ;  /* 0xa00000fff2bc9230 */ /* 0x000fe20000000900 */
[----:B------:R-:W-:-:S02]  /*5a30*/  ISETP.GE.U32.AND P3, PT, R252, R9, PT ;  /* 0x00000009fc00720c */ /* 0x000fc40003f66070 */
[----:B------:R-:W-:Y:S02]  /*5a40*/  LOP3.LUT R9, R33, 0xff, RZ, 0xc0, !PT ;  /* 0x000000ff21097812 */ /* 0x000fe400078ec0ff */
[----:B------:R-:W-:Y:S01]  /*5a50*/  @!P1 PRMT R242, R188, 0x5410, RZ ;  /* 0x00005410bcf29816 */ /* 0x000fe200000000ff */
[----:B------:R-:W-:Y:S01]  /*5a60*/  @!P6 HADD2 R183, -R244.H0_H0, -RZ.H0_H0 ;  /* 0xa00000fff4b7e230 */ /* 0x000fe20000000900 */
[C---:B------:R-:W-:Y:S01]  /*5a70*/  HMMA.16816.F32 R60, R24.reuse, R170, RZ ;  /* 0x000000aa183c723c */ /* 0x040fe200000018ff */
[----:B------:R-:W-:Y:S01]  /*5a80*/  ISETP.GE.U32.AND P1, PT, R252, R9, PT ;  /* 0x00000009fc00720c */ /* 0x000fe20003f26070 */
[----:B------:R-:W-:Y:S01]  /*5a90*/  @!P4 HADD2 R184, -R239.H0_H0, -RZ.H0_H0 ;  /* 0xa00000ffefb8c230 */ /* 0x000fe20000000900 */
[----:B------:R-:W-:Y:S02]  /*5aa0*/  SHF.R.U32.HI R8, RZ, 0x8, R8 ;  /* 0x00000008ff087819 */ /* 0x000fe40000011608 */
[----:B------:R-:W-:Y:S02]  /*5ab0*/  SHF.R.U32.HI R20, RZ, 0x8, R20 ;  /* 0x00000008ff147819 */ /* 0x000fe40000011614 */
[----:B------:R-:W-:Y:S01]  /*5ac0*/  LOP3.LUT R9, R8, 0xffff, RZ, 0xc0, !PT ;  /* 0x0000ffff08097812 */ /* 0x000fe200078ec0ff */
[----:B------:R-:W-:Y:S01]  /*5ad0*/  HMMA.16816.F32 R76, R24, R82, RZ ;  /* 0x00000052184c723c */ /* 0x000fe200000018ff */
[----:B------:R-:W-:Y:S01]  /*5ae0*/  @!P4 PRMT R239, R184, 0x5410, RZ ;  /* 0x00005410b8efc816 */ /* 0x000fe200000000ff */
[----:B------:R-:W-:Y:S01]  /*5af0*/  @!P3 HADD2 R182, -R241.H0_H0, -RZ.H0_H0 ;  /* 0xa00000fff1b6b230 */ /* 0x000fe20000000900 */
[----:B------:R-:W-:-:S02]  /*5b00*/  ISETP.GE.U32.AND P4, PT, R252, R9, PT ;  /* 0x00000009fc00720c */ /* 0x000fc40003f86070 */
[--C-:B------:R-:W-:Y:S01]  /*5b10*/  SHF.R.U32.HI R9, RZ, 0x18, R33.reuse ;  /* 0x00000018ff097819 */ /* 0x100fe20000011621 */
[----:B------:R-:W-:Y:S01]  /*5b20*/  @!P1 HADD2 R187, -R240.H0_H0, -RZ.H0_H0 ;  /* 0xa00000fff0bb9230 */ /* 0x000fe20000000900 */
[----:B------:R-:W-:Y:S01]  /*5b30*/  SHF.R.U32.HI R33, RZ, 0x10, R33 ;  /* 0x00000010ff217819 */ /* 0x000fe20000011621 */
[C---:B------:R-:W-:Y:S01]  /*5b40*/  HMMA.16816.F32 R92, R24.reuse, R98, RZ ;  /* 0x00000062185c723c */ /* 0x040fe200000018ff */
[----:B------:R-:W-:Y:S02]  /*5b50*/  @!P6 PRMT R244, R183, 0x5410, RZ ;  /* 0x00005410b7f4e816 */ /* 0x000fe400000000ff */
[----:B------:R-:W-:Y:S02]  /*5b60*/  LOP3.LUT R33, R33, 0xff, RZ, 0xc0, !PT ;  /* 0x000000ff21217812 */ /* 0x000fe400078ec0ff */
[----:B------:R-:W-:Y:S02]  /*5b70*/  @!P1 PRMT R240, R187, 0x5410, RZ ;  /* 0x00005410bbf09816 */ /* 0x000fe400000000ff */
[C---:B------:R-:W-:Y:S01]  /*5b80*/  ISETP.GE.U32.AND P1, PT, R252.reuse, R33, PT ;  /* 0x00000021fc00720c */ /* 0x040fe20003f26070 */
[----:B------:R-:W-:Y:S01]  /*5b90*/  HMMA.16816.F32 R108, R24, R114, RZ ;  /* 0x00000072186c723c */ /* 0x000fe200000018ff */
[----:B------:R-:W-:Y:S01]  /*5ba0*/  @!P4 HADD2 R186, -R237.H0_H0, -RZ.H0_H0 ;  /* 0xa00000ffedbac230 */ /* 0x000fe20000000900 */
[----:B------:R-:W-:-:S02]  /*5bb0*/  ISETP.GE.U32.AND P6, PT, R252, R9, PT ;  /* 0x00000009fc00720c */ /* 0x000fc40003fc6070 */
[----:B------:R-:W-:Y:S02]  /*5bc0*/  LOP3.LUT R9, R20, 0xffff, RZ, 0xc0, !PT ;  /* 0x0000ffff14097812 */ /* 0x000fe400078ec0ff */
[----:B------:R-:W-:Y:S02]  /*5bd0*/  @!P4 PRMT R237, R186, 0x5410, RZ ;  /* 0x00005410baedc816 */ /* 0x000fe400000000ff */
[----:B------:R-:W-:Y:S01]  /*5be0*/  HMMA.16816.F32 R24, R24, R18, RZ ;  /* 0x000000121818723c */ /* 0x000fe200000018ff */
[----:B------:R-:W-:Y:S02]  /*5bf0*/  ISETP.GE.U32.AND P4, PT, R252, R9, PT ;  /* 0x00000009fc00720c */ /* 0x000fe40003f86070 */
[----:B------:R-:W-:Y:S01]  /*5c00*/  LOP3.LUT R21, R21, 0xff, RZ, 0xc0, !PT ;  /* 0x000000ff15157812 */ /* 0x000fe200078ec0ff */
[----:B------:R-:W-:Y:S01]  /*5c10*/  @!P1 HADD2 R185, -R249.H0_H0, -RZ.H0_H0 ;  /* 0xa00000fff9b99230 */ /* 0x000fe20000000900 */
[----:B------:R-:W-:Y:S02]  /*5c20*/  @!P3 PRMT R241, R182, 0x5410, RZ ;  /* 0x00005410b6f1b816 */ /* 0x000fe400000000ff */
[----:B------:R-:W-:Y:S01]  /*5c30*/  ISETP.GE.U32.AND P3, PT, R252, R21, PT ;  /* 0x00000015fc00720c */ /* 0x000fe20003f66070 */
[----:B------:R-:W-:Y:S01]  /*5c40*/  HMMA.16816.F32 R152, R128, R154, RZ ;  /* 0x0000009a8098723c */ /* 0x000fe200000018ff */
[----:B------:R-:W-:Y:S01]  /*5c50*/  @!P1 PRMT R249, R185, 0x5410, RZ ;  /* 0x00005410b9f99816 */ /* 0x000fe200000000ff */
[----:B------:R-:W-:Y:S01]  /*5c60*/  @!P6 HADD2 R180, -R247.H0_H0, -RZ.H0_H0 ;  /* 0xa00000fff7b4e230 */ /* 0x000fe20000000900 */
[----:B------:R-:W-:-:S02]  /*5c70*/  @!P5 PRMT R172, R167, 0x5410, RZ ;  /* 0x00005410a7acd816 */ /* 0x000fc400000000ff */
[----:B------:R-:W-:Y:S01]  /*5c80*/  @!P2 PRMT R177, R181, 0x5410, RZ ;  /* 0x00005410b5b1a816 */ /* 0x000fe200000000ff */
[----:B------:R-:W-:Y:S01]  /*5c90*/  @!P4 HADD2 R166, -R173.H0_H0, -RZ.H0_H0 ;  /* 0xa00000ffada6c230 */ /* 0x000fe20000000900 */
[----:B------:R-:W-:Y:S01]  /*5ca0*/  @!P6 PRMT R247, R180, 0x5410, RZ ;  /* 0x00005410b4f7e816 */ /* 0x000fe200000000ff */
[----:B------:R-:W-:Y:S03]  /*5cb0*/  HMMA.16816.F32 R136, R124, R162, R136 ;  /* 0x000000a27c88723c */ /* 0x000fe60000001888 */
[----:B------:R-:W-:Y:S01]  /*5cc0*/  @!P4 PRMT R173, R166, 0x5410, RZ ;  /* 0x00005410a6adc816 */ /* 0x000fe200000000ff */
[----:B------:R-:W-:-:S04]  /*5cd0*/  @!P3 HADD2 R165, -R176.H0_H0, -RZ.H0_H0 ;  /* 0xa00000ffb0a5b230 */ /* 0x000fc80000000900 */
[----:B------:R-:W-:Y:S01]  /*5ce0*/  HMMA.16816.F32 R144, R124, R174, R144 ;  /* 0x000000ae7c90723c */ /* 0x000fe20000001890 */
[----:B------:R-:W-:-:S07]  /*5cf0*/  @!P3 PRMT R176, R165, 0x5410, RZ ;  /* 0x00005410a5b0b816 */ /* 0x000fce00000000ff */
[C---:B------:R-:W-:Y:S08]  /*5d00*/  HMMA.16816.F32 R44, R124.reuse, R66, R44 ;  /* 0x000000427c2c723c */ /* 0x040ff0000000182c */
[C---:B------:R-:W-:Y:S08]  /*5d10*/  HMMA.16816.F32 R60, R124.reuse, R34, R60 ;  /* 0x000000227c3c723c */ /* 0x040ff0000000183c */
[C---:B------:R-:W-:Y:S08]  /*5d20*/  HMMA.16816.F32 R76, R124.reuse, R30, R76 ;  /* 0x0000001e7c4c723c */ /* 0x040ff0000000184c */
[C---:B------:R-:W-:Y:S08]  /*5d30*/  HMMA.16816.F32 R92, R124.reuse, R22, R92 ;  /* 0x000000167c5c723c */ /* 0x040ff0000000185c */
[C---:B------:R-:W-:Y:S08]  /*5d40*/  HMMA.16816.F32 R108, R124.reuse, R14, R108 ;  /* 0x0000000e7c6c723c */ /* 0x040ff0000000186c */
[----:B------:R-:W-:Y:S07]  /*5d50*/  HMMA.16816.F32 R124, R124, R10, R24 ;  /* 0x0000000a7c7c723c */ /* 0x000fee0000001818 */
[----:B------:R-:W-:Y:S01]  /*5d60*/  IMAD.MOV.U32 R27, RZ, RZ, R49 ;  /* 0x000000ffff1b7224 */ /* 0x000fe200078e0031 */
[----:B------:R-:W-:Y:S01]  /*5d70*/  HMMA.16816.F32 R152, R4, R162, R152 ;  /* 0x000000a20498723c */ /* 0x000fe20000001898 */
[----:B------:R-:W-:-:S02]  /*5d80*/  IMAD.MOV.U32 R25, RZ, RZ, R160 ;  /* 0x000000ffff197224 */ /* 0x000fc400078e00a0 */
[----:B------:R-:W-:Y:S02]  /*5d90*/  IMAD.MOV.U32 R24, RZ, RZ, R161 ;  /* 0x000000ffff187224 */ /* 0x000fe400078e00a1 */
[----:B------:R-:W-:-:S03]  /*5da0*/  IMAD.MOV.U32 R26, RZ, RZ, R64 ;  /* 0x000000ffff1a7224 */ /* 0x000fc600078e0040 */
[C---:B------:R-:W-:Y:S08]  /*5db0*/  HMMA.16816.F32 R48, R128.reuse, R50, RZ ;  /* 0x000000328030723c */ /* 0x040ff000000018ff */
[----:B------:R-:W-:Y:S07]  /*5dc0*/  HMMA.16816.F32 R160, R128, R178, RZ ;  /* 0x000000b280a0723c */ /* 0x000fee00000018ff */
[----:B------:R-:W-:-:S02]  /*5dd0*/  IMAD.MOV.U32 R179, RZ, RZ, R65 ;  /* 0x000000ffffb37224 */ /* 0x000fc400078e0041 */
[----:B------:R-:W-:Y:S02]  /*5de0*/  IMAD.MOV.U32 R178, RZ, RZ, R112 ;  /* 0x000000ffffb27224 */ /* 0x000fe400078e0070 */
[----:B------:R-:W-:Y:S02]  /*5df0*/  FADD.FTZ R13, R13, R179 ;  /* 0x000000b30d0d7221 */ /* 0x000fe40000010000 */
[----:B------:R-:W-:Y:S02]  /*5e00*/  FADD.FTZ R12, R12, R178 ;  /* 0x000000b20c0c7221 */ /* 0x000fe40000010000 */
[----:B------:R-:W-:Y:S01]  /*5e10*/  FADD.FTZ R13, R16, R13 ;  /* 0x0000000d100d7221 */ /* 0x000fe20000010000 */
[----:B------:R-:W-:Y:S01]  /*5e20*/  HMMA.16816.F32 R48, R4, R66, R48 ;  /* 0x000000420430723c */ /* 0x000fe20000001830 */
[----:B------:R-:W-:Y:S02]  /*5e30*/  FADD.FTZ R12, R26, R12 ;  /* 0x0000000c1a0c7221 */ /* 0x000fe40000010000 */
[----:B------:R-:W-:-:S02]  /*5e40*/  FADD.FTZ R13, R202, R13 ;  /* 0x0000000dca0d7221 */ /* 0x000fc40000010000 */
[----:B------:R-:W-:Y:S02]  /*5e50*/  FADD.FTZ R21, R28, R12 ;  /* 0x0000000c1c157221 */ /* 0x000fe40000010000 */
[----:B------:R-:W-:Y:S01]  /*5e60*/  IMAD.MOV.U32 R12, RZ, RZ, c[0x0][0x228] ;  /* 0x00008a00ff0c7624 */ /* 0x000fe200078e00ff */
[----:B------:R-:W-:Y:S01]  /*5e70*/  HMMA.16816.F32 R64, R128, R170, RZ ;  /* 0x000000aa8040723c */ /* 0x000fe200000018ff */
[----:B------:R-:W-:Y:S02]  /*5e80*/  FADD.FTZ R220, R220, R21 ;  /* 0x00000015dcdc7221 */ /* 0x000fe40000010000 */
[----:B------:R-:W-:Y:S02]  /*5e90*/  FADD.FTZ R250, R250, R13 ;  /* 0x0000000dfafa7221 */ /* 0x000fe40000010000 */
[----:B------:R-:W-:Y:S02]  /*5ea0*/  FADD.FTZ R220, R219, R220 ;  /* 0x000000dcdbdc7221 */ /* 0x000fe40000010000 */
[----:B------:R-:W-:Y:S01]  /*5eb0*/  IMAD.MOV.U32 R171, RZ, RZ, R97 ;  /* 0x000000ffffab7224 */ /* 0x000fe200078e0061 */
[----:B------:R-:W-:Y:S01]  /*5ec0*/  HMMA.16816.F32 R160, R4, R174, R160 ;  /* 0x000000ae04a0723c */ /* 0x000fe200000018a0 */
[----:B------:R-:W-:-:S02]  /*5ed0*/  IMAD.MOV.U32 R170, RZ, RZ, R80 ;  /* 0x000000ffffaa7224 */ /* 0x000fc400078e0050 */
[----:B------:R-:W-:Y:S02]  /*5ee0*/  FADD.FTZ R203, R203, R220 ;  /* 0x000000dccbcb7221 */ /* 0x000fe40000010000 */
[----:B------:R-:W-:Y:S02]  /*5ef0*/  FADD.FTZ R8, R171, R170 ;  /* 0x000000aaab087221 */ /* 0x000fe40000010000 */
[----:B------:R-:W-:Y:S01]  /*5f00*/  IMAD.MOV.U32 R174, RZ, RZ, R96 ;  /* 0x000000ffffae7224 */ /* 0x000fe200078e0060 */
[----:B------:R-:W-:Y:S01]  /*5f10*/  HMMA.16816.F32 R80, R128, R82, RZ ;  /* 0x000000528050723c */ /* 0x000fe200000018ff */
[----:B------:R-:W-:Y:S02]  /*5f20*/  IMAD.MOV.U32 R175, RZ, RZ, R113 ;  /* 0x000000ffffaf7224 */ /* 0x000fe400078e0071 */
[----:B------:R-:W-:Y:S02]  /*5f30*/  FADD.FTZ R17, R17, R8 ;  /* 0x0000000811117221 */ /* 0x000fe40000010000 */
[----:B------:R-:W-:-:S02]  /*5f40*/  IMAD.SHL.U32 R8, R32, 0x2, RZ ;  /* 0x0000000220087824 */ /* 0x000fc400078e00ff */
[----:B------:R-:W-:Y:S01]  /*5f50*/  FADD.FTZ R9, R175, R174 ;  /* 0x000000aeaf097221 */ /* 0x000fe20000010000 */
[C---:B------:R-:W-:Y:S01]  /*5f60*/  HMMA.16816.F32 R96, R128.reuse, R98, RZ ;  /* 0x000000628060723c */ /* 0x040fe200000018ff */
[----:B------:R-:W-:Y:S02]  /*5f70*/  IMAD R8, R25, c[0x0][0x228], R8 ;  /* 0x00008a0019087a24 */ /* 0x000fe400078e0208 */
[----:B------:R-:W-:Y:S02]  /*5f80*/  IMAD.SHL.U32 R25, R12, 0x8, RZ ;  /* 0x000000080c197824 */ /* 0x000fe400078e00ff */
[----:B------:R-:W-:Y:S01]  /*5f90*/  FADD.FTZ R17, R27, R17 ;  /* 0x000000111b117221 */ /* 0x000fe20000010000 */
[----:B------:R-:W-:Y:S01]  /*5fa0*/  IADD3 R16, P1, R8, UR4, RZ ;  /* 0x0000000408107c10 */ /* 0x000fe2000ff3e0ff */
[----:B------:R-:W-:Y:S01]  /*5fb0*/  FADD.FTZ R245, R245, R250 ;  /* 0x000000faf5f57221 */ /* 0x000fe20000010000 */
[----:B------:R-:W-:Y:S01]  /*5fc0*/  HMMA.16816.F32 R112, R128, R114, RZ ;  /* 0x000000728070723c */ /* 0x000fe200000018ff */
[----:B------:R-:W-:-:S02]  /*5fd0*/  FADD.FTZ R228, R228, R17 ;  /* 0x00000011e4e47221 */ /* 0x000fc40000010000 */
[----:B------:R-:W-:Y:S02]  /*5fe0*/  FADD.FTZ R248, R248, R245 ;  /* 0x000000f5f8f87221 */ /* 0x000fe40000010000 */
[----:B------:R-:W-:Y:S02]  /*5ff0*/  FADD.FTZ R225, R225, R228 ;  /* 0x000000e4e1e17221 */ /* 0x000fe40000010000 */
[----:B------:R-:W-:Y:S01]  /*6000*/  FADD.FTZ R171, R193, R248 ;  /* 0x000000f8c1ab7221 */ /* 0x000fe20000010000 */
[----:B------:R-:W-:Y:S01]  /*6010*/  HMMA.16816.F32 R128, R128, R18, RZ ;  /* 0x000000128080723c */ /* 0x000fe200000018ff */
[----:B------:R-:W-:-:S06]  /*6020*/  FADD.FTZ R226, R226, R225 ;  /* 0x000000e1e2e27221 */ /* 0x000fcc0000010000 */
[----:B------:R-:W-:Y:S01]  /*6030*/  FADD.FTZ R19, R24, R9 ;  /* 0x0000000918137221 */ /* 0x000fe20000010000 */
[----:B------:R-:W-:Y:S01]  /*6040*/  SHF.R.S32.HI R9, RZ, 0x1f, R8 ;  /* 0x0000001fff097819 */ /* 0x000fe20000011408 */
[----:B------:R-:W-:Y:S01]  /*6050*/  IMAD.U32 R8, RZ, RZ, UR4 ;  /* 0x00000004ff087e24 */ /* 0x000fe2000f8e00ff */
[----:B------:R-:W-:Y:S01]  /*6060*/  HMMA.16816.F32 R96, R4, R22, R96 ;  /* 0x000000160460723c */ /* 0x000fe20000001860 */
[----:B------:R-:W-:-:S03]  /*6070*/  FADD.FTZ R19, R29, R19 ;  /* 0x000000131d137221 */ /* 0x000fc60000010000 */
[----:B------:R-:W-:Y:S01]  /*6080*/  LEA.HI.X.SX32 R9, R8, R9, 0x1, P1 ;  /* 0x0000000908097211 */ /* 0x000fe200008f0eff */
[----:B------:R-:W-:Y:S01]  /*6090*/  FADD.FTZ R224, R224, R19 ;  /* 0x00000013e0e07221 */ /* 0x000fe20000010000 */
[----:B------:R-:W-:Y:S01]  /*60a0*/  LEA R8, P1, R16, c[0x0][0x1f8], 0x1 ;  /* 0x00007e0010087a11 */ /* 0x000fe200078208ff */
[----:B------:R-:W-:Y:S01]  /*60b0*/  IMAD.SHL.U32 R23, R12, 0x40, RZ ;  /* 0x000000400c177824 */ /* 0x000fe200078e00ff */
[----:B------:R-:W-:Y:S01]  /*60c0*/  HMMA.16816.F32 R112, R4, R14, R112 ;  /* 0x0000000e0470723c */ /* 0x000fe20000001870 */
[----:B------:R-:W-:Y:S01]  /*60d0*/  FADD.FTZ R221, R221, R224 ;  /* 0x000000e0dddd7221 */ /* 0x000fe20000010000 */
[----:B------:R-:W-:-:S03]  /*60e0*/  LEA.HI.X R9, R16, c[0x0][0x1fc], R9, 0x1, P1 ;  /* 0x00007f0010097a11 */ /* 0x000fc600008f0c09 */
[----:B------:R-:W-:Y:S02]  /*60f0*/  FADD.FTZ R222, R222, R221 ;  /* 0x000000dddede7221 */ /* 0x000fe40000010000 */
[----:B------:R-:W-:Y:S01]  /*6100*/  IMAD R15, R12, 0x48, RZ ;  /* 0x000000480c0f7824 */ /* 0x000fe200078e02ff */
[C---:B------:R-:W-:Y:S01]  /*6110*/  HMMA.16816.F32 R64, R4.reuse, R34, R64 ;  /* 0x000000220440723c */ /* 0x040fe20000001840 */
[--C-:B------:R-:W-:Y:S01]  /*6120*/  IMAD.WIDE R24, R25, 0x2, R8.reuse ;  /* 0x0000000219187825 */ /* 0x100fe200078e0208 */
[----:B------:R-:W-:Y:S03]  /*6130*/  STG.E.U16 [R8.64], R168 ;  /* 0x000000a808007986 */ /* 0x000fe6000c101512 */
[--C-:B------:R-:W-:Y:S01]  /*6140*/  IMAD.WIDE R22, R23, 0x2, R8.reuse ;  /* 0x0000000217167825 */ /* 0x100fe200078e0208 */
[----:B------:R-:W-:Y:S02]  /*6150*/  STG.E.U16 [R8.64+0x2], R169 ;  /* 0x000002a908007986 */ /* 0x000fe4000c101512 */
[C---:B------:R-:W-:Y:S02]  /*6160*/  HMMA.16816.F32 R80, R4.reuse, R30, R80 ;  /* 0x0000001e0450723c */ /* 0x040fe40000001850 */
[----:B------:R-:W-:Y:S04]  /*6170*/  STG.E.U16 [R24.64], R201 ;  /* 0x000000c918007986 */ /* 0x000fe8000c101512 */
[----:B------:R-:W-:Y:S02]  /*6180*/  STG.E.U16 [R24.64+0x2], R200 ;  /* 0x000002c818007986 */ /* 0x000fe4000c101512 */
[----:B------:R-:W-:Y:S02]  /*6190*/  HMMA.16816.F32 R128, R4, R10, R128 ;  /* 0x0000000a0480723c */ /* 0x000fe40000001880 */
[----:B------:R-:W-:Y:S04]  /*61a0*/  STG.E.U16 [R22.64], R230 ;  /* 0x000000e616007986 */ /* 0x000fe8000c101512 */
[----:B------:R-:W-:Y:S01]  /*61b0*/  STG.E.U16 [R22.64+0x2], R227 ;  /* 0x000002e316007986 */ /* 0x000fe2000c101512 */
[----:B------:R-:W-:-:S04]  /*61c0*/  IMAD.WIDE R4, R15, 0x2, R8 ;  /* 0x000000020f047825 */ /* 0x000fc800078e0208 */
[----:B------:R-:W-:Y:S01]  /*61d0*/  FADD.FTZ R6, R223, R226 ;  /* 0x000000e2df067221 */ /* 0x000fe20000010000 */
[----:B------:R-:W-:Y:S04]  /*61e0*/  STG.E.U16 [R4.64], R232 ;  /* 0x000000e804007986 */ /* 0x000fe8000c101512 */
[----:B------:R-:W-:Y:S04]  /*61f0*/  STG.E.U16 [R4.64+0x2], R229 ;  /* 0x000002e504007986 */ /* 0x000fe8000c101512 */
        /* <DEDUP_REMOVED lines=23> */
[----:B------:R1:W-:Y:S04]  /*6370*/  STG.E.U16 [R4.64+0x32], R177 ;  /* 0x000032b104007986 */ /* 0x0003e8000c101512 */
[----:B------:R2:W-:Y:S01]  /*6380*/  STL [R1+0x60], R6 ;  /* 0x0000600601007387 */ /* 0x0005e20000100800 */
[----:B-1----:R-:W-:-:S02]  /*6390*/  FADD.FTZ R5, R195, R222 ;  /* 0x000000dec3057221 */ /* 0x002fc40000010000 */
[----:B------:R-:W-:-:S03]  /*63a0*/  FADD.FTZ R4, R194, R203 ;  /* 0x000000cbc2047221 */ /* 0x000fc60000010000 */
[----:B------:R2:W-:Y:S04]  /*63b0*/  STL [R1+0x5c], R5 ;  /* 0x00005c0501007387 */ /* 0x0005e80000100800 */
[----:B------:R2:W-:Y:S01]  /*63c0*/  STL [R1+0x58], R4 ;  /* 0x0000580401007387 */ /* 0x0005e20000100800 */
[----:B------:R-:W-:Y:S05]  /*63d0*/  @!P0 BRA `(.L_x_1593) ;  /* 0x000041d000008947 */ /* 0x000fea0003800000 */
[----:B--2---:R-:W-:Y:S01]  /*63e0*/  IADD3 R4, P0, R8, -0x40, RZ ;  /* 0xffffffc008047810 */ /* 0x004fe20007f1e0ff */
[----:B------:R-:W-:Y:S01]  /*63f0*/  IMAD.WIDE.U32 R6, R192, -0x326172a9, RZ ;  /* 0xcd9e8d57c0067825 */ /* 0x000fe200078e00ff */
[----:B------:R-:W-:Y:S01]  /*6400*/  MOV R167, R0 ;  /* 0x0000000000a77202 */ /* 0x000fe20000000f00 */
[----:B------:R-:W-:Y:S01]  /*6410*/  UIADD3 UR25, UR6, -0x2, URZ ;  /* 0xfffffffe06197890 */ /* 0x000fe2000fffe03f */
[----:B------:R-:W-:Y:S01]  /*6420*/  IADD3.X R168, R9, -0x1, RZ, P0, !PT ;  /* 0xffffffff09a87810 */ /* 0x000fe200007fe4ff */
[----:B------:R1:W-:Y:S01]  /*6430*/  STL [R1+0x64], R4 ;  /* 0x0000640401007387 */ /* 0x0003e20000100800 */
[----:B------:R-:W-:Y:S01]  /*6440*/  MOV R0, c[0x0][0x228] ;  /* 0x00008a0000007a02 */ /* 0x000fe20000000f00 */
[----:B------:R-:W-:Y:S01]  /*6450*/  IMAD.MOV.U32 R165, RZ, RZ, R2 ;  /* 0x000000ffffa57224 */ /* 0x000fe200078e0002 */
[----:B------:R-:W-:Y:S01]  /*6460*/  ULDC.64 UR6, c[0x0][0x1a0] ;  /* 0x0000680000067ab9 */ /* 0x000fe20000000a00 */
[----:B------:R-:W2:Y:S01]  /*6470*/  LDL R177, [R1+0x4] ;  /* 0x0000040001b17983 */ /* 0x000ea20000100800 */
[----:B------:R-:W-:-:S02]  /*6480*/  IMAD.MOV.U32 R166, RZ, RZ, R3 ;  /* 0x000000ffffa67224 */ /* 0x000fc400078e0003 */
[----:B------:R-:W-:Y:S01]  /*6490*/  IMAD.MOV.U32 R169, RZ, RZ, R164 ;  /* 0x000000ffffa97224 */ /* 0x000fe200078e00a4 */
[----:B------:R-:W3:Y:S01]  /*64a0*/  LDL.64 R172, [R1+0x28] ;  /* 0x0000280001ac7983 */ /* 0x000ee20000100a00 */
[----:B------:R-:W-:Y:S01]  /*64b0*/  LOP3.LUT R2, R7, R190, RZ, 0x3c, !PT ;  /* 0x000000be07027212 */ /* 0x000fe200078e3cff */
[----:B------:R-:W-:Y:S02]  /*64c0*/  IMAD.SHL.U32 R3, R0, 0x8, RZ ;  /* 0x0000000800037824 */ /* 0x000fe400078e00ff */
[----:B------:R-:W-:Y:S01]  /*64d0*/  STL.64 [R1+0x48], R6 ;  /* 0x0000480601007387 */ /* 0x000fe20000100a00 */
[----:B------:R-:W-:-:S04]  /*64e0*/  IMAD.WIDE.U32 R8, R189, -0x2daee0ad, RZ ;  /* 0xd2511f53bd087825 */ /* 0x000fc800078e00ff */
[----:B-1----:R-:W-:-:S05]  /*64f0*/  IMAD.WIDE.U32 R4, R191, -0x326172a9, RZ ;  /* 0xcd9e8d57bf047825 */ /* 0x002fca00078e00ff */
[----:B------:R-:W-:Y:S01]  /*6500*/  LOP3.LUT R190, R5, R190, RZ, 0x3c, !PT ;  /* 0x000000be05be7212 */ /* 0x000fe200078e3cff */
[----:B------:R1:W-:Y:S01]  /*6510*/  STL.64 [R1+0x38], R4 ;  /* 0x0000380401007387 */ /* 0x0003e20000100a00 */
[----:B------:R-:W-:-:S03]  /*6520*/  IMAD R0, R0, 0x38, R3 ;  /* 0x0000003800007824 */ /* 0x000fc600078e0203 */
[----:B------:R4:W-:Y:S01]  /*6530*/  STL.64 [R1+0x50], R8 ;  /* 0x0000500801007387 */ /* 0x0009e20000100a00 */
[----:B-1----:R-:W-:-:S04]  /*6540*/  IMAD.WIDE.U32 R4, R2, -0x2daee0ad, RZ ;  /* 0xd2511f5302047825 */ /* 0x002fc800078e00ff */
[----:B------:R-:W-:Y:S01]  /*6550*/  IMAD.WIDE.U32 R2, R190, -0x2daee0ad, RZ ;  /* 0xd2511f53be027825 */ /* 0x000fe200078e00ff */
[----:B------:R4:W-:Y:S04]  /*6560*/  STL.64 [R1+0x40], R4 ;  /* 0x0000400401007387 */ /* 0x0009e80000100a00 */
[----:B------:R4:W-:Y:S01]  /*6570*/  STL.64 [R1+0x30], R2 ;  /* 0x0000300201007387 */ /* 0x0009e20000100a00 */
[----:B------:R-:W-:Y:S02]  /*6580*/  PRMT R6, R252, 0x7054, R252 ;  /* 0x00007054fc067816 */ /* 0x000fe400000000fc */
[----:B------:R-:W-:Y:S02]  /*6590*/  IADD3 R0, R0, 0x1, RZ ;  /* 0x0000000100007810 */ /* 0x000fe40007ffe0ff */
[----:B--2---:R-:W-:-:S02]  /*65a0*/  ISETP.GE.AND P1, PT, R177, c[0x0][0x220], PT ;  /* 0x00008800b1007a0c */ /* 0x004fc40003f26270 */
[----:B---3--:R-:W-:Y:S01]  /*65b0*/  ISETP.GE.AND P2, PT, R172, c[0x0][0x220], PT ;  /* 0x00008800ac007a0c */ /* 0x008fe20003f46270 */
[----:B----4-:R-:W-:Y:S05]  /*65c0*/  BRA `(.L_x_1594) ;  /* 0x000002e000007947 */ /* 0x010fea0003800000 */
.L_x_1596:
        /* <DEDUP_REMOVED lines=46> */
.L_x_1594:
[----:B------:R-:W2:Y:S01]  /*68b0*/  LDL.64 R6, [R1+0x10] ;  /* 0x0000100001067983 */ /* 0x000ea20000100a00 */
[----:B------:R-:W-:Y:S01]  /*68c0*/  USHF.R.S32.HI UR4, URZ, 0x1f, UR25 ;  /* 0x0000001f3f047899 */ /* 0x000fe20008011419 */
[----:B------:R-:W-:Y:S04]  /*68d0*/  DEPBAR.LE SB0, 0x0 ;  /* 0x000080000000791a */ /* 0x000fe80000000000 */
[----:B------:R-:W3:Y:S01]  /*68e0*/  LDL R170, [R1] ;  /* 0x0000000001aa7983 */ /* 0x000ee20000100800 */
[----:B------:R-:W-:Y:S01]  /*68f0*/  UIMAD UR4, UR4, UR6, URZ ;  /* 0x00000006040472a4 */ /* 0x000fe2000f8e023f */
[----:B------:R-:W-:Y:S01]  /*6900*/  IMAD.MOV.U32 R4, RZ, RZ, c[0x0][0x1a0] ;  /* 0x00006800ff047624 */ /* 0x000fe200078e00ff */
[----:B------:R-:W-:Y:S01]  /*6910*/  UIMAD.WIDE.U32 UR26, UR25, UR6, URZ ;  /* 0x00000006191a72a5 */ /* 0x000fe2000f8e003f */
[----:B------:R-:W-:Y:S01]  /*6920*/  IMAD.MOV.U32 R5, RZ, RZ, c[0x0][0x1a4] ;  /* 0x00006900ff057624 */ /* 0x000fe200078e00ff */
[----:B------:R-:W-:Y:S01]  /*6930*/  BAR.SYNC.DEFER_BLOCKING 0x0 ;  /* 0x0000000000007b1d */ /* 0x000fe20000010000 */
[----:B------:R-:W-:Y:S02]  /*6940*/  UIMAD UR4, UR25, UR7, UR4 ;  /* 0x00000007190472a4 */ /* 0x000fe4000f8e0204 */
[----:B------:R-:W-:Y:S01]  /*6950*/  UISETP.GE.AND UP0, UPT, UR25, 0x1, UPT ;  /* 0x000000011900788c */ /* 0x000fe2000bf06270 */
[----:B------:R-:W-:Y:S01]  /*6960*/  IMAD.U32 R164, RZ, RZ, UR26 ;  /* 0x0000001affa47e24 */ /* 0x000fe2000f8e00ff */
[----:B------:R-:W-:Y:S01]  /*6970*/  UIADD3 UR4, UR27, UR4, URZ ;  /* 0x000000041b047290 */ /* 0x000fe2000fffe03f */
[----:B------:R-:W-:Y:S05]  /*6980*/  IMAD.U32 R2, RZ, RZ, UR26 ;  /* 0x0000001aff027e24 */ /* 0x000fea000f8e00ff */
[----:B------:R-:W-:Y:S01]  /*6990*/  IMAD.U32 R0, RZ, RZ, UR4 ;  /* 0x00000004ff007e24 */ /* 0x000fe2000f8e00ff */
[----:B---3--:R-:W-:Y:S01]  /*69a0*/  @P2 STS.128 [R170+0xa000], RZ ;  /* 0x00a000ffaa002388 */ /* 0x008fe20000000c00 */
[----:B--2---:R-:W-:Y:S04]  /*69b0*/  LEA R164, P3, R164, R6, 0x5 ;  /* 0x00000006a4a47211 */ /* 0x004fe800078628ff */
[----:B------:R-:W-:Y:S02]  /*69c0*/  LEA.HI.X R2, R2, R251, R0, 0x5, P3 ;  /* 0x000000fb02027211 */ /* 0x000fe400018f2c00 */
[C---:B------:R-:W-:Y:S02]  /*69d0*/  @!P2 LEA R192, P5, R164.reuse, c[0x0][0x170], 0x1 ;  /* 0x00005c00a4c0aa11 */ /* 0x040fe400078a08ff */
        /* <DEDUP_REMOVED lines=30> */
[----:B------:R-:W4:Y:S05]  /*6bc0*/  LDSM.16.M88.4 R176, [R217+0x8000] ;  /* 0x00800000d9b0783b */ /* 0x000f2a0000000200 */
[----:B------:R-:W2:Y:S05]  /*6bd0*/  LDSM.16.M88.4 R180, [R218+0x2000] ;  /* 0x00200000dab4783b */ /* 0x000eaa0000000200 */
[----:B------:R-:W2:Y:S05]  /*6be0*/  LDSM.16.M88.4 R184, [R217+0x8800] ;  /* 0x00880000d9b8783b */ /* 0x000eaa0000000200 */
[----:B------:R-:W5:Y:S05]  /*6bf0*/  LDL.LU R2, [R1+0x64] ;  /* 0x0000640001027983 */ /* 0x000f6a0000300800 */
[----:B------:R-:W-:Y:S05]  /*6c00*/  LDSM.16.M88.4 R188, [R216] ;  /* 0x00000000d8bc783b */ /* 0x000fea0000000200 */
[----:B------:R-:W0:Y:S05]  /*6c10*/  LDGDEPBAR ;  /* 0x00000000000079af */ /* 0x000e2a0000000000 */
[----:B-1----:R-:W1:Y:S05]  /*6c20*/  LDSM.16.M88.4 R192, [R215] ;  /* 0x00000000d7c0783b */ /* 0x002e6a0000000200 */
[----:B---3--:R-:W3:Y:S01]  /*6c30*/  LDSM.16.M88.4 R196, [R216+0x2000] ;  /* 0x00200000d8c4783b */ /* 0x008ee20000000200 */
[-C--:B----4-:R-:W-:Y:S04]  /*6c40*/  HMMA.16816.F32 R4, R172, R176.reuse, RZ ;  /* 0x000000b0ac04723c */ /* 0x090fe800000018ff */
[----:B--2---:R-:W2:Y:S04]  /*6c50*/  LDSM.16.M88.4 R200, [R207] ;  /* 0x00000000cfc8783b */ /* 0x004ea80000000200 */
[C---:B------:R-:W-:Y:S08]  /*6c60*/  HMMA.16816.F32 R8, R180.reuse, R176, RZ ;  /* 0x000000b0b408723c */ /* 0x040ff000000018ff */
[-C--:B------:R-:W-:Y:S08]  /*6c70*/  HMMA.16816.F32 R12, R180, R178.reuse, RZ ;  /* 0x000000b2b40c723c */ /* 0x080ff000000018ff */
[C---:B------:R-:W-:Y:S01]  /*6c80*/  HMMA.16816.F32 R16, R172.reuse, R178, RZ ;  /* 0x000000b2ac10723c */ /* 0x040fe200000018ff */
[----:B------:R-:W-:Y:S07]  /*6c90*/  LDSM.16.M88.4 R176, [R211+0x8000] ;  /* 0x00800000d3b0783b */ /* 0x000fee0000000200 */
[-C--:B------:R-:W-:Y:S08]  /*6ca0*/  HMMA.16816.F32 R20, R172, R184.reuse, RZ ;  /* 0x000000b8ac14723c */ /* 0x080ff000000018ff */
[C---:B------:R-:W-:Y:S08]  /*6cb0*/  HMMA.16816.F32 R24, R180.reuse, R184, RZ ;  /* 0x000000b8b418723c */ /* 0x040ff000000018ff */
[-C--:B------:R-:W-:Y:S01]  /*6cc0*/  HMMA.16816.F32 R28, R180, R186.reuse, RZ ;  /* 0x000000bab41c723c */ /* 0x080fe200000018ff */
[----:B------:R-:W-:Y:S07]  /*6cd0*/  LDSM.16.M88.4 R180, [R214+0x2000] ;  /* 0x00200000d6b4783b */ /* 0x000fee0000000200 */
[----:B------:R-:W-:Y:S01]  /*6ce0*/  HMMA.16816.F32 R32, R172, R186, RZ ;  /* 0x000000baac20723c */ /* 0x000fe200000018ff */
[----:B------:R-:W4:Y:S05]  /*6cf0*/  LDSM.16.M88.4 R172, [R214] ;  /* 0x00000000d6ac783b */ /* 0x000f2a0000000200 */
[----:B------:R-:W4:Y:S02]  /*6d00*/  LDSM.16.M88.4 R184, [R211+0x8800] ;  /* 0x00880000d3b8783b */ /* 0x000f240000000200 */
[-C--:B-1----:R-:W-:Y:S08]  /*6d10*/  HMMA.16816.F32 R4, R188, R192.reuse, R4 ;  /* 0x000000c0bc04723c */ /* 0x082ff00000001804 */
[C---:B---3--:R-:W-:Y:S08]  /*6d20*/  HMMA.16816.F32 R8, R196.reuse, R192, R8 ;  /* 0x000000c0c408723c */ /* 0x048ff00000001808 */
[-C--:B------:R-:W-:Y:S08]  /*6d30*/  HMMA.16816.F32 R12, R196, R194.reuse, R12 ;  /* 0x000000c2c40c723c */ /* 0x080ff0000000180c */
[C---:B------:R-:W-:Y:S07]  /*6d40*/  HMMA.16816.F32 R16, R188.reuse, R194, R16 ;  /* 0x000000c2bc10723c */ /* 0x040fee0000001810 */
[----:B------:R-:W-:Y:S01]  /*6d50*/  IMAD.MOV.U32 R195, RZ, RZ, R168 ;  /* 0x000000ffffc37224 */ /* 0x000fe200078e00a8 */
[-C--:B--2---:R-:W-:Y:S08]  /*6d60*/  HMMA.16816.F32 R20, R188, R200.reuse, R20 ;  /* 0x000000c8bc14723c */ /* 0x084ff00000001814 */
[C---:B------:R-:W-:Y:S08]  /*6d70*/  HMMA.16816.F32 R24, R196.reuse, R200, R24 ;  /* 0x000000c8c418723c */ /* 0x040ff00000001818 */
[-C--:B------:R-:W-:Y:S08]  /*6d80*/  HMMA.16816.F32 R28, R196, R202.reuse, R28 ;  /* 0x000000cac41c723c */ /* 0x080ff0000000181c */
[----:B------:R-:W-:Y:S01]  /*6d90*/  HMMA.16816.F32 R32, R188, R202, R32 ;  /* 0x000000cabc20723c */ /* 0x000fe20000001820 */
[----:B------:R-:W-:Y:S07]  /*6da0*/  LDSM.16.M88.4 R188, [R213+0x2000] ;  /* 0x00200000d5bc783b */ /* 0x000fee0000000200 */
[-C--:B----4-:R-:W-:Y:S08]  /*6db0*/  HMMA.16816.F32 R4, R172, R176.reuse, R4 ;  /* 0x000000b0ac04723c */ /* 0x090ff00000001804 */
[C---:B------:R-:W-:Y:S08]  /*6dc0*/  HMMA.16816.F32 R8, R180.reuse, R176, R8 ;  /* 0x000000b0b408723c */ /* 0x040ff00000001808 */
        /* <DEDUP_REMOVED lines=8> */
[----:B------:R-:W2:Y:S05]  /*6e50*/  LDSM.16.M88.4 R172, [R206+0x800] ;  /* 0x00080000ceac783b */ /* 0x000eaa0000000200 */
[----:B------:R-:W-:Y:S02]  /*6e60*/  LDSM.16.M88.4 R184, [R217+0x9000] ;  /* 0x00900000d9b8783b */ /* 0x000fe40000000200 */
        /* <DEDUP_REMOVED lines=10> */
[----:B------:R-:W3:Y:S03]  /*6f10*/  LDSM.16.M88.4 R172, [R217+0x9800] ;  /* 0x00980000d9ac783b */ /* 0x000ee60000000200 */
[----:B-----5:R-:W-:Y:S02]  /*6f20*/  IMAD.MOV.U32 R194, RZ, RZ, R2 ;  /* 0x000000ffffc27224 */ /* 0x020fe400078e0002 */
[----:B------:R-:W-:Y:S02]  /*6f30*/  LDSM.16.M88.4 R176, [R216+0x4000] ;  /* 0x00400000d8b0783b */ /* 0x000fe40000000200 */
[-C--:B-1----:R-:W-:Y:S08]  /*6f40*/  HMMA.16816.F32 R4, R180, R184.reuse, R4 ;  /* 0x000000b8b404723c */ /* 0x082ff00000001804 */
[C---:B--2---:R-:W-:Y:S08]  /*6f50*/  HMMA.16816.F32 R8, R188.reuse, R184, R8 ;  /* 0x000000b8bc08723c */ /* 0x044ff00000001808 */
[-C--:B------:R-:W-:Y:S08]  /*6f60*/  HMMA.16816.F32 R12, R188, R186.reuse, R12 ;  /* 0x000000babc0c723c */ /* 0x080ff0000000180c */
[C---:B------:R-:W-:Y:S01]  /*6f70*/  HMMA.16816.F32 R16, R180.reuse, R186, R16 ;  /* 0x000000bab410723c */ /* 0x040fe20000001810 */
[----:B------:R-:W1:Y:S07]  /*6f80*/  LDSM.16.M88.4 R184, [R205] ;  /* 0x00000000cdb8783b */ /* 0x000e6e0000000200 */
[-C--:B---3--:R-:W-:Y:S08]  /*6f90*/  HMMA.16816.F32 R20, R180, R172.reuse, R20 ;  /* 0x000000acb414723c */ /* 0x088ff00000001814 */
[C---:B------:R-:W-:Y:S08]  /*6fa0*/  HMMA.16816.F32 R24, R188.reuse, R172, R24 ;  /* 0x000000acbc18723c */ /* 0x040ff00000001818 */
[-C--:B------:R-:W-:Y:S01]  /*6fb0*/  HMMA.16816.F32 R28, R188, R174.reuse, R28 ;  /* 0x000000aebc1c723c */ /* 0x080fe2000000181c */
[----:B------:R-:W2:Y:S07]  /*6fc0*/  LDSM.16.M88.4 R188, [R216+0x6000] ;  /* 0x00600000d8bc783b */ /* 0x000eae0000000200 */
[----:B------:R-:W-:Y:S01]  /*6fd0*/  HMMA.16816.F32 R32, R180, R174, R32 ;  /* 0x000000aeb420723c */ /* 0x000fe20000001820 */
[----:B------:R-:W3:Y:S05]  /*6fe0*/  LDSM.16.M88.4 R172, [R204] ;  /* 0x00000000ccac783b */ /* 0x000eea0000000200 */
        /* <DEDUP_REMOVED lines=23> */
[----:B------:R-:W3:Y:S01]  /*7160*/  LDSM.16.M88.4 R172, [R206+0x1800] ;  /* 0x00180000ceac783b */ /* 0x000ee20000000200 */
        /* <DEDUP_REMOVED lines=9> */
[----:B------:R-:W-:Y:S01]  /*7200*/  HMMA.16816.F32 R32, R176, R174, R32 ;  /* 0x000000aeb020723c */ /* 0x000fe20000001820 */
[----:B------:R-:W-:-:S07]  /*7210*/  @P0 BRA `(.L_x_1596) ;  /* 0xfffff3b000000947 */ /* 0x000fce000383ffff */
.L_x_1595:
[----:B------:R-:W-:Y:S01]  /*7220*/  FMNMX.FTZ R164, R6, R166, !PT ;  /* 0x000000a606a47209 */ /* 0x000fe20007810000 */
[----:B------:R-:W2:Y:S01]  /*7230*/  LDL.64 R182, [R1+0x40] ;  /* 0x0000400001b67983 */ /* 0x000ea20000100a00 */
[----:B------:R-:W-:Y:S01]  /*7240*/  FMNMX.FTZ R0, R4, R169, !PT ;  /* 0x000000a904007209 */ /* 0x000fe20007810000 */
[----:B------:R-:W-:Y:S01]  /*7250*/  ULOP3.LUT UR4, UR25, UR21, URZ, 0x3c, !UPT ;  /* 0x0000001519047292 */ /* 0x000fe2000f8e3c3f */
[----:B------:R-:W-:Y:S01]  /*7260*/  FMNMX.FTZ R2, R8, R165, !PT ;  /* 0x000000a508027209 */ /* 0x000fe20007810000 */
[----:B------:R-:W-:Y:S01]  /*7270*/  UIADD3 UR27, UR21, 0x76cf5d0a, URZ ;  /* 0x76cf5d0a151b7890 */ /* 0x000fe2000fffe03f */
[----:B-1----:R-:W-:Y:S01]  /*7280*/  FMNMX.FTZ R175, R7, R164, !PT ;  /* 0x000000a407af7209 */ /* 0x002fe20007810000 */
[----:B------:R-:W3:Y:S01]  /*7290*/  LDL.64 R188, [R1+0x50] ;  /* 0x0000500001bc7983 */ /* 0x000ee20000100a00 */
[----:B------:R-:W-:Y:S01]  /*72a0*/  FMNMX.FTZ R173, R5, R0, !PT ;  /* 0x0000000005ad7209 */ /* 0x000fe20007810000 */
[----:B------:R-:W-:Y:S01]  /*72b0*/  UIADD3 UR5, UR21, -0x4498517b, URZ ;  /* 0xbb67ae8515057890 */ /* 0x000fe2000fffe03f */
[----:B------:R-:W-:Y:S01]  /*72c0*/  FMNMX.FTZ R0, R10, R167, !PT ;  /* 0x000000a70a007209 */ /* 0x000fe20007810000 */
[----:B------:R-:W-:Y:S01]  /*72d0*/  UIADD3 UR26, UR20, -0x61c88647, URZ ;  /* 0x9e3779b9141a7890 */ /* 0x000fe2000fffe03f */
[----:B------:R-:W-:Y:S01]  /*72e0*/  FMNMX.FTZ R3, R9, R2, !PT ;  /* 0x0000000209037209 */ /* 0x000fe20007810000 */
[----:B------:R-:W4:Y:S01]  /*72f0*/  LDL.64 R180, [R1+0x48] ;  /* 0x0000480001b47983 */ /* 0x000f220000100a00 */
[----:B------:R-:W-:Y:S02]  /*7300*/  FMNMX.FTZ R164, R18, R175, !PT ;  /* 0x000000af12a47209 */ /* 0x000fe40007810000 */
[----:B------:R-:W-:Y:S02]  /*7310*/  FMNMX.FTZ R2, R16, R173, !PT ;  /* 0x000000ad10027209 */ /* 0x000fe40007810000 */
[----:B------:R-:W-:Y:S01]  /*7320*/  FMNMX.FTZ R173, R11, R0, !PT ;  /* 0x000000000bad7209 */ /* 0x000fe20007810000 */
[----:B------:R-:W5:Y:S01]  /*7330*/  LDL.64 R186, [R1+0x38] ;  /* 0x0000380001ba7983 */ /* 0x000f620000100a00 */
[----:B------:R-:W-:Y:S02]  /*7340*/  FMNMX.FTZ R0, R12, R3, !PT ;  /* 0x000000030c007209 */ /* 0x000fe40007810000 */
[----:B------:R-:W-:Y:S02]  /*7350*/  FMNMX.FTZ R175, R19, R164, !PT ;  /* 0x000000a413af7209 */ /* 0x000fe40007810000 */
[----:B------:R-:W-:Y:S01]  /*7360*/  FMNMX.FTZ R3, R17, R2, !PT ;  /* 0x0000000211037209 */ /* 0x000fe20007810000 */
[----:B------:R-:W5:Y:S01]  /*7370*/  LDL.64 R184, [R1+0x30] ;  /* 0x0000300001b87983 */ /* 0x000f620000100a00 */
        /* <DEDUP_REMOVED lines=19> */
[----:B------:R-:W-:Y:S05]  /*74b0*/  FMNMX.FTZ R0, R31, R2, !PT ;  /* 0x000000021f007209 */ /* 0x000fea0007810000 */
[----:B------:R-:W1:Y:S08]  /*74c0*/  SHFL.BFLY PT, R177, R170, 0x2, 0x1f ;  /* 0x0c401f00aab17f89 */ /* 0x000e7000000e0000 */
[----:B------:R-:W1:Y:S02]  /*74d0*/  SHFL.BFLY PT, R175, R0, 0x2, 0x1f ;  /* 0x0c401f0000af7f89 */ /* 0x000e6400000e0000 */
[----:B-1----:R-:W-:Y:S06]  /*74e0*/  FMNMX.FTZ R168, R3, R168, !PT ;  /* 0x000000a803a87209 */ /* 0x002fec0007810000 */
[----:B------:R-:W1:Y:S01]  /*74f0*/  SHFL.BFLY PT, R173, R164, 0x2, 0x1f ;  /* 0x0c401f00a4ad7f89 */ /* 0x000e6200000e0000 */
[----:B------:R-:W-:Y:S07]  /*7500*/  FMNMX.FTZ R177, R170, R177, !PT ;  /* 0x000000b1aab17209 */ /* 0x000fee0007810000 */
[----:B------:R-:W1:Y:S01]  /*7510*/  SHFL.BFLY PT, R3, R168, 0x1, 0x1f ;  /* 0x0c201f00a8037f89 */ /* 0x000e6200000e0000 */
[----:B------:R-:W-:Y:S07]  /*7520*/  FMNMX.FTZ R175, R0, R175, !PT ;  /* 0x000000af00af7209 */ /* 0x000fee0007810000 */
[----:B------:R-:W1:Y:S02]  /*7530*/  SHFL.BFLY PT, R0, R175, 0x1, 0x1f ;  /* 0x0c201f00af007f89 */ /* 0x000e6400000e0000 */
[----:B-1----:R-:W-:Y:S06]  /*7540*/  FMNMX.FTZ R173, R164, R173, !PT ;  /* 0x000000ada4ad7209 */ /* 0x002fec0007810000 */
[----:B------:R-:W1:Y:S01]  /*7550*/  SHFL.BFLY PT, R164, R177, 0x1, 0x1f ;  /* 0x0c201f00b1a47f89 */ /* 0x000e6200000e0000 */
[----:B------:R-:W-:Y:S02]  /*7560*/  FMNMX.FTZ R3, R168, R3, !PT ;  /* 0x00000003a8037209 */ /* 0x000fe40007810000 */
[----:B------:R-:W-:Y:S02]  /*7570*/  FMNMX.FTZ R0, R175, R0, !PT ;  /* 0x00000000af007209 */ /* 0x000fe40007810000 */
[----:B-1----:R-:W-:Y:S04]  /*7580*/  FMNMX.FTZ R164, R177, R164, !PT ;  /* 0x000000a4b1a47209 */ /* 0x002fe80007810000 */
[C---:B------:R-:W-:Y:S01]  /*7590*/  FSETP.NEU.FTZ.AND P0, PT, R164.reuse, -INF , PT ;  /* 0xff800000a400780b */ /* 0x040fe20003f1d000 */
[----:B------:R-:W-:Y:S05]  /*75a0*/  FMUL.FTZ R192, R164, c[0x0][0x23c] ;  /* 0x00008f00a4c07a20 */ /* 0x000fea0000410000 */
[----:B------:R-:W-:Y:S02]  /*75b0*/  FSEL R192, R192, RZ, P0 ;  /* 0x000000ffc0c07208 */ /* 0x000fe40000000000 */
[----:B------:R-:W-:Y:S03]  /*75c0*/  FSETP.NEU.FTZ.AND P0, PT, R3, -INF , PT ;  /* 0xff8000000300780b */ /* 0x000fe60003f1d000 */
[----:B------:R-:W-:Y:S06]  /*75d0*/  FFMA.FTZ R193, R32, c[0x0][0x23c], -R192 ;  /* 0x00008f0020c17a23 */ /* 0x000fec00000108c0 */
[----:B------:R-:W-:Y:S01]  /*75e0*/  MUFU.EX2 R193, R193 ;  /* 0x000000c100c17308 */ /* 0x000fe20000000800 */
[----:B---3--:R-:W-:Y:S01]  /*75f0*/  LOP3.LUT R200, R189, UR4, RZ, 0x3c, !PT ;  /* 0x00000004bdc87c12 */ /* 0x008fe2000f8e3cff */
[----:B------:R-:W-:Y:S01]  /*7600*/  UIADD3 UR4, UR20, 0x3c6ef372, URZ ;  /* 0x3c6ef37214047890 */ /* 0x000fe2000fffe03f */
[----:B--2---:R-:W-:Y:S03]  /*7610*/  LOP3.LUT R178, R183, UR5, R188, 0x96, !PT ;  /* 0x00000005b7b27c12 */ /* 0x004fe6000f8e96bc */
[----:B------:R-:W-:Y:S04]  /*7620*/  IMAD.WIDE.U32 R200, R200, -0x326172a9, RZ ;  /* 0xcd9e8d57c8c87825 */ /* 0x000fe800078e00ff */
[----:B------:R-:W-:Y:S01]  /*7630*/  IMAD.WIDE.U32 R178, R178, -0x326172a9, RZ ;  /* 0xcd9e8d57b2b27825 */ /* 0x000fe200078e00ff */
[C---:B----4-:R-:W-:Y:S02]  /*7640*/  LOP3.LUT R2, R201.reuse, UR26, R180, 0x96, !PT ;  /* 0x0000001ac9027c12 */ /* 0x050fe4000f8e96b4 */
[----:B-----5:R-:W-:Y:S01]  /*7650*/  LOP3.LUT R168, R201, UR26, R186, 0x96, !PT ;  /* 0x0000001ac9a87c12 */ /* 0x020fe2000f8e96ba */
[----:B------:R-:W-:Y:S01]  /*7660*/  FFMA.FTZ R186, R21, c[0x0][0x23c], -R192 ;  /* 0x00008f0015ba7a23 */ /* 0x000fe200000108c0 */
[----:B------:R-:W-:Y:S01]  /*7670*/  LOP3.LUT R198, R179, UR4, R200, 0x96, !PT ;  /* 0x00000004b3c67c12 */ /* 0x000fe2000f8e96c8 */
[----:B------:R-:W-:Y:S01]  /*7680*/  IMAD.WIDE.U32 R180, R2, -0x2daee0ad, RZ ;  /* 0xd2511f5302b47825 */ /* 0x000fe200078e00ff */
[----:B------:R-:W-:Y:S03]  /*7690*/  LOP3.LUT R176, R185, UR5, R188, 0x96, !PT ;  /* 0x00000005b9b07c12 */ /* 0x000fe6000f8e96bc */
[----:B------:R-:W-:Y:S01]  /*76a0*/  IMAD.WIDE.U32 R198, R198, -0x2daee0ad, RZ ;  /* 0xd2511f53c6c67825 */ /* 0x000fe200078e00ff */
[----:B------:R-:W-:Y:S01]  /*76b0*/  LOP3.LUT R2, R181, UR27, R182, 0x96, !PT ;  /* 0x0000001bb5027c12 */ /* 0x000fe2000f8e96b6 */
[----:B------:R-:W-:Y:S02]  /*76c0*/  MUFU.EX2 R186, R186 ;  /* 0x000000ba00ba7308 */ /* 0x000fe40000000800 */
[----:B------:R-:W-:Y:S01]  /*76d0*/  FFMA.FTZ R188, R4, c[0x0][0x23c], -R192 ;  /* 0x00008f0004bc7a23 */ /* 0x000fe200000108c0 */
[----:B------:R-:W-:Y:S01]  /*76e0*/  LOP3.LUT R180, R199, UR17, R180, 0x96, !PT ;  /* 0x00000011c7b47c12 */ /* 0x000fe2000f8e96b4 */
[----:B------:R-:W-:Y:S02]  /*76f0*/  IMAD.WIDE.U32 R182, R2, -0x326172a9, RZ ;  /* 0xcd9e8d5702b67825 */ /* 0x000fe400078e00ff */
[----:B------:R-:W1:Y:S02]  /*7700*/  SHFL.BFLY PT, R2, R173, 0x1, 0x1f ;  /* 0x0c201f00ad027f89 */ /* 0x000e6400000e0000 */
[----:B------:R-:W-:Y:S01]  /*7710*/  IMAD.WIDE.U32 R180, R180, -0x326172a9, RZ ;  /* 0xcd9e8d57b4b47825 */ /* 0x000fe200078e00ff */
[----:B------:R-:W-:Y:S01]  /*7720*/  LOP3.LUT R170, R183, UR22, R178, 0x96, !PT ;  /* 0x00000016b7aa7c12 */ /* 0x000fe2000f8e96b2 */
[----:B------:R-:W-:Y:S02]  /*7730*/  MUFU.EX2 R188, R188 ;  /* 0x000000bc00bc7308 */ /* 0x000fe40000000800 */
[----:B------:R-:W-:Y:S01]  /*7740*/  FFMA.FTZ R183, R5, c[0x0][0x23c], -R192 ;  /* 0x00008f0005b77a23 */ /* 0x000fe200000108c0 */
[----:B------:R-:W-:Y:S01]  /*7750*/  LOP3.LUT R178, R181, UR16, R182, 0x96, !PT ;  /* 0x00000010b5b27c12 */ /* 0x000fe2000f8e96b6 */
[----:B------:R-:W-:Y:S04]  /*7760*/  IMAD.WIDE.U32 R196, R170, -0x2daee0ad, RZ ;  /* 0xd2511f53aac47825 */ /* 0x000fe800078e00ff */
[----:B------:R-:W-:Y:S01]  /*7770*/  IMAD.WIDE.U32 R178, R178, -0x2daee0ad, RZ ;  /* 0xd2511f53b2b27825 */ /* 0x000fe200078e00ff */
[----:B------:R-:W-:Y:S03]  /*7780*/  LOP3.LUT R198, R197, UR15, R198, 0x96, !PT ;  /* 0x0000000fc5c67c12 */ /* 0x000fe6000f8e96c6 */
[----:B------:R-:W-:Y:S01]  /*7790*/  IMAD.MOV.U32 R182, RZ, RZ, c[0x0][0x228] ;  /* 0x00008a00ffb67624 */ /* 0x000fe200078e00ff */
[----:B------:R-:W-:Y:S01]  /*77a0*/  LOP3.LUT R196, R179, UR11, R196, 0x96, !PT ;  /* 0x0000000bb3c47c12 */ /* 0x000fe2000f8e96c4 */
[----:B------:R-:W-:Y:S04]  /*77b0*/  IMAD.WIDE.U32 R198, R198, -0x326172a9, RZ ;  /* 0xcd9e8d57c6c67825 */ /* 0x000fe800078e00ff */
[----:B------:R-:W-:Y:S01]  /*77c0*/  IMAD.WIDE.U32 R196, R196, -0x326172a9, RZ ;  /* 0xcd9e8d57c4c47825 */ /* 0x000fe200078e00ff */
[----:B------:R-:W-:Y:S02]  /*77d0*/  LOP3.LUT R172, R199, UR14, R180, 0x96, !PT ;  /* 0x0000000ec7ac7c12 */ /* 0x000fe4000f8e96b4 */
[----:B-1----:R-:W-:Y:S01]  /*77e0*/  FMNMX.FTZ R2, R173, R2, !PT ;  /* 0x00000002ad027209 */ /* 0x002fe20007810000 */
[----:B------:R-:W-:Y:S01]  /*77f0*/  IMAD.SHL.U32 R182, R182, 0x8, RZ ;  /* 0x00000008b6b67824 */ /* 0x000fe200078e00ff */
[C-C-:B------:R-:W-:Y:S01]  /*7800*/  LOP3.LUT R170, R197.reuse, UR24, R198.reuse, 0x96, !PT ;  /* 0x00000018c5aa7c12 */ /* 0x140fe2000f8e96c6 */
[----:B------:R-:W-:Y:S01]  /*7810*/  IMAD.WIDE.U32 R180, R168, -0x2daee0ad, RZ ;  /* 0xd2511f53a8b47825 */ /* 0x000fe200078e00ff */
[----:B------:R-:W-:Y:S02]  /*7820*/  LOP3.LUT R198, R197, UR24, R198, 0x96, !PT ;  /* 0x00000018c5c67c12 */ /* 0x000fe4000f8e96c6 */
[----:B------:R-:W-:Y:S01]  /*7830*/  SHF.R.U32.HI R175, RZ, 0x10, R170 ;  /* 0x00000010ffaf7819 */ /* 0x000fe200000116aa */
[----:B------:R-:W-:Y:S01]  /*7840*/  FFMA.FTZ R179, R16, c[0x0][0x23c], -R192 ;  /* 0x00008f0010b37a23 */ /* 0x000fe200000108c0 */
[----:B------:R-:W-:Y:S01]  /*7850*/  LOP3.LUT R174, R181, UR27, R184, 0x96, !PT ;  /* 0x0000001bb5ae7c12 */ /* 0x000fe2000f8e96b8 */
[----:B------:R-:W-:Y:S01]  /*7860*/  FFMA.FTZ R185, R20, c[0x0][0x23c], -R192 ;  /* 0x00008f0014b97a23 */ /* 0x000fe200000108c0 */
[----:B------:R-:W-:Y:S01]  /*7870*/  LOP3.LUT R175, R175, 0xff, RZ, 0xc0, !PT ;  /* 0x000000ffafaf7812 */ /* 0x000fe200078ec0ff */
[----:B------:R-:W-:Y:S01]  /*7880*/  IMAD.WIDE.U32 R176, R176, -0x326172a9, RZ ;  /* 0xcd9e8d57b0b07825 */ /* 0x000fe200078e00ff */
[----:B------:R-:W-:Y:S02]  /*7890*/  LOP3.LUT R173, R170, 0xff, RZ, 0xc0, !PT ;  /* 0x000000ffaaad7812 */ /* 0x000fe400078ec0ff */
[----:B------:R-:W-:Y:S01]  /*78a0*/  ISETP.GE.U32.AND P4, PT, R252, R175, PT ;  /* 0x000000affc00720c */ /* 0x000fe20003f86070 */
[----:B------:R-:W-:Y:S01]  /*78b0*/  IMAD.WIDE.U32 R174, R174, -0x326172a9, RZ ;  /* 0xcd9e8d57aeae7825 */ /* 0x000fe200078e00ff */
[----:B------:R-:W-:Y:S02]  /*78c0*/  LOP3.LUT R200, R177, UR4, R200, 0x96, !PT ;  /* 0x00000004b1c87c12 */ /* 0x000fe4000f8e96c8 */
[----:B------:R-:W-:Y:S01]  /*78d0*/  ISETP.GE.U32.AND P5, PT, R252, R173, PT ;  /* 0x000000adfc00720c */ /* 0x000fe20003fa6070 */
[----:B------:R-:W-:Y:S01]  /*78e0*/  FFMA.FTZ R184, R17, c[0x0][0x23c], -R192 ;  /* 0x00008f0011b87a23 */ /* 0x000fe200000108c0 */
[----:B------:R-:W-:Y:S01]  /*78f0*/  LOP3.LUT R175, R175, UR22, R176, 0x96, !PT ;  /* 0x00000016afaf7c12 */ /* 0x000fe2000f8e96b0 */
[----:B------:R-:W-:Y:S01]  /*7900*/  FMUL.FTZ R176, R3, c[0x0][0x23c] ;  /* 0x00008f0003b07a20 */ /* 0x000fe20000410000 */
[----:B------:R-:W-:Y:S01]  /*7910*/  SHF.R.U32.HI R173, RZ, 0x18, R170 ;  /* 0x00000018ffad7819 */ /* 0x000fe200000116aa */
[----:B------:R-:W-:Y:S02]  /*7920*/  IMAD.WIDE.U32 R200, R200, -0x2daee0ad, RZ ;  /* 0xd2511f53c8c87825 */ /* 0x000fe400078e00ff */
[----:B------:R-:W-:Y:S01]  /*7930*/  MUFU.EX2 R184, R184 ;  /* 0x000000b800b87308 */ /* 0x000fe20000000800 */
[----:B------:R-:W-:Y:S01]  /*7940*/  FSEL R176, R176, RZ, P0 ;  /* 0x000000ffb0b07208 */ /* 0x000fe20000000000 */
[----:B------:R-:W-:Y:S01]  /*7950*/  FADD.FTZ R168, -R164, R169 ;  /* 0x000000a9a4a87221 */ /* 0x000fe20000010100 */
[----:B------:R-:W-:Y:S01]  /*7960*/  ISETP.GE.U32.AND P3, PT, R252, R173, PT ;  /* 0x000000adfc00720c */ /* 0x000fe20003f66070 */
[----:B------:R-:W-:Y:S01]  /*7970*/  FADD.FTZ R4, -R2, R165 ;  /* 0x000000a502047221 */ /* 0x000fe20000010100 */
[----:B------:R-:W-:Y:S01]  /*7980*/  LOP3.LUT R173, R201, UR17, R180, 0x96, !PT ;  /* 0x00000011c9ad7c12 */ /* 0x000fe2000f8e96b4 */
[--C-:B------:R-:W-:Y:S01]  /*7990*/  FFMA.FTZ R191, R6, c[0x0][0x23c], -R176.reuse ;  /* 0x00008f0006bf7a23 */ /* 0x100fe200000108b0 */
[----:B------:R-:W-:Y:S01]  /*79a0*/  FSETP.NEU.FTZ.AND P0, PT, R2, -INF , PT ;  /* 0xff8000000200780b */ /* 0x000fe20003f1d000 */
[--C-:B------:R-:W-:Y:S02]  /*79b0*/  FFMA.FTZ R7, R7, c[0x0][0x23c], -R176.reuse ;  /* 0x00008f0007077a23 */ /* 0x100fe400000108b0 */
[----:B------:R-:W-:Y:S02]  /*79c0*/  FFMA.FTZ R6, R19, c[0x0][0x23c], -R176 ;  /* 0x00008f0013067a23 */ /* 0x000fe400000108b0 */
[----:B------:R-:W-:Y:S01]  /*79d0*/  FMUL.FTZ R169, R168, c[0x0][0x23c] ;  /* 0x00008f00a8a97a20 */ /* 0x000fe20000410000 */
[----:B------:R-:W-:Y:S01]  /*79e0*/  MUFU.EX2 R191, R191 ;  /* 0x000000bf00bf7308 */ /* 0x000fe20000000800 */
[----:B------:R-:W-:Y:S02]  /*79f0*/  FADD.FTZ R168, -R3, R166 ;  /* 0x000000a603a87221 */ /* 0x000fe40000010100 */
[----:B------:R-:W-:Y:S02]  /*7a00*/  FMUL.FTZ R166, R4, c[0x0][0x23c] ;  /* 0x00008f0004a67a20 */ /* 0x000fe40000410000 */
[----:B------:R-:W-:Y:S02]  /*7a10*/  FADD.FTZ R4, -R0, R167 ;  /* 0x000000a700047221 */ /* 0x000fe40000010100 */
[--C-:B------:R-:W-:Y:S02]  /*7a20*/  FFMA.FTZ R5, R22, c[0x0][0x23c], -R176.reuse ;  /* 0x00008f0016057a23 */ /* 0x100fe400000108b0 */
[--C-:B------:R-:W-:Y:S01]  /*7a30*/  FFMA.FTZ R177, R34, c[0x0][0x23c], -R176.reuse ;  /* 0x00008f0022b17a23 */ /* 0x100fe200000108b0 */
[----:B------:R-:W1:Y:S01]  /*7a40*/  MUFU.EX2 R169, R169 ;  /* 0x000000a900a97308 */ /* 0x000e620000000800 */
[--C-:B------:R-:W-:Y:S02]  /*7a50*/  FFMA.FTZ R199, R18, c[0x0][0x23c], -R176.reuse ;  /* 0x00008f0012c77a23 */ /* 0x100fe400000108b0 */
[----:B------:R-:W-:Y:S02]  /*7a60*/  IMAD.MOV.U32 R18, RZ, RZ, R7 ;  /* 0x000000ffff127224 */ /* 0x000fe400078e0007 */
[--C-:B------:R-:W-:Y:S02]  /*7a70*/  FFMA.FTZ R187, R23, c[0x0][0x23c], -R176.reuse ;  /* 0x00008f0017bb7a23 */ /* 0x100fe400000108b0 */
[----:B------:R-:W-:Y:S02]  /*7a80*/  FFMA.FTZ R176, R35, c[0x0][0x23c], -R176 ;  /* 0x00008f0023b07a23 */ /* 0x000fe400000108b0 */
[----:B------:R-:W-:Y:S01]  /*7a90*/  IMAD.MOV.U32 R35, RZ, RZ, R6 ;  /* 0x000000ffff237224 */ /* 0x000fe200078e0006 */
[----:B------:R-:W-:Y:S01]  /*7aa0*/  MUFU.EX2 R166, R166 ;  /* 0x000000a600a67308 */ /* 0x000fe20000000800 */
[----:B------:R-:W-:Y:S04]  /*7ab0*/  IMAD.WIDE.U32 R6, R173, -0x326172a9, RZ ;  /* 0xcd9e8d57ad067825 */ /* 0x000fe800078e00ff */
[----:B------:R-:W-:Y:S01]  /*7ac0*/  FMUL.FTZ R165, R4, c[0x0][0x23c] ;  /* 0x00008f0004a57a20 */ /* 0x000fe20000410000 */
[----:B------:R-:W-:Y:S01]  /*7ad0*/  LOP3.LUT R180, R7, UR16, R174, 0x96, !PT ;  /* 0x0000001007b47c12 */ /* 0x000fe2000f8e96ae */
[----:B------:R-:W-:Y:S02]  /*7ae0*/  FMUL.FTZ R4, R2, c[0x0][0x23c] ;  /* 0x00008f0002047a20 */ /* 0x000fe40000410000 */
[----:B------:R-:W-:Y:S01]  /*7af0*/  FMUL.FTZ R167, R0, c[0x0][0x23c] ;  /* 0x00008f0000a77a20 */ /* 0x000fe20000410000 */
[----:B------:R-:W-:Y:S01]  /*7b00*/  MUFU.EX2 R199, R199 ;  /* 0x000000c700c77308 */ /* 0x000fe20000000800 */
[----:B------:R-:W-:Y:S01]  /*7b10*/  IMAD.WIDE.U32 R180, R180, -0x2daee0ad, RZ ;  /* 0xd2511f53b4b47825 */ /* 0x000fe200078e00ff */
[----:B------:R-:W-:Y:S02]  /*7b20*/  FSEL R174, R4, RZ, P0 ;  /* 0x000000ff04ae7208 */ /* 0x000fe40000000000 */
[----:B------:R-:W-:Y:S01]  /*7b30*/  FSETP.NEU.FTZ.AND P0, PT, R0, -INF , PT ;  /* 0xff8000000000780b */ /* 0x000fe20003f1d000 */
[----:B-1----:R-:W-:Y:S02]  /*7b40*/  FMUL.FTZ R4, R169, R148 ;  /* 0x00000094a9047220 */ /* 0x002fe40000410000 */
[--C-:B------:R-:W-:Y:S01]  /*7b50*/  FFMA.FTZ R22, R13, c[0x0][0x23c], -R174.reuse ;  /* 0x00008f000d167a23 */ /* 0x100fe200000108ae */
[----:B------:R-:W-:Y:S01]  /*7b60*/  FSEL R167, R167, RZ, P0 ;  /* 0x000000ffa7a77208 */ /* 0x000fe20000000000 */
[----:B------:R-:W2:Y:S01]  /*7b70*/  LDL.LU R13, [R1+0x60] ;  /* 0x00006000010d7983 */ /* 0x000ea20000300800 */
[----:B------:R-:W-:Y:S01]  /*7b80*/  LEA R182, P0, R182, R194, 0x1 ;  /* 0x000000c2b6b67211 */ /* 0x000fe200078008ff */
[----:B------:R-:W-:Y:S01]  /*7b90*/  FFMA.FTZ R34, R12, c[0x0][0x23c], -R174 ;  /* 0x00008f000c227a23 */ /* 0x000fe200000108ae */
[----:B------:R-:W-:Y:S01]  /*7ba0*/  MUFU.EX2 R148, R183 ;  /* 0x000000b700947308 */ /* 0x000fe20000000800 */
[----:B------:R-:W-:Y:S02]  /*7bb0*/  FFMA.FTZ R10, R10, c[0x0][0x23c], -R167 ;  /* 0x00008f000a0a7a23 */ /* 0x000fe400000108a7 */
[----:B------:R-:W-:Y:S02]  /*7bc0*/  FMUL.FTZ R168, R168, c[0x0][0x23c] ;  /* 0x00008f00a8a87a20 */ /* 0x000fe40000410000 */
[----:B------:R-:W-:Y:S04]  /*7bd0*/  IMAD.WIDE.U32 R16, R175, -0x2daee0ad, RZ ;  /* 0xd2511f53af107825 */ /* 0x000fe800078e00ff */
[----:B------:R-:W-:Y:S01]  /*7be0*/  FMUL.FTZ R20, R169, R156 ;  /* 0x0000009ca9147220 */ /* 0x000fe20000410000 */
[----:B------:R-:W-:Y:S01]  /*7bf0*/  LOP3.LUT R200, R17, UR15, R200, 0x96, !PT ;  /* 0x0000000f11c87c12 */ /* 0x000fe2000f8e96c8 */
[----:B------:R1:W-:Y:S01]  /*7c00*/  MUFU.EX2 R12, R10 ;  /* 0x0000000a000c7308 */ /* 0x0003e20000000800 */
[----:B------:R-:W-:Y:S01]  /*7c10*/  LOP3.LUT R202, R181, UR11, R16, 0x96, !PT ;  /* 0x0000000bb5ca7c12 */ /* 0x000fe2000f8e9610 */
[----:B------:R-:W-:Y:S02]  /*7c20*/  FFMA.FTZ R190, R8, c[0x0][0x23c], -R174 ;  /* 0x00008f0008be7a23 */ /* 0x000fe400000108ae */
[----:B------:R-:W-:Y:S04]  /*7c30*/  IMAD.WIDE.U32 R200, R200, -0x326172a9, RZ ;  /* 0xcd9e8d57c8c87825 */ /* 0x000fe800078e00ff */
[----:B------:R-:W-:Y:S01]  /*7c40*/  FMUL.FTZ R16, R169, R152 ;  /* 0x00000098a9107220 */ /* 0x000fe20000410000 */
[----:B------:R-:W-:Y:S01]  /*7c50*/  LOP3.LUT R173, R201, UR14, R6, 0x96, !PT ;  /* 0x0000000ec9ad7c12 */ /* 0x000fe2000f8e9606 */
[----:B------:R-:W3:Y:S01]  /*7c60*/  MUFU.EX2 R168, R168 ;  /* 0x000000a800a87308 */ /* 0x000ee20000000800 */
[----:B------:R-:W-:Y:S02]  /*7c70*/  FFMA.FTZ R8, R9, c[0x0][0x23c], -R174 ;  /* 0x00008f0009087a23 */ /* 0x000fe400000108ae */
[----:B------:R-:W-:Y:S01]  /*7c80*/  IMAD.MOV.U32 R9, RZ, RZ, R5 ;  /* 0x000000ffff097224 */ /* 0x000fe200078e0005 */
[----:B------:R-:W-:Y:S01]  /*7c90*/  LOP3.LUT R5, R170, 0xffff, RZ, 0xc0, !PT ;  /* 0x0000ffffaa057812 */ /* 0x000fe200078ec0ff */
[----:B------:R-:W-:Y:S03]  /*7ca0*/  IMAD.WIDE.U32 R202, R202, -0x326172a9, RZ ;  /* 0xcd9e8d57caca7825 */ /* 0x000fe600078e00ff */
[----:B------:R-:W-:Y:S01]  /*7cb0*/  SHF.R.U32.HI R5, RZ, 0x8, R5 ;  /* 0x00000008ff057819 */ /* 0x000fe20000011605 */
[--C-:B------:R-:W-:Y:S01]  /*7cc0*/  FFMA.FTZ R170, R30, c[0x0][0x23c], -R167.reuse ;  /* 0x00008f001eaa7a23 */ /* 0x100fe200000108a7 */
[----:B------:R-:W4:Y:S01]  /*7cd0*/  MUFU.EX2 R165, R165 ;  /* 0x000000a500a57308 */ /* 0x000f220000000800 */
[----:B------:R-:W-:Y:S01]  /*7ce0*/  IMAD.MOV.U32 R30, RZ, RZ, c[0x0][0x228] ;  /* 0x00008a00ff1e7624 */ /* 0x000fe200078e00ff */
[----:B------:R-:W-:Y:S01]  /*7cf0*/  LOP3.LUT R5, R5, 0xffff, RZ, 0xc0, !PT ;  /* 0x0000ffff05057812 */ /* 0x000fe200078ec0ff */
[--C-:B------:R-:W-:Y:S01]  /*7d00*/  FFMA.FTZ R14, R14, c[0x0][0x23c], -R167.reuse ;  /* 0x00008f000e0e7a23 */ /* 0x100fe200000108a7 */
[----:B-1----:R-:W5:Y:S01]  /*7d10*/  LDL.LU R10, [R1+0x5c] ;  /* 0x00005c00010a7983 */ /* 0x002f620000300800 */
[----:B------:R-:W-:Y:S01]  /*7d20*/  LOP3.LUT R189, R203, UR24, R200, 0x96, !PT ;  /* 0x00000018cbbd7c12 */ /* 0x000fe2000f8e96c8 */
[----:B------:R-:W-:Y:S01]  /*7d30*/  FFMA.FTZ R19, R25, c[0x0][0x23c], -R174 ;  /* 0x00008f0019137a23 */ /* 0x000fe200000108ae */
[----:B------:R-:W-:Y:S01]  /*7d40*/  ISETP.GE.U32.AND P6, PT, R252, R5, PT ;  /* 0x00000005fc00720c */ /* 0x000fe20003fc6070 */
[----:B------:R-:W-:Y:S02]  /*7d50*/  IMAD.MOV.U32 R25, RZ, RZ, R34 ;  /* 0x000000ffff197224 */ /* 0x000fe400078e0022 */
[C---:B------:R-:W-:Y:S01]  /*7d60*/  FMUL.FTZ R5, R169.reuse, R149 ;  /* 0x00000095a9057220 */ /* 0x040fe20000410000 */
[----:B------:R-:W-:Y:S01]  /*7d70*/  MUFU.EX2 R190, R190 ;  /* 0x000000be00be7308 */ /* 0x000fe20000000800 */
[C---:B------:R-:W-:Y:S02]  /*7d80*/  FMUL.FTZ R17, R169.reuse, R153 ;  /* 0x00000099a9117220 */ /* 0x040fe40000410000 */
[C---:B---3--:R-:W-:Y:S02]  /*7d90*/  FMUL.FTZ R6, R168.reuse, R150 ;  /* 0x00000096a8067220 */ /* 0x048fe40000410000 */
[----:B------:R-:W3:Y:S01]  /*7da0*/  LDL.LU R150, [R1+0x58] ;  /* 0x0000580001967983 */ /* 0x000ee20000300800 */
[----:B------:R-:W-:Y:S02]  /*7db0*/  FMUL.FTZ R34, R168, R162 ;  /* 0x000000a2a8227220 */ /* 0x000fe40000410000 */
[----:B------:R-:W-:Y:S02]  /*7dc0*/  IMAD.SHL.U32 R162, R30, 0x8, RZ ;  /* 0x000000081ea27824 */ /* 0x000fe400078e00ff */
[C---:B------:R-:W-:Y:S02]  /*7dd0*/  FMUL.FTZ R21, R169.reuse, R157 ;  /* 0x0000009da9157220 */ /* 0x040fe40000410000 */
[C---:B------:R-:W-:Y:S01]  /*7de0*/  FMUL.FTZ R32, R169.reuse, R160 ;  /* 0x000000a0a9207220 */ /* 0x040fe20000410000 */
[----:B------:R-:W-:Y:S01]  /*7df0*/  LEA.HI.X.SX32 R183, R162, R195, 0x1, P0 ;  /* 0x000000c3a2b77211 */ /* 0x000fe200000f0eff */
        /* <DEDUP_REMOVED lines=14> */
[----:B------:R-:W-:Y:S02]  /*7ee0*/  FFMA.FTZ R192, R33, c[0x0][0x23c], -R192 ;  /* 0x00008f0021c07a23 */ /* 0x000fe400000108c0 */
        /* <DEDUP_REMOVED lines=12> */
[----:B------:R-:W-:Y:S02]  /*7fb0*/  IMAD.MOV.U32 R160, RZ, RZ, R14 ;  /* 0x000000ffffa07224 */ /* 0x000fe400078e000e */
[----:B----4-:R-:W-:Y:S01]  /*7fc0*/  FMUL.FTZ R14, R165, R138 ;  /* 0x0000008aa50e7220 */ /* 0x010fe20000410000 */
[----:B------:R-:W-:Y:S01]  /*7fd0*/  F2FP.PACK_AB R138, R148, R188 ;  /* 0x000000bc948a723e */ /* 0x000fe200000000ff */
[--C-:B------:R-:W-:Y:S02]  /*7fe0*/  FFMA.FTZ R181, R27, c[0x0][0x23c], -R167.reuse ;  /* 0x00008f001bb57a23 */ /* 0x100fe400000108a7 */
[----:B------:R-:W-:Y:S02]  /*7ff0*/  IMAD.MOV.U32 R27, RZ, RZ, R18 ;  /* 0x000000ffff1b7224 */ /* 0x000fe400078e0012 */
[----:B------:R-:W-:Y:S01]  /*8000*/  IMAD.MOV.U32 R156, RZ, RZ, R8 ;  /* 0x000000ffff9c7224 */ /* 0x000fe200078e0008 */
[----:B------:R-:W-:Y:S01]  /*8010*/  @!P5 HADD2 R248, -R138.H0_H0, -RZ.H0_H0 ;  /* 0xa00000ff8af8d230 */ /* 0x000fe20000000900 */
[----:B------:R-:W1:Y:S01]  /*8020*/  MUFU.EX2 R149, R27 ;  /* 0x0000001b00957308 */ /* 0x000e620000000800 */
[----:B------:R-:W-:Y:S02]  /*8030*/  FMUL.FTZ R8, R166, R132 ;  /* 0x00000084a6087220 */ /* 0x000fe40000410000 */
[--C-:B------:R-:W-:Y:S02]  /*8040*/  FFMA.FTZ R11, R11, c[0x0][0x23c], -R167.reuse ;  /* 0x00008f000b0b7a23 */ /* 0x100fe400000108a7 */
[----:B------:R-:W-:Y:S02]  /*8050*/  FFMA.FTZ R23, R24, c[0x0][0x23c], -R174 ;  /* 0x00008f0018177a23 */ /* 0x000fe400000108ae */
[----:B------:R-:W-:Y:S02]  /*8060*/  FFMA.FTZ R201, R26, c[0x0][0x23c], -R167 ;  /* 0x00008f001ac97a23 */ /* 0x000fe400000108a7 */
[----:B------:R-:W-:Y:S02]  /*8070*/  IMAD.MOV.U32 R24, RZ, RZ, R35 ;  /* 0x000000ffff187224 */ /* 0x000fe400078e0023 */
[----:B------:R-:W-:Y:S02]  /*8080*/  IMAD.MOV.U32 R26, RZ, RZ, R11 ;  /* 0x000000ffff1a7224 */ /* 0x000fe400078e000b */
[----:B------:R-:W-:Y:S02]  /*8090*/  IMAD.MOV.U32 R11, RZ, RZ, R19 ;  /* 0x000000ffff0b7224 */ /* 0x000fe400078e0013 */
[----:B------:R-:W-:Y:S02]  /*80a0*/  IMAD.MOV.U32 R153, RZ, RZ, R12 ;  /* 0x000000ffff997224 */ /* 0x000fe400078e000c */
[----:B------:R-:W-:Y:S02]  /*80b0*/  FMUL.FTZ R12, R166, R136 ;  /* 0x00000088a60c7220 */ /* 0x000fe40000410000 */
[C---:B------:R-:W-:Y:S02]  /*80c0*/  FMUL.FTZ R7, R168.reuse, R151 ;  /* 0x00000097a8077220 */ /* 0x040fe40000410000 */
[C---:B------:R-:W-:Y:S02]  /*80d0*/  FMUL.FTZ R18, R168.reuse, R154 ;  /* 0x0000009aa8127220 */ /* 0x040fe40000410000 */
[C---:B------:R-:W-:Y:S01]  /*80e0*/  FMUL.FTZ R19, R168.reuse, R155 ;  /* 0x0000009ba8137220 */ /* 0x040fe20000410000 */
[----:B-1----:R-:W-:Y:S01]  /*80f0*/  F2FP.PACK_AB R136, R149, R191 ;  /* 0x000000bf9588723e */ /* 0x002fe200000000ff */
[C---:B------:R-:W-:Y:S02]  /*8100*/  FMUL.FTZ R35, R168.reuse, R163 ;  /* 0x000000a3a8237220 */ /* 0x040fe40000410000 */
[C---:B------:R-:W-:Y:S02]  /*8110*/  FMUL.FTZ R38, R168.reuse, R38 ;  /* 0x00000026a8267220 */ /* 0x040fe40000410000 */
[C---:B------:R-:W-:Y:S01]  /*8120*/  FMUL.FTZ R39, R168.reuse, R39 ;  /* 0x00000027a8277220 */ /* 0x040fe20000410000 */
[----:B------:R-:W-:Y:S01]  /*8130*/  @!P4 HADD2 R246, -R136.H0_H0, -RZ.H0_H0 ;  /* 0xa00000ff88f6c230 */ /* 0x000fe20000000900 */
        /* <DEDUP_REMOVED lines=12> */
[--C-:B------:R-:W-:Y:S02]  /*8200*/  FFMA.FTZ R175, R28, c[0x0][0x23c], -R174.reuse ;  /* 0x00008f001caf7a23 */ /* 0x100fe400000108ae */
[----:B------:R-:W-:Y:S02]  /*8210*/  FFMA.FTZ R174, R29, c[0x0][0x23c], -R174 ;  /* 0x00008f001dae7a23 */ /* 0x000fe400000108ae */
[----:B------:R-:W-:Y:S02]  /*8220*/  IMAD.MOV.U32 R28, RZ, RZ, R23 ;  /* 0x000000ffff1c7224 */ /* 0x000fe400078e0017 */
[C---:B------:R-:W-:Y:S02]  /*8230*/  FMUL.FTZ R23, R168.reuse, R159 ;  /* 0x0000009fa8177220 */ /* 0x040fe40000410000 */
        /* <DEDUP_REMOVED lines=13> */
[----:B------:R-:W-:Y:S02]  /*8310*/  IMAD.MOV.U32 R158, RZ, RZ, c[0x0][0x228] ;  /* 0x00008a00ff9e7624 */ /* 0x000fe400078e00ff */
[----:B------:R-:W-:Y:S02]  /*8320*/  IMAD.MOV.U32 R161, RZ, RZ, R27 ;  /* 0x000000ffffa17224 */ /* 0x000fe400078e001b */
[----:B------:R-:W-:Y:S02]  /*8330*/  FMUL.FTZ R27, R165, R143 ;  /* 0x0000008fa51b7220 */ /* 0x000fe40000410000 */
[--C-:B------:R-:W-:Y:S02]  /*8340*/  FFMA.FTZ R15, R15, c[0x0][0x23c], -R167.reuse ;  /* 0x00008f000f0f7a23 */ /* 0x100fe400000108a7 */
[----:B------:R-:W-:Y:S02]  /*8350*/  IMAD.MOV.U32 R30, RZ, RZ, R28 ;  /* 0x000000ffff1e7224 */ /* 0x000fe400078e001c */
[----:B------:R-:W-:Y:S02]  /*8360*/  FFMA.FTZ R167, R31, c[0x0][0x23c], -R167 ;  /* 0x00008f001fa77a23 */ /* 0x000fe400000108a7 */
[----:B------:R-:W-:Y:S02]  /*8370*/  IMAD.MOV.U32 R31, RZ, RZ, R25 ;  /* 0x000000ffff1f7224 */ /* 0x000fe400078e0019 */
[C---:B------:R-:W-:Y:S02]  /*8380*/  FMUL.FTZ R25, R166.reuse, R141 ;  /* 0x0000008da6197220 */ /* 0x040fe40000410000 */
[C---:B------:R-:W-:Y:S01]  /*8390*/  FMUL.FTZ R28, R166.reuse, R144 ;  /* 0x00000090a61c7220 */ /* 0x040fe20000410000 */
[----:B------:R-:W-:Y:S01]  /*83a0*/  MUFU.EX2 R167, R167 ;  /* 0x000000a700a77308 */ /* 0x000fe20000000800 */
[C---:B------:R-:W-:Y:S01]  /*83b0*/  FMUL.FTZ R29, R166.reuse, R145 ;  /* 0x00000091a61d7220 */ /* 0x040fe20000410000 */
[----:B------:R-:W-:Y:S01]  /*83c0*/  SHF.R.U32.HI R145, RZ, 0x18, R196 ;  /* 0x00000018ff917819 */ /* 0x000fe200000116c4 */
        /* <DEDUP_REMOVED lines=27> */
[C---:B------:R-:W-:Y:S02]  /*8580*/  FMUL.FTZ R26, R165.reuse, R142 ;  /* 0x0000008ea51a7220 */ /* 0x040fe40000410000 */
[----:B------:R-:W-:Y:S01]  /*8590*/  MUFU.EX2 R142, R161 ;  /* 0x000000a1008e7308 */ /* 0x000fe20000000800 */
[----:B------:R-:W-:Y:S02]  /*85a0*/  IMAD.MOV.U32 R157, RZ, RZ, R15 ;  /* 0x000000ffff9d7224 */ /* 0x000fe400078e000f */
[C---:B------:R-:W-:Y:S01]  /*85b0*/  FMUL.FTZ R15, R165.reuse, R139 ;  /* 0x0000008ba50f7220 */ /* 0x040fe20000410000 */
[----:B------:R-:W-:Y:S01]  /*85c0*/  LOP3.LUT R139, R196, 0xff, RZ, 0xc0, !PT ;  /* 0x000000ffc48b7812 */ /* 0x000fe200078ec0ff */
[C---:B------:R-:W-:Y:S02]  /*85d0*/  FMUL.FTZ R42, R165.reuse, R42 ;  /* 0x0000002aa52a7220 */ /* 0x040fe40000410000 */
[C---:B------:R-:W-:Y:S02]  /*85e0*/  FMUL.FTZ R43, R165.reuse, R43 ;  /* 0x0000002ba52b7220 */ /* 0x040fe40000410000 */
[C---:B------:R-:W-:Y:S02]  /*85f0*/  FMUL.FTZ R46, R165.reuse, R46 ;  /* 0x0000002ea52e7220 */ /* 0x040fe40000410000 */
[C---:B------:R-:W-:Y:S02]  /*8600*/  FMUL.FTZ R47, R165.reuse, R47 ;  /* 0x0000002fa52f7220 */ /* 0x040fe40000410000 */
[----:B------:R-:W-:Y:S02]  /*8610*/  FMUL.FTZ R58, R165, R58 ;  /* 0x0000003aa53a7220 */ /* 0x000fe40000410000 */
[----:B--2---:R-:W-:Y:S02]  /*8620*/  FFMA.FTZ R169, R169, R13, R188 ;  /* 0x0000000da9a97223 */ /* 0x004fe400000100bc */
[----:B------:R-:W-:Y:S01]  /*8630*/  IMAD.MOV.U32 R13, RZ, RZ, R9 ;  /* 0x000000ffff0d7224 */ /* 0x000fe200078e0009 */
[----:B------:R-:W-:Y:S01]  /*8640*/  LOP3.LUT R9, R189, 0xff, RZ, 0xc0, !PT ;  /* 0x000000ffbd097812 */ /* 0x000fe200078ec0ff */
[----:B------:R-:W-:Y:S02]  /*8650*/  FADD.FTZ R169, R148, R169 ;  /* 0x000000a994a97221 */ /* 0x000fe40000010000 */
[----:B------:R-:W-:Y:S01]  /*8660*/  IMAD.MOV.U32 R152, RZ, RZ, R13 ;  /* 0x000000ffff987224 */ /* 0x000fe200078e000d */
[----:B------:R-:W-:Y:S01]  /*8670*/  ISETP.GE.U32.AND P0, PT, R252, R9, PT ;  /* 0x00000009fc00720c */ /* 0x000fe20003f06070 */
[----:B------:R-:W-:Y:S01]  /*8680*/  FMUL.FTZ R9, R166, R133 ;  /* 0x00000085a6097220 */ /* 0x000fe20000410000 */
[----:B------:R-:W-:Y:S01]  /*8690*/  PRMT R133, R138, 0x7632, R133 ;  /* 0x000076328a857816 */ /* 0x000fe20000000085 */
[----:B------:R-:W-:Y:S02]  /*86a0*/  FMUL.FTZ R13, R166, R137 ;  /* 0x00000089a60d7220 */ /* 0x000fe40000410000 */
[----:B------:R1:W2:Y:S01]  /*86b0*/  MUFU.EX2 R137, R156 ;  /* 0x0000009c00897308 */ /* 0x0002a20000000800 */
[----:B------:R-:W-:Y:S01]  /*86c0*/  PRMT R132, R138, 0x5410, R133 ;  /* 0x000054108a847816 */ /* 0x000fe20000000085 */
[----:B------:R-:W-:Y:S01]  /*86d0*/  @!P6 HADD2 R247, -R133.H0_H0, -RZ.H0_H0 ;  /* 0xa00000ff85f7e230 */ /* 0x000fe20000000900 */
[----:B------:R-:W-:Y:S01]  /*86e0*/  @!P5 PRMT R138, R248, 0x5410, RZ ;  /* 0x00005410f88ad816 */ /* 0x000fe200000000ff */
[----:B------:R-:W-:Y:S02]  /*86f0*/  IMAD.MOV.U32 R153, RZ, RZ, R152 ;  /* 0x000000ffff997224 */ /* 0x000fe400078e0098 */
[----:B------:R-:W-:Y:S01]  /*8700*/  IMAD.MOV.U32 R152, RZ, RZ, R30 ;  /* 0x000000ffff987224 */ /* 0x000fe200078e001e */
[----:B------:R-:W-:Y:S01]  /*8710*/  @!P6 PRMT R133, R247, 0x5410, RZ ;  /* 0x00005410f785e816 */ /* 0x000fe200000000ff */
[----:B------:R-:W-:Y:S01]  /*8720*/  STG.E.U16 [R194.64], R138 ;  /* 0x0000008ac2007986 */ /* 0x000fe2000c101512 */
[C---:B------:R-:W-:Y:S01]  /*8730*/  FMUL.FTZ R30, R165.reuse, R146 ;  /* 0x00000092a51e7220 */ /* 0x040fe20000410000 */
[----:B------:R-:W-:Y:S01]  /*8740*/  ISETP.GE.U32.AND P6, PT, R252, R145, PT ;  /* 0x00000091fc00720c */ /* 0x000fe20003fc6070 */
[C---:B------:R-:W-:Y:S01]  /*8750*/  FMUL.FTZ R59, R165.reuse, R59 ;  /* 0x0000003ba53b7220 */ /* 0x040fe20000410000 */
[----:B------:R4:W-:Y:S01]  /*8760*/  STG.E.U16 [R194.64+0x2], R133 ;  /* 0x00000285c2007986 */ /* 0x0009e2000c101512 */
[C---:B------:R-:W-:Y:S01]  /*8770*/  FMUL.FTZ R62, R165.reuse, R62 ;  /* 0x0000003ea53e7220 */ /* 0x040fe20000410000 */
[----:B------:R-:W-:Y:S01]  /*8780*/  MUFU.EX2 R153, R153 ;  /* 0x0000009900997308 */ /* 0x000fe20000000800 */
[C---:B------:R-:W-:Y:S02]  /*8790*/  FMUL.FTZ R63, R165.reuse, R63 ;  /* 0x0000003fa53f7220 */ /* 0x040fe40000410000 */
[C---:B------:R-:W-:Y:S02]  /*87a0*/  FMUL.FTZ R78, R165.reuse, R78 ;  /* 0x0000004ea54e7220 */ /* 0x040fe40000410000 */
[C---:B------:R-:W-:Y:S02]  /*87b0*/  FMUL.FTZ R79, R165.reuse, R79 ;  /* 0x0000004fa54f7220 */ /* 0x040fe40000410000 */
[C---:B------:R-:W-:Y:S02]  /*87c0*/  FMUL.FTZ R90, R165.reuse, R90 ;  /* 0x0000005aa55a7220 */ /* 0x040fe40000410000 */
[C---:B------:R-:W-:Y:S02]  /*87d0*/  FMUL.FTZ R91, R165.reuse, R91 ;  /* 0x0000005ba55b7220 */ /* 0x040fe40000410000 */
[----:B-----5:R-:W-:Y:S02]  /*87e0*/  FFMA.FTZ R168, R168, R10, R191 ;  /* 0x0000000aa8a87223 */ /* 0x020fe400000100bf */
[----:B------:R-:W-:Y:S02]  /*87f0*/  IMAD.MOV.U32 R10, RZ, RZ, R24 ;  /* 0x000000ffff0a7224 */ /* 0x000fe400078e0018 */
[----:B-1----:R-:W-:Y:S02]  /*8800*/  IMAD.MOV.U32 R156, RZ, RZ, R11 ;  /* 0x000000ffff9c7224 */ /* 0x002fe400078e000b */
[C---:B------:R-:W-:Y:S01]  /*8810*/  FMUL.FTZ R11, R165.reuse, R135 ;  /* 0x00000087a50b7220 */ /* 0x040fe20000410000 */
[----:B------:R-:W-:Y:S01]  /*8820*/  PRMT R135, R136, 0x7632, R135 ;  /* 0x0000763288877816 */ /* 0x000fe20000000087 */
[----:B------:R-:W-:Y:S02]  /*8830*/  IMAD.MOV.U32 R151, RZ, RZ, R10 ;  /* 0x000000ffff977224 */ /* 0x000fe400078e000a */
[----:B------:R-:W-:Y:S01]  /*8840*/  FMUL.FTZ R10, R165, R134 ;  /* 0x00000086a50a7220 */ /* 0x000fe20000410000 */
[----:B--2---:R-:W-:Y:S01]  /*8850*/  F2FP.PACK_AB R134, R137, R190 ;  /* 0x000000be8986723e */ /* 0x004fe200000000ff */
[----:B------:R-:W-:Y:S01]  /*8860*/  @!P3 HADD2 R245, -R135.H0_H0, -RZ.H0_H0 ;  /* 0xa00000ff87f5b230 */ /* 0x000fe20000000900 */
[----:B------:R-:W-:Y:S01]  /*8870*/  FMUL.FTZ R24, R166, R140 ;  /* 0x0000008ca6187220 */ /* 0x000fe20000410000 */
[----:B----4-:R-:W-:Y:S01]  /*8880*/  PRMT R133, R136, 0x5410, R135 ;  /* 0x0000541088857816 */ /* 0x010fe20000000087 */
[----:B---3--:R-:W-:Y:S01]  /*8890*/  FFMA.FTZ R166, R166, R150, R190 ;  /* 0x00000096a6a67223 */ /* 0x008fe200000100be */
[----:B------:R-:W-:Y:S01]  /*88a0*/  @!P4 PRMT R136, R246, 0x5410, RZ ;  /* 0x00005410f688c816 */ /* 0x000fe200000000ff */
[----:B------:R-:W-:Y:S01]  /*88b0*/  @!P0 HADD2 R244, -R134.H0_H0, -RZ.H0_H0 ;  /* 0xa00000ff86f48230 */ /* 0x000fe20000000900 */
[----:B------:R-:W-:Y:S01]  /*88c0*/  @!P3 PRMT R135, R245, 0x5410, RZ ;  /* 0x00005410f587b816 */ /* 0x000fe200000000ff */
[----:B------:R-:W-:Y:S01]  /*88d0*/  IMAD.MOV.U32 R150, RZ, RZ, R31 ;  /* 0x000000ffff967224 */ /* 0x000fe200078e001f */
[----:B------:R-:W-:Y:S01]  /*88e0*/  PRMT R143, R134, 0x7632, R143 ;  /* 0x00007632868f7816 */ /* 0x000fe2000000008f */
[----:B------:R1:W-:Y:S01]  /*88f0*/  STG.E.U16 [R182.64], R136 ;  /* 0x00000088b6007986 */ /* 0x0003e2000c101512 */
[----:B------:R-:W-:Y:S01]  /*8900*/  FMUL.FTZ R31, R165, R147 ;  /* 0x00000093a51f7220 */ /* 0x000fe20000410000 */
[----:B------:R-:W-:Y:S01]  /*8910*/  LOP3.LUT R138, R189, 0xffff, RZ, 0xc0, !PT ;  /* 0x0000ffffbd8a7812 */ /* 0x000fe200078ec0ff */
[----:B------:R-:W-:Y:S01]  /*8920*/  IMAD.WIDE R146, R158, 0x70, R182 ;  /* 0x000000709e927825 */ /* 0x000fe200078e02b6 */
[----:B------:R-:W-:Y:S01]  /*8930*/  PRMT R140, R134, 0x5410, R143 ;  /* 0x00005410868c7816 */ /* 0x000fe2000000008f */
[----:B------:R-:W-:Y:S01]  /*8940*/  STG.E.U16 [R182.64+0x2], R135 ;  /* 0x00000287b6007986 */ /* 0x000fe2000c101512 */
[----:B------:R-:W-:Y:S01]  /*8950*/  @!P0 PRMT R134, R244, 0x5410, RZ ;  /* 0x00005410f4868816 */ /* 0x000fe200000000ff */
[----:B------:R-:W-:Y:S01]  /*8960*/  FADD.FTZ R166, R137, R166 ;  /* 0x000000a689a67221 */ /* 0x000fe20000010000 */
[----:B------:R-:W-:Y:S01]  /*8970*/  SHF.R.U32.HI R138, RZ, 0x8, R138 ;  /* 0x00000008ff8a7819 */ /* 0x000fe2000001168a */
[----:B------:R-:W-:Y:S02]  /*8980*/  FADD.FTZ R168, R149, R168 ;  /* 0x000000a895a87221 */ /* 0x000fe40000010000 */
[----:B------:R2:W-:Y:S01]  /*8990*/  STG.E.U16 [R146.64], R134 ;  /* 0x0000008692007986 */ /* 0x0005e2000c101512 */
[----:B------:R-:W-:Y:S01]  /*89a0*/  LOP3.LUT R141, R138, 0xffff, RZ, 0xc0, !PT ;  /* 0x0000ffff8a8d7812 */ /* 0x000fe200078ec0ff */
[----:B------:R-:W3:Y:S01]  /*89b0*/  MUFU.EX2 R149, R150 ;  /* 0x0000009600957308 */ /* 0x000ee20000000800 */
[C---:B------:R-:W-:Y:S02]  /*89c0*/  FMUL.FTZ R94, R165.reuse, R94 ;  /* 0x0000005ea55e7220 */ /* 0x040fe40000410000 */
[C---:B------:R-:W-:Y:S01]  /*89d0*/  ISETP.GE.U32.AND P5, PT, R252.reuse, R141, PT ;  /* 0x0000008dfc00720c */ /* 0x040fe20003fa6070 */
[C---:B------:R-:W-:Y:S01]  /*89e0*/  FMUL.FTZ R95, R165.reuse, R95 ;  /* 0x0000005fa55f7220 */ /* 0x040fe20000410000 */
[--C-:B------:R-:W-:Y:S01]  /*89f0*/  SHF.R.U32.HI R141, RZ, 0x18, R189.reuse ;  /* 0x00000018ff8d7819 */ /* 0x100fe200000116bd */
[C---:B------:R-:W-:Y:S02]  /*8a00*/  FMUL.FTZ R74, R165.reuse, R74 ;  /* 0x0000004aa54a7220 */ /* 0x040fe40000410000 */
[C---:B------:R-:W-:Y:S01]  /*8a10*/  FMUL.FTZ R75, R165.reuse, R75 ;  /* 0x0000004ba54b7220 */ /* 0x040fe20000410000 */
[----:B------:R-:W-:Y:S01]  /*8a20*/  ISETP.GE.U32.AND P3, PT, R252, R141, PT ;  /* 0x0000008dfc00720c */ /* 0x000fe20003f66070 */
[----:B------:R3:W4:Y:S01]  /*8a30*/  MUFU.EX2 R138, R155 ;  /* 0x0000009b008a7308 */ /* 0x0007220000000800 */
[----:B------:R-:W-:Y:S01]  /*8a40*/  SHF.R.U32.HI R141, RZ, 0x10, R189 ;  /* 0x00000010ff8d7819 */ /* 0x000fe200000116bd */
[----:B------:R-:W-:Y:S02]  /*8a50*/  FMUL.FTZ R106, R165, R106 ;  /* 0x0000006aa56a7220 */ /* 0x000fe40000410000 */
[----:B-1----:R-:W-:Y:S01]  /*8a60*/  IMAD R136, R159, 0x38, R162 ;  /* 0x000000389f887824 */ /* 0x002fe200078e02a2 */
[----:B------:R-:W-:Y:S01]  /*8a70*/  LOP3.LUT R141, R141, 0xff, RZ, 0xc0, !PT ;  /* 0x000000ff8d8d7812 */ /* 0x000fe200078ec0ff */
[----:B------:R-:W-:Y:S01]  /*8a80*/  @!P5 HADD2 R250, -R143.H0_H0, -RZ.H0_H0 ;  /* 0xa00000ff8ffad230 */ /* 0x000fe20000000900 */
[C---:B------:R-:W-:Y:S01]  /*8a90*/  FMUL.FTZ R107, R165.reuse, R107 ;  /* 0x0000006ba56b7220 */ /* 0x040fe20000410000 */
[----:B------:R-:W-:Y:S01]  /*8aa0*/  SHF.R.U32.HI R159, RZ, 0x18, R202 ;  /* 0x00000018ff9f7819 */ /* 0x000fe200000116ca */
[C---:B------:R-:W-:Y:S01]  /*8ab0*/  FMUL.FTZ R110, R165.reuse, R110 ;  /* 0x0000006ea56e7220 */ /* 0x040fe20000410000 */
[----:B------:R-:W-:Y:S01]  /*8ac0*/  IADD3 R136, R136, 0x1, RZ ;  /* 0x0000000188887810 */ /* 0x000fe20007ffe0ff */
[C---:B------:R-:W-:Y:S01]  /*8ad0*/  FMUL.FTZ R111, R165.reuse, R111 ;  /* 0x0000006fa56f7220 */ /* 0x040fe20000410000 */
[----:B------:R-:W-:Y:S01]  /*8ae0*/  @!P5 PRMT R143, R250, 0x5410, RZ ;  /* 0x00005410fa8fd816 */ /* 0x000fe200000000ff */
[C---:B------:R-:W-:Y:S01]  /*8af0*/  FMUL.FTZ R122, R165.reuse, R122 ;  /* 0x0000007aa57a7220 */ /* 0x040fe20000410000 */
[----:B------:R-:W-:Y:S01]  /*8b00*/  LEA R188, P0, R136, R194, 0x1 ;  /* 0x000000c288bc7211 */ /* 0x000fe200078008ff */
[----:B--2---:R-:W1:Y:S01]  /*8b10*/  MUFU.EX2 R147, R179 ;  /* 0x000000b300937308 */ /* 0x004e620000000800 */
[----:B------:R-:W-:Y:S01]  /*8b20*/  LOP3.LUT R134, R196, 0xffff, RZ, 0xc0, !PT ;  /* 0x0000ffffc4867812 */ /* 0x000fe200078ec0ff */
[C---:B------:R-:W-:Y:S01]  /*8b30*/  FMUL.FTZ R123, R165.reuse, R123 ;  /* 0x0000007ba57b7220 */ /* 0x040fe20000410000 */
[----:B------:R-:W-:Y:S01]  /*8b40*/  LEA.HI.X.SX32 R189, R136, R195, 0x1, P0 ;  /* 0x000000c388bd7211 */ /* 0x000fe200000f0eff */
[----:B------:R-:W-:Y:S01]  /*8b50*/  IMAD R136, R158, 0x48, RZ ;  /* 0x000000489e887824 */ /* 0x000fe200078e02ff */
[----:B------:R-:W-:Y:S01]  /*8b60*/  SHF.R.U32.HI R134, RZ, 0x8, R134 ;  /* 0x00000008ff867819 */ /* 0x000fe20000011686 */
[C---:B------:R-:W-:Y:S01]  /*8b70*/  FMUL.FTZ R126, R165.reuse, R126 ;  /* 0x0000007ea57e7220 */ /* 0x040fe20000410000 */
[----:B------:R-:W-:Y:S01]  /*8b80*/  ISETP.GE.U32.AND P5, PT, R252, R139, PT ;  /* 0x0000008bfc00720c */ /* 0x000fe20003fa6070 */
[C---:B------:R-:W-:Y:S01]  /*8b90*/  FMUL.FTZ R127, R165.reuse, R127 ;  /* 0x0000007fa57f7220 */ /* 0x040fe20000410000 */
[----:B------:R-:W-:Y:S01]  /*8ba0*/  LOP3.LUT R137, R134, 0xffff, RZ, 0xc0, !PT ;  /* 0x0000ffff86897812 */ /* 0x000fe200078ec0ff */
[----:B------:R-:W-:Y:S01]  /*8bb0*/  FFMA.FTZ R165, R165, R171, R154 ;  /* 0x000000aba5a57223 */ /* 0x000fe2000001009a */
[----:B------:R2:W5:Y:S01]  /*8bc0*/  MUFU.EX2 R134, R151 ;  /* 0x0000009700867308 */ /* 0x0005620000000800 */
[----:B------:R-:W-:Y:S01]  /*8bd0*/  LEA R190, P0, R136, R194, 0x1 ;  /* 0x000000c288be7211 */ /* 0x000fe200078008ff */
[----:B---3--:R-:W-:Y:S01]  /*8be0*/  FADD.FTZ R155, R149, R166 ;  /* 0x000000a6959b7221 */ /* 0x008fe20000010000 */
[C---:B----4-:R-:W-:Y:S01]  /*8bf0*/  F2FP.PACK_AB R148, R138.reuse, R154 ;  /* 0x0000009a8a94723e */ /* 0x050fe200000000ff */
[----:B------:R-:W-:Y:S01]  /*8c00*/  FADD.FTZ R165, R138, R165 ;  /* 0x000000a58aa57221 */ /* 0x000fe20000010000 */
[----:B------:R-:W-:Y:S01]  /*8c10*/  LEA.HI.X.SX32 R191, R136, R195, 0x1, P0 ;  /* 0x000000c388bf7211 */ /* 0x000fe200000f0eff */
[----:B------:R-:W-:Y:S01]  /*8c20*/  FADD.FTZ R155, R142, R155 ;  /* 0x0000009b8e9b7221 */ /* 0x000fe20000010000 */
[----:B------:R-:W-:Y:S01]  /*8c30*/  PRMT R145, R148, 0x7632, R145 ;  /* 0x0000763294917816 */ /* 0x000fe20000000091 */
[----:B------:R3:W-:Y:S01]  /*8c40*/  STG.E.U16 [R188.64], R143 ;  /* 0x0000008fbc007986 */ /* 0x0007e2000c101512 */
[----:B------:R-:W-:Y:S01]  /*8c50*/  ISETP.GE.U32.AND P4, PT, R252, R141, PT ;  /* 0x0000008dfc00720c */ /* 0x000fe20003f86070 */
[----:B------:R4:W3:Y:S01]  /*8c60*/  MUFU.EX2 R136, R160 ;  /* 0x000000a000887308 */ /* 0x0008e20000000800 */
[----:B------:R-:W-:Y:S01]  /*8c70*/  SHF.R.U32.HI R135, RZ, 0x10, R196 ;  /* 0x00000010ff877819 */ /* 0x000fe200000116c4 */
[----:B------:R-:W-:Y:S01]  /*8c80*/  @!P3 HADD2 R243, -R145.H0_H0, -RZ.H0_H0 ;  /* 0xa00000ff91f3b230 */ /* 0x000fe20000000900 */
[----:B-1----:R-:W-:Y:S01]  /*8c90*/  FADD.FTZ R169, R147, R169 ;  /* 0x000000a993a97221 */ /* 0x002fe20000010000 */
[----:B------:R-:W-:Y:S02]  /*8ca0*/  F2FP.PACK_AB R147, R184, R147 ;  /* 0x00000093b893723e */ /* 0x000fe400000000ff */
[----:B------:R-:W-:Y:S01]  /*8cb0*/  LOP3.LUT R138, R202, 0xffff, RZ, 0xc0, !PT ;  /* 0x0000ffffca8a7812 */ /* 0x000fe200078ec0ff */
[----:B------:R-:W-:Y:S01]  /*8cc0*/  FADD.FTZ R154, R184, R169 ;  /* 0x000000a9b89a7221 */ /* 0x000fe20000010000 */
[----:B------:R-:W-:Y:S01]  /*8cd0*/  ISETP.GE.U32.AND P0, PT, R252, R137, PT ;  /* 0x00000089fc00720c */ /* 0x000fe20003f06070 */
[----:B------:R-:W-:Y:S01]  /*8ce0*/  @!P5 HADD2 R242, -R147.H0_H0, -RZ.H0_H0 ;  /* 0xa00000ff93f2d230 */ /* 0x000fe20000000900 */
[----:B------:R-:W-:Y:S01]  /*8cf0*/  PRMT R141, R148, 0x5410, R145 ;  /* 0x00005410948d7816 */ /* 0x000fe20000000091 */
[----:B------:R-:W1:Y:S01]  /*8d00*/  MUFU.EX2 R137, R157 ;  /* 0x0000009d00897308 */ /* 0x000e620000000800 */
[----:B------:R-:W-:Y:S01]  /*8d10*/  @!P3 PRMT R145, R243, 0x5410, RZ ;  /* 0x00005410f391b816 */ /* 0x000fe200000000ff */
[----:B------:R-:W-:Y:S01]  /*8d20*/  @!P4 HADD2 R249, -R148.H0_H0, -RZ.H0_H0 ;  /* 0xa00000ff94f9c230 */ /* 0x000fe20000000900 */
[----:B--2---:R-:W-:Y:S02]  /*8d30*/  LOP3.LUT R151, R202, 0xff, RZ, 0xc0, !PT ;  /* 0x000000ffca977812 */ /* 0x004fe400078ec0ff */
[----:B------:R-:W-:Y:S01]  /*8d40*/  PRMT R144, R147, 0x7632, R144 ;  /* 0x0000763293907816 */ /* 0x000fe20000000090 */
[----:B------:R-:W-:Y:S01]  /*8d50*/  STG.E.U16 [R190.64+0x2], R145 ;  /* 0x00000291be007986 */ /* 0x000fe2000c101512 */
[----:B------:R-:W-:Y:S01]  /*8d60*/  ISETP.GE.U32.AND P3, PT, R252, R151, PT ;  /* 0x00000097fc00720c */ /* 0x000fe20003f66070 */
[----:B------:R-:W-:Y:S01]  /*8d70*/  FADD.FTZ R151, R199, R168 ;  /* 0x000000a8c7977221 */ /* 0x000fe20000010000 */
[----:B------:R-:W-:Y:S01]  /*8d80*/  LOP3.LUT R135, R135, 0xff, RZ, 0xc0, !PT ;  /* 0x000000ff87877812 */ /* 0x000fe200078ec0ff */
[----:B------:R-:W2:Y:S01]  /*8d90*/  MUFU.EX2 R157, R185 ;  /* 0x000000b9009d7308 */ /* 0x000ea20000000800 */
[----:B------:R-:W-:Y:S01]  /*8da0*/  SHF.R.U32.HI R138, RZ, 0x8, R138 ;  /* 0x00000008ff8a7819 */ /* 0x000fe2000001168a */
[----:B------:R-:W-:Y:S01]  /*8db0*/  @!P0 HADD2 R241, -R144.H0_H0, -RZ.H0_H0 ;  /* 0xa00000ff90f18230 */ /* 0x000fe20000000900 */
[----:B----4-:R-:W-:Y:S01]  /*8dc0*/  IMAD.MOV.U32 R160, RZ, RZ, R156 ;  /* 0x000000ffffa07224 */ /* 0x010fe200078e009c */
[C---:B-----5:R-:W-:Y:S01]  /*8dd0*/  F2FP.PACK_AB R146, R134.reuse, R199 ;  /* 0x000000c78692723e */ /* 0x060fe200000000ff */
[----:B------:R-:W-:Y:S01]  /*8de0*/  FADD.FTZ R156, R134, R151 ;  /* 0x00000097869c7221 */ /* 0x000fe20000010000 */
[----:B------:R-:W-:Y:S02]  /*8df0*/  PRMT R134, R147, 0x5410, R144 ;  /* 0x0000541093867816 */ /* 0x000fe40000000090 */
[----:B------:R-:W-:Y:S02]  /*8e00*/  @!P5 PRMT R147, R242, 0x5410, RZ ;  /* 0x00005410f293d816 */ /* 0x000fe400000000ff */
[----:B------:R-:W4:Y:S01]  /*8e10*/  MUFU.EX2 R150, R152 ;  /* 0x0000009800967308 */ /* 0x000f220000000800 */
[----:B------:R-:W-:Y:S02]  /*8e20*/  ISETP.GE.U32.AND P5, PT, R252, R135, PT ;  /* 0x00000087fc00720c */ /* 0x000fe40003fa6070 */
[----:B------:R-:W-:Y:S02]  /*8e30*/  LOP3.LUT R139, R138, 0xffff, RZ, 0xc0, !PT ;  /* 0x0000ffff8a8b7812 */ /* 0x000fe400078ec0ff */
[----:B------:R-:W-:Y:S01]  /*8e40*/  F2FP.PACK_AB R138, R142, R149 ;  /* 0x000000958e8a723e */ /* 0x000fe200000000ff */
[----:B---3--:R-:W-:Y:S01]  /*8e50*/  FADD.FTZ R142, R136, R165 ;  /* 0x000000a5888e7221 */ /* 0x008fe20000010000 */
[----:B------:R-:W-:Y:S02]  /*8e60*/  @!P4 PRMT R148, R249, 0x5410, RZ ;  /* 0x00005410f994c816 */ /* 0x000fe400000000ff */
[C---:B------:R-:W-:Y:S01]  /*8e70*/  ISETP.GE.U32.AND P4, PT, R252.reuse, R139, PT ;  /* 0x0000008bfc00720c */ /* 0x040fe20003f86070 */
[----:B------:R-:W3:Y:S01]  /*8e80*/  MUFU.EX2 R149, R160 ;  /* 0x000000a000957308 */ /* 0x000ee20000000800 */
[----:B------:R-:W-:Y:S01]  /*8e90*/  SHF.R.U32.HI R139, RZ, 0x10, R202 ;  /* 0x00000010ff8b7819 */ /* 0x000fe200000116ca */
[----:B-1----:R-:W-:Y:S01]  /*8ea0*/  FADD.FTZ R142, R137, R142 ;  /* 0x0000008e898e7221 */ /* 0x002fe20000010000 */
[----:B------:R-:W-:Y:S01]  /*8eb0*/  @!P0 PRMT R144, R241, 0x5410, RZ ;  /* 0x00005410f1908816 */ /* 0x000fe200000000ff */
[----:B------:R-:W-:Y:S01]  /*8ec0*/  @!P5 HADD2 R240, -R146.H0_H0, -RZ.H0_H0 ;  /* 0xa00000ff92f0d230 */ /* 0x000fe20000000900 */
[----:B------:R-:W-:Y:S01]  /*8ed0*/  LOP3.LUT R139, R139, 0xff, RZ, 0xc0, !PT ;  /* 0x000000ff8b8b7812 */ /* 0x000fe200078ec0ff */
[----:B------:R1:W-:Y:S01]  /*8ee0*/  STG.E.U16 [R190.64], R148 ;  /* 0x00000094be007986 */ /* 0x0003e2000c101512 */
[----:B------:R-:W-:Y:S01]  /*8ef0*/  F2FP.PACK_AB R136, R137, R136 ;  /* 0x000000888988723e */ /* 0x000fe200000000ff */
[----:B--2---:R-:W-:Y:S01]  /*8f00*/  FADD.FTZ R137, R157, R154 ;  /* 0x0000009a9d897221 */ /* 0x004fe20000010000 */
[----:B------:R-:W-:Y:S01]  /*8f10*/  ISETP.GE.U32.AND P0, PT, R252, R139, PT ;  /* 0x0000008bfc00720c */ /* 0x000fe20003f06070 */
[----:B------:R-:W2:Y:S01]  /*8f20*/  MUFU.EX2 R152, R187 ;  /* 0x000000bb00987308 */ /* 0x000ea20000000800 */
[----:B------:R-:W-:Y:S01]  /*8f30*/  PRMT R139, R146, 0x7632, R139 ;  /* 0x00007632928b7816 */ /* 0x000fe2000000008b */
[----:B------:R-:W-:Y:S01]  /*8f40*/  @!P3 HADD2 R237, -R138.H0_H0, -RZ.H0_H0 ;  /* 0xa00000ff8aedb230 */ /* 0x000fe20000000900 */
[----:B------:R-:W-:Y:S01]  /*8f50*/  F2FP.PACK_AB R157, R186, R157 ;  /* 0x0000009dba9d723e */ /* 0x000fe200000000ff */
[----:B----4-:R-:W-:Y:S01]  /*8f60*/  FADD.FTZ R184, R150, R155 ;  /* 0x0000009b96b87221 */ /* 0x010fe20000010000 */
[----:B------:R-:W-:Y:S01]  /*8f70*/  PRMT R135, R146, 0x5410, R139 ;  /* 0x0000541092877816 */ /* 0x000fe2000000008b */
[----:B------:R-:W-:Y:S01]  /*8f80*/  @!P6 HADD2 R239, -R139.H0_H0, -RZ.H0_H0 ;  /* 0xa00000ff8befe230 */ /* 0x000fe20000000900 */
[----:B------:R-:W-:Y:S01]  /*8f90*/  @!P5 PRMT R146, R240, 0x5410, RZ ;  /* 0x00005410f092d816 */ /* 0x000fe200000000ff */
[--C-:B------:R-:W-:Y:S01]  /*8fa0*/  FADD.FTZ R186, R186, R137.reuse ;  /* 0x00000089baba7221 */ /* 0x100fe20000010000 */
[----:B------:R-:W-:Y:S01]  /*8fb0*/  ISETP.GE.U32.AND P5, PT, R252, R159, PT ;  /* 0x0000009ffc00720c */ /* 0x000fe20003fa6070 */
[----:B------:R-:W-:Y:S01]  /*8fc0*/  IMAD.WIDE.U32 R158, R172, -0x2daee0ad, RZ ;  /* 0xd2511f53ac9e7825 */ /* 0x000fe200078e00ff */
[----:B------:R-:W4:Y:S01]  /*8fd0*/  MUFU.EX2 R151, R201 ;  /* 0x000000c900977308 */ /* 0x000f220000000800 */
[----:B------:R-:W-:Y:S01]  /*8fe0*/  @!P6 PRMT R139, R239, 0x5410, RZ ;  /* 0x00005410ef8be816 */ /* 0x000fe200000000ff */
[----:B------:R-:W-:Y:S01]  /*8ff0*/  @!P0 HADD2 R232, -R136.H0_H0, -RZ.H0_H0 ;  /* 0xa00000ff88e88230 */ /* 0x000fe20000000900 */
[C---:B---3--:R-:W-:Y:S01]  /*9000*/  F2FP.PACK_AB R150, R149.reuse, R150 ;  /* 0x000000969596723e */ /* 0x048fe200000000ff */
[----:B------:R-:W-:Y:S01]  /*9010*/  FADD.FTZ R184, R149, R184 ;  /* 0x000000b895b87221 */ /* 0x000fe20000010000 */
[----:B------:R-:W-:Y:S01]  /*9020*/  LOP3.LUT R154, R159, UR23, R178, 0x96, !PT ;  /* 0x000000179f9a7c12 */ /* 0x000fe2000f8e96b2 */
[----:B------:R-:W-:Y:S01]  /*9030*/  STG.E.U16 [R194.64+0x10], R147 ;  /* 0x00001093c2007986 */ /* 0x000fe2000c101512 */
[----:B------:R-:W-:Y:S01]  /*9040*/  PRMT R137, R138, 0x7632, R137 ;  /* 0x000076328a897816 */ /* 0x000fe20000000089 */
[----:B------:R-:W-:Y:S01]  /*9050*/  FADD.FTZ R185, R153, R156 ;  /* 0x0000009c99b97221 */ /* 0x000fe20000010000 */
[----:B------:R-:W-:Y:S01]  /*9060*/  LOP3.LUT R149, R154, 0xff, RZ, 0xc0, !PT ;  /* 0x000000ff9a957812 */ /* 0x000fe200078ec0ff */
[----:B------:R-:W3:Y:S01]  /*9070*/  MUFU.EX2 R160, R181 ;  /* 0x000000b500a07308 */ /* 0x000ee20000000800 */
[----:B------:R-:W-:Y:S01]  /*9080*/  PRMT R155, R136, 0x7632, R155 ;  /* 0x00007632889b7816 */ /* 0x000fe2000000009b */
[----:B------:R-:W-:Y:S01]  /*9090*/  @!P4 HADD2 R236, -R137.H0_H0, -RZ.H0_H0 ;  /* 0xa00000ff89ecc230 */ /* 0x000fe20000000900 */
[----:B------:R-:W-:Y:S01]  /*90a0*/  ISETP.GE.U32.AND P6, PT, R252, R149, PT ;  /* 0x00000095fc00720c */ /* 0x000fe20003fc6070 */
[----:B------:R5:W-:Y:S01]  /*90b0*/  STG.E.U16 [R194.64+0x12], R144 ;  /* 0x00001290c2007986 */ /* 0x000be2000c101512 */
[----:B------:R-:W-:Y:S01]  /*90c0*/  LOP3.LUT R149, R154, 0xffff, RZ, 0xc0, !PT ;  /* 0x0000ffff9a957812 */ /* 0x000fe200078ec0ff */
[----:B------:R-:W-:Y:S01]  /*90d0*/  @!P5 HADD2 R231, -R155.H0_H0, -RZ.H0_H0 ;  /* 0xa00000ff9be7d230 */ /* 0x000fe20000000900 */
[----:B------:R-:W-:Y:S01]  /*90e0*/  PRMT R143, R136, 0x5410, R155 ;  /* 0x00005410888f7816 */ /* 0x000fe2000000009b */
[----:B------:R-:W-:Y:S01]  /*90f0*/  STG.E.U16 [R182.64+0x10], R146 ;  /* 0x00001092b6007986 */ /* 0x000fe2000c101512 */
[----:B------:R-:W-:Y:S01]  /*9100*/  SHF.R.U32.HI R149, RZ, 0x8, R149 ;  /* 0x00000008ff957819 */ /* 0x000fe20000011695 */
[----:B--2---:R-:W-:Y:S01]  /*9110*/  FADD.FTZ R185, R152, R185 ;  /* 0x000000b998b97221 */ /* 0x004fe20000010000 */
[----:B------:R-:W-:Y:S01]  /*9120*/  @!P0 PRMT R136, R232, 0x5410, RZ ;  /* 0x00005410e8888816 */ /* 0x000fe200000000ff */
[----:B------:R2:W-:Y:S01]  /*9130*/  STG.E.U16 [R182.64+0x12], R139 ;  /* 0x0000128bb6007986 */ /* 0x0005e2000c101512 */
[----:B------:R-:W-:Y:S01]  /*9140*/  LOP3.LUT R149, R149, 0xffff, RZ, 0xc0, !PT ;  /* 0x0000ffff95957812 */ /* 0x000fe200078ec0ff */
[----:B----4-:R-:W-:Y:S01]  /*9150*/  FADD.FTZ R187, R151, R142 ;  /* 0x0000008e97bb7221 */ /* 0x010fe20000010000 */
[----:B------:R-:W-:Y:S01]  /*9160*/  PRMT R142, R138, 0x5410, R137 ;  /* 0x000054108a8e7816 */ /* 0x000fe20000000089 */
[----:B------:R-:W-:Y:S01]  /*9170*/  @!P6 HADD2 R235, -R157.H0_H0, -RZ.H0_H0 ;  /* 0xa00000ff9debe230 */ /* 0x000fe20000000900 */
[----:B------:R-:W-:Y:S01]  /*9180*/  @!P3 PRMT R138, R237, 0x5410, RZ ;  /* 0x00005410ed8ab816 */ /* 0x000fe200000000ff */
[----:B------:R-:W-:Y:S01]  /*9190*/  MUFU.EX2 R199, R175 ;  /* 0x000000af00c77308 */ /* 0x000fe20000000800 */
[----:B------:R-:W-:Y:S02]  /*91a0*/  ISETP.GE.U32.AND P3, PT, R252, R149, PT ;  /* 0x00000095fc00720c */ /* 0x000fe40003f66070 */
[--C-:B------:R-:W-:Y:S01]  /*91b0*/  SHF.R.U32.HI R149, RZ, 0x18, R154.reuse ;  /* 0x00000018ff957819 */ /* 0x100fe2000001169a */
[----:B------:R-:W-:Y:S01]  /*91c0*/  STG.E.U16 [R188.64+0xe], R138 ;  /* 0x00000e8abc007986 */ /* 0x000fe2000c101512 */
[----:B------:R-:W-:Y:S01]  /*91d0*/  @!P4 PRMT R137, R236, 0x5410, RZ ;  /* 0x00005410ec89c816 */ /* 0x000fe200000000ff */
[----:B---3--:R-:W-:Y:S01]  /*91e0*/  FADD.FTZ R187, R160, R187 ;  /* 0x000000bba0bb7221 */ /* 0x008fe20000010000 */
[----:B------:R-:W-:Y:S02]  /*91f0*/  ISETP.GE.U32.AND P4, PT, R252, R149, PT ;  /* 0x00000095fc00720c */ /* 0x000fe40003f86070 */
[--C-:B------:R-:W-:Y:S01]  /*9200*/  SHF.R.U32.HI R149, RZ, 0x10, R154.reuse ;  /* 0x00000010ff957819 */ /* 0x100fe2000001169a */
[----:B------:R3:W-:Y:S01]  /*9210*/  STG.E.U16 [R188.64+0x10], R137 ;  /* 0x00001089bc007986 */ /* 0x0007e2000c101512 */
[----:B------:R-:W-:Y:S01]  /*9220*/  F2FP.PACK_AB R151, R160, R151 ;  /* 0x00000097a097723e */ /* 0x000fe200000000ff */
[----:B------:R-:W-:Y:S01]  /*9230*/  IMAD.WIDE.U32 R160, R173, -0x2daee0ad, RZ ;  /* 0xd2511f53ada07825 */ /* 0x000fe200078e00ff */
[----:B------:R-:W-:Y:S01]  /*9240*/  LOP3.LUT R149, R149, 0xff, RZ, 0xc0, !PT ;  /* 0x000000ff95957812 */ /* 0x000fe200078ec0ff */
[----:B------:R4:W-:Y:S01]  /*9250*/  STG.E.U16 [R190.64+0x10], R136 ;  /* 0x00001088be007986 */ /* 0x0009e2000c101512 */
[----:B------:R-:W-:Y:S02]  /*9260*/  PRMT R154, R157, 0x7632, R154 ;  /* 0x000076329d9a7816 */ /* 0x000fe4000000009a */
[----:B------:R-:W-:Y:S02]  /*9270*/  ISETP.GE.U32.AND P0, PT, R252, R149, PT ;  /* 0x00000095fc00720c */ /* 0x000fe40003f06070 */
[----:B------:R-:W-:Y:S01]  /*9280*/  LOP3.LUT R149, R161, UR23, R180, 0x96, !PT ;  /* 0x00000017a1957c12 */ /* 0x000fe2000f8e96b4 */
[----:B------:R-:W-:Y:S01]  /*9290*/  @!P3 HADD2 R234, -R154.H0_H0, -RZ.H0_H0 ;  /* 0xa00000ff9aeab230 */ /* 0x000fe20000000900 */
[----:B------:R-:W-:Y:S02]  /*92a0*/  F2FP.PACK_AB R153, R152, R153 ;  /* 0x000000999899723e */ /* 0x000fe400000000ff */
[----:B-1----:R-:W-:Y:S02]  /*92b0*/  LOP3.LUT R148, R149, 0xffff, RZ, 0xc0, !PT ;  /* 0x0000ffff95947812 */ /* 0x002fe400078ec0ff */
[----:B------:R-:W-:Y:S02]  /*92c0*/  PRMT R168, R157, 0x5410, R154 ;  /* 0x000054109da87816 */ /* 0x000fe4000000009a */
[----:B------:R-:W-:Y:S02]  /*92d0*/  SHF.R.U32.HI R148, RZ, 0x8, R148 ;  /* 0x00000008ff947819 */ /* 0x000fe40000011694 */
[----:B------:R-:W-:Y:S01]  /*92e0*/  @!P6 PRMT R157, R235, 0x5410, RZ ;  /* 0x00005410eb9de816 */ /* 0x000fe200000000ff */
[----:B------:R-:W-:Y:S01]  /*92f0*/  @!P0 HADD2 R233, -R153.H0_H0, -RZ.H0_H0 ;  /* 0xa00000ff99e98230 */ /* 0x000fe20000000900 */
[----:B------:R-:W-:Y:S02]  /*9300*/  LOP3.LUT R145, R148, 0xffff, RZ, 0xc0, !PT ;  /* 0x0000ffff94917812 */ /* 0x000fe400078ec0ff */
[----:B------:R-:W-:Y:S02]  /*9310*/  @!P3 PRMT R154, R234, 0x5410, RZ ;  /* 0x00005410ea9ab816 */ /* 0x000fe400000000ff */
[C---:B------:R-:W-:Y:S02]  /*9320*/  ISETP.GE.U32.AND P6, PT, R252.reuse, R145, PT ;  /* 0x00000091fc00720c */ /* 0x040fe40003fc6070 */
[--C-:B------:R-:W-:Y:S02]  /*9330*/  SHF.R.U32.HI R145, RZ, 0x18, R149.reuse ;  /* 0x00000018ff917819 */ /* 0x100fe40000011695 */
[----:B------:R-:W-:Y:S02]  /*9340*/  PRMT R152, R153, 0x7632, R152 ;  /* 0x0000763299987816 */ /* 0x000fe40000000098 */
[----:B------:R-:W-:Y:S02]  /*9350*/  ISETP.GE.U32.AND P3, PT, R252, R145, PT ;  /* 0x00000091fc00720c */ /* 0x000fe40003f66070 */
[----:B------:R-:W-:Y:S01]  /*9360*/  LOP3.LUT R163, R149, 0xff, RZ, 0xc0, !PT ;  /* 0x000000ff95a37812 */ /* 0x000fe200078ec0ff */
[----:B------:R-:W-:Y:S01]  /*9370*/  @!P4 HADD2 R230, -R152.H0_H0, -RZ.H0_H0 ;  /* 0xa00000ff98e6c230 */ /* 0x000fe20000000900 */
[----:B------:R-:W-:Y:S02]  /*9380*/  LOP3.LUT R145, R158, 0xff, RZ, 0xc0, !PT ;  /* 0x000000ff9e917812 */ /* 0x000fe400078ec0ff */
[----:B------:R-:W-:Y:S02]  /*9390*/  @!P5 PRMT R155, R231, 0x5410, RZ ;  /* 0x00005410e79bd816 */ /* 0x000fe400000000ff */
[C---:B------:R-:W-:Y:S02]  /*93a0*/  ISETP.GE.U32.AND P5, PT, R252.reuse, R163, PT ;  /* 0x000000a3fc00720c */ /* 0x040fe40003fa6070 */
[----:B------:R-:W-:Y:S01]  /*93b0*/  PRMT R169, R153, 0x5410, R152 ;  /* 0x0000541099a97816 */ /* 0x000fe20000000098 */
[----:B------:R-:W-:Y:S01]  /*93c0*/  STG.E.U16 [R190.64+0x12], R155 ;  /* 0x0000129bbe007986 */ /* 0x000fe2000c101512 */
[----:B------:R-:W-:Y:S02]  /*93d0*/  @!P0 PRMT R153, R233, 0x5410, RZ ;  /* 0x00005410e9998816 */ /* 0x000fe400000000ff */
[----:B------:R-:W-:Y:S01]  /*93e0*/  ISETP.GE.U32.AND P0, PT, R252, R145, PT ;  /* 0x00000091fc00720c */ /* 0x000fe20003f06070 */
[----:B------:R-:W-:Y:S01]  /*93f0*/  STG.E.U16 [R194.64+0x20], R157 ;  /* 0x0000209dc2007986 */ /* 0x000fe2000c101512 */
[--C-:B------:R-:W-:Y:S02]  /*9400*/  SHF.R.U32.HI R145, RZ, 0x10, R149.reuse ;  /* 0x00000010ff917819 */ /* 0x100fe40000011695 */
[----:B-----5:R-:W-:Y:S01]  /*9410*/  LOP3.LUT R144, R158, 0xffff, RZ, 0xc0, !PT ;  /* 0x0000ffff9e907812 */ /* 0x020fe200078ec0ff */
[----:B------:R-:W-:Y:S01]  /*9420*/  STG.E.U16 [R194.64+0x22], R154 ;  /* 0x0000229ac2007986 */ /* 0x000fe2000c101512 */
[----:B------:R-:W-:Y:S01]  /*9430*/  LOP3.LUT R145, R145, 0xff, RZ, 0xc0, !PT ;  /* 0x000000ff91917812 */ /* 0x000fe200078ec0ff */
[----:B------:R-:W-:Y:S01]  /*9440*/  @!P5 HADD2 R229, -R150.H0_H0, -RZ.H0_H0 ;  /* 0xa00000ff96e5d230 */ /* 0x000fe20000000900 */
[----:B------:R-:W-:Y:S01]  /*9450*/  @!P4 PRMT R152, R230, 0x5410, RZ ;  /* 0x00005410e698c816 */ /* 0x000fe200000000ff */
[----:B------:R1:W-:Y:S01]  /*9460*/  STG.E.U16 [R182.64+0x20], R153 ;  /* 0x00002099b6007986 */ /* 0x0003e2000c101512 */
[----:B------:R-:W-:Y:S02]  /*9470*/  ISETP.GE.U32.AND P4, PT, R252, R145, PT ;  /* 0x00000091fc00720c */ /* 0x000fe40003f86070 */
[----:B------:R-:W-:Y:S01]  /*9480*/  SHF.R.U32.HI R144, RZ, 0x8, R144 ;  /* 0x00000008ff907819 */ /* 0x000fe20000011690 */
[----:B------:R5:W-:Y:S01]  /*9490*/  STG.E.U16 [R182.64+0x22], R152 ;  /* 0x00002298b6007986 */ /* 0x000be2000c101512 */
[----:B------:R-:W-:Y:S02]  /*94a0*/  PRMT R149, R150, 0x7632, R149 ;  /* 0x0000763296957816 */ /* 0x000fe40000000095 */
[----:B--2---:R-:W-:Y:S02]  /*94b0*/  LOP3.LUT R139, R144, 0xffff, RZ, 0xc0, !PT ;  /* 0x0000ffff908b7812 */ /* 0x004fe400078ec0ff */
[----:B---3--:R-:W-:Y:S01]  /*94c0*/  LOP3.LUT R137, R198, 0xffff, RZ, 0xc0, !PT ;  /* 0x0000ffffc6897812 */ /* 0x008fe200078ec0ff */
[----:B------:R-:W-:Y:S01]  /*94d0*/  @!P6 HADD2 R227, -R149.H0_H0, -RZ.H0_H0 ;  /* 0xa00000ff95e3e230 */ /* 0x000fe20000000900 */
[----:B------:R-:W-:Y:S02]  /*94e0*/  SHF.R.U32.HI R138, RZ, 0x10, R158 ;  /* 0x00000010ff8a7819 */ /* 0x000fe4000001169e */
[----:B------:R-:W-:Y:S01]  /*94f0*/  PRMT R172, R150, 0x5410, R149 ;  /* 0x0000541096ac7816 */ /* 0x000fe20000000095 */
[----:B------:R-:W-:Y:S01]  /*9500*/  @!P4 HADD2 R223, -R151.H0_H0, -RZ.H0_H0 ;  /* 0xa00000ff97dfc230 */ /* 0x000fe20000000900 */
[----:B------:R-:W-:Y:S02]  /*9510*/  @!P5 PRMT R150, R229, 0x5410, RZ ;  /* 0x00005410e596d816 */ /* 0x000fe400000000ff */
[----:B------:R-:W-:Y:S02]  /*9520*/  ISETP.GE.U32.AND P5, PT, R252, R139, PT ;  /* 0x0000008bfc00720c */ /* 0x000fe40003fa6070 */
[----:B------:R-:W-:Y:S01]  /*9530*/  LOP3.LUT R139, R138, 0xff, RZ, 0xc0, !PT ;  /* 0x000000ff8a8b7812 */ /* 0x000fe200078ec0ff */
[----:B------:R-:W-:Y:S01]  /*9540*/  STG.E.U16 [R188.64+0x1e], R150 ;  /* 0x00001e96bc007986 */ /* 0x000fe2000c101512 */
[----:B------:R-:W-:Y:S02]  /*9550*/  LOP3.LUT R138, R198, 0xff, RZ, 0xc0, !PT ;  /* 0x000000ffc68a7812 */ /* 0x000fe400078ec0ff */
[----:B------:R-:W-:Y:S02]  /*9560*/  SHF.R.U32.HI R137, RZ, 0x8, R137 ;  /* 0x00000008ff897819 */ /* 0x000fe40000011689 */
[----:B------:R-:W-:Y:S02]  /*9570*/  @!P6 PRMT R149, R227, 0x5410, RZ ;  /* 0x00005410e395e816 */ /* 0x000fe400000000ff */
[C---:B------:R-:W-:Y:S02]  /*9580*/  PRMT R148, R151.reuse, 0x7632, R148 ;  /* 0x0000763297947816 */ /* 0x040fe40000000094 */
[----:B------:R-:W-:Y:S01]  /*9590*/  ISETP.GE.U32.AND P6, PT, R252, R139, PT ;  /* 0x0000008bfc00720c */ /* 0x000fe20003fc6070 */
[----:B------:R-:W-:Y:S01]  /*95a0*/  STG.E.U16 [R188.64+0x20], R149 ;  /* 0x00002095bc007986 */ /* 0x000fe2000c101512 */
[----:B------:R-:W-:Y:S01]  /*95b0*/  SHF.R.U32.HI R139, RZ, 0x18, R158 ;  /* 0x00000018ff8b7819 */ /* 0x000fe2000001169e */
[----:B------:R-:W-:Y:S01]  /*95c0*/  @!P3 HADD2 R219, -R148.H0_H0, -RZ.H0_H0 ;  /* 0xa00000ff94dbb230 */ /* 0x000fe20000000900 */
[----:B------:R-:W-:Y:S02]  /*95d0*/  PRMT R137, R138, 0x5410, R137 ;  /* 0x000054108a897816 */ /* 0x000fe40000000089 */
[----:B------:R-:W-:Y:S02]  /*95e0*/  LOP3.LUT R138, R196, 0xffff, RZ, 0xc0, !PT ;  /* 0x0000ffffc48a7812 */ /* 0x000fe400078ec0ff */
[----:B----4-:R-:W-:Y:S02]  /*95f0*/  SHF.R.U32.HI R136, RZ, 0x10, R198 ;  /* 0x00000010ff887819 */ /* 0x010fe400000116c6 */
[----:B------:R-:W-:Y:S02]  /*9600*/  PRMT R173, R151, 0x5410, R148 ;  /* 0x0000541097ad7816 */ /* 0x000fe40000000094 */
[----:B------:R-:W-:Y:S02]  /*9610*/  @!P4 PRMT R151, R223, 0x5410, RZ ;  /* 0x00005410df97c816 */ /* 0x000fe400000000ff */
[----:B------:R-:W-:Y:S02]  /*9620*/  ISETP.GE.U32.AND P4, PT, R252, R139, PT ;  /* 0x0000008bfc00720c */ /* 0x000fe40003f86070 */
[----:B------:R-:W-:Y:S01]  /*9630*/  LOP3.LUT R139, R196, 0xff, RZ, 0xc0, !PT ;  /* 0x000000ffc48b7812 */ /* 0x000fe200078ec0ff */
[----:B------:R-:W-:Y:S01]  /*9640*/  STG.E.U16 [R190.64+0x20], R151 ;  /* 0x00002097be007986 */ /* 0x000fe2000c101512 */
[----:B------:R-:W-:Y:S02]  /*9650*/  SHF.R.U32.HI R138, RZ, 0x8, R138 ;  /* 0x00000008ff8a7819 */ /* 0x000fe4000001168a */
[----:B------:R-:W-:Y:S02]  /*9660*/  SHF.R.U32.HI R145, RZ, 0x18, R198 ;  /* 0x00000018ff917819 */ /* 0x000fe400000116c6 */
[----:B------:R-:W-:Y:S01]  /*9670*/  LOP3.LUT R136, R136, 0xff, RZ, 0xc0, !PT ;  /* 0x000000ff88887812 */ /* 0x000fe200078ec0ff */
[----:B------:R-:W-:Y:S01]  /*9680*/  MUFU.EX2 R198, R174 ;  /* 0x000000ae00c67308 */ /* 0x000fe20000000800 */
[----:B------:R-:W-:Y:S02]  /*9690*/  LOP3.LUT R144, R202, 0xffff, RZ, 0xc0, !PT ;  /* 0x0000ffffca907812 */ /* 0x000fe400078ec0ff */
[----:B------:R-:W-:Y:S02]  /*96a0*/  PRMT R201, R252, 0x7054, R252 ;  /* 0x00007054fcc97816 */ /* 0x000fe400000000fc */
[----:B------:R-:W-:Y:S02]  /*96b0*/  PRMT R138, R139, 0x5410, R138 ;  /* 0x000054108b8a7816 */ /* 0x000fe4000000008a */
[----:B------:R-:W-:Y:S01]  /*96c0*/  LOP3.LUT R139, R203, UR24, R200, 0x96, !PT ;  /* 0x00000018cb8b7c12 */ /* 0x000fe2000f8e96c8 */
[--C-:B------:R-:W-:Y:S01]  /*96d0*/  HSET2.LE.AND R137, R137, R201.reuse, PT ;  /* 0x000000c989897233 */ /* 0x100fe20003803000 */
[----:B------:R-:W-:Y:S02]  /*96e0*/  PRMT R136, R136, 0x5410, R145 ;  /* 0x0000541088887816 */ /* 0x000fe40000000091 */
[----:B------:R-:W-:Y:S02]  /*96f0*/  LOP3.LUT R145, R202, 0xff, RZ, 0xc0, !PT ;  /* 0x000000ffca917812 */ /* 0x000fe400078ec0ff */
[----:B------:R-:W-:Y:S01]  /*9700*/  SHF.R.U32.HI R144, RZ, 0x8, R144 ;  /* 0x00000008ff907819 */ /* 0x000fe20000011690 */
[--C-:B------:R-:W-:Y:S01]  /*9710*/  HSET2.LE.AND R136, R136, R201.reuse, PT ;  /* 0x000000c988887233 */ /* 0x100fe20003803000 */
[----:B------:R-:W-:Y:S01]  /*9720*/  LOP3.LUT R132, R137, R132, RZ, 0xc0, !PT ;  /* 0x0000008489847212 */ /* 0x000fe200078ec0ff */
[--C-:B------:R-:W-:Y:S01]  /*9730*/  HSET2.LE.AND R137, R138, R201.reuse, PT ;  /* 0x000000c98a897233 */ /* 0x100fe20003803000 */
[----:B------:R-:W-:Y:S02]  /*9740*/  PRMT R145, R145, 0x5410, R144 ;  /* 0x0000541091917816 */ /* 0x000fe40000000090 */
[--C-:B------:R-:W-:Y:S02]  /*9750*/  SHF.R.U32.HI R144, RZ, 0x10, R139.reuse ;  /* 0x00000010ff907819 */ /* 0x100fe4000001168b */
[C---:B------:R-:W-:Y:S01]  /*9760*/  LOP3.LUT R162, R139.reuse, 0xffff, RZ, 0xc0, !PT ;  /* 0x0000ffff8ba27812 */ /* 0x040fe200078ec0ff */
[--C-:B------:R-:W-:Y:S01]  /*9770*/  HSET2.LE.AND R145, R145, R201.reuse, PT ;  /* 0x000000c991917233 */ /* 0x100fe20003803000 */
[----:B------:R-:W-:Y:S02]  /*9780*/  LOP3.LUT R147, R139, 0xff, RZ, 0xc0, !PT ;  /* 0x000000ff8b937812 */ /* 0x000fe400078ec0ff */
[----:B------:R-:W-:Y:S02]  /*9790*/  SHF.R.U32.HI R139, RZ, 0x18, R139 ;  /* 0x00000018ff8b7819 */ /* 0x000fe4000001168b */
[----:B------:R-:W-:Y:S02]  /*97a0*/  LOP3.LUT R144, R144, 0xff, RZ, 0xc0, !PT ;  /* 0x000000ff90907812 */ /* 0x000fe400078ec0ff */
[----:B------:R-:W-:Y:S02]  /*97b0*/  LOP3.LUT R133, R136, R133, RZ, 0xc0, !PT ;  /* 0x0000008588857212 */ /* 0x000fe400078ec0ff */
[----:B------:R-:W-:Y:S02]  /*97c0*/  PRMT R144, R144, 0x5410, R139 ;  /* 0x0000541090907816 */ /* 0x000fe4000000008b */
[----:B------:R-:W-:Y:S02]  /*97d0*/  LOP3.LUT R134, R137, R134, RZ, 0xc0, !PT ;  /* 0x0000008689867212 */ /* 0x000fe400078ec0ff */
[----:B------:R-:W2:Y:S01]  /*97e0*/  LDSM.16.MT88.4 R136, [R212+0xa000] ;  /* 0x00a00000d488783b */ /* 0x000ea20000004200 */
[----:B------:R-:W-:Y:S01]  /*97f0*/  SHF.R.U32.HI R146, RZ, 0x10, R196 ;  /* 0x00000010ff927819 */ /* 0x000fe200000116c4 */
[--C-:B------:R-:W-:Y:S01]  /*9800*/  HSET2.LE.AND R144, R144, R201.reuse, PT ;  /* 0x000000c990907233 */ /* 0x100fe20003803000 */
[----:B------:R-:W-:Y:S02]  /*9810*/  SHF.R.U32.HI R162, RZ, 0x8, R162 ;  /* 0x00000008ffa27819 */ /* 0x000fe400000116a2 */
[----:B------:R-:W-:Y:S02]  /*9820*/  SHF.R.U32.HI R197, RZ, 0x18, R196 ;  /* 0x00000018ffc57819 */ /* 0x000fe400000116c4 */
[----:B------:R-:W-:Y:S01]  /*9830*/  LOP3.LUT R146, R146, 0xff, RZ, 0xc0, !PT ;  /* 0x000000ff92927812 */ /* 0x000fe200078ec0ff */
[----:B------:R-:W-:Y:S01]  /*9840*/  MUFU.EX2 R196, R177 ;  /* 0x000000b100c47308 */ /* 0x000fe20000000800 */
[----:B------:R-:W-:Y:S02]  /*9850*/  PRMT R147, R147, 0x5410, R162 ;  /* 0x0000541093937816 */ /* 0x000fe400000000a2 */
[----:B------:R-:W-:Y:S02]  /*9860*/  PRMT R146, R146, 0x5410, R197 ;  /* 0x0000541092927816 */ /* 0x000fe400000000c5 */
[--C-:B------:R-:W-:Y:S01]  /*9870*/  SHF.R.U32.HI R163, RZ, 0x10, R202.reuse ;  /* 0x00000010ffa37819 */ /* 0x100fe200000116ca */
[--C-:B------:R-:W-:Y:S01]  /*9880*/  HSET2.LE.AND R147, R147, R201.reuse, PT ;  /* 0x000000c993937233 */ /* 0x100fe20003803000 */
[----:B------:R-:W-:Y:S01]  /*9890*/  SHF.R.U32.HI R156, RZ, 0x18, R202 ;  /* 0x00000018ff9c7819 */ /* 0x000fe200000116ca */
[--C-:B------:R-:W-:Y:S01]  /*98a0*/  HSET2.LE.AND R146, R146, R201.reuse, PT ;  /* 0x000000c992927233 */ /* 0x100fe20003803000 */
[----:B------:R-:W-:Y:S01]  /*98b0*/  LOP3.LUT R163, R163, 0xff, RZ, 0xc0, !PT ;  /* 0x000000ffa3a37812 */ /* 0x000fe200078ec0ff */
[----:B------:R-:W3:Y:S01]  /*98c0*/  MUFU.EX2 R197, R176 ;  /* 0x000000b000c57308 */ /* 0x000ee20000000800 */
[----:B------:R-:W-:Y:S02]  /*98d0*/  LOP3.LUT R140, R147, R140, RZ, 0xc0, !PT ;  /* 0x0000008c938c7212 */ /* 0x000fe400078ec0ff */
[----:B------:R-:W-:Y:S02]  /*98e0*/  LOP3.LUT R135, R146, R135, RZ, 0xc0, !PT ;  /* 0x0000008792877212 */ /* 0x000fe400078ec0ff */
[----:B------:R-:W-:Y:S02]  /*98f0*/  LOP3.LUT R141, R144, R141, RZ, 0xc0, !PT ;  /* 0x0000008d908d7212 */ /* 0x000fe400078ec0ff */
[----:B------:R-:W-:Y:S02]  /*9900*/  LOP3.LUT R142, R145, R142, RZ, 0xc0, !PT ;  /* 0x0000008e918e7212 */ /* 0x000fe400078ec0ff */
[----:B------:R-:W-:Y:S01]  /*9910*/  PRMT R156, R163, 0x5410, R156 ;  /* 0x00005410a39c7816 */ /* 0x000fe2000000009c */
[----:B------:R-:W4:Y:S01]  /*9920*/  LDSM.16.MT88.4 R144, [R210+0xa000] ;  /* 0x00a00000d290783b */ /* 0x000f220000004200 */
[----:B------:R-:W-:Y:S02]  /*9930*/  @!P3 PRMT R148, R219, 0x5410, RZ ;  /* 0x00005410db94b816 */ /* 0x000fe400000000ff */
[----:B------:R-:W-:Y:S01]  /*9940*/  SHF.R.U32.HI R162, RZ, 0x10, R160 ;  /* 0x00000010ffa27819 */ /* 0x000fe200000116a0 */
[--C-:B------:R-:W-:Y:S01]  /*9950*/  HSET2.LE.AND R156, R156, R201.reuse, PT ;  /* 0x000000c99c9c7233 */ /* 0x100fe20003803000 */
[----:B------:R-:W-:Y:S02]  /*9960*/  LOP3.LUT R180, R161, UR23, R180, 0x96, !PT ;  /* 0x00000017a1b47c12 */ /* 0x000fe4000f8e96b4 */
[----:B-1----:R-:W-:Y:S01]  /*9970*/  LOP3.LUT R153, R162, 0xff, RZ, 0xc0, !PT ;  /* 0x000000ffa2997812 */ /* 0x002fe200078ec0ff */
[----:B------:R-:W-:Y:S01]  /*9980*/  STG.E.U16 [R190.64+0x22], R148 ;  /* 0x00002294be007986 */ /* 0x000fe2000c101512 */
[----:B-----5:R-:W-:Y:S02]  /*9990*/  LOP3.LUT R152, R180, 0xff, RZ, 0xc0, !PT ;  /* 0x000000ffb4987812 */ /* 0x020fe400078ec0ff */
[----:B------:R-:W-:Y:S01]  /*99a0*/  LOP3.LUT R143, R156, R143, RZ, 0xc0, !PT ;  /* 0x0000008f9c8f7212 */ /* 0x000fe200078ec0ff */
[-C--:B--2---:R-:W-:Y:S01]  /*99b0*/  HMMA.16816.F32 R4, R132, R136.reuse, R4 ;  /* 0x000000888404723c */ /* 0x084fe20000001804 */
[----:B------:R-:W-:Y:S01]  /*99c0*/  F2FP.PACK_AB R181, R192, R193 ;  /* 0x000000c1c0b5723e */ /* 0x000fe200000000ff */
[----:B------:R-:W-:Y:S01]  /*99d0*/  FADD.FTZ R193, R193, R186 ;  /* 0x000000bac1c17221 */ /* 0x000fe20000010000 */
[----:B------:R-:W-:Y:S02]  /*99e0*/  LOP3.LUT R163, R160, 0xff, RZ, 0xc0, !PT ;  /* 0x000000ffa0a37812 */ /* 0x000fe400078ec0ff */
[C---:B------:R-:W-:Y:S01]  /*99f0*/  PRMT R166, R181.reuse, 0x7632, R166 ;  /* 0x00007632b5a67816 */ /* 0x040fe200000000a6 */
[----:B------:R-:W-:Y:S01]  /*9a00*/  @!P0 HADD2 R221, -R181.H0_H0, -RZ.H0_H0 ;  /* 0xa00000ffb5dd8230 */ /* 0x000fe20000000900 */
[----:B------:R-:W-:Y:S01]  /*9a10*/  ISETP.GE.U32.AND P3, PT, R252, R163, PT ;  /* 0x000000a3fc00720c */ /* 0x000fe20003f66070 */
[C---:B------:R-:W-:Y:S01]  /*9a20*/  HMMA.16816.F32 R8, R140.reuse, R136, R8 ;  /* 0x000000888c08723c */ /* 0x040fe20000001808 */
[C---:B------:R-:W-:Y:S03]  /*9a30*/  LOP3.LUT R163, R158.reuse, 0xffff, RZ, 0xc0, !PT ;  /* 0x0000ffff9ea37812 */ /* 0x040fe600078ec0ff */
[----:B------:R-:W-:Y:S01]  /*9a40*/  PRMT R156, R181, 0x5410, R166 ;  /* 0x00005410b59c7816 */ /* 0x000fe200000000a6 */
[----:B------:R-:W-:Y:S01]  /*9a50*/  @!P5 HADD2 R220, -R166.H0_H0, -RZ.H0_H0 ;  /* 0xa00000ffa6dcd230 */ /* 0x000fe20000000900 */
[----:B------:R-:W-:Y:S02]  /*9a60*/  @!P0 PRMT R181, R221, 0x5410, RZ ;  /* 0x00005410ddb58816 */ /* 0x000fe400000000ff */
[-C--:B------:R-:W-:Y:S01]  /*9a70*/  HMMA.16816.F32 R12, R140, R138.reuse, R12 ;  /* 0x0000008a8c0c723c */ /* 0x080fe2000000180c */
[----:B------:R-:W-:Y:S02]  /*9a80*/  LOP3.LUT R157, R158, 0xff, RZ, 0xc0, !PT ;  /* 0x000000ff9e9d7812 */ /* 0x000fe400078ec0ff */
[----:B------:R-:W-:Y:S01]  /*9a90*/  STG.E.U16 [R194.64+0x30], R181 ;  /* 0x000030b5c2007986 */ /* 0x000fe2000c101512 */
[----:B------:R-:W-:Y:S02]  /*9aa0*/  @!P5 PRMT R166, R220, 0x5410, RZ ;  /* 0x00005410dca6d816 */ /* 0x000fe400000000ff */
[----:B------:R-:W-:Y:S02]  /*9ab0*/  LOP3.LUT R178, R159, UR23, R178, 0x96, !PT ;  /* 0x000000179fb27c12 */ /* 0x000fe4000f8e96b2 */
[C---:B------:R-:W-:Y:S01]  /*9ac0*/  HMMA.16816.F32 R16, R132.reuse, R138, R16 ;  /* 0x0000008a8410723c */ /* 0x040fe20000001810 */
[----:B------:R-:W1:Y:S03]  /*9ad0*/  LDSM.16.MT88.4 R136, [R209+0xa000] ;  /* 0x00a00000d188783b */ /* 0x000e660000004200 */
[----:B------:R-:W-:Y:S02]  /*9ae0*/  LOP3.LUT R159, R160, 0xffff, RZ, 0xc0, !PT ;  /* 0x0000ffffa09f7812 */ /* 0x000fe400078ec0ff */
[----:B---3--:R-:W-:Y:S01]  /*9af0*/  F2FP.PACK_AB R177, R197, R196 ;  /* 0x000000c4c5b1723e */ /* 0x008fe200000000ff */
[----:B------:R-:W-:Y:S01]  /*9b00*/  FADD.FTZ R196, R196, R185 ;  /* 0x000000b9c4c47221 */ /* 0x000fe20000010000 */
[-C--:B----4-:R-:W-:Y:S01]  /*9b10*/  HMMA.16816.F32 R20, R132, R144.reuse, R20 ;  /* 0x000000908414723c */ /* 0x090fe20000001814 */
[----:B------:R2:W-:Y:S03]  /*9b20*/  STG.E.U16 [R194.64+0x32], R166 ;  /* 0x000032a6c2007986 */ /* 0x0005e6000c101512 */
[C---:B------:R-:W-:Y:S01]  /*9b30*/  PRMT R176, R177.reuse, 0x7632, R176 ;  /* 0x00007632b1b07816 */ /* 0x040fe200000000b0 */
[----:B------:R-:W-:Y:S01]  /*9b40*/  @!P6 HADD2 R222, -R177.H0_H0, -RZ.H0_H0 ;  /* 0xa00000ffb1dee230 */ /* 0x000fe20000000900 */
[----:B------:R-:W-:Y:S02]  /*9b50*/  SHF.R.U32.HI R155, RZ, 0x10, R158 ;  /* 0x00000010ff9b7819 */ /* 0x000fe4000001169e */
[C---:B------:R-:W-:Y:S01]  /*9b60*/  HMMA.16816.F32 R24, R140.reuse, R144, R24 ;  /* 0x000000908c18723c */ /* 0x040fe20000001818 */
[----:B------:R-:W-:Y:S03]  /*9b70*/  PRMT R171, R177, 0x5410, R176 ;  /* 0x00005410b1ab7816 */ /* 0x000fe600000000b0 */
[----:B------:R-:W-:Y:S01]  /*9b80*/  @!P6 PRMT R177, R222, 0x5410, RZ ;  /* 0x00005410deb1e816 */ /* 0x000fe200000000ff */
[----:B------:R-:W-:Y:S01]  /*9b90*/  @!P4 HADD2 R228, -R176.H0_H0, -RZ.H0_H0 ;  /* 0xa00000ffb0e4c230 */ /* 0x000fe20000000900 */
[----:B------:R-:W-:Y:S02]  /*9ba0*/  LOP3.LUT R155, R155, 0xff, RZ, 0xc0, !PT ;  /* 0x000000ff9b9b7812 */ /* 0x000fe400078ec0ff */
[-C--:B------:R-:W-:Y:S01]  /*9bb0*/  HMMA.16816.F32 R28, R140, R146.reuse, R28 ;  /* 0x000000928c1c723c */ /* 0x080fe2000000181c */
[----:B------:R-:W-:Y:S03]  /*9bc0*/  STG.E.U16 [R182.64+0x30], R177 ;  /* 0x000030b1b6007986 */ /* 0x000fe6000c101512 */
[----:B------:R-:W-:Y:S02]  /*9bd0*/  @!P4 PRMT R176, R228, 0x5410, RZ ;  /* 0x00005410e4b0c816 */ /* 0x000fe400000000ff */
[----:B------:R-:W-:Y:S02]  /*9be0*/  SHF.R.U32.HI R158, RZ, 0x18, R158 ;  /* 0x00000018ff9e7819 */ /* 0x000fe4000001169e */
[C---:B------:R-:W-:Y:S01]  /*9bf0*/  HMMA.16816.F32 R32, R132.reuse, R146, R32 ;  /* 0x000000928420723c */ /* 0x040fe20000001820 */
[----:B------:R-:W3:Y:S03]  /*9c00*/  LDSM.16.MT88.4 R144, [R208+0xa000] ;  /* 0x00a00000d090783b */ /* 0x000ee60000004200 */
[--C-:B------:R-:W-:Y:S01]  /*9c10*/  SHF.R.U32.HI R154, RZ, 0x18, R160.reuse ;  /* 0x00000018ff9a7819 */ /* 0x100fe200000116a0 */
[----:B--2---:R-:W-:Y:S01]  /*9c20*/  IMAD.MOV.U32 R166, RZ, RZ, R3 ;  /* 0x000000ffffa67224 */ /* 0x004fe200078e0003 */
[----:B------:R-:W-:Y:S02]  /*9c30*/  SHF.R.U32.HI R165, RZ, 0x18, R160 ;  /* 0x00000018ffa57819 */ /* 0x000fe400000116a0 */
[----:B------:R-:W-:Y:S01]  /*9c40*/  SHF.R.U32.HI R159, RZ, 0x8, R159 ;  /* 0x00000008ff9f7819 */ /* 0x000fe2000001169f */
[-C--:B-1----:R-:W-:Y:S01]  /*9c50*/  HMMA.16816.F32 R36, R132, R136.reuse, R36 ;  /* 0x000000888424723c */ /* 0x082fe20000001824 */
[----:B------:R-:W-:Y:S01]  /*9c60*/  STG.E.U16 [R182.64+0x32], R176 ;  /* 0x000032b0b6007986 */ /* 0x000fe2000c101512 */
[----:B------:R-:W-:Y:S06]  /*9c70*/  ISETP.GE.U32.AND P6, PT, R252, R165, PT ;  /* 0x000000a5fc00720c */ /* 0x000fec0003fc6070 */
        /* <DEDUP_REMOVED lines=10> */
[C---:B------:R-:W-:Y:S07]  /*9d20*/  HMMA.16816.F32 R72, R140.reuse, R136, R72 ;  /* 0x000000888c48723c */ /* 0x040fee0000001848 */
[----:B------:R-:W-:Y:S01]  /*9d30*/  LOP3.LUT R136, R160, 0xffff, RZ, 0xc0, !PT ;  /* 0x0000ffffa0887812 */ /* 0x000fe200078ec0ff */
[-C--:B------:R-:W-:Y:S04]  /*9d40*/  HMMA.16816.F32 R76, R140, R138.reuse, R76 ;  /* 0x0000008a8c4c723c */ /* 0x080fe8000000184c */
[----:B------:R-:W-:Y:S04]  /*9d50*/  SHF.R.U32.HI R136, RZ, 0x8, R136 ;  /* 0x00000008ff887819 */ /* 0x000fe80000011688 */
[C---:B------:R-:W-:Y:S01]  /*9d60*/  HMMA.16816.F32 R80, R132.reuse, R138, R80 ;  /* 0x0000008a8450723c */ /* 0x040fe20000001850 */
[----:B------:R-:W-:Y:S04]  /*9d70*/  LOP3.LUT R137, R136, 0xffff, RZ, 0xc0, !PT ;  /* 0x0000ffff88897812 */ /* 0x000fe800078ec0ff */
[----:B------:R-:W-:Y:S02]  /*9d80*/  ISETP.GE.U32.AND P0, PT, R252, R137, PT ;  /* 0x00000089fc00720c */ /* 0x000fe40003f06070 */
[----:B------:R-:W-:Y:S01]  /*9d90*/  SHF.R.U32.HI R137, RZ, 0x10, R160 ;  /* 0x00000010ff897819 */ /* 0x000fe200000116a0 */
[-C--:B--2---:R-:W-:Y:S01]  /*9da0*/  HMMA.16816.F32 R84, R132, R144.reuse, R84 ;  /* 0x000000908454723c */ /* 0x084fe20000001854 */
[----:B------:R-:W-:Y:S03]  /*9db0*/  LOP3.LUT R160, R160, 0xff, RZ, 0xc0, !PT ;  /* 0x000000ffa0a07812 */ /* 0x000fe600078ec0ff */
[----:B------:R-:W-:Y:S02]  /*9dc0*/  LOP3.LUT R137, R137, 0xff, RZ, 0xc0, !PT ;  /* 0x000000ff89897812 */ /* 0x000fe400078ec0ff */
[----:B------:R-:W-:Y:S02]  /*9dd0*/  PRMT R150, R160, 0x5410, R159 ;  /* 0x00005410a0967816 */ /* 0x000fe4000000009f */
[C---:B------:R-:W-:Y:S01]  /*9de0*/  HMMA.16816.F32 R88, R140.reuse, R144, R88 ;  /* 0x000000908c58723c */ /* 0x040fe20000001858 */
[----:B------:R-:W-:Y:S02]  /*9df0*/  ISETP.GE.U32.AND P5, PT, R252, R137, PT ;  /* 0x00000089fc00720c */ /* 0x000fe40003fa6070 */
[----:B------:R-:W1:Y:S01]  /*9e00*/  LDSM.16.MT88.4 R136, [R209+0xb000] ;  /* 0x00b00000d188783b */ /* 0x000e620000004200 */
[--C-:B------:R-:W-:Y:S01]  /*9e10*/  HSET2.LE.AND R174, R150, R201.reuse, PT ;  /* 0x000000c996ae7233 */ /* 0x100fe20003803000 */
[----:B------:R-:W-:Y:S02]  /*9e20*/  LOP3.LUT R160, R178, 0xffff, RZ, 0xc0, !PT ;  /* 0x0000ffffb2a07812 */ /* 0x000fe400078ec0ff */
[----:B------:R-:W-:Y:S01]  /*9e30*/  SHF.R.U32.HI R144, RZ, 0x8, R163 ;  /* 0x00000008ff907819 */ /* 0x000fe200000116a3 */
[-C--:B------:R-:W-:Y:S01]  /*9e40*/  HMMA.16816.F32 R92, R140, R146.reuse, R92 ;  /* 0x000000928c5c723c */ /* 0x080fe2000000185c */
[----:B------:R-:W-:Y:S03]  /*9e50*/  SHF.R.U32.HI R160, RZ, 0x8, R160 ;  /* 0x00000008ffa07819 */ /* 0x000fe600000116a0 */
[----:B------:R-:W-:Y:S02]  /*9e60*/  PRMT R157, R157, 0x5410, R144 ;  /* 0x000054109d9d7816 */ /* 0x000fe40000000090 */
[----:B------:R-:W-:Y:S02]  /*9e70*/  SHF.R.U32.HI R159, RZ, 0x10, R180 ;  /* 0x00000010ff9f7819 */ /* 0x000fe400000116b4 */
[C---:B------:R-:W-:Y:S01]  /*9e80*/  HMMA.16816.F32 R96, R132.reuse, R146, R96 ;  /* 0x000000928460723c */ /* 0x040fe20000001860 */
[----:B------:R-:W2:Y:S03]  /*9e90*/  LDSM.16.MT88.4 R144, [R208+0xb000] ;  /* 0x00b00000d090783b */ /* 0x000ea60000004200 */
[----:B------:R-:W-:Y:S04]  /*9ea0*/  LOP3.LUT R159, R159, 0xff, RZ, 0xc0, !PT ;  /* 0x000000ff9f9f7812 */ /* 0x000fe800078ec0ff */
[-C--:B-1----:R-:W-:Y:S08]  /*9eb0*/  HMMA.16816.F32 R100, R132, R136.reuse, R100 ;  /* 0x000000888464723c */ /* 0x082ff00000001864 */
[C---:B------:R-:W-:Y:S07]  /*9ec0*/  HMMA.16816.F32 R104, R140.reuse, R136, R104 ;  /* 0x000000888c68723c */ /* 0x040fee0000001868 */
[----:B------:R-:W-:Y:S01]  /*9ed0*/  PRMT R136, R155, 0x5410, R158 ;  /* 0x000054109b887816 */ /* 0x000fe2000000009e */
[-C--:B------:R-:W-:Y:S01]  /*9ee0*/  HMMA.16816.F32 R108, R140, R138.reuse, R108 ;  /* 0x0000008a8c6c723c */ /* 0x080fe2000000186c */
[----:B------:R-:W-:Y:S03]  /*9ef0*/  PRMT R158, R153, 0x5410, R154 ;  /* 0x00005410999e7816 */ /* 0x000fe6000000009a */
[--C-:B------:R-:W-:Y:S01]  /*9f00*/  SHF.R.U32.HI R154, RZ, 0x10, R178.reuse ;  /* 0x00000010ff9a7819 */ /* 0x100fe200000116b2 */
[--C-:B------:R-:W-:Y:S01]  /*9f10*/  HSET2.LE.AND R136, R136, R201.reuse, PT ;  /* 0x000000c988887233 */ /* 0x100fe20003803000 */
[----:B------:R-:W-:Y:S02]  /*9f20*/  LOP3.LUT R153, R180, 0xffff, RZ, 0xc0, !PT ;  /* 0x0000ffffb4997812 */ /* 0x000fe400078ec0ff */
[C---:B------:R-:W-:Y:S01]  /*9f30*/  HMMA.16816.F32 R112, R132.reuse, R138, R112 ;  /* 0x0000008a8470723c */ /* 0x040fe20000001870 */
[----:B------:R-:W-:Y:S03]  /*9f40*/  SHF.R.U32.HI R155, RZ, 0x18, R178 ;  /* 0x00000018ff9b7819 */ /* 0x000fe600000116b2 */
[----:B------:R-:W-:Y:S02]  /*9f50*/  LOP3.LUT R154, R154, 0xff, RZ, 0xc0, !PT ;  /* 0x000000ff9a9a7812 */ /* 0x000fe400078ec0ff */
[----:B------:R-:W-:Y:S02]  /*9f60*/  SHF.R.U32.HI R153, RZ, 0x8, R153 ;  /* 0x00000008ff997819 */ /* 0x000fe40000011699 */
[-C--:B--2---:R-:W-:Y:S01]  /*9f70*/  HMMA.16816.F32 R116, R132, R144.reuse, R116 ;  /* 0x000000908474723c */ /* 0x084fe20000001874 */
[----:B------:R-:W-:Y:S03]  /*9f80*/  PRMT R138, R154, 0x5410, R155 ;  /* 0x000054109a8a7816 */ /* 0x000fe6000000009b */
[----:B------:R-:W-:Y:S02]  /*9f90*/  PRMT R139, R152, 0x5410, R153 ;  /* 0x00005410988b7816 */ /* 0x000fe40000000099 */
[----:B------:R-:W1:Y:S01]  /*9fa0*/  LDSM.16.MT88.4 R152, [R212+0xa800] ;  /* 0x00a80000d498783b */ /* 0x000e620000004200 */
[----:B------:R-:W-:Y:S01]  /*9fb0*/  LOP3.LUT R137, R178, 0xff, RZ, 0xc0, !PT ;  /* 0x000000ffb2897812 */ /* 0x000fe200078ec0ff */
[C---:B------:R-:W-:Y:S01]  /*9fc0*/  HMMA.16816.F32 R120, R140.reuse, R144, R120 ;  /* 0x000000908c78723c */ /* 0x040fe20000001878 */
[----:B------:R2:W3:Y:S03]  /*9fd0*/  MUFU.EX2 R178, R170 ;  /* 0x000000aa00b27308 */ /* 0x0004e60000000800 */
[----:B------:R-:W-:Y:S01]  /*9fe0*/  PRMT R137, R137, 0x5410, R160 ;  /* 0x0000541089897816 */ /* 0x000fe200000000a0 */
[--C-:B------:R-:W-:Y:S01]  /*9ff0*/  HSET2.LE.AND R138, R138, R201.reuse, PT ;  /* 0x000000c98a8a7233 */ /* 0x100fe20003803000 */
[----:B------:R-:W4:Y:S01]  /*a000*/  LDSM.16.MT88.4 R160, [R210+0xa800] ;  /* 0x00a80000d2a0783b */ /* 0x000f220000004200 */
[----:B------:R-:W-:Y:S01]  /*a010*/  LOP3.LUT R171, R136, R171, RZ, 0xc0, !PT ;  /* 0x000000ab88ab7212 */ /* 0x000fe200078ec0ff */
[-C--:B------:R-:W-:Y:S01]  /*a020*/  HMMA.16816.F32 R124, R140, R146.reuse, R124 ;  /* 0x000000928c7c723c */ /* 0x080fe2000000187c */
[--C-:B------:R-:W-:Y:S03]  /*a030*/  HSET2.LE.AND R137, R137, R201.reuse, PT ;  /* 0x000000c989897233 */ /* 0x100fe60003803000 */
[----:B------:R-:W-:Y:S01]  /*a040*/  SHF.R.U32.HI R180, RZ, 0x18, R180 ;  /* 0x00000018ffb47819 */ /* 0x000fe200000116b4 */
[--C-:B------:R-:W-:Y:S01]  /*a050*/  HSET2.LE.AND R136, R158, R201.reuse, PT ;  /* 0x000000c99e887233 */ /* 0x100fe20003803000 */
[----:B------:R-:W-:Y:S01]  /*a060*/  LOP3.LUT R168, R137, R168, RZ, 0xc0, !PT ;  /* 0x000000a889a87212 */ /* 0x000fe200078ec0ff */
[--C-:B------:R-:W-:Y:S01]  /*a070*/  HSET2.LE.AND R137, R157, R201.reuse, PT ;  /* 0x000000c99d897233 */ /* 0x100fe20003803000 */
[----:B------:R-:W-:Y:S01]  /*a080*/  HMMA.16816.F32 R128, R132, R146, R128 ;  /* 0x000000928480723c */ /* 0x000fe20000001880 */
[----:B------:R-:W-:Y:S03]  /*a090*/  PRMT R159, R159, 0x5410, R180 ;  /* 0x000054109f9f7816 */ /* 0x000fe600000000b4 */
[----:B------:R-:W-:Y:S01]  /*a0a0*/  F2FP.PACK_AB R180, R198, R199 ;  /* 0x000000c7c6b4723e */ /* 0x000fe200000000ff */
[----:B------:R-:W-:Y:S01]  /*a0b0*/  FADD.FTZ R199, R199, R184 ;  /* 0x000000b8c7c77221 */ /* 0x000fe20000010000 */
[----:B------:R-:W-:Y:S01]  /*a0c0*/  LOP3.LUT R169, R138, R169, RZ, 0xc0, !PT ;  /* 0x000000a98aa97212 */ /* 0x000fe200078ec0ff */
[--C-:B------:R-:W-:Y:S01]  /*a0d0*/  HSET2.LE.AND R132, R159, R201.reuse, PT ;  /* 0x000000c99f847233 */ /* 0x100fe20003803000 */
[C---:B------:R-:W-:Y:S01]  /*a0e0*/  PRMT R179, R180.reuse, 0x7632, R179 ;  /* 0x00007632b4b37816 */ /* 0x040fe200000000b3 */
[----:B------:R-:W-:Y:S03]  /*a0f0*/  @!P3 HADD2 R226, -R180.H0_H0, -RZ.H0_H0 ;  /* 0xa00000ffb4e2b230 */ /* 0x000fe60000000900 */
[----:B--2---:R-:W-:Y:S01]  /*a100*/  LOP3.LUT R170, R137, R156, RZ, 0xc0, !PT ;  /* 0x0000009c89aa7212 */ /* 0x004fe200078ec0ff */
[----:B------:R-:W-:Y:S01]  /*a110*/  HSET2.LE.AND R137, R139, R201, PT ;  /* 0x000000c98b897233 */ /* 0x000fe20003803000 */
[----:B---3--:R-:W-:Y:S01]  /*a120*/  F2FP.PACK_AB R165, R167, R178 ;  /* 0x000000b2a7a5723e */ /* 0x008fe200000000ff */
[----:B------:R-:W-:Y:S01]  /*a130*/  @!P0 HADD2 R238, -R179.H0_H0, -RZ.H0_H0 ;  /* 0xa00000ffb3ee8230 */ /* 0x000fe20000000900 */
[----:B------:R-:W-:Y:S01]  /*a140*/  PRMT R133, R180, 0x5410, R179 ;  /* 0x00005410b4857816 */ /* 0x000fe200000000b3 */
[----:B------:R-:W-:Y:S01]  /*a150*/  FADD.FTZ R178, R178, R187 ;  /* 0x000000bbb2b27221 */ /* 0x000fe20000010000 */
[----:B------:R-:W-:Y:S01]  /*a160*/  @!P3 PRMT R180, R226, 0x5410, RZ ;  /* 0x00005410e2b4b816 */ /* 0x000fe200000000ff */
[C---:B------:R-:W-:Y:S01]  /*a170*/  @!P6 HADD2 R224, -R165.reuse.H1_H1, -RZ.H0_H0 ;  /* 0xa00000ffa5e0e230 */ /* 0x040fe20000000d00 */
[----:B------:R-:W-:Y:S01]  /*a180*/  @!P0 PRMT R179, R238, 0x5410, RZ ;  /* 0x00005410eeb38816 */ /* 0x000fe200000000ff */
[----:B------:R-:W-:Y:S01]  /*a190*/  @!P5 HADD2 R225, -R165.H0_H0, -RZ.H0_H0 ;  /* 0xa00000ffa5e1d230 */ /* 0x000fe20000000900 */
[-C--:B-1----:R-:W-:Y:S01]  /*a1a0*/  HMMA.16816.F32 R148, R168, R152.reuse, R4 ;  /* 0x00000098a894723c */ /* 0x082fe20000001804 */
[----:B------:R-:W-:Y:S01]  /*a1b0*/  LOP3.LUT R175, R136, R165, RZ, 0xc0, !PT ;  /* 0x000000a588af7212 */ /* 0x000fe200078ec0ff */
[----:B------:R-:W1:Y:S01]  /*a1c0*/  LDSM.16.MT88.4 R4, [R209+0xa800] ;  /* 0x00a80000d104783b */ /* 0x000e620000004200 */
[----:B------:R-:W-:Y:S02]  /*a1d0*/  LOP3.LUT R172, R137, R172, RZ, 0xc0, !PT ;  /* 0x000000ac89ac7212 */ /* 0x000fe400078ec0ff */
[----:B------:R-:W-:Y:S02]  /*a1e0*/  LOP3.LUT R173, R132, R173, RZ, 0xc0, !PT ;  /* 0x000000ad84ad7212 */ /* 0x000fe400078ec0ff */
[----:B------:R-:W-:Y:S03]  /*a1f0*/  LOP3.LUT R174, R174, R133, RZ, 0xc0, !PT ;  /* 0x00000085aeae7212 */ /* 0x000fe600078ec0ff */
[----:B------:R-:W-:Y:S04]  /*a200*/  STG.E.U16 [R188.64+0x2e], R180 ;  /* 0x00002eb4bc007986 */ /* 0x000fe8000c101512 */
[C---:B------:R-:W-:Y:S01]  /*a210*/  HMMA.16816.F32 R132, R172.reuse, R152, R8 ;  /* 0x00000098ac84723c */ /* 0x040fe20000001808 */
[----:B------:R-:W2:Y:S07]  /*a220*/  LDSM.16.MT88.4 R8, [R208+0xa800] ;  /* 0x00a80000d008783b */ /* 0x000eae0000004200 */
[-C--:B------:R-:W-:Y:S01]  /*a230*/  HMMA.16816.F32 R136, R172, R154.reuse, R12 ;  /* 0x0000009aac88723c */ /* 0x080fe2000000180c */
[----:B------:R-:W3:Y:S07]  /*a240*/  LDSM.16.MT88.4 R12, [R212+0xb800] ;  /* 0x00b80000d40c783b */ /* 0x000eee0000004200 */
[C---:B------:R-:W-:Y:S01]  /*a250*/  HMMA.16816.F32 R152, R168.reuse, R154, R16 ;  /* 0x0000009aa898723c */ /* 0x040fe20000001810 */
[----:B------:R-:W5:Y:S07]  /*a260*/  LDSM.16.MT88.4 R16, [R210+0xb800] ;  /* 0x00b80000d210783b */ /* 0x000f6e0000004200 */
[-C--:B----4-:R-:W-:Y:S01]  /*a270*/  HMMA.16816.F32 R156, R168, R160.reuse, R20 ;  /* 0x000000a0a89c723c */ /* 0x090fe20000001814 */
[----:B------:R-:W4:Y:S07]  /*a280*/  LDSM.16.MT88.4 R20, [R209+0xb800] ;  /* 0x00b80000d114783b */ /* 0x000f2e0000004200 */
[C---:B------:R-:W-:Y:S01]  /*a290*/  HMMA.16816.F32 R140, R172.reuse, R160, R24 ;  /* 0x000000a0ac8c723c */ /* 0x040fe20000001818 */
[----:B------:R-:W2:Y:S07]  /*a2a0*/  LDSM.16.MT88.4 R24, [R208+0xb800] ;  /* 0x00b80000d018783b */ /* 0x000eae0000004200 */
[-C--:B------:R-:W-:Y:S01]  /*a2b0*/  HMMA.16816.F32 R144, R172, R162.reuse, R28 ;  /* 0x000000a2ac90723c */ /* 0x080fe2000000181c */
[----:B------:R-:W-:Y:S07]  /*a2c0*/  STG.E.U16 [R188.64+0x30], R179 ;  /* 0x000030b3bc007986 */ /* 0x000fee000c101512 */
[C---:B------:R-:W-:Y:S08]  /*a2d0*/  HMMA.16816.F32 R160, R168.reuse, R162, R32 ;  /* 0x000000a2a8a0723c */ /* 0x040ff00000001820 */
[-C--:B-1----:R-:W-:Y:S08]  /*a2e0*/  HMMA.16816.F32 R36, R168, R4.reuse, R36 ;  /* 0x00000004a824723c */ /* 0x082ff00000001824 */
[C---:B------:R-:W-:Y:S07]  /*a2f0*/  HMMA.16816.F32 R40, R172.reuse, R4, R40 ;  /* 0x00000004ac28723c */ /* 0x040fee0000001828 */
[----:B------:R-:W-:Y:S01]  /*a300*/  @P6 PRMT R5, R165, 0x7632, R5 ;  /* 0x00007632a5056816 */ /* 0x000fe20000000005 */
[-C--:B------:R-:W-:Y:S01]  /*a310*/  HMMA.16816.F32 R44, R172, R6.reuse, R44 ;  /* 0x00000006ac2c723c */ /* 0x080fe2000000182c */
[----:B------:R-:W-:Y:S03]  /*a320*/  @!P6 PRMT R5, R224, 0x5410, RZ ;  /* 0x00005410e005e816 */ /* 0x000fe600000000ff */
[----:B------:R-:W-:Y:S02]  /*a330*/  IADD3 R4, P0, R194, -0x40, RZ ;  /* 0xffffffc0c2047810 */ /* 0x000fe40007f1e0ff */
[----:B------:R1:W-:Y:S01]  /*a340*/  STG.E.U16 [R190.64+0x32], R5 ;  /* 0x00003205be007986 */ /* 0x0003e2000c101512 */
[----:B------:R-:W-:Y:S01]  /*a350*/  @!P5 PRMT R165, R225, 0x5410, RZ ;  /* 0x00005410e1a5d816 */ /* 0x000fe200000000ff */
[C---:B------:R-:W-:Y:S02]  /*a360*/  HMMA.16816.F32 R48, R168.reuse, R6, R48 ;  /* 0x00000006a830723c */ /* 0x040fe40000001830 */
[----:B------:R3:W-:Y:S04]  /*a370*/  STL [R1+0x64], R4 ;  /* 0x0000640401007387 */ /* 0x0007e80000100800 */
[----:B------:R4:W-:Y:S01]  /*a380*/  STG.E.U16 [R190.64+0x30], R165 ;  /* 0x000030a5be007986 */ /* 0x0009e2000c101512 */
[----:B------:R-:W-:Y:S01]  /*a390*/  FADD.FTZ R6, R192, R193 ;  /* 0x000000c1c0067221 */ /* 0x000fe20000010000 */
[-C--:B--2---:R-:W-:Y:S04]  /*a3a0*/  HMMA.16816.F32 R52, R168, R8.reuse, R52 ;  /* 0x00000008a834723c */ /* 0x084fe80000001834 */
[----:B------:R2:W-:Y:S04]  /*a3b0*/  STL [R1+0x60], R6 ;  /* 0x0000600601007387 */ /* 0x0005e80000100800 */
[C---:B------:R-:W-:Y:S08]  /*a3c0*/  HMMA.16816.F32 R56, R172.reuse, R8, R56 ;  /* 0x00000008ac38723c */ /* 0x040ff00000001838 */
[-C--:B------:R-:W-:Y:S01]  /*a3d0*/  HMMA.16816.F32 R60, R172, R10.reuse, R60 ;  /* 0x0000000aac3c723c */ /* 0x080fe2000000183c */
[----:B-1----:R-:W-:Y:S03]  /*a3e0*/  FADD.FTZ R5, R197, R196 ;  /* 0x000000c4c5057221 */ /* 0x002fe60000010000 */
[----:B---3--:R-:W-:Y:S02]  /*a3f0*/  FADD.FTZ R4, R198, R199 ;  /* 0x000000c7c6047221 */ /* 0x008fe40000010000 */
[----:B------:R2:W-:Y:S02]  /*a400*/  STL [R1+0x5c], R5 ;  /* 0x00005c0501007387 */ /* 0x0005e40000100800 */
[C---:B------:R-:W-:Y:S01]  /*a410*/  HMMA.16816.F32 R64, R168.reuse, R10, R64 ;  /* 0x0000000aa840723c */ /* 0x040fe20000001840 */
[----:B----4-:R-:W-:Y:S01]  /*a420*/  IMAD.MOV.U32 R165, RZ, RZ, R2 ;  /* 0x000000ffffa57224 */ /* 0x010fe200078e0002 */
[----:B------:R2:W-:Y:S06]  /*a430*/  STL [R1+0x58], R4 ;  /* 0x0000580401007387 */ /* 0x0005ec0000100800 */
[-C--:B------:R-:W-:Y:S08]  /*a440*/  HMMA.16816.F32 R68, R168, R12.reuse, R68 ;  /* 0x0000000ca844723c */ /* 0x080ff00000001844 */
        /* <DEDUP_REMOVED lines=14> */
[----:B------:R-:W-:Y:S07]  /*a530*/  HMMA.16816.F32 R128, R168, R26, R128 ;  /* 0x0000001aa880723c */ /* 0x000fee0000001880 */
[----:B------:R-:W-:Y:S01]  /*a540*/  FADD.FTZ R171, R167, R178 ;  /* 0x000000b2a7ab7221 */ /* 0x000fe20000010000 */
[----:B------:R-:W-:Y:S01]  /*a550*/  IADD3.X R168, R195, -0x1, RZ, P0, !PT ;  /* 0xffffffffc3a87810 */ /* 0x000fe200007fe4ff */
[----:B------:R-:W-:Y:S01]  /*a560*/  IMAD.MOV.U32 R169, RZ, RZ, R164 ;  /* 0x000000ffffa97224 */ /* 0x000fe200078e00a4 */
[----:B------:R-:W-:Y:S01]  /*a570*/  ISETP.LT.AND P0, PT, RZ, UR25, PT ;  /* 0x00000019ff007c0c */ /* 0x000fe2000bf01270 */
[----:B------:R-:W-:Y:S01]  /*a580*/  UIADD3 UR25, UR25, -0x1, URZ ;  /* 0xffffffff19197890 */ /* 0x000fe2000fffe03f */
[----:B------:R-:W-:Y:S11]  /*a590*/  IMAD.MOV.U32 R167, RZ, RZ, R0 ;  /* 0x000000ffffa77224 */ /* 0x000ff600078e0000 */
[----:B--2---:R-:W-:-:S05]  /*a5a0*/  @P0 BRA `(.L_x_1594) ;  /* 0xffffc30000000947 */ /* 0x004fca000383ffff */
.L_x_1593:
[----:B--2---:R-:W2:Y:S04]  /*a5b0*/  LDL.LU R5, [R1+0x60] ;  /* 0x0000600001057983 */ /* 0x004ea80000300800 */
[----:B------:R-:W1:Y:S01]  /*a5c0*/  SHFL.BFLY PT, R8, R171, 0x2, 0x1f ;  /* 0x0c401f00ab087f89 */ /* 0x000e6200000e0000 */
[----:B------:R-:W-:Y:S01]  /*a5d0*/  MOV R13, 0x3f800000 ;  /* 0x3f800000000d7802 */ /* 0x000fe20000000f00 */
[----:B------:R-:W3:Y:S01]  /*a5e0*/  S2UR UR6, SR_CTAID.Y ;  /* 0x00000000000679c3 */ /* 0x000ee20000002600 */
[----:B------:R-:W-:Y:S01]  /*a5f0*/  UISETP.NE.AND UP0, UPT, UR9, -0x1, UPT ;  /* 0xffffffff0900788c */ /* 0x000fe2000bf05270 */
[----:B------:R-:W4:Y:S01]  /*a600*/  LDL.LU R4, [R1+0x5c] ;  /* 0x00005c0001047983 */ /* 0x000f220000300800 */
[----:B------:R-:W-:-:S03]  /*a610*/  ULDC.64 UR4, c[0x0][0x1e8] ;  /* 0x00007a0000047ab9 */ /* 0x000fc60000000a00 */
[----:B------:R-:W5:Y:S04]  /*a620*/  LDL.LU R12, [R1+0x58] ;  /* 0x00005800010c7983 */ /* 0x000f680000300800 */
[----:B------:R-:W5:Y:S01]  /*a630*/  LDL.LU R11, [R1] ;  /* 0x00000000010b7983 */ /* 0x000f620000300800 */
[----:B------:R-:W3:Y:S01]  /*a640*/  S2UR UR10, SR_CTAID.X ;  /* 0x00000000000a79c3 */ /* 0x000ee20000002500 */
[----:B------:R-:W-:Y:S01]  /*a650*/  @UP0 UIMAD.WIDE.U32 UR16, UR9, UR4, URZ ;  /* 0x00000004091002a5 */ /* 0x000fe2000f8e003f */
[----:B------:R-:W-:Y:S01]  /*a660*/  BSSY B0, `(.L_x_1597) ;  /* 0x00001ad000007945 */ /* 0x000fe20003800000 */
[----:B------:R-:W-:Y:S02]  /*a670*/  ULDC UR8, c[0x0][0x214] ;  /* 0x0000850000087ab9 */ /* 0x000fe40000000800 */
[----:B------:R-:W-:-:S02]  /*a680*/  @UP0 UIMAD UR7, UR9, UR5, UR17 ;  /* 0x00000005090702a4 */ /* 0x000fc4000f8e0211 */
[----:B------:R-:W-:Y:S01]  /*a690*/  UMOV UR24, URZ ;  /* 0x0000003f00187c82 */ /* 0x000fe20008000000 */
[----:B------:R-:W3:Y:S01]  /*a6a0*/  S2UR UR11, SR_CTAID.Z ;  /* 0x00000000000b79c3 */ /* 0x000ee20000002700 */
[----:B------:R-:W-:Y:S01]  /*a6b0*/  ULDC.64 UR4, c[0x0][0x1e0] ;  /* 0x0000780000047ab9 */ /* 0x000fe20000000a00 */
[----:B-1----:R-:W-:Y:S01]  /*a6c0*/  FADD.FTZ R15, R8, R171 ;  /* 0x000000ab080f7221 */ /* 0x002fe20000010000 */
[----:B------:R-:W-:Y:S02]  /*a6d0*/  UMOV UR25, URZ ;  /* 0x0000003f00197c82 */ /* 0x000fe40008000000 */
[----:B---3--:R-:W-:Y:S02]  /*a6e0*/  @!UP0 USHF.R.S32.HI UR14, URZ, 0x1f, UR6 ;  /* 0x0000001f3f0e8899 */ /* 0x008fe40008011406 */
[----:B------:R-:W-:Y:S01]  /*a6f0*/  SHFL.BFLY PT, R14, R15, 0x1, 0x1f ;  /* 0x0c201f000f0e7f89 */ /* 0x000fe200000e0000 */
        /* <DEDUP_REMOVED lines=34> */
[----:B-----5:R-:W3:Y:S01]  /*a920*/  SHFL.BFLY PT, R7, R12, 0x2, 0x1f ;  /* 0x0c401f000c077f89 */ /* 0x020ee200000e0000 */
[----:B------:R-:W-:Y:S01]  /*a930*/  MOV R170, R11 ;  /* 0x0000000b00aa7202 */ /* 0x000fe20000000f00 */
[----:B-1----:R-:W-:-:S05]  /*a940*/  FADD.FTZ R10, R10, R5 ;  /* 0x000000050a0a7221 */ /* 0x002fca0000010000 */
[----:B------:R-:W1:Y:S01]  /*a950*/  SHFL.BFLY PT, R5, R10, 0x1, 0x1f ;  /* 0x0c201f000a057f89 */ /* 0x000e6200000e0000 */
[----:B--2---:R-:W-:-:S03]  /*a960*/  FADD.FTZ R9, R9, R4 ;  /* 0x0000000409097221 */ /* 0x004fc60000010000 */
[----:B------:R-:W2:Y:S01]  /*a970*/  S2R R4, SR_TID.X ;  /* 0x0000000000047919 */ /* 0x000ea20000002100 */
[----:B---3--:R-:W-:Y:S01]  /*a980*/  FADD.FTZ R7, R7, R12 ;  /* 0x0000000c07077221 */ /* 0x008fe20000010000 */
[----:B------:R-:W-:Y:S02]  /*a990*/  MOV R12, 0x3f800000 ;  /* 0x3f800000000c7802 */ /* 0x000fe40000000f00 */
[----:B------:R-:W3:Y:S04]  /*a9a0*/  SHFL.BFLY PT, R6, R9, 0x1, 0x1f ;  /* 0x0c201f0009067f89 */ /* 0x000ee800000e0000 */
[----:B------:R-:W4:Y:S01]  /*a9b0*/  SHFL.BFLY PT, R16, R7, 0x1, 0x1f ;  /* 0x0c201f0007107f89 */ /* 0x000f2200000e0000 */
[----:B-1----:R-:W-:Y:S01]  /*a9c0*/  FADD.FTZ R5, R10, R5 ;  /* 0x000000050a057221 */ /* 0x002fe20000010000 */
[----:B--2---:R-:W-:-:S04]  /*a9d0*/  SHF.R.S32.HI R17, RZ, 0x1f, R4 ;  /* 0x0000001fff117819 */ /* 0x004fc80000011404 */
[----:B------:R-:W-:Y:S02]  /*a9e0*/  FSETP.NE.FTZ.AND P6, PT, R5, RZ, PT ;  /* 0x000000ff0500720b */ /* 0x000fe40003fd5000 */
[-C--:B------:R-:W-:Y:S01]  /*a9f0*/  LEA.HI R11, R17, R4.reuse, RZ, 0x2 ;  /* 0x00000004110b7211 */ /* 0x080fe200078f10ff */
[----:B---3--:R-:W-:Y:S01]  /*aa00*/  FADD.FTZ R6, R9, R6 ;  /* 0x0000000609067221 */ /* 0x008fe20000010000 */
[----:B------:R-:W-:Y:S02]  /*aa10*/  LEA.HI R8, R17, R4, RZ, 0x5 ;  /* 0x0000000411087211 */ /* 0x000fe400078f28ff */
[--C-:B------:R-:W-:Y:S01]  /*aa20*/  SHF.R.S32.HI R10, RZ, 0x2, R11.reuse ;  /* 0x00000002ff0a7819 */ /* 0x100fe2000001140b */
[----:B----4-:R-:W-:Y:S01]  /*aa30*/  FADD.FTZ R16, R7, R16 ;  /* 0x0000001007107221 */ /* 0x010fe20000010000 */
[----:B------:R-:W-:Y:S02]  /*aa40*/  SHF.R.S32.HI R9, RZ, 0x1f, R11 ;  /* 0x0000001fff097819 */ /* 0x000fe4000001140b */
[----:B------:R-:W-:-:S02]  /*aa50*/  LOP3.LUT R11, R11, 0x3ffffffc, RZ, 0xc0, !PT ;  /* 0x3ffffffc0b0b7812 */ /* 0x000fc400078ec0ff */
[----:B------:R-:W-:Y:S01]  /*aa60*/  LEA.HI R9, R9, R10, RZ, 0x3 ;  /* 0x0000000a09097211 */ /* 0x000fe200078f18ff */
[----:B------:R-:W1:Y:S01]  /*aa70*/  @P6 MUFU.RCP R12, R5 ;  /* 0x00000005000c6308 */ /* 0x000e620000001000 */
[----:B------:R-:W-:Y:S02]  /*aa80*/  FSETP.NE.FTZ.AND P4, PT, R16, RZ, PT ;  /* 0x000000ff1000720b */ /* 0x000fe40003f95000 */
[----:B------:R-:W-:Y:S02]  /*aa90*/  LOP3.LUT R9, R9, 0xfffffff8, RZ, 0xc0, !PT ;  /* 0xfffffff809097812 */ /* 0x000fe400078ec0ff */
[----:B------:R-:W-:Y:S01]  /*aaa0*/  IADD3 R18, -R11, R4, RZ ;  /* 0x000000040b127210 */ /* 0x000fe20007ffe1ff */
[----:B------:R-:W-:Y:S01]  /*aab0*/  FADD.FTZ R11, R15, R14 ;  /* 0x0000000e0f0b7221 */ /* 0x000fe20000010000 */
[----:B------:R-:W-:Y:S01]  /*aac0*/  IADD3 R9, R10, -R9, RZ ;  /* 0x800000090a097210 */ /* 0x000fe20007ffe0ff */
[----:B------:R-:W-:Y:S01]  /*aad0*/  @P6 MUFU.LG2 R5, R5 ;  /* 0x0000000500056308 */ /* 0x000fe20000000c00 */
[----:B------:R-:W-:-:S02]  /*aae0*/  MOV R10, 0x3f800000 ;  /* 0x3f800000000a7802 */ /* 0x000fc40000000f00 */
[----:B------:R-:W-:Y:S02]  /*aaf0*/  FSETP.NE.FTZ.AND P5, PT, R6, RZ, PT ;  /* 0x000000ff0600720b */ /* 0x000fe40003fb5000 */
[----:B------:R-:W-:Y:S02]  /*ab00*/  FSETP.NE.FTZ.AND P3, PT, R11, RZ, PT ;  /* 0x000000ff0b00720b */ /* 0x000fe40003f75000 */
[----:B------:R-:W-:Y:S01]  /*ab10*/  SHF.R.S32.HI R7, RZ, 0x5, R8 ;  /* 0x00000005ff077819 */ /* 0x000fe20000011408 */
[----:B------:R-:W2:Y:S01]  /*ab20*/  @P4 MUFU.RCP R10, R16 ;  /* 0x00000010000a4308 */ /* 0x000ea20000001000 */
[----:B-1----:R-:W-:Y:S01]  /*ab30*/  FMUL.FTZ R12, R12, c[0x0][0x2dc] ;  /* 0x0000b7000c0c7a20 */ /* 0x002fe20000410000 */
[----:B------:R-:W-:Y:S02]  /*ab40*/  R2P PR, R9, 0x6 ;  /* 0x0000000609007804 */ /* 0x000fe40000000000 */
[----:B------:R-:W-:Y:S01]  /*ab50*/  LEA R7, R7, R18, 0x9 ;  /* 0x0000001207077211 */ /* 0x000fe200078e48ff */
[----:B------:R-:W-:-:S02]  /*ab60*/  FMUL.FTZ R148, R12, R148 ;  /* 0x000000940c947220 */ /* 0x000fc40000410000 */
[C---:B------:R-:W-:Y:S01]  /*ab70*/  FMUL.FTZ R149, R12.reuse, R149 ;  /* 0x000000950c957220 */ /* 0x040fe20000410000 */
[----:B------:R-:W1:Y:S01]  /*ab80*/  @P5 MUFU.RCP R13, R6 ;  /* 0x00000006000d5308 */ /* 0x000e620000001000 */
[C---:B------:R-:W-:Y:S02]  /*ab90*/  FMUL.FTZ R152, R12.reuse, R152 ;  /* 0x000000980c987220 */ /* 0x040fe40000410000 */
[C---:B------:R-:W-:Y:S01]  /*aba0*/  FMUL.FTZ R153, R12.reuse, R153 ;  /* 0x000000990c997220 */ /* 0x040fe20000410000 */
[----:B------:R-:W-:Y:S01]  /*abb0*/  F2FP.PACK_AB R148, R149, R148 ;  /* 0x000000949594723e */ /* 0x000fe200000000ff */
[C---:B------:R-:W-:Y:S02]  /*abc0*/  FMUL.FTZ R156, R12.reuse, R156 ;  /* 0x0000009c0c9c7220 */ /* 0x040fe40000410000 */
[C---:B------:R-:W-:Y:S01]  /*abd0*/  FMUL.FTZ R157, R12.reuse, R157 ;  /* 0x0000009d0c9d7220 */ /* 0x040fe20000410000 */
[----:B------:R-:W-:Y:S01]  /*abe0*/  F2FP.PACK_AB R152, R153, R152 ;  /* 0x000000989998723e */ /* 0x000fe200000000ff */
[C---:B------:R-:W-:Y:S01]  /*abf0*/  FMUL.FTZ R160, R12.reuse, R160 ;  /* 0x000000a00ca07220 */ /* 0x040fe20000410000 */
[----:B------:R-:W-:Y:S01]  /*ac00*/  @P5 MUFU.LG2 R6, R6 ;  /* 0x0000000600065308 */ /* 0x000fe20000000c00 */
[C---:B------:R-:W-:Y:S01]  /*ac10*/  FMUL.FTZ R161, R12.reuse, R161 ;  /* 0x000000a10ca17220 */ /* 0x040fe20000410000 */
[----:B------:R-:W-:Y:S01]  /*ac20*/  F2FP.PACK_AB R156, R157, R156 ;  /* 0x0000009c9d9c723e */ /* 0x000fe200000000ff */
[----:B------:R-:W-:-:S02]  /*ac30*/  FMUL.FTZ R36, R12, R36 ;  /* 0x000000240c247220 */ /* 0x000fc40000410000 */
[C---:B------:R-:W-:Y:S01]  /*ac40*/  FMUL.FTZ R37, R12.reuse, R37 ;  /* 0x000000250c257220 */ /* 0x040fe20000410000 */
[----:B------:R-:W-:Y:S01]  /*ac50*/  F2FP.PACK_AB R160, R161, R160 ;  /* 0x000000a0a1a0723e */ /* 0x000fe200000000ff */
[C---:B------:R-:W-:Y:S01]  /*ac60*/  FMUL.FTZ R48, R12.reuse, R48 ;  /* 0x000000300c307220 */ /* 0x040fe20000410000 */
[----:B------:R-:W-:Y:S01]  /*ac70*/  @P4 MUFU.LG2 R16, R16 ;  /* 0x0000001000104308 */ /* 0x000fe20000000c00 */
        /* <DEDUP_REMOVED lines=32> */
[----:B--2---:R-:W-:Y:S01]  /*ae80*/  FMUL.FTZ R10, R10, c[0x0][0x2dc] ;  /* 0x0000b7000a0a7a20 */ /* 0x004fe20000410000 */
[----:B------:R-:W-:Y:S01]  /*ae90*/  F2FP.PACK_AB R116, R117, R116 ;  /* 0x000000747574723e */ /* 0x000fe200000000ff */
[----:B-1----:R-:W-:Y:S01]  /*aea0*/  FMUL.FTZ R13, R13, c[0x0][0x2dc] ;  /* 0x0000b7000d0d7a20 */ /* 0x002fe20000410000 */
[----:B------:R-:W-:Y:S01]  /*aeb0*/  F2FP.PACK_AB R128, R129, R128 ;  /* 0x000000808180723e */ /* 0x000fe200000000ff */
[C---:B------:R-:W-:Y:S01]  /*aec0*/  FMUL.FTZ R132, R10.reuse, R132 ;  /* 0x000000840a847220 */ /* 0x040fe20000410000 */
[----:B------:R-:W1:Y:S01]  /*aed0*/  @P3 MUFU.RCP R12, R11 ;  /* 0x0000000b000c3308 */ /* 0x000e620000001000 */
[----:B------:R-:W-:-:S02]  /*aee0*/  FMUL.FTZ R133, R10, R133 ;  /* 0x000000850a857220 */ /* 0x000fc40000410000 */
[C---:B------:R-:W-:Y:S02]  /*aef0*/  FMUL.FTZ R136, R10.reuse, R136 ;  /* 0x000000880a887220 */ /* 0x040fe40000410000 */
[C---:B------:R-:W-:Y:S01]  /*af00*/  FMUL.FTZ R137, R10.reuse, R137 ;  /* 0x000000890a897220 */ /* 0x040fe20000410000 */
[----:B------:R-:W-:Y:S01]  /*af10*/  F2FP.PACK_AB R132, R133, R132 ;  /* 0x000000848584723e */ /* 0x000fe200000000ff */
[C---:B------:R-:W-:Y:S01]  /*af20*/  FMUL.FTZ R140, R10.reuse, R140 ;  /* 0x0000008c0a8c7220 */ /* 0x040fe20000410000 */
[----:B------:R-:W2:Y:S01]  /*af30*/  @P3 MUFU.LG2 R11, R11 ;  /* 0x0000000b000b3308 */ /* 0x000ea20000000c00 */
        /* <DEDUP_REMOVED lines=40> */
[C---:B------:R-:W-:Y:S01]  /*b1c0*/  SHF.L.U32 R10, R9.reuse, 0x6, RZ ;  /* 0x00000006090a7819 */ /* 0x040fe200000006ff */
[----:B-1----:R-:W-:Y:S01]  /*b1d0*/  FMUL.FTZ R12, R12, c[0x0][0x2dc] ;  /* 0x0000b7000c0c7a20 */ /* 0x002fe20000410000 */
        /* <DEDUP_REMOVED lines=9> */
[C---:B------:R-:W-:Y:S01]  /*b270*/  FMUL.FTZ R134, R12.reuse, R134 ;  /* 0x000000860c867220 */ /* 0x040fe20000410000 */
[----:B------:R-:W-:Y:S01]  /*b280*/  LEA R7, R7, R10, 0x1 ;  /* 0x0000000a07077211 */ /* 0x000fe200078e08ff */
[C---:B------:R-:W-:Y:S01]  /*b290*/  FMUL.FTZ R135, R12.reuse, R135 ;  /* 0x000000870c877220 */ /* 0x040fe20000410000 */
[----:B------:R-:W-:Y:S01]  /*b2a0*/  MOV R10, 0x20 ;  /* 0x00000020000a7802 */ /* 0x000fe20000000f00 */
[C---:B------:R-:W-:Y:S01]  /*b2b0*/  FMUL.FTZ R138, R12.reuse, R138 ;  /* 0x0000008a0c8a7220 */ /* 0x040fe20000410000 */
[----:B------:R-:W-:Y:S01]  /*b2c0*/  SHF.L.U32 R7, R7, 0x1, RZ ;  /* 0x0000000107077819 */ /* 0x000fe200000006ff */
[----:B------:R-:W-:Y:S01]  /*b2d0*/  FMUL.FTZ R139, R12, R139 ;  /* 0x0000008b0c8b7220 */ /* 0x000fe20000410000 */
[----:B------:R-:W-:Y:S01]  /*b2e0*/  SEL R10, R10, 0xffffffe0, !P1 ;  /* 0xffffffe00a0a7807 */ /* 0x000fe20004800000 */
[----:B------:R-:W-:Y:S01]  /*b2f0*/  FMUL.FTZ R158, R13, R158 ;  /* 0x0000009e0d9e7220 */ /* 0x000fe20000410000 */
[----:B------:R-:W-:Y:S01]  /*b300*/  IADD3 R9, R7, -0x10, RZ ;  /* 0xfffffff007097810 */ /* 0x000fe20007ffe0ff */
[----:B------:R-:W-:Y:S01]  /*b310*/  FMUL.FTZ R159, R13, R159 ;  /* 0x0000009f0d9f7220 */ /* 0x000fe20000410000 */
[----:B------:R-:W-:Y:S01]  /*b320*/  F2FP.PACK_AB R154, R155, R154 ;  /* 0x0000009a9b9a723e */ /* 0x000fe200000000ff */
[C---:B------:R-:W-:Y:S01]  /*b330*/  FMUL.FTZ R142, R12.reuse, R142 ;  /* 0x0000008e0c8e7220 */ /* 0x040fe20000410000 */
[----:B------:R-:W-:Y:S01]  /*b340*/  @P0 IADD3 R9, R7, 0x10, RZ ;  /* 0x0000001007090810 */ /* 0x000fe20007ffe0ff */
[C---:B------:R-:W-:Y:S01]  /*b350*/  FMUL.FTZ R143, R12.reuse, R143 ;  /* 0x0000008f0c8f7220 */ /* 0x040fe20000410000 */
[----:B------:R-:W-:Y:S01]  /*b360*/  F2FP.PACK_AB R134, R135, R134 ;  /* 0x000000868786723e */ /* 0x000fe200000000ff */
[C---:B------:R-:W-:Y:S01]  /*b370*/  FMUL.FTZ R146, R12.reuse, R146 ;  /* 0x000000920c927220 */ /* 0x040fe20000410000 */
[----:B------:R-:W-:Y:S01]  /*b380*/  F2FP.PACK_AB R138, R139, R138 ;  /* 0x0000008a8b8a723e */ /* 0x000fe200000000ff */
[C---:B------:R-:W-:Y:S01]  /*b390*/  FMUL.FTZ R147, R12.reuse, R147 ;  /* 0x000000930c937220 */ /* 0x040fe20000410000 */
[----:B------:R-:W-:Y:S01]  /*b3a0*/  F2FP.PACK_AB R158, R159, R158 ;  /* 0x0000009e9f9e723e */ /* 0x000fe200000000ff */
[C---:B------:R-:W-:Y:S01]  /*b3b0*/  FMUL.FTZ R42, R12.reuse, R42 ;  /* 0x0000002a0c2a7220 */ /* 0x040fe20000410000 */
[----:B------:R-:W-:Y:S01]  /*b3c0*/  IADD3 R15, R7, R10, RZ ;  /* 0x0000000a070f7210 */ /* 0x000fe20007ffe0ff */
[C---:B------:R-:W-:Y:S01]  /*b3d0*/  FMUL.FTZ R43, R12.reuse, R43 ;  /* 0x0000002b0c2b7220 */ /* 0x040fe20000410000 */
[----:B------:R-:W-:Y:S01]  /*b3e0*/  STS [R7], R148 ;  /* 0x0000009407007388 */ /* 0x000fe20000000800 */
[----:B------:R-:W-:Y:S01]  /*b3f0*/  FMUL.FTZ R46, R12, R46 ;  /* 0x0000002e0c2e7220 */ /* 0x000fe20000410000 */
[----:B------:R-:W-:Y:S01]  /*b400*/  IADD3 R17, R10, R9, RZ ;  /* 0x000000090a117210 */ /* 0x000fe20007ffe0ff */
[C---:B------:R-:W-:Y:S01]  /*b410*/  FMUL.FTZ R47, R12.reuse, R47 ;  /* 0x0000002f0c2f7220 */ /* 0x040fe20000410000 */
[----:B------:R-:W-:Y:S01]  /*b420*/  STS [R7+0x400], R150 ;  /* 0x0004009607007388 */ /* 0x000fe20000000800 */
[C---:B------:R-:W-:Y:S01]  /*b430*/  FMUL.FTZ R58, R12.reuse, R58 ;  /* 0x0000003a0c3a7220 */ /* 0x040fe20000410000 */
[----:B------:R-:W-:Y:S01]  /*b440*/  F2FP.PACK_AB R142, R143, R142 ;  /* 0x0000008e8f8e723e */ /* 0x000fe200000000ff */
[C---:B------:R-:W-:Y:S01]  /*b450*/  FMUL.FTZ R59, R12.reuse, R59 ;  /* 0x0000003b0c3b7220 */ /* 0x040fe20000410000 */
[----:B------:R-:W-:Y:S01]  /*b460*/  STS [R9], R152 ;  /* 0x0000009809007388 */ /* 0x000fe20000000800 */
        /* <DEDUP_REMOVED lines=34> */
[----:B------:R-:W-:Y:S01]  /*b690*/  FMUL.FTZ R127, R12, R127 ;  /* 0x0000007f0c7f7220 */ /* 0x000fe20000410000 */
[----:B------:R-:W-:Y:S01]  /*b6a0*/  MOV R12, 0x40 ;  /* 0x00000040000c7802 */ /* 0x000fe20000000f00 */
[----:B------:R-:W-:Y:S01]  /*b6b0*/  FMUL.FTZ R162, R13, R162 ;  /* 0x000000a20da27220 */ /* 0x000fe20000410000 */
[----:B------:R-:W-:Y:S01]  /*b6c0*/  F2FP.PACK_AB R106, R107, R106 ;  /* 0x0000006a6b6a723e */ /* 0x000fe200000000ff */
[C---:B------:R-:W-:Y:S01]  /*b6d0*/  FMUL.FTZ R163, R13.reuse, R163 ;  /* 0x000000a30da37220 */ /* 0x040fe20000410000 */
[----:B------:R-:W-:Y:S01]  /*b6e0*/  SEL R12, R12, 0xffffffc0, !P2 ;  /* 0xffffffc00c0c7807 */ /* 0x000fe20005000000 */
[----:B------:R-:W-:Y:S01]  /*b6f0*/  FMUL.FTZ R38, R13, R38 ;  /* 0x000000260d267220 */ /* 0x000fe20000410000 */
[----:B------:R-:W-:Y:S01]  /*b700*/  F2FP.PACK_AB R110, R111, R110 ;  /* 0x0000006e6f6e723e */ /* 0x000fe200000000ff */
[----:B------:R-:W-:Y:S01]  /*b710*/  FMUL.FTZ R39, R13, R39 ;  /* 0x000000270d277220 */ /* 0x000fe20000410000 */
[----:B------:R-:W-:Y:S01]  /*b720*/  F2FP.PACK_AB R162, R163, R162 ;  /* 0x000000a2a3a2723e */ /* 0x000fe200000000ff */
[----:B------:R-:W-:Y:S01]  /*b730*/  FMUL.FTZ R50, R13, R50 ;  /* 0x000000320d327220 */ /* 0x000fe20000410000 */
[----:B------:R-:W-:Y:S01]  /*b740*/  IADD3 R19, R7, R12, RZ ;  /* 0x0000000c07137210 */ /* 0x000fe20007ffe0ff */
[----:B------:R-:W-:Y:S01]  /*b750*/  FMUL.FTZ R51, R13, R51 ;  /* 0x000000330d337220 */ /* 0x000fe20000410000 */
[----:B------:R-:W-:Y:S01]  /*b760*/  F2FP.PACK_AB R38, R39, R38 ;  /* 0x000000262726723e */ /* 0x000fe200000000ff */
[C---:B------:R-:W-:Y:S01]  /*b770*/  FMUL.FTZ R54, R13.reuse, R54 ;  /* 0x000000360d367220 */ /* 0x040fe20000410000 */
[----:B------:R-:W-:Y:S01]  /*b780*/  IADD3 R21, R12, R9, RZ ;  /* 0x000000090c157210 */ /* 0x000fe20007ffe0ff */
[----:B------:R-:W-:Y:S01]  /*b790*/  FMUL.FTZ R55, R13, R55 ;  /* 0x000000370d377220 */ /* 0x000fe20000410000 */
[----:B------:R-:W-:Y:S01]  /*b7a0*/  F2FP.PACK_AB R50, R51, R50 ;  /* 0x000000323332723e */ /* 0x000fe200000000ff */
[C---:B------:R-:W-:Y:S01]  /*b7b0*/  FMUL.FTZ R66, R13.reuse, R66 ;  /* 0x000000420d427220 */ /* 0x040fe20000410000 */
[----:B------:R-:W-:Y:S01]  /*b7c0*/  STS [R17+0x400], R162 ;  /* 0x000400a211007388 */ /* 0x000fe20000000800 */
[----:B------:R-:W-:Y:S01]  /*b7d0*/  FMUL.FTZ R67, R13, R67 ;  /* 0x000000430d437220 */ /* 0x000fe20000410000 */
[----:B------:R-:W-:Y:S01]  /*b7e0*/  F2FP.PACK_AB R54, R55, R54 ;  /* 0x000000363736723e */ /* 0x000fe200000000ff */
[C---:B------:R-:W-:Y:S01]  /*b7f0*/  FMUL.FTZ R70, R13.reuse, R70 ;  /* 0x000000460d467220 */ /* 0x040fe20000410000 */
[----:B------:R-:W-:Y:S01]  /*b800*/  STS [R15+0x2000], R140 ;  /* 0x0020008c0f007388 */ /* 0x000fe20000000800 */
[----:B------:R-:W-:Y:S01]  /*b810*/  FMUL.FTZ R71, R13, R71 ;  /* 0x000000470d477220 */ /* 0x000fe20000410000 */
[----:B------:R-:W-:Y:S01]  /*b820*/  IADD3 R23, R15, R12, RZ ;  /* 0x0000000c0f177210 */ /* 0x000fe20007ffe0ff */
[C---:B------:R-:W-:Y:S01]  /*b830*/  FMUL.FTZ R82, R13.reuse, R82 ;  /* 0x000000520d527220 */ /* 0x040fe20000410000 */
[----:B------:R-:W-:Y:S01]  /*b840*/  STS [R15+0x2400], R142 ;  /* 0x0024008e0f007388 */ /* 0x000fe20000000800 */
[----:B------:R-:W-:Y:S01]  /*b850*/  FMUL.FTZ R83, R13, R83 ;  /* 0x000000530d537220 */ /* 0x000fe20000410000 */
[----:B------:R-:W-:Y:S01]  /*b860*/  F2FP.PACK_AB R66, R67, R66 ;  /* 0x000000424342723e */ /* 0x000fe200000000ff */
[----:B------:R-:W-:Y:S01]  /*b870*/  FMUL.FTZ R86, R13, R86 ;  /* 0x000000560d567220 */ /* 0x000fe20000410000 */
[----:B------:R-:W-:Y:S01]  /*b880*/  STS [R17+0x2000], R144 ;  /* 0x0020009011007388 */ /* 0x000fe20000000800 */
[----:B------:R-:W-:Y:S01]  /*b890*/  IADD3 R25, R17, R12, RZ ;  /* 0x0000000c11197210 */ /* 0x000fe20007ffe0ff */
[----:B------:R-:W-:Y:S01]  /*b8a0*/  FMUL.FTZ R87, R13, R87 ;  /* 0x000000570d577220 */ /* 0x000fe20000410000 */
[----:B------:R-:W-:Y:S01]  /*b8b0*/  F2FP.PACK_AB R70, R71, R70 ;  /* 0x000000464746723e */ /* 0x000fe200000000ff */
[----:B------:R-:W-:Y:S01]  /*b8c0*/  STS [R17+0x2400], R146 ;  /* 0x0024009211007388 */ /* 0x000fe20000000800 */
[----:B------:R-:W-:Y:S01]  /*b8d0*/  FMUL.FTZ R98, R13, R98 ;  /* 0x000000620d627220 */ /* 0x000fe20000410000 */
[----:B------:R-:W-:Y:S01]  /*b8e0*/  F2FP.PACK_AB R82, R83, R82 ;  /* 0x000000525352723e */ /* 0x000fe200000000ff */
[C---:B------:R-:W-:Y:S01]  /*b8f0*/  FMUL.FTZ R99, R13.reuse, R99 ;  /* 0x000000630d637220 */ /* 0x040fe20000410000 */
[----:B------:R-:W-:Y:S01]  /*b900*/  STS [R19], R36 ;  /* 0x0000002413007388 */ /* 0x000fe20000000800 */
[----:B------:R-:W-:Y:S01]  /*b910*/  FMUL.FTZ R102, R13, R102 ;  /* 0x000000660d667220 */ /* 0x000fe20000410000 */
[----:B------:R-:W-:Y:S01]  /*b920*/  F2FP.PACK_AB R86, R87, R86 ;  /* 0x000000565756723e */ /* 0x000fe200000000ff */
[C---:B------:R-:W-:Y:S01]  /*b930*/  FMUL.FTZ R103, R13.reuse, R103 ;  /* 0x000000670d677220 */ /* 0x040fe20000410000 */
        /* <DEDUP_REMOVED lines=11> */
[----:B------:R-:W-:Y:S01]  /*b9f0*/  FMUL.FTZ R13, R13, R131 ;  /* 0x000000830d0d7220 */ /* 0x000fe20000410000 */
[----:B------:R-:W-:Y:S01]  /*ba00*/  STS [R19+0x2000], R40 ;  /* 0x0020002813007388 */ /* 0x000fe20000000800 */
[----:B------:R-:W-:Y:S01]  /*ba10*/  F2FP.PACK_AB R118, R119, R118 ;  /* 0x000000767776723e */ /* 0x000fe200000000ff */
[----:B------:R-:W-:Y:S01]  /*ba20*/  @P6 FMUL.FTZ R5, R5, 0.69314718246459960938 ;  /* 0x3f31721805056820 */ /* 0x000fe20000410000 */
[----:B------:R-:W-:Y:S01]  /*ba30*/  F2FP.PACK_AB R120, R121, R120 ;  /* 0x000000787978723e */ /* 0x000fe200000000ff */
[----:B------:R-:W-:Y:S01]  /*ba40*/  STS [R19+0x2400], R42 ;  /* 0x0024002a13007388 */ /* 0x000fe20000000800 */
[----:B------:R-:W-:Y:S01]  /*ba50*/  F2FP.PACK_AB R13, R13, R130 ;  /* 0x000000820d0d723e */ /* 0x000fe200000000ff */
[----:B------:R-:W-:Y:S01]  /*ba60*/  @P5 FMUL.FTZ R6, R6, 0.69314718246459960938 ;  /* 0x3f31721806065820 */ /* 0x000fe20000410000 */
[----:B------:R-:W-:Y:S01]  /*ba70*/  F2FP.PACK_AB R122, R123, R122 ;  /* 0x0000007a7b7a723e */ /* 0x000fe200000000ff */
[----:B------:R-:W-:Y:S01]  /*ba80*/  STS [R21+0x2000], R44 ;  /* 0x0020002c15007388 */ /* 0x000fe20000000800 */
[----:B------:R-:W-:Y:S01]  /*ba90*/  F2FP.PACK_AB R124, R125, R124 ;  /* 0x0000007c7d7c723e */ /* 0x000fe200000000ff */
[----:B--2---:R-:W-:Y:S01]  /*baa0*/  @P3 FMUL.FTZ R11, R11, 0.69314718246459960938 ;  /* 0x3f3172180b0b3820 */ /* 0x004fe20000410000 */
[----:B------:R-:W-:Y:S01]  /*bab0*/  F2FP.PACK_AB R126, R127, R126 ;  /* 0x0000007e7f7e723e */ /* 0x000fe200000000ff */
        /* <DEDUP_REMOVED lines=21> */
[----:B-1----:R-:W-:-:S02]  /*bc10*/  LOP3.LUT R7, R8, 0xffffffe0, RZ, 0xc0, !PT ;  /* 0xffffffe008077812 */ /* 0x002fc400078ec0ff */
[----:B------:R-:W-:Y:S01]  /*bc20*/  MOV R8, 0x7f800000 ;  /* 0x7f80000000087802 */ /* 0x000fe20000000f00 */
[----:B------:R-:W-:Y:S01]  /*bc30*/  STS [R15+0x6000], R88 ;  /* 0x006000580f007388 */ /* 0x000fe20000000800 */
[----:B------:R-:W-:Y:S01]  /*bc40*/  IADD3 R7, -R7, R4, RZ ;  /* 0x0000000407077210 */ /* 0x000fe20007ffe1ff */
[----:B------:R-:W-:Y:S01]  /*bc50*/  @P6 FFMA.FTZ R8, R164, c[0x0][0x238], R5 ;  /* 0x00008e00a4086a23 */ /* 0x000fe20000010005 */
[----:B------:R-:W-:Y:S01]  /*bc60*/  MOV R4, 0x7f800000 ;  /* 0x7f80000000047802 */ /* 0x000fe20000000f00 */
[----:B------:R-:W-:Y:S01]  /*bc70*/  STS [R15+0x6400], R90 ;  /* 0x0064005a0f007388 */ /* 0x000fe20000000800 */
[----:B------:R-:W-:Y:S02]  /*bc80*/  LOP3.LUT P0, RZ, R7, 0x3, RZ, 0xc0, !PT ;  /* 0x0000000307ff7812 */ /* 0x000fe4000780c0ff */
[----:B--2---:R-:W-:Y:S01]  /*bc90*/  MOV R9, 0x7f800000 ;  /* 0x7f80000000097802 */ /* 0x004fe20000000f00 */
[----:B------:R-:W-:Y:S01]  /*bca0*/  STS [R17+0x6000], R92 ;  /* 0x0060005c11007388 */ /* 0x000fe20000000800 */
[----:B------:R-:W-:Y:S01]  /*bcb0*/  MOV R7, 0x7f800000 ;  /* 0x7f80000000077802 */ /* 0x000fe20000000f00 */
[----:B------:R-:W-:-:S02]  /*bcc0*/  @P5 FFMA.FTZ R9, R3, c[0x0][0x238], R6 ;  /* 0x00008e0003095a23 */ /* 0x000fc40000010006 */
[----:B------:R1:W-:Y:S01]  /*bcd0*/  STS [R17+0x6400], R94 ;  /* 0x0064005e11007388 */ /* 0x0003e20000000800 */
[----:B------:R-:W-:-:S03]  /*bce0*/  @P3 FFMA.FTZ R7, R0, c[0x0][0x238], R11 ;  /* 0x00008e0000073a23 */ /* 0x000fc6000001000b */
[----:B------:R2:W-:Y:S04]  /*bcf0*/  STS [R19+0x4000], R100 ;  /* 0x0040006413007388 */ /* 0x0005e80000000800 */
[----:B------:R2:W-:Y:S04]  /*bd00*/  STS [R19+0x4400], R102 ;  /* 0x0044006613007388 */ /* 0x0005e80000000800 */
[----:B------:R2:W-:Y:S04]  /*bd10*/  STS [R21+0x4000], R112 ;  /* 0x0040007015007388 */ /* 0x0005e80000000800 */
[----:B------:R2:W-:Y:S04]  /*bd20*/  STS [R21+0x4400], R114 ;  /* 0x0044007215007388 */ /* 0x0005e80000000800 */
[----:B------:R2:W-:Y:S04]  /*bd30*/  STS [R19+0x6000], R104 ;  /* 0x0060006813007388 */ /* 0x0005e80000000800 */
[----:B------:R2:W-:Y:S01]  /*bd40*/  STS [R19+0x6400], R106 ;  /* 0x0064006a13007388 */ /* 0x0005e20000000800 */
[----:B-1----:R-:W-:-:S03]  /*bd50*/  @P4 FMUL.FTZ R17, R16, 0.69314718246459960938 ;  /* 0x3f31721810114820 */ /* 0x002fc60000410000 */
[----:B------:R2:W-:Y:S01]  /*bd60*/  STS [R21+0x6000], R108 ;  /* 0x0060006c15007388 */ /* 0x0005e20000000800 */
[----:B------:R-:W-:-:S03]  /*bd70*/  @P4 FFMA.FTZ R4, R2, c[0x0][0x238], R17 ;  /* 0x00008e0002044a23 */ /* 0x000fc60000010011 */
[----:B------:R2:W-:Y:S04]  /*bd80*/  STS [R21+0x6400], R110 ;  /* 0x0064006e15007388 */ /* 0x0005e80000000800 */
        /* <DEDUP_REMOVED lines=26> */
[----:B---34-:R-:W3:Y:S02]  /*bf30*/  LDL.LU R18, [R1+0x8] ;  /* 0x0000080001127983 */ /* 0x018ee40000300800 */
[----:B---3--:R-:W-:-:S02]  /*bf40*/  ISETP.GE.AND P6, PT, R18, UR13, PT ;  /* 0x0000000d12007c0c */ /* 0x008fc4000bfc6270 */
[C---:B------:R-:W-:Y:S02]  /*bf50*/  IADD3 R10, R18.reuse, 0x8, RZ ;  /* 0x00000008120a7810 */ /* 0x040fe40007ffe0ff */
[----:B------:R-:W-:Y:S02]  /*bf60*/  IADD3 R2, R18, 0x40, RZ ;  /* 0x0000004012027810 */ /* 0x000fe40007ffe0ff */
[----:B------:R-:W-:Y:S02]  /*bf70*/  ISETP.GE.AND P5, PT, R10, UR13, PT ;  /* 0x0000000d0a007c0c */ /* 0x000fe4000bfa6270 */
[----:B------:R-:W-:Y:S02]  /*bf80*/  IADD3 R0, R18, 0x48, RZ ;  /* 0x0000004812007810 */ /* 0x000fe40007ffe0ff */
[----:B------:R-:W-:Y:S02]  /*bf90*/  ISETP.GE.AND P4, PT, R2, UR13, PT ;  /* 0x0000000d02007c0c */ /* 0x000fe4000bf86270 */
        /* <DEDUP_REMOVED lines=11> */
[----:B------:R-:W-:Y:S01]  /*c050*/  @!P5 LEA R18, P2, R5, c[0x0][0x200], 0x2 ;  /* 0x000080000512da11 */ /* 0x000fe200078410ff */
[----:B------:R3:W-:Y:S01]  /*c060*/  @!P6 STG.E [R16.64], R8 ;  /* 0x000000081000e986 */ /* 0x0007e2000c101912 */
[----:B------:R-:W-:-:S02]  /*c070*/  @!P4 IADD3 R3, P1, R2, UR10, RZ ;  /* 0x0000000a0203cc10 */ /* 0x000fc4000ff3e0ff */
[----:B------:R-:W-:Y:S02]  /*c080*/  @!P3 IADD3 R6, P0, R0, UR10, RZ ;  /* 0x0000000a0006bc10 */ /* 0x000fe4000ff1e0ff */
[----:B--2---:R-:W-:Y:S02]  /*c090*/  @!P5 LEA.HI.X R19, R5, c[0x0][0x204], R10, 0x2, P2 ;  /* 0x000081000513da11 */ /* 0x004fe400010f140a */
[----:B------:R-:W-:Y:S02]  /*c0a0*/  @!P4 LEA.HI.X.SX32 R2, R2, UR4, 0x1, P1 ;  /* 0x000000040202cc11 */ /* 0x000fe400088f0eff */
[----:B------:R-:W-:Y:S01]  /*c0b0*/  @!P3 LEA.HI.X.SX32 R5, R0, UR4, 0x1, P0 ;  /* 0x000000040005bc11 */ /* 0x000fe200080f0eff */
[----:B------:R3:W-:Y:S01]  /*c0c0*/  @!P5 STG.E [R18.64], R9 ;  /* 0x000000091200d986 */ /* 0x0007e2000c101912 */
[----:B------:R-:W-:Y:S02]  /*c0d0*/  @!P4 LEA R80, P1, R3, c[0x0][0x200], 0x2 ;  /* 0x000080000350ca11 */ /* 0x000fe400078210ff */
[----:B------:R-:W-:-:S02]  /*c0e0*/  @!P3 LEA R10, P0, R6, c[0x0][0x200], 0x2 ;  /* 0x00008000060aba11 */ /* 0x000fc400078010ff */
[----:B------:R-:W-:Y:S02]  /*c0f0*/  @!P4 LEA.HI.X R81, R3, c[0x0][0x204], R2, 0x2, P1 ;  /* 0x000081000351ca11 */ /* 0x000fe400008f1402 */
[----:B------:R-:W-:-:S03]  /*c100*/  @!P3 LEA.HI.X R11, R6, c[0x0][0x204], R5, 0x2, P0 ;  /* 0x00008100060bba11 */ /* 0x000fc600000f1405 */
[----:B------:R3:W-:Y:S04]  /*c110*/  @!P4 STG.E [R80.64], R4 ;  /* 0x000000045000c986 */ /* 0x0007e8000c101912 */
[----:B------:R3:W-:Y:S02]  /*c120*/  @!P3 STG.E [R10.64], R7 ;  /* 0x000000070a00b986 */ /* 0x0007e4000c101912 */
.L_x_1598:
[----:B---34-:R-:W-:Y:S05]  /*c130*/  BSYNC B0 ;  /* 0x0000000000007941 */ /* 0x018fea0003800000 */
.L_x_1597:
[----:B------:R-:W3:Y:S04]  /*c140*/  LDL.64 R80, [R1+0x28] ;  /* 0x0000280001507983 */ /* 0x000ee80000100a00 */
[----:B------:R4:W5:Y:S01]  /*c150*/  LDL R18, [R1+0x4] ;  /* 0x0000040001127983 */ /* 0x0009620000100800 */
[----:B------:R-:W-:Y:S01]  /*c160*/  USHF.R.S32.HI UR6, URZ, 0x1f, UR11 ;  /* 0x0000001f3f067899 */ /* 0x000fe2000801140b */
[----:B------:R-:W-:Y:S01]  /*c170*/  BSSY B0, `(.L_x_1599) ;  /* 0x000001e000007945 */ /* 0x000fe20003800000 */
[----:B------:R-:W-:Y:S01]  /*c180*/  ULDC.64 UR4, c[0x0][0x1f0] ;  /* 0x00007c0000047ab9 */ /* 0x000fe20000000a00 */
[----:B------:R-:W2:Y:S01]  /*c190*/  S2R R4, SR_TID.X ;  /* 0x0000000000047919 */ /* 0x000ea20000002100 */
[----:B------:R-:W-:-:S03]  /*c1a0*/  UIMAD UR4, UR6, UR4, URZ ;  /* 0x00000004060472a4 */ /* 0x000fc6000f8e023f */
[----:B------:R-:W1:Y:S01]  /*c1b0*/  S2R R0, SR_CTAID.Z ;  /* 0x0000000000007919 */ /* 0x000e620000002700 */
[----:B------:R-:W-:Y:S01]  /*c1c0*/  UIMAD UR4, UR11, UR5, UR4 ;  /* 0x000000050b0472a4 */ /* 0x000fe2000f8e0204 */
[----:B--2---:R-:W-:-:S04]  /*c1d0*/  SHF.R.S32.HI R3, RZ, 0x1f, R4 ;  /* 0x0000001fff037819 */ /* 0x004fc80000011404 */
[----:B------:R-:W-:-:S04]  /*c1e0*/  LEA.HI R3, R3, R4, RZ, 0x3 ;  /* 0x0000000403037211 */ /* 0x000fc800078f18ff */
[----:B------:R-:W-:-:S04]  /*c1f0*/  SHF.R.S32.HI R4, RZ, 0x3, R3 ;  /* 0x00000003ff047819 */ /* 0x000fc80000011403 */
[----:B------:R-:W-:Y:S02]  /*c200*/  SHF.R.S32.HI R5, RZ, 0x1f, R4 ;  /* 0x0000001fff057819 */ /* 0x000fe40000011404 */
[----:B---3--:R-:W-:Y:S02]  /*c210*/  SHF.R.S32.HI R2, RZ, 0x1f, R80 ;  /* 0x0000001fff027819 */ /* 0x008fe40000011450 */
[----:B------:R-:W-:-:S04]  /*c220*/  IADD3 R6, P0, R80, UR16, RZ ;  /* 0x0000001050067c10 */ /* 0x000fc8000ff1e0ff */
[----:B------:R-:W-:Y:S02]  /*c230*/  IADD3.X R7, R2, UR7, RZ, P0, !PT ;  /* 0x0000000702077c10 */ /* 0x000fe400087fe4ff */
[----:B------:R-:W-:-:S03]  /*c240*/  ISETP.GE.AND P0, PT, R4, UR13, PT ;  /* 0x0000000d04007c0c */ /* 0x000fc6000bf06270 */
[----:B-1----:R-:W-:-:S04]  /*c250*/  IMAD.WIDE.U32 R6, R0, c[0x0][0x1f0], R6 ;  /* 0x00007c0000067a25 */ /* 0x002fc800078e0006 */
[----:B------:R-:W-:Y:S01]  /*c260*/  IMAD.U32 R0, RZ, RZ, UR12 ;  /* 0x0000000cff007e24 */ /* 0x000fe2000f8e00ff */
[----:B------:R-:W-:-:S03]  /*c270*/  IADD3 R9, R7, UR4, RZ ;  /* 0x0000000407097c10 */ /* 0x000fc6000fffe0ff */
[----:B------:R-:W-:Y:S02]  /*c280*/  IMAD.WIDE R10, R0, 0x80, R4 ;  /* 0x00000080000a7825 */ /* 0x000fe400078e0204 */
        /* <DEDUP_REMOVED lines=12> */
.L_x_1600:
[----:B----4-:R-:W-:Y:S05]  /*c350*/  BSYNC B0 ;  /* 0x0000000000007941 */ /* 0x010fea0003800000 */
.L_x_1599:
        /* <DEDUP_REMOVED lines=11> */
[----:B------:R-:W-:-:S04]  /*c410*/  IMAD R3, R0, c[0x0][0x1e8], RZ ;  /* 0x00007a0000037a24 */ /* 0x000fc800078e02ff */
[----:B------:R-:W-:Y:S01]  /*c420*/  IMAD R3, R2, c[0x0][0x1ec], R3 ;  /* 0x00007b0002037a24 */ /* 0x000fe200078e0203 */
[----:B------:R-:W-:-:S03]  /*c430*/  LEA R2, P2, R16, c[0x0][0x1d0], 0x1 ;  /* 0x0000740010027a11 */ /* 0x000fc600078408ff */
[----:B------:R-:W-:-:S05]  /*c440*/  IMAD.IADD R3, R17, 0x1, R3 ;  /* 0x0000000111037824 */ /* 0x000fca00078e0203 */
[----:B------:R-:W-:-:S05]  /*c450*/  LEA.HI.X R3, R16, c[0x0][0x1d4], R3, 0x1, P2 ;  /* 0x0000750010037a11 */ /* 0x000fca00010f0c03 */
[----:B------:R1:W-:Y:S04]  /*c460*/  @!P1 STG.E.128 [R2.64], R68 ;  /* 0x0000004402009986 */ /* 0x0003e8000c101d12 */
[----:B------:R1:W-:Y:S02]  /*c470*/  @!P0 STG.E.128 [R2.64+0x80], R36 ;  /* 0x0000802402008986 */ /* 0x0003e4000c101d12 */
.L_x_1602:
[----:B------:R-:W-:Y:S05]  /*c480*/  BSYNC B0 ;  /* 0x0000000000007941 */ /* 0x000fea0003800000 */
.L_x_1601:
[----:B------:R-:W-:Y:S01]  /*c490*/  IADD3 R0, R4, 0x20, RZ ;  /* 0x0000002004007810 */ /* 0x000fe20007ffe0ff */
[----:B------:R-:W-:Y:S03]  /*c4a0*/  BSSY B0, `(.L_x_1603) ;  /* 0x0000011000007945 */ /* 0x000fe60003800000 */
[----:B------:R-:W-:-:S13]  /*c4b0*/  ISETP.GE.AND P0, PT, R0, UR13, PT ;  /* 0x0000000d00007c0c */ /* 0x000fda000bf06270 */
[----:B------:R-:W-:Y:S05]  /*c4c0*/  @P0 BRA `(.L_x_1604) ;  /* 0x000000e000000947 */ /* 0x000fea0003800000 */
[----:B-1----:R-:W-:Y:S01]  /*c4d0*/  IADD3 R2, P0, R10, 0x20, RZ ;  /* 0x000000200a027810 */ /* 0x002fe20007f1e0ff */
[----:B------:R-:W-:Y:S01]  /*c4e0*/  IMAD.MOV.U32 R16, RZ, RZ, R6 ;  /* 0x000000ffff107224 */ /* 0x000fe200078e0006 */
        /* <DEDUP_REMOVED lines=12> */
.L_x_1604:
[----:B------:R-:W-:Y:S05]  /*c5b0*/  BSYNC B0 ;  /* 0x0000000000007941 */ /* 0x000fea0003800000 */
.L_x_1603:
        /* <DEDUP_REMOVED lines=18> */
.L_x_1606:
[----:B------:R-:W-:Y:S05]  /*c6e0*/  BSYNC B0 ;  /* 0x0000000000007941 */ /* 0x000fea0003800000 */
.L_x_1605:
        /* <DEDUP_REMOVED lines=18> */
.L_x_1608:
[----:B------:R-:W-:Y:S05]  /*c810*/  BSYNC B0 ;  /* 0x0000000000007941 */ /* 0x000fea0003800000 */
.L_x_1607:
        /* <DEDUP_REMOVED lines=18> */
.L_x_1610:
[----:B------:R-:W-:Y:S05]  /*c940*/  BSYNC B0 ;  /* 0x0000000000007941 */ /* 0x000fea0003800000 */
.L_x_1609:
        /* <DEDUP_REMOVED lines=18> */
.L_x_1612:
[----:B------:R-:W-:Y:S05]  /*ca70*/  BSYNC B0 ;  /* 0x0000000000007941 */ /* 0x000fea0003800000 */
.L_x_1611:
[----:B------:R-:W-:-:S04]  /*ca80*/  IADD3 R4, R4, 0x70, RZ ;  /* 0x0000007004047810 */ /* 0x000fc80007ffe0ff */
[----:B------:R-:W-:-:S13]  /*ca90*/  ISETP.GE.AND P0, PT, R4, UR13, PT ;  /* 0x0000000d04007c0c */ /* 0x000fda000bf06270 */
[----:B------:R-:W-:Y:S05]  /*caa0*/  @P0 EXIT ;  /* 0x000000000000094d */ /* 0x000fea0003800000 */
[----:B------:R-:W-:Y:S01]  /*cab0*/  IADD3 R0, P0, R10, 0x70, RZ ;  /* 0x000000700a007810 */ /* 0x000fe20007f1e0ff */
[----:B------:R-:W-:Y:S01]  /*cac0*/  IMAD.MOV.U32 R4, RZ, RZ, R6 ;  /* 0x000000ffff047224 */ /* 0x000fe200078e0006 */
[----:B------:R-:W-:-:S03]  /*cad0*/  MOV R5, R9 ;  /* 0x0000000900057202 */ /* 0x000fc60000000f00 */
[----:B------:R-:W-:Y:S01]  /*cae0*/  IMAD.X R10, RZ, RZ, R11, P0 ;  /* 0x000000ffff0a7224 */ /* 0x000fe200000e060b */
[----:B------:R-:W-:Y:S01]  /*caf0*/  ISETP.GE.AND P0, PT, R80, c[0x0][0x220], PT ;  /* 0x0000880050007a0c */ /* 0x000fe20003f06270 */
[----:B------:R-:W-:-:S04]  /*cb00*/  IMAD.WIDE.U32 R4, R0, c[0x0][0x1e8], R4 ;  /* 0x00007a0000047a25 */ /* 0x000fc800078e0004 */
[----:B-1----:R-:W-:Y:S01]  /*cb10*/  IMAD R3, R10, c[0x0][0x1e8], RZ ;  /* 0x00007a000a037a24 */ /* 0x002fe200078e02ff */
        /* <DEDUP_REMOVED lines=9> */
.L_x_1563:
[----:B------:R-:W-:Y:S01]  /*cbb0*/  UISETP.NE.AND UP3, UPT, UR9, -0x1, UPT ;  /* 0xffffffff0900788c */ /* 0x000fe2000bf65270 */
[----:B------:R-:W-:Y:S01]  /*cbc0*/  LEA.HI R7, R7, R74, RZ, 0x3 ;  /* 0x0000004a07077211 */ /* 0x000fe200078f18ff */
[----:B------:R-:W-:Y:S01]  /*cbd0*/  USHF.R.S32.HI UR8, URZ, 0x1f, UR10 ;  /* 0x0000001f3f087899 */ /* 0x000fe2000801140a */
[----:B------:R-:W1:Y:S01]  /*cbe0*/  S2R R12, SR_CTAID.Z ;  /* 0x00000000000c7919 */ /* 0x000e620000002700 */
[----:B------:R-:W-:Y:S01]  /*cbf0*/  ULDC.64 UR6, c[0x0][0x1e8] ;  /* 0x00007a0000067ab9 */ /* 0x000fe20000000a00 */
[----:B------:R-:W-:Y:S01]  /*cc00*/  LOP3.LUT R3, R7, 0xfffffff8, RZ, 0xc0, !PT ;  /* 0xfffffff807037812 */ /* 0x000fe200078ec0ff */
[----:B------:R-:W-:Y:S01]  /*cc10*/  ULDC.64 UR4, c[0x0][0x1f0] ;  /* 0x00007c0000047ab9 */ /* 0x000fe20000000a00 */
[----:B------:R-:W-:Y:S01]  /*cc20*/  SHF.R.S32.HI R16, RZ, 0x3, R7 ;  /* 0x00000003ff107819 */ /* 0x000fe20000011407 */
[----:B------:R-:W-:Y:S01]  /*cc30*/  UIMAD UR4, UR8, UR4, URZ ;  /* 0x00000004080472a4 */ /* 0x000fe2000f8e023f */
[----:B------:R-:W-:Y:S01]  /*cc40*/  IMAD.U32 R19, RZ, RZ, UR12 ;  /* 0x0000000cff137e24 */ /* 0x000fe2000f8e00ff */
[----:B------:R-:W-:Y:S01]  /*cc50*/  ULDC.U8 UR17, c[0x0][0x328] ;  /* 0x0000ca0000117ab9 */ /* 0x000fe20000000000 */
[----:B------:R-:W-:Y:S01]  /*cc60*/  IMAD.IADD R74, R74, 0x1, -R3 ;  /* 0x000000014a4a7824 */ /* 0x000fe200078e0a03 */
[----:B------:R-:W-:Y:S01]  /*cc70*/  @UP3 UIMAD.WIDE.U32 UR14, UR9, UR6, URZ ;  /* 0x00000006090e32a5 */ /* 0x000fe2000f8e003f */
[--C-:B------:R-:W-:Y:S01]  /*cc80*/  SHF.R.S32.HI R17, RZ, 0x1f, R16.reuse ;  /* 0x0000001fff117819 */ /* 0x100fe20000011410 */
[----:B------:R-:W-:Y:S01]  /*cc90*/  @!UP3 USHF.R.S32.HI UR20, URZ, 0x1f, UR11 ;  /* 0x0000001f3f14b899 */ /* 0x000fe2000801140b */
[----:B------:R-:W-:Y:S01]  /*cca0*/  IMAD.SHL.U32 R9, R74, 0x8, RZ ;  /* 0x000000084a097824 */ /* 0x000fe200078e00ff */
[----:B------:R-:W-:Y:S01]  /*ccb0*/  ULDC.U8 UR6, c[0x0][0x329] ;  /* 0x0000ca4000067ab9 */ /* 0x000fe20000000000 */
[----:B------:R-:W-:Y:S01]  /*ccc0*/  BSSY B0, `(.L_x_1613) ;  /* 0x000003a000007945 */ /* 0x000fe20003800000 */
[----:B------:R-:W-:Y:S01]  /*ccd0*/  UISETP.NE.AND UP2, UPT, UR6, URZ, UPT ;  /* 0x0000003f0600728c */ /* 0x000fe2000bf45270 */
[----:B------:R-:W-:Y:S01]  /*cce0*/  IMAD.WIDE R18, R19, 0x80, R16 ;  /* 0x0000008013127825 */ /* 0x000fe200078e0210 */
[----:B------:R-:W-:Y:S01]  /*ccf0*/  UIMAD UR8, UR10, UR5, UR4 ;  /* 0x000000050a0872a4 */ /* 0x000fe2000f8e0204 */
[----:B------:R-:W-:Y:S01]  /*cd00*/  IADD3 R8, R9, 0x40, RZ ;  /* 0x0000004009087810 */ /* 0x000fe20007ffe0ff */
[----:B------:R-:W-:-:S02]  /*cd10*/  UISETP.NE.AND UP4, UPT, UR17, URZ, UPT ;  /* 0x0000003f1100728c */ /* 0x000fc4000bf85270 */
[----:B------:R-:W-:Y:S02]  /*cd20*/  ULDC.64 UR4, c[0x0][0x1e0] ;  /* 0x0000780000047ab9 */ /* 0x000fe40000000a00 */
[----:B------:R-:W-:Y:S02]  /*cd30*/  @!UP3 UIMAD UR20, UR20, UR4, URZ ;  /* 0x000000041414b2a4 */ /* 0x000fe4000f8e023f */
[----:B------:R-:W-:Y:S02]  /*cd40*/  @UP3 UIMAD UR7, UR9, UR7, UR15 ;  /* 0x00000007090732a4 */ /* 0x000fe4000f8e020f */
[----:B------:R-:W-:Y:S02]  /*cd50*/  @UP3 UMOV UR21, UR14 ;  /* 0x0000000e00153c82 */ /* 0x000fe40008000000 */
[----:B------:R-:W-:Y:S02]  /*cd60*/  @!UP2 UISETP.NE.AND UP1, UPT, UR17, URZ, UPT ;  /* 0x0000003f1100a28c */ /* 0x000fe4000bf25270 */
[----:B------:R-:W-:-:S02]  /*cd70*/  @!UP3 UIMAD UR20, UR11, UR5, UR20 ;  /* 0x000000050b14b2a4 */ /* 0x000fc4000f8e0214 */
[----:B------:R-:W-:Y:S02]  /*cd80*/  ULDC UR15, c[0x0][0x214] ;  /* 0x00008500000f7ab9 */ /* 0x000fe40000000800 */
[----:B------:R-:W-:Y:S02]  /*cd90*/  @UP2 ULDC UR14, c[0x0][0x210] ;  /* 0x00008400000e2ab9 */ /* 0x000fe40000000800 */
[----:B------:R-:W-:Y:S02]  /*cda0*/  UISETP.EQ.AND UP4, UPT, UR6, URZ, UP4 ;  /* 0x0000003f0600728c */ /* 0x000fe4000a782270 */
[----:B------:R-:W-:Y:S02]  /*cdb0*/  ULDC UR5, c[0x0][0x234] ;  /* 0x00008d0000057ab9 */ /* 0x000fe40000000800 */
[----:B------:R-:W-:Y:S02]  /*cdc0*/  @!UP3 UIMAD.WIDE.U32 UR22, UR11, UR4, URZ ;  /* 0x000000040b16b2a5 */ /* 0x000fe4000f8e003f */
        /* <DEDUP_REMOVED lines=20> */
[----:B------:R-:W-:Y:S01]  /*cf10*/  @!UP4 UMOV UR26, URZ ;  /* 0x0000003f001acc82 */ /* 0x000fe20008000000 */
[----:B------:R-:W-:Y:S01]  /*cf20*/  IADD3 R15, R13, UR8, RZ ;  /* 0x000000080d0f7c10 */ /* 0x000fe2000fffe0ff */
[----:B------:R-:W-:Y:S02]  /*cf30*/  @UP4 UMOV UR26, UR9 ;  /* 0x00000009001a4c82 */ /* 0x000fe40008000000 */
[----:B------:R-:W-:-:S02]  /*cf40*/  @!UP4 UMOV UR27, URZ ;  /* 0x0000003f001bcc82 */ /* 0x000fc40008000000 */
[----:B------:R-:W-:Y:S02]  /*cf50*/  USHF.R.S32.HI UR5, URZ, 0x1f, UR10 ;  /* 0x0000001f3f057899 */ /* 0x000fe4000801140a */
[----:B------:R-:W-:Y:S02]  /*cf60*/  @UP4 USHF.R.S32.HI UR27, URZ, 0x1f, UR9 ;  /* 0x0000001f3f1b4899 */ /* 0x000fe40008011409 */
        /* <DEDUP_REMOVED lines=15> */
.L_x_1614:
[----:B------:R-:W-:Y:S05]  /*d060*/  BSYNC B0 ;  /* 0x0000000000007941 */ /* 0x000fea0003800000 */
.L_x_1613:
        /* <DEDUP_REMOVED lines=18> */
.L_x_1616:
[----:B------:R-:W-:Y:S05]  /*d190*/  BSYNC B0 ;  /* 0x0000000000007941 */ /* 0x000fea0003800000 */
.L_x_1615:
        /* <DEDUP_REMOVED lines=18> */
.L_x_1618:
[----:B------:R-:W-:Y:S05]  /*d2c0*/  BSYNC B0 ;  /* 0x0000000000007941 */ /* 0x000fea0003800000 */
.L_x_1617:
        /* <DEDUP_REMOVED lines=18> */
.L_x_1620:
[----:B------:R-:W-:Y:S05]  /*d3f0*/  BSYNC B0 ;  /* 0x0000000000007941 */ /* 0x000fea0003800000 */
.L_x_1619:
        /* <DEDUP_REMOVED lines=18> */
.L_x_1622:
[----:B------:R-:W-:Y:S05]  /*d520*/  BSYNC B0 ;  /* 0x0000000000007941 */ /* 0x000fea0003800000 */
.L_x_1621:
[----:B-1----:R-:W-:Y:S01]  /*d530*/  IADD3 R3, R16, 0x50, RZ ;  /* 0x0000005010037810 */ /* 0x002fe20007ffe0ff */
        /* <DEDUP_REMOVED lines=17> */
.L_x_1624:
[----:B------:R-:W-:Y:S05]  /*d650*/  BSYNC B0 ;  /* 0x0000000000007941 */ /* 0x000fea0003800000 */
.L_x_1623:
        /* <DEDUP_REMOVED lines=18> */
.L_x_1626:
[----:B------:R-:W-:Y:S05]  /*d780*/  BSYNC B0 ;  /* 0x0000000000007941 */ /* 0x000fea0003800000 */
.L_x_1625:
[----:B------:R-:W-:Y:S01]  /*d790*/  IADD3 R0, R16, 0x70, RZ ;  /* 0x0000007010007810 */ /* 0x000fe20007ffe0ff */
[----:B------:R-:W-:Y:S03]  /*d7a0*/  BSSY B0, `(.L_x_1627) ;  /* 0x0000010000007945 */ /* 0x000fe60003800000 */
[----:B------:R-:W-:-:S13]  /*d7b0*/  ISETP.GE.AND P0, PT, R0, UR16, PT ;  /* 0x0000001000007c0c */ /* 0x000fda000bf06270 */
[----:B------:R-:W-:Y:S05]  /*d7c0*/  @P0 BRA `(.L_x_1628) ;  /* 0x000000d000000947 */ /* 0x000fea0003800000 */
[----:B-1----:R-:W-:Y:S02]  /*d7d0*/  IADD3 R11, P0, R18, 0x70, RZ ;  /* 0x00000070120b7810 */ /* 0x002fe40007f1e0ff */
        /* <DEDUP_REMOVED lines=12> */
.L_x_1628:
[----:B------:R-:W-:Y:S05]  /*d8a0*/  BSYNC B0 ;  /* 0x0000000000007941 */ /* 0x000fea0003800000 */
.L_x_1627:
[----:B------:R-:W-:-:S04]  /*d8b0*/  ISETP.NE.AND P6, PT, R74, RZ, PT ;  /* 0x000000ff4a00720c */ /* 0x000fc80003fc5270 */
[----:B------:R-:W-:Y:S02]  /*d8c0*/  ISETP.GE.OR P2, PT, R16, UR16, P6 ;  /* 0x0000001010007c0c */ /* 0x000fe4000b746670 */
[----:B------:R-:W-:Y:S02]  /*d8d0*/  ISETP.GE.OR P1, PT, R7, UR16, P6 ;  /* 0x0000001007007c0c */ /* 0x000fe4000b726670 */
[----:B------:R-:W-:Y:S02]  /*d8e0*/  ISETP.GE.OR P5, PT, R6, UR16, P6 ;  /* 0x0000001006007c0c */ /* 0x000fe4000b7a6670 */
[----:B------:R-:W-:Y:S02]  /*d8f0*/  ISETP.GE.OR P4, PT, R5, UR16, P6 ;  /* 0x0000001005007c0c */ /* 0x000fe4000b786670 */
[----:B------:R-:W-:-:S05]  /*d900*/  ISETP.GE.OR P3, PT, R4, UR16, P6 ;  /* 0x0000001004007c0c */ /* 0x000fca000b766670 */
[----:B-1----:R-:W-:Y:S02]  /*d910*/  @!P2 IMAD R8, R16, UR25, RZ ;  /* 0x000000191008ac24 */ /* 0x002fe4000f8e02ff */
[----:B------:R-:W-:Y:S02]  /*d920*/  @!P1 IMAD R7, R7, UR25, RZ ;  /* 0x0000001907079c24 */ /* 0x000fe4000f8e02ff */
[----:B------:R-:W-:Y:S01]  /*d930*/  @!P5 IMAD R6, R6, UR25, RZ ;  /* 0x000000190606dc24 */ /* 0x000fe2000f8e02ff */
[----:B------:R-:W-:Y:S01]  /*d940*/  @!P2 IADD3 R9, P0, R8, UR10, RZ ;  /* 0x0000000a0809ac10 */ /* 0x000fe2000ff1e0ff */
[----:B------:R-:W-:Y:S02]  /*d950*/  @!P4 IMAD R5, R5, UR25, RZ ;  /* 0x000000190505cc24 */ /* 0x000fe4000f8e02ff */
[----:B------:R-:W-:Y:S01]  /*d960*/  @!P3 IMAD R4, R4, UR25, RZ ;  /* 0x000000190404bc24 */ /* 0x000fe2000f8e02ff */
[----:B------:R-:W-:Y:S01]  /*d970*/  @!P2 LEA.HI.X.SX32 R8, R8, UR4, 0x1, P0 ;  /* 0x000000040808ac11 */ /* 0x000fe200080f0eff */
[----:B------:R-:W-:Y:S01]  /*d980*/  @!P3 IMAD.MOV.U32 R13, RZ, RZ, 0x7f800000 ;  /* 0x7f800000ff0db424 */ /* 0x000fe200078e00ff */
[----:B------:R-:W-:-:S04]  /*d990*/  @!P2 LEA R10, P0, R9, c[0x0][0x200], 0x2 ;  /* 0x00008000090aaa11 */ /* 0x000fc800078010ff */
[----:B------:R-:W-:Y:S01]  /*d9a0*/  @!P2 LEA.HI.X R11, R9, c[0x0][0x204], R8, 0x2, P0 ;  /* 0x00008100090baa11 */ /* 0x000fe200000f1408 */
[----:B------:R-:W-:Y:S01]  /*d9b0*/  @!P2 IMAD.MOV.U32 R9, RZ, RZ, 0x7f800000 ;  /* 0x7f800000ff09a424 */ /* 0x000fe200078e00ff */
[----:B------:R-:W-:-:S04]  /*d9c0*/  @!P1 IADD3 R8, P0, R7, UR10, RZ ;  /* 0x0000000a07089c10 */ /* 0x000fc8000ff1e0ff */
[----:B------:R1:W-:Y:S01]  /*d9d0*/  @!P2 STG.E [R10.64], R9 ;  /* 0x000000090a00a986 */ /* 0x0003e2000c101912 */
[----:B------:R-:W-:Y:S02]  /*d9e0*/  @!P1 LEA.HI.X.SX32 R7, R7, UR4, 0x1, P0 ;  /* 0x0000000407079c11 */ /* 0x000fe400080f0eff */
[----:B------:R-:W-:Y:S02]  /*d9f0*/  @!P1 LEA R14, P2, R8, c[0x0][0x200], 0x2 ;  /* 0x00008000080e9a11 */ /* 0x000fe400078410ff */
[----:B------:R-:W-:Y:S02]  /*da00*/  @!P5 IADD3 R12, P0, R6, UR10, RZ ;  /* 0x0000000a060cdc10 */ /* 0x000fe4000ff1e0ff */
[----:B------:R-:W-:Y:S02]  /*da10*/  @!P1 LEA.HI.X R15, R8, c[0x0][0x204], R7, 0x2, P2 ;  /* 0x00008100080f9a11 */ /* 0x000fe400010f1407 */
[----:B------:R-:W-:Y:S02]  /*da20*/  @!P5 LEA.HI.X.SX32 R7, R6, UR4, 0x1, P0 ;  /* 0x000000040607dc11 */ /* 0x000fe400080f0eff */
[----:B------:R-:W-:-:S02]  /*da30*/  @!P5 LEA R16, P2, R12, c[0x0][0x200], 0x2 ;  /* 0x000080000c10da11 */ /* 0x000fc400078410ff */
[----:B------:R-:W-:Y:S02]  /*da40*/  @!P4 IADD3 R6, P0, R5, UR10, RZ ;  /* 0x0000000a0506cc10 */ /* 0x000fe4000ff1e0ff */
[----:B------:R-:W-:Y:S02]  /*da50*/  @!P5 LEA.HI.X R17, R12, c[0x0][0x204], R7, 0x2, P2 ;  /* 0x000081000c11da11 */ /* 0x000fe400010f1407 */
[----:B------:R-:W-:Y:S02]  /*da60*/  ISETP.GE.OR P2, PT, R3, UR16, P6 ;  /* 0x0000001003007c0c */ /* 0x000fe4000b746670 */
[----:B------:R-:W-:Y:S01]  /*da70*/  @!P4 LEA.HI.X.SX32 R7, R5, UR4, 0x1, P0 ;  /* 0x000000040507cc11 */ /* 0x000fe200080f0eff */
[----:B------:R-:W-:Y:S01]  /*da80*/  @!P1 IMAD.MOV.U32 R5, RZ, RZ, 0x7f800000 ;  /* 0x7f800000ff059424 */ /* 0x000fe200078e00ff */
[----:B------:R-:W-:-:S04]  /*da90*/  @!P4 LEA R8, P0, R6, c[0x0][0x200], 0x2 ;  /* 0x000080000608ca11 */ /* 0x000fc800078010ff */
[----:B------:R2:W-:Y:S01]  /*daa0*/  @!P1 STG.E [R14.64], R5 ;  /* 0x000000050e009986 */ /* 0x0005e2000c101912 */
[----:B------:R-:W-:Y:S02]  /*dab0*/  ISETP.GE.OR P1, PT, R2, UR16, P6 ;  /* 0x0000001002007c0c */ /* 0x000fe4000b726670 */
[----:B-1----:R-:W-:Y:S02]  /*dac0*/  @!P4 LEA.HI.X R9, R6, c[0x0][0x204], R7, 0x2, P0 ;  /* 0x000081000609ca11 */ /* 0x002fe400000f1407 */
[----:B------:R-:W-:Y:S01]  /*dad0*/  @!P3 IADD3 R6, P0, R4, UR10, RZ ;  /* 0x0000000a0406bc10 */ /* 0x000fe2000ff1e0ff */
[----:B------:R-:W-:Y:S01]  /*dae0*/  @!P2 IMAD R3, R3, UR25, RZ ;  /* 0x000000190303ac24 */ /* 0x000fe2000f8e02ff */
[----:B------:R-:W-:Y:S01]  /*daf0*/  ISETP.GE.OR P6, PT, R0, UR16, P6 ;  /* 0x0000001000007c0c */ /* 0x000fe2000b7c6670 */
[----:B------:R-:W-:Y:S01]  /*db00*/  @!P2 IMAD.MOV.U32 R21, RZ, RZ, 0x7f800000 ;  /* 0x7f800000ff15a424 */ /* 0x000fe200078e00ff */
[----:B------:R-:W-:Y:S02]  /*db10*/  @!P3 LEA.HI.X.SX32 R7, R4, UR4, 0x1, P0 ;  /* 0x000000040407bc11 */ /* 0x000fe400080f0eff */
[----:B------:R-:W-:-:S03]  /*db20*/  @!P3 LEA R10, P0, R6, c[0x0][0x200], 0x2 ;  /* 0x00008000060aba11 */ /* 0x000fc600078010ff */
[----:B------:R-:W-:Y:S01]  /*db30*/  @!P1 IMAD R2, R2, UR25, RZ ;  /* 0x0000001902029c24 */ /* 0x000fe2000f8e02ff */
[----:B------:R-:W-:Y:S01]  /*db40*/  @!P3 LEA.HI.X R11, R6, c[0x0][0x204], R7, 0x2, P0 ;  /* 0x00008100060bba11 */ /* 0x000fe200000f1407 */
[----:B------:R-:W-:Y:S01]  /*db50*/  @!P1 IMAD.MOV.U32 R19, RZ, RZ, 0x7f800000 ;  /* 0x7f800000ff139424 */ /* 0x000fe200078e00ff */
[----:B------:R-:W-:-:S04]  /*db60*/  @!P2 IADD3 R4, P0, R3, UR10, RZ ;  /* 0x0000000a0304ac10 */ /* 0x000fc8000ff1e0ff */
[----:B------:R-:W-:Y:S02]  /*db70*/  @!P2 LEA.HI.X.SX32 R3, R3, UR4, 0x1, P0 ;  /* 0x000000040303ac11 */ /* 0x000fe400080f0eff */
[----:B------:R-:W-:-:S04]  /*db80*/  @!P2 LEA R6, P0, R4, c[0x0][0x200], 0x2 ;  /* 0x000080000406aa11 */ /* 0x000fc800078010ff */
[----:B------:R-:W-:Y:S01]  /*db90*/  @!P2 LEA.HI.X R7, R4, c[0x0][0x204], R3, 0x2, P0 ;  /* 0x000081000407aa11 */ /* 0x000fe200000f1403 */
[----:B--2---:R-:W-:Y:S01]  /*dba0*/  @!P5 IMAD.MOV.U32 R5, RZ, RZ, 0x7f800000 ;  /* 0x7f800000ff05d424 */ /* 0x004fe200078e00ff */
[----:B------:R-:W-:-:S04]  /*dbb0*/  @!P1 IADD3 R3, P0, R2, UR10, RZ ;  /* 0x0000000a02039c10 */ /* 0x000fc8000ff1e0ff */
[----:B------:R-:W-:Y:S01]  /*dbc0*/  @!P1 LEA.HI.X.SX32 R2, R2, UR4, 0x1, P0 ;  /* 0x0000000402029c11 */ /* 0x000fe200080f0eff */
[----:B------:R1:W-:Y:S01]  /*dbd0*/  @!P5 STG.E [R16.64], R5 ;  /* 0x000000051000d986 */ /* 0x0003e2000c101912 */
[----:B------:R-:W-:-:S04]  /*dbe0*/  @!P1 LEA R14, P0, R3, c[0x0][0x200], 0x2 ;  /* 0x00008000030e9a11 */ /* 0x000fc800078010ff */
[----:B------:R-:W-:Y:S01]  /*dbf0*/  @!P1 LEA.HI.X R15, R3, c[0x0][0x204], R2, 0x2, P0 ;  /* 0x00008100030f9a11 */ /* 0x000fe200000f1402 */
[----:B------:R-:W-:-:S05]  /*dc00*/  @!P4 IMAD.MOV.U32 R3, RZ, RZ, 0x7f800000 ;  /* 0x7f800000ff03c424 */ /* 0x000fca00078e00ff */
[----:B------:R1:W-:Y:S04]  /*dc10*/  @!P4 STG.E [R8.64], R3 ;  /* 0x000000030800c986 */ /* 0x0003e8000c101912 */
[----:B------:R1:W-:Y:S04]  /*dc20*/  @!P3 STG.E [R10.64], R13 ;  /* 0x0000000d0a00b986 */ /* 0x0003e8000c101912 */
[----:B------:R1:W-:Y:S04]  /*dc30*/  @!P2 STG.E [R6.64], R21 ;  /* 0x000000150600a986 */ /* 0x0003e8000c101912 */
[----:B------:R1:W-:Y:S01]  /*dc40*/  @!P1 STG.E [R14.64], R19 ;  /* 0x000000130e009986 */ /* 0x0003e2000c101912 */
[----:B------:R-:W-:Y:S05]  /*dc50*/  @P6 EXIT ;  /* 0x000000000000694d */ /* 0x000fea0003800000 */
[----:B------:R-:W-:Y:S02]  /*dc60*/  IMAD R0, R0, UR25, RZ ;  /* 0x0000001900007c24 */ /* 0x000fe4000f8e02ff */
[----:B-1----:R-:W-:-:S03]  /*dc70*/  IMAD.MOV.U32 R5, RZ, RZ, 0x7f800000 ;  /* 0x7f800000ff057424 */ /* 0x002fc600078e00ff */
[----:B------:R-:W-:-:S04]  /*dc80*/  IADD3 R3, P0, R0, UR10, RZ ;  /* 0x0000000a00037c10 */ /* 0x000fc8000ff1e0ff */
[----:B------:R-:W-:Y:S02]  /*dc90*/  LEA.HI.X.SX32 R0, R0, UR4, 0x1, P0 ;  /* 0x0000000400007c11 */ /* 0x000fe400080f0eff */
[----:B------:R-:W-:-:S04]  /*dca0*/  LEA R2, P0, R3, c[0x0][0x200], 0x2 ;  /* 0x0000800003027a11 */ /* 0x000fc800078010ff */
[----:B------:R-:W-:-:S05]  /*dcb0*/  LEA.HI.X R3, R3, c[0x0][0x204], R0, 0x2, P0 ;  /* 0x0000810003037a11 */ /* 0x000fca00000f1400 */
[----:B------:R-:W-:Y:S01]  /*dcc0*/  STG.E [R2.64], R5 ;  /* 0x0000000502007986 */ /* 0x000fe2000c101912 */
[----:B------:R-:W-:Y:S05]  /*dcd0*/  EXIT ;  /* 0x000000000000794d */ /* 0x000fea0003800000 */
.L_x_1629:
        /* <DEDUP_REMOVED lines=10> */
.L_x_2400:


//--------------------- .text._ZN5flash16flash_fwd_kernelI23Flash_fwd_kernel_traitsILi128ELi128ELi32ELi4ELb0ELb0EN7cutlass6half_tE19Flash_kernel_traitsILi128ELi128ELi32ELi4ES3_EELb0ELb0ELb0ELb0ELb0ELb0ELb1ELb0EEEvNS_16Flash_fwd_paramsE --------------------------
	.section	.text._ZN5flash16flash_fwd_kernelI23Flash_fwd_kernel_traitsILi128ELi128ELi32ELi4ELb0ELb0EN7cutlass6half_tE19Flash_kernel_traitsILi128ELi128ELi32ELi4ES3_EELb0ELb0ELb0ELb0ELb0ELb0ELb1ELb0EEEvNS_16Flash_fwd_paramsE,"ax",@progbits
	.sectioninfo	@"SHI_REGISTERS=255"
	.align	128
        .global         _ZN5flash16flash_fwd_kernelI23Flash_fwd_kernel_traitsILi128ELi128ELi32ELi4ELb0ELb0EN7cutlass6half_tE19Flash_kernel_traitsILi128ELi128ELi32ELi4ES3_EELb0ELb0ELb0ELb0ELb0ELb0ELb1ELb0EEEvNS_16Flash_fwd_paramsE
        .type           _ZN5flash16flash_fwd_kernelI23Flash_fwd_kernel_traitsILi128ELi128ELi32ELi4ELb0ELb0EN7cutlass6half_tE19Flash_kernel_traitsILi128ELi128ELi32ELi4ES3_EELb0ELb0ELb0ELb0ELb0ELb0ELb1ELb0EEEvNS_16Flash_fwd_paramsE,@function
        .size           _ZN5flash16flash_fwd_kernelI23Flash_fwd_kernel_traitsILi128ELi128ELi32ELi4ELb0ELb0EN7cutlass6half_tE19Flash_kernel_traitsILi128ELi128ELi32ELi4ES3_EELb0ELb0ELb0ELb0ELb0ELb0ELb1ELb0EEEvNS_16Flash_fwd_paramsE,(.L_x_2401 - _ZN5flash16flash_fwd_kernelI23Flash_fwd_kernel_traitsILi128ELi128ELi32ELi4ELb0ELb0EN7cutlass6half_tE19Flash_kernel_traitsILi128ELi128ELi32ELi4ES3_EELb0ELb0ELb0ELb0ELb0ELb0ELb1ELb0EEEvNS_16Flash_fwd_paramsE)
        .other          _ZN5flash16flash_fwd_kernelI23Flash_fwd_kernel_traitsILi128ELi128ELi32ELi4ELb0ELb0EN7cutlass6half_tE19Flash_kernel_traitsILi128ELi128ELi32ELi4ES3_EELb0ELb0ELb0ELb0ELb0ELb0ELb1ELb0EEEvNS_16Flash_fwd_paramsE,@"STO_CUDA_ENTRY STV_DEFAULT"
_ZN5flash16flash_fwd_kernelI23Flash_fwd_kernel_traitsILi128ELi128ELi32ELi4ELb0ELb0EN7cutlass6half_tE19Flash_kernel_traitsILi128ELi128ELi32ELi4ES3_EELb0ELb0ELb0ELb0ELb0ELb0ELb1ELb0EEEvNS_16Flash_fwd_paramsE:
.text._ZN5flash16flash_fwd_kernelI23Flash_fwd_kernel_traitsILi128ELi128ELi32ELi4ELb0ELb0EN7cutlass6half_tE19Flash_kernel_traitsILi128ELi128ELi32ELi4ES3_EELb0ELb0ELb0ELb0ELb0ELb0ELb1ELb0EEEvNS_16Flash_fwd_paramsE:
        /* <DEDUP_REMOVED lines=23> */
[----:B-1----:R-:W-:-:S05]  /*0170*/  @P0 IMAD.WIDE R2, R17, R24, c[0x0][0x250] ;  /* 0x0000940011020625 */ /* 0x002fca00078e0218 */
[----:B------:R4:W5:Y:S01]  /*0180*/  @P0 LDG.E R6, [R2.64] ;  /* 0x0000000402060981 */ /* 0x000962000c1e1900 */
[----:B------:R-:W-:-:S04]  /*0190*/  ISETP.NE.U32.AND P0, PT, RZ, c[0x0][0x248], PT ;  /* 0x00009200ff007a0c */ /* 0x000fc80003f05070 */
[----:B------:R-:W-:Y:S01]  /*01a0*/  ISETP.NE.AND.EX P0, PT, RZ, c[0x0][0x24c], PT, P0 ;  /* 0x00009300ff007a0c */ /* 0x000fe20003f05300 */
[----:B--2---:R4:W-:Y:S01]  /*01b0*/  STL [R1+0x28], R9 ;  /* 0x0000280901007387 */ /* 0x0049e20000100800 */
[----:B---3--:R-:W-:Y:S02]  /*01c0*/  @P2 IMAD.IADD R14, R0, 0x1, -R9 ;  /* 0x00000001000e2824 */ /* 0x008fe400078e0a09 */
[----:B------:R-:W-:-:S09]  /*01d0*/  @!P2 IMAD.MOV.U32 R14, RZ, RZ, c[0x0][0x214] ;  /* 0x00008500ff0ea624 */ /* 0x000fd200078e00ff */
[----:B------:R-:W-:Y:S05]  /*01e0*/  @!P0 BRA `(.L_x_1630) ;  /* 0x0000004000008947 */ /* 0x000fea0003800000 */
[----:B------:R-:W2:Y:S02]  /*01f0*/  @P3 LDG.E R0, [R4.64+0x4] ;  /* 0x0000040404003981 */ /* 0x000ea4000c1e1900 */
[----:B--2--5:R-:W-:-:S06]  /*0200*/  @P3 IADD3 R0, R0, -R8, RZ ;  /* 0x8000000800003210 */ /* 0x024fcc0007ffe0ff */
[----:B------:R1:W5:Y:S01]  /*0210*/  @!P3 LDG.E R0, [R4.64] ;  /* 0x000000040400b981 */ /* 0x000362000c1e1900 */
[----:B------:R-:W-:Y:S05]  /*0220*/  BRA `(.L_x_1631) ;  /* 0x0000001000007947 */ /* 0x000fea0003800000 */
.L_x_1630:
[----:B------:R-:W-:Y:S02]  /*0230*/  MOV R0, c[0x0][0x218] ;  /* 0x0000860000007a02 */ /* 0x000fe40000000f00 */
.L_x_1631:
        /* <DEDUP_REMOVED lines=45> */
.L_x_1633:
        /* <DEDUP_REMOVED lines=42> */
.L_x_1634:
[----:B--2---:R-:W-:Y:S01]  /*07b0*/  SHF.R.S32.HI R21, RZ, 0x1f, R133 ;  /* 0x0000001fff157819 */ /* 0x004fe20000011485 */
[----:B------:R-:W-:Y:S01]  /*07c0*/  IMAD.IADD R36, R14, 0x1, -R19 ;  /* 0x000000010e247824 */ /* 0x000fe200078e0a13 */
[----:B------:R-:W-:Y:S01]  /*07d0*/  BSSY B0, `(.L_x_1635) ;  /* 0x0000058000007945 */ /* 0x000fe20003800000 */
[----:B------:R-:W-:Y:S01]  /*07e0*/  IMAD R17, R7, c[0x0][0x1a8], RZ ;  /* 0x00006a0007117a24 */ /* 0x000fe200078e02ff */
[CC--:B------:R-:W-:Y:S02]  /*07f0*/  LEA.HI R2, R21.reuse, R133.reuse, RZ, 0x3 ;  /* 0x0000008515027211 */ /* 0x0c0fe400078f18ff */
[----:B------:R-:W-:Y:S01]  /*0800*/  LEA.HI R23, R21, R133, RZ, 0x4 ;  /* 0x0000008515177211 */ /* 0x000fe200078f20ff */
[----:B------:R1:W-:Y:S01]  /*0810*/  STL [R1+0x24], R36 ;  /* 0x0000242401007387 */ /* 0x0003e20000100800 */
[----:B------:R-:W-:Y:S01]  /*0820*/  SHF.R.S32.HI R8, RZ, 0x3, R2 ;  /* 0x00000003ff087819 */ /* 0x000fe20000011402 */
[----:B------:R-:W-:Y:S01]  /*0830*/  IMAD R17, R25, c[0x0][0x1ac], R17 ;  /* 0x00006b0019117a24 */ /* 0x000fe200078e0211 */
        /* <DEDUP_REMOVED lines=17> */
[----:B------:R-:W-:Y:S01]  /*0950*/  LOP3.LUT R3, R3, R2, RZ, 0x3c, !PT ;  /* 0x0000000203037212 */ /* 0x000fe200078e3cff */
[----:B------:R1:W-:Y:S01]  /*0960*/  STL.64 [R1], R34 ;  /* 0x0000002201007387 */ /* 0x0003e20000100a00 */
        /* <DEDUP_REMOVED lines=22> */
[----:B------:R-:W-:Y:S01]  /*0ad0*/  IMAD.WIDE.U32 R28, R10, c[0x0][0x1b8], R2 ;  /* 0x00006e000a1c7a25 */ /* 0x000fe200078e0002 */
[----:B------:R-:W-:-:S03]  /*0ae0*/  LEA.HI R11, R21, R133, RZ, 0x5 ;  /* 0x00000085150b7211 */ /* 0x000fc600078f28ff */
[C---:B------:R-:W-:Y:S01]  /*0af0*/  IMAD R14, R10.reuse, c[0x0][0x1b4], R4 ;  /* 0x00006d000a0e7a24 */ /* 0x040fe200078e0204 */
[----:B------:R-:W-:Y:S01]  /*0b00*/  SHF.R.S32.HI R70, RZ, 0x5, R11 ;  /* 0x00000005ff467819 */ /* 0x000fe2000001140b */
[----:B------:R-:W-:-:S04]  /*0b10*/  IMAD.WIDE.U32 R30, R10, c[0x0][0x1b0], R6 ;  /* 0x00006c000a1e7a25 */ /* 0x000fc800078e0006 */
[----:B------:R-:W-:Y:S01]  /*0b20*/  IMAD.IADD R27, R29, 0x1, R5 ;  /* 0x000000011d1b7824 */ /* 0x000fe200078e0205 */
[----:B------:R1:W-:Y:S01]  /*0b30*/  STL.64 [R1+0x18], R30 ;  /* 0x0000181e01007387 */ /* 0x0003e20000100a00 */
[----:B------:R-:W-:Y:S02]  /*0b40*/  IMAD.IADD R33, R31, 0x1, R14 ;  /* 0x000000011f217824 */ /* 0x000fe400078e020e */
[----:B------:R-:W-:Y:S01]  /*0b50*/  IMAD.MOV.U32 R0, RZ, RZ, 0x20 ;  /* 0x00000020ff007424 */ /* 0x000fe200078e00ff */
[----:B------:R1:W-:Y:S01]  /*0b60*/  STL.64 [R1+0x10], R28 ;  /* 0x0000101c01007387 */ /* 0x0003e20000100a00 */
[----:B------:R-:W-:Y:S02]  /*0b70*/  IMAD.MOV.U32 R16, RZ, RZ, 0x10 ;  /* 0x00000010ff107424 */ /* 0x000fe400078e00ff */
[----:B------:R-:W-:Y:S01]  /*0b80*/  IMAD.SHL.U32 R227, R227, 0x2, RZ ;  /* 0x00000002e3e37824 */ /* 0x000fe200078e00ff */
[----:B------:R1:W-:Y:S01]  /*0b90*/  STL [R1+0x20], R27 ;  /* 0x0000201b01007387 */ /* 0x0003e20000100800 */
[----:B------:R-:W-:Y:S01]  /*0ba0*/  IMAD.IADD R11, R13, 0x1, R17 ;  /* 0x000000010d0b7824 */ /* 0x000fe200078e0211 */
[----:B------:R-:W-:-:S02]  /*0bb0*/  SEL R0, R0, 0xffffffe0, !P2 ;  /* 0xffffffe000007807 */ /* 0x000fc40005000000 */
[----:B------:R1:W-:Y:S01]  /*0bc0*/  STL [R1+0xc], R33 ;  /* 0x00000c2101007387 */ /* 0x0003e20000100800 */
[----:B------:R-:W-:Y:S01]  /*0bd0*/  SEL R4, R16, 0xfffffff0, !P1 ;  /* 0xfffffff010047807 */ /* 0x000fe20004800000 */
        /* <DEDUP_REMOVED lines=23> */
.L_x_1636:
[----:B------:R-:W-:Y:S05]  /*0d50*/  BSYNC B0 ;  /* 0x0000000000007941 */ /* 0x000fea0003800000 */
.L_x_1635:
[----:B------:R-:W-:Y:S01]  /*0d60*/  IADD3 R14, R8, 0x10, RZ ;  /* 0x00000010080e7810 */ /* 0x000fe20007ffe0ff */
[----:B------:R-:W-:Y:S03]  /*0d70*/  BSSY B0, `(.L_x_1637) ;  /* 0x000001c000007945 */ /* 0x000fe60003800000 */
[----:B------:R-:W-:-:S13]  /*0d80*/  ISETP.GE.AND P0, PT, R14, R36, PT ;  /* 0x000000240e00720c */ /* 0x000fda0003f06270 */
        /* <DEDUP_REMOVED lines=26> */
.L_x_1638:
[----:B------:R-:W-:Y:S05]  /*0f30*/  BSYNC B0 ;  /* 0x0000000000007941 */ /* 0x000fea0003800000 */
.L_x_1637:
[----:B--2---:R-:W-:Y:S01]  /*0f40*/  IADD3 R2, R8, 0x20, RZ ;  /* 0x0000002008027810 */ /* 0x004fe20007ffe0ff */
        /* <DEDUP_REMOVED lines=28> */
.L_x_1640:
[----:B------:R-:W-:Y:S05]  /*1110*/  BSYNC B0 ;  /* 0x0000000000007941 */ /* 0x000fea0003800000 */
.L_x_1639:
        /* <DEDUP_REMOVED lines=29> */
.L_x_1642:
[----:B------:R-:W-:Y:S05]  /*12f0*/  BSYNC B0 ;  /* 0x0000000000007941 */ /* 0x000fea0003800000 */
.L_x_1641:
        /* <DEDUP_REMOVED lines=30> */
.L_x_1644:
[----:B------:R-:W-:Y:S05]  /*14e0*/  BSYNC B0 ;  /* 0x0000000000007941 */ /* 0x000fea0003800000 */
.L_x_1643:
[----:B---3--:R-:W-:Y:S01]  /*14f0*/  IADD3 R2, R8, 0x50, RZ ;  /* 0x0000005008027810 */ /* 0x008fe20007ffe0ff */
        /* <DEDUP_REMOVED lines=29> */
.L_x_1646:
[----:B------:R-:W-:Y:S05]  /*16d0*/  BSYNC B0 ;  /* 0x0000000000007941 */ /* 0x000fea0003800000 */
.L_x_1645:
        /* <DEDUP_REMOVED lines=30> */
.L_x_1648:
[----:B------:R-:W-:Y:S05]  /*18c0*/  BSYNC B0 ;  /* 0x0000000000007941 */ /* 0x000fea0003800000 */
.L_x_1647:
[----:B---3--:R-:W-:Y:S01]  /*18d0*/  IADD3 R2, R8, 0x70, RZ ;  /* 0x0000007008027810 */ /* 0x008fe20007ffe0ff */
[----:B------:R-:W-:Y:S01]  /*18e0*/  IMAD.MOV.U32 R15, RZ, RZ, c[0x0][0x198] ;  /* 0x00006600ff0f7624 */ /* 0x000fe200078e00ff */
[----:B------:R-:W-:Y:S01]  /*18f0*/  BSSY B0, `(.L_x_1649) ;  /* 0x0000020000007945 */ /* 0x000fe20003800000 */
[----:B------:R-:W-:Y:S01]  /*1900*/  IMAD.MOV.U32 R134, RZ, RZ, 0x5 ;  /* 0x00000005ff867424 */ /* 0x000fe200078e00ff */
[----:B------:R-:W-:Y:S01]  /*1910*/  ISETP.GE.AND P0, PT, R2, R36, PT ;  /* 0x000000240200720c */ /* 0x000fe20003f06270 */
[----:B------:R3:W-:Y:S01]  /*1920*/  STL [R1+0x2c], R2 ;  /* 0x00002c0201007387 */ /* 0x0007e20000100800 */
[C---:B------:R-:W-:Y:S02]  /*1930*/  IMAD.SHL.U32 R135, R15.reuse, 0x20, RZ ;  /* 0x000000200f877824 */ /* 0x040fe400078e00ff */
[----:B------:R-:W-:-:S09]  /*1940*/  SHF.L.U64.HI R134, R15, R134, c[0x0][0x19c] ;  /* 0x000067000f867619 */ /* 0x000fd20000010286 */
        /* <DEDUP_REMOVED lines=26> */
.L_x_1650:
[----:B------:R-:W-:Y:S05]  /*1af0*/  BSYNC B0 ;  /* 0x0000000000007941 */ /* 0x000fea0003800000 */
.L_x_1649:
[----:B------:R-:W-:Y:S01]  /*1b00*/  MOV R140, R32 ;  /* 0x00000020008c7202 */ /* 0x000fe20000000f00 */
[----:B------:R-:W-:Y:S01]  /*1b10*/  BSSY B0, `(.L_x_1651) ;  /* 0x000001e000007945 */ /* 0x000fe20003800000 */
[----:B------:R-:W-:Y:S02]  /*1b20*/  MOV R141, R33 ;  /* 0x00000021008d7202 */ /* 0x000fe40000000f00 */
[----:B------:R-:W-:Y:S02]  /*1b30*/  LEA.HI.SX32 R68, R228, 0xffffffff, 0x1b ;  /* 0xffffffffe4447811 */ /* 0x000fe400078fdaff */
[----:B------:R-:W-:Y:S02]  /*1b40*/  MOV R140, R30 ;  /* 0x0000001e008c7202 */ /* 0x000fe40000000f00 */
[----:B------:R-:W-:Y:S01]  /*1b50*/  SHF.R.S32.HI R12, RZ, 0x1f, R68 ;  /* 0x0000001fff0c7819 */ /* 0x000fe20000011444 */
[----:B------:R-:W-:Y:S02]  /*1b60*/  IMAD R11, R68, -0x20, R69 ;  /* 0xffffffe0440b7824 */ /* 0x000fe400078e0245 */
[----:B------:R4:W-:Y:S01]  /*1b70*/  STL.64 [R1+0x8], R140 ;  /* 0x0000088c01007387 */ /* 0x0009e20000100a00 */
[----:B------:R-:W-:-:S02]  /*1b80*/  IMAD R10, R134, R68, RZ ;  /* 0x00000044860a7224 */ /* 0x000fc400078e02ff */
[----:B------:R-:W-:Y:S01]  /*1b90*/  ISETP.GE.AND P0, PT, R8, R11, PT ;  /* 0x0000000b0800720c */ /* 0x000fe20003f06270 */
[----:B--23--:R-:W-:-:S04]  /*1ba0*/  IMAD.WIDE.U32 R2, R68, R135, R140 ;  /* 0x0000008744027225 */ /* 0x00cfc800078e008c */
[----:B------:R-:W-:-:S05]  /*1bb0*/  IMAD R10, R12, R135, R10 ;  /* 0x000000870c0a7224 */ /* 0x000fca00078e020a */
[----:B------:R-:W-:-:S03]  /*1bc0*/  IADD3 R10, R3, R10, RZ ;  /* 0x0000000a030a7210 */ /* 0x000fc60007ffe0ff */
        /* <DEDUP_REMOVED lines=18> */
.L_x_1652:
[----:B------:R-:W-:Y:S05]  /*1cf0*/  BSYNC B0 ;  /* 0x0000000000007941 */ /* 0x000fea0003800000 */
.L_x_1651:
        /* <DEDUP_REMOVED lines=24> */
.L_x_1654:
[----:B------:R-:W-:Y:S05]  /*1e80*/  BSYNC B0 ;  /* 0x0000000000007941 */ /* 0x000fea0003800000 */
.L_x_1653:
[----:B------:R-:W0:Y:S01]  /*1e90*/  LDGDEPBAR ;  /* 0x00000000000079af */ /* 0x000e220000000000 */
[----:B------:R-:W-:Y:S01]  /*1ea0*/  ISETP.GE.AND P1, PT, R8, R11, PT ;  /* 0x0000000b0800720c */ /* 0x000fe20003f26270 */
[----:B---3--:R-:W-:Y:S01]  /*1eb0*/  IMAD R2, R12, c[0x0][0x1a0], RZ ;  /* 0x000068000c027a24 */ /* 0x008fe200078e02ff */
[----:B------:R-:W-:Y:S01]  /*1ec0*/  BSSY B0, `(.L_x_1655) ;  /* 0x000001c000007945 */ /* 0x000fe20003800000 */
[----:B--2---:R-:W-:-:S04]  /*1ed0*/  IMAD.WIDE.U32 R6, R68, c[0x0][0x1a0], RZ ;  /* 0x0000680044067a25 */ /* 0x004fc800078e00ff */
        /* <DEDUP_REMOVED lines=26> */
.L_x_1656:
[----:B------:R-:W-:Y:S05]  /*2080*/  BSYNC B0 ;  /* 0x0000000000007941 */ /* 0x000fea0003800000 */
.L_x_1655:
[----:B------:R-:W-:Y:S01]  /*2090*/  ISETP.GE.AND P0, PT, R14, R11, PT ;  /* 0x0000000b0e00720c */ /* 0x000fe20003f06270 */
[----:B------:R-:W-:-:S12]  /*20a0*/  BSSY B0, `(.L_x_1657) ;  /* 0x0000019000007945 */ /* 0x000fd80003800000 */
[----:B------:R1:W-:Y:S04]  /*20b0*/  @P0 STS.128 [R227+0xa800], RZ ;  /* 0x00a800ffe3000388 */ /* 0x0003e80000000c00 */
[----:B------:R1:W-:Y:S01]  /*20c0*/  @P0 STS.128 [R227+0xb800], RZ ;  /* 0x00b800ffe3000388 */ /* 0x0003e20000000c00 */
[----:B------:R-:W-:Y:S05]  /*20d0*/  @P0 BRA `(.L_x_1658) ;  /* 0x0000015000000947 */ /* 0x000fea0003800000 */
[----:B------:R-:W-:Y:S01]  /*20e0*/  ISETP.GE.AND P1, PT, R250, c[0x0][0x220], PT ;  /* 0x00008800fa007a0c */ /* 0x000fe20003f26270 */
[----:B---3--:R-:W-:Y:S01]  /*20f0*/  IMAD.WIDE.U32 R6, R16, c[0x0][0x1a0], RZ ;  /* 0x0000680010067a25 */ /* 0x008fe200078e00ff */
        /* <DEDUP_REMOVED lines=19> */
.L_x_1658:
[----:B------:R-:W-:Y:S05]  /*2230*/  BSYNC B0 ;  /* 0x0000000000007941 */ /* 0x000fea0003800000 */
.L_x_1657:
[----:B---3--:R-:W-:Y:S01]  /*2240*/  SHF.R.S32.HI R7, RZ, 0x4, R23 ;  /* 0x00000004ff077819 */ /* 0x008fe20000011417 */
        /* <DEDUP_REMOVED lines=30> */
[----:B------:R-:W3:Y:S01]  /*2430*/  LDSM.16.M88.4 R8, [R214+0x2000] ;  /* 0x00200000d608783b */ /* 0x000ee20000000200 */
[----:B------:R-:W-:Y:S01]  /*2440*/  @P1 IADD3 R223, R2, -0x20, RZ ;  /* 0xffffffe002df1810 */ /* 0x000fe20007ffe0ff */
[----:B------:R-:W-:Y:S02]  /*2450*/  IMAD.MOV.U32 R2, RZ, RZ, 0x40 ;  /* 0x00000040ff027424 */ /* 0x000fe400078e00ff */
[----:B------:R-:W5:Y:S01]  /*2460*/  LDSM.16.M88.4 R12, [R214] ;  /* 0x00000000d60c783b */ /* 0x000f620000000200 */
[C---:B------:R-:W-:Y:S01]  /*2470*/  IMAD R222, R0.reuse, 0x2, R214 ;  /* 0x0000000200de7824 */ /* 0x040fe200078e02d6 */
[----:B------:R-:W-:Y:S01]  /*2480*/  IADD3 R226, R223, 0x800, RZ ;  /* 0x00000800dfe27810 */ /* 0x000fe20007ffe0ff */
[----:B------:R-:W-:Y:S01]  /*2490*/  IMAD R220, R0, 0x2, R216 ;  /* 0x0000000200dc7824 */ /* 0x000fe200078e02d8 */
[----:B------:R-:W-:Y:S01]  /*24a0*/  LDSM.16.M88.4 R44, [R223] ;  /* 0x00000000df2c783b */ /* 0x000fe20000000200 */
[----:B------:R-:W-:-:S02]  /*24b0*/  SEL R2, R2, 0xffffffc0, !P2 ;  /* 0xffffffc002027807 */ /* 0x000fc40005000000 */
[C---:B------:R-:W-:Y:S01]  /*24c0*/  IADD3 R225, R223.reuse, 0x1000, RZ ;  /* 0x00001000dfe17810 */ /* 0x040fe20007ffe0ff */
[----:B------:R-:W1:Y:S01]  /*24d0*/  LDSM.16.M88.4 R20, [R216+0x2000] ;  /* 0x00200000d814783b */ /* 0x000e620000000200 */
[----:B------:R-:W-:Y:S01]  /*24e0*/  IADD3 R224, R223, 0x1800, RZ ;  /* 0x00001800dfe07810 */ /* 0x000fe20007ffe0ff */
[----:B------:R-:W-:Y:S02]  /*24f0*/  IMAD.IADD R221, R212, 0x1, R2 ;  /* 0x00000001d4dd7824 */ /* 0x000fe400078e0202 */
[----:B-1----:R-:W1:Y:S01]  /*2500*/  LDSM.16.M88.4 R24, [R216] ;  /* 0x00000000d818783b */ /* 0x002e620000000200 */
[----:B------:R-:W-:-:S03]  /*2510*/  IMAD.IADD R219, R2, 0x1, R223 ;  /* 0x0000000102db7824 */ /* 0x000fc600078e02df */
[----:B------:R-:W-:Y:S04]  /*2520*/  LDSM.16.M88.4 R48, [R221+0x8000] ;  /* 0x00800000dd30783b */ /* 0x000fe80000000200 */
[----:B------:R-:W2:Y:S04]  /*2530*/  LDSM.16.M88.4 R40, [R222+0x2000] ;  /* 0x00200000de28783b */ /* 0x000ea80000000200 */
[----:B------:R-:W4:Y:S04]  /*2540*/  LDSM.16.M88.4 R60, [R222] ;  /* 0x00000000de3c783b */ /* 0x000f280000000200 */
[----:B------:R-:W1:Y:S04]  /*2550*/  LDSM.16.M88.4 R64, [R212+0x8800] ;  /* 0x00880000d440783b */ /* 0x000e680000000200 */
[----:B------:R-:W-:Y:S01]  /*2560*/  LDSM.16.M88.4 R76, [R219] ;  /* 0x00000000db4c783b */ /* 0x000fe20000000200 */
[-C--:B---3--:R-:W-:Y:S03]  /*2570*/  HMMA.16816.F32 R32, R8, R16.reuse, RZ ;  /* 0x000000100820723c */ /* 0x088fe600000018ff */
[----:B------:R-:W-:Y:S04]  /*2580*/  LDSM.16.M88.4 R36, [R220] ;  /* 0x00000000dc24783b */ /* 0x000fe80000000200 */
[----:B------:R-:W-:Y:S01]  /*2590*/  LDSM.16.M88.4 R80, [R223+0x800] ;  /* 0x00080000df50783b */ /* 0x000fe20000000200 */
[C---:B-----5:R-:W-:Y:S03]  /*25a0*/  HMMA.16816.F32 R28, R12.reuse, R16, RZ ;  /* 0x000000100c1c723c */ /* 0x060fe600000018ff */
[----:B------:R-:W-:Y:S04]  /*25b0*/  LDSM.16.M88.4 R88, [R212+0x9000] ;  /* 0x00900000d458783b */ /* 0x000fe80000000200 */
[----:B------:R-:W-:Y:S01]  /*25c0*/  LDSM.16.M88.4 R116, [R223+0x1000] ;  /* 0x00100000df74783b */ /* 0x000fe20000000200 */
[----:B------:R-:W-:Y:S03]  /*25d0*/  HMMA.16816.F32 R72, R12, R18, RZ ;  /* 0x000000120c48723c */ /* 0x000fe600000018ff */
[----:B------:R-:W-:Y:S05]  /*25e0*/  LDSM.16.M88.4 R128, [R221+0x9000] ;  /* 0x00900000dd80783b */ /* 0x000fea0000000200 */
[-C--:B------:R-:W-:Y:S01]  /*25f0*/  HMMA.16816.F32 R56, R20, R44.reuse, R32 ;  /* 0x0000002c1438723c */ /* 0x080fe20000001820 */
[----:B------:R-:W3:Y:S07]  /*2600*/  LDSM.16.M88.4 R32, [R220+0x2000] ;  /* 0x00200000dc20783b */ /* 0x000eee0000000200 */
[----:B-1----:R-:W-:Y:S08]  /*2610*/  HMMA.16816.F32 R28, R24, R44, R28 ;  /* 0x0000002c181c723c */ /* 0x002ff0000000181c */
[----:B------:R-:W-:Y:S08]  /*2620*/  HMMA.16816.F32 R84, R8, R18, RZ ;  /* 0x000000120854723c */ /* 0x000ff000000018ff */
[-C--:B--2---:R-:W-:Y:S01]  /*2630*/  HMMA.16816.F32 R92, R40, R48.reuse, R56 ;  /* 0x00000030285c723c */ /* 0x084fe20000001838 */
[----:B------:R-:W-:Y:S07]  /*2640*/  LDSM.16.M88.4 R56, [R214+0x6000] ;  /* 0x00600000d638783b */ /* 0x000fee0000000200 */
[----:B----4-:R-:W-:Y:S01]  /*2650*/  HMMA.16816.F32 R52, R60, R48, R28 ;  /* 0x000000303c34723c */ /* 0x010fe2000000181c */
[----:B------:R-:W1:Y:S07]  /*2660*/  LDSM.16.M88.4 R28, [R214+0x4000] ;  /* 0x00400000d61c783b */ /* 0x000e6e0000000200 */
[-C--:B------:R-:W-:Y:S08]  /*2670*/  HMMA.16816.F32 R96, R24, R46.reuse, R72 ;  /* 0x0000002e1860723c */ /* 0x080ff00000001848 */
[----:B------:R-:W-:Y:S01]  /*2680*/  HMMA.16816.F32 R44, R20, R46, R84 ;  /* 0x0000002e142c723c */ /* 0x000fe20000001854 */
[----:B------:R-:W2:Y:S07]  /*2690*/  LDSM.16.M88.4 R84, [R221+0x8800] ;  /* 0x00880000dd54783b */ /* 0x000eae0000000200 */
[----:B------:R-:W-:Y:S08]  /*26a0*/  HMMA.16816.F32 R72, R8, R64, RZ ;  /* 0x000000400848723c */ /* 0x000ff000000018ff */
[-C--:B---3--:R-:W-:Y:S08]  /*26b0*/  HMMA.16816.F32 R112, R32, R76.reuse, R92 ;  /* 0x0000004c2070723c */ /* 0x088ff0000000185c */
[----:B------:R-:W-:Y:S01]  /*26c0*/  HMMA.16816.F32 R16, R36, R76, R52 ;  /* 0x0000004c2410723c */ /* 0x000fe20000001834 */
[----:B------:R-:W3:Y:S07]  /*26d0*/  LDSM.16.M88.4 R52, [R216+0x4000] ;  /* 0x00400000d834783b */ /* 0x000eee0000000200 */
[----:B------:R-:W-:Y:S08]  /*26e0*/  HMMA.16816.F32 R92, R12, R64, RZ ;  /* 0x000000400c5c723c */ /* 0x000ff000000018ff */
[-C--:B------:R-:W-:Y:S08]  /*26f0*/  HMMA.16816.F32 R100, R60, R50.reuse, R96 ;  /* 0x000000323c64723c */ /* 0x080ff00000001860 */
[----:B------:R-:W-:Y:S01]  /*2700*/  HMMA.16816.F32 R120, R40, R50, R44 ;  /* 0x000000322878723c */ /* 0x000fe2000000182c */
[----:B------:R-:W4:Y:S04]  /*2710*/  LDSM.16.M88.4 R48, [R216+0x6000] ;  /* 0x00600000d830783b */ /* 0x000f280000000200 */
[----:B------:R-:W-:Y:S03]  /*2720*/  LDSM.16.M88.4 R44, [R222+0x4000] ;  /* 0x00400000de2c783b */ /* 0x000fe60000000200 */
[-C--:B------:R-:W-:Y:S08]  /*2730*/  HMMA.16816.F32 R124, R8, R66.reuse, RZ ;  /* 0x00000042087c723c */ /* 0x080ff000000018ff */
[----:B------:R-:W-:Y:S01]  /*2740*/  HMMA.16816.F32 R108, R12, R66, RZ ;  /* 0x000000420c6c723c */ /* 0x000fe200000018ff */
[----:B------:R-:W-:Y:S07]  /*2750*/  LDSM.16.M88.4 R12, [R220+0x4000] ;  /* 0x00400000dc0c783b */ /* 0x000fee0000000200 */
[----:B------:R-:W-:Y:S01]  /*2760*/  HMMA.16816.F32 R96, R20, R80, R72 ;  /* 0x000000501460723c */ /* 0x000fe20000001848 */
[----:B------:R-:W5:Y:S07]  /*2770*/  LDSM.16.M88.4 R72, [R219+0x800] ;  /* 0x00080000db48783b */ /* 0x000f6e0000000200 */
[----:B-1----:R-:W-:Y:S08]  /*2780*/  HMMA.16816.F32 R16, R28, R88, R16 ;  /* 0x000000581c10723c */ /* 0x002ff00000001810 */
[----:B------:R-:W-:Y:S08]  /*2790*/  HMMA.16816.F32 R104, R24, R80, R92 ;  /* 0x000000501868723c */ /* 0x000ff0000000185c */
[----:B------:R-:W-:Y:S01]  /*27a0*/  HMMA.16816.F32 R64, R56, R88, R112 ;  /* 0x000000583840723c */ /* 0x000fe20000001870 */
[----:B------:R-:W-:Y:S07]  /*27b0*/  LDSM.16.M88.4 R112, [R219+0x1000] ;  /* 0x00100000db70783b */ /* 0x000fee0000000200 */
[-C--:B------:R-:W-:Y:S08]  /*27c0*/  HMMA.16816.F32 R92, R36, R78.reuse, R100 ;  /* 0x0000004e245c723c */ /* 0x080ff00000001864 */
[----:B------:R-:W-:Y:S08]  /*27d0*/  HMMA.16816.F32 R120, R32, R78, R120 ;  /* 0x0000004e2078723c */ /* 0x000ff00000001878 */
[-C--:B------:R-:W-:Y:S08]  /*27e0*/  HMMA.16816.F32 R100, R20, R82.reuse, R124 ;  /* 0x000000521464723c */ /* 0x080ff0000000187c */
[----:B------:R-:W-:Y:S08]  /*27f0*/  HMMA.16816.F32 R24, R24, R82, R108 ;  /* 0x000000521818723c */ /* 0x000ff0000000186c */
[----:B--2---:R-:W-:Y:S08]  /*2800*/  HMMA.16816.F32 R96, R40, R84, R96 ;  /* 0x000000542860723c */ /* 0x004ff00000001860 */
[----:B---3--:R-:W-:Y:S01]  /*2810*/  HMMA.16816.F32 R8, R52, R116, R16 ;  /* 0x000000743408723c */ /* 0x008fe20000001810 */
[----:B------:R-:W1:Y:S07]  /*2820*/  LDSM.16.M88.4 R16, [R222+0x6000] ;  /* 0x00600000de10783b */ /* 0x000e6e0000000200 */
[----:B------:R-:W-:Y:S08]  /*2830*/  HMMA.16816.F32 R20, R60, R84, R104 ;  /* 0x000000543c14723c */ /* 0x000ff00000001868 */
[----:B----4-:R-:W-:Y:S01]  /*2840*/  HMMA.16816.F32 R76, R48, R116, R64 ;  /* 0x00000074304c723c */ /* 0x010fe20000001840 */
[----:B------:R-:W2:Y:S07]  /*2850*/  LDSM.16.M88.4 R64, [R212+0x9800] ;  /* 0x00980000d440783b */ /* 0x000eae0000000200 */
[-C--:B------:R-:W-:Y:S08]  /*2860*/  HMMA.16816.F32 R80, R28, R90.reuse, R92 ;  /* 0x0000005a1c50723c */ /* 0x080ff0000000185c */
[----:B------:R-:W-:Y:S08]  /*2870*/  HMMA.16816.F32 R88, R56, R90, R120 ;  /* 0x0000005a3858723c */ /* 0x000ff00000001878 */
[-C--:B------:R-:W-:Y:S01]  /*2880*/  HMMA.16816.F32 R100, R40, R86.reuse, R100 ;  /* 0x000000562864723c */ /* 0x080fe20000001864 */
[----:B------:R-:W-:Y:S07]  /*2890*/  LDSM.16.M88.4 R40, [R223+0x1800] ;  /* 0x00180000df28783b */ /* 0x000fee0000000200 */
[----:B------:R-:W-:Y:S08]  /*28a0*/  HMMA.16816.F32 R60, R60, R86, R24 ;  /* 0x000000563c3c723c */ /* 0x000ff00000001818 */
[----:B-----5:R-:W-:Y:S08]  /*28b0*/  HMMA.16816.F32 R24, R32, R72, R96 ;  /* 0x000000482018723c */ /* 0x020ff00000001860 */
[----:B------:R-:W-:Y:S01]  /*28c0*/  HMMA.16816.F32 R92, R44, R128, R8 ;  /* 0x000000802c5c723c */ /* 0x000fe20000001808 */
[----:B------:R-:W3:Y:S07]  /*28d0*/  LDSM.16.M88.4 R8, [R220+0x6000] ;  /* 0x00600000dc08783b */ /* 0x000eee0000000200 */
[----:B------:R-:W-:Y:S08]  /*28e0*/  HMMA.16816.F32 R20, R36, R72, R20 ;  /* 0x000000482414723c */ /* 0x000ff00000001814 */
[----:B------:R-:W-:Y:S08]  /*28f0*/  HMMA.16816.F32 R80, R52, R118, R80 ;  /* 0x000000763450723c */ /* 0x000ff00000001850 */
[----:B-1----:R-:W-:Y:S08]  /*2900*/  HMMA.16816.F32 R76, R16, R128, R76 ;  /* 0x00000080104c723c */ /* 0x002ff0000000184c */
[----:B------:R-:W-:Y:S08]  /*2910*/  HMMA.16816.F32 R84, R48, R118, R88 ;  /* 0x000000763054723c */ /* 0x000ff00000001858 */
[-C--:B------:R-:W-:Y:S08]  /*2920*/  HMMA.16816.F32 R100, R32, R74.reuse, R100 ;  /* 0x0000004a2064723c */ /* 0x080ff00000001864 */
[----:B------:R-:W-:Y:S08]  /*2930*/  HMMA.16816.F32 R88, R36, R74, R60 ;  /* 0x0000004a2458723c */ /* 0x000ff0000000183c */
[-C--:B--2---:R-:W-:Y:S01]  /*2940*/  HMMA.16816.F32 R32, R56, R64.reuse, R24 ;  /* 0x000000403820723c */ /* 0x084fe20000001818 */
[----:B------:R-:W1:Y:S07]  /*2950*/  LDSM.16.M88.4 R24, [R221+0x9800] ;  /* 0x00980000dd18783b */ /* 0x000e6e0000000200 */
[----:B------:R-:W-:Y:S08]  /*2960*/  HMMA.16816.F32 R36, R28, R64, R20 ;  /* 0x000000401c24723c */ /* 0x000ff00000001814 */
[----:B------:R-:W-:Y:S08]  /*2970*/  HMMA.16816.F32 R20, R44, R130, R80 ;  /* 0x000000822c14723c */ /* 0x000ff00000001850 */
[----:B---3--:R-:W-:Y:S08]  /*2980*/  HMMA.16816.F32 R60, R8, R112, R76 ;  /* 0x00000070083c723c */ /* 0x008ff0000000184c */
[----:B------:R-:W-:Y:S08]  /*2990*/  HMMA.16816.F32 R76, R28, R66, R88 ;  /* 0x000000421c4c723c */ /* 0x000ff00000001858 */
[----:B------:R-:W-:Y:S08]  /*29a0*/  HMMA.16816.F32 R28, R48, R40, R32 ;  /* 0x00000028301c723c */ /* 0x000ff00000001820 */
[----:B------:R-:W-:Y:S08]  /*29b0*/  HMMA.16816.F32 R92, R12, R112, R92 ;  /* 0x000000700c5c723c */ /* 0x000ff0000000185c */
[----:B------:R-:W-:Y:S08]  /*29c0*/  HMMA.16816.F32 R36, R52, R40, R36 ;  /* 0x000000283424723c */ /* 0x000ff00000001824 */
[----:B------:R-:W-:Y:S01]  /*29d0*/  HMMA.16816.F32 R80, R12, R114, R20 ;  /* 0x000000720c50723c */ /* 0x000fe20000001814 */
[----:B------:R-:W2:Y:S01]  /*29e0*/  LDSM.16.M88.4 R20, [R219+0x1800] ;  /* 0x00180000db14783b */ /* 0x000ea20000000200 */
[----:B------:R-:W-:-:S06]  /*29f0*/  DEPBAR.LE SB0, 0x0 ;  /* 0x000080000000791a */ /* 0x000fcc0000000000 */
[----:B-1----:R-:W-:Y:S01]  /*2a00*/  HMMA.16816.F32 R28, R16, R24, R28 ;  /* 0x00000018101c723c */ /* 0x002fe2000000181c */
[----:B------:R-:W-:-:S04]  /*2a10*/  FMUL.FTZ R2, R92, c[0x0][0x2ec] ;  /* 0x0000bb005c027a20 */ /* 0x000fc80000410000 */
[----:B------:R1:W-:Y:S03]  /*2a20*/  MUFU.TANH R92, R2 ;  /* 0x00000002005c7308 */ /* 0x0003e60000002400 */
[----:B------:R-:W-:Y:S08]  /*2a30*/  HMMA.16816.F32 R52, R52, R42, R76 ;  /* 0x0000002a3434723c */ /* 0x000ff0000000184c */
[----:B------:R-:W-:Y:S01]  /*2a40*/  HMMA.16816.F32 R56, R56, R66, R100 ;  /* 0x000000423838723c */ /* 0x000fe20000001864 */
[----:B------:R-:W-:-:S02]  /*2a50*/  FMUL.FTZ R81, R81, c[0x0][0x2ec] ;  /* 0x0000bb0051517a20 */ /* 0x000fc40000410000 */
[----:B------:R-:W-:Y:S02]  /*2a60*/  FMUL.FTZ R82, R82, c[0x0][0x2ec] ;  /* 0x0000bb0052527a20 */ /* 0x000fe40000410000 */
[----:B-1----:R-:W-:Y:S02]  /*2a70*/  FMUL.FTZ R2, R93, c[0x0][0x2ec] ;  /* 0x0000bb005d027a20 */ /* 0x002fe40000410000 */
[----:B------:R-:W-:Y:S01]  /*2a80*/  FMUL.FTZ R83, R83, c[0x0][0x2ec] ;  /* 0x0000bb0053537a20 */ /* 0x000fe20000410000 */
[----:B------:R-:W-:Y:S01]  /*2a90*/  HMMA.16816.F32 R32, R44, R24, R36 ;  /* 0x000000182c20723c */ /* 0x000fe20000001824 */
[----:B------:R-:W-:Y:S07]  /*2aa0*/  MUFU.TANH R81, R81 ;  /* 0x0000005100517308 */ /* 0x000fee0000002400 */
[----:B------:R-:W-:Y:S01]  /*2ab0*/  HMMA.16816.F32 R72, R16, R130, R84 ;  /* 0x000000821048723c */ /* 0x000fe20000001854 */
[----:B------:R1:W-:Y:S07]  /*2ac0*/  MUFU.TANH R86, R2 ;  /* 0x0000000200567308 */ /* 0x0003ee0000002400 */
[----:B--2---:R-:W-:Y:S08]  /*2ad0*/  HMMA.16816.F32 R28, R8, R20, R28 ;  /* 0x00000014081c723c */ /* 0x004ff0000000181c */
[----:B------:R-:W-:Y:S01]  /*2ae0*/  HMMA.16816.F32 R44, R44, R26, R52 ;  /* 0x0000001a2c2c723c */ /* 0x000fe20000001834 */
[----:B-1----:R-:W-:-:S04]  /*2af0*/  FMUL.FTZ R2, R94, c[0x0][0x2ec] ;  /* 0x0000bb005e027a20 */ /* 0x002fc80000410000 */
[----:B------:R1:W-:Y:S03]  /*2b00*/  MUFU.TANH R85, R2 ;  /* 0x0000000200557308 */ /* 0x0003e60000002400 */
[----:B------:R-:W-:Y:S08]  /*2b10*/  HMMA.16816.F32 R48, R48, R42, R56 ;  /* 0x0000002a3030723c */ /* 0x000ff00000001838 */
[----:B------:R-:W-:Y:S01]  /*2b20*/  HMMA.16816.F32 R32, R12, R20, R32 ;  /* 0x000000140c20723c */ /* 0x000fe20000001820 */
[----:B------:R-:W-:-:S02]  /*2b30*/  FMUL.FTZ R28, R28, c[0x0][0x2ec] ;  /* 0x0000bb001c1c7a20 */ /* 0x000fc40000410000 */
[----:B-1----:R-:W-:-:S04]  /*2b40*/  FMUL.FTZ R2, R95, c[0x0][0x2ec] ;  /* 0x0000bb005f027a20 */ /* 0x002fc80000410000 */
[----:B------:R-:W-:Y:S01]  /*2b50*/  MUFU.TANH R28, R28 ;  /* 0x0000001c001c7308 */ /* 0x000fe20000002400 */
[----:B------:R-:W-:Y:S07]  /*2b60*/  HMMA.16816.F32 R44, R12, R22, R44 ;  /* 0x000000160c2c723c */ /* 0x000fee000000182c */
[----:B------:R1:W-:Y:S01]  /*2b70*/  MUFU.TANH R84, R2 ;  /* 0x0000000200547308 */ /* 0x0003e20000002400 */
[----:B------:R-:W-:Y:S08]  /*2b80*/  HMMA.16816.F32 R16, R16, R26, R48 ;  /* 0x0000001a1010723c */ /* 0x000ff00000001830 */
[----:B------:R-:W-:Y:S01]  /*2b90*/  HMMA.16816.F32 R72, R8, R114, R72 ;  /* 0x000000720848723c */ /* 0x000fe20000001848 */
[----:B------:R-:W-:-:S02]  /*2ba0*/  FMUL.FTZ R32, R32, c[0x0][0x2ec] ;  /* 0x0000bb0020207a20 */ /* 0x000fc40000410000 */
[----:B------:R-:W-:Y:S02]  /*2bb0*/  FMUL.FTZ R34, R34, c[0x0][0x2ec] ;  /* 0x0000bb0022227a20 */ /* 0x000fe40000410000 */
[----:B-1----:R-:W-:Y:S02]  /*2bc0*/  FMUL.FTZ R2, R60, c[0x0][0x2ec] ;  /* 0x0000bb003c027a20 */ /* 0x002fe40000410000 */
[----:B------:R-:W-:Y:S01]  /*2bd0*/  MUFU.TANH R32, R32 ;  /* 0x0000002000207308 */ /* 0x000fe20000002400 */
[----:B------:R-:W-:-:S07]  /*2be0*/  FMUL.FTZ R3, R46, c[0x0][0x2ec] ;  /* 0x0000bb002e037a20 */ /* 0x000fce0000410000 */
[----:B------:R1:W-:Y:S01]  /*2bf0*/  MUFU.TANH R65, R2 ;  /* 0x0000000200417308 */ /* 0x0003e20000002400 */
[----:B------:R-:W-:Y:S07]  /*2c00*/  HMMA.16816.F32 R8, R8, R22, R16 ;  /* 0x000000160808723c */ /* 0x000fee0000001810 */
[----:B------:R-:W-:Y:S01]  /*2c10*/  MUFU.TANH R7, R3 ;  /* 0x0000000300077308 */ /* 0x000fe20000002400 */
[----:B------:R-:W-:Y:S02]  /*2c20*/  FMUL.FTZ R72, R72, c[0x0][0x2ec] ;  /* 0x0000bb0048487a20 */ /* 0x000fe40000410000 */
[----:B------:R-:W-:-:S02]  /*2c30*/  FMUL.FTZ R73, R73, c[0x0][0x2ec] ;  /* 0x0000bb0049497a20 */ /* 0x000fc40000410000 */
[----:B------:R-:W-:Y:S02]  /*2c40*/  FMUL.FTZ R74, R74, c[0x0][0x2ec] ;  /* 0x0000bb004a4a7a20 */ /* 0x000fe40000410000 */
[----:B------:R-:W-:Y:S01]  /*2c50*/  FMUL.FTZ R75, R75, c[0x0][0x2ec] ;  /* 0x0000bb004b4b7a20 */ /* 0x000fe20000410000 */
[----:B------:R-:W-:Y:S01]  /*2c60*/  MUFU.TANH R60, R82 ;  /* 0x00000052003c7308 */ /* 0x000fe20000002400 */
[----:B-1----:R-:W-:-:S07]  /*2c70*/  FMUL.FTZ R2, R61, c[0x0][0x2ec] ;  /* 0x0000bb003d027a20 */ /* 0x002fce0000410000 */
[----:B------:R1:W-:Y:S01]  /*2c80*/  MUFU.TANH R64, R2 ;  /* 0x0000000200407308 */ /* 0x0003e20000002400 */
[----:B------:R-:W-:Y:S02]  /*2c90*/  FMUL.FTZ R8, R8, c[0x0][0x2ec] ;  /* 0x0000bb0008087a20 */ /* 0x000fe40000410000 */
[----:B------:R-:W-:Y:S02]  /*2ca0*/  FMUL.FTZ R10, R10, c[0x0][0x2ec] ;  /* 0x0000bb000a0a7a20 */ /* 0x000fe40000410000 */
[----:B------:R-:W-:-:S03]  /*2cb0*/  FMUL.FTZ R9, R9, c[0x0][0x2ec] ;  /* 0x0000bb0009097a20 */ /* 0x000fc60000410000 */
[----:B------:R-:W-:Y:S01]  /*2cc0*/  MUFU.TANH R61, R83 ;  /* 0x00000053003d7308 */ /* 0x000fe20000002400 */
[----:B-1----:R-:W-:-:S07]  /*2cd0*/  FMUL.FTZ R2, R62, c[0x0][0x2ec] ;  /* 0x0000bb003e027a20 */ /* 0x002fce0000410000 */
[----:B------:R-:W-:Y:S08]  /*2ce0*/  MUFU.TANH R72, R72 ;  /* 0x0000004800487308 */ /* 0x000ff00000002400 */
[----:B------:R1:W-:Y:S08]  /*2cf0*/  MUFU.TANH R41, R2 ;  /* 0x0000000200297308 */ /* 0x0003f00000002400 */
[----:B------:R-:W-:Y:S01]  /*2d00*/  MUFU.TANH R73, R73 ;  /* 0x0000004900497308 */ /* 0x000fe20000002400 */
[----:B-1----:R-:W-:-:S07]  /*2d10*/  FMUL.FTZ R2, R63, c[0x0][0x2ec] ;  /* 0x0000bb003f027a20 */ /* 0x002fce0000410000 */
[----:B------:R-:W-:Y:S08]  /*2d20*/  MUFU.TANH R74, R74 ;  /* 0x0000004a004a7308 */ /* 0x000ff00000002400 */
[----:B------:R1:W2:Y:S08]  /*2d30*/  MUFU.TANH R40, R2 ;  /* 0x0000000200287308 */ /* 0x0002b00000002400 */
        /* <DEDUP_REMOVED lines=12> */
[----:B------:R1:W3:Y:S02]  /*2e00*/  MUFU.TANH R24, R2 ;  /* 0x0000000200187308 */ /* 0x0002e40000002400 */
[----:B-1----:R-:W-:-:S06]  /*2e10*/  FMUL.FTZ R2, R29, c[0x0][0x2ec] ;  /* 0x0000bb001d027a20 */ /* 0x002fcc0000410000 */
[----:B------:R1:W-:Y:S02]  /*2e20*/  MUFU.TANH R13, R2 ;  /* 0x00000002000d7308 */ /* 0x0003e40000002400 */
[----:B-1----:R-:W-:-:S06]  /*2e30*/  FMUL.FTZ R2, R31, c[0x0][0x2ec] ;  /* 0x0000bb001f027a20 */ /* 0x002fcc0000410000 */
[----:B------:R1:W4:Y:S02]  /*2e40*/  MUFU.TANH R27, R2 ;  /* 0x00000002001b7308 */ /* 0x0003240000002400 */
[----:B-1----:R-:W-:-:S06]  /*2e50*/  FMUL.FTZ R2, R44, c[0x0][0x2ec] ;  /* 0x0000bb002c027a20 */ /* 0x002fcc0000410000 */
[----:B------:R1:W5:Y:S02]  /*2e60*/  MUFU.TANH R12, R2 ;  /* 0x00000002000c7308 */ /* 0x0003640000002400 */
[----:B-1----:R-:W-:-:S04]  /*2e70*/  SHF.R.S32.HI R2, RZ, 0x1f, R70 ;  /* 0x0000001fff027819 */ /* 0x002fc80000011446 */
[----:B------:R-:W-:-:S04]  /*2e80*/  LEA.HI R2, R2, R70, RZ, 0x2 ;  /* 0x0000004602027211 */ /* 0x000fc800078f10ff */
[----:B------:R-:W-:Y:S01]  /*2e90*/  LOP3.LUT R3, R2, 0xfffffffc, RZ, 0xc0, !PT ;  /* 0xfffffffc02037812 */ /* 0x000fe200078ec0ff */
[----:B------:R-:W-:-:S04]  /*2ea0*/  IMAD R2, R68, 0x20, R5 ;  /* 0x0000002044027824 */ /* 0x000fc800078e0205 */
[----:B------:R-:W-:Y:S01]  /*2eb0*/  IMAD.IADD R3, R70, 0x1, -R3 ;  /* 0x0000000146037824 */ /* 0x000fe200078e0a03 */
[C---:B------:R-:W-:Y:S02]  /*2ec0*/  IADD3 R5, R2.reuse, 0x8, RZ ;  /* 0x0000000802057810 */ /* 0x040fe40007ffe0ff */
[----:B------:R-:W-:Y:S02]  /*2ed0*/  IADD3 R6, R2, 0x1, RZ ;  /* 0x0000000102067810 */ /* 0x000fe40007ffe0ff */
[----:B------:R1:W-:Y:S04]  /*2ee0*/  STL [R1+0x3c], R3 ;  /* 0x00003c0301007387 */ /* 0x0003e80000100800 */
[----:B------:R-:W-:Y:S01]  /*2ef0*/  BAR.SYNC.DEFER_BLOCKING 0x0 ;  /* 0x0000000000007b1d */ /* 0x000fe20000010000 */
[----:B------:R-:W-:-:S02]  /*2f00*/  ISETP.GE.AND P6, PT, R5, R69, PT ;  /* 0x000000450500720c */ /* 0x000fc40003fc6270 */
[----:B------:R-:W-:Y:S02]  /*2f10*/  IADD3 R5, R2, 0x11, RZ ;  /* 0x0000001102057810 */ /* 0x000fe40007ffe0ff */
[-C--:B------:R-:W-:Y:S02]  /*2f20*/  ISETP.GE.AND P0, PT, R6, R69.reuse, PT ;  /* 0x000000450600720c */ /* 0x080fe40003f06270 */
[----:B------:R-:W-:Y:S02]  /*2f30*/  IADD3 R6, R2, 0x10, RZ ;  /* 0x0000001002067810 */ /* 0x000fe40007ffe0ff */
[-C--:B------:R-:W-:Y:S01]  /*2f40*/  ISETP.GE.AND P2, PT, R5, R69.reuse, PT ;  /* 0x000000450500720c */ /* 0x080fe20003f46270 */
[----:B------:R-:W-:Y:S01]  /*2f50*/  FMUL.FTZ R5, R45, c[0x0][0x2ec] ;  /* 0x0000bb002d057a20 */ /* 0x000fe20000410000 */
[-C--:B------:R-:W-:Y:S02]  /*2f60*/  ISETP.GE.AND P4, PT, R6, R69.reuse, PT ;  /* 0x000000450600720c */ /* 0x080fe40003f86270 */
[----:B------:R-:W-:Y:S01]  /*2f70*/  ISETP.GE.AND P3, PT, R2, R69, PT ;  /* 0x000000450200720c */ /* 0x000fe20003f66270 */
[----:B------:R-:W-:Y:S01]  /*2f80*/  MUFU.TANH R6, R5 ;  /* 0x0000000500067308 */ /* 0x000fe20000002400 */
[----:B--2---:R-:W-:-:S02]  /*2f90*/  FSEL R21, R40, -INF , !P0 ;  /* 0xff80000028157808 */ /* 0x004fc40004000000 */
[----:B------:R-:W-:Y:S02]  /*2fa0*/  FSEL R20, R41, -INF , !P3 ;  /* 0xff80000029147808 */ /* 0x000fe40005800000 */
[----:B------:R-:W-:Y:S02]  /*2fb0*/  FSEL R16, R65, -INF , !P3 ;  /* 0xff80000041107808 */ /* 0x000fe40005800000 */
[C---:B-1----:R-:W-:Y:S02]  /*2fc0*/  IADD3 R3, R2.reuse, 0x9, RZ ;  /* 0x0000000902037810 */ /* 0x042fe40007ffe0ff */
[----:B------:R-:W-:Y:S02]  /*2fd0*/  FSEL R46, R85, -INF , !P3 ;  /* 0xff800000552e7808 */ /* 0x000fe40005800000 */
[----:B------:R-:W-:Y:S02]  /*2fe0*/  ISETP.GE.AND P5, PT, R3, R69, PT ;  /* 0x000000450300720c */ /* 0x000fe40003fa6270 */
[----:B------:R-:W-:-:S02]  /*2ff0*/  IADD3 R3, R2, 0x18, RZ ;  /* 0x0000001802037810 */ /* 0x000fc40007ffe0ff */
[----:B------:R-:W-:Y:S02]  /*3000*/  FSEL R30, R92, -INF , !P3 ;  /* 0xff8000005c1e7808 */ /* 0x000fe40005800000 */
[----:B------:R-:W-:Y:S01]  /*3010*/  ISETP.GE.AND P1, PT, R3, R69, PT ;  /* 0x000000450300720c */ /* 0x000fe20003f26270 */
[----:B------:R-:W-:Y:S01]  /*3020*/  FMUL.FTZ R3, R47, c[0x0][0x2ec] ;  /* 0x0000bb002f037a20 */ /* 0x000fe20000410000 */
[----:B------:R-:W-:Y:S02]  /*3030*/  ISETP.GE.AND P3, PT, R69, 0x21, PT ;  /* 0x000000214500780c */ /* 0x000fe40003f66270 */
[----:B------:R-:W-:Y:S01]  /*3040*/  IADD3 R2, R2, 0x19, RZ ;  /* 0x0000001902027810 */ /* 0x000fe20007ffe0ff */
[----:B------:R1:W-:Y:S01]  /*3050*/  MUFU.TANH R5, R3 ;  /* 0x0000000300057308 */ /* 0x0003e20000002400 */
[----:B------:R-:W-:Y:S02]  /*3060*/  FSEL R15, R64, -INF , !P0 ;  /* 0xff800000400f7808 */ /* 0x000fe40004000000 */
[----:B------:R-:W-:-:S02]  /*3070*/  FSEL R47, R84, -INF , !P0 ;  /* 0xff800000542f7808 */ /* 0x000fc40004000000 */
[----:B------:R-:W-:Y:S02]  /*3080*/  FSEL R31, R86, -INF , !P0 ;  /* 0xff800000561f7808 */ /* 0x000fe40004000000 */
[----:B------:R-:W-:Y:S02]  /*3090*/  ISETP.GE.AND P0, PT, R2, R69, PT ;  /* 0x000000450200720c */ /* 0x000fe40003f06270 */
[----:B------:R-:W-:Y:S02]  /*30a0*/  LOP3.LUT R2, R71, R132, RZ, 0xfc, !PT ;  /* 0x0000008447027212 */ /* 0x000fe400078efcff */
[----:B------:R-:W-:Y:S02]  /*30b0*/  FSEL R22, R28, -INF , !P4 ;  /* 0xff8000001c167808 */ /* 0x000fe40006000000 */
[----:B---3--:R-:W-:Y:S02]  /*30c0*/  FSEL R133, R24, -INF , !P2 ;  /* 0xff80000018857808 */ /* 0x008fe40005000000 */
[----:B------:R-:W-:Y:S01]  /*30d0*/  FSEL R131, R25, -INF , !P2 ;  /* 0xff80000019837808 */ /* 0x000fe20005000000 */
[----:B-1----:R-:W-:Y:S01]  /*30e0*/  FMUL.FTZ R3, R11, c[0x0][0x2ec] ;  /* 0x0000bb000b037a20 */ /* 0x002fe20000410000 */
[----:B------:R-:W-:-:S02]  /*30f0*/  FSEL R18, R74, -INF , !P6 ;  /* 0xff8000004a127808 */ /* 0x000fc40007000000 */
[----:B------:R-:W-:Y:S02]  /*3100*/  FSEL R14, R72, -INF , !P6 ;  /* 0xff800000480e7808 */ /* 0x000fe40007000000 */
[----:B------:R-:W-:Y:S01]  /*3110*/  FSEL R60, R60, -INF , !P6 ;  /* 0xff8000003c3c7808 */ /* 0x000fe20007000000 */
[----:B------:R-:W1:Y:S01]  /*3120*/  MUFU.TANH R3, R3 ;  /* 0x0000000300037308 */ /* 0x000e620000002400 */
        /* <DEDUP_REMOVED lines=8> */
[----:B----4-:R-:W-:Y:S02]  /*31b0*/  FSEL R27, R27, -INF , !P2 ;  /* 0xff8000001b1b7808 */ /* 0x010fe40005000000 */
[----:B------:R-:W-:-:S02]  /*31c0*/  FSEL R23, R13, -INF , !P2 ;  /* 0xff8000000d177808 */ /* 0x000fc40005000000 */
[----:B------:R-:W-:Y:S02]  /*31d0*/  FSEL R29, R10, -INF , !P1 ;  /* 0xff8000000a1d7808 */ /* 0x000fe40004800000 */
[----:B------:R-:W-:Y:S02]  /*31e0*/  FSEL R24, R8, -INF , !P1 ;  /* 0xff80000008187808 */ /* 0x000fe40004800000 */
[----:B------:R-:W-:Y:S02]  /*31f0*/  FSEL R137, R7, -INF , !P1 ;  /* 0xff80000007897808 */ /* 0x000fe40004800000 */
[----:B-----5:R-:W-:Y:S02]  /*3200*/  FSEL R128, R12, -INF , !P1 ;  /* 0xff8000000c807808 */ /* 0x020fe40004800000 */
[----:B-1----:R-:W-:Y:S02]  /*3210*/  FSEL R28, R3, -INF , !P0 ;  /* 0xff800000031c7808 */ /* 0x002fe40004000000 */
[----:B------:R-:W-:-:S02]  /*3220*/  FSEL R25, R9, -INF , !P0 ;  /* 0xff80000009197808 */ /* 0x000fc40004000000 */
[----:B------:R-:W-:Y:S02]  /*3230*/  FSEL R138, R5, -INF , !P0 ;  /* 0xff800000058a7808 */ /* 0x000fe40004000000 */
        /* <DEDUP_REMOVED lines=42> */
.L_x_1661:
[----:B------:R-:W-:Y:S05]  /*34e0*/  BSYNC B0 ;  /* 0x0000000000007941 */ /* 0x000fea0003800000 */
.L_x_1660:
[----:B------:R-:W0:Y:S02]  /*34f0*/  LDGDEPBAR ;  /* 0x00000000000079af */ /* 0x000e240000000000 */
.L_x_1659:
        /* <DEDUP_REMOVED lines=52> */
[----:B------:R-:W-:Y:S02]  /*3840*/  FFMA.FTZ R5, R14, c[0x0][0x23c], -R8 ;  /* 0x00008f000e057a23 */ /* 0x000fe40000010808 */
[----:B------:R-:W2:Y:S01]  /*3850*/  LDSM.16.MT88.4 R12, [R218+0xa000] ;  /* 0x00a00000da0c783b */ /* 0x000ea20000004200 */
        /* <DEDUP_REMOVED lines=8> */
[--C-:B---3--:R-:W-:Y:S01]  /*38e0*/  FFMA.FTZ R5, R17, c[0x0][0x23c], -R8.reuse ;  /* 0x00008f0011057a23 */ /* 0x108fe20000010808 */
[----:B------:R-:W-:Y:S01]  /*38f0*/  LDSM.16.MT88.4 R20, [R218+0xa800] ;  /* 0x00a80000da14783b */ /* 0x000fe20000004200 */
[----:B------:R-:W-:-:S03]  /*3900*/  FFMA.FTZ R8, R25, c[0x0][0x23c], -R8 ;  /* 0x00008f0019087a23 */ /* 0x000fc60000010808 */
[----:B------:R-:W-:Y:S01]  /*3910*/  MUFU.EX2 R207, R10 ;  /* 0x0000000a00cf7308 */ /* 0x000fe20000000800 */
[----:B-1----:R-:W-:-:S07]  /*3920*/  FFMA.FTZ R0, R18, c[0x0][0x23c], -R2 ;  /* 0x00008f0012007a23 */ /* 0x002fce0000010802 */
        /* <DEDUP_REMOVED lines=45> */
[----:B------:R-:W-:Y:S01]  /*3c00*/  MUFU.EX2 R209, R9 ;  /* 0x0000000900d17308 */ /* 0x000fe20000000800 */
[----:B-1----:R-:W-:Y:S02]  /*3c10*/  FMNMX.FTZ R0, R10, R0, !PT ;  /* 0x000000000a007209 */ /* 0x002fe40007810000 */
[C---:B------:R-:W-:Y:S01]  /*3c20*/  HMMA.16816.F32 R168, R4.reuse, R34, RZ ;  /* 0x0000002204a8723c */ /* 0x040fe200000018ff */
[----:B----4-:R-:W-:Y:S02]  /*3c30*/  FMNMX.FTZ R136, R8, R11, !PT ;  /* 0x0000000b08887209 */ /* 0x010fe40007810000 */
[----:B------:R-:W1:Y:S02]  /*3c40*/  SHFL.BFLY PT, R8, R0, 0x1, 0x1f ;  /* 0x0c201f0000087f89 */ /* 0x000e6400000e0000 */
[----:B------:R2:W3:Y:S01]  /*3c50*/  MUFU.EX2 R246, R2 ;  /* 0x0000000200f67308 */ /* 0x0004e20000000800 */
[C---:B------:R-:W-:Y:S02]  /*3c60*/  FSETP.NEU.FTZ.AND P0, PT, R136.reuse, -INF , PT ;  /* 0xff8000008800780b */ /* 0x040fe40003f1d000 */
[C---:B------:R-:W-:Y:S08]  /*3c70*/  HMMA.16816.F32 R84, R4.reuse, R14, RZ ;  /* 0x0000000e0454723c */ /* 0x040ff000000018ff */
[----:B------:R-:W-:Y:S01]  /*3c80*/  HMMA.16816.F32 R76, R4, R50, RZ ;  /* 0x00000032044c723c */ /* 0x000fe200000018ff */
[----:B--2---:R-:W-:Y:S01]  /*3c90*/  FMUL.FTZ R2, R136, c[0x0][0x23c] ;  /* 0x00008f0088027a20 */ /* 0x004fe20000410000 */
[----:B---3--:R-:W-:-:S06]  /*3ca0*/  F2FP.PACK_AB R127, R246, R209 ;  /* 0x000000d1f67f723e */ /* 0x008fcc00000000ff */
[----:B------:R-:W-:Y:S01]  /*3cb0*/  HMMA.16816.F32 R92, R4, R54, RZ ;  /* 0x00000036045c723c */ /* 0x000fe200000018ff */
[----:B------:R-:W-:Y:S02]  /*3cc0*/  FSEL R2, R2, RZ, P0 ;  /* 0x000000ff02027208 */ /* 0x000fe40000000000 */
[----:B-1----:R-:W-:-:S03]  /*3cd0*/  FMNMX.FTZ R135, R0, R8, !PT ;  /* 0x0000000800877209 */ /* 0x002fc60007810000 */
[--C-:B------:R-:W-:Y:S02]  /*3ce0*/  FFMA.FTZ R0, R31, c[0x0][0x23c], -R2.reuse ;  /* 0x00008f001f007a23 */ /* 0x100fe40000010802 */
[C---:B------:R-:W-:Y:S01]  /*3cf0*/  HMMA.16816.F32 R108, R4.reuse, R18, RZ ;  /* 0x00000012046c723c */ /* 0x040fe200000018ff */
[C---:B------:R-:W-:Y:S01]  /*3d00*/  FSETP.NEU.FTZ.AND P0, PT, R135.reuse, -INF , PT ;  /* 0xff8000008700780b */ /* 0x040fe20003f1d000 */
[----:B------:R-:W-:Y:S01]  /*3d10*/  FFMA.FTZ R8, R130, c[0x0][0x23c], -R2 ;  /* 0x00008f0082087a23 */ /* 0x000fe20000010802 */
[----:B------:R1:W-:Y:S05]  /*3d20*/  MUFU.EX2 R203, R0 ;  /* 0x0000000000cb7308 */ /* 0x0003ea0000000800 */
[C---:B------:R-:W-:Y:S03]  /*3d30*/  HMMA.16816.F32 R116, R4.reuse, R66, RZ ;  /* 0x000000420474723c */ /* 0x040fe600000018ff */
[----:B------:R2:W-:Y:S05]  /*3d40*/  MUFU.EX2 R198, R8 ;  /* 0x0000000800c67308 */ /* 0x0005ea0000000800 */
[----:B------:R-:W-:Y:S01]  /*3d50*/  HMMA.16816.F32 R100, R4, R70, RZ ;  /* 0x000000460464723c */ /* 0x000fe200000018ff */
[----:B-1----:R-:W-:-:S06]  /*3d60*/  FMUL.FTZ R0, R135, c[0x0][0x23c] ;  /* 0x00008f0087007a20 */ /* 0x002fcc0000410000 */
[--C-:B------:R-:W-:Y:S01]  /*3d70*/  FFMA.FTZ R4, R30, c[0x0][0x23c], -R2.reuse ;  /* 0x00008f001e047a23 */ /* 0x100fe20000010802 */
[----:B------:R-:W-:Y:S01]  /*3d80*/  FSEL R0, R0, RZ, P0 ;  /* 0x000000ff00007208 */ /* 0x000fe20000000000 */
[----:B------:R-:W-:Y:S02]  /*3d90*/  HMMA.16816.F32 R144, R124, R156, R144 ;  /* 0x0000009c7c90723c */ /* 0x000fe40000001890 */
[----:B------:R1:W-:Y:S01]  /*3da0*/  MUFU.EX2 R206, R4 ;  /* 0x0000000400ce7308 */ /* 0x0003e20000000800 */
[----:B--2---:R-:W-:-:S05]  /*3db0*/  FFMA.FTZ R8, R131, c[0x0][0x23c], -R2 ;  /* 0x00008f0083087a23 */ /* 0x004fca0000010802 */
[C---:B------:R-:W-:Y:S02]  /*3dc0*/  HMMA.16816.F32 R164, R124.reuse, R172, R164 ;  /* 0x000000ac7ca4723c */ /* 0x040fe400000018a4 */
[----:B------:R2:W3:Y:S06]  /*3dd0*/  MUFU.EX2 R197, R8 ;  /* 0x0000000800c57308 */ /* 0x0004ec0000000800 */
        /* <DEDUP_REMOVED lines=8> */
[--C-:B-1----:R-:W-:Y:S02]  /*3e60*/  FFMA.FTZ R4, R45, c[0x0][0x23c], -R2.reuse ;  /* 0x00008f002d047a23 */ /* 0x102fe40000010802 */
[----:B------:R-:W-:-:S05]  /*3e70*/  FFMA.FTZ R2, R129, c[0x0][0x23c], -R2 ;  /* 0x00008f0081027a23 */ /* 0x000fca0000010802 */
[C---:B------:R-:W-:Y:S01]  /*3e80*/  HMMA.16816.F32 R88, R124.reuse, R96, R88 ;  /* 0x000000607c58723c */ /* 0x040fe20000001858 */
[----:B------:R1:W2:Y:S07]  /*3e90*/  MUFU.EX2 R205, R4 ;  /* 0x0000000400cd7308 */ /* 0x0002ae0000000800 */
[C---:B------:R-:W-:Y:S01]  /*3ea0*/  HMMA.16816.F32 R104, R124.reuse, R112, R104 ;  /* 0x000000707c68723c */ /* 0x040fe20000001868 */
[----:B------:R3:W4:Y:S07]  /*3eb0*/  MUFU.EX2 R249, R2 ;  /* 0x0000000200f97308 */ /* 0x00072e0000000800 */
        /* <DEDUP_REMOVED lines=18> */
[----:B----4-:R-:W-:-:S06]  /*3fe0*/  F2FP.PACK_AB R129, R133, R139 ;  /* 0x0000008b8581723e */ /* 0x010fcc00000000ff */
[----:B------:R2:W-:Y:S01]  /*3ff0*/  MUFU.EX2 R132, R2 ;  /* 0x0000000200847308 */ /* 0x0005e20000000800 */
[--C-:B-1----:R-:W-:Y:S02]  /*4000*/  FFMA.FTZ R4, R61, c[0x0][0x23c], -R0.reuse ;  /* 0x00008f003d047a23 */ /* 0x102fe40000010800 */
[----:B------:R-:W-:Y:S01]  /*4010*/  HMMA.16816.F32 R60, R124, R26, R76 ;  /* 0x0000001a7c3c723c */ /* 0x000fe2000000184c */
[----:B------:R-:W-:-:S04]  /*4020*/  FFMA.FTZ R0, R138, c[0x0][0x23c], -R0 ;  /* 0x00008f008a007a23 */ /* 0x000fc80000010800 */
[----:B------:R1:W4:Y:S01]  /*4030*/  MUFU.EX2 R200, R4 ;  /* 0x0000000400c87308 */ /* 0x0003220000000800 */
[----:B--2---:R-:W-:Y:S02]  /*4040*/  FADD.FTZ R2, R202, R201 ;  /* 0x000000c9ca027221 */ /* 0x004fe40000010000 */
[C---:B------:R-:W-:Y:S05]  /*4050*/  HMMA.16816.F32 R76, R124.reuse, R82, R92 ;  /* 0x000000527c4c723c */ /* 0x040fea000000185c */
[----:B------:R2:W5:Y:S01]  /*4060*/  MUFU.EX2 R248, R0 ;  /* 0x0000000000f87308 */ /* 0x0005620000000800 */
[----:B---3--:R-:W-:Y:S02]  /*4070*/  FADD.FTZ R2, R199, R2 ;  /* 0x00000002c7027221 */ /* 0x008fe40000010000 */
[----:B------:R-:W-:Y:S01]  /*4080*/  HMMA.16816.F32 R92, R124, R98, R108 ;  /* 0x000000627c5c723c */ /* 0x000fe2000000186c */
[----:B-1----:R-:W-:-:S02]  /*4090*/  F2FP.PACK_AB R4, R203, R206 ;  /* 0x000000cecb04723e */ /* 0x002fc400000000ff */
[----:B----4-:R-:W-:-:S05]  /*40a0*/  F2FP.PACK_AB R7, R200, R199 ;  /* 0x000000c7c807723e */ /* 0x010fca00000000ff */
[----:B------:R-:W-:Y:S01]  /*40b0*/  HMMA.16816.F32 R108, R124, R114, R116 ;  /* 0x000000727c6c723c */ /* 0x000fe20000001874 */
[----:B--2---:R-:W-:Y:S01]  /*40c0*/  FADD.FTZ R0, R206, R203 ;  /* 0x000000cbce007221 */ /* 0x004fe20000010000 */
[----:B-----5:R-:W-:-:S03]  /*40d0*/  F2FP.PACK_AB R131, R248, R132 ;  /* 0x00000084f883723e */ /* 0x020fc600000000ff */
[----:B------:R-:W-:-:S03]  /*40e0*/  FADD.FTZ R0, R204, R0 ;  /* 0x00000000cc007221 */ /* 0x000fc60000010000 */
[C---:B------:R-:W-:Y:S08]  /*40f0*/  HMMA.16816.F32 R148, R4.reuse, R36, RZ ;  /* 0x000000240494723c */ /* 0x040ff000000018ff */
[----:B------:R-:W-:Y:S08]  /*4100*/  HMMA.16816.F32 R192, R4, R38, RZ ;  /* 0x0000002604c0723c */ /* 0x000ff000000018ff */
        /* <DEDUP_REMOVED lines=62> */
[----:B------:R-:W-:Y:S01]  /*44f0*/  ISETP.GE.AND P2, PT, R252, c[0x0][0x220], PT ;  /* 0x00008800fc007a0c */ /* 0x000fe20003f46270 */
[----:B------:R-:W-:Y:S09]  /*4500*/  BRA `(.L_x_1663) ;  /* 0x000002f000007947 */ /* 0x000ff20003800000 */
.L_x_1665:
[----:B------:R-:W2:Y:S01]  /*4510*/  LDL.64 R230, [R1+0x18] ;  /* 0x0000180001e67983 */ /* 0x000ea20000100a00 */
[----:B------:R-:W-:Y:S01]  /*4520*/  IADD3 R0, R228, -0x1, RZ ;  /* 0xffffffffe4007810 */ /* 0x000fe20007ffe0ff */
[----:B------:R-:W-:Y:S02]  /*4530*/  IMAD.MOV.U32 R133, RZ, RZ, c[0x0][0x198] ;  /* 0x00006600ff857624 */ /* 0x000fe400078e00ff */
[----:B------:R-:W3:Y:S01]  /*4540*/  LDL.64 R134, [R1+0x8] ;  /* 0x0000080001867983 */ /* 0x000ee20000100a00 */
[----:B------:R-:W-:Y:S01]  /*4550*/  SHF.R.S32.HI R2, RZ, 0x1f, R0 ;  /* 0x0000001fff027819 */ /* 0x000fe20000011400 */
[----:B------:R-:W-:Y:S02]  /*4560*/  IMAD.WIDE.U32 R4, R0, c[0x0][0x198], RZ ;  /* 0x0000660000047a25 */ /* 0x000fe400078e00ff */
[----:B------:R1:W-:Y:S02]  /*4570*/  @P3 STS.128 [R227+0x8000], RZ ;  /* 0x008000ffe3003388 */ /* 0x0003e40000000c00 */
[----:B------:R-:W-:Y:S02]  /*4580*/  IMAD R2, R2, c[0x0][0x198], RZ ;  /* 0x0000660002027a24 */ /* 0x000fe400078e02ff */
[----:B------:R-:W-:Y:S02]  /*4590*/  IMAD.SHL.U32 R133, R133, 0x10, RZ ;  /* 0x0000001085857824 */ /* 0x000fe400078e00ff */
[----:B------:R-:W-:Y:S04]  /*45a0*/  IMAD R2, R0, c[0x0][0x19c], R2 ;  /* 0x0000670000027a24 */ /* 0x000fe800078e0202 */
[----:B------:R-:W-:Y:S02]  /*45b0*/  IMAD.IADD R3, R5, 0x1, R2 ;  /* 0x0000000105037824 */ /* 0x000fe400078e0202 */
[----:B---3--:R-:W-:Y:S01]  /*45c0*/  IMAD.MOV.U32 R134, RZ, RZ, 0x4 ;  /* 0x00000004ff867424 */ /* 0x008fe200078e00ff */
[----:B--2---:R-:W-:Y:S04]  /*45d0*/  LEA R0, P1, R4, R230, 0x5 ;  /* 0x000000e604007211 */ /* 0x004fe800078228ff */
[----:B------:R-:W-:Y:S02]  /*45e0*/  @!P3 LEA R10, P6, R0, c[0x0][0x168], 0x1 ;  /* 0x00005a00000aba11 */ /* 0x000fe400078c08ff */
[----:B------:R-:W-:Y:S02]  /*45f0*/  LEA.HI.X R3, R4, R135, R3, 0x5, P1 ;  /* 0x0000008704037211 */ /* 0x000fe400008f2c03 */
[----:B------:R-:W-:Y:S01]  /*4600*/  IADD3 R2, P0, R133, R0, RZ ;  /* 0x0000000085027210 */ /* 0x000fe20007f1e0ff */
[----:B------:R-:W-:Y:S01]  /*4610*/  IMAD.MOV.U32 R133, RZ, RZ, c[0x0][0x198] ;  /* 0x00006600ff857624 */ /* 0x000fe200078e00ff */
[C-C-:B------:R-:W-:Y:S02]  /*4620*/  @!P3 LEA.HI.X R11, R0.reuse, c[0x0][0x16c], R3.reuse, 0x1, P6 ;  /* 0x00005b00000bba11 */ /* 0x140fe400030f0c03 */
[----:B------:R-:W-:Y:S02]  /*4630*/  @!P2 LEA R6, P1, R0, c[0x0][0x168], 0x1 ;  /* 0x00005a000006aa11 */ /* 0x000fe400078208ff */
[----:B------:R-:W-:Y:S01]  /*4640*/  @!P3 LEA R8, P5, R2, c[0x0][0x168], 0x1 ;  /* 0x00005a000208ba11 */ /* 0x000fe200078a08ff */
[----:B------:R-:W-:Y:S01]  /*4650*/  @!PT LDS RZ, [RZ] ;  /* 0x00000000fffff984 */ /* 0x000fe20000000800 */
[----:B------:R-:W-:Y:S01]  /*4660*/  @!PT LDS RZ, [RZ] ;  /* 0x00000000fffff984 */ /* 0x000fe20000000800 */
[----:B------:R-:W-:Y:S01]  /*4670*/  @!PT LDS RZ, [RZ] ;  /* 0x00000000fffff984 */ /* 0x000fe20000000800 */
[----:B------:R1:W-:Y:S01]  /*4680*/  @!P3 LDGSTS.E.BYPASS.LTC128B.128 [R227+0x8000], [R10.64] ;  /* 0x080000000ae3bfae */ /* 0x0003e2000b901d44 */
[----:B------:R-:W-:Y:S02]  /*4690*/  SHF.L.U64.HI R133, R133, R134, c[0x0][0x19c] ;  /* 0x0000670085857619 */ /* 0x000fe40000010286 */
[--C-:B------:R-:W-:Y:S01]  /*46a0*/  @!P2 LEA.HI.X R7, R0, c[0x0][0x16c], R3.reuse, 0x1, P1 ;  /* 0x00005b000007aa11 */ /* 0x100fe200008f0c03 */
        /* <DEDUP_REMOVED lines=21> */
.L_x_1663:
[----:B------:R-:W2:Y:S01]  /*4800*/  LDL.64 R8, [R1+0x10] ;  /* 0x0000100001087983 */ /* 0x000ea20000100a00 */
[----:B------:R-:W-:Y:S04]  /*4810*/  DEPBAR.LE SB0, 0x0 ;  /* 0x000080000000791a */ /* 0x000fe80000000000 */
[----:B------:R-:W-:Y:S01]  /*4820*/  SHF.R.S32.HI R0, RZ, 0x1f, R228 ;  /* 0x0000001fff007819 */ /* 0x000fe200000114e4 */
[----:B------:R-:W3:Y:S01]  /*4830*/  LDL R6, [R1+0x20] ;  /* 0x0000200001067983 */ /* 0x000ee20000100800 */
[----:B------:R-:W-:Y:S01]  /*4840*/  IMAD.WIDE.U32 R4, R228, c[0x0][0x1a0], RZ ;  /* 0x00006800e4047a25 */ /* 0x000fe200078e00ff */
[----:B------:R-:W-:Y:S02]  /*4850*/  MOV R12, c[0x0][0x1a0] ;  /* 0x00006800000c7a02 */ /* 0x000fe40000000f00 */
[----:B------:R-:W-:Y:S01]  /*4860*/  BAR.SYNC.DEFER_BLOCKING 0x0 ;  /* 0x0000000000007b1d */ /* 0x000fe20000010000 */
[----:B------:R-:W-:Y:S01]  /*4870*/  IMAD R0, R0, c[0x0][0x1a0], RZ ;  /* 0x0000680000007a24 */ /* 0x000fe200078e02ff */
[----:B------:R-:W-:Y:S03]  /*4880*/  MOV R13, c[0x0][0x1a4] ;  /* 0x00006900000d7a02 */ /* 0x000fe60000000f00 */
[----:B------:R-:W-:Y:S05]  /*4890*/  IMAD R2, R228, c[0x0][0x1a4], R0 ;  /* 0x00006900e4027a24 */ /* 0x000fea00078e0200 */
[----:B------:R-:W-:Y:S01]  /*48a0*/  IADD3 R3, R5, R2, RZ ;  /* 0x0000000205037210 */ /* 0x000fe20007ffe0ff */
[----:B------:R-:W-:Y:S01]  /*48b0*/  @P3 STS.128 [R227+0xa000], RZ ;  /* 0x00a000ffe3003388 */ /* 0x000fe20000000c00 */
[----:B--2---:R-:W-:Y:S04]  /*48c0*/  LEA R0, P1, R4, R8, 0x5 ;  /* 0x0000000804007211 */ /* 0x004fe800078228ff */
[----:B------:R-:W-:Y:S02]  /*48d0*/  @!P3 LEA R10, P5, R0, c[0x0][0x170], 0x1 ;  /* 0x00005c00000aba11 */ /* 0x000fe400078a08ff */
[----:B---3--:R-:W-:Y:S02]  /*48e0*/  LEA.HI.X R3, R4, R6, R3, 0x5, P1 ;  /* 0x0000000604037211 */ /* 0x008fe400008f2c03 */
[C---:B------:R-:W-:Y:S02]  /*48f0*/  @!P2 LEA R6, P1, R0.reuse, c[0x0][0x170], 0x1 ;  /* 0x00005c000006aa11 */ /* 0x040fe400078208ff */
[C-C-:B------:R-:W-:Y:S02]  /*4900*/  @!P3 LEA.HI.X R11, R0.reuse, c[0x0][0x174], R3.reuse, 0x1, P5 ;  /* 0x00005d00000bba11 */ /* 0x140fe400028f0c03 */
[----:B------:R-:W-:Y:S02]  /*4910*/  @!P2 LEA.HI.X R7, R0, c[0x0][0x174], R3, 0x1, P1 ;  /* 0x00005d000007aa11 */ /* 0x000fe400008f0c03 */
[----:B------:R-:W-:Y:S01]  /*4920*/  LEA R2, P0, R12, R0, 0x4 ;  /* 0x000000000c027211 */ /* 0x000fe200078020ff */
[----:B------:R-:W-:Y:S01]  /*4930*/  @!PT LDS RZ, [RZ] ;  /* 0x00000000fffff984 */ /* 0x000fe20000000800 */
[----:B------:R-:W-:Y:S01]  /*4940*/  @!PT LDS RZ, [RZ] ;  /* 0x00000000fffff984 */ /* 0x000fe20000000800 */
[----:B------:R-:W-:Y:S01]  /*4950*/  @!PT LDS RZ, [RZ] ;  /* 0x00000000fffff984 */ /* 0x000fe20000000800 */
[----:B------:R1:W-:Y:S03]  /*4960*/  @!P3 LDGSTS.E.BYPASS.LTC128B.128 [R227+0xa000], [R10.64] ;  /* 0x0a0000000ae3bfae */ /* 0x0003e6000b901d44 */
[----:B------:R-:W-:Y:S02]  /*4970*/  @!P3 LEA R8, P4, R2, c[0x0][0x170], 0x1 ;  /* 0x00005c000208ba11 */ /* 0x000fe400078808ff */
[----:B------:R-:W-:Y:S02]  /*4980*/  LEA.HI.X R5, R12, R3, R13, 0x4, P0 ;  /* 0x000000030c057211 */ /* 0x000fe400000f240d */
[C---:B------:R-:W-:Y:S01]  /*4990*/  @!P2 LEA R4, P0, R2.reuse, c[0x0][0x170], 0x1 ;  /* 0x00005c000204aa11 */ /* 0x040fe200078008ff */
[----:B------:R-:W-:Y:S01]  /*49a0*/  @P2 STS.128 [R227+0xb000], RZ ;  /* 0x00b000ffe3002388 */ /* 0x000fe20000000c00 */
[C-C-:B------:R-:W-:Y:S02]  /*49b0*/  @!P3 LEA.HI.X R9, R2.reuse, c[0x0][0x174], R5.reuse, 0x1, P4 ;  /* 0x00005d000209ba11 */ /* 0x140fe400020f0c05 */
[----:B------:R-:W-:Y:S02]  /*49c0*/  @!P2 LEA.HI.X R5, R2, c[0x0][0x174], R5, 0x1, P0 ;  /* 0x00005d000205aa11 */ /* 0x000fe400000f0c05 */
[----:B------:R-:W-:Y:S03]  /*49d0*/  ISETP.GT.AND P4, PT, R228, RZ, PT ;  /* 0x000000ffe400720c */ /* 0x000fe60003f84270 */
        /* <DEDUP_REMOVED lines=15> */
[----:B------:R-:W2:Y:S08]  /*4ad0*/  LDSM.16.M88.4 R16, [R212+0x8000] ;  /* 0x00800000d410783b */ /* 0x000eb00000000200 */
[----:B------:R-:W1:Y:S08]  /*4ae0*/  LDSM.16.M88.4 R28, [R214+0x2000] ;  /* 0x00200000d61c783b */ /* 0x000e700000000200 */
[----:B------:R-:W3:Y:S08]  /*4af0*/  LDSM.16.M88.4 R140, [R212+0x8800] ;  /* 0x00880000d48c783b */ /* 0x000ef00000000200 */
[----:B------:R-:W0:Y:S08]  /*4b00*/  LDGDEPBAR ;  /* 0x00000000000079af */ /* 0x000e300000000000 */
[----:B------:R-:W-:Y:S01]  /*4b10*/  LDSM.16.M88.4 R176, [R216] ;  /* 0x00000000d8b0783b */ /* 0x000fe20000000200 */
[-C--:B--2---:R-:W-:Y:S07]  /*4b20*/  HMMA.16816.F32 R4, R32, R16.reuse, RZ ;  /* 0x000000102004723c */ /* 0x084fee00000018ff */
[----:B------:R-:W2:Y:S01]  /*4b30*/  LDSM.16.M88.4 R180, [R223] ;  /* 0x00000000dfb4783b */ /* 0x000ea20000000200 */
[C---:B-1----:R-:W-:Y:S07]  /*4b40*/  HMMA.16816.F32 R8, R28.reuse, R16, RZ ;  /* 0x000000101c08723c */ /* 0x042fee00000018ff */
[----:B------:R-:W1:Y:S01]  /*4b50*/  LDSM.16.M88.4 R184, [R216+0x2000] ;  /* 0x00200000d8b8783b */ /* 0x000e620000000200 */
[-C--:B------:R-:W-:Y:S07]  /*4b60*/  HMMA.16816.F32 R12, R28, R18.reuse, RZ ;  /* 0x000000121c0c723c */ /* 0x080fee00000018ff */
[----:B------:R-:W4:Y:S01]  /*4b70*/  LDSM.16.M88.4 R188, [R226] ;  /* 0x00000000e2bc783b */ /* 0x000f220000000200 */
[C---:B------:R-:W-:Y:S07]  /*4b80*/  HMMA.16816.F32 R16, R32.reuse, R18, RZ ;  /* 0x000000122010723c */ /* 0x040fee00000018ff */
[----:B------:R-:W-:Y:S01]  /*4b90*/  LDSM.16.M88.4 R192, [R222] ;  /* 0x00000000dec0783b */ /* 0x000fe20000000200 */
[-C--:B---3--:R-:W-:Y:S07]  /*4ba0*/  HMMA.16816.F32 R20, R32, R140.reuse, RZ ;  /* 0x0000008c2014723c */ /* 0x088fee00000018ff */
[----:B------:R-:W3:Y:S01]  /*4bb0*/  LDSM.16.M88.4 R196, [R221+0x8000] ;  /* 0x00800000ddc4783b */ /* 0x000ee20000000200 */
[C---:B------:R-:W-:Y:S07]  /*4bc0*/  HMMA.16816.F32 R24, R28.reuse, R140, RZ ;  /* 0x0000008c1c18723c */ /* 0x040fee00000018ff */
[----:B------:R-:W-:Y:S01]  /*4bd0*/  LDSM.16.M88.4 R200, [R221+0x8800] ;  /* 0x00880000ddc8783b */ /* 0x000fe20000000200 */
[-C--:B------:R-:W-:Y:S07]  /*4be0*/  HMMA.16816.F32 R28, R28, R142.reuse, RZ ;  /* 0x0000008e1c1c723c */ /* 0x080fee00000018ff */
[----:B------:R-:W-:Y:S01]  /*4bf0*/  LDSM.16.M88.4 R204, [R220] ;  /* 0x00000000dccc783b */ /* 0x000fe20000000200 */
[----:B------:R-:W-:Y:S07]  /*4c00*/  HMMA.16816.F32 R32, R32, R142, RZ ;  /* 0x0000008e2020723c */ /* 0x000fee00000018ff */
[----:B------:R-:W5:Y:S01]  /*4c10*/  LDSM.16.M88.4 R140, [R222+0x2000] ;  /* 0x00200000de8c783b */ /* 0x000f620000000200 */
[-C--:B--2---:R-:W-:Y:S07]  /*4c20*/  HMMA.16816.F32 R4, R176, R180.reuse, R4 ;  /* 0x000000b4b004723c */ /* 0x084fee0000001804 */
[----:B------:R-:W2:Y:S01]  /*4c30*/  LDSM.16.M88.4 R208, [R219] ;  /* 0x00000000dbd0783b */ /* 0x000ea20000000200 */
[C---:B-1----:R-:W-:Y:S08]  /*4c40*/  HMMA.16816.F32 R8, R184.reuse, R180, R8 ;  /* 0x000000b4b808723c */ /* 0x042ff00000001808 */
[-C--:B------:R-:W-:Y:S08]  /*4c50*/  HMMA.16816.F32 R12, R184, R182.reuse, R12 ;  /* 0x000000b6b80c723c */ /* 0x080ff0000000180c */
[C---:B------:R-:W-:Y:S01]  /*4c60*/  HMMA.16816.F32 R16, R176.reuse, R182, R16 ;  /* 0x000000b6b010723c */ /* 0x040fe20000001810 */
[----:B------:R-:W-:Y:S07]  /*4c70*/  LDSM.16.M88.4 R180, [R219+0x800] ;  /* 0x00080000dbb4783b */ /* 0x000fee0000000200 */
[-C--:B----4-:R-:W-:Y:S08]  /*4c80*/  HMMA.16816.F32 R20, R176, R188.reuse, R20 ;  /* 0x000000bcb014723c */ /* 0x090ff00000001814 */
[C---:B------:R-:W-:Y:S08]  /*4c90*/  HMMA.16816.F32 R24, R184.reuse, R188, R24 ;  /* 0x000000bcb818723c */ /* 0x040ff00000001818 */
[-C--:B------:R-:W-:Y:S01]  /*4ca0*/  HMMA.16816.F32 R28, R184, R190.reuse, R28 ;  /* 0x000000beb81c723c */ /* 0x080fe2000000181c */
[----:B------:R-:W-:Y:S07]  /*4cb0*/  LDSM.16.M88.4 R184, [R214+0x4000] ;  /* 0x00400000d6b8783b */ /* 0x000fee0000000200 */
[----:B------:R-:W-:Y:S01]  /*4cc0*/  HMMA.16816.F32 R32, R176, R190, R32 ;  /* 0x000000beb020723c */ /* 0x000fe20000001820 */
[----:B------:R-:W1:Y:S07]  /*4cd0*/  LDSM.16.M88.4 R176, [R220+0x2000] ;  /* 0x00200000dcb0783b */ /* 0x000e6e0000000200 */
[-C--:B---3--:R-:W-:Y:S01]  /*4ce0*/  HMMA.16816.F32 R4, R192, R196.reuse, R4 ;  /* 0x000000c4c004723c */ /* 0x088fe20000001804 */
[----:B------:R-:W3:Y:S07]  /*4cf0*/  LDSM.16.M88.4 R188, [R212+0x9000] ;  /* 0x00900000d4bc783b */ /* 0x000eee0000000200 */
[C---:B-----5:R-:W-:Y:S08]  /*4d00*/  HMMA.16816.F32 R8, R140.reuse, R196, R8 ;  /* 0x000000c48c08723c */ /* 0x060ff00000001808 */
[-C--:B------:R-:W-:Y:S08]  /*4d10*/  HMMA.16816.F32 R12, R140, R198.reuse, R12 ;  /* 0x000000c68c0c723c */ /* 0x080ff0000000180c */
[C---:B------:R-:W-:Y:S01]  /*4d20*/  HMMA.16816.F32 R16, R192.reuse, R198, R16 ;  /* 0x000000c6c010723c */ /* 0x040fe20000001810 */
[----:B------:R-:W-:Y:S07]  /*4d30*/  LDSM.16.M88.4 R196, [R216+0x4000] ;  /* 0x00400000d8c4783b */ /* 0x000fee0000000200 */
[-C--:B------:R-:W-:Y:S08]  /*4d40*/  HMMA.16816.F32 R20, R192, R200.reuse, R20 ;  /* 0x000000c8c014723c */ /* 0x080ff00000001814 */
[C---:B------:R-:W-:Y:S08]  /*4d50*/  HMMA.16816.F32 R24, R140.reuse, R200, R24 ;  /* 0x000000c88c18723c */ /* 0x040ff00000001818 */
[-C--:B------:R-:W-:Y:S01]  /*4d60*/  HMMA.16816.F32 R28, R140, R202.reuse, R28 ;  /* 0x000000ca8c1c723c */ /* 0x080fe2000000181c */
[----:B------:R-:W4:Y:S07]  /*4d70*/  LDSM.16.M88.4 R140, [R214+0x6000] ;  /* 0x00600000d68c783b */ /* 0x000f2e0000000200 */
[----:B------:R-:W-:Y:S01]  /*4d80*/  HMMA.16816.F32 R32, R192, R202, R32 ;  /* 0x000000cac020723c */ /* 0x000fe20000001820 */
[----:B------:R-:W5:Y:S07]  /*4d90*/  LDSM.16.M88.4 R192, [R212+0x9800] ;  /* 0x00980000d4c0783b */ /* 0x000f6e0000000200 */
[-C--:B--2---:R-:W-:Y:S01]  /*4da0*/  HMMA.16816.F32 R4, R204, R208.reuse, R4 ;  /* 0x000000d0cc04723c */ /* 0x084fe20000001804 */
[----:B------:R-:W2:Y:S07]  /*4db0*/  LDSM.16.M88.4 R200, [R225] ;  /* 0x00000000e1c8783b */ /* 0x000eae0000000200 */
        /* <DEDUP_REMOVED lines=9> */
[----:B------:R-:W1:Y:S07]  /*4e50*/  LDSM.16.M88.4 R180, [R224] ;  /* 0x00000000e0b4783b */ /* 0x000e6e0000000200 */
[-C--:B---3--:R-:W-:Y:S01]  /*4e60*/  HMMA.16816.F32 R4, R184, R188.reuse, R4 ;  /* 0x000000bcb804723c */ /* 0x088fe20000001804 */
[----:B------:R-:W3:Y:S07]  /*4e70*/  LDSM.16.M88.4 R204, [R222+0x4000] ;  /* 0x00400000decc783b */ /* 0x000eee0000000200 */
[C---:B----4-:R-:W-:Y:S08]  /*4e80*/  HMMA.16816.F32 R8, R140.reuse, R188, R8 ;  /* 0x000000bc8c08723c */ /* 0x050ff00000001808 */
[-C--:B------:R-:W-:Y:S08]  /*4e90*/  HMMA.16816.F32 R12, R140, R190.reuse, R12 ;  /* 0x000000be8c0c723c */ /* 0x080ff0000000180c */
[C---:B------:R-:W-:Y:S01]  /*4ea0*/  HMMA.16816.F32 R16, R184.reuse, R190, R16 ;  /* 0x000000beb810723c */ /* 0x040fe20000001810 */
[----:B------:R-:W-:Y:S07]  /*4eb0*/  LDSM.16.M88.4 R188, [R220+0x4000] ;  /* 0x00400000dcbc783b */ /* 0x000fee0000000200 */
[-C--:B-----5:R-:W-:Y:S08]  /*4ec0*/  HMMA.16816.F32 R20, R184, R192.reuse, R20 ;  /* 0x000000c0b814723c */ /* 0x0a0ff00000001814 */
[C---:B------:R-:W-:Y:S08]  /*4ed0*/  HMMA.16816.F32 R24, R140.reuse, R192, R24 ;  /* 0x000000c08c18723c */ /* 0x040ff00000001818 */
[-C--:B------:R-:W-:Y:S01]  /*4ee0*/  HMMA.16816.F32 R28, R140, R194.reuse, R28 ;  /* 0x000000c28c1c723c */ /* 0x080fe2000000181c */
[----:B------:R-:W4:Y:S07]  /*4ef0*/  LDSM.16.M88.4 R140, [R222+0x6000] ;  /* 0x00600000de8c783b */ /* 0x000f2e0000000200 */
[----:B------:R-:W-:Y:S01]  /*4f00*/  HMMA.16816.F32 R32, R184, R194, R32 ;  /* 0x000000c2b820723c */ /* 0x000fe20000001820 */
[----:B------:R-:W5:Y:S07]  /*4f10*/  LDSM.16.M88.4 R184, [R221+0x9800] ;  /* 0x00980000ddb8783b */ /* 0x000f6e0000000200 */
[-C--:B--2---:R-:W-:Y:S01]  /*4f20*/  HMMA.16816.F32 R4, R196, R200.reuse, R4 ;  /* 0x000000c8c404723c */ /* 0x084fe20000001804 */
[----:B------:R-:W2:Y:S07]  /*4f30*/  LDSM.16.M88.4 R192, [R219+0x1000] ;  /* 0x00100000dbc0783b */ /* 0x000eae0000000200 */
[C---:B-1----:R-:W-:Y:S08]  /*4f40*/  HMMA.16816.F32 R8, R176.reuse, R200, R8 ;  /* 0x000000c8b008723c */ /* 0x042ff00000001808 */
[-C--:B------:R-:W-:Y:S08]  /*4f50*/  HMMA.16816.F32 R12, R176, R202.reuse, R12 ;  /* 0x000000cab00c723c */ /* 0x080ff0000000180c */
[C---:B------:R-:W-:Y:S08]  /*4f60*/  HMMA.16816.F32 R16, R196.reuse, R202, R16 ;  /* 0x000000cac410723c */ /* 0x040ff00000001810 */
[-C--:B------:R-:W-:Y:S08]  /*4f70*/  HMMA.16816.F32 R20, R196, R180.reuse, R20 ;  /* 0x000000b4c414723c */ /* 0x080ff00000001814 */
[C---:B------:R-:W-:Y:S08]  /*4f80*/  HMMA.16816.F32 R24, R176.reuse, R180, R24 ;  /* 0x000000b4b018723c */ /* 0x040ff00000001818 */
[-C--:B------:R-:W-:Y:S01]  /*4f90*/  HMMA.16816.F32 R28, R176, R182.reuse, R28 ;  /* 0x000000b6b01c723c */ /* 0x080fe2000000181c */
[----:B------:R-:W1:Y:S07]  /*4fa0*/  LDSM.16.M88.4 R176, [R220+0x6000] ;  /* 0x00600000dcb0783b */ /* 0x000e6e0000000200 */
[----:B------:R-:W-:Y:S08]  /*4fb0*/  HMMA.16816.F32 R32, R196, R182, R32 ;  /* 0x000000b6c420723c */ /* 0x000ff00000001820 */
        /* <DEDUP_REMOVED lines=8> */
[-C--:B--2---:R-:W-:Y:S08]  /*5040*/  HMMA.16816.F32 R4, R188, R192.reuse, R4 ;  /* 0x000000c0bc04723c */ /* 0x084ff00000001804 */
[C---:B-1----:R-:W-:Y:S08]  /*5050*/  HMMA.16816.F32 R8, R176.reuse, R192, R8 ;  /* 0x000000c0b008723c */ /* 0x042ff00000001808 */
        /* <DEDUP_REMOVED lines=14> */
[----:B------:R-:W3:Y:S01]  /*5140*/  MUFU.TANH R143, R6 ;  /* 0x00000006008f7308 */ /* 0x000ee20000002400 */
[----:B------:R-:W-:Y:S02]  /*5150*/  FMUL.FTZ R10, R10, c[0x0][0x2ec] ;  /* 0x0000bb000a0a7a20 */ /* 0x000fe40000410000 */
[----:B------:R-:W-:Y:S07]  /*5160*/  FMUL.FTZ R11, R11, c[0x0][0x2ec] ;  /* 0x0000bb000b0b7a20 */ /* 0x000fee0000410000 */
        /* <DEDUP_REMOVED lines=12> */
[----:B------:R2:W1:Y:S01]  /*5230*/  MUFU.TANH R187, R9 ;  /* 0x0000000900bb7308 */ /* 0x0004620000002400 */
[-C--:B----4-:R-:W-:Y:S05]  /*5240*/  HMMA.16816.F32 R20, R188, R4.reuse, R20 ;  /* 0x00000004bc14723c */ /* 0x090fea0000001814 */
[----:B-----5:R-:W-:Y:S04]  /*5250*/  FMUL.FTZ R15, R19, c[0x0][0x2ec] ;  /* 0x0000bb00130f7a20 */ /* 0x020fe80000410000 */
[----:B------:R2:W4:Y:S01]  /*5260*/  MUFU.TANH R180, R10 ;  /* 0x0000000a00b47308 */ /* 0x0005220000002400 */
[C---:B------:R-:W-:Y:S09]  /*5270*/  HMMA.16816.F32 R24, R176.reuse, R4, R24 ;  /* 0x00000004b018723c */ /* 0x040ff20000001818 */
[----:B------:R2:W1:Y:S01]  /*5280*/  MUFU.TANH R193, R11 ;  /* 0x0000000b00c17308 */ /* 0x0004620000002400 */
[-C--:B------:R-:W-:Y:S04]  /*5290*/  HMMA.16816.F32 R28, R176, R6.reuse, R28 ;  /* 0x00000006b01c723c */ /* 0x080fe8000000181c */
[----:B------:R-:W-:Y:S04]  /*52a0*/  FMUL.FTZ R20, R20, c[0x0][0x2ec] ;  /* 0x0000bb0014147a20 */ /* 0x000fe80000410000 */
[----:B------:R-:W-:Y:S01]  /*52b0*/  HMMA.16816.F32 R32, R188, R6, R32 ;  /* 0x00000006bc20723c */ /* 0x000fe20000001820 */
[----:B------:R-:W1:Y:S03]  /*52c0*/  MUFU.TANH R14, R14 ;  /* 0x0000000e000e7308 */ /* 0x000e660000002400 */
        /* <DEDUP_REMOVED lines=35> */
.L_x_1664:
[----:B------:R-:W-:Y:S01]  /*5500*/  FMNMX.FTZ R0, R142, R132, !PT ;  /* 0x000000848e007209 */ /* 0x000fe20007810000 */
[----:B------:R-:W-:Y:S01]  /*5510*/  LDSM.16.MT88.4 R20, [R213+0xa000] ;  /* 0x00a00000d514783b */ /* 0x000fe20000004200 */
[----:B------:R-:W-:Y:S02]  /*5520*/  IADD3 R228, R228, -0x1, RZ ;  /* 0xffffffffe4e47810 */ /* 0x000fe40007ffe0ff */
[----:B------:R-:W-:Y:S02]  /*5530*/  FMNMX.FTZ R2, R181, R0, !PT ;  /* 0x00000000b5027209 */ /* 0x000fe40007810000 */
[----:B------:R-:W-:Y:S02]  /*5540*/  FMNMX.FTZ R0, R143, R137, !PT ;  /* 0x000000898f007209 */ /* 0x000fe40007810000 */
[----:B------:R-:W-:Y:S01]  /*5550*/  FMNMX.FTZ R3, R14, R2, !PT ;  /* 0x000000020e037209 */ /* 0x000fe20007810000 */
[----:B------:R-:W-:Y:S01]  /*5560*/  LDSM.16.MT88.4 R176, [R215+0xa000] ;  /* 0x00a00000d7b0783b */ /* 0x000fe20000004200 */
[----:B------:R-:W-:Y:S02]  /*5570*/  FMNMX.FTZ R2, R183, R0, !PT ;  /* 0x00000000b7027209 */ /* 0x000fe40007810000 */
        /* <DEDUP_REMOVED lines=81> */
[----:B------:R-:W-:Y:S01]  /*5a90*/  LDSM.16.MT88.4 R156, [R217+0xa000] ;  /* 0x00a00000d99c783b */ /* 0x000fe20000004200 */
[C---:B------:R-:W-:Y:S02]  /*5aa0*/  FMUL.FTZ R34, R132.reuse, R174 ;  /* 0x000000ae84227220 */ /* 0x040fe40000410000 */
[C---:B------:R-:W-:Y:S02]  /*5ab0*/  FMUL.FTZ R35, R132.reuse, R175 ;  /* 0x000000af84237220 */ /* 0x040fe40000410000 */
[----:B------:R4:W-:Y:S01]  /*5ac0*/  MUFU.EX2 R229, R143 ;  /* 0x0000008f00e57308 */ /* 0x0009e20000000800 */
[----:B------:R-:W-:Y:S02]  /*5ad0*/  FMUL.FTZ R38, R132, R38 ;  /* 0x0000002684267220 */ /* 0x000fe40000410000 */
[----:B------:R-:W-:Y:S01]  /*5ae0*/  LDSM.16.MT88.4 R172, [R215+0xa800] ;  /* 0x00a80000d7ac783b */ /* 0x000fe20000004200 */
[----:B-1----:R-:W-:Y:S02]  /*5af0*/  FADD.FTZ R0, -R3, R139 ;  /* 0x0000008b03007221 */ /* 0x002fe40000010100 */
[----:B------:R-:W-:Y:S02]  /*5b00*/  FMUL.FTZ R139, R134, c[0x0][0x23c] ;  /* 0x00008f00868b7a20 */ /* 0x000fe40000410000 */
[----:B------:R-:W-:Y:S02]  /*5b10*/  FMUL.FTZ R0, R0, c[0x0][0x23c] ;  /* 0x00008f0000007a20 */ /* 0x000fe40000410000 */
[----:B------:R1:W-:Y:S01]  /*5b20*/  MUFU.EX2 R240, R5 ;  /* 0x0000000500f07308 */ /* 0x0003e20000000800 */
[----:B------:R-:W-:Y:S01]  /*5b30*/  FSEL R139, R139, RZ, P0 ;  /* 0x000000ff8b8b7208 */ /* 0x000fe20000000000 */
[----:B--2---:R-:W-:Y:S01]  /*5b40*/  FMUL.FTZ R8, R2, R144 ;  /* 0x0000009002087220 */ /* 0x004fe20000410000 */
[----:B------:R-:W-:Y:S01]  /*5b50*/  FSETP.NEU.FTZ.AND P0, PT, R3, -INF , PT ;  /* 0xff8000000300780b */ /* 0x000fe20003f1d000 */
[--C-:B---3--:R-:W-:Y:S02]  /*5b60*/  FFMA.FTZ R4, R183, c[0x0][0x23c], -R138.reuse ;  /* 0x00008f00b7047a23 */ /* 0x108fe4000001088a */
[----:B------:R-:W-:Y:S01]  /*5b70*/  FFMA.FTZ R9, R186, c[0x0][0x23c], -R139 ;  /* 0x00008f00ba097a23 */ /* 0x000fe2000001088b */
[----:B------:R-:W-:Y:S01]  /*5b80*/  FSEL R142, R142, RZ, P0 ;  /* 0x000000ff8e8e7208 */ /* 0x000fe20000000000 */
[----:B------:R-:W-:Y:S02]  /*5b90*/  FMUL.FTZ R39, R132, R39 ;  /* 0x0000002784277220 */ /* 0x000fe40000410000 */
        /* <DEDUP_REMOVED lines=9> */
[C---:B-1----:R-:W-:Y:S02]  /*5c30*/  FMUL.FTZ R5, R133.reuse, R149 ;  /* 0x0000009585057220 */ /* 0x042fe40000410000 */
[----:B------:R-:W-:Y:S02]  /*5c40*/  FMUL.FTZ R53, R133, R53 ;  /* 0x0000003585357220 */ /* 0x000fe40000410000 */
[C---:B------:R-:W-:Y:S01]  /*5c50*/  FMUL.FTZ R54, R132.reuse, R54 ;  /* 0x0000003684367220 */ /* 0x040fe20000410000 */
[----:B------:R1:W-:Y:S01]  /*5c60*/  MUFU.EX2 R236, R9 ;  /* 0x0000000900ec7308 */ /* 0x0003e20000000800 */
[----:B------:R-:W-:Y:S02]  /*5c70*/  FMUL.FTZ R55, R132, R55 ;  /* 0x0000003784377220 */ /* 0x000fe40000410000 */
[----:B------:R-:W-:Y:S01]  /*5c80*/  FMUL.FTZ R56, R2, R56 ;  /* 0x0000003802387220 */ /* 0x000fe20000410000 */
[----:B--2---:R-:W-:Y:S01]  /*5c90*/  F2FP.PACK_AB R149, R241, R239 ;  /* 0x000000eff195723e */ /* 0x004fe200000000ff */
[--C-:B------:R-:W-:Y:S02]  /*5ca0*/  FFMA.FTZ R4, R14, c[0x0][0x23c], -R137.reuse ;  /* 0x00008f000e047a23 */ /* 0x100fe40000010889 */
[C---:B------:R-:W-:Y:S02]  /*5cb0*/  FMUL.FTZ R57, R2.reuse, R57 ;  /* 0x0000003902397220 */ /* 0x040fe40000410000 */
[C---:B------:R-:W-:Y:S01]  /*5cc0*/  FMUL.FTZ R60, R2.reuse, R60 ;  /* 0x0000003c023c7220 */ /* 0x040fe20000410000 */
[----:B------:R2:W-:Y:S01]  /*5cd0*/  MUFU.EX2 R242, R4 ;  /* 0x0000000400f27308 */ /* 0x0005e20000000800 */
[----:B------:R-:W-:Y:S02]  /*5ce0*/  FMUL.FTZ R61, R2, R61 ;  /* 0x0000003d023d7220 */ /* 0x000fe40000410000 */
[----:B------:R-:W-:Y:S02]  /*5cf0*/  FMUL.FTZ R64, R133, R64 ;  /* 0x0000004085407220 */ /* 0x000fe40000410000 */
[C---:B---3--:R-:W-:Y:S02]  /*5d00*/  FMUL.FTZ R10, R0.reuse, R146 ;  /* 0x00000092000a7220 */ /* 0x048fe40000410000 */
[C---:B------:R-:W-:Y:S02]  /*5d10*/  FMUL.FTZ R11, R0.reuse, R147 ;  /* 0x00000093000b7220 */ /* 0x040fe40000410000 */
[C---:B------:R-:W-:Y:S01]  /*5d20*/  FMUL.FTZ R14, R0.reuse, R154 ;  /* 0x0000009a000e7220 */ /* 0x040fe20000410000 */
[----:B------:R3:W-:Y:S01]  /*5d30*/  MUFU.EX2 R211, R143 ;  /* 0x0000008f00d37308 */ /* 0x0007e20000000800 */
[C---:B------:R-:W-:Y:S02]  /*5d40*/  FMUL.FTZ R15, R0.reuse, R155 ;  /* 0x0000009b000f7220 */ /* 0x040fe40000410000 */
[----:B------:R-:W-:Y:S02]  /*5d50*/  FMUL.FTZ R42, R0, R42 ;  /* 0x0000002a002a7220 */ /* 0x000fe40000410000 */
[----:B-1----:R-:W-:Y:S02]  /*5d60*/  FMUL.FTZ R9, R2, R145 ;  /* 0x0000009102097220 */ /* 0x002fe40000410000 */
[C---:B------:R-:W-:Y:S02]  /*5d70*/  FMUL.FTZ R43, R0.reuse, R43 ;  /* 0x0000002b002b7220 */ /* 0x040fe40000410000 */
[C---:B------:R-:W-:Y:S02]  /*5d80*/  FMUL.FTZ R46, R0.reuse, R46 ;  /* 0x0000002e002e7220 */ /* 0x040fe40000410000 */
[C---:B------:R-:W-:Y:S02]  /*5d90*/  FMUL.FTZ R47, R0.reuse, R47 ;  /* 0x0000002f002f7220 */ /* 0x040fe40000410000 */
[----:B------:R-:W-:Y:S02]  /*5da0*/  FMUL.FTZ R58, R0, R58 ;  /* 0x0000003a003a7220 */ /* 0x000fe40000410000 */
[----:B--2---:R-:W-:Y:S02]  /*5db0*/  FFMA.FTZ R4, R13, c[0x0][0x23c], -R137 ;  /* 0x00008f000d047a23 */ /* 0x004fe40000010889 */
[----:B------:R-:W-:Y:S02]  /*5dc0*/  FMUL.FTZ R13, R2, R153 ;  /* 0x00000099020d7220 */ /* 0x000fe40000410000 */
[----:B------:R-:W1:Y:S01]  /*5dd0*/  MUFU.EX2 R244, R4 ;  /* 0x0000000400f47308 */ /* 0x000e620000000800 */
[C---:B------:R-:W-:Y:S02]  /*5de0*/  FMUL.FTZ R59, R0.reuse, R59 ;  /* 0x0000003b003b7220 */ /* 0x040fe40000410000 */
[----:B------:R-:W-:Y:S02]  /*5df0*/  FMUL.FTZ R62, R0, R62 ;  /* 0x0000003e003e7220 */ /* 0x000fe40000410000 */
[--C-:B---3--:R-:W-:Y:S02]  /*5e00*/  FFMA.FTZ R143, R196, c[0x0][0x23c], -R138.reuse ;  /* 0x00008f00c48f7a23 */ /* 0x108fe4000001088a */
[----:B------:R-:W-:Y:S02]  /*5e10*/  FMUL.FTZ R63, R0, R63 ;  /* 0x0000003f003f7220 */ /* 0x000fe40000410000 */
[C---:B------:R-:W-:Y:S01]  /*5e20*/  FMUL.FTZ R65, R133.reuse, R65 ;  /* 0x0000004185417220 */ /* 0x040fe20000410000 */
[----:B------:R2:W-:Y:S01]  /*5e30*/  MUFU.EX2 R210, R143 ;  /* 0x0000008f00d27308 */ /* 0x0005e20000000800 */
        /* <DEDUP_REMOVED lines=10> */
[----:B------:R-:W1:Y:S01]  /*5ee0*/  MUFU.EX2 R238, R4 ;  /* 0x0000000400ee7308 */ /* 0x000e620000000800 */
[----:B------:R-:W3:Y:S01]  /*5ef0*/  LDSM.16.MT88.4 R152, [R218+0xa000] ;  /* 0x00a00000da98783b */ /* 0x000ee20000004200 */
[----:B------:R-:W-:Y:S02]  /*5f00*/  FMUL.FTZ R73, R2, R73 ;  /* 0x0000004902497220 */ /* 0x000fe40000410000 */
[C---:B------:R-:W-:Y:S02]  /*5f10*/  FMUL.FTZ R74, R0.reuse, R74 ;  /* 0x0000004a004a7220 */ /* 0x040fe40000410000 */
[--C-:B--2---:R-:W-:Y:S02]  /*5f20*/  FFMA.FTZ R143, R197, c[0x0][0x23c], -R138.reuse ;  /* 0x00008f00c58f7a23 */ /* 0x104fe4000001088a */
[----:B------:R-:W-:Y:S02]  /*5f30*/  FMUL.FTZ R75, R0, R75 ;  /* 0x0000004b004b7220 */ /* 0x000fe40000410000 */
[----:B------:R2:W-:Y:S01]  /*5f40*/  MUFU.EX2 R209, R143 ;  /* 0x0000008f00d17308 */ /* 0x0005e20000000800 */
[C---:B------:R-:W-:Y:S02]  /*5f50*/  FMUL.FTZ R76, R2.reuse, R76 ;  /* 0x0000004c024c7220 */ /* 0x040fe40000410000 */
[----:B------:R-:W-:Y:S02]  /*5f60*/  FMUL.FTZ R77, R2, R77 ;  /* 0x0000004d024d7220 */ /* 0x000fe40000410000 */
[C---:B------:R-:W-:Y:S02]  /*5f70*/  FMUL.FTZ R78, R0.reuse, R78 ;  /* 0x0000004e004e7220 */ /* 0x040fe40000410000 */
[----:B------:R-:W-:Y:S02]  /*5f80*/  FMUL.FTZ R79, R0, R79 ;  /* 0x0000004f004f7220 */ /* 0x000fe40000410000 */
[C---:B------:R-:W-:Y:S02]  /*5f90*/  FMUL.FTZ R80, R133.reuse, R80 ;  /* 0x0000005085507220 */ /* 0x040fe40000410000 */
[C---:B------:R-:W-:Y:S02]  /*5fa0*/  FMUL.FTZ R81, R133.reuse, R81 ;  /* 0x0000005185517220 */ /* 0x040fe40000410000 */
[----:B------:R-:W-:Y:S01]  /*5fb0*/  FMUL.FTZ R82, R132, R82 ;  /* 0x0000005284527220 */ /* 0x000fe20000410000 */
[----:B-1----:R-:W-:Y:S01]  /*5fc0*/  F2FP.PACK_AB R151, R240, R238 ;  /* 0x000000eef097723e */ /* 0x002fe200000000ff */
[----:B------:R-:W-:Y:S02]  /*5fd0*/  FFMA.FTZ R4, R182, c[0x0][0x23c], -R139 ;  /* 0x00008f00b6047a23 */ /* 0x000fe4000001088b */
[----:B------:R-:W-:Y:S02]  /*5fe0*/  FMUL.FTZ R83, R132, R83 ;  /* 0x0000005384537220 */ /* 0x000fe40000410000 */
[----:B------:R1:W-:Y:S01]  /*5ff0*/  MUFU.EX2 R235, R4 ;  /* 0x0000000400eb7308 */ /* 0x0003e20000000800 */
[C---:B------:R-:W-:Y:S02]  /*6000*/  FMUL.FTZ R84, R133.reuse, R84 ;  /* 0x0000005485547220 */ /* 0x040fe40000410000 */
[----:B------:R-:W-:Y:S02]  /*6010*/  FMUL.FTZ R85, R133, R85 ;  /* 0x0000005585557220 */ /* 0x000fe40000410000 */
[--C-:B--2---:R-:W-:Y:S02]  /*6020*/  FFMA.FTZ R143, R188, c[0x0][0x23c], -R137.reuse ;  /* 0x00008f00bc8f7a23 */ /* 0x104fe40000010889 */
        /* <DEDUP_REMOVED lines=8> */
[----:B------:R2:W-:Y:S01]  /*60b0*/  MUFU.EX2 R207, R137 ;  /* 0x0000008900cf7308 */ /* 0x0005e20000000800 */
[C---:B------:R-:W-:Y:S02]  /*60c0*/  FMUL.FTZ R92, R2.reuse, R92 ;  /* 0x0000005c025c7220 */ /* 0x040fe40000410000 */
[----:B------:R-:W-:Y:S02]  /*60d0*/  FMUL.FTZ R93, R2, R93 ;  /* 0x0000005d025d7220 */ /* 0x000fe40000410000 */
[--C-:B-1----:R-:W-:Y:S02]  /*60e0*/  FFMA.FTZ R4, R187, c[0x0][0x23c], -R139.reuse ;  /* 0x00008f00bb047a23 */ /* 0x102fe4000001088b */
[C---:B------:R-:W-:Y:S02]  /*60f0*/  FMUL.FTZ R94, R0.reuse, R94 ;  /* 0x0000005e005e7220 */ /* 0x040fe40000410000 */
[----:B------:R-:W-:Y:S01]  /*6100*/  FMUL.FTZ R95, R0, R95 ;  /* 0x0000005f005f7220 */ /* 0x000fe20000410000 */
[----:B------:R1:W4:Y:S01]  /*6110*/  MUFU.EX2 R237, R4 ;  /* 0x0000000400ed7308 */ /* 0x0003220000000800 */
[C---:B------:R-:W-:Y:S02]  /*6120*/  FMUL.FTZ R96, R133.reuse, R96 ;  /* 0x0000006085607220 */ /* 0x040fe40000410000 */
[----:B------:R-:W-:Y:S02]  /*6130*/  FMUL.FTZ R97, R133, R97 ;  /* 0x0000006185617220 */ /* 0x000fe40000410000 */
[C---:B------:R-:W-:Y:S02]  /*6140*/  FMUL.FTZ R98, R132.reuse, R98 ;  /* 0x0000006284627220 */ /* 0x040fe40000410000 */
[----:B------:R-:W-:Y:S02]  /*6150*/  FMUL.FTZ R99, R132, R99 ;  /* 0x0000006384637220 */ /* 0x000fe40000410000 */
[C---:B------:R-:W-:Y:S02]  /*6160*/  FMUL.FTZ R24, R2.reuse, R164 ;  /* 0x000000a402187220 */ /* 0x040fe40000410000 */
[----:B------:R-:W-:Y:S02]  /*6170*/  FMUL.FTZ R25, R2, R165 ;  /* 0x000000a502197220 */ /* 0x000fe40000410000 */
[----:B------:R-:W-:Y:S02]  /*6180*/  FMUL.FTZ R26, R0, R166 ;  /* 0x000000a6001a7220 */ /* 0x000fe40000410000 */
[--C-:B--2---:R-:W-:Y:S02]  /*6190*/  FFMA.FTZ R137, R190, c[0x0][0x23c], -R138.reuse ;  /* 0x00008f00be897a23 */ /* 0x104fe4000001088a */
[----:B------:R-:W-:Y:S02]  /*61a0*/  FFMA.FTZ R138, R191, c[0x0][0x23c], -R138 ;  /* 0x00008f00bf8a7a23 */ /* 0x000fe4000001088a */
[----:B------:R-:W-:Y:S01]  /*61b0*/  LDSM.16.MT88.4 R188, [R213+0xb800] ;  /* 0x00b80000d5bc783b */ /* 0x000fe20000004200 */
[----:B------:R-:W-:Y:S01]  /*61c0*/  FMUL.FTZ R27, R0, R167 ;  /* 0x000000a7001b7220 */ /* 0x000fe20000410000 */
[----:B------:R-:W-:Y:S01]  /*61d0*/  MUFU.EX2 R206, R137 ;  /* 0x0000008900ce7308 */ /* 0x000fe20000000800 */
[----:B------:R-:W-:Y:S02]  /*61e0*/  FMUL.FTZ R28, R2, R168 ;  /* 0x000000a8021c7220 */ /* 0x000fe40000410000 */
[--C-:B-1----:R-:W-:Y:S01]  /*61f0*/  FFMA.FTZ R4, R180, c[0x0][0x23c], -R142.reuse ;  /* 0x00008f00b4047a23 */ /* 0x102fe2000001088e */
[----:B----4-:R-:W-:Y:S01]  /*6200*/  F2FP.PACK_AB R144, R237, R235 ;  /* 0x000000ebed90723e */ /* 0x010fe200000000ff */
[----:B------:R-:W-:Y:S01]  /*6210*/  FMUL.FTZ R29, R2, R169 ;  /* 0x000000a9021d7220 */ /* 0x000fe20000410000 */
[----:B------:R-:W-:Y:S01]  /*6220*/  LDSM.16.MT88.4 R180, [R218+0xa800] ;  /* 0x00a80000dab4783b */ /* 0x000fe20000004200 */
[C---:B------:R-:W-:Y:S02]  /*6230*/  FMUL.FTZ R30, R0.reuse, R170 ;  /* 0x000000aa001e7220 */ /* 0x040fe40000410000 */
[----:B------:R-:W-:Y:S01]  /*6240*/  FMUL.FTZ R31, R0, R171 ;  /* 0x000000ab001f7220 */ /* 0x000fe20000410000 */
[----:B------:R1:W-:Y:S01]  /*6250*/  MUFU.EX2 R231, R4 ;  /* 0x0000000400e77308 */ /* 0x0003e20000000800 */
[C---:B------:R-:W-:Y:S02]  /*6260*/  FMUL.FTZ R100, R133.reuse, R100 ;  /* 0x0000006485647220 */ /* 0x040fe40000410000 */
[----:B------:R-:W-:Y:S02]  /*6270*/  FMUL.FTZ R101, R133, R101 ;  /* 0x0000006585657220 */ /* 0x000fe40000410000 */
[C---:B------:R-:W-:Y:S02]  /*6280*/  FMUL.FTZ R102, R132.reuse, R102 ;  /* 0x0000006684667220 */ /* 0x040fe40000410000 */
[----:B------:R-:W-:Y:S02]  /*6290*/  FMUL.FTZ R103, R132, R103 ;  /* 0x0000006784677220 */ /* 0x000fe40000410000 */
[C---:B------:R-:W-:Y:S01]  /*62a0*/  FMUL.FTZ R104, R2.reuse, R104 ;  /* 0x0000006802687220 */ /* 0x040fe20000410000 */
[----:B------:R-:W2:Y:S01]  /*62b0*/  MUFU.EX2 R205, R138 ;  /* 0x0000008a00cd7308 */ /* 0x000ea20000000800 */
[----:B------:R-:W-:Y:S02]  /*62c0*/  FMUL.FTZ R105, R2, R105 ;  /* 0x0000006902697220 */ /* 0x000fe40000410000 */
[C---:B------:R-:W-:Y:S02]  /*62d0*/  FMUL.FTZ R106, R0.reuse, R106 ;  /* 0x0000006a006a7220 */ /* 0x040fe40000410000 */
[----:B------:R-:W-:Y:S02]  /*62e0*/  FMUL.FTZ R107, R0, R107 ;  /* 0x0000006b006b7220 */ /* 0x000fe40000410000 */
[C---:B------:R-:W-:Y:S02]  /*62f0*/  FMUL.FTZ R108, R2.reuse, R108 ;  /* 0x0000006c026c7220 */ /* 0x040fe40000410000 */
[----:B------:R-:W-:Y:S02]  /*6300*/  FMUL.FTZ R109, R2, R109 ;  /* 0x0000006d026d7220 */ /* 0x000fe40000410000 */
[C---:B------:R-:W-:Y:S02]  /*6310*/  FMUL.FTZ R110, R0.reuse, R110 ;  /* 0x0000006e006e7220 */ /* 0x040fe40000410000 */
[----:B------:R-:W-:Y:S02]  /*6320*/  FMUL.FTZ R111, R0, R111 ;  /* 0x0000006f006f7220 */ /* 0x000fe40000410000 */
[--C-:B-1----:R-:W-:Y:S02]  /*6330*/  FFMA.FTZ R4, R193, c[0x0][0x23c], -R142.reuse ;  /* 0x00008f00c1047a23 */ /* 0x102fe4000001088e */
[C---:B------:R-:W-:Y:S02]  /*6340*/  FMUL.FTZ R112, R133.reuse, R112 ;  /* 0x0000007085707220 */ /* 0x040fe40000410000 */
[----:B------:R1:W4:Y:S01]  /*6350*/  MUFU.EX2 R233, R4 ;  /* 0x0000000400e97308 */ /* 0x0003220000000800 */
[----:B------:R-:W-:Y:S02]  /*6360*/  FMUL.FTZ R113, R133, R113 ;  /* 0x0000007185717220 */ /* 0x000fe40000410000 */
[C---:B------:R-:W-:Y:S01]  /*6370*/  FMUL.FTZ R114, R132.reuse, R114 ;  /* 0x0000007284727220 */ /* 0x040fe20000410000 */
[----:B--2---:R-:W-:Y:S01]  /*6380*/  F2FP.PACK_AB R143, R205, R206 ;  /* 0x000000cecd8f723e */ /* 0x004fe200000000ff */
[C---:B------:R-:W-:Y:S02]  /*6390*/  FMUL.FTZ R115, R132.reuse, R115 ;  /* 0x0000007384737220 */ /* 0x040fe40000410000 */
[C---:B------:R-:W-:Y:S02]  /*63a0*/  FMUL.FTZ R116, R133.reuse, R116 ;  /* 0x0000007485747220 */ /* 0x040fe40000410000 */
[----:B------:R-:W-:Y:S02]  /*63b0*/  FMUL.FTZ R117, R133, R117 ;  /* 0x0000007585757220 */ /* 0x000fe40000410000 */
[C---:B------:R-:W-:Y:S02]  /*63c0*/  FMUL.FTZ R118, R132.reuse, R118 ;  /* 0x0000007684767220 */ /* 0x040fe40000410000 */
[----:B------:R-:W-:Y:S02]  /*63d0*/  FMUL.FTZ R119, R132, R119 ;  /* 0x0000007784777220 */ /* 0x000fe40000410000 */
[--C-:B------:R-:W-:Y:S02]  /*63e0*/  FFMA.FTZ R140, R140, c[0x0][0x23c], -R142.reuse ;  /* 0x00008f008c8c7a23 */ /* 0x100fe4000001088e */
[C---:B------:R-:W-:Y:S02]  /*63f0*/  FMUL.FTZ R120, R2.reuse, R120 ;  /* 0x0000007802787220 */ /* 0x040fe40000410000 */
[----:B------:R-:W-:Y:S01]  /*6400*/  FMUL.FTZ R121, R2, R121 ;  /* 0x0000007902797220 */ /* 0x000fe20000410000 */
[----:B------:R2:W-:Y:S01]  /*6410*/  MUFU.EX2 R138, R140 ;  /* 0x0000008c008a7308 */ /* 0x0005e20000000800 */
[----:B------:R-:W-:Y:S02]  /*6420*/  FMUL.FTZ R122, R0, R122 ;  /* 0x0000007a007a7220 */ /* 0x000fe40000410000 */
[--C-:B-1----:R-:W-:Y:S01]  /*6430*/  FFMA.FTZ R4, R192, c[0x0][0x23c], -R139.reuse ;  /* 0x00008f00c0047a23 */ /* 0x102fe2000001088b */
[----:B----4-:R-:W-:Y:S01]  /*6440*/  F2FP.PACK_AB R145, R233, R231 ;  /* 0x000000e7e991723e */ /* 0x010fe200000000ff */
[----:B------:R-:W-:Y:S01]  /*6450*/  LDSM.16.MT88.4 R192, [R215+0xb800] ;  /* 0x00b80000d7c0783b */ /* 0x000fe20000004200 */
[----:B------:R-:W-:Y:S02]  /*6460*/  FMUL.FTZ R123, R0, R123 ;  /* 0x0000007b007b7220 */ /* 0x000fe40000410000 */
[C---:B------:R-:W-:Y:S02]  /*6470*/  FMUL.FTZ R124, R2.reuse, R124 ;  /* 0x0000007c027c7220 */ /* 0x040fe40000410000 */
[----:B------:R1:W4:Y:S01]  /*6480*/  MUFU.EX2 R234, R4 ;  /* 0x0000000400ea7308 */ /* 0x0003220000000800 */
[----:B------:R-:W-:Y:S02]  /*6490*/  FMUL.FTZ R125, R2, R125 ;  /* 0x0000007d027d7220 */ /* 0x000fe40000410000 */
[C---:B------:R-:W-:Y:S02]  /*64a0*/  FMUL.FTZ R126, R0.reuse, R126 ;  /* 0x0000007e007e7220 */ /* 0x040fe40000410000 */
[----:B------:R-:W-:Y:S02]  /*64b0*/  FMUL.FTZ R127, R0, R127 ;  /* 0x0000007f007f7220 */ /* 0x000fe40000410000 */
[C---:B------:R-:W-:Y:S02]  /*64c0*/  FMUL.FTZ R128, R133.reuse, R128 ;  /* 0x0000008085807220 */ /* 0x040fe40000410000 */
[----:B------:R-:W-:Y:S02]  /*64d0*/  FMUL.FTZ R129, R133, R129 ;  /* 0x0000008185817220 */ /* 0x000fe40000410000 */
[C---:B------:R-:W-:Y:S02]  /*64e0*/  FMUL.FTZ R130, R132.reuse, R130 ;  /* 0x0000008284827220 */ /* 0x040fe40000410000 */
[----:B------:R-:W-:Y:S01]  /*64f0*/  FMUL.FTZ R131, R132, R131 ;  /* 0x0000008384837220 */ /* 0x000fe20000410000 */
[----:B--2---:R-:W-:Y:S01]  /*6500*/  F2FP.PACK_AB R140, R211, R229 ;  /* 0x000000e5d38c723e */ /* 0x004fe200000000ff */
[----:B------:R-:W-:Y:S02]  /*6510*/  FFMA.FTZ R137, R198, c[0x0][0x23c], -R139 ;  /* 0x00008f00c6897a23 */ /* 0x000fe4000001088b */
[----:B------:R-:W-:Y:S02]  /*6520*/  FFMA.FTZ R2, R2, R247, R235 ;  /* 0x000000f702027223 */ /* 0x000fe400000100eb */
[----:B------:R2:W-:Y:S01]  /*6530*/  MUFU.EX2 R204, R137 ;  /* 0x0000008900cc7308 */ /* 0x0005e20000000800 */
[----:B------:R-:W-:Y:S02]  /*6540*/  FFMA.FTZ R0, R0, R246, R231 ;  /* 0x000000f600007223 */ /* 0x000fe400000100e7 */
[----:B-1----:R-:W-:Y:S01]  /*6550*/  FFMA.FTZ R4, R185, c[0x0][0x23c], -R142 ;  /* 0x00008f00b9047a23 */ /* 0x002fe2000001088e */
[----:B----4-:R-:W-:Y:S01]  /*6560*/  F2FP.PACK_AB R146, R236, R234 ;  /* 0x000000eaec92723e */ /* 0x010fe200000000ff */
[----:B------:R-:W-:Y:S05]  /*6570*/  FADD.FTZ R0, R233, R0 ;  /* 0x00000000e9007221 */ /* 0x000fea0000010000 */
[----:B------:R1:W4:Y:S01]  /*6580*/  MUFU.EX2 R230, R4 ;  /* 0x0000000400e67308 */ /* 0x0003220000000800 */
[----:B--2---:R-:W-:Y:S09]  /*6590*/  FFMA.FTZ R137, R199, c[0x0][0x23c], -R139 ;  /* 0x00008f00c7897a23 */ /* 0x004ff2000001088b */
[----:B------:R2:W-:Y:S01]  /*65a0*/  MUFU.EX2 R199, R137 ;  /* 0x0000008900c77308 */ /* 0x0005e20000000800 */
[----:B-1----:R-:W-:Y:S02]  /*65b0*/  FFMA.FTZ R4, R184, c[0x0][0x23c], -R142 ;  /* 0x00008f00b8047a23 */ /* 0x002fe4000001088e */
[----:B------:R-:W-:Y:S01]  /*65c0*/  LDSM.16.MT88.4 R184, [R217+0xa800] ;  /* 0x00a80000d9b8783b */ /* 0x000fe20000004200 */
[----:B----4-:R-:W-:Y:S06]  /*65d0*/  FADD.FTZ R0, R230, R0 ;  /* 0x00000000e6007221 */ /* 0x010fec0000010000 */
[----:B------:R1:W4:Y:S01]  /*65e0*/  MUFU.EX2 R232, R4 ;  /* 0x0000000400e87308 */ /* 0x0003220000000800 */
[----:B--2---:R-:W-:Y:S09]  /*65f0*/  FFMA.FTZ R137, R200, c[0x0][0x23c], -R142 ;  /* 0x00008f00c8897a23 */ /* 0x004ff2000001088e */
[----:B------:R2:W-:Y:S01]  /*6600*/  MUFU.EX2 R198, R137 ;  /* 0x0000008900c67308 */ /* 0x0005e20000000800 */
[----:B-1----:R-:W-:Y:S01]  /*6610*/  FMUL.FTZ R4, R133, R148 ;  /* 0x0000009485047220 */ /* 0x002fe20000410000 */
[----:B------:R-:W-:Y:S01]  /*6620*/  F2FP.PACK_AB R148, R245, R243 ;  /* 0x000000f3f594723e */ /* 0x000fe200000000ff */
[C---:B----4-:R-:W-:Y:S01]  /*6630*/  FADD.FTZ R0, R232.reuse, R0 ;  /* 0x00000000e8007221 */ /* 0x050fe20000010000 */
[----:B------:R-:W-:Y:S05]  /*6640*/  F2FP.PACK_AB R147, R232, R230 ;  /* 0x000000e6e893723e */ /* 0x000fea00000000ff */
[-C--:B------:R-:W-:Y:S08]  /*6650*/  HMMA.16816.F32 R4, R148, R20.reuse, R4 ;  /* 0x000000149404723c */ /* 0x080ff00000001804 */
[C---:B------:R-:W-:Y:S04]  /*6660*/  HMMA.16816.F32 R8, R144.reuse, R20, R8 ;  /* 0x000000149008723c */ /* 0x040fe80000001808 */
[--C-:B--2---:R-:W-:Y:S02]  /*6670*/  FFMA.FTZ R137, R202, c[0x0][0x23c], -R142.reuse ;  /* 0x00008f00ca897a23 */ /* 0x104fe4000001088e */
[----:B------:R-:W-:Y:S01]  /*6680*/  FFMA.FTZ R142, R141, c[0x0][0x23c], -R142 ;  /* 0x00008f008d8e7a23 */ /* 0x000fe2000001088e */
[----:B------:R-:W-:Y:S01]  /*6690*/  F2FP.PACK_AB R141, R209, R210 ;  /* 0x000000d2d18d723e */ /* 0x000fe200000000ff */
[-C--:B------:R-:W-:Y:S01]  /*66a0*/  HMMA.16816.F32 R12, R144, R22.reuse, R12 ;  /* 0x00000016900c723c */ /* 0x080fe2000000180c */
[----:B------:R1:W2:Y:S03]  /*66b0*/  MUFU.EX2 R197, R137 ;  /* 0x0000008900c57308 */ /* 0x0002a60000000800 */
[C---:B------:R-:W-:Y:S02]  /*66c0*/  FMUL.FTZ R20, R133.reuse, R160 ;  /* 0x000000a085147220 */ /* 0x040fe40000410000 */
[C---:B------:R-:W-:Y:S02]  /*66d0*/  FMUL.FTZ R21, R133.reuse, R161 ;  /* 0x000000a185157220 */ /* 0x040fe40000410000 */
[C---:B------:R-:W-:Y:S04]  /*66e0*/  HMMA.16816.F32 R16, R148.reuse, R22, R16 ;  /* 0x000000169410723c */ /* 0x040fe80000001810 */
[----:B------:R-:W-:Y:S03]  /*66f0*/  FFMA.FTZ R133, R133, R249, R243 ;  /* 0x000000f985857223 */ /* 0x000fe600000100f3 */
[C---:B------:R-:W-:Y:S02]  /*6700*/  FMUL.FTZ R22, R132.reuse, R162 ;  /* 0x000000a284167220 */ /* 0x040fe40000410000 */
[C---:B------:R-:W-:Y:S02]  /*6710*/  FMUL.FTZ R23, R132.reuse, R163 ;  /* 0x000000a384177220 */ /* 0x040fe40000410000 */
[----:B------:R-:W-:Y:S01]  /*6720*/  LDSM.16.MT88.4 R160, [R213+0xa800] ;  /* 0x00a80000d5a0783b */ /* 0x000fe20000004200 */
[----:B------:R-:W-:Y:S02]  /*6730*/  FFMA.FTZ R132, R132, R248, R239 ;  /* 0x000000f884847223 */ /* 0x000fe400000100ef */
[----:B------:R-:W-:Y:S02]  /*6740*/  FADD.FTZ R133, R245, R133 ;  /* 0x00000085f5857221 */ /* 0x000fe40000010000 */
[-C--:B------:R-:W-:Y:S03]  /*6750*/  HMMA.16816.F32 R20, R148, R176.reuse, R20 ;  /* 0x000000b09414723c */ /* 0x080fe60000001814 */
[--C-:B-1----:R-:W-:Y:S02]  /*6760*/  FFMA.FTZ R137, R203, c[0x0][0x23c], -R139.reuse ;  /* 0x00008f00cb897a23 */ /* 0x102fe4000001088b */
[----:B------:R-:W-:Y:S02]  /*6770*/  FFMA.FTZ R139, R201, c[0x0][0x23c], -R139 ;  /* 0x00008f00c98b7a23 */ /* 0x000fe4000001088b */
[----:B------:R-:W-:Y:S01]  /*6780*/  MUFU.EX2 R196, R137 ;  /* 0x0000008900c47308 */ /* 0x000fe20000000800 */
[C---:B------:R-:W-:Y:S07]  /*6790*/  HMMA.16816.F32 R24, R144.reuse, R176, R24 ;  /* 0x000000b09018723c */ /* 0x040fee0000001818 */
[----:B------:R-:W-:Y:S01]  /*67a0*/  F2FP.PACK_AB R176, R199, R204 ;  /* 0x000000ccc7b0723e */ /* 0x000fe200000000ff */
[-C--:B------:R-:W-:Y:S01]  /*67b0*/  HMMA.16816.F32 R28, R144, R178.reuse, R28 ;  /* 0x000000b2901c723c */ /* 0x080fe2000000181c */
[----:B------:R1:W4:Y:S03]  /*67c0*/  MUFU.EX2 R137, R142 ;  /* 0x0000008e00897308 */ /* 0x0003260000000800 */
[----:B--2---:R-:W-:Y:S04]  /*67d0*/  F2FP.PACK_AB R177, R197, R198 ;  /* 0x000000c6c5b1723e */ /* 0x004fe800000000ff */
[C---:B------:R-:W-:Y:S03]  /*67e0*/  HMMA.16816.F32 R32, R148.reuse, R178, R32 ;  /* 0x000000b29420723c */ /* 0x040fe60000001820 */
[----:B------:R-:W2:Y:S05]  /*67f0*/  MUFU.EX2 R139, R139 ;  /* 0x0000008b008b7308 */ /* 0x000eaa0000000800 */
[-C--:B---3--:R-:W-:Y:S08]  /*6800*/  HMMA.16816.F32 R36, R148, R152.reuse, R36 ;  /* 0x000000989424723c */ /* 0x088ff00000001824 */
[C---:B------:R-:W-:Y:S04]  /*6810*/  HMMA.16816.F32 R40, R144.reuse, R152, R40 ;  /* 0x000000989028723c */ /* 0x040fe80000001828 */
[----:B-1----:R-:W-:Y:S02]  /*6820*/  F2FP.PACK_AB R142, R207, R208 ;  /* 0x000000d0cf8e723e */ /* 0x002fe400000000ff */
[----:B----4-:R-:W-:Y:S02]  /*6830*/  F2FP.PACK_AB R179, R137, R138 ;  /* 0x0000008a89b3723e */ /* 0x010fe400000000ff */
[-C--:B------:R-:W-:Y:S04]  /*6840*/  HMMA.16816.F32 R44, R144, R154.reuse, R44 ;  /* 0x0000009a902c723c */ /* 0x080fe8000000182c */
[----:B--2---:R-:W-:Y:S04]  /*6850*/  F2FP.PACK_AB R178, R139, R196 ;  /* 0x000000c48bb2723e */ /* 0x004fe800000000ff */
        /* <DEDUP_REMOVED lines=26> */
[----:B------:R-:W1:Y:S07]  /*6a00*/  LDSM.16.MT88.4 R4, [R218+0xb800] ;  /* 0x00b80000da04783b */ /* 0x000e6e0000004200 */
        /* <DEDUP_REMOVED lines=35> */
[-C--:B--2---:R-:W-:Y:S04]  /*6c40*/  HMMA.16816.F32 R116, R140, R8.reuse, R116 ;  /* 0x000000088c74723c */ /* 0x084fe80000001874 */
        /* <DEDUP_REMOVED lines=25> */
.L_x_1662:
[----:B------:R-:W2:Y:S04]  /*6de0*/  LDL.LU R176, [R1+0x28] ;  /* 0x0000280001b07983 */ /* 0x000ea80000300800 */
[----:B------:R-:W1:Y:S04]  /*6df0*/  SHFL.BFLY PT, R2, R248, 0x2, 0x1f ;  /* 0x0c401f00f8027f89 */ /* 0x000e6800000e0000 */
[----:B------:R-:W3:Y:S04]  /*6e00*/  SHFL.BFLY PT, R0, R249, 0x2, 0x1f ;  /* 0x0c401f00f9007f89 */ /* 0x000ee800000e0000 */
[----:B------:R-:W4:Y:S04]  /*6e10*/  SHFL.BFLY PT, R4, R247, 0x2, 0x1f ;  /* 0x0c401f00f7047f89 */ /* 0x000f2800000e0000 */
[----:B------:R-:W4:Y:S04]  /*6e20*/  SHFL.BFLY PT, R5, R246, 0x2, 0x1f ;  /* 0x0c401f00f6057f89 */ /* 0x000f2800000e0000 */
[----:B------:R-:W2:Y:S04]  /*6e30*/  S2R R143, SR_CTAID.Y ;  /* 0x00000000008f7919 */ /* 0x000ea80000002600 */
[----:B------:R-:W2:Y:S01]  /*6e40*/  S2R R10, SR_TID.X ;  /* 0x00000000000a7919 */ /* 0x000ea20000002100 */
[----:B-1----:R-:W-:-:S02]  /*6e50*/  FADD.FTZ R248, R2, R248 ;  /* 0x000000f802f87221 */ /* 0x002fc40000010000 */
[----:B---3--:R-:W-:-:S03]  /*6e60*/  FADD.FTZ R249, R0, R249 ;  /* 0x000000f900f97221 */ /* 0x008fc60000010000 */
[----:B------:R-:W1:Y:S01]  /*6e70*/  SHFL.BFLY PT, R0, R248, 0x1, 0x1f ;  /* 0x0c201f00f8007f89 */ /* 0x000e6200000e0000 */
[----:B----4-:R-:W-:-:S03]  /*6e80*/  FADD.FTZ R247, R4, R247 ;  /* 0x000000f704f77221 */ /* 0x010fc60000010000 */
[----:B------:R-:W3:Y:S01]  /*6e90*/  SHFL.BFLY PT, R6, R249, 0x1, 0x1f ;  /* 0x0c201f00f9067f89 */ /* 0x000ee200000e0000 */
[----:B------:R-:W-:-:S03]  /*6ea0*/  FADD.FTZ R246, R5, R246 ;  /* 0x000000f605f67221 */ /* 0x000fc60000010000 */
[----:B------:R-:W4:Y:S04]  /*6eb0*/  SHFL.BFLY PT, R2, R247, 0x1, 0x1f ;  /* 0x0c201f00f7027f89 */ /* 0x000f2800000e0000 */
[----:B------:R-:W4:Y:S01]  /*6ec0*/  SHFL.BFLY PT, R7, R246, 0x1, 0x1f ;  /* 0x0c201f00f6077f89 */ /* 0x000f2200000e0000 */
[----:B-1----:R-:W-:Y:S01]  /*6ed0*/  FADD.FTZ R248, R248, R0 ;  /* 0x00000000f8f87221 */ /* 0x002fe20000010000 */
[----:B------:R-:W-:Y:S01]  /*6ee0*/  MOV R0, 0x3f800000 ;  /* 0x3f80000000007802 */ /* 0x000fe20000000f00 */
[----:B---3--:R-:W-:-:S03]  /*6ef0*/  FADD.FTZ R249, R249, R6 ;  /* 0x00000006f9f97221 */ /* 0x008fc60000010000 */
[----:B------:R-:W-:Y:S01]  /*6f00*/  FSETP.NE.FTZ.AND P5, PT, R248, RZ, PT ;  /* 0x000000fff800720b */ /* 0x000fe20003fb5000 */
[----:B----4-:R-:W-:Y:S01]  /*6f10*/  FADD.FTZ R247, R247, R2 ;  /* 0x00000002f7f77221 */ /* 0x010fe20000010000 */
[----:B------:R-:W-:Y:S01]  /*6f20*/  FSETP.NE.FTZ.AND P6, PT, R249, RZ, PT ;  /* 0x000000fff900720b */ /* 0x000fe20003fd5000 */
[----:B------:R-:W-:-:S03]  /*6f30*/  FADD.FTZ R246, R246, R7 ;  /* 0x00000007f6f67221 */ /* 0x000fc60000010000 */
[----:B------:R-:W-:Y:S02]  /*6f40*/  FSETP.NE.FTZ.AND P4, PT, R247, RZ, PT ;  /* 0x000000fff700720b */ /* 0x000fe40003f95000 */
[----:B------:R-:W-:-:S07]  /*6f50*/  FSETP.NE.FTZ.AND P3, PT, R246, RZ, PT ;  /* 0x000000fff600720b */ /* 0x000fce0003f75000 */
[----:B------:R-:W1:Y:S02]  /*6f60*/  @P6 MUFU.RCP R0, R249 ;  /* 0x000000f900006308 */ /* 0x000e640000001000 */
[C---:B-1----:R-:W-:Y:S02]  /*6f70*/  FMUL.FTZ R84, R0.reuse, R84 ;  /* 0x0000005400547220 */ /* 0x042fe40000410000 */
        /* <DEDUP_REMOVED lines=35> */
[----:B------:R-:W-:Y:S01]  /*71b0*/  FMUL.FTZ R129, R0, R129 ;  /* 0x0000008100817220 */ /* 0x000fe20000410000 */
[----:B--2---:R-:W-:-:S13]  /*71c0*/  ISETP.NE.AND P0, PT, R176, -0x1, PT ;  /* 0xffffffffb000780c */ /* 0x004fda0003f05270 */
[----:B------:R-:W-:Y:S01]  /*71d0*/  @P0 IMAD.WIDE.U32 R4, R176, c[0x0][0x1e8], RZ ;  /* 0x00007a00b0040a25 */ /* 0x000fe200078e00ff */
[----:B------:R-:W-:-:S03]  /*71e0*/  @!P0 SHF.R.S32.HI R2, RZ, 0x1f, R143 ;  /* 0x0000001fff028819 */ /* 0x000fc6000001148f */
[----:B------:R-:W-:Y:S01]  /*71f0*/  @P0 IMAD R141, R176, c[0x0][0x1ec], R5 ;  /* 0x00007b00b08d0a24 */ /* 0x000fe200078e0205 */
[----:B------:R-:W-:Y:S01]  /*7200*/  @P0 MOV R140, R4 ;  /* 0x00000004008c0202 */ /* 0x000fe20000000f00 */
[----:B------:R-:W-:Y:S01]  /*7210*/  @!P0 IMAD R7, R2, c[0x0][0x1e0], RZ ;  /* 0x0000780002078a24 */ /* 0x000fe200078e02ff */
[----:B------:R-:W-:Y:S01]  /*7220*/  SHF.R.S32.HI R4, RZ, 0x1f, R10 ;  /* 0x0000001fff047819 */ /* 0x000fe2000001140a */
[----:B------:R-:W-:-:S03]  /*7230*/  @!P0 IMAD.WIDE.U32 R8, R143, c[0x0][0x1e0], RZ ;  /* 0x000078008f088a25 */ /* 0x000fc600078e00ff */
[CC--:B------:R-:W-:Y:S01]  /*7240*/  LEA.HI R5, R4.reuse, R10.reuse, RZ, 0x2 ;  /* 0x0000000a04057211 */ /* 0x0c0fe200078f10ff */
[----:B------:R-:W-:Y:S01]  /*7250*/  @!P0 IMAD R7, R143, c[0x0][0x1e4], R7 ;  /* 0x000079008f078a24 */ /* 0x000fe200078e0207 */
[-C--:B------:R-:W-:Y:S02]  /*7260*/  LEA.HI R2, R4, R10.reuse, RZ, 0x5 ;  /* 0x0000000a04027211 */ /* 0x080fe400078f28ff */
[----:B------:R-:W-:Y:S02]  /*7270*/  MOV R4, 0x3f800000 ;  /* 0x3f80000000047802 */ /* 0x000fe40000000f00 */
[----:B------:R-:W-:Y:S02]  /*7280*/  LOP3.LUT R6, R5, 0x3ffffffc, RZ, 0xc0, !PT ;  /* 0x3ffffffc05067812 */ /* 0x000fe400078ec0ff */
[----:B------:R-:W-:Y:S02]  /*7290*/  SHF.R.S32.HI R2, RZ, 0x5, R2 ;  /* 0x00000005ff027819 */ /* 0x000fe40000011402 */
[----:B------:R-:W1:Y:S01]  /*72a0*/  @P5 MUFU.RCP R4, R248 ;  /* 0x000000f800045308 */ /* 0x000e620000001000 */
[----:B------:R-:W-:-:S02]  /*72b0*/  IADD3 R6, -R6, R10, RZ ;  /* 0x0000000a06067210 */ /* 0x000fc40007ffe1ff */
[----:B------:R-:W-:Y:S01]  /*72c0*/  @!P0 IADD3 R141, R9, R7, RZ ;  /* 0x00000007098d8210 */ /* 0x000fe20007ffe0ff */
[----:B------:R-:W-:Y:S01]  /*72d0*/  FMUL.FTZ R7, R0, R149 ;  /* 0x0000009500077220 */ /* 0x000fe20000410000 */
[----:B------:R-:W-:Y:S02]  /*72e0*/  LEA R142, R2, R6, 0x9 ;  /* 0x00000006028e7211 */ /* 0x000fe400078e48ff */
[----:B------:R-:W-:Y:S02]  /*72f0*/  MOV R2, 0x3f800000 ;  /* 0x3f80000000027802 */ /* 0x000fe40000000f00 */
[----:B------:R-:W-:Y:S02]  /*7300*/  MOV R0, 0x3f800000 ;  /* 0x3f80000000007802 */ /* 0x000fe40000000f00 */
[----:B------:R-:W-:Y:S02]  /*7310*/  @!P0 MOV R140, R8 ;  /* 0x00000008008c8202 */ /* 0x000fe40000000f00 */
[----:B------:R-:W2:Y:S01]  /*7320*/  @P4 MUFU.RCP R2, R247 ;  /* 0x000000f700024308 */ /* 0x000ea20000001000 */
[----:B------:R-:W-:Y:S01]  /*7330*/  F2FP.PACK_AB R7, R7, R148 ;  /* 0x000000940707723e */ /* 0x000fe200000000ff */
[----:B-1----:R-:W-:-:S02]  /*7340*/  FMUL.FTZ R38, R4, R38 ;  /* 0x0000002604267220 */ /* 0x002fc40000410000 */
[C---:B------:R-:W-:Y:S02]  /*7350*/  FMUL.FTZ R22, R4.reuse, R39 ;  /* 0x0000002704167220 */ /* 0x040fe40000410000 */
[C---:B------:R-:W-:Y:S02]  /*7360*/  FMUL.FTZ R150, R4.reuse, R150 ;  /* 0x0000009604967220 */ /* 0x040fe40000410000 */
[----:B------:R-:W1:Y:S01]  /*7370*/  @P3 MUFU.RCP R0, R246 ;  /* 0x000000f600003308 */ /* 0x000e620000001000 */
[----:B------:R-:W-:Y:S01]  /*7380*/  FMUL.FTZ R6, R4, R151 ;  /* 0x0000009704067220 */ /* 0x000fe20000410000 */
[----:B------:R-:W-:Y:S01]  /*7390*/  F2FP.PACK_AB R22, R22, R38 ;  /* 0x000000261616723e */ /* 0x000fe200000000ff */
[C---:B------:R-:W-:Y:S01]  /*73a0*/  FMUL.FTZ R158, R4.reuse, R158 ;  /* 0x0000009e049e7220 */ /* 0x040fe20000410000 */
[----:B------:R-:W-:Y:S01]  /*73b0*/  F2FP.PACK_AB R38, R85, R84 ;  /* 0x000000545526723e */ /* 0x000fe200000000ff */
[C---:B------:R-:W-:Y:S01]  /*73c0*/  FMUL.FTZ R8, R4.reuse, R159 ;  /* 0x0000009f04087220 */ /* 0x040fe20000410000 */
[----:B------:R3:W5:Y:S01]  /*73d0*/  LDL R85, [R1+0x24] ;  /* 0x0000240001557983 */ /* 0x0007620000100800 */
[----:B------:R-:W-:Y:S01]  /*73e0*/  FMUL.FTZ R162, R4, R162 ;  /* 0x000000a204a27220 */ /* 0x000fe20000410000 */
[----:B------:R-:W-:Y:S01]  /*73f0*/  F2FP.PACK_AB R6, R6, R150 ;  /* 0x000000960606723e */ /* 0x000fe200000000ff */
[----:B--2---:R-:W-:Y:S01]  /*7400*/  FMUL.FTZ R52, R2, R57 ;  /* 0x0000003902347220 */ /* 0x004fe20000410000 */
[----:B------:R-:W-:Y:S01]  /*7410*/  F2FP.PACK_AB R8, R8, R158 ;  /* 0x0000009e0808723e */ /* 0x000fe200000000ff */
[C---:B------:R-:W-:Y:S01]  /*7420*/  FMUL.FTZ R12, R4.reuse, R163 ;  /* 0x000000a3040c7220 */ /* 0x040fe20000410000 */
[----:B------:R-:W2:Y:S01]  /*7430*/  S2R R84, SR_CTAID.Z ;  /* 0x0000000000547919 */ /* 0x000ea20000002700 */
        /* <DEDUP_REMOVED lines=35> */
[----:B------:R-:W-:Y:S01]  /*7670*/  SHF.R.S32.HI R4, RZ, 0x1f, R5 ;  /* 0x0000001fff047819 */ /* 0x000fe20000011405 */
[C---:B------:R-:W-:Y:S01]  /*7680*/  FMUL.FTZ R144, R2.reuse, R144 ;  /* 0x0000009002907220 */ /* 0x040fe20000410000 */
        /* <DEDUP_REMOVED lines=130> */
[----:B----4-:R-:W-:Y:S02]  /*7eb0*/  IADD3 R5, R0, R4, RZ ;  /* 0x0000000400057210 */ /* 0x010fe40007ffe0ff */
[----:B------:R-:W-:Y:S02]  /*7ec0*/  IADD3 R4, R4, R2, RZ ;  /* 0x0000000204047210 */ /* 0x000fe40007ffe0ff */
[-C--:B--2---:R-:W-:Y:S01]  /*7ed0*/  IADD3 R8, R0, R6.reuse, RZ ;  /* 0x0000000600087210 */ /* 0x084fe20007ffe0ff */
[----:B------:R1:W-:Y:S01]  /*7ee0*/  STS [R5], R13 ;  /* 0x0000000d05007388 */ /* 0x0003e20000000800 */
[----:B------:R-:W-:Y:S01]  /*7ef0*/  IADD3 R7, R5, R6, RZ ;  /* 0x0000000605077210 */ /* 0x000fe20007ffe0ff */
[----:B---3--:R-:W2:Y:S02]  /*7f00*/  LDC.U8 R10, c[0x0][0x329] ;  /* 0x0000ca40ff0a7b82 */ /* 0x008ea40000000000 */
        /* <DEDUP_REMOVED lines=59> */
[----:B-1----:R-:W-:Y:S01]  /*82c0*/  @P1 IMAD R8, R0, c[0x0][0x214], RZ ;  /* 0x0000850000081a24 */ /* 0x002fe200078e02ff */
[----:B------:R-:W-:-:S02]  /*82d0*/  @!P1 MOV R0, c[0x0][0x214] ;  /* 0x0000850000009a02 */ /* 0x000fc40000000f00 */
[----:B------:R-:W-:Y:S02]  /*82e0*/  STS [R7+0x6000], R65 ;  /* 0x0060004107007388 */ /* 0x000fe40000000800 */
[----:B------:R-:W-:Y:S02]  /*82f0*/  @!P1 SEL R8, R0, c[0x0][0x234], !P2 ;  /* 0x00008d0000089a07 */ /* 0x000fe40005000000 */
[----:B------:R1:W-:Y:S01]  /*8300*/  STS [R7+0x6400], R64 ;  /* 0x0064004007007388 */ /* 0x0003e20000000800 */
[----:B--2---:R-:W1:Y:S01]  /*8310*/  @P6 MUFU.LG2 R9, R249 ;  /* 0x000000f900096308 */ /* 0x004e620000000c00 */
[----:B------:R-:W-:Y:S02]  /*8320*/  ISETP.NE.OR P2, PT, R10, RZ, !P2 ;  /* 0x000000ff0a00720c */ /* 0x000fe40005745670 */
[----:B------:R-:W-:Y:S01]  /*8330*/  STS [R6+0x6000], R68 ;  /* 0x0060004406007388 */ /* 0x000fe20000000800 */
[----:B------:R-:W-:Y:S01]  /*8340*/  @P1 MOV R0, 0x1 ;  /* 0x0000000100001802 */ /* 0x000fe20000000f00 */
[----:B------:R-:W-:-:S02]  /*8350*/  @!P1 IMAD R0, R8, c[0x0][0x1c0], RZ ;  /* 0x0000700008009a24 */ /* 0x000fc400078e02ff */
[----:B------:R2:W-:Y:S04]  /*8360*/  STS [R6+0x6400], R67 ;  /* 0x0064004306007388 */ /* 0x0005e80000000800 */
[----:B------:R-:W-:Y:S06]  /*8370*/  BAR.SYNC.DEFER_BLOCKING 0x0 ;  /* 0x0000000000007b1d */ /* 0x000fec0000010000 */
[----:B------:R-:W3:Y:S04]  /*8380*/  S2R R18, SR_TID.X ;  /* 0x0000000000127919 */ /* 0x000ee80000002100 */
[----:B------:R-:W4:Y:S01]  /*8390*/  S2R R15, SR_CTAID.X ;  /* 0x00000000000f7919 */ /* 0x000f220000002500 */
[----:B------:R-:W-:-:S02]  /*83a0*/  IMAD R0, R143, R0, RZ ;  /* 0x000000008f007224 */ /* 0x000fc400078e02ff */
[----:B------:R-:W-:Y:S02]  /*83b0*/  @!P2 IMAD R2, R143, c[0x0][0x214], RZ ;  /* 0x000085008f02aa24 */ /* 0x000fe400078e02ff */
[----:B-1----:R-:W-:Y:S01]  /*83c0*/  @P6 FMUL.FTZ R7, R9, 0.69314718246459960938 ;  /* 0x3f31721809076820 */ /* 0x002fe20000410000 */
        /* <DEDUP_REMOVED lines=16> */
[----:B---3--:R-:W-:Y:S01]  /*84d0*/  SHF.R.S32.HI R19, RZ, 0x1f, R18 ;  /* 0x0000001fff137819 */ /* 0x008fe20000011412 */
[----:B------:R-:W3:Y:S01]  /*84e0*/  @P3 MUFU.LG2 R11, R246 ;  /* 0x000000f6000b3308 */ /* 0x000ee20000000c00 */
[----:B------:R-:W-:-:S02]  /*84f0*/  @!P2 SEL R2, R2, R176, !P0 ;  /* 0x000000b00202a207 */ /* 0x000fc40004000000 */
[-C--:B------:R-:W-:Y:S02]  /*8500*/  LEA.HI R10, R19, R18.reuse, RZ, 0x5 ;  /* 0x00000012130a7211 */ /* 0x080fe400078f28ff */
[----:B------:R-:W-:Y:S02]  /*8510*/  SEL R9, R0, RZ, P2 ;  /* 0x000000ff00097207 */ /* 0x000fe40001000000 */
[----:B------:R-:W-:Y:S02]  /*8520*/  LOP3.LUT R0, R10, 0xffffffe0, RZ, 0xc0, !PT ;  /* 0xffffffe00a007812 */ /* 0x000fe400078ec0ff */
[----:B--2---:R-:W-:Y:S01]  /*8530*/  @P1 MOV R6, c[0x0][0x210] ;  /* 0x0000840000061a02 */ /* 0x004fe20000000f00 */
[----:B------:R-:W-:Y:S01]  /*8540*/  CS2R R4, SRZ ;  /* 0x0000000000047805 */ /* 0x000fe2000001ff00 */
[----:B------:R-:W-:Y:S02]  /*8550*/  @!P1 MOV R6, 0x1 ;  /* 0x0000000100069802 */ /* 0x000fe40000000f00 */
[----:B------:R-:W-:-:S02]  /*8560*/  IADD3 R0, -R0, R18, RZ ;  /* 0x0000001200007210 */ /* 0x000fc40007ffe1ff */
[----:B------:R-:W-:Y:S01]  /*8570*/  MOV R17, 0x7f800000 ;  /* 0x7f80000000117802 */ /* 0x000fe20000000f00 */
[----:B------:R-:W-:Y:S01]  /*8580*/  @P6 FFMA.FTZ R17, R136, c[0x0][0x238], R7 ;  /* 0x00008e0088116a23 */ /* 0x000fe20000010007 */
[----:B------:R-:W-:Y:S02]  /*8590*/  @!P2 SHF.R.S32.HI R5, RZ, 0x1f, R2 ;  /* 0x0000001fff05a819 */ /* 0x000fe40000011402 */
[----:B------:R-:W-:Y:S01]  /*85a0*/  @!P2 MOV R4, R2 ;  /* 0x000000020004a202 */ /* 0x000fe20000000f00 */
[----:B----4-:R-:W-:Y:S01]  /*85b0*/  IMAD R7, R15, R6, RZ ;  /* 0x000000060f077224 */ /* 0x010fe200078e02ff */
[----:B------:R-:W-:Y:S01]  /*85c0*/  LOP3.LUT P2, RZ, R0, 0x3, RZ, 0xc0, !PT ;  /* 0x0000000300ff7812 */ /* 0x000fe2000784c0ff */
[----:B------:R-:W-:-:S03]  /*85d0*/  IMAD R2, R84, R8, R9 ;  /* 0x0000000854027224 */ /* 0x000fc600078e0209 */
[----:B------:R-:W-:Y:S01]  /*85e0*/  SHF.L.U32 R10, R7, 0x7, RZ ;  /* 0x00000007070a7819 */ /* 0x000fe200000006ff */
[----:B---3--:R-:W-:Y:S01]  /*85f0*/  @P3 FMUL.FTZ R7, R11, 0.69314718246459960938 ;  /* 0x3f3172180b073820 */ /* 0x008fe20000410000 */
[----:B------:R-:W-:Y:S01]  /*8600*/  BSSY B0, `(.L_x_1666) ;  /* 0x0000032000007945 */ /* 0x000fe20003800000 */
[----:B------:R-:W-:Y:S01]  /*8610*/  @P5 FMUL.FTZ R9, R13, 0.69314718246459960938 ;  /* 0x3f3172180d095820 */ /* 0x000fe20000410000 */
[----:B------:R-:W-:Y:S01]  /*8620*/  IADD3 R11, P1, P0, R10, R4, R2 ;  /* 0x000000040a0b7210 */ /* 0x000fe2000783e002 */
        /* <DEDUP_REMOVED lines=11> */
[----:B-1----:R-:W2:Y:S01]  /*86e0*/  LDL.LU R86, [R1+0x3c] ;  /* 0x00003c0001567983 */ /* 0x002ea20000300800 */
[----:B------:R-:W-:-:S04]  /*86f0*/  SHF.R.S32.HI R2, RZ, 0x1f, R0 ;  /* 0x0000001fff027819 */ /* 0x000fc80000011400 */
[----:B------:R-:W-:-:S04]  /*8700*/  LEA.HI R0, R2, R0, RZ, 0x2 ;  /* 0x0000000002007211 */ /* 0x000fc800078f10ff */
[----:B------:R-:W-:-:S05]  /*8710*/  SHF.R.S32.HI R0, RZ, 0x2, R0 ;  /* 0x00000002ff007819 */ /* 0x000fca0000011400 */
[----:B--2---:R-:W-:-:S05]  /*8720*/  IMAD R0, R86, 0x10, R0 ;  /* 0x0000001056007824 */ /* 0x004fca00078e0200 */
        /* <DEDUP_REMOVED lines=31> */
.L_x_1667:
[----:B-1----:R-:W-:Y:S05]  /*8920*/  BSYNC B0 ;  /* 0x0000000000007941 */ /* 0x002fea0003800000 */
.L_x_1666:
[----:B------:R1:W5:Y:S01]  /*8930*/  LDL.64 R12, [R1] ;  /* 0x00000000010c7983 */ /* 0x0003620000100a00 */
[----:B------:R-:W-:Y:S01]  /*8940*/  LEA.HI R4, R19, R18, RZ, 0x3 ;  /* 0x0000001213047211 */ /* 0x000fe200078f18ff */
[----:B------:R-:W-:Y:S01]  /*8950*/  BSSY B0, `(.L_x_1668) ;  /* 0x0000017000007945 */ /* 0x000fe20003800000 */
[----:B------:R-:W-:-:S02]  /*8960*/  IADD3 R2, P0, R250, R140, RZ ;  /* 0x0000008cfa027210 */ /* 0x000fc40007f1e0ff */
[----:B------:R-:W-:Y:S02]  /*8970*/  SHF.R.S32.HI R0, RZ, 0x1f, R250 ;  /* 0x0000001fff007819 */ /* 0x000fe400000114fa */
[----:B------:R-:W-:Y:S02]  /*8980*/  SHF.R.S32.HI R7, RZ, 0x3, R4 ;  /* 0x00000003ff077819 */ /* 0x000fe40000011404 */
[----:B------:R-:W-:Y:S01]  /*8990*/  SHF.R.S32.HI R5, RZ, 0x1f, R84 ;  /* 0x0000001fff057819 */ /* 0x000fe20000011454 */
[----:B------:R-:W-:Y:S01]  /*89a0*/  IMAD.X R3, R0, 0x1, R141, P0 ;  /* 0x0000000100037824 */ /* 0x000fe200000e068d */
[----:B-----5:R-:W-:-:S03]  /*89b0*/  ISETP.GE.AND P0, PT, R7, R85, PT ;  /* 0x000000550700720c */ /* 0x020fc60003f06270 */
[----:B------:R-:W-:Y:S02]  /*89c0*/  IMAD R0, R5, c[0x0][0x1f0], RZ ;  /* 0x00007c0005007a24 */ /* 0x000fe400078e02ff */
[----:B------:R-:W-:-:S04]  /*89d0*/  IMAD.WIDE.U32 R10, R84, c[0x0][0x1f0], R2 ;  /* 0x00007c00540a7a25 */ /* 0x000fc800078e0002 */
[----:B------:R-:W-:-:S04]  /*89e0*/  IMAD R0, R84, c[0x0][0x1f4], R0 ;  /* 0x00007d0054007a24 */ /* 0x000fc800078e0200 */
[----:B------:R-:W-:Y:S01]  /*89f0*/  IMAD.IADD R9, R11, 0x1, R0 ;  /* 0x000000010b097824 */ /* 0x000fe200078e0200 */
[----:B------:R-:W-:Y:S05]  /*8a00*/  @P0 BRA `(.L_x_1669) ;  /* 0x000000b000000947 */ /* 0x000fea0003800000 */
[----:B-1----:R-:W-:Y:S01]  /*8a10*/  IMAD R0, R13, c[0x0][0x1e8], RZ ;  /* 0x00007a000d007a24 */ /* 0x002fe200078e02ff */
        /* <DEDUP_REMOVED lines=10> */
.L_x_1669:
[----:B-1----:R-:W-:Y:S05]  /*8ac0*/  BSYNC B0 ;  /* 0x0000000000007941 */ /* 0x002fea0003800000 */
.L_x_1668:
        /* <DEDUP_REMOVED lines=18> */
.L_x_1671:
[----:B------:R-:W-:Y:S05]  /*8bf0*/  BSYNC B0 ;  /* 0x0000000000007941 */ /* 0x000fea0003800000 */
.L_x_1670:
        /* <DEDUP_REMOVED lines=18> */
.L_x_1673:
[----:B------:R-:W-:Y:S05]  /*8d20*/  BSYNC B0 ;  /* 0x0000000000007941 */ /* 0x000fea0003800000 */
.L_x_1672:
        /* <DEDUP_REMOVED lines=18> */
.L_x_1675:
[----:B------:R-:W-:Y:S05]  /*8e50*/  BSYNC B0 ;  /* 0x0000000000007941 */ /* 0x000fea0003800000 */
.L_x_1674:
[----:B------:R-:W2:Y:S01]  /*8e60*/  LDL.LU R0, [R1+0x38] ;  /* 0x0000380001007983 */ /* 0x000ea20000300800 */
[----:B------:R-:W-:Y:S01]  /*8e70*/  BSSY B0, `(.L_x_1676) ;  /* 0x0000011000007945 */ /* 0x000fe20003800000 */
[----:B--2---:R-:W-:-:S13]  /*8e80*/  ISETP.GE.AND P0, PT, R0, R85, PT ;  /* 0x000000550000720c */ /* 0x004fda0003f06270 */
        /* <DEDUP_REMOVED lines=15> */
.L_x_1677:
[----:B------:R-:W-:Y:S05]  /*8f80*/  BSYNC B0 ;  /* 0x0000000000007941 */ /* 0x000fea0003800000 */
.L_x_1676:
        /* <DEDUP_REMOVED lines=18> */
.L_x_1679:
[----:B------:R-:W-:Y:S05]  /*90b0*/  BSYNC B0 ;  /* 0x0000000000007941 */ /* 0x000fea0003800000 */
.L_x_1678:
        /* <DEDUP_REMOVED lines=18> */
.L_x_1681:
[----:B------:R-:W-:Y:S05]  /*91e0*/  BSYNC B0 ;  /* 0x0000000000007941 */ /* 0x000fea0003800000 */
.L_x_1680:
[----:B------:R-:W2:Y:S02]  /*91f0*/  LDL.LU R0, [R1+0x2c] ;  /* 0x00002c0001007983 */ /* 0x000ea40000300800 */
[----:B--2---:R-:W-:-:S13]  /*9200*/  ISETP.GE.AND P0, PT, R0, R85, PT ;  /* 0x000000550000720c */ /* 0x004fda0003f06270 */
        /* <DEDUP_REMOVED lines=17> */
.L_x_1632:
[----:B------:R-:W3:Y:S01]  /*9320*/  LDL.LU R12, [R1+0x28] ;  /* 0x00002800010c7983 */ /* 0x000ee20000300800 */
[----:B------:R-:W4:Y:S01]  /*9330*/  LDC.U8 R2, c[0x0][0x329] ;  /* 0x0000ca40ff027b82 */ /* 0x000f220000000000 */
[----:B--2---:R-:W-:Y:S01]  /*9340*/  SHF.R.S32.HI R11, RZ, 0x1f, R133 ;  /* 0x0000001fff0b7819 */ /* 0x004fe20000011485 */
[----:B------:R-:W-:Y:S01]  /*9350*/  IMAD.IADD R14, R14, 0x1, -R19 ;  /* 0x000000010e0e7824 */ /* 0x000fe200078e0a13 */
[----:B------:R-:W-:Y:S02]  /*9360*/  BSSY B0, `(.L_x_1682) ;  /* 0x0000041000007945 */ /* 0x000fe40003800000 */
[----:B------:R-:W-:-:S03]  /*9370*/  LEA.HI R11, R11, R133, RZ, 0x3 ;  /* 0x000000850b0b7211 */ /* 0x000fc600078f18ff */
[----:B------:R-:W2:Y:S01]  /*9380*/  LDC.U8 R0, c[0x0][0x328] ;  /* 0x0000ca00ff007b82 */ /* 0x000ea20000000000 */
[----:B------:R-:W-:Y:S02]  /*9390*/  LOP3.LUT R10, R11, 0xfffffff8, RZ, 0xc0, !PT ;  /* 0xfffffff80b0a7812 */ /* 0x000fe400078ec0ff */
[----:B----4-:R-:W-:Y:S02]  /*93a0*/  ISETP.NE.AND P1, PT, R2, RZ, PT ;  /* 0x000000ff0200720c */ /* 0x010fe40003f25270 */
[----:B--2---:R-:W-:-:S04]  /*93b0*/  ISETP.NE.AND P3, PT, R0, RZ, PT ;  /* 0x000000ff0000720c */ /* 0x004fc80003f65270 */
[----:B------:R-:W-:-:S07]  /*93c0*/  ISETP.NE.OR P2, PT, R2, RZ, !P3 ;  /* 0x000000ff0200720c */ /* 0x000fce0005f45670 */
[----:B------:R-:W-:Y:S02]  /*93d0*/  @P1 IMAD.MOV.U32 R0, RZ, RZ, c[0x0][0x210] ;  /* 0x00008400ff001624 */ /* 0x000fe400078e00ff */
[----:B-1----:R-:W-:Y:S02]  /*93e0*/  @!P1 IMAD.MOV.U32 R4, RZ, RZ, c[0x0][0x214] ;  /* 0x00008500ff049624 */ /* 0x002fe400078e00ff */
[----:B------:R-:W-:Y:S02]  /*93f0*/  @P1 IMAD R0, R0, c[0x0][0x214], RZ ;  /* 0x0000850000001a24 */ /* 0x000fe400078e02ff */
[----:B------:R-:W-:Y:S01]  /*9400*/  @P1 IMAD.MOV.U32 R16, RZ, RZ, c[0x0][0x210] ;  /* 0x00008400ff101624 */ /* 0x000fe200078e00ff */
[----:B------:R-:W-:Y:S01]  /*9410*/  @!P1 SEL R0, R4, c[0x0][0x234], !P3 ;  /* 0x00008d0004009a07 */ /* 0x000fe20005800000 */
[----:B------:R-:W-:Y:S01]  /*9420*/  @!P1 IMAD.MOV.U32 R16, RZ, RZ, 0x1 ;  /* 0x00000001ff109424 */ /* 0x000fe200078e00ff */
[C---:B---3--:R-:W-:Y:S02]  /*9430*/  ISETP.NE.AND P4, PT, R12.reuse, -0x1, PT ;  /* 0xffffffff0c00780c */ /* 0x048fe40003f85270 */
[----:B------:R-:W-:-:S11]  /*9440*/  ISETP.NE.OR P0, PT, R12, -0x1, P2 ;  /* 0xffffffff0c00780c */ /* 0x000fd60001705670 */
[----:B------:R-:W-:Y:S01]  /*9450*/  @P4 IMAD.WIDE.U32 R2, R12, c[0x0][0x1e8], RZ ;  /* 0x00007a000c024a25 */ /* 0x000fe200078e00ff */
[----:B------:R-:W-:-:S03]  /*9460*/  @!P4 SHF.R.S32.HI R6, RZ, 0x1f, R17 ;  /* 0x0000001fff06c819 */ /* 0x000fc60000011411 */
        /* <DEDUP_REMOVED lines=8> */
[----:B------:R-:W-:Y:S01]  /*94f0*/  IMAD R6, R17, R3, RZ ;  /* 0x0000000311067224 */ /* 0x000fe200078e02ff */
[----:B------:R1:W-:Y:S01]  /*9500*/  @!P0 STL [R1+0x28], R12 ;  /* 0x0000280c01008387 */ /* 0x0003e20000100800 */
[----:B------:R-:W-:Y:S01]  /*9510*/  IMAD.IADD R17, R133, 0x1, -R10 ;  /* 0x0000000185117824 */ /* 0x000fe200078e0a0a */
[----:B------:R-:W-:Y:S01]  /*9520*/  SHF.R.S32.HI R10, RZ, 0x3, R11 ;  /* 0x00000003ff0a7819 */ /* 0x000fe2000001140b */
[----:B------:R-:W-:Y:S01]  /*9530*/  @!P4 IMAD.MOV.U32 R7, RZ, RZ, R4 ;  /* 0x000000ffff07c224 */ /* 0x000fe200078e0004 */
[----:B------:R-:W-:Y:S01]  /*9540*/  CS2R R2, SRZ ;  /* 0x0000000000027805 */ /* 0x000fe2000001ff00 */
[----:B------:R-:W-:Y:S01]  /*9550*/  SEL R6, R6, RZ, P2 ;  /* 0x000000ff06067207 */ /* 0x000fe20001000000 */
[----:B------:R-:W-:Y:S01]  /*9560*/  @!P2 IMAD.MOV.U32 R2, RZ, RZ, R12 ;  /* 0x000000ffff02a224 */ /* 0x000fe200078e000c */
[----:B------:R-:W-:-:S02]  /*9570*/  SHF.L.U32 R15, R17, 0x3, RZ ;  /* 0x00000003110f7819 */ /* 0x000fc400000006ff */
[----:B------:R-:W-:Y:S01]  /*9580*/  @!P2 SHF.R.S32.HI R3, RZ, 0x1f, R12 ;  /* 0x0000001fff03a819 */ /* 0x000fe2000001140c */
[----:B------:R-:W-:Y:S01]  /*9590*/  IMAD R6, R25, R0, R6 ;  /* 0x0000000019067224 */ /* 0x000fe200078e0206 */
[----:B------:R-:W-:Y:S01]  /*95a0*/  @!P4 IADD3 R9, R5, R8, RZ ;  /* 0x000000080509c210 */ /* 0x000fe20007ffe0ff */
[----:B------:R-:W-:Y:S01]  /*95b0*/  IMAD R0, R19, R16, RZ ;  /* 0x0000001013007224 */ /* 0x000fe200078e02ff */
[----:B------:R-:W-:Y:S02]  /*95c0*/  ISETP.GE.AND P2, PT, R10, R14, PT ;  /* 0x0000000e0a00720c */ /* 0x000fe40003f46270 */
[----:B------:R-:W-:Y:S02]  /*95d0*/  SHF.R.S32.HI R8, RZ, 0x1f, R25 ;  /* 0x0000001fff087819 */ /* 0x000fe40000011419 */
[C---:B------:R-:W-:Y:S02]  /*95e0*/  IADD3 R4, P0, R15.reuse, R7, RZ ;  /* 0x000000070f047210 */ /* 0x040fe40007f1e0ff */
[----:B------:R-:W-:Y:S01]  /*95f0*/  SHF.R.S32.HI R11, RZ, 0x1f, R10 ;  /* 0x0000001fff0b7819 */ /* 0x000fe2000001140a */
[----:B------:R-:W-:Y:S01]  /*9600*/  IMAD R8, R8, c[0x0][0x1f0], RZ ;  /* 0x00007c0008087a24 */ /* 0x000fe200078e02ff */
[----:B------:R-:W-:-:S02]  /*9610*/  LEA.HI.X.SX32 R5, R15, R9, 0x1, P0 ;  /* 0x000000090f057211 */ /* 0x000fc400000f0eff */
[----:B------:R-:W-:Y:S01]  /*9620*/  SHF.R.S32.HI R9, RZ, 0x1f, R0 ;  /* 0x0000001fff097819 */ /* 0x000fe20000011400 */
[C---:B------:R-:W-:Y:S01]  /*9630*/  IMAD R8, R25.reuse, c[0x0][0x1f4], R8 ;  /* 0x00007d0019087a24 */ /* 0x040fe200078e0208 */
[----:B------:R-:W-:Y:S01]  /*9640*/  IADD3 R20, P1, P0, R0, R2, R6 ;  /* 0x0000000200147210 */ /* 0x000fe2000783e006 */
[----:B-1----:R-:W-:Y:S01]  /*9650*/  IMAD.WIDE.U32 R12, R25, c[0x0][0x1f0], R4 ;  /* 0x00007c00190c7a25 */ /* 0x002fe200078e0004 */
[----:B------:R-:W-:Y:S02]  /*9660*/  SHF.R.S32.HI R0, RZ, 0x1f, R6 ;  /* 0x0000001fff007819 */ /* 0x000fe40000011406 */
        /* <DEDUP_REMOVED lines=9> */
[----:B------:R-:W-:-:S02]  /*9700*/  IMAD R0, R6, c[0x0][0x1ec], R0 ;  /* 0x00007b0006007a24 */ /* 0x000fc400078e0200 */
[----:B------:R-:W-:-:S05]  /*9710*/  IMAD.WIDE.U32 R4, R6, c[0x0][0x1e8], R8 ;  /* 0x00007a0006047a25 */ /* 0x000fca00078e0008 */
[----:B------:R-:W-:Y:S02]  /*9720*/  IADD3 R0, R5, R0, RZ ;  /* 0x0000000005007210 */ /* 0x000fe40007ffe0ff */
[----:B------:R-:W-:-:S04]  /*9730*/  LEA R2, P2, R4, c[0x0][0x1d0], 0x1 ;  /* 0x0000740004027a11 */ /* 0x000fc800078408ff */
[----:B------:R-:W-:-:S05]  /*9740*/  LEA.HI.X R3, R4, c[0x0][0x1d4], R0, 0x1, P2 ;  /* 0x0000750004037a11 */ /* 0x000fca00010f0c00 */
[----:B------:R1:W-:Y:S04]  /*9750*/  @!P1 STG.E.128 [R2.64], RZ ;  /* 0x000000ff02009986 */ /* 0x0003e8000c101d04 */
[----:B------:R1:W-:Y:S02]  /*9760*/  @!P0 STG.E.128 [R2.64+0x80], RZ ;  /* 0x000080ff02008986 */ /* 0x0003e4000c101d04 */
.L_x_1683:
[----:B------:R-:W-:Y:S05]  /*9770*/  BSYNC B0 ;  /* 0x0000000000007941 */ /* 0x000fea0003800000 */
.L_x_1682:
        /* <DEDUP_REMOVED lines=18> */
.L_x_1685:
[----:B------:R-:W-:Y:S05]  /*98a0*/  BSYNC B0 ;  /* 0x0000000000007941 */ /* 0x000fea0003800000 */
.L_x_1684:
        /* <DEDUP_REMOVED lines=18> */
.L_x_1687:
[----:B------:R-:W-:Y:S05]  /*99d0*/  BSYNC B0 ;  /* 0x0000000000007941 */ /* 0x000fea0003800000 */
.L_x_1686:
        /* <DEDUP_REMOVED lines=18> */
.L_x_1689:
[----:B------:R-:W-:Y:S05]  /*9b00*/  BSYNC B0 ;  /* 0x0000000000007941 */ /* 0x000fea0003800000 */
.L_x_1688:
        /* <DEDUP_REMOVED lines=18> */
.L_x_1691:
[----:B------:R-:W-:Y:S05]  /*9c30*/  BSYNC B0 ;  /* 0x0000000000007941 */ /* 0x000fea0003800000 */
.L_x_1690:
        /* <DEDUP_REMOVED lines=18> */
.L_x_1693:
[----:B------:R-:W-:Y:S05]  /*9d60*/  BSYNC B0 ;  /* 0x0000000000007941 */ /* 0x000fea0003800000 */
.L_x_1692:
        /* <DEDUP_REMOVED lines=18> */
.L_x_1695:
[----:B------:R-:W-:Y:S05]  /*9e90*/  BSYNC B0 ;  /* 0x0000000000007941 */ /* 0x000fea0003800000 */
.L_x_1694:
        /* <DEDUP_REMOVED lines=18> */
.L_x_1697:
[----:B------:R-:W-:Y:S05]  /*9fc0*/  BSYNC B0 ;  /* 0x0000000000007941 */ /* 0x000fea0003800000 */
.L_x_1696:
        /* <DEDUP_REMOVED lines=67> */
.L_x_1698:
        /* <DEDUP_REMOVED lines=16> */
.L_x_2401:


//--------------------- .text._ZN5flash16flash_fwd_kernelI23Flash_fwd_kernel_traitsILi128ELi128ELi32ELi4ELb0ELb0EN7cutlass6half_tE19Flash_kernel_traitsILi128ELi128ELi32ELi4ES3_EELb1ELb0ELb0ELb1ELb0ELb0ELb0ELb1EEEvNS_16Flash_fwd_paramsE --------------------------
	.section	.text._ZN5flash16flash_fwd_kernelI23Flash_fwd_kernel_traitsILi128ELi128ELi32ELi4ELb0ELb0EN7cutlass6half_tE19Flash_kernel_traitsILi128ELi128ELi32ELi4ES3_EELb1ELb0ELb0ELb1ELb0ELb0ELb0ELb1EEEvNS_16Flash_fwd_paramsE,"ax",@progbits
	.sectioninfo	@"SHI_REGISTERS=255"
	.align	128
        .global         _ZN5flash16flash_fwd_kernelI23Flash_fwd_kernel_traitsILi128ELi128ELi32ELi4ELb0ELb0EN7cutlass6half_tE19Flash_kernel_traitsILi128ELi128ELi32ELi4ES3_EELb1ELb0ELb0ELb1ELb0ELb0ELb0ELb1EEEvNS_16Flash_fwd_paramsE
        .type           _ZN5flash16flash_fwd_kernelI23Flash_fwd_kernel_traitsILi128ELi128ELi32ELi4ELb0ELb0EN7cutlass6half_tE19Flash_kernel_traitsILi128ELi128ELi32ELi4ES3_EELb1ELb0ELb0ELb1ELb0ELb0ELb0ELb1EEEvNS_16Flash_fwd_paramsE,@function
        .size           _ZN5flash16flash_fwd_kernelI23Flash_fwd_kernel_traitsILi128ELi128ELi32ELi4ELb0ELb0EN7cutlass6half_tE19Flash_kernel_traitsILi128ELi128ELi32ELi4ES3_EELb1ELb0ELb0ELb1ELb0ELb0ELb0ELb1EEEvNS_16Flash_fwd_paramsE,(.L_x_2402 - _ZN5flash16flash_fwd_kernelI23Flash_fwd_kernel_traitsILi128ELi128ELi32ELi4ELb0ELb0EN7cutlass6half_tE19Flash_kernel_traitsILi128ELi128ELi32ELi4ES3_EELb1ELb0ELb0ELb1ELb0ELb0ELb0ELb1EEEvNS_16Flash_fwd_paramsE)
        .other          _ZN5flash16flash_fwd_kernelI23Flash_fwd_kernel_traitsILi128ELi128ELi32ELi4ELb0ELb0EN7cutlass6half_tE19Flash_kernel_traitsILi128ELi128ELi32ELi4ES3_EELb1ELb0ELb0ELb1ELb0ELb0ELb0ELb1EEEvNS_16Flash_fwd_paramsE,@"STO_CUDA_ENTRY STV_DEFAULT"
_ZN5flash16flash_fwd_kernelI23Flash_fwd_kernel_traitsILi128ELi128ELi32ELi4ELb0ELb0EN7cutlass6half_tE19Flash_kernel_traitsILi128ELi128ELi32ELi4ES3_EELb1ELb0ELb0ELb1ELb0ELb0ELb0ELb1EEEvNS_16Flash_fwd_paramsE:
.text._ZN5flash16flash_fwd_kernelI23Flash_fwd_kernel_traitsILi128ELi128ELi32ELi4ELb0ELb0EN7cutlass6half_tE19Flash_kernel_traitsILi128ELi128ELi32ELi4ES3_EELb1ELb0ELb0ELb1ELb0ELb0ELb0ELb1EEEvNS_16Flash_fwd_paramsE:
        /* <DEDUP_REMOVED lines=13> */
[----:B------:R3:W4:Y:S02]  /*00d0*/  @P2 LDG.E.64 R4, [R2.64] ;  /* 0x0000001002042981 */ /* 0x000724000c1e1b00 */
[----:B---3--:R-:W-:Y:S01]  /*00e0*/  @P2 MOV R2, R7 ;  /* 0x0000000700022202 */ /* 0x008fe20000000f00 */
[----:B------:R-:W-:-:S06]  /*00f0*/  @P2 IMAD.MOV.U32 R3, RZ, RZ, R8 ;  /* 0x000000ffff032224 */ /* 0x000fcc00078e0008 */
[----:B------:R-:W3:Y:S01]  /*0100*/  @P2 LDG.E.64 R2, [R2.64] ;  /* 0x0000001002022981 */ /* 0x000ee2000c1e1b00 */
[----:B------:R-:W5:Y:S01]  /*0110*/  S2UR UR15, SR_CTAID.Y ;  /* 0x00000000000f79c3 */ /* 0x000f620000002600 */
[----:B------:R-:W-:Y:S02]  /*0120*/  UISETP.NE.U32.AND UP2, UPT, URZ, UR4, UPT ;  /* 0x000000043f00728c */ /* 0x000fe4000bf45070 */
[----:B------:R-:W-:Y:S02]  /*0130*/  UMOV UR21, 0x4 ;  /* 0x0000000400157882 */ /* 0x000fe40000000000 */
[----:B------:R-:W-:Y:S02]  /*0140*/  UISETP.NE.AND.EX UP2, UPT, URZ, UR5, UPT, UP2 ;  /* 0x000000053f00728c */ /* 0x000fe4000bf45320 */
[----:B------:R-:W-:Y:S01]  /*0150*/  ULDC.64 UR12, c[0x0][0x240] ;  /* 0x00009000000c7ab9 */ /* 0x000fe20000000a00 */
[----:B------:R-:W1:Y:S01]  /*0160*/  S2UR UR14, SR_CTAID.Z ;  /* 0x00000000000e79c3 */ /* 0x000e620000002700 */
[----:B------:R-:W-:-:S02]  /*0170*/  ULDC.64 UR4, c[0x0][0x250] ;  /* 0x0000940000047ab9 */ /* 0x000fc40000000a00 */
[----:B------:R-:W-:Y:S01]  /*0180*/  PLOP3.LUT P0, PT, PT, PT, UP2, 0x80, 0x0 ;  /* 0x000000000000781c */ /* 0x000fe20003f0f028 */
[----:B------:R-:W-:Y:S02]  /*0190*/  ULDC.U8 UR8, c[0x0][0x312] ;  /* 0x0000c48000087ab9 */ /* 0x000fe40000000000 */
[----:B------:R-:W-:Y:S02]  /*01a0*/  UISETP.NE.U32.AND UP0, UPT, URZ, UR4, UPT ;  /* 0x000000043f00728c */ /* 0x000fe4000bf05070 */
[----:B------:R-:W-:Y:S02]  /*01b0*/  UISETP.NE.AND UP3, UPT, UR8, URZ, UPT ;  /* 0x0000003f0800728c */ /* 0x000fe4000bf65270 */
[----:B------:R-:W-:Y:S02]  /*01c0*/  UISETP.NE.AND.EX UP0, UPT, URZ, UR5, UPT, UP0 ;  /* 0x000000053f00728c */ /* 0x000fe4000bf05300 */
[----:B-----5:R-:W-:Y:S02]  /*01d0*/  UIMAD.WIDE UR12, UR15, UR21, UR12 ;  /* 0x000000150f0c72a5 */ /* 0x020fe4000f8e020c */
[----:B-1----:R-:W-:-:S06]  /*01e0*/  ULOP3.LUT UR6, UR14, UR10, UR15, 0xfe, !UPT ;  /* 0x0000000a0e067292 */ /* 0x002fcc000f8efe0f */
[----:B--2---:R-:W-:Y:S01]  /*01f0*/  LOP3.LUT P3, RZ, R107, UR6, RZ, 0xfc, !PT ;  /* 0x000000066bff7c12 */ /* 0x004fe2000f86fcff */
[----:B------:R-:W-:Y:S02]  /*0200*/  ULDC.64 UR6, c[0x0][0x248] ;  /* 0x0000920000067ab9 */ /* 0x000fe40000000a00 */
[----:B------:R-:W-:-:S04]  /*0210*/  UISETP.EQ.U32.AND UP1, UPT, URZ, UR6, UPT ;  /* 0x000000063f00728c */ /* 0x000fc8000bf22070 */
[----:B------:R-:W-:-:S03]  /*0220*/  UISETP.EQ.OR.EX UP1, UPT, URZ, UR7, !UP3, UP1 ;  /* 0x000000073f00728c */ /* 0x000fc6000df22710 */
[----:B------:R-:W-:-:S03]  /*0230*/  ULDC.64 UR6, c[0x0][0x248] ;  /* 0x0000920000067ab9 */ /* 0x000fc60000000a00 */
[----:B------:R-:W-:Y:S02]  /*0240*/  @!P3 IMAD.MOV.U32 R10, RZ, RZ, c[0x0][0x308] ;  /* 0x0000c200ff0ab624 */ /* 0x000fe400078e00ff */
[----:B------:R-:W-:Y:S01]  /*0250*/  @!P3 IMAD.MOV.U32 R11, RZ, RZ, c[0x0][0x30c] ;  /* 0x0000c300ff0bb624 */ /* 0x000fe200078e00ff */
[----:B------:R-:W-:Y:S02]  /*0260*/  ULDC.64 UR4, c[0x0][0x250] ;  /* 0x0000940000047ab9 */ /* 0x000fe40000000a00 */
[----:B------:R-:W-:Y:S02]  /*0270*/  UIMAD.WIDE UR6, UR15, UR21, UR6 ;  /* 0x000000150f0672a5 */ /* 0x000fe4000f8e0206 */
[----:B------:R-:W-:Y:S01]  /*0280*/  @UP0 UIMAD.WIDE UR4, UR15, UR21, UR4 ;  /* 0x000000150f0402a5 */ /* 0x000fe2000f8e0204 */
[----:B----4-:R-:W1:Y:S08]  /*0290*/  @P2 R2UR UR18, R4 ;  /* 0x00000000041223c2 */ /* 0x010e7000000e0000 */
[----:B------:R-:W2:Y:S01]  /*02a0*/  @P2 R2UR UR19, R5 ;  /* 0x00000000051323c2 */ /* 0x000ea200000e0000 */
[----:B-1----:R-:W-:-:S02]  /*02b0*/  MOV R4, UR18 ;  /* 0x0000001200047c02 */ /* 0x002fc40008000f00 */
[----:B---3--:R-:W-:Y:S01]  /*02c0*/  @P2 IADD3 R7, P1, R2, c[0x0][0x300], RZ ;  /* 0x0000c00002072a10 */ /* 0x008fe20007f3e0ff */
[----:B--2---:R-:W-:Y:S02]  /*02d0*/  IMAD.U32 R5, RZ, RZ, UR19 ;  /* 0x00000013ff057e24 */ /* 0x004fe4000f8e00ff */
[----:B------:R-:W-:Y:S02]  /*02e0*/  IMAD.U32 R2, RZ, RZ, UR12 ;  /* 0x0000000cff027e24 */ /* 0x000fe4000f8e00ff */
[----:B------:R-:W-:Y:S01]  /*02f0*/  @P2 IMAD.X R8, RZ, RZ, R3, P1 ;  /* 0x000000ffff082224 */ /* 0x000fe200008e0603 */
[----:B------:R1:W-:Y:S01]  /*0300*/  @!P3 STG.E.64 [R10.64], R4 ;  /* 0x000000040a00b986 */ /* 0x0003e2000c101b10 */
[----:B------:R-:W-:Y:S02]  /*0310*/  MOV R3, UR13 ;  /* 0x0000000d00037c02 */ /* 0x000fe40008000f00 */
[----:B------:R-:W-:Y:S02]  /*0320*/  PLOP3.LUT P2, PT, PT, PT, UP1, 0x80, 0x0 ;  /* 0x000000000000781c */ /* 0x000fe40003f4f018 */
[----:B------:R-:W-:Y:S01]  /*0330*/  PLOP3.LUT P1, PT, PT, PT, UP0, 0x80, 0x0 ;  /* 0x000000000000781c */ /* 0x000fe20003f2f008 */
[----:B-1----:R-:W-:-:S02]  /*0340*/  @!P3 IMAD.MOV.U32 R4, RZ, RZ, R7 ;  /* 0x000000ffff04b224 */ /* 0x002fc400078e0007 */
[----:B------:R-:W-:-:S05]  /*0350*/  @!P3 IMAD.MOV.U32 R5, RZ, RZ, R8 ;  /* 0x000000ffff05b224 */ /* 0x000fca00078e0008 */
[----:B------:R1:W-:Y:S04]  /*0360*/  @!P3 STG.E.64 [R10.64+0x8], R4 ;  /* 0x000008040a00b986 */ /* 0x0003e8000c101b10 */
[----:B------:R2:W3:Y:S04]  /*0370*/  @P0 LDG.E R9, [R2.64] ;  /* 0x0000001002090981 */ /* 0x0004e8000c1e1900 */
[----:B------:R2:W4:Y:S01]  /*0380*/  @P0 LDG.E R6, [R2.64+0x4] ;  /* 0x0000041002060981 */ /* 0x000522000c1e1900 */
[----:B-1----:R-:W-:Y:S01]  /*0390*/  MOV R4, UR4 ;  /* 0x0000000400047c02 */ /* 0x002fe20008000f00 */
[----:B------:R-:W-:-:S02]  /*03a0*/  IMAD.U32 R5, RZ, RZ, UR5 ;  /* 0x00000005ff057e24 */ /* 0x000fc4000f8e00ff */
[----:B--2---:R-:W-:Y:S01]  /*03b0*/  IMAD.U32 R2, RZ, RZ, UR6 ;  /* 0x00000006ff027e24 */ /* 0x004fe2000f8e00ff */
[----:B------:R-:W-:Y:S02]  /*03c0*/  MOV R3, UR7 ;  /* 0x0000000700037c02 */ /* 0x000fe40008000f00 */
[----:B------:R1:W2:Y:S04]  /*03d0*/  @P1 LDG.E R4, [R4.64] ;  /* 0x0000001004041981 */ /* 0x0002a8000c1e1900 */
[----:B------:R-:W5:Y:S01]  /*03e0*/  @!P2 LDG.E R0, [R2.64] ;  /* 0x000000100200a981 */ /* 0x000f62000c1e1900 */
[----:B------:R-:W-:Y:S02]  /*03f0*/  UMOV UR9, 0xffffffff ;  /* 0xffffffff00097882 */ /* 0x000fe40000000000 */
[----:B------:R-:W-:-:S02]  /*0400*/  UMOV UR25, 0xffffffff ;  /* 0xffffffff00197882 */ /* 0x000fc40000000000 */
[----:B------:R-:W-:Y:S01]  /*0410*/  UMOV UR24, URZ ;  /* 0x0000003f00187c82 */ /* 0x000fe20008000000 */
[----:B-1----:R-:W-:-:S04]  /*0420*/  SHF.R.S32.HI R5, RZ, 0x1f, R107 ;  /* 0x0000001fff057819 */ /* 0x002fc8000001146b */
[----:B------:R-:W-:Y:S01]  /*0430*/  LEA.HI R14, R5, R107, RZ, 0x5 ;  /* 0x0000006b050e7211 */ /* 0x000fe200078f28ff */
[----:B---3--:R-:W1:Y:S08]  /*0440*/  @P0 R2UR UR9, R9 ;  /* 0x00000000090903c2 */ /* 0x008e7000000e0000 */
[----:B----4-:R-:W1:Y:S01]  /*0450*/  @P0 R2UR UR13, R6 ;  /* 0x00000000060d03c2 */ /* 0x010e6200000e0000 */
[----:B------:R-:W-:-:S04]  /*0460*/  ISETP.NE.U32.AND P0, PT, RZ, c[0x0][0x248], PT ;  /* 0x00009200ff007a0c */ /* 0x000fc80003f05070 */
[----:B------:R-:W-:-:S03]  /*0470*/  ISETP.NE.AND.EX P0, PT, RZ, c[0x0][0x24c], PT, P0 ;  /* 0x00009300ff007a0c */ /* 0x000fc60003f05300 */
[----:B--2---:R2:W3:Y:S01]  /*0480*/  @P1 R2UR UR24, R4 ;  /* 0x00000000041813c2 */ /* 0x0044e200000e0000 */
[----:B-1----:R-:W-:-:S07]  /*0490*/  @UP2 UIADD3 UR13, UR13, -UR9, URZ ;  /* 0x800000090d0d2290 */ /* 0x002fce000fffe03f */
[----:B-----5:R1:W4:Y:S01]  /*04a0*/  @!P2 R2UR UR25, R0 ;  /* 0x000000000019a3c2 */ /* 0x02032200000e0000 */
[----:B------:R-:W-:Y:S01]  /*04b0*/  @!UP2 ULDC UR13, c[0x0][0x214] ;  /* 0x00008500000daab9 */ /* 0x000fe20000000800 */
[----:B-1----:R-:W-:-:S05]  /*04c0*/  LOP3.LUT R0, R14, 0xffffffe0, RZ, 0xc0, !PT ;  /* 0xffffffe00e007812 */ /* 0x002fca00078ec0ff */
[----:B------:R-:W-:Y:S01]  /*04d0*/  IMAD.IADD R148, R107, 0x1, -R0 ;  /* 0x000000016b947824 */ /* 0x000fe200078e0a00 */
[----:B--234-:R-:W-:Y:S05]  /*04e0*/  @!P0 BRA `(.L_x_1699) ;  /* 0x0000007000008947 */ /* 0x01cfea0003800000 */
[----:B------:R-:W-:-:S13]  /*04f0*/  PLOP3.LUT P0, PT, PT, PT, UP3, 0x80, 0x0 ;  /* 0x000000000000781c */ /* 0x000fda0003f0f038 */
[----:B------:R-:W2:Y:S04]  /*0500*/  @P0 LDG.E R0, [R2.64+0x4] ;  /* 0x0000041002000981 */ /* 0x000ea8000c1e1900 */
[----:B------:R-:W3:Y:S01]  /*0510*/  @!P0 LDG.E R2, [R2.64] ;  /* 0x0000001002028981 */ /* 0x000ee2000c1e1900 */
[----:B--2---:R-:W1:Y:S02]  /*0520*/  @P0 R2UR UR6, R0 ;  /* 0x00000000000603c2 */ /* 0x004e6400000e0000 */
[----:B-1----:R-:W-:-:S11]  /*0530*/  @UP3 UIADD3 UR6, UR6, -UR25, URZ ;  /* 0x8000001906063290 */ /* 0x002fd6000fffe03f */
[----:B---3--:R1:W2:Y:S02]  /*0540*/  @!P0 R2UR UR6, R2 ;  /* 0x00000000020683c2 */ /* 0x0082a400000e0000 */
[----:B-12---:R-:W-:Y:S05]  /*0550*/  BRA `(.L_x_1700) ;  /* 0x0000001000007947 */ /* 0x006fea0003800000 */
.L_x_1699:
[----:B------:R-:W-:Y:S02]  /*0560*/  ULDC UR6, c[0x0][0x218] ;  /* 0x0000860000067ab9 */ /* 0x000fe40000000800 */
.L_x_1700:
        /* <DEDUP_REMOVED lines=40> */
[----:B------:R-:W-:Y:S02]  /*07f0*/  @UP0 UIMAD.WIDE.U32 UR28, UR20, UR4, URZ ;  /* 0x00000004141c02a5 */ /* 0x000fe4000f8e003f */
[----:B------:R-:W-:Y:S02]  /*0800*/  @!UP1 UIMAD.WIDE.U32 UR30, UR15, UR6, URZ ;  /* 0x000000060f1e92a5 */ /* 0x000fe4000f8e003f */
[----:B------:R-:W-:Y:S02]  /*0810*/  @!UP1 UIMAD UR4, UR15, UR7, UR23 ;  /* 0x000000070f0492a4 */ /* 0x000fe4000f8e0217 */
[----:B------:R-:W-:Y:S02]  /*0820*/  ULDC UR6, c[0x0][0x1c0] ;  /* 0x0000700000067ab9 */ /* 0x000fe40000000800 */
[----:B------:R-:W-:Y:S02]  /*0830*/  UIMAD UR6, UR15, UR6, UR14 ;  /* 0x000000060f0672a4 */ /* 0x000fe4000f8e020e */
[----:B------:R-:W-:-:S02]  /*0840*/  @UP0 UIMAD UR7, UR20, UR5, UR29 ;  /* 0x00000005140702a4 */ /* 0x000fc4000f8e021d */
[----:B------:R-:W-:Y:S02]  /*0850*/  USHF.R.S32.HI UR23, URZ, 0x1f, UR14 ;  /* 0x0000001f3f177899 */ /* 0x000fe4000801140e */
[----:B------:R-:W-:Y:S02]  /*0860*/  ULDC UR5, c[0x0][0x224] ;  /* 0x0000890000057ab9 */ /* 0x000fe40000000800 */
[----:B------:R-:W-:Y:S02]  /*0870*/  UIMAD UR5, UR6, UR5, UR11 ;  /* 0x00000005060572a4 */ /* 0x000fe4000f8e020b */
[----:B------:R-:W-:Y:S02]  /*0880*/  USHF.L.U32 UR6, UR6, 0x5, URZ ;  /* 0x0000000506067899 */ /* 0x000fe4000800063f */
[----:B------:R-:W-:Y:S02]  /*0890*/  ULDC UR20, c[0x0][0x228] ;  /* 0x00008a0000147ab9 */ /* 0x000fe40000000800 */
[----:B------:R-:W-:-:S02]  /*08a0*/  UIMAD UR20, UR5, UR20, URZ ;  /* 0x00000014051472a4 */ /* 0x000fc4000f8e023f */
[----:B------:R-:W-:Y:S01]  /*08b0*/  IADD3 R110, P2, P1, R7, UR6, R148 ;  /* 0x00000006076e7c10 */ /* 0x000fe2000f95e094 */
[----:B------:R-:W-:Y:S02]  /*08c0*/  USHF.R.S32.HI UR5, URZ, 0x1f, UR6 ;  /* 0x0000001f3f057899 */ /* 0x000fe40008011406 */
[----:B------:R-:W-:Y:S02]  /*08d0*/  @!UP1 UIADD3 UR22, UR31, UR4, URZ ;  /* 0x000000041f169290 */ /* 0x000fe4000fffe03f */
[----:B------:R2:W-:Y:S01]  /*08e0*/  STL [R1+0x88], R110 ;  /* 0x0000886e01007387 */ /* 0x0005e20000100800 */
[----:B------:R-:W-:Y:S01]  /*08f0*/  @UP1 UMOV UR6, UR26 ;  /* 0x0000001a00061c82 */ /* 0x000fe20008000000 */
        /* <DEDUP_REMOVED lines=12> */
[----:B------:R-:W-:Y:S02]  /*09c0*/  UMOV UR26, UR28 ;  /* 0x0000001c001a7c82 */ /* 0x000fe40008000000 */
[----:B------:R-:W-:Y:S02]  /*09d0*/  UIMAD UR7, UR15, UR5, UR7 ;  /* 0x000000050f0772a4 */ /* 0x000fe4000f8e0207 */
[----:B------:R-:W-:-:S04]  /*09e0*/  UIMAD.WIDE.U32 UR28, UR15, UR4, UR26 ;  /* 0x000000040f1c72a5 */ /* 0x000fc8000f8e001a */
[----:B------:R-:W-:Y:S02]  /*09f0*/  UIADD3 UR7, UR29, UR7, URZ ;  /* 0x000000071d077290 */ /* 0x000fe4000fffe03f */
.L_x_1702:
[----:B-1----:R-:W-:Y:S01]  /*0a00*/  IABS R4, c[0x0][0x1c8] ;  /* 0x0000720000047a13 */ /* 0x002fe20000000000 */
[----:B------:R-:W1:Y:S01]  /*0a10*/  S2R R6, SR_CTAID.Z ;  /* 0x0000000000067919 */ /* 0x000e620000002700 */
[----:B------:R-:W-:Y:S02]  /*0a20*/  ULDC UR4, c[0x0][0x1c8] ;  /* 0x0000720000047ab9 */ /* 0x000fe40000000800 */
[----:B------:R-:W3:Y:S01]  /*0a30*/  I2F.RP R2, R4 ;  /* 0x0000000400027306 */ /* 0x000ee20000209400 */
[----:B------:R-:W-:Y:S02]  /*0a40*/  ULOP3.LUT UR4, UR14, UR4, URZ, 0x3c, !UPT ;  /* 0x000000040e047292 */ /* 0x000fe4000f8e3c3f */
[----:B------:R-:W-:-:S04]  /*0a50*/  @UP0 UIADD3 UR25, UR24, UR25, URZ ;  /* 0x0000001918190290 */ /* 0x000fc8000fffe03f */
[----:B------:R-:W-:Y:S01]  /*0a60*/  ISETP.LE.AND P1, PT, RZ, UR4, PT ;  /* 0x00000004ff007c0c */ /* 0x000fe2000bf23270 */
[----:B------:R-:W-:Y:S02]  /*0a70*/  ULDC.64 UR4, c[0x0][0x1a0] ;  /* 0x0000680000047ab9 */ /* 0x000fe40000000a00 */
[----:B------:R-:W-:-:S04]  /*0a80*/  @UP0 UIMAD.WIDE.U32 UR26, UR25, UR4, URZ ;  /* 0x00000004191a02a5 */ /* 0x000fc8000f8e003f */
[----:B------:R-:W-:Y:S01]  /*0a90*/  @UP0 UIMAD UR5, UR25, UR5, UR27 ;  /* 0x00000005190502a4 */ /* 0x000fe2000f8e021b */
[----:B---3--:R-:W3:Y:S01]  /*0aa0*/  MUFU.RCP R2, R2 ;  /* 0x0000000200027308 */ /* 0x008ee20000001000 */
[----:B-1----:R-:W-:Y:S02]  /*0ab0*/  IABS R6, R6 ;  /* 0x0000000600067213 */ /* 0x002fe40000000000 */
[----:B---3--:R-:W-:-:S05]  /*0ac0*/  IADD3 R2, R2, 0xffffffe, RZ ;  /* 0x0ffffffe02027810 */ /* 0x008fca0007ffe0ff */
[----:B------:R-:W1:Y:S02]  /*0ad0*/  F2I.FTZ.U32.TRUNC.NTZ R3, R2 ;  /* 0x0000000200037305 */ /* 0x000e64000021f000 */
[----:B-1----:R-:W-:Y:S02]  /*0ae0*/  IMAD.MOV R0, RZ, RZ, -R3 ;  /* 0x000000ffff007224 */ /* 0x002fe400078e0a03 */
[----:B------:R-:W-:Y:S02]  /*0af0*/  IMAD.MOV.U32 R2, RZ, RZ, RZ ;  /* 0x000000ffff027224 */ /* 0x000fe400078e00ff */
[----:B------:R-:W-:-:S04]  /*0b00*/  IMAD R0, R0, R4, RZ ;  /* 0x0000000400007224 */ /* 0x000fc800078e02ff */
[----:B------:R-:W-:-:S04]  /*0b10*/  IMAD.HI.U32 R0, R3, R0, R2 ;  /* 0x0000000003007227 */ /* 0x000fc800078e0002 */
[----:B------:R-:W-:-:S04]  /*0b20*/  IMAD.MOV.U32 R3, RZ, RZ, R6 ;  /* 0x000000ffff037224 */ /* 0x000fc800078e0006 */
        /* <DEDUP_REMOVED lines=8> */
[----:B------:R-:W-:-:S05]  /*0bb0*/  @P3 IADD3 R0, R0, 0x1, RZ ;  /* 0x0000000100003810 */ /* 0x000fca0007ffe0ff */
[----:B------:R-:W-:Y:S01]  /*0bc0*/  @!P1 IMAD.MOV R0, RZ, RZ, -R0 ;  /* 0x000000ffff009224 */ /* 0x000fe200078e0a00 */
        /* <DEDUP_REMOVED lines=14> */
.L_x_1703:
[CC--:B------:R-:W-:Y:S01]  /*0cb0*/  LEA.HI R3, R5.reuse, R107.reuse, RZ, 0x3 ;  /* 0x0000006b05037211 */ /* 0x0c0fe200078f18ff */
[----:B------:R-:W1:Y:S01]  /*0cc0*/  S2R R16, SR_CTAID.Z ;  /* 0x0000000000107919 */ /* 0x000e620000002700 */
[-C--:B------:R-:W-:Y:S01]  /*0cd0*/  LEA.HI R21, R5, R107.reuse, RZ, 0x4 ;  /* 0x0000006b05157211 */ /* 0x080fe200078f20ff */
[----:B------:R-:W-:Y:S01]  /*0ce0*/  UIADD3 UR24, -UR11, UR13, URZ ;  /* 0x0000000d0b187290 */ /* 0x000fe2000fffe13f */
[----:B------:R-:W-:Y:S01]  /*0cf0*/  SHF.R.S32.HI R6, RZ, 0x3, R3 ;  /* 0x00000003ff067819 */ /* 0x000fe20000011403 */
[----:B------:R-:W-:Y:S01]  /*0d00*/  IMAD.MOV.U32 R22, RZ, RZ, 0x10 ;  /* 0x00000010ff167424 */ /* 0x000fe200078e00ff */
[----:B------:R-:W-:Y:S01]  /*0d10*/  LOP3.LUT R3, R3, 0xfffffff8, RZ, 0xc0, !PT ;  /* 0xfffffff803037812 */ /* 0x000fe200078ec0ff */
[----:B------:R-:W-:Y:S01]  /*0d20*/  IMAD.U32 R9, RZ, RZ, UR10 ;  /* 0x0000000aff097e24 */ /* 0x000fe2000f8e00ff */
        /* <DEDUP_REMOVED lines=8> */
[----:B------:R-:W-:Y:S01]  /*0db0*/  SHF.R.S32.HI R232, RZ, 0x5, R14 ;  /* 0x00000005ffe87819 */ /* 0x000fe2000001140e */
[C---:B------:R-:W-:Y:S01]  /*0dc0*/  IMAD R12, R7.reuse, c[0x0][0x1a0], RZ ;  /* 0x00006800070c7a24 */ /* 0x040fe200078e02ff */
[----:B------:R-:W-:Y:S01]  /*0dd0*/  SHF.R.S32.HI R5, RZ, 0x1f, R2 ;  /* 0x0000001fff057819 */ /* 0x000fe20000011402 */
[----:B------:R-:W-:Y:S01]  /*0de0*/  IMAD R13, R7, c[0x0][0x198], RZ ;  /* 0x00006600070d7a24 */ /* 0x000fe200078e02ff */
[----:B------:R-:W-:Y:S01]  /*0df0*/  LOP3.LUT R4, R3, 0x38, R114, 0xf8, !PT ;  /* 0x0000003803047812 */ /* 0x000fe200078ef872 */
[C---:B------:R-:W-:Y:S01]  /*0e00*/  IMAD R12, R6.reuse, c[0x0][0x1a4], R12 ;  /* 0x00006900060c7a24 */ /* 0x040fe200078e020c */
[----:B------:R-:W-:Y:S01]  /*0e10*/  SHF.R.U32.HI R3, RZ, 0x3, R3 ;  /* 0x00000003ff037819 */ /* 0x000fe20000011603 */
[----:B------:R-:W-:Y:S01]  /*0e20*/  IMAD R13, R6, c[0x0][0x19c], R13 ;  /* 0x00006700060d7a24 */ /* 0x000fe200078e020d */
[----:B------:R-:W-:Y:S01]  /*0e30*/  LEA.HI R20, R5, R2, RZ, 0x3 ;  /* 0x0000000205147211 */ /* 0x000fe200078f18ff */
[----:B------:R-:W-:Y:S01]  /*0e40*/  IMAD.SHL.U32 R5, R8, 0x8, RZ ;  /* 0x0000000808057824 */ /* 0x000fe200078e00ff */
[----:B------:R-:W-:Y:S01]  /*0e50*/  LOP3.LUT R4, R4, R3, RZ, 0x3c, !PT ;  /* 0x0000000304047212 */ /* 0x000fe200078e3cff */
[----:B------:R-:W-:Y:S01]  /*0e60*/  BSSY B0, `(.L_x_1704) ;  /* 0x0000049000007945 */ /* 0x000fe20003800000 */
[----:B------:R-:W-:Y:S01]  /*0e70*/  LOP3.LUT R3, R20, 0xfffffff8, RZ, 0xc0, !PT ;  /* 0xfffffff814037812 */ /* 0x000fe200078ec0ff */
[----:B------:R-:W-:Y:S01]  /*0e80*/  IMAD.WIDE R8, R9, 0x80, R6 ;  /* 0x0000008009087825 */ /* 0x000fe200078e0206 */
[----:B------:R-:W-:-:S02]  /*0e90*/  SHF.R.S32.HI R115, RZ, 0x1f, R114 ;  /* 0x0000001fff737819 */ /* 0x000fc40000011472 */
[----:B------:R-:W-:Y:S01]  /*0ea0*/  IADD3 R10, P0, R114, UR6, RZ ;  /* 0x00000006720a7c10 */ /* 0x000fe2000ff1e0ff */
[----:B------:R-:W-:Y:S01]  /*0eb0*/  IMAD.IADD R19, R2, 0x1, -R3 ;  /* 0x0000000102137824 */ /* 0x000fe200078e0a03 */
[----:B------:R-:W-:Y:S01]  /*0ec0*/  LOP3.LUT R207, R4, 0xfffffe00, R5, 0xf8, !PT ;  /* 0xfffffe0004cf7812 */ /* 0x000fe200078ef805 */
[--C-:B------:R-:W-:Y:S01]  /*0ed0*/  IMAD.WIDE.U32 R2, R6, c[0x0][0x1a0], R114.reuse ;  /* 0x0000680006027a25 */ /* 0x100fe200078e0072 */
[----:B------:R-:W-:Y:S01]  /*0ee0*/  IADD3.X R11, R115, UR22, RZ, P0, !PT ;  /* 0x00000016730b7c10 */ /* 0x000fe200087fe4ff */
[----:B------:R3:W-:Y:S01]  /*0ef0*/  STL.64 [R1+0x50], R114 ;  /* 0x0000507201007387 */ /* 0x0007e20000100a00 */
[----:B------:R-:W-:Y:S01]  /*0f00*/  IADD3 R111, R114, 0x40, RZ ;  /* 0x00000040726f7810 */ /* 0x000fe20007ffe0ff */
[----:B------:R-:W-:Y:S01]  /*0f10*/  IMAD.WIDE.U32 R4, R6, c[0x0][0x198], R114 ;  /* 0x0000660006047a25 */ /* 0x000fe200078e0072 */
[----:B------:R-:W-:-:S03]  /*0f20*/  IADD3 R2, P0, R2, UR26, RZ ;  /* 0x0000001a02027c10 */ /* 0x000fc6000ff1e0ff */
[----:B-1----:R-:W-:Y:S01]  /*0f30*/  IMAD.WIDE.U32 R16, R16, c[0x0][0x1a8], R10 ;  /* 0x00006a0010107a25 */ /* 0x002fe200078e000a */
[----:B------:R-:W-:Y:S02]  /*0f40*/  SHF.R.S32.HI R10, RZ, 0x1f, R0 ;  /* 0x0000001fff0a7819 */ /* 0x000fe40000011400 */
[----:B------:R-:W-:Y:S01]  /*0f50*/  IADD3 R4, P1, R4, UR28, RZ ;  /* 0x0000001c04047c10 */ /* 0x000fe2000ff3e0ff */
[----:B------:R-:W-:Y:S01]  /*0f60*/  IMAD.SHL.U32 R207, R207, 0x2, RZ ;  /* 0x00000002cfcf7824 */ /* 0x000fe200078e00ff */
[----:B------:R-:W-:Y:S02]  /*0f70*/  SHF.R.S32.HI R11, RZ, 0x1f, R14 ;  /* 0x0000001fff0b7819 */ /* 0x000fe4000001140e */
[----:B------:R-:W-:Y:S01]  /*0f80*/  IADD3.X R3, R3, UR5, R12, P0, !PT ;  /* 0x0000000503037c10 */ /* 0x000fe200087fe40c */
[C---:B------:R-:W-:Y:S01]  /*0f90*/  IMAD R12, R10.reuse, c[0x0][0x1b0], RZ ;  /* 0x00006c000a0c7a24 */ /* 0x040fe200078e02ff */
[----:B------:R-:W-:Y:S01]  /*0fa0*/  IADD3.X R5, R5, UR7, R13, P1, !PT ;  /* 0x0000000705057c10 */ /* 0x000fe20008ffe40d */
[----:B------:R-:W-:Y:S01]  /*0fb0*/  IMAD R10, R10, c[0x0][0x1b8], RZ ;  /* 0x00006e000a0a7a24 */ /* 0x000fe200078e02ff */
[----:B------:R-:W-:Y:S01]  /*0fc0*/  SHF.R.S32.HI R13, RZ, 0x1f, R148 ;  /* 0x0000001fff0d7819 */ /* 0x000fe20000011494 */
[C---:B------:R-:W-:Y:S01]  /*0fd0*/  IMAD R12, R0.reuse, c[0x0][0x1b4], R12 ;  /* 0x00006d00000c7a24 */ /* 0x040fe200078e020c */
[----:B------:R-:W-:Y:S01]  /*0fe0*/  LEA.HI R11, R11, R232, RZ, 0x2 ;  /* 0x000000e80b0b7211 */ /* 0x000fe200078f10ff */
[C---:B------:R-:W-:Y:S01]  /*0ff0*/  IMAD R10, R0.reuse, c[0x0][0x1bc], R10 ;  /* 0x00006f00000a7a24 */ /* 0x040fe200078e020a */
[----:B------:R-:W-:Y:S01]  /*1000*/  LEA.HI R149, R13, R148, RZ, 0x2 ;  /* 0x000000940d957211 */ /* 0x000fe200078f10ff */
[C---:B------:R-:W-:Y:S01]  /*1010*/  IMAD.WIDE.U32 R26, R0.reuse, c[0x0][0x1b0], R4 ;  /* 0x00006c00001a7a25 */ /* 0x040fe200078e0004 */
[----:B------:R-:W-:Y:S01]  /*1020*/  R2P PR, R19, 0x6 ;  /* 0x0000000613007804 */ /* 0x000fe20000000000 */
[----:B------:R-:W-:Y:S01]  /*1030*/  ULDC.64 UR4, c[0x0][0x1a8] ;  /* 0x00006a0000047ab9 */ /* 0x000fe20000000a00 */
[----:B------:R-:W-:Y:S01]  /*1040*/  SHF.R.S32.HI R92, RZ, 0x2, R149 ;  /* 0x00000002ff5c7819 */ /* 0x000fe20000011495 */
[----:B------:R-:W-:Y:S01]  /*1050*/  IMAD.WIDE.U32 R24, R0, c[0x0][0x1b8], R2 ;  /* 0x00006e0000187a25 */ /* 0x000fe200078e0002 */
[----:B------:R-:W-:Y:S01]  /*1060*/  LOP3.LUT R0, R11, 0xffffffc, RZ, 0xc0, !PT ;  /* 0x0ffffffc0b007812 */ /* 0x000fe200078ec0ff */
[----:B------:R3:W-:Y:S01]  /*1070*/  STL.64 [R1+0x80], R26 ;  /* 0x0000801a01007387 */ /* 0x0007e20000100a00 */
[----:B------:R-:W-:Y:S01]  /*1080*/  ISETP.GE.AND P0, PT, R6, UR24, PT ;  /* 0x0000001806007c0c */ /* 0x000fe2000bf06270 */
[----:B------:R-:W-:Y:S01]  /*1090*/  IMAD.IADD R23, R25, 0x1, R10 ;  /* 0x0000000119177824 */ /* 0x000fe200078e020a */
[----:B------:R-:W-:Y:S01]  /*10a0*/  UIMAD UR4, UR23, UR4, URZ ;  /* 0x00000004170472a4 */ /* 0x000fe2000f8e023f */
[----:B------:R-:W-:Y:S01]  /*10b0*/  IMAD.IADD R0, R232, 0x1, -R0 ;  /* 0x00000001e8007824 */ /* 0x000fe200078e0a00 */
[----:B------:R3:W-:Y:S01]  /*10c0*/  STL.64 [R1+0x78], R24 ;  /* 0x0000781801007387 */ /* 0x0007e20000100a00 */
[----:B------:R-:W-:Y:S01]  /*10d0*/  IMAD.IADD R29, R27, 0x1, R12 ;  /* 0x000000011b1d7824 */ /* 0x000fe200078e020c */
[----:B------:R-:W-:Y:S01]  /*10e0*/  UIMAD UR5, UR14, UR5, UR4 ;  /* 0x000000050e0572a4 */ /* 0x000fe2000f8e0204 */
[----:B------:R-:W-:Y:S01]  /*10f0*/  IMAD R109, R0, 0x10, R92 ;  /* 0x00000010006d7824 */ /* 0x000fe200078e025c */
[----:B------:R-:W-:Y:S01]  /*1100*/  SEL R4, R22, 0xfffffff0, !P1 ;  /* 0xfffffff016047807 */ /* 0x000fe20004800000 */
[----:B------:R-:W-:-:S03]  /*1110*/  IMAD.MOV.U32 R3, RZ, RZ, 0x20 ;  /* 0x00000020ff037424 */ /* 0x000fc600078e00ff */
[----:B------:R3:W-:Y:S01]  /*1120*/  STL [R1+0x90], R109 ;  /* 0x0000906d01007387 */ /* 0x0007e20000100800 */
[----:B------:R-:W-:Y:S02]  /*1130*/  IADD3 R11, R17, UR5, RZ ;  /* 0x00000005110b7c10 */ /* 0x000fe4000fffe0ff */
[----:B------:R-:W-:Y:S01]  /*1140*/  SEL R3, R3, 0xffffffe0, !P2 ;  /* 0xffffffe003037807 */ /* 0x000fe20005000000 */
[----:B------:R3:W-:Y:S04]  /*1150*/  STL [R1+0x6c], R111 ;  /* 0x00006c6f01007387 */ /* 0x0007e80000100800 */
[----:B------:R3:W-:Y:S04]  /*1160*/  STL [R1+0x8c], R23 ;  /* 0x00008c1701007387 */ /* 0x0007e80000100800 */
[----:B------:R3:W-:Y:S01]  /*1170*/  STL [R1+0x74], R29 ;  /* 0x0000741d01007387 */ /* 0x0007e20000100800 */
        /* <DEDUP_REMOVED lines=23> */
.L_x_1705:
[----:B------:R-:W-:Y:S05]  /*12f0*/  BSYNC B0 ;  /* 0x0000000000007941 */ /* 0x000fea0003800000 */
.L_x_1704:
        /* <DEDUP_REMOVED lines=29> */
.L_x_1707:
[----:B------:R-:W-:Y:S05]  /*14d0*/  BSYNC B0 ;  /* 0x0000000000007941 */ /* 0x000fea0003800000 */
.L_x_1706:
        /* <DEDUP_REMOVED lines=29> */
.L_x_1709:
[----:B------:R-:W-:Y:S05]  /*16b0*/  BSYNC B0 ;  /* 0x0000000000007941 */ /* 0x000fea0003800000 */
.L_x_1708:
        /* <DEDUP_REMOVED lines=29> */
.L_x_1711:
[----:B------:R-:W-:Y:S05]  /*1890*/  BSYNC B0 ;  /* 0x0000000000007941 */ /* 0x000fea0003800000 */
.L_x_1710:
        /* <DEDUP_REMOVED lines=29> */
.L_x_1713:
[----:B------:R-:W-:Y:S05]  /*1a70*/  BSYNC B0 ;  /* 0x0000000000007941 */ /* 0x000fea0003800000 */
.L_x_1712:
        /* <DEDUP_REMOVED lines=29> */
.L_x_1715:
[----:B------:R-:W-:Y:S05]  /*1c50*/  BSYNC B0 ;  /* 0x0000000000007941 */ /* 0x000fea0003800000 */
.L_x_1714:
        /* <DEDUP_REMOVED lines=29> */
.L_x_1717:
[----:B------:R-:W-:Y:S05]  /*1e30*/  BSYNC B0 ;  /* 0x0000000000007941 */ /* 0x000fea0003800000 */
.L_x_1716:
[----:B------:R-:W-:Y:S01]  /*1e40*/  IADD3 R0, R6, 0x70, RZ ;  /* 0x0000007006007810 */ /* 0x000fe20007ffe0ff */
[----:B------:R-:W-:Y:S01]  /*1e50*/  UMOV UR27, 0x5 ;  /* 0x00000005001b7882 */ /* 0x000fe20000000000 */
[----:B------:R-:W-:Y:S01]  /*1e60*/  BSSY B0, `(.L_x_1718) ;  /* 0x000001f000007945 */ /* 0x000fe20003800000 */
[----:B------:R-:W-:Y:S01]  /*1e70*/  ULDC.64 UR4, c[0x0][0x198] ;  /* 0x0000660000047ab9 */ /* 0x000fe20000000a00 */
[----:B------:R-:W-:Y:S01]  /*1e80*/  ISETP.GE.AND P0, PT, R0, UR24, PT ;  /* 0x0000001800007c0c */ /* 0x000fe2000bf06270 */
[----:B------:R-:W-:Y:S02]  /*1e90*/  USHF.R.S32.HI UR22, URZ, 0x5, UR8 ;  /* 0x000000053f167899 */ /* 0x000fe40008011408 */
[----:B------:R-:W-:Y:S02]  /*1ea0*/  USHF.L.U64.HI UR27, UR4, UR27, UR5 ;  /* 0x0000001b041b7299 */ /* 0x000fe40008010205 */
[----:B------:R-:W-:-:S08]  /*1eb0*/  USHF.L.U32 UR28, UR4, 0x5, URZ ;  /* 0x00000005041c7899 */ /* 0x000fd0000800063f */
        /* <DEDUP_REMOVED lines=25> */
.L_x_1719:
[----:B------:R-:W-:Y:S05]  /*2050*/  BSYNC B0 ;  /* 0x0000000000007941 */ /* 0x000fea0003800000 */
.L_x_1718:
        /* <DEDUP_REMOVED lines=11> */
[----:B----4-:R-:W-:Y:S01]  /*2110*/  IMAD.WIDE.U32 R8, R108, UR26, R112 ;  /* 0x0000001a6c087c25 */ /* 0x010fe2000f8e0070 */
        /* <DEDUP_REMOVED lines=20> */
.L_x_1721:
[----:B------:R-:W-:Y:S05]  /*2260*/  BSYNC B0 ;  /* 0x0000000000007941 */ /* 0x000fea0003800000 */
.L_x_1720:
        /* <DEDUP_REMOVED lines=25> */
.L_x_1723:
[----:B------:R-:W-:Y:S05]  /*2400*/  BSYNC B0 ;  /* 0x0000000000007941 */ /* 0x000fea0003800000 */
.L_x_1722:
        /* <DEDUP_REMOVED lines=16> */
[----:B-1----:R-:W-:Y:S01]  /*2510*/  IMAD.U32 R8, RZ, RZ, UR6 ;  /* 0x00000006ff087e24 */ /* 0x002fe2000f8e00ff */
[----:B------:R-:W1:Y:S01]  /*2520*/  @P0 MUFU.RCP R2, c[0x0][0x238] ;  /* 0x00008e0000020b08 */ /* 0x000e620000001000 */
[----:B------:R-:W-:Y:S01]  /*2530*/  ISETP.GE.AND P1, PT, R6, UR25, PT ;  /* 0x0000001906007c0c */ /* 0x000fe2000bf26270 */
[----:B------:R-:W-:Y:S02]  /*2540*/  ULDC.64 UR4, c[0x0][0x1a0] ;  /* 0x0000680000047ab9 */ /* 0x000fe40000000a00 */
[----:B------:R-:W-:-:S05]  /*2550*/  IMAD.U32 R9, RZ, RZ, UR7 ;  /* 0x00000007ff097e24 */ /* 0x000fca000f8e00ff */
[----:B------:R5:W1:Y:S01]  /*2560*/  @P0 LDG.E R0, [R8.64] ;  /* 0x0000001008000981 */ /* 0x000a62000c1e1900 */
        /* <DEDUP_REMOVED lines=10> */
[----:B-1----:R-:W-:Y:S01]  /*2610*/  @P0 FMUL.FTZ R0, R0, R2 ;  /* 0x0000000200000220 */ /* 0x002fe20000410000 */
[----:B------:R-:W-:Y:S01]  /*2620*/  MOV R2, UR4 ;  /* 0x0000000400027c02 */ /* 0x000fe20008000f00 */
[----:B------:R-:W-:-:S02]  /*2630*/  UMOV UR4, URZ ;  /* 0x0000003f00047c82 */ /* 0x000fc40008000000 */
[----:B------:R1:W5:Y:S02]  /*2640*/  @P0 R2UR UR6, R0 ;  /* 0x00000000000603c2 */ /* 0x00036400000e0000 */
[----:B-1----:R-:W-:Y:S01]  /*2650*/  LEA R0, P0, R8, R24, 0x5 ;  /* 0x0000001808007211 */ /* 0x002fe200078028ff */
[----:B-----5:R-:W-:-:S03]  /*2660*/  @UP1 UMOV UR4, UR6 ;  /* 0x0000000600041c82 */ /* 0x020fc60008000000 */
[----:B------:R-:W-:Y:S01]  /*2670*/  LEA.HI.X R2, R8, R23, R2, 0x5, P0 ;  /* 0x0000001708027211 */ /* 0x000fe200000f2c02 */
        /* <DEDUP_REMOVED lines=18> */
.L_x_1725:
[----:B--2---:R-:W-:Y:S05]  /*27a0*/  BSYNC B0 ;  /* 0x0000000000007941 */ /* 0x004fea0003800000 */
.L_x_1724:
        /* <DEDUP_REMOVED lines=26> */
.L_x_1727:
[----:B------:R-:W-:Y:S05]  /*2950*/  BSYNC B0 ;  /* 0x0000000000007941 */ /* 0x000fea0003800000 */
.L_x_1726:
[----:B------:R-:W-:Y:S01]  /*2960*/  SHF.R.S32.HI R7, RZ, 0x4, R21 ;  /* 0x00000004ff077819 */ /* 0x000fe20000011415 */
[C---:B------:R-:W-:Y:S01]  /*2970*/  IMAD.SHL.U32 R5, R18.reuse, 0x40, RZ ;  /* 0x0000004012057824 */ /* 0x040fe200078e00ff */
[----:B------:R-:W-:Y:S01]  /*2980*/  R2P PR, R18, 0x6 ;  /* 0x0000000612007804 */ /* 0x000fe20000000000 */
[----:B------:R-:W-:Y:S01]  /*2990*/  IMAD.SHL.U32 R2, R19, 0x40, RZ ;  /* 0x0000004013027824 */ /* 0x000fe200078e00ff */
[----:B------:R-:W-:Y:S01]  /*29a0*/  LEA.HI R0, R21, R7, RZ, 0x1 ;  /* 0x0000000715007211 */ /* 0x000fe200078f08ff */
[----:B-1----:R-:W-:Y:S01]  /*29b0*/  IMAD.SHL.U32 R8, R20, 0x40, RZ ;  /* 0x0000004014087824 */ /* 0x002fe200078e00ff */
        /* <DEDUP_REMOVED lines=16> */
[----:B------:R-:W-:-:S02]  /*2ac0*/  IMAD R5, R232, 0x10, R92 ;  /* 0x00000010e8057824 */ /* 0x000fc400078e025c */
[----:B------:R-:W-:Y:S02]  /*2ad0*/  IMAD R0, R7, 0x200, R0 ;  /* 0x0000020007007824 */ /* 0x000fe400078e0200 */
[----:B------:R-:W-:Y:S01]  /*2ae0*/  IMAD.IADD R2, R105, 0x1, R2 ;  /* 0x0000000169027824 */ /* 0x000fe200078e0202 */
[----:B------:R-:W-:Y:S01]  /*2af0*/  IADD3 R93, R5, UR11, RZ ;  /* 0x0000000b055d7c10 */ /* 0x000fe2000fffe0ff */
[----:B------:R-:W-:Y:S02]  /*2b00*/  IMAD.SHL.U32 R192, R0, 0x2, RZ ;  /* 0x0000000200c07824 */ /* 0x000fe400078e00ff */
[----:B------:R-:W-:Y:S02]  /*2b10*/  IMAD.SHL.U32 R194, R2, 0x2, RZ ;  /* 0x0000000202c27824 */ /* 0x000fe400078e00ff */
[----:B------:R-:W-:Y:S01]  /*2b20*/  IMAD.U32 R2, RZ, RZ, UR26 ;  /* 0x0000001aff027e24 */ /* 0x000fe2000f8e00ff */
[----:B---3--:R-:W-:Y:S01]  /*2b30*/  LDSM.16.M88.4 R20, [R192+0x8800] ;  /* 0x00880000c014783b */ /* 0x008fe20000000200 */
[----:B------:R-:W-:Y:S01]  /*2b40*/  IADD3 R0, R192, 0x8000, RZ ;  /* 0x00008000c0007810 */ /* 0x000fe20007ffe0ff */
[----:B------:R-:W-:Y:S01]  /*2b50*/  IMAD R196, R4, 0x2, R194 ;  /* 0x0000000204c47824 */ /* 0x000fe200078e02c2 */
[----:B------:R-:W-:Y:S01]  /*2b60*/  IADD3 R203, R192, 0x8020, RZ ;  /* 0x00008020c0cb7810 */ /* 0x000fe20007ffe0ff */
[----:B----4-:R-:W1:Y:S01]  /*2b70*/  LDSM.16.M88.4 R8, [R194+0x2000] ;  /* 0x00200000c208783b */ /* 0x010e620000000200 */
[----:B------:R-:W-:Y:S01]  /*2b80*/  @P1 IADD3 R203, R0, -0x20, RZ ;  /* 0xffffffe000cb1810 */ /* 0x000fe20007ffe0ff */
[----:B------:R-:W-:-:S02]  /*2b90*/  IMAD.MOV.U32 R0, RZ, RZ, 0x40 ;  /* 0x00000040ff007424 */ /* 0x000fc400078e00ff */
[----:B------:R-:W3:Y:S01]  /*2ba0*/  LDSM.16.M88.4 R28, [R192+0x8000] ;  /* 0x00800000c01c783b */ /* 0x000ee20000000200 */
[----:B------:R-:W-:Y:S01]  /*2bb0*/  IMAD R202, R3, 0x2, R194 ;  /* 0x0000000203ca7824 */ /* 0x000fe200078e02c2 */
[----:B------:R-:W-:Y:S01]  /*2bc0*/  IADD3 R206, R203, 0x800, RZ ;  /* 0x00000800cbce7810 */ /* 0x000fe20007ffe0ff */
[----:B------:R-:W-:Y:S01]  /*2bd0*/  IMAD R200, R3, 0x2, R196 ;  /* 0x0000000203c87824 */ /* 0x000fe200078e02c4 */
[----:B------:R-:W4:Y:S01]  /*2be0*/  LDSM.16.M88.4 R12, [R194] ;  /* 0x00000000c20c783b */ /* 0x000f220000000200 */
[----:B------:R-:W-:Y:S02]  /*2bf0*/  SEL R0, R0, 0xffffffc0, !P2 ;  /* 0xffffffc000007807 */ /* 0x000fe40005000000 */
[C---:B------:R-:W-:Y:S01]  /*2c00*/  IADD3 R205, R203.reuse, 0x1000, RZ ;  /* 0x00001000cbcd7810 */ /* 0x040fe20007ffe0ff */
[----:B------:R-:W-:Y:S01]  /*2c10*/  LDSM.16.M88.4 R16, [R196+0x2000] ;  /* 0x00200000c410783b */ /* 0x000fe20000000200 */
[----:B------:R-:W-:Y:S01]  /*2c20*/  IADD3 R204, R203, 0x1800, RZ ;  /* 0x00001800cbcc7810 */ /* 0x000fe20007ffe0ff */
[----:B------:R-:W-:-:S02]  /*2c30*/  IMAD.IADD R201, R192, 0x1, R0 ;  /* 0x00000001c0c97824 */ /* 0x000fc400078e0200 */
[----:B------:R-:W5:Y:S01]  /*2c40*/  LDSM.16.M88.4 R32, [R203+0x800] ;  /* 0x00080000cb20783b */ /* 0x000f620000000200 */
[----:B------:R-:W-:Y:S02]  /*2c50*/  IMAD.IADD R199, R0, 0x1, R203 ;  /* 0x0000000100c77824 */ /* 0x000fe400078e02cb */
[----:B------:R-:W-:Y:S01]  /*2c60*/  IMAD.U32 R0, RZ, RZ, UR12 ;  /* 0x0000000cff007e24 */ /* 0x000fe2000f8e00ff */
[----:B------:R-:W2:Y:S04]  /*2c70*/  LDSM.16.M88.4 R36, [R203] ;  /* 0x00000000cb24783b */ /* 0x000ea80000000200 */
[----:B------:R-:W2:Y:S01]  /*2c80*/  LDSM.16.M88.4 R24, [R196] ;  /* 0x00000000c418783b */ /* 0x000ea20000000200 */
[----:B------:R-:W-:-:S03]  /*2c90*/  IADD3 R0, R0, -UR13, R93 ;  /* 0x8000000d00007c10 */ /* 0x000fc6000fffe05d */
[----:B------:R-:W-:Y:S04]  /*2ca0*/  LDSM.16.M88.4 R68, [R201+0x8000] ;  /* 0x00800000c944783b */ /* 0x000fe80000000200 */
[----:B------:R-:W-:Y:S04]  /*2cb0*/  LDSM.16.M88.4 R72, [R201+0x8800] ;  /* 0x00880000c948783b */ /* 0x000fe80000000200 */
[----:B------:R-:W-:Y:S01]  /*2cc0*/  STL [R1+0x38], R93 ;  /* 0x0000385d01007387 */ /* 0x000fe20000100800 */
[C---:B-1----:R-:W-:Y:S08]  /*2cd0*/  HMMA.16816.F32 R40, R8.reuse, R20, RZ ;  /* 0x000000140828723c */ /* 0x042ff000000018ff */
[C---:B---3--:R-:W-:Y:S08]  /*2ce0*/  HMMA.16816.F32 R44, R8.reuse, R28, RZ ;  /* 0x0000001c082c723c */ /* 0x048ff000000018ff */
[C---:B------:R-:W-:Y:S08]  /*2cf0*/  HMMA.16816.F32 R48, R8.reuse, R30, RZ ;  /* 0x0000001e0830723c */ /* 0x040ff000000018ff */
[----:B------:R-:W-:Y:S01]  /*2d00*/  HMMA.16816.F32 R52, R8, R22, RZ ;  /* 0x000000160834723c */ /* 0x000fe200000018ff */
[----:B------:R-:W1:Y:S07]  /*2d10*/  LDSM.16.M88.4 R8, [R202+0x2000] ;  /* 0x00200000ca08783b */ /* 0x000e6e0000000200 */
[C---:B----4-:R-:W-:Y:S08]  /*2d20*/  HMMA.16816.F32 R80, R12.reuse, R28, RZ ;  /* 0x0000001c0c50723c */ /* 0x050ff000000018ff */
[C---:B------:R-:W-:Y:S08]  /*2d30*/  HMMA.16816.F32 R76, R12.reuse, R30, RZ ;  /* 0x0000001e0c4c723c */ /* 0x040ff000000018ff */
[C---:B------:R-:W-:Y:S08]  /*2d40*/  HMMA.16816.F32 R64, R12.reuse, R20, RZ ;  /* 0x000000140c40723c */ /* 0x040ff000000018ff */
[----:B------:R-:W-:Y:S01]  /*2d50*/  HMMA.16816.F32 R56, R12, R22, RZ ;  /* 0x000000160c38723c */ /* 0x000fe200000018ff */
[----:B------:R-:W3:Y:S04]  /*2d60*/  LDSM.16.M88.4 R20, [R202] ;  /* 0x00000000ca14783b */ /* 0x000ee80000000200 */
[----:B------:R-:W-:Y:S03]  /*2d70*/  LDSM.16.M88.4 R12, [R200+0x2000] ;  /* 0x00200000c80c783b */ /* 0x000fe60000000200 */
[C---:B-----5:R-:W-:Y:S08]  /*2d80*/  HMMA.16816.F32 R28, R16.reuse, R32, R40 ;  /* 0x00000020101c723c */ /* 0x060ff00000001828 */
[C---:B--2---:R-:W-:Y:S08]  /*2d90*/  HMMA.16816.F32 R60, R16.reuse, R36, R44 ;  /* 0x00000024103c723c */ /* 0x044ff0000000182c */
[C---:B------:R-:W-:Y:S01]  /*2da0*/  HMMA.16816.F32 R40, R16.reuse, R38, R48 ;  /* 0x000000261028723c */ /* 0x040fe20000001830 */
[----:B------:R-:W-:Y:S07]  /*2db0*/  LDSM.16.M88.4 R48, [R199+0x800] ;  /* 0x00080000c730783b */ /* 0x000fee0000000200 */
[----:B------:R-:W-:Y:S01]  /*2dc0*/  HMMA.16816.F32 R44, R16, R34, R52 ;  /* 0x00000022102c723c */ /* 0x000fe20000001834 */
[----:B------:R-:W2:Y:S04]  /*2dd0*/  LDSM.16.M88.4 R52, [R199] ;  /* 0x00000000c734783b */ /* 0x000ea80000000200 */
[----:B------:R-:W4:Y:S03]  /*2de0*/  LDSM.16.M88.4 R16, [R200] ;  /* 0x00000000c810783b */ /* 0x000f260000000200 */
[C---:B------:R-:W-:Y:S08]  /*2df0*/  HMMA.16816.F32 R84, R24.reuse, R36, R80 ;  /* 0x000000241854723c */ /* 0x040ff00000001850 */
[C---:B------:R-:W-:Y:S01]  /*2e00*/  HMMA.16816.F32 R76, R24.reuse, R38, R76 ;  /* 0x00000026184c723c */ /* 0x040fe2000000184c */
[----:B------:R-:W-:Y:S07]  /*2e10*/  LDSM.16.M88.4 R36, [R192+0x9000] ;  /* 0x00900000c024783b */ /* 0x000fee0000000200 */
[C---:B------:R-:W-:Y:S08]  /*2e20*/  HMMA.16816.F32 R88, R24.reuse, R32, R64 ;  /* 0x000000201858723c */ /* 0x040ff00000001840 */
[----:B------:R-:W-:Y:S08]  /*2e30*/  HMMA.16816.F32 R32, R24, R34, R56 ;  /* 0x000000221820723c */ /* 0x000ff00000001838 */
[C---:B-1----:R-:W-:Y:S08]  /*2e40*/  HMMA.16816.F32 R60, R8.reuse, R68, R60 ;  /* 0x00000044083c723c */ /* 0x042ff0000000183c */
[C---:B------:R-:W-:Y:S08]  /*2e50*/  HMMA.16816.F32 R80, R8.reuse, R72, R28 ;  /* 0x000000480850723c */ /* 0x040ff0000000181c */
[C---:B------:R-:W-:Y:S08]  /*2e60*/  HMMA.16816.F32 R24, R8.reuse, R70, R40 ;  /* 0x000000460818723c */ /* 0x040ff00000001828 */
[----:B------:R-:W-:Y:S01]  /*2e70*/  HMMA.16816.F32 R56, R8, R74, R44 ;  /* 0x0000004a0838723c */ /* 0x000fe2000000182c */
[----:B------:R-:W1:Y:S04]  /*2e80*/  LDSM.16.M88.4 R8, [R194+0x6000] ;  /* 0x00600000c208783b */ /* 0x000e680000000200 */
[----:B------:R-:W5:Y:S03]  /*2e90*/  LDSM.16.M88.4 R44, [R192+0x9800] ;  /* 0x00980000c02c783b */ /* 0x000f660000000200 */
[C---:B---3--:R-:W-:Y:S08]  /*2ea0*/  HMMA.16816.F32 R64, R20.reuse, R68, R84 ;  /* 0x000000441440723c */ /* 0x048ff00000001854 */
[C---:B------:R-:W-:Y:S08]  /*2eb0*/  HMMA.16816.F32 R68, R20.reuse, R70, R76 ;  /* 0x000000461444723c */ /* 0x040ff0000000184c */
[C---:B------:R-:W-:Y:S08]  /*2ec0*/  HMMA.16816.F32 R76, R20.reuse, R72, R88 ;  /* 0x00000048144c723c */ /* 0x040ff00000001858 */
[----:B------:R-:W-:Y:S08]  /*2ed0*/  HMMA.16816.F32 R40, R20, R74, R32 ;  /* 0x0000004a1428723c */ /* 0x000ff00000001820 */
[C---:B--2---:R-:W-:Y:S08]  /*2ee0*/  HMMA.16816.F32 R32, R12.reuse, R52, R60 ;  /* 0x000000340c20723c */ /* 0x044ff0000000183c */
[C---:B------:R-:W-:Y:S01]  /*2ef0*/  HMMA.16816.F32 R28, R12.reuse, R54, R24 ;  /* 0x000000360c1c723c */ /* 0x040fe20000001818 */
[----:B------:R-:W2:Y:S07]  /*2f00*/  LDSM.16.M88.4 R24, [R194+0x4000] ;  /* 0x00400000c218783b */ /* 0x000eae0000000200 */
[C---:B------:R-:W-:Y:S08]  /*2f10*/  HMMA.16816.F32 R20, R12.reuse, R48, R80 ;  /* 0x000000300c14723c */ /* 0x040ff00000001850 */
[----:B------:R-:W-:Y:S08]  /*2f20*/  HMMA.16816.F32 R12, R12, R50, R56 ;  /* 0x000000320c0c723c */ /* 0x000ff00000001838 */
[C---:B----4-:R-:W-:Y:S08]  /*2f30*/  HMMA.16816.F32 R60, R16.reuse, R48, R76 ;  /* 0x00000030103c723c */ /* 0x050ff0000000184c */
[C---:B------:R-:W-:Y:S07]  /*2f40*/  HMMA.16816.F32 R48, R16.reuse, R50, R40 ;  /* 0x000000321030723c */ /* 0x040fee0000001828 */
[----:B------:R-:W-:Y:S01]  /*2f50*/  IMAD.SHL.U32 R40, R107, 0x2, RZ ;  /* 0x000000026b287824 */ /* 0x000fe200078e00ff */
[----:B------:R-:W-:Y:S04]  /*2f60*/  HMMA.16816.F32 R56, R16, R52, R64 ;  /* 0x000000341038723c */ /* 0x000fe80000001840 */
[----:B------:R-:W-:-:S04]  /*2f70*/  LOP3.LUT R40, R40, 0x6, RZ, 0xc0, !PT ;  /* 0x0000000628287812 */ /* 0x000fc800078ec0ff */
[----:B------:R-:W-:Y:S01]  /*2f80*/  HMMA.16816.F32 R52, R16, R54, R68 ;  /* 0x000000361034723c */ /* 0x000fe20000001844 */
[----:B------:R-:W-:-:S04]  /*2f90*/  IMAD R40, R2, 0x20, R40 ;  /* 0x0000002002287824 */ /* 0x000fc800078e0228 */
[----:B------:R-:W-:Y:S01]  /*2fa0*/  IMAD.IADD R2, R0, 0x1, -R40 ;  /* 0x0000000100027824 */ /* 0x000fe200078e0a28 */
[C---:B------:R-:W-:Y:S02]  /*2fb0*/  IADD3 R83, R40.reuse, 0x1, RZ ;  /* 0x0000000128537810 */ /* 0x040fe40007ffe0ff */
[C---:B-1----:R-:W-:Y:S01]  /*2fc0*/  HMMA.16816.F32 R32, R8.reuse, R36, R32 ;  /* 0x000000240820723c */ /* 0x042fe20000001820 */
[----:B------:R-:W-:Y:S02]  /*2fd0*/  IADD3 R43, R40, 0x8, RZ ;  /* 0x00000008282b7810 */ /* 0x000fe40007ffe0ff */
[----:B------:R-:W-:Y:S01]  /*2fe0*/  IABS R2, R2 ;  /* 0x0000000200027213 */ /* 0x000fe20000000000 */
[----:B------:R-:W-:Y:S01]  /*2ff0*/  IMAD.IADD R6, R0, 0x1, -R83 ;  /* 0x0000000100067824 */ /* 0x000fe200078e0a53 */
[C---:B------:R-:W-:Y:S02]  /*3000*/  IADD3 R42, R40.reuse, 0x9, RZ ;  /* 0x00000009282a7810 */ /* 0x040fe40007ffe0ff */
[----:B------:R-:W-:Y:S01]  /*3010*/  IADD3 R41, R40, 0x10, RZ ;  /* 0x0000001028297810 */ /* 0x000fe20007ffe0ff */
[----:B------:R-:W-:Y:S01]  /*3020*/  HMMA.16816.F32 R16, R8, R38, R28 ;  /* 0x000000260810723c */ /* 0x000fe2000000181c */
[----:B------:R-:W-:Y:S01]  /*3030*/  IMAD.MOV.U32 R5, RZ, RZ, R2 ;  /* 0x000000ffff057224 */ /* 0x000fe200078e0002 */
[----:B------:R-:W-:Y:S01]  /*3040*/  IABS R2, R6 ;  /* 0x0000000600027213 */ /* 0x000fe20000000000 */
[----:B------:R-:W-:Y:S01]  /*3050*/  LDSM.16.M88.4 R28, [R203+0x1800] ;  /* 0x00180000cb1c783b */ /* 0x000fe20000000200 */
[----:B------:R-:W-:Y:S01]  /*3060*/  IMAD.IADD R6, R0, 0x1, -R41 ;  /* 0x0000000100067824 */ /* 0x000fe200078e0a29 */
[----:B------:R1:W-:Y:S01]  /*3070*/  I2F R101, R5 ;  /* 0x0000000500657306 */ /* 0x0003e20000201400 */
[----:B------:R-:W-:-:S02]  /*3080*/  IADD3 R82, R40, 0x11, RZ ;  /* 0x0000001128527810 */ /* 0x000fc40007ffe0ff */
[C---:B-----5:R-:W-:Y:S01]  /*3090*/  HMMA.16816.F32 R64, R8.reuse, R44, R20 ;  /* 0x0000002c0840723c */ /* 0x060fe20000001814 */
[----:B------:R-:W-:Y:S01]  /*30a0*/  LDSM.16.M88.4 R20, [R196+0x4000] ;  /* 0x00400000c414783b */ /* 0x000fe20000000200 */
[C---:B------:R-:W-:Y:S02]  /*30b0*/  IADD3 R81, R40.reuse, 0x18, RZ ;  /* 0x0000001828517810 */ /* 0x040fe40007ffe0ff */
[C---:B------:R-:W-:Y:S01]  /*30c0*/  IADD3 R80, R40.reuse, 0x19, RZ ;  /* 0x0000001928507810 */ /* 0x040fe20007ffe0ff */
[----:B------:R3:W-:Y:S01]  /*30d0*/  I2F R104, R2 ;  /* 0x0000000200687306 */ /* 0x0007e20000201400 */
[----:B------:R-:W-:Y:S02]  /*30e0*/  ISETP.GE.AND P1, PT, R40, UR12, PT ;  /* 0x0000000c28007c0c */ /* 0x000fe4000bf26270 */
[----:B------:R-:W-:Y:S01]  /*30f0*/  HMMA.16816.F32 R68, R8, R46, R12 ;  /* 0x0000002e0844723c */ /* 0x000fe2000000180c */
[----:B------:R-:W4:Y:S01]  /*3100*/  LDSM.16.M88.4 R12, [R203+0x1000] ;  /* 0x00100000cb0c783b */ /* 0x000f220000000200 */
[----:B------:R-:W-:-:S02]  /*3110*/  ISETP.GE.AND P6, PT, R43, UR12, PT ;  /* 0x0000000c2b007c0c */ /* 0x000fc4000bfc6270 */
[----:B------:R-:W-:Y:S01]  /*3120*/  ISETP.GE.AND P5, PT, R42, UR12, PT ;  /* 0x0000000c2a007c0c */ /* 0x000fe2000bfa6270 */
[----:B------:R-:W5:Y:S01]  /*3130*/  LDSM.16.M88.4 R8, [R196+0x6000] ;  /* 0x00600000c408783b */ /* 0x000f620000000200 */
[C---:B-1----:R-:W-:Y:S01]  /*3140*/  IMAD.IADD R5, R0.reuse, 0x1, -R43 ;  /* 0x0000000100057824 */ /* 0x042fe200078e0a2b */
[----:B------:R-:W-:Y:S01]  /*3150*/  ISETP.GE.AND P4, PT, R41, UR12, PT ;  /* 0x0000000c29007c0c */ /* 0x000fe2000bf86270 */
[C---:B--2---:R-:W-:Y:S01]  /*3160*/  HMMA.16816.F32 R56, R24.reuse, R36, R56 ;  /* 0x000000241838723c */ /* 0x044fe20000001838 */
[----:B------:R-:W-:Y:S02]  /*3170*/  ISETP.GE.AND P0, PT, R83, UR12, PT ;  /* 0x0000000c53007c0c */ /* 0x000fe4000bf06270 */
[----:B------:R-:W-:Y:S01]  /*3180*/  IABS R5, R5 ;  /* 0x0000000500057213 */ /* 0x000fe20000000000 */
[----:B---3--:R-:W-:Y:S01]  /*3190*/  IMAD.IADD R2, R0, 0x1, -R42 ;  /* 0x0000000100027824 */ /* 0x008fe200078e0a2a */
[----:B------:R-:W-:Y:S02]  /*31a0*/  ISETP.GE.AND P3, PT, R82, UR12, PT ;  /* 0x0000000c52007c0c */ /* 0x000fe4000bf66270 */
[----:B------:R1:W-:Y:S01]  /*31b0*/  I2F R103, R5 ;  /* 0x0000000500677306 */ /* 0x0003e20000201400 */
[----:B------:R-:W-:Y:S01]  /*31c0*/  HMMA.16816.F32 R76, R24, R38, R52 ;  /* 0x00000026184c723c */ /* 0x000fe20000001834 */
[----:B------:R-:W-:Y:S01]  /*31d0*/  LDSM.16.M88.4 R36, [R201+0x9000] ;  /* 0x00900000c924783b */ /* 0x000fe20000000200 */
[----:B------:R-:W-:-:S02]  /*31e0*/  IABS R2, R2 ;  /* 0x0000000200027213 */ /* 0x000fc40000000000 */
[----:B------:R-:W-:-:S04]  /*31f0*/  ISETP.GE.AND P2, PT, R81, UR12, PT ;  /* 0x0000000c51007c0c */ /* 0x000fc8000bf46270 */
[----:B------:R-:W-:Y:S01]  /*3200*/  HMMA.16816.F32 R72, R24, R44, R60 ;  /* 0x0000002c1848723c */ /* 0x000fe2000000183c */
[----:B-1----:R-:W-:Y:S01]  /*3210*/  IMAD.MOV.U32 R5, RZ, RZ, R2 ;  /* 0x000000ffff057224 */ /* 0x002fe200078e0002 */
[----:B------:R-:W-:Y:S01]  /*3220*/  IABS R2, R6 ;  /* 0x0000000600027213 */ /* 0x000fe20000000000 */
[----:B------:R-:W-:-:S05]  /*3230*/  IMAD.IADD R6, R0, 0x1, -R82 ;  /* 0x0000000100067824 */ /* 0x000fca00078e0a52 */
[----:B------:R-:W-:Y:S01]  /*3240*/  HMMA.16816.F32 R60, R24, R46, R48 ;  /* 0x0000002e183c723c */ /* 0x000fe20000001830 */
[----:B------:R1:W-:Y:S07]  /*3250*/  I2F R102, R5 ;  /* 0x0000000500667306 */ /* 0x0003ee0000201400 */
[-C--:B----4-:R-:W-:Y:S08]  /*3260*/  HMMA.16816.F32 R56, R20, R12.reuse, R56 ;  /* 0x0000000c1438723c */ /* 0x090ff00000001838 */
[C---:B-----5:R-:W-:Y:S01]  /*3270*/  HMMA.16816.F32 R52, R8.reuse, R12, R32 ;  /* 0x0000000c0834723c */ /* 0x060fe20000001820 */
[----:B-1----:R-:W-:Y:S01]  /*3280*/  IMAD.MOV.U32 R5, RZ, RZ, R2 ;  /* 0x000000ffff057224 */ /* 0x002fe200078e0002 */
[----:B------:R-:W-:Y:S01]  /*3290*/  IABS R2, R6 ;  /* 0x0000000600027213 */ /* 0x000fe20000000000 */
[C---:B------:R-:W-:Y:S01]  /*32a0*/  IMAD.IADD R6, R0.reuse, 0x1, -R81 ;  /* 0x0000000100067824 */ /* 0x040fe200078e0a51 */
[----:B------:R-:W-:Y:S01]  /*32b0*/  LDSM.16.M88.4 R32, [R201+0x9800] ;  /* 0x00980000c920783b */ /* 0x000fe20000000200 */
[----:B------:R1:W-:Y:S03]  /*32c0*/  I2F R100, R5 ;  /* 0x0000000500647306 */ /* 0x0003e60000201400 */
[----:B------:R-:W-:Y:S01]  /*32d0*/  IABS R6, R6 ;  /* 0x0000000600067213 */ /* 0x000fe20000000000 */
[C---:B------:R-:W-:Y:S01]  /*32e0*/  HMMA.16816.F32 R24, R8.reuse, R14, R16 ;  /* 0x0000000e0818723c */ /* 0x040fe20000001810 */
[----:B------:R-:W2:Y:S03]  /*32f0*/  LDSM.16.M88.4 R16, [R202+0x6000] ;  /* 0x00600000ca10783b */ /* 0x000ea60000000200 */
[----:B------:R3:W4:Y:S04]  /*3300*/  I2F R99, R2 ;  /* 0x0000000200637306 */ /* 0x0007280000201400 */
[----:B------:R-:W-:Y:S01]  /*3310*/  HMMA.16816.F32 R44, R8, R28, R64 ;  /* 0x0000001c082c723c */ /* 0x000fe20000001840 */
[----:B-1----:R-:W-:-:S03]  /*3320*/  IADD3 R5, R0, 0x8, RZ ;  /* 0x0000000800057810 */ /* 0x002fc60007ffe0ff */
[----:B------:R1:W-:Y:S04]  /*3330*/  I2F R98, R6 ;  /* 0x0000000600627306 */ /* 0x0003e80000201400 */
[----:B------:R-:W-:Y:S01]  /*3340*/  HMMA.16816.F32 R48, R8, R30, R68 ;  /* 0x0000001e0830723c */ /* 0x000fe20000001844 */
[----:B---3--:R-:W-:-:S07]  /*3350*/  IMAD.IADD R2, R0, 0x1, -R80 ;  /* 0x0000000100027824 */ /* 0x008fce00078e0a50 */
[----:B------:R-:W-:Y:S01]  /*3360*/  HMMA.16816.F32 R64, R20, R14, R76 ;  /* 0x0000000e1440723c */ /* 0x000fe2000000184c */
[----:B------:R-:W-:Y:S01]  /*3370*/  IABS R2, R2 ;  /* 0x0000000200027213 */ /* 0x000fe20000000000 */
[----:B------:R-:W3:Y:S01]  /*3380*/  LDSM.16.M88.4 R12, [R202+0x4000] ;  /* 0x00400000ca0c783b */ /* 0x000ee20000000200 */
[----:B-1----:R-:W-:-:S03]  /*3390*/  IMAD.IADD R6, R5, 0x1, -R40 ;  /* 0x0000000105067824 */ /* 0x002fc600078e0a28 */
[----:B------:R-:W-:Y:S01]  /*33a0*/  IMAD.MOV.U32 R7, RZ, RZ, R2 ;  /* 0x000000ffff077224 */ /* 0x000fe200078e0002 */
[C---:B------:R-:W-:Y:S01]  /*33b0*/  IADD3 R2, R0.reuse, 0x40, RZ ;  /* 0x0000004000027810 */ /* 0x040fe20007ffe0ff */
[----:B------:R-:W-:Y:S01]  /*33c0*/  HMMA.16816.F32 R68, R20, R28, R72 ;  /* 0x0000001c1444723c */ /* 0x000fe20000001848 */
[----:B------:R-:W-:Y:S01]  /*33d0*/  IABS R6, R6 ;  /* 0x0000000600067213 */ /* 0x000fe20000000000 */
[----:B------:R1:W-:Y:S01]  /*33e0*/  I2F R97, R7 ;  /* 0x0000000700617306 */ /* 0x0003e20000201400 */
[----:B------:R-:W-:Y:S01]  /*33f0*/  IADD3 R0, R0, 0x48, RZ ;  /* 0x0000004800007810 */ /* 0x000fe20007ffe0ff */
[----:B------:R-:W-:-:S04]  /*3400*/  IMAD.IADD R8, R2, 0x1, -R40 ;  /* 0x0000000102087824 */ /* 0x000fc800078e0a28 */
[C---:B--2---:R-:W-:Y:S08]  /*3410*/  HMMA.16816.F32 R52, R16.reuse, R36, R52 ;  /* 0x000000241034723c */ /* 0x044ff00000001834 */
[----:B------:R-:W-:Y:S01]  /*3420*/  HMMA.16816.F32 R72, R16, R38, R24 ;  /* 0x000000261048723c */ /* 0x000fe20000001818 */
[----:B------:R-:W-:Y:S01]  /*3430*/  LDSM.16.M88.4 R24, [R199+0x1000] ;  /* 0x00100000c718783b */ /* 0x000fe20000000200 */
[----:B-1----:R-:W-:Y:S01]  /*3440*/  IMAD.MOV.U32 R7, RZ, RZ, R6 ;  /* 0x000000ffff077224 */ /* 0x002fe200078e0006 */
[----:B------:R-:W-:Y:S01]  /*3450*/  IABS R6, R8 ;  /* 0x0000000800067213 */ /* 0x000fe20000000000 */
[----:B------:R-:W-:-:S02]  /*3460*/  IMAD.IADD R8, R2, 0x1, -R83 ;  /* 0x0000000102087824 */ /* 0x000fc400078e0a53 */
[----:B------:R1:W-:Y:S02]  /*3470*/  I2F R94, R7 ;  /* 0x00000007005e7306 */ /* 0x0003e40000201400 */
[C---:B------:R-:W-:Y:S06]  /*3480*/  HMMA.16816.F32 R76, R16.reuse, R32, R44 ;  /* 0x00000020104c723c */ /* 0x040fec000000182c */
[----:B------:R2:W5:Y:S02]  /*3490*/  I2F R92, R6 ;  /* 0x00000006005c7306 */ /* 0x0005640000201400 */
[----:B------:R-:W-:Y:S01]  /*34a0*/  HMMA.16816.F32 R84, R16, R34, R48 ;  /* 0x000000221054723c */ /* 0x000fe20000001830 */
[----:B-1----:R-:W-:-:S06]  /*34b0*/  IMAD.IADD R7, R0, 0x1, -R40 ;  /* 0x0000000100077824 */ /* 0x002fcc00078e0a28 */
[----:B------:R-:W-:Y:S01]  /*34c0*/  IMAD.IADD R16, R2, 0x1, -R43 ;  /* 0x0000000102107824 */ /* 0x000fe200078e0a2b */
[----:B------:R-:W-:Y:S01]  /*34d0*/  HMMA.16816.F32 R60, R20, R30, R60 ;  /* 0x0000001e143c723c */ /* 0x000fe2000000183c */
[----:B------:R-:W1:Y:S01]  /*34e0*/  LDSM.16.M88.4 R20, [R200+0x6000] ;  /* 0x00600000c814783b */ /* 0x000e620000000200 */
[----:B------:R-:W-:Y:S01]  /*34f0*/  IABS R7, R7 ;  /* 0x0000000700077213 */ /* 0x000fe20000000000 */
[----:B--2---:R-:W-:-:S03]  /*3500*/  IMAD.IADD R6, R5, 0x1, -R83 ;  /* 0x0000000105067824 */ /* 0x004fc600078e0a53 */
[----:B------:R2:W1:Y:S01]  /*3510*/  I2F R90, R7 ;  /* 0x00000007005a7306 */ /* 0x0004620000201400 */
[----:B------:R-:W-:Y:S01]  /*3520*/  LDSM.16.M88.4 R28, [R199+0x1800] ;  /* 0x00180000c71c783b */ /* 0x000fe20000000200 */
[----:B---3--:R-:W-:Y:S01]  /*3530*/  HMMA.16816.F32 R48, R12, R36, R56 ;  /* 0x000000240c30723c */ /* 0x008fe20000001838 */
[----:B------:R-:W-:-:S07]  /*3540*/  IABS R6, R6 ;  /* 0x0000000600067213 */ /* 0x000fce0000000000 */
[----:B------:R-:W-:Y:S01]  /*3550*/  HMMA.16816.F32 R44, R12, R38, R64 ;  /* 0x000000260c2c723c */ /* 0x000fe20000001840 */
[----:B--2---:R-:W-:Y:S01]  /*3560*/  IMAD.MOV.U32 R7, RZ, RZ, R6 ;  /* 0x000000ffff077224 */ /* 0x004fe200078e0006 */
[----:B------:R-:W-:Y:S01]  /*3570*/  IABS R6, R8 ;  /* 0x0000000800067213 */ /* 0x000fe20000000000 */
[----:B------:R-:W-:-:S05]  /*3580*/  IMAD.IADD R8, R0, 0x1, -R83 ;  /* 0x0000000100087824 */ /* 0x000fca00078e0a53 */
[----:B------:R-:W-:Y:S01]  /*3590*/  HMMA.16816.F32 R36, R12, R32, R68 ;  /* 0x000000200c24723c */ /* 0x000fe20000001844 */
[----:B------:R2:W-:Y:S07]  /*35a0*/  I2F R96, R7 ;  /* 0x0000000700607306 */ /* 0x0005ee0000201400 */
[----:B-1----:R-:W-:Y:S01]  /*35b0*/  HMMA.16816.F32 R64, R20, R24, R52 ;  /* 0x000000181440723c */ /* 0x002fe20000001834 */
[----:B--2---:R-:W-:Y:S01]  /*35c0*/  IMAD.MOV.U32 R7, RZ, RZ, R6 ;  /* 0x000000ffff077224 */ /* 0x004fe200078e0006 */
[----:B------:R-:W-:Y:S01]  /*35d0*/  IABS R6, R8 ;  /* 0x0000000800067213 */ /* 0x000fe20000000000 */
[----:B------:R-:W-:-:S02]  /*35e0*/  IMAD.IADD R8, R5, 0x1, -R43 ;  /* 0x0000000105087824 */ /* 0x000fc400078e0a2b */
[----:B------:R1:W2:Y:S02]  /*35f0*/  I2F R95, R7 ;  /* 0x00000007005f7306 */ /* 0x0002a40000201400 */
[----:B-1----:R-:W-:Y:S01]  /*3600*/  IMAD.MOV.U32 R7, RZ, RZ, R6 ;  /* 0x000000ffff077224 */ /* 0x002fe200078e0006 */
[----:B------:R-:W-:Y:S02]  /*3610*/  IABS R6, R8 ;  /* 0x0000000800067213 */ /* 0x000fe40000000000 */
[----:B------:R-:W1:Y:S03]  /*3620*/  LDSM.16.M88.4 R8, [R200+0x4000] ;  /* 0x00400000c808783b */ /* 0x000e660000000200 */
[----:B------:R3:W-:Y:S01]  /*3630*/  I2F R93, R7 ;  /* 0x00000007005d7306 */ /* 0x0007e20000201400 */
[----:B------:R-:W-:-:S04]  /*3640*/  DEPBAR.LE SB0, 0x0 ;  /* 0x000080000000791a */ /* 0x000fc80000000000 */
[----:B---3--:R-:W-:Y:S01]  /*3650*/  IMAD.MOV.U32 R7, RZ, RZ, R6 ;  /* 0x000000ffff077224 */ /* 0x008fe200078e0006 */
[----:B------:R-:W-:Y:S01]  /*3660*/  IABS R6, R16 ;  /* 0x0000001000067213 */ /* 0x000fe20000000000 */
[----:B------:R-:W-:Y:S02]  /*3670*/  IMAD.IADD R16, R0, 0x1, -R43 ;  /* 0x0000000100107824 */ /* 0x000fe400078e0a2b */
[----:B------:R3:W1:Y:S02]  /*3680*/  I2F R91, R7 ;  /* 0x00000007005b7306 */ /* 0x0006640000201400 */
[----:B---3--:R-:W-:Y:S01]  /*3690*/  IMAD.MOV.U32 R7, RZ, RZ, R6 ;  /* 0x000000ffff077224 */ /* 0x008fe200078e0006 */
[----:B------:R-:W-:Y:S01]  /*36a0*/  IABS R6, R16 ;  /* 0x0000001000067213 */ /* 0x000fe20000000000 */
[----:B------:R-:W-:Y:S01]  /*36b0*/  IMAD.IADD R16, R5, 0x1, -R42 ;  /* 0x0000000105107824 */ /* 0x000fe200078e0a2a */
[C---:B-1----:R-:W-:Y:S03]  /*36c0*/  HMMA.16816.F32 R56, R8.reuse, R28, R36 ;  /* 0x0000001c0838723c */ /* 0x042fe60000001824 */
[----:B------:R1:W3:Y:S05]  /*36d0*/  I2F R89, R7 ;  /* 0x0000000700597306 */ /* 0x0002ea0000201400 */
[----:B------:R-:W-:Y:S01]  /*36e0*/  HMMA.16816.F32 R48, R8, R24, R48 ;  /* 0x000000180830723c */ /* 0x000fe20000001830 */
[----:B-1----:R-:W-:Y:S01]  /*36f0*/  IMAD.MOV.U32 R7, RZ, RZ, R6 ;  /* 0x000000ffff077224 */ /* 0x002fe200078e0006 */
[----:B------:R-:W-:-:S06]  /*3700*/  IABS R6, R16 ;  /* 0x0000001000067213 */ /* 0x000fcc0000000000 */
[----:B------:R-:W-:Y:S01]  /*3710*/  HMMA.16816.F32 R16, R12, R34, R60 ;  /* 0x000000220c10723c */ /* 0x000fe2000000183c */
[----:B------:R1:W-:Y:S07]  /*3720*/  I2F R88, R7 ;  /* 0x0000000700587306 */ /* 0x0003ee0000201400 */
[----:B----4-:R-:W-:Y:S02]  /*3730*/  FFMA.FTZ R33, R99, -UR4, R57 ;  /* 0x8000000463217c23 */ /* 0x010fe40008010039 */
[----:B------:R-:W-:Y:S01]  /*3740*/  IMAD.IADD R12, R5, 0x1, -R41 ;  /* 0x00000001050c7824 */ /* 0x000fe200078e0a29 */
[----:B------:R-:W-:Y:S01]  /*3750*/  HMMA.16816.F32 R60, R8, R26, R44 ;  /* 0x0000001a083c723c */ /* 0x000fe2000000182c */
[----:B------:R4:W-:Y:S01]  /*3760*/  I2F R70, R6 ;  /* 0x0000000600467306 */ /* 0x0009e20000201400 */
[----:B------:R-:W-:-:S03]  /*3770*/  FFMA.FTZ R34, R100, -UR4, R56 ;  /* 0x8000000464227c23 */ /* 0x000fc60008010038 */
[----:B------:R-:W-:Y:S02]  /*3780*/  FFMA.FTZ R32, R104, -UR4, R49 ;  /* 0x8000000468207c23 */ /* 0x000fe40008010031 */
[----:B-1----:R-:W-:-:S05]  /*3790*/  IMAD.IADD R7, R2, 0x1, -R42 ;  /* 0x0000000102077824 */ /* 0x002fca00078e0a2a */
[----:B------:R-:W-:Y:S01]  /*37a0*/  IABS R7, R7 ;  /* 0x0000000700077213 */ /* 0x000fe20000000000 */
[----:B------:R-:W-:Y:S01]  /*37b0*/  HMMA.16816.F32 R44, R8, R30, R16 ;  /* 0x0000001e082c723c */ /* 0x000fe20000001810 */
[C---:B----4-:R-:W-:Y:S02]  /*37c0*/  IMAD.IADD R6, R0.reuse, 0x1, -R42 ;  /* 0x0000000100067824 */ /* 0x050fe400078e0a2a */
[----:B------:R1:W4:Y:S03]  /*37d0*/  I2F R69, R7 ;  /* 0x0000000700457306 */ /* 0x0003260000201400 */
[----:B------:R-:W-:Y:S01]  /*37e0*/  IABS R6, R6 ;  /* 0x0000000600067213 */ /* 0x000fe20000000000 */
[----:B------:R-:W-:Y:S01]  /*37f0*/  IMAD.IADD R8, R0, 0x1, -R81 ;  /* 0x0000000100087824 */ /* 0x000fe200078e0a51 */
[----:B------:R-:W-:Y:S01]  /*3800*/  HMMA.16816.F32 R16, R20, R26, R72 ;  /* 0x0000001a1410723c */ /* 0x000fe20000001848 */
[----:B-----5:R-:W-:-:S02]  /*3810*/  FFMA.FTZ R10, R92, -UR4, R64 ;  /* 0x800000045c0a7c23 */ /* 0x020fc40008010040 */
[----:B------:R-:W-:Y:S02]  /*3820*/  FFMA.FTZ R9, R90, -UR4, R66 ;  /* 0x800000045a097c23 */ /* 0x000fe40008010042 */
[----:B------:R-:W-:Y:S02]  /*3830*/  FFMA.FTZ R11, R94, -UR4, R50 ;  /* 0x800000045e0b7c23 */ /* 0x000fe40008010032 */
[----:B------:R-:W-:Y:S01]  /*3840*/  FFMA.FTZ R36, R103, -UR4, R60 ;  /* 0x8000000467247c23 */ /* 0x000fe2000801003c */
[----:B------:R-:W-:Y:S01]  /*3850*/  FSEL R64, R9, -INF , !P1 ;  /* 0xff80000009407808 */ /* 0x000fe20004800000 */
[----:B--2---:R-:W-:Y:S01]  /*3860*/  FFMA.FTZ R9, R95, -UR4, R65 ;  /* 0x800000045f097c23 */ /* 0x004fe20008010041 */
[----:B------:R-:W-:Y:S01]  /*3870*/  FSEL R38, R11, -INF , !P1 ;  /* 0xff8000000b267808 */ /* 0x000fe20004800000 */
[----:B-1----:R-:W-:Y:S01]  /*3880*/  IMAD.MOV.U32 R7, RZ, RZ, R6 ;  /* 0x000000ffff077224 */ /* 0x002fe200078e0006 */
[----:B------:R-:W-:Y:S01]  /*3890*/  IABS R6, R12 ;  /* 0x0000000c00067213 */ /* 0x000fe20000000000 */
[----:B------:R-:W-:-:S02]  /*38a0*/  IMAD.IADD R12, R2, 0x1, -R41 ;  /* 0x00000001020c7824 */ /* 0x000fc400078e0a29 */
[----:B------:R1:W-:Y:S01]  /*38b0*/  I2F R68, R7 ;  /* 0x0000000700447306 */ /* 0x0003e20000201400 */
[----:B------:R-:W-:Y:S01]  /*38c0*/  FFMA.FTZ R26, R97, -UR4, R45 ;  /* 0x80000004611a7c23 */ /* 0x000fe2000801002d */
[----:B------:R-:W-:Y:S01]  /*38d0*/  FSEL R45, R32, -INF , !P0 ;  /* 0xff800000202d7808 */ /* 0x000fe20004000000 */
[----:B------:R-:W-:Y:S02]  /*38e0*/  FFMA.FTZ R35, R102, -UR4, R61 ;  /* 0x8000000466237c23 */ /* 0x000fe4000801003d */
[----:B------:R-:W-:Y:S02]  /*38f0*/  FFMA.FTZ R27, R98, -UR4, R44 ;  /* 0x80000004621b7c23 */ /* 0x000fe4000801002c */
[----:B------:R-:W-:Y:S01]  /*3900*/  FFMA.FTZ R25, R91, -UR4, R62 ;  /* 0x800000045b197c23 */ /* 0x000fe2000801003e */
[----:B------:R-:W-:Y:S01]  /*3910*/  FSEL R44, R35, -INF , !P5 ;  /* 0xff800000232c7808 */ /* 0x000fe20006800000 */
[----:B---3--:R-:W-:Y:S02]  /*3920*/  FFMA.FTZ R24, R89, -UR4, R16 ;  /* 0x8000000459187c23 */ /* 0x008fe40008010010 */
[----:B----4-:R-:W-:Y:S01]  /*3930*/  FFMA.FTZ R17, R69, -UR4, R17 ;  /* 0x8000000445117c23 */ /* 0x010fe20008010011 */
[----:B------:R-:W-:-:S02]  /*3940*/  FSEL R25, R25, -INF , !P6 ;  /* 0xff80000019197808 */ /* 0x000fc40007000000 */
[----:B------:R-:W-:Y:S01]  /*3950*/  FSEL R24, R24, -INF , !P6 ;  /* 0xff80000018187808 */ /* 0x000fe20007000000 */
[----:B-1----:R-:W-:Y:S01]  /*3960*/  IMAD.MOV.U32 R7, RZ, RZ, R6 ;  /* 0x000000ffff077224 */ /* 0x002fe200078e0006 */
[----:B------:R-:W-:Y:S01]  /*3970*/  IABS R6, R12 ;  /* 0x0000000c00067213 */ /* 0x000fe20000000000 */
[----:B------:R-:W-:Y:S02]  /*3980*/  IMAD.IADD R12, R0, 0x1, -R41 ;  /* 0x00000001000c7824 */ /* 0x000fe400078e0a29 */
[----:B------:R1:W2:Y:S01]  /*3990*/  I2F R55, R7 ;  /* 0x0000000700377306 */ /* 0x0002a20000201400 */
[C---:B------:R-:W-:Y:S08]  /*39a0*/  HMMA.16816.F32 R40, R20.reuse, R28, R76 ;  /* 0x0000001c1428723c */ /* 0x040ff0000000184c */
[----:B------:R-:W-:Y:S01]  /*39b0*/  HMMA.16816.F32 R28, R20, R30, R84 ;  /* 0x0000001e141c723c */ /* 0x000fe20000001854 */
[----:B-1----:R-:W-:Y:S01]  /*39c0*/  IMAD.MOV.U32 R7, RZ, RZ, R6 ;  /* 0x000000ffff077224 */ /* 0x002fe200078e0006 */
[----:B------:R-:W-:Y:S01]  /*39d0*/  IABS R6, R12 ;  /* 0x0000000c00067213 */ /* 0x000fe20000000000 */
[----:B------:R-:W-:-:S02]  /*39e0*/  IMAD.IADD R12, R5, 0x1, -R82 ;  /* 0x00000001050c7824 */ /* 0x000fc400078e0a52 */
[----:B------:R1:W3:Y:S02]  /*39f0*/  I2F R54, R7 ;  /* 0x0000000700367306 */ /* 0x0002e40000201400 */
[----:B------:R-:W-:Y:S02]  /*3a00*/  FFMA.FTZ R23, R88, -UR4, R18 ;  /* 0x8000000458177c23 */ /* 0x000fe40008010012 */
[----:B------:R-:W-:Y:S02]  /*3a10*/  FFMA.FTZ R22, R70, -UR4, R63 ;  /* 0x8000000446167c23 */ /* 0x000fe4000801003f */
[----:B--2---:R-:W-:-:S03]  /*3a20*/  FFMA.FTZ R21, R55, -UR4, R58 ;  /* 0x8000000437157c23 */ /* 0x004fc6000801003a */
[----:B------:R-:W-:Y:S02]  /*3a30*/  FSEL R22, R22, -INF , !P5 ;  /* 0xff80000016167808 */ /* 0x000fe40006800000 */
[----:B------:R-:W-:Y:S01]  /*3a40*/  FSEL R21, R21, -INF , !P4 ;  /* 0xff80000015157808 */ /* 0x000fe20006000000 */
[----:B-1----:R-:W-:Y:S01]  /*3a50*/  IMAD.MOV.U32 R7, RZ, RZ, R6 ;  /* 0x000000ffff077224 */ /* 0x002fe200078e0006 */
[----:B------:R-:W-:Y:S01]  /*3a60*/  IABS R6, R12 ;  /* 0x0000000c00067213 */ /* 0x000fe20000000000 */
[C---:B------:R-:W-:Y:S02]  /*3a70*/  IMAD.IADD R12, R5.reuse, 0x1, -R81 ;  /* 0x00000001050c7824 */ /* 0x040fe400078e0a51 */
[----:B------:R-:W-:Y:S01]  /*3a80*/  IMAD.IADD R5, R5, 0x1, -R80 ;  /* 0x0000000105057824 */ /* 0x000fe200078e0a50 */
[----:B------:R1:W2:Y:S01]  /*3a90*/  I2F R53, R7 ;  /* 0x0000000700357306 */ /* 0x0002a20000201400 */
[----:B---3--:R-:W-:-:S03]  /*3aa0*/  FFMA.FTZ R16, R54, -UR4, R40 ;  /* 0x8000000436107c23 */ /* 0x008fc60008010028 */
[----:B------:R-:W-:Y:S01]  /*3ab0*/  IABS R5, R5 ;  /* 0x0000000500057213 */ /* 0x000fe20000000000 */
[----:B-1----:R-:W-:Y:S01]  /*3ac0*/  IMAD.MOV.U32 R7, RZ, RZ, R6 ;  /* 0x000000ffff077224 */ /* 0x002fe200078e0006 */
[----:B------:R-:W-:Y:S01]  /*3ad0*/  IABS R6, R12 ;  /* 0x0000000c00067213 */ /* 0x000fe20000000000 */
[----:B------:R-:W-:Y:S01]  /*3ae0*/  FFMA.FTZ R12, R101, -UR4, R48 ;  /* 0x80000004650c7c23 */ /* 0x000fe20008010030 */
[----:B------:R-:W-:Y:S01]  /*3af0*/  FSEL R48, R10, -INF , !P1 ;  /* 0xff8000000a307808 */ /* 0x000fe20004800000 */
[----:B------:R1:W3:Y:S01]  /*3b00*/  I2F R52, R7 ;  /* 0x0000000700347306 */ /* 0x0002e20000201400 */
[----:B------:R-:W-:Y:S02]  /*3b10*/  FFMA.FTZ R10, R96, -UR4, R51 ;  /* 0x80000004600a7c23 */ /* 0x000fe40008010033 */
[----:B------:R-:W-:Y:S01]  /*3b20*/  FSEL R66, R12, -INF , !P1 ;  /* 0xff8000000c427808 */ /* 0x000fe20004800000 */
[----:B------:R-:W-:Y:S01]  /*3b30*/  FFMA.FTZ R12, R68, -UR4, R19 ;  /* 0x80000004440c7c23 */ /* 0x000fe20008010013 */
[----:B------:R-:W-:Y:S01]  /*3b40*/  BAR.SYNC.DEFER_BLOCKING 0x0 ;  /* 0x0000000000007b1d */ /* 0x000fe20000010000 */
[----:B------:R-:W-:Y:S01]  /*3b50*/  ISETP.GE.AND P1, PT, R80, UR12, PT ;  /* 0x0000000c50007c0c */ /* 0x000fe2000bf26270 */
[----:B--2---:R-:W-:Y:S01]  /*3b60*/  FFMA.FTZ R11, R53, -UR4, R42 ;  /* 0x80000004350b7c23 */ /* 0x004fe2000801002a */
[----:B------:R-:W-:-:S03]  /*3b70*/  FSEL R42, R33, -INF , !P3 ;  /* 0xff800000212a7808 */ /* 0x000fc60005800000 */
[----:B------:R2:W4:Y:S01]  /*3b80*/  I2F R39, R6 ;  /* 0x0000000600277306 */ /* 0x0005220000201400 */
[----:B------:R-:W-:Y:S01]  /*3b90*/  FSEL R35, R11, -INF , !P4 ;  /* 0xff8000000b237808 */ /* 0x000fe20006000000 */
[----:B-1----:R-:W-:Y:S02]  /*3ba0*/  IMAD.IADD R7, R2, 0x1, -R82 ;  /* 0x0000000102077824 */ /* 0x002fe400078e0a52 */
[----:B---3--:R-:W-:-:S05]  /*3bb0*/  FFMA.FTZ R20, R52, -UR4, R59 ;  /* 0x8000000434147c23 */ /* 0x008fca000801003b */
[----:B------:R-:W-:Y:S01]  /*3bc0*/  FSEL R20, R20, -INF , !P3 ;  /* 0xff80000014147808 */ /* 0x000fe20005800000 */
[----:B--2---:R-:W-:Y:S01]  /*3bd0*/  IMAD.MOV.U32 R6, RZ, RZ, R5 ;  /* 0x000000ffff067224 */ /* 0x004fe200078e0005 */
[----:B------:R-:W-:Y:S01]  /*3be0*/  IABS R5, R7 ;  /* 0x0000000700057213 */ /* 0x000fe20000000000 */
[----:B------:R-:W-:Y:S02]  /*3bf0*/  IMAD.IADD R7, R0, 0x1, -R82 ;  /* 0x0000000100077824 */ /* 0x000fe400078e0a52 */
[----:B------:R1:W2:Y:S01]  /*3c00*/  I2F R37, R6 ;  /* 0x0000000600257306 */ /* 0x0002a20000201400 */
[----:B----4-:R-:W-:Y:S01]  /*3c10*/  FFMA.FTZ R19, R39, -UR4, R46 ;  /* 0x8000000427137c23 */ /* 0x010fe2000801002e */
[----:B------:R-:W-:Y:S02]  /*3c20*/  FSEL R46, R36, -INF , !P6 ;  /* 0xff800000242e7808 */ /* 0x000fe40007000000 */
[----:B------:R-:W-:Y:S02]  /*3c30*/  FSEL R39, R27, -INF , !P2 ;  /* 0xff8000001b277808 */ /* 0x000fe40005000000 */
[----:B------:R-:W-:-:S02]  /*3c40*/  FSEL R36, R26, -INF , !P1 ;  /* 0xff8000001a247808 */ /* 0x000fc40004800000 */
[----:B------:R-:W3:Y:S01]  /*3c50*/  I2F R15, R5 ;  /* 0x00000005000f7306 */ /* 0x000ee20000201400 */
[----:B------:R-:W-:Y:S01]  /*3c60*/  FSEL R19, R19, -INF , !P2 ;  /* 0xff80000013137808 */ /* 0x000fe20005000000 */
[C---:B-1----:R-:W-:Y:S02]  /*3c70*/  IMAD.IADD R6, R2.reuse, 0x1, -R81 ;  /* 0x0000000102067824 */ /* 0x042fe400078e0a51 */
[----:B------:R-:W-:Y:S02]  /*3c80*/  IMAD.IADD R2, R2, 0x1, -R80 ;  /* 0x0000000102027824 */ /* 0x000fe400078e0a50 */
[----:B--2---:R-:W-:Y:S01]  /*3c90*/  FFMA.FTZ R18, R37, -UR4, R47 ;  /* 0x8000000425127c23 */ /* 0x004fe2000801002f */
[----:B------:R-:W-:Y:S02]  /*3ca0*/  IABS R6, R6 ;  /* 0x0000000600067213 */ /* 0x000fe40000000000 */
[----:B------:R-:W-:Y:S01]  /*3cb0*/  IABS R2, R2 ;  /* 0x0000000200027213 */ /* 0x000fe20000000000 */
[----:B---3--:R-:W-:Y:S01]  /*3cc0*/  FFMA.FTZ R15, R15, -UR4, R41 ;  /* 0x800000040f0f7c23 */ /* 0x008fe20008010029 */
[----:B------:R-:W-:Y:S01]  /*3cd0*/  FSEL R41, R23, -INF , !P6 ;  /* 0xff80000017297808 */ /* 0x000fe20007000000 */
[----:B------:R-:W-:Y:S01]  /*3ce0*/  IMAD.MOV.U32 R5, RZ, RZ, R6 ;  /* 0x000000ffff057224 */ /* 0x000fe200078e0006 */
[----:B------:R1:W2:Y:S01]  /*3cf0*/  I2F R13, R2 ;  /* 0x00000002000d7306 */ /* 0x0002a20000201400 */
[----:B------:R-:W-:Y:S01]  /*3d00*/  IMAD.IADD R6, R0, 0x1, -R80 ;  /* 0x0000000100067824 */ /* 0x000fe200078e0a50 */
[----:B------:R-:W-:-:S02]  /*3d10*/  LOP3.LUT R0, R105, R106, RZ, 0xfc, !PT ;  /* 0x0000006a69007212 */ /* 0x000fc400078efcff */
[----:B------:R-:W-:Y:S02]  /*3d20*/  FSEL R23, R17, -INF , !P5 ;  /* 0xff80000011177808 */ /* 0x000fe40006800000 */
[----:B------:R-:W-:Y:S02]  /*3d30*/  FSEL R37, R12, -INF , !P5 ;  /* 0xff8000000c257808 */ /* 0x000fe40006800000 */
[----:B------:R3:W4:Y:S01]  /*3d40*/  I2F R14, R5 ;  /* 0x00000005000e7306 */ /* 0x0007220000201400 */
[----:B------:R-:W-:Y:S02]  /*3d50*/  FSEL R32, R15, -INF , !P3 ;  /* 0xff8000000f207808 */ /* 0x000fe40005800000 */
[----:B------:R-:W-:Y:S02]  /*3d60*/  FSEL R18, R18, -INF , !P1 ;  /* 0xff80000012127808 */ /* 0x000fe40004800000 */
[----:B-1----:R-:W-:Y:S01]  /*3d70*/  IABS R2, R8 ;  /* 0x0000000800027213 */ /* 0x002fe20000000000 */
[----:B------:R-:W-:-:S02]  /*3d80*/  FFMA.FTZ R8, R93, -UR4, R67 ;  /* 0x800000045d087c23 */ /* 0x000fc40008010043 */
[----:B--2---:R-:W-:Y:S01]  /*3d90*/  FFMA.FTZ R13, R13, -UR4, R29 ;  /* 0x800000040d0d7c23 */ /* 0x004fe2000801001d */
[----:B------:R-:W-:Y:S02]  /*3da0*/  FSEL R29, R9, -INF , !P0 ;  /* 0xff800000091d7808 */ /* 0x000fe40004000000 */
[----:B------:R-:W-:Y:S02]  /*3db0*/  FSEL R40, R8, -INF , !P0 ;  /* 0xff80000008287808 */ /* 0x000fe40004000000 */
[----:B---3--:R-:W-:Y:S01]  /*3dc0*/  IABS R5, R7 ;  /* 0x0000000700057213 */ /* 0x008fe20000000000 */
[----:B----4-:R-:W-:Y:S01]  /*3dd0*/  FFMA.FTZ R14, R14, -UR4, R28 ;  /* 0x800000040e0e7c23 */ /* 0x010fe2000801001c */
[----:B------:R-:W-:Y:S02]  /*3de0*/  FSEL R28, R10, -INF , !P0 ;  /* 0xff8000000a1c7808 */ /* 0x000fe40004000000 */
[----:B------:R1:W2:Y:S01]  /*3df0*/  I2F R7, R5 ;  /* 0x0000000500077306 */ /* 0x0002a20000201400 */
[----:B------:R-:W-:-:S02]  /*3e00*/  PLOP3.LUT P0, PT, PT, PT, UP0, 0x80, 0x0 ;  /* 0x000000000000781c */ /* 0x000fc40003f0f008 */
[----:B------:R-:W-:Y:S01]  /*3e10*/  FSEL R26, R13, -INF , !P1 ;  /* 0xff8000000d1a7808 */ /* 0x000fe20004800000 */
[----:B-1----:R-:W-:Y:S01]  /*3e20*/  IMAD.MOV.U32 R5, RZ, RZ, R2 ;  /* 0x000000ffff057224 */ /* 0x002fe200078e0002 */
[----:B------:R-:W-:Y:S01]  /*3e30*/  IABS R2, R6 ;  /* 0x0000000600027213 */ /* 0x000fe20000000000 */
[----:B--2---:R-:W-:Y:S01]  /*3e40*/  FFMA.FTZ R6, R7, -UR4, R43 ;  /* 0x8000000407067c23 */ /* 0x004fe2000801002b */
[----:B------:R-:W-:-:S03]  /*3e50*/  FSEL R43, R34, -INF , !P4 ;  /* 0xff800000222b7808 */ /* 0x000fc60006000000 */
[----:B------:R-:W1:Y:S01]  /*3e60*/  I2F R5, R5 ;  /* 0x0000000500057306 */ /* 0x000e620000201400 */
[----:B------:R-:W-:-:S07]  /*3e70*/  FSEL R34, R6, -INF , !P3 ;  /* 0xff80000006227808 */ /* 0x000fce0005800000 */
[----:B------:R-:W2:Y:S01]  /*3e80*/  I2F R2, R2 ;  /* 0x0000000200027306 */ /* 0x000ea20000201400 */
[----:B-1----:R-:W-:Y:S01]  /*3e90*/  FFMA.FTZ R5, R5, -UR4, R30 ;  /* 0x8000000405057c23 */ /* 0x002fe2000801001e */
[----:B------:R-:W-:-:S04]  /*3ea0*/  FSEL R30, R16, -INF , !P4 ;  /* 0xff800000101e7808 */ /* 0x000fc80006000000 */
[----:B------:R-:W-:Y:S01]  /*3eb0*/  FSEL R33, R5, -INF , !P2 ;  /* 0xff80000005217808 */ /* 0x000fe20005000000 */
[----:B--2---:R-:W-:Y:S01]  /*3ec0*/  FFMA.FTZ R2, R2, -UR4, R31 ;  /* 0x8000000402027c23 */ /* 0x004fe2000801001f */
[----:B------:R-:W-:-:S04]  /*3ed0*/  FSEL R31, R14, -INF , !P2 ;  /* 0xff8000000e1f7808 */ /* 0x000fc80005000000 */
        /* <DEDUP_REMOVED lines=42> */
.L_x_1730:
[----:B------:R-:W-:Y:S05]  /*4180*/  BSYNC B0 ;  /* 0x0000000000007941 */ /* 0x000fea0003800000 */
.L_x_1729:
[----:B------:R-:W0:Y:S02]  /*4190*/  LDGDEPBAR ;  /* 0x00000000000079af */ /* 0x000e240000000000 */
.L_x_1728:
[----:B------:R-:W-:Y:S01]  /*41a0*/  FMNMX.FTZ R2, R38, R28, !PT ;  /* 0x0000001c26027209 */ /* 0x000fe20007810000 */
[----:B------:R-:W-:Y:S01]  /*41b0*/  ULEA.HI.SX32 UR5, UR8, 0xffffffff, 0x1b ;  /* 0xffffffff08057891 */ /* 0x000fe2000f8fda3f */
[----:B--2---:R-:W-:Y:S01]  /*41c0*/  FMNMX.FTZ R7, R66, R45, !PT ;  /* 0x0000002d42077209 */ /* 0x004fe20007810000 */
[----:B------:R-:W-:Y:S01]  /*41d0*/  IMAD.WIDE.U32 R14, R110, -0x2daee0ad, RZ ;  /* 0xd2511f536e0e7825 */ /* 0x000fe200078e00ff */
[----:B------:R-:W-:Y:S01]  /*41e0*/  FMNMX.FTZ R2, R25, R2, !PT ;  /* 0x0000000219027209 */ /* 0x000fe20007810000 */
[----:B------:R-:W-:Y:S01]  /*41f0*/  ULOP3.LUT UR5, UR5, UR19, URZ, 0x3c, !UPT ;  /* 0x0000001305057292 */ /* 0x000fe2000f8e3c3f */
[----:B-1----:R-:W-:Y:S01]  /*4200*/  FMNMX.FTZ R8, R46, R7, !PT ;  /* 0x000000072e087209 */ /* 0x002fe20007810000 */
[----:B------:R-:W-:Y:S01]  /*4210*/  UIADD3 UR7, UR18, -0x61c88647, URZ ;  /* 0x9e3779b912077890 */ /* 0x000fe2000fffe03f */
[----:B------:R-:W-:Y:S01]  /*4220*/  FMNMX.FTZ R2, R22, R2, !PT ;  /* 0x0000000216027209 */ /* 0x000fe20007810000 */
[----:B------:R-:W-:Y:S01]  /*4230*/  UIADD3 UR6, UR19, 0x76cf5d0a, URZ ;  /* 0x76cf5d0a13067890 */ /* 0x000fe2000fffe03f */
[----:B------:R-:W-:Y:S01]  /*4240*/  LOP3.LUT R231, R231, UR18, RZ, 0x3c, !PT ;  /* 0x00000012e7e77c12 */ /* 0x000fe2000f8e3cff */
[----:B------:R-:W-:Y:S01]  /*4250*/  UIADD3 UR23, UR18, -0x255992d5, URZ ;  /* 0xdaa66d2b12177890 */ /* 0x000fe2000fffe03f */
[----:B------:R-:W-:Y:S01]  /*4260*/  FMNMX.FTZ R2, R21, R2, !PT ;  /* 0x0000000215027209 */ /* 0x000fe20007810000 */
[----:B------:R-:W-:Y:S01]  /*4270*/  UIADD3 UR15, UR19, 0x32370b8f, URZ ;  /* 0x32370b8f130f7890 */ /* 0x000fe2000fffe03f */
[----:B------:R-:W-:Y:S01]  /*4280*/  LOP3.LUT R12, R15, UR5, RZ, 0x3c, !PT ;  /* 0x000000050f0c7c12 */ /* 0x000fe2000f8e3cff */
[----:B------:R-:W-:Y:S01]  /*4290*/  UIADD3 UR5, UR19, -0x4498517b, URZ ;  /* 0xbb67ae8513057890 */ /* 0x000fe2000fffe03f */
[----:B------:R-:W-:Y:S01]  /*42a0*/  FMNMX.FTZ R2, R20, R2, !PT ;  /* 0x0000000214027209 */ /* 0x000fe20007810000 */
[----:B------:R-:W-:Y:S01]  /*42b0*/  UIADD3 UR11, UR19, -0x126145ec, URZ ;  /* 0xed9eba14130b7890 */ /* 0x000fe2000fffe03f */
[----:B------:R-:W-:Y:S01]  /*42c0*/  STL [R1+0xa0], R199 ;  /* 0x0000a0c701007387 */ /* 0x000fe20000100800 */
[----:B------:R-:W-:Y:S01]  /*42d0*/  IMAD.WIDE.U32 R98, R12, -0x326172a9, RZ ;  /* 0xcd9e8d570c627825 */ /* 0x000fe200078e00ff */
[----:B------:R-:W-:Y:S01]  /*42e0*/  FMNMX.FTZ R2, R19, R2, !PT ;  /* 0x0000000213027209 */ /* 0x000fe20007810000 */
[----:B------:R-:W-:Y:S01]  /*42f0*/  UIADD3 UR14, UR18, 0x78dde6e4, URZ ;  /* 0x78dde6e4120e7890 */ /* 0x000fe2000fffe03f */
[----:B------:R-:W-:Y:S01]  /*4300*/  STL [R1+0x9c], R196 ;  /* 0x00009cc401007387 */ /* 0x000fe20000100800 */
[----:B------:R-:W-:Y:S01]  /*4310*/  UIADD3 UR8, UR18, 0x1715609d, URZ ;  /* 0x1715609d12087890 */ /* 0x000fe2000fffe03f */
[----:B------:R-:W-:Y:S01]  /*4320*/  FMNMX.FTZ R2, R18, R2, !PT ;  /* 0x0000000212027209 */ /* 0x000fe20007810000 */
[----:B------:R-:W-:Y:S01]  /*4330*/  UIADD3 UR25, UR19, 0x646e171e, URZ ;  /* 0x646e171e13197890 */ /* 0x000fe2000fffe03f */
[----:B------:R-:W-:Y:S01]  /*4340*/  STL [R1+0x98], R194 ;  /* 0x000098c201007387 */ /* 0x000fe20000100800 */
[----:B------:R-:W-:Y:S01]  /*4350*/  UIADD3 UR26, UR18, -0x4ab325aa, URZ ;  /* 0xb54cda56121a7890 */ /* 0x000fe2000fffe03f */
[----:B------:R-:W-:-:S02]  /*4360*/  IMAD.SHL.U32 R193, R0, 0x2, RZ ;  /* 0x0000000200c17824 */ /* 0x000fc400078e00ff */
[----:B------:R-:W1:Y:S02]  /*4370*/  SHFL.BFLY PT, R5, R2, 0x2, 0x1f ;  /* 0x0c401f0002057f89 */ /* 0x000e6400000e0000 */
[--C-:B------:R-:W-:Y:S02]  /*4380*/  IMAD R195, R4, 0x2, R193.reuse ;  /* 0x0000000204c37824 */ /* 0x100fe400078e02c1 */
[----:B------:R-:W-:Y:S01]  /*4390*/  STL [R1+0x94], R192 ;  /* 0x000094c001007387 */ /* 0x000fe20000100800 */
[C---:B------:R-:W-:Y:S02]  /*43a0*/  IMAD R198, R3.reuse, 0x2, R193 ;  /* 0x0000000203c67824 */ /* 0x040fe400078e02c1 */
[----:B------:R-:W-:Y:S01]  /*43b0*/  IMAD R197, R3, 0x2, R195 ;  /* 0x0000000203c57824 */ /* 0x000fe200078e02c3 */
[----:B------:R-:W-:Y:S04]  /*43c0*/  LDSM.16.MT88.4 R156, [R195+0xa000] ;  /* 0x00a00000c39c783b */ /* 0x000fe80000004200 */
[----:B------:R-:W-:Y:S04]  /*43d0*/  LDSM.16.MT88.4 R164, [R193+0xa800] ;  /* 0x00a80000c1a4783b */ /* 0x000fe80000004200 */
[----:B------:R-:W-:Y:S04]  /*43e0*/  LDSM.16.MT88.4 R80, [R197+0xa000] ;  /* 0x00a00000c550783b */ /* 0x000fe80000004200 */
[----:B------:R-:W-:Y:S01]  /*43f0*/  LDSM.16.MT88.4 R92, [R193+0xb000] ;  /* 0x00b00000c15c783b */ /* 0x000fe20000004200 */
[----:B-1----:R-:W-:-:S03]  /*4400*/  FMNMX.FTZ R2, R5, R2, !PT ;  /* 0x0000000205027209 */ /* 0x002fc60007810000 */
[----:B------:R-:W-:Y:S01]  /*4410*/  LDSM.16.MT88.4 R216, [R195+0xb000] ;  /* 0x00b00000c3d8783b */ /* 0x000fe20000004200 */
[----:B------:R-:W-:-:S03]  /*4420*/  FMNMX.FTZ R5, R48, R29, !PT ;  /* 0x0000001d30057209 */ /* 0x000fc60007810000 */
[----:B------:R-:W1:Y:S01]  /*4430*/  SHFL.BFLY PT, R135, R2, 0x1, 0x1f ;  /* 0x0c201f0002877f89 */ /* 0x000e6200000e0000 */
[----:B------:R-:W-:-:S03]  /*4440*/  FMNMX.FTZ R5, R24, R5, !PT ;  /* 0x0000000518057209 */ /* 0x000fc60007810000 */
[----:B------:R-:W-:Y:S01]  /*4450*/  LDSM.16.MT88.4 R76, [R193+0xb800] ;  /* 0x00b80000c14c783b */ /* 0x000fe20000004200 */
[----:B------:R-:W-:-:S03]  /*4460*/  FMNMX.FTZ R5, R23, R5, !PT ;  /* 0x0000000517057209 */ /* 0x000fc60007810000 */
[----:B------:R-:W-:Y:S01]  /*4470*/  LDSM.16.MT88.4 R188, [R195+0xb800] ;  /* 0x00b80000c3bc783b */ /* 0x000fe20000004200 */
[----:B------:R-:W-:Y:S02]  /*4480*/  FMNMX.FTZ R6, R30, R5, !PT ;  /* 0x000000051e067209 */ /* 0x000fe40007810000 */
        /* <DEDUP_REMOVED lines=9> */
[----:B------:R-:W-:Y:S02]  /*4520*/  FMNMX.FTZ R6, R44, R8, !PT ;  /* 0x000000082c067209 */ /* 0x000fe40007810000 */
[----:B-1----:R-:W-:Y:S01]  /*4530*/  FMNMX.FTZ R135, R2, R135, !PT ;  /* 0x0000008702877209 */ /* 0x002fe20007810000 */
[----:B------:R-:W1:Y:S01]  /*4540*/  SHFL.BFLY PT, R10, R5, 0x2, 0x1f ;  /* 0x0c401f00050a7f89 */ /* 0x000e6200000e0000 */
[----:B------:R-:W-:Y:S02]  /*4550*/  FMNMX.FTZ R2, R35, R7, !PT ;  /* 0x0000000723027209 */ /* 0x000fe40007810000 */
[----:B------:R-:W-:Y:S01]  /*4560*/  FMNMX.FTZ R7, R43, R6, !PT ;  /* 0x000000062b077209 */ /* 0x000fe20007810000 */
[----:B------:R-:W-:Y:S01]  /*4570*/  FMUL.FTZ R6, R135, c[0x0][0x23c] ;  /* 0x00008f0087067a20 */ /* 0x000fe20000410000 */
[----:B------:R-:W-:Y:S02]  /*4580*/  FMNMX.FTZ R2, R34, R2, !PT ;  /* 0x0000000222027209 */ /* 0x000fe40007810000 */
[----:B------:R-:W-:-:S02]  /*4590*/  FMNMX.FTZ R7, R42, R7, !PT ;  /* 0x000000072a077209 */ /* 0x000fc40007810000 */
[----:B------:R-:W-:Y:S02]  /*45a0*/  FMNMX.FTZ R8, R33, R2, !PT ;  /* 0x0000000221087209 */ /* 0x000fe40007810000 */
[----:B------:R-:W-:Y:S01]  /*45b0*/  FMNMX.FTZ R9, R39, R7, !PT ;  /* 0x0000000727097209 */ /* 0x000fe20007810000 */
[----:B------:R-:W-:Y:S01]  /*45c0*/  IMAD.U32 R7, RZ, RZ, UR10 ;  /* 0x0000000aff077e24 */ /* 0x000fe2000f8e00ff */
[----:B------:R-:W-:Y:S02]  /*45d0*/  FMNMX.FTZ R8, R27, R8, !PT ;  /* 0x000000081b087209 */ /* 0x000fe40007810000 */
[----:B------:R-:W-:Y:S01]  /*45e0*/  FMNMX.FTZ R9, R36, R9, !PT ;  /* 0x0000000924097209 */ /* 0x000fe20007810000 */
[----:B------:R-:W-:Y:S01]  /*45f0*/  IMAD R232, R7, 0x8, R232 ;  /* 0x0000000807e87824 */ /* 0x000fe200078e02e8 */
[----:B------:R-:W-:Y:S01]  /*4600*/  FSETP.NEU.FTZ.AND P1, PT, R135, -INF , PT ;  /* 0xff8000008700780b */ /* 0x000fe20003f3d000 */
[----:B------:R-:W2:Y:S03]  /*4610*/  SHFL.BFLY PT, R11, R8, 0x2, 0x1f ;  /* 0x0c401f00080b7f89 */ /* 0x000ea600000e0000 */
[----:B------:R-:W-:Y:S01]  /*4620*/  FSEL R2, R6, RZ, P1 ;  /* 0x000000ff06027208 */ /* 0x000fe20000800000 */
[----:B------:R-:W3:Y:S01]  /*4630*/  SHFL.BFLY PT, R13, R9, 0x2, 0x1f ;  /* 0x0c401f00090d7f89 */ /* 0x000ee200000e0000 */
[----:B------:R-:W-:-:S02]  /*4640*/  IADD3 R234, R232, 0x4, RZ ;  /* 0x00000004e8ea7810 */ /* 0x000fc40007ffe0ff */
[----:B-1----:R-:W-:Y:S01]  /*4650*/  FMNMX.FTZ R5, R10, R5, !PT ;  /* 0x000000050a057209 */ /* 0x002fe20007810000 */
[--C-:B------:R-:W-:Y:S02]  /*4660*/  FFMA.FTZ R6, R38, c[0x0][0x23c], -R2.reuse ;  /* 0x00008f0026067a23 */ /* 0x100fe40000010802 */
[----:B------:R-:W-:Y:S02]  /*4670*/  FFMA.FTZ R10, R25, c[0x0][0x23c], -R2 ;  /* 0x00008f00190a7a23 */ /* 0x000fe40000010802 */
[----:B------:R-:W1:Y:S01]  /*4680*/  SHFL.BFLY PT, R134, R5, 0x1, 0x1f ;  /* 0x0c201f0005867f89 */ /* 0x000e6200000e0000 */
[----:B------:R4:W-:Y:S01]  /*4690*/  MUFU.EX2 R116, R6 ;  /* 0x0000000600747308 */ /* 0x0009e20000000800 */
[----:B------:R-:W-:-:S07]  /*46a0*/  IMAD.WIDE.U32 R100, R234, -0x326172a9, RZ ;  /* 0xcd9e8d57ea647825 */ /* 0x000fce00078e00ff */
[----:B------:R1:W-:Y:S01]  /*46b0*/  MUFU.EX2 R56, R10 ;  /* 0x0000000a00387308 */ /* 0x0003e20000000800 */
[----:B--2---:R-:W-:Y:S02]  /*46c0*/  FMNMX.FTZ R8, R11, R8, !PT ;  /* 0x000000080b087209 */ /* 0x004fe40007810000 */
[----:B---3--:R-:W-:Y:S01]  /*46d0*/  FMNMX.FTZ R9, R9, R13, !PT ;  /* 0x0000000d09097209 */ /* 0x008fe20007810000 */
[--C-:B----4-:R-:W-:Y:S02]  /*46e0*/  FFMA.FTZ R6, R28, c[0x0][0x23c], -R2.reuse ;  /* 0x00008f001c067a23 */ /* 0x110fe40000010802 */
[----:B------:R-:W2:Y:S02]  /*46f0*/  SHFL.BFLY PT, R133, R8, 0x1, 0x1f ;  /* 0x0c201f0008857f89 */ /* 0x000ea400000e0000 */
[----:B------:R3:W-:Y:S02]  /*4700*/  MUFU.EX2 R47, R6 ;  /* 0x00000006002f7308 */ /* 0x0007e40000000800 */
[----:B------:R-:W4:Y:S01]  /*4710*/  SHFL.BFLY PT, R136, R9, 0x1, 0x1f ;  /* 0x0c201f0009887f89 */ /* 0x000f2200000e0000 */
[----:B-1----:R-:W-:Y:S01]  /*4720*/  FMNMX.FTZ R134, R5, R134, !PT ;  /* 0x0000008605867209 */ /* 0x002fe20007810000 */
[----:B------:R-:W-:-:S02]  /*4730*/  FFMA.FTZ R10, R22, c[0x0][0x23c], -R2 ;  /* 0x00008f00160a7a23 */ /* 0x000fc40000010802 */
[----:B------:R-:W-:Y:S01]  /*4740*/  FFMA.FTZ R5, R19, c[0x0][0x23c], -R2 ;  /* 0x00008f0013057a23 */ /* 0x000fe20000010802 */
[----:B------:R-:W-:Y:S01]  /*4750*/  FSETP.NEU.FTZ.AND P1, PT, R134, -INF , PT ;  /* 0xff8000008600780b */ /* 0x000fe20003f3d000 */
[----:B------:R1:W-:Y:S01]  /*4760*/  MUFU.EX2 R52, R10 ;  /* 0x0000000a00347308 */ /* 0x0003e20000000800 */
[----:B---3--:R-:W-:-:S07]  /*4770*/  IMAD.WIDE.U32 R6, R232, -0x326172a9, RZ ;  /* 0xcd9e8d57e8067825 */ /* 0x008fce00078e00ff */
[----:B------:R3:W-:Y:S01]  /*4780*/  MUFU.EX2 R102, R5 ;  /* 0x0000000500667308 */ /* 0x0007e20000000800 */
[----:B------:R-:W-:Y:S02]  /*4790*/  LOP3.LUT R15, R7, R231, RZ, 0x3c, !PT ;  /* 0x000000e7070f7212 */ /* 0x000fe400078e3cff */
[----:B------:R-:W-:Y:S01]  /*47a0*/  LOP3.LUT R17, R99, UR7, R6, 0x96, !PT ;  /* 0x0000000763117c12 */ /* 0x000fe2000f8e9606 */
[----:B------:R-:W-:Y:S01]  /*47b0*/  IMAD.WIDE.U32 R6, R234, -0x326172a9, RZ ;  /* 0xcd9e8d57ea067825 */ /* 0x000fe200078e00ff */
[----:B--2---:R-:W-:Y:S02]  /*47c0*/  FMNMX.FTZ R133, R8, R133, !PT ;  /* 0x0000008508857209 */ /* 0x004fe40007810000 */
[----:B----4-:R-:W-:Y:S01]  /*47d0*/  FMNMX.FTZ R136, R9, R136, !PT ;  /* 0x0000008809887209 */ /* 0x010fe20007810000 */
[----:B-1----:R-:W-:Y:S01]  /*47e0*/  FFMA.FTZ R10, R21, c[0x0][0x23c], -R2 ;  /* 0x00008f00150a7a23 */ /* 0x002fe20000010802 */
[-C--:B------:R-:W-:Y:S01]  /*47f0*/  LOP3.LUT R11, R7, R231.reuse, RZ, 0x3c, !PT ;  /* 0x000000e7070b7212 */ /* 0x080fe200078e3cff */
[----:B------:R-:W-:Y:S01]  /*4800*/  IMAD.WIDE.U32 R114, R15, -0x2daee0ad, RZ ;  /* 0xd2511f530f727825 */ /* 0x000fe200078e00ff */
[----:B------:R-:W-:Y:S01]  /*4810*/  LOP3.LUT R12, R99, UR7, R6, 0x96, !PT ;  /* 0x00000007630c7c12 */ /* 0x000fe2000f8e9606 */
[----:B------:R1:W-:Y:S01]  /*4820*/  MUFU.EX2 R54, R10 ;  /* 0x0000000a00367308 */ /* 0x0003e20000000800 */
[----:B------:R-:W-:Y:S01]  /*4830*/  LOP3.LUT R7, R101, R231, RZ, 0x3c, !PT ;  /* 0x000000e765077212 */ /* 0x000fe200078e3cff */
[----:B------:R-:W-:-:S02]  /*4840*/  FFMA.FTZ R6, R20, c[0x0][0x23c], -R2 ;  /* 0x00008f0014067a23 */ /* 0x000fc40000010802 */
[----:B------:R-:W-:-:S04]  /*4850*/  IMAD.WIDE.U32 R96, R17, -0x2daee0ad, RZ ;  /* 0xd2511f5311607825 */ /* 0x000fc800078e00ff */
[----:B---3--:R-:W-:Y:S01]  /*4860*/  FMUL.FTZ R5, R134, c[0x0][0x23c] ;  /* 0x00008f0086057a20 */ /* 0x008fe20000410000 */
[----:B------:R2:W-:Y:S01]  /*4870*/  MUFU.EX2 R88, R6 ;  /* 0x0000000600587308 */ /* 0x0005e20000000800 */
[----:B------:R-:W-:Y:S01]  /*4880*/  IMAD.WIDE.U32 R142, R7, -0x2daee0ad, RZ ;  /* 0xd2511f53078e7825 */ /* 0x000fe200078e00ff */
[----:B------:R-:W-:Y:S02]  /*4890*/  LOP3.LUT R8, R97, UR6, R114, 0x96, !PT ;  /* 0x0000000661087c12 */ /* 0x000fe4000f8e9672 */
[----:B------:R-:W-:Y:S01]  /*48a0*/  FSEL R5, R5, RZ, P1 ;  /* 0x000000ff05057208 */ /* 0x000fe20000800000 */
[----:B------:R-:W-:Y:S01]  /*48b0*/  IMAD.WIDE.U32 R12, R12, -0x2daee0ad, RZ ;  /* 0xd2511f530c0c7825 */ /* 0x000fe200078e00ff */
[--C-:B------:R-:W-:Y:S02]  /*48c0*/  LOP3.LUT R15, R143, UR5, R14.reuse, 0x96, !PT ;  /* 0x000000058f0f7c12 */ /* 0x100fe4000f8e960e */
[----:B-1----:R-:W-:Y:S01]  /*48d0*/  LOP3.LUT R10, R115, UR5, R14, 0x96, !PT ;  /* 0x00000005730a7c12 */ /* 0x002fe2000f8e960e */
[----:B------:R-:W-:Y:S01]  /*48e0*/  FFMA.FTZ R2, R18, c[0x0][0x23c], -R2 ;  /* 0x00008f0012027a23 */ /* 0x000fe20000010802 */
[----:B------:R-:W-:Y:S01]  /*48f0*/  FSETP.NEU.FTZ.AND P1, PT, R133, -INF , PT ;  /* 0xff8000008500780b */ /* 0x000fe20003f3d000 */
[----:B------:R-:W-:-:S02]  /*4900*/  IMAD.WIDE.U32 R8, R8, -0x326172a9, RZ ;  /* 0xcd9e8d5708087825 */ /* 0x000fc400078e00ff */
[----:B------:R1:W-:Y:S02]  /*4910*/  MUFU.EX2 R55, R2 ;  /* 0x0000000200377308 */ /* 0x0003e40000000800 */
[----:B------:R-:W-:-:S04]  /*4920*/  IMAD.WIDE.U32 R112, R10, -0x326172a9, RZ ;  /* 0xcd9e8d570a707825 */ /* 0x000fc800078e00ff */
[----:B--2---:R-:W-:-:S04]  /*4930*/  IMAD.WIDE.U32 R6, R11, -0x2daee0ad, RZ ;  /* 0xd2511f530b067825 */ /* 0x004fc800078e00ff */
[----:B------:R-:W-:Y:S01]  /*4940*/  IMAD.WIDE.U32 R140, R15, -0x326172a9, RZ ;  /* 0xcd9e8d570f8c7825 */ /* 0x000fe200078e00ff */
[----:B------:R-:W-:Y:S01]  /*4950*/  LOP3.LUT R16, R7, UR5, R14, 0x96, !PT ;  /* 0x0000000507107c12 */ /* 0x000fe2000f8e960e */
[----:B------:R-:W-:Y:S01]  /*4960*/  UIADD3 UR5, UR18, 0x3c6ef372, URZ ;  /* 0x3c6ef37212057890 */ /* 0x000fe2000fffe03f */
[----:B------:R-:W-:Y:S01]  /*4970*/  LOP3.LUT R11, R13, UR6, R6, 0x96, !PT ;  /* 0x000000060d0b7c12 */ /* 0x000fe2000f8e9606 */
[--C-:B------:R-:W-:Y:S01]  /*4980*/  FFMA.FTZ R7, R24, c[0x0][0x23c], -R5.reuse ;  /* 0x00008f0018077a23 */ /* 0x100fe20000010805 */
[----:B------:R-:W-:Y:S01]  /*4990*/  LOP3.LUT R14, R9, UR23, R112, 0x96, !PT ;  /* 0x00000017090e7c12 */ /* 0x000fe2000f8e9670 */
[----:B-1----:R-:W-:Y:S02]  /*49a0*/  FFMA.FTZ R2, R48, c[0x0][0x23c], -R5 ;  /* 0x00008f0030027a23 */ /* 0x002fe40000010805 */
[----:B------:R-:W-:Y:S01]  /*49b0*/  LOP3.LUT R6, R113, UR5, R98, 0x96, !PT ;  /* 0x0000000571067c12 */ /* 0x000fe2000f8e9662 */
[----:B------:R-:W-:Y:S01]  /*49c0*/  IMAD R16, R16, -0x326172a9, RZ ;  /* 0xcd9e8d5710107824 */ /* 0x000fe200078e02ff */
[----:B------:R1:W-:Y:S01]  /*49d0*/  MUFU.EX2 R151, R2 ;  /* 0x0000000200977308 */ /* 0x0003e20000000800 */
[----:B------:R-:W-:-:S04]  /*49e0*/  IMAD.WIDE.U32 R10, R11, -0x326172a9, RZ ;  /* 0xcd9e8d570b0a7825 */ /* 0x000fc800078e00ff */
[----:B------:R-:W-:Y:S01]  /*49f0*/  IMAD.WIDE.U32 R50, R6, -0x2daee0ad, RZ ;  /* 0xd2511f5306327825 */ /* 0x000fe200078e00ff */
[----:B------:R-:W-:Y:S02]  /*4a00*/  LOP3.LUT R16, R11, UR23, R16, 0x96, !PT ;  /* 0x000000170b107c12 */ /* 0x000fe4000f8e9610 */
[----:B------:R2:W-:Y:S01]  /*4a10*/  MUFU.EX2 R53, R7 ;  /* 0x0000000700357308 */ /* 0x0005e20000000800 */
[----:B------:R-:W-:Y:S01]  /*4a20*/  IMAD.WIDE.U32 R14, R14, -0x2daee0ad, RZ ;  /* 0xd2511f530e0e7825 */ /* 0x000fe200078e00ff */
[----:B------:R-:W-:-:S03]  /*4a30*/  LOP3.LUT R6, R51, UR15, R96, 0x96, !PT ;  /* 0x0000000f33067c12 */ /* 0x000fc6000f8e9660 */
[----:B------:R-:W-:Y:S01]  /*4a40*/  IMAD.WIDE.U32 R16, R16, -0x2daee0ad, RZ ;  /* 0xd2511f5310107825 */ /* 0x000fe200078e00ff */
[----:B------:R-:W-:-:S03]  /*4a50*/  LOP3.LUT R20, R15, UR11, R50, 0x96, !PT ;  /* 0x0000000b0f147c12 */ /* 0x000fc6000f8e9632 */
[--C-:B-1----:R-:W-:Y:S02]  /*4a60*/  FFMA.FTZ R2, R29, c[0x0][0x23c], -R5.reuse ;  /* 0x00008f001d027a23 */ /* 0x102fe40000010805 */
[----:B------:R-:W-:Y:S02]  /*4a70*/  FFMA.FTZ R9, R23, c[0x0][0x23c], -R5 ;  /* 0x00008f0017097a23 */ /* 0x000fe40000010805 */
[----:B------:R1:W3:Y:S01]  /*4a80*/  MUFU.EX2 R150, R2 ;  /* 0x0000000200967308 */ /* 0x0002e20000000800 */
[----:B------:R-:W-:-:S04]  /*4a90*/  IMAD.WIDE.U32 R20, R20, -0x326172a9, RZ ;  /* 0xcd9e8d5714147825 */ /* 0x000fc800078e00ff */
[----:B--2---:R-:W-:-:S03]  /*4aa0*/  IMAD.WIDE.U32 R6, R6, -0x326172a9, RZ ;  /* 0xcd9e8d5706067825 */ /* 0x004fc600078e00ff */
[----:B------:R2:W-:Y:S02]  /*4ab0*/  MUFU.EX2 R118, R9 ;  /* 0x0000000900767308 */ /* 0x0005e40000000800 */
[----:B------:R-:W-:Y:S02]  /*4ac0*/  LOP3.LUT R11, R21, UR8, R6, 0x96, !PT ;  /* 0x00000008150b7c12 */ /* 0x000fe4000f8e9606 */
[----:B-1----:R-:W-:Y:S01]  /*4ad0*/  LOP3.LUT R2, R141, UR5, R98, 0x96, !PT ;  /* 0x000000058d027c12 */ /* 0x002fe2000f8e9662 */
[----:B------:R-:W-:Y:S01]  /*4ae0*/  UIADD3 UR5, UR19, -0x56f99767, URZ ;  /* 0xa906689913057890 */ /* 0x000fe2000fffe03f */
[----:B---3--:R-:W-:-:S03]  /*4af0*/  F2FP.PACK_AB R4, R150, R151 ;  /* 0x000000979604723e */ /* 0x008fc600000000ff */
[----:B------:R-:W-:Y:S01]  /*4b00*/  IMAD.WIDE.U32 R48, R2, -0x2daee0ad, RZ ;  /* 0xd2511f5302307825 */ /* 0x000fe200078e00ff */
[----:B------:R-:W-:Y:S02]  /*4b10*/  PRMT R210, R4, 0x7610, R210 ;  /* 0x0000761004d27816 */ /* 0x000fe400000000d2 */
[----:B--2---:R-:W-:Y:S01]  /*4b20*/  LOP3.LUT R9, R7, UR14, R8, 0x96, !PT ;  /* 0x0000000e07097c12 */ /* 0x004fe2000f8e9608 */
[--C-:B------:R-:W-:Y:S01]  /*4b30*/  FFMA.FTZ R2, R30, c[0x0][0x23c], -R5.reuse ;  /* 0x00008f001e027a23 */ /* 0x100fe20000010805 */
[----:B------:R-:W-:Y:S01]  /*4b40*/  LOP3.LUT R12, R49, UR15, R12, 0x96, !PT ;  /* 0x0000000f310c7c12 */ /* 0x000fe2000f8e960c */
[----:B------:R-:W-:Y:S01]  /*4b50*/  FFMA.FTZ R8, R32, c[0x0][0x23c], -R5 ;  /* 0x00008f0020087a23 */ /* 0x000fe20000010805 */
[----:B------:R-:W-:Y:S01]  /*4b60*/  LOP3.LUT R18, R17, UR11, R48, 0x96, !PT ;  /* 0x0000000b11127c12 */ /* 0x000fe2000f8e9630 */
[----:B------:R1:W-:Y:S01]  /*4b70*/  MUFU.EX2 R106, R2 ;  /* 0x00000002006a7308 */ /* 0x0003e20000000800 */
[----:B------:R-:W-:Y:S01]  /*4b80*/  PRMT R209, R4, 0x7632, R209 ;  /* 0x0000763204d17816 */ /* 0x000fe200000000d1 */
[----:B------:R-:W-:-:S04]  /*4b90*/  IMAD.WIDE.U32 R6, R12, -0x326172a9, RZ ;  /* 0xcd9e8d570c067825 */ /* 0x000fc800078e00ff */
[----:B------:R-:W-:Y:S01]  /*4ba0*/  IMAD.WIDE.U32 R18, R18, -0x326172a9, RZ ;  /* 0xcd9e8d5712127825 */ /* 0x000fe200078e00ff */
[----:B------:R-:W-:Y:S01]  /*4bb0*/  LOP3.LUT R12, R7, UR14, R10, 0x96, !PT ;  /* 0x0000000e070c7c12 */ /* 0x000fe2000f8e960a */
[----:B------:R2:W-:Y:S02]  /*4bc0*/  MUFU.EX2 R72, R8 ;  /* 0x0000000800487308 */ /* 0x0005e40000000800 */
[--C-:B------:R-:W-:Y:S01]  /*4bd0*/  FFMA.FTZ R7, R31, c[0x0][0x23c], -R5.reuse ;  /* 0x00008f001f077a23 */ /* 0x100fe20000010805 */
[----:B------:R-:W-:Y:S01]  /*4be0*/  LOP3.LUT R15, R19, UR8, R6, 0x96, !PT ;  /* 0x00000008130f7c12 */ /* 0x000fe2000f8e9606 */
[----:B------:R-:W-:Y:S02]  /*4bf0*/  FFMA.FTZ R6, R26, c[0x0][0x23c], -R5 ;  /* 0x00008f001a067a23 */ /* 0x000fe40000010805 */
[----:B------:R-:W-:Y:S02]  /*4c00*/  FMUL.FTZ R5, R136, c[0x0][0x23c] ;  /* 0x00008f0088057a20 */ /* 0x000fe40000410000 */
[----:B-1----:R-:W-:Y:S01]  /*4c10*/  FMUL.FTZ R2, R133, c[0x0][0x23c] ;  /* 0x00008f0085027a20 */ /* 0x002fe20000410000 */
[----:B------:R-:W-:Y:S01]  /*4c20*/  MUFU.EX2 R104, R7 ;  /* 0x0000000700687308 */ /* 0x000fe20000000800 */
[----:B------:R-:W-:-:S03]  /*4c30*/  IMAD.WIDE.U32 R12, R12, -0x2daee0ad, RZ ;  /* 0xd2511f530c0c7825 */ /* 0x000fc600078e00ff */
[----:B------:R-:W-:Y:S02]  /*4c40*/  FSEL R2, R2, RZ, P1 ;  /* 0x000000ff02027208 */ /* 0x000fe40000800000 */
[----:B------:R-:W-:Y:S02]  /*4c50*/  FSETP.NEU.FTZ.AND P1, PT, R136, -INF , PT ;  /* 0xff8000008800780b */ /* 0x000fe40003f3d000 */
[----:B------:R1:W-:Y:S01]  /*4c60*/  MUFU.EX2 R196, R6 ;  /* 0x0000000600c47308 */ /* 0x0003e20000000800 */
[----:B--2---:R-:W-:Y:S01]  /*4c70*/  FFMA.FTZ R8, R64, c[0x0][0x23c], -R2 ;  /* 0x00008f0040087a23 */ /* 0x004fe20000010802 */
[----:B------:R-:W-:Y:S01]  /*4c80*/  LOP3.LUT R16, R13, UR5, R16, 0x96, !PT ;  /* 0x000000050d107c12 */ /* 0x000fe2000f8e9610 */
[--C-:B------:R-:W-:Y:S02]  /*4c90*/  FFMA.FTZ R10, R40, c[0x0][0x23c], -R2.reuse ;  /* 0x00008f00280a7a23 */ /* 0x100fe40000010802 */
[--C-:B------:R-:W-:Y:S02]  /*4ca0*/  FFMA.FTZ R41, R41, c[0x0][0x23c], -R2.reuse ;  /* 0x00008f0029297a23 */ /* 0x100fe40000010802 */
[--C-:B------:R-:W-:Y:S01]  /*4cb0*/  FFMA.FTZ R37, R37, c[0x0][0x23c], -R2.reuse ;  /* 0x00008f0025257a23 */ /* 0x100fe20000010802 */
[----:B------:R2:W-:Y:S01]  /*4cc0*/  MUFU.EX2 R143, R8 ;  /* 0x00000008008f7308 */ /* 0x0005e20000000800 */
[----:B------:R-:W-:-:S02]  /*4cd0*/  FFMA.FTZ R35, R35, c[0x0][0x23c], -R2 ;  /* 0x00008f0023237a23 */ /* 0x000fc40000010802 */
[--C-:B------:R-:W-:Y:S02]  /*4ce0*/  FFMA.FTZ R34, R34, c[0x0][0x23c], -R2.reuse ;  /* 0x00008f0022227a23 */ /* 0x100fe40000010802 */
[--C-:B------:R-:W-:Y:S02]  /*4cf0*/  FFMA.FTZ R38, R33, c[0x0][0x23c], -R2.reuse ;  /* 0x00008f0021267a23 */ /* 0x100fe40000010802 */
[----:B------:R-:W-:Y:S01]  /*4d00*/  FFMA.FTZ R40, R27, c[0x0][0x23c], -R2 ;  /* 0x00008f001b287a23 */ /* 0x000fe20000010802 */
[----:B------:R-:W-:Y:S01]  /*4d10*/  FSEL R2, R5, RZ, P1 ;  /* 0x000000ff05027208 */ /* 0x000fe20000800000 */
[----:B-1----:R-:W-:Y:S01]  /*4d20*/  IMAD.WIDE.U32 R6, R9, -0x2daee0ad, RZ ;  /* 0xd2511f5309067825 */ /* 0x002fe200078e00ff */
[----:B------:R1:W-:Y:S03]  /*4d30*/  MUFU.EX2 R141, R10 ;  /* 0x0000000a008d7308 */ /* 0x0003e60000000800 */
[----:B------:R-:W-:Y:S01]  /*4d40*/  FFMA.FTZ R5, R66, c[0x0][0x23c], -R2 ;  /* 0x00008f0042057a23 */ /* 0x000fe20000010802 */
[----:B------:R-:W-:Y:S01]  /*4d50*/  LOP3.LUT R14, R7, UR5, R14, 0x96, !PT ;  /* 0x00000005070e7c12 */ /* 0x000fe2000f8e960e */
[--C-:B------:R-:W-:Y:S01]  /*4d60*/  FFMA.FTZ R17, R45, c[0x0][0x23c], -R2.reuse ;  /* 0x00008f002d117a23 */ /* 0x100fe20000010802 */
[----:B------:R-:W-:Y:S01]  /*4d70*/  LDSM.16.MT88.4 R64, [R198+0xa000] ;  /* 0x00a00000c640783b */ /* 0x000fe20000004200 */
[----:B--2---:R-:W-:Y:S01]  /*4d80*/  IMAD.WIDE.U32 R8, R11, -0x2daee0ad, RZ ;  /* 0xd2511f530b087825 */ /* 0x004fe200078e00ff */
[----:B------:R-:W-:Y:S03]  /*4d90*/  MUFU.EX2 R115, R5 ;  /* 0x0000000500737308 */ /* 0x000fe60000000800 */
[----:B------:R-:W-:Y:S01]  /*4da0*/  FFMA.FTZ R25, R46, c[0x0][0x23c], -R2 ;  /* 0x00008f002e197a23 */ /* 0x000fe20000010802 */
[----:B------:R-:W-:Y:S01]  /*4db0*/  LOP3.LUT R11, R9, UR25, R6, 0x96, !PT ;  /* 0x00000019090b7c12 */ /* 0x000fe2000f8e9606 */
[----:B------:R-:W-:Y:S01]  /*4dc0*/  IMAD.WIDE.U32 R6, R15, -0x2daee0ad, RZ ;  /* 0xd2511f530f067825 */ /* 0x000fe200078e00ff */
[----:B------:R-:W-:-:S02]  /*4dd0*/  SHF.R.U32.HI R15, RZ, 0x10, R8 ;  /* 0x00000010ff0f7819 */ /* 0x000fc40000011608 */
[----:B------:R-:W-:Y:S01]  /*4de0*/  SHF.R.U32.HI R22, RZ, 0x18, R8 ;  /* 0x00000018ff167819 */ /* 0x000fe20000011608 */
[----:B------:R-:W-:Y:S01]  /*4df0*/  FFMA.FTZ R26, R44, c[0x0][0x23c], -R2 ;  /* 0x00008f002c1a7a23 */ /* 0x000fe20000010802 */
[----:B-1----:R-:W-:Y:S01]  /*4e00*/  LOP3.LUT R10, R7, UR25, R12, 0x96, !PT ;  /* 0x00000019070a7c12 */ /* 0x002fe2000f8e960c */
[--C-:B------:R-:W-:Y:S01]  /*4e10*/  FFMA.FTZ R29, R43, c[0x0][0x23c], -R2.reuse ;  /* 0x00008f002b1d7a23 */ /* 0x100fe20000010802 */
[----:B------:R-:W-:Y:S01]  /*4e20*/  LOP3.LUT R13, R6, 0xffff, RZ, 0xc0, !PT ;  /* 0x0000ffff060d7812 */ /* 0x000fe200078ec0ff */
[--C-:B------:R-:W-:Y:S01]  /*4e30*/  FFMA.FTZ R32, R42, c[0x0][0x23c], -R2.reuse ;  /* 0x00008f002a207a23 */ /* 0x100fe20000010802 */
[----:B------:R-:W-:Y:S01]  /*4e40*/  LOP3.LUT R23, R6, 0xff, RZ, 0xc0, !PT ;  /* 0x000000ff06177812 */ /* 0x000fe200078ec0ff */
[----:B------:R-:W-:Y:S01]  /*4e50*/  FFMA.FTZ R33, R39, c[0x0][0x23c], -R2 ;  /* 0x00008f0027217a23 */ /* 0x000fe20000010802 */
[----:B------:R-:W-:Y:S01]  /*4e60*/  SHF.R.U32.HI R19, RZ, 0x10, R6 ;  /* 0x00000010ff137819 */ /* 0x000fe20000011606 */
[----:B------:R-:W-:Y:S01]  /*4e70*/  FFMA.FTZ R36, R36, c[0x0][0x23c], -R2 ;  /* 0x00008f0024247a23 */ /* 0x000fe20000010802 */
[----:B------:R-:W-:Y:S01]  /*4e80*/  LOP3.LUT R2, R8, 0xffff, RZ, 0xc0, !PT ;  /* 0x0000ffff08027812 */ /* 0x000fe200078ec0ff */
[----:B------:R1:W-:Y:S01]  /*4e90*/  MUFU.EX2 R73, R25 ;  /* 0x0000001900497308 */ /* 0x0003e20000000800 */
[----:B------:R-:W-:Y:S01]  /*4ea0*/  SHF.R.U32.HI R21, RZ, 0x18, R6 ;  /* 0x00000018ff157819 */ /* 0x000fe20000011606 */
[----:B------:R-:W-:Y:S01]  /*4eb0*/  IMAD.WIDE.U32 R6, R16, -0x326172a9, RZ ;  /* 0xcd9e8d5710067825 */ /* 0x000fe200078e00ff */
[----:B------:R-:W-:-:S02]  /*4ec0*/  SHF.R.U32.HI R12, RZ, 0x8, R2 ;  /* 0x00000008ff0c7819 */ /* 0x000fc40000011602 */
[----:B------:R-:W-:Y:S02]  /*4ed0*/  LOP3.LUT R2, R15, 0xff, RZ, 0xc0, !PT ;  /* 0x000000ff0f027812 */ /* 0x000fe400078ec0ff */
[----:B------:R-:W-:Y:S01]  /*4ee0*/  LOP3.LUT R24, R8, 0xff, RZ, 0xc0, !PT ;  /* 0x000000ff08187812 */ /* 0x000fe200078ec0ff */
[----:B------:R-:W-:Y:S01]  /*4ef0*/  IMAD.WIDE.U32 R8, R14, -0x326172a9, RZ ;  /* 0xcd9e8d570e087825 */ /* 0x000fe200078e00ff */
[----:B------:R-:W-:Y:S01]  /*4f00*/  PRMT R30, R2, 0x5410, R22 ;  /* 0x00005410021e7816 */ /* 0x000fe20000000016 */
[----:B------:R2:W-:Y:S01]  /*4f10*/  MUFU.EX2 R98, R17 ;  /* 0x0000001100627308 */ /* 0x0005e20000000800 */
[C---:B------:R-:W-:Y:S02]  /*4f20*/  LOP3.LUT R22, R6.reuse, 0xffff, RZ, 0xc0, !PT ;  /* 0x0000ffff06167812 */ /* 0x040fe400078ec0ff */
[----:B------:R-:W-:Y:S02]  /*4f30*/  LOP3.LUT R28, R6, 0xff, RZ, 0xc0, !PT ;  /* 0x000000ff061c7812 */ /* 0x000fe400078ec0ff */
[----:B------:R-:W-:-:S02]  /*4f40*/  SHF.R.U32.HI R27, RZ, 0x18, R6 ;  /* 0x00000018ff1b7819 */ /* 0x000fc40000011606 */
[----:B-1----:R-:W-:Y:S01]  /*4f50*/  SHF.R.U32.HI R25, RZ, 0x10, R6 ;  /* 0x00000010ff197819 */ /* 0x002fe20000011606 */
[----:B------:R-:W-:Y:S01]  /*4f60*/  MUFU.EX2 R108, R29 ;  /* 0x0000001d006c7308 */ /* 0x000fe20000000800 */
[----:B------:R-:W-:Y:S02]  /*4f70*/  LOP3.LUT R6, R11, 0xffff, RZ, 0xc0, !PT ;  /* 0x0000ffff0b067812 */ /* 0x000fe400078ec0ff */
[----:B------:R-:W-:Y:S02]  /*4f80*/  LOP3.LUT R5, R9, UR26, R20, 0x96, !PT ;  /* 0x0000001a09057c12 */ /* 0x000fe4000f8e9614 */
[C---:B------:R-:W-:Y:S02]  /*4f90*/  LOP3.LUT R14, R8.reuse, 0xffff, RZ, 0xc0, !PT ;  /* 0x0000ffff080e7812 */ /* 0x040fe400078ec0ff */
[----:B------:R-:W-:Y:S01]  /*4fa0*/  LOP3.LUT R20, R8, 0xff, RZ, 0xc0, !PT ;  /* 0x000000ff08147812 */ /* 0x000fe200078ec0ff */
[----:B------:R-:W1:Y:S01]  /*4fb0*/  MUFU.EX2 R119, R32 ;  /* 0x0000002000777308 */ /* 0x000e620000000800 */
[----:B--2---:R-:W-:-:S02]  /*4fc0*/  SHF.R.U32.HI R17, RZ, 0x10, R8 ;  /* 0x00000010ff117819 */ /* 0x004fc40000011608 */
[----:B------:R-:W-:Y:S02]  /*4fd0*/  SHF.R.U32.HI R15, RZ, 0x18, R8 ;  /* 0x00000018ff0f7819 */ /* 0x000fe40000011608 */
[----:B------:R-:W-:Y:S02]  /*4fe0*/  PRMT R31, R24, 0x5410, R12 ;  /* 0x00005410181f7816 */ /* 0x000fe4000000000c */
[----:B------:R-:W-:Y:S01]  /*4ff0*/  LOP3.LUT R2, R7, UR26, R18, 0x96, !PT ;  /* 0x0000001a07027c12 */ /* 0x000fe2000f8e9612 */
[----:B------:R-:W-:Y:S01]  /*5000*/  MUFU.EX2 R103, R33 ;  /* 0x0000002100677308 */ /* 0x000fe20000000800 */
[----:B------:R-:W-:Y:S02]  /*5010*/  SHF.R.U32.HI R8, RZ, 0x8, R13 ;  /* 0x00000008ff087819 */ /* 0x000fe4000001160d */
[----:B------:R-:W-:Y:S02]  /*5020*/  LOP3.LUT R9, R11, 0xff, RZ, 0xc0, !PT ;  /* 0x000000ff0b097812 */ /* 0x000fe400078ec0ff */
[----:B------:R-:W-:-:S02]  /*5030*/  SHF.R.U32.HI R6, RZ, 0x8, R6 ;  /* 0x00000008ff067819 */ /* 0x000fc40000011606 */
[----:B------:R-:W-:Y:S01]  /*5040*/  LOP3.LUT R7, R19, 0xff, RZ, 0xc0, !PT ;  /* 0x000000ff13077812 */ /* 0x000fe200078ec0ff */
[----:B------:R-:W2:Y:S01]  /*5050*/  MUFU.EX2 R192, R36 ;  /* 0x0000002400c07308 */ /* 0x000ea20000000800 */
[----:B------:R-:W-:Y:S01]  /*5060*/  LOP3.LUT R12, R17, 0xff, RZ, 0xc0, !PT ;  /* 0x000000ff110c7812 */ /* 0x000fe200078ec0ff */
[----:B------:R-:W-:Y:S01]  /*5070*/  IMAD R17, R233, 0x10000, R233 ;  /* 0x00010000e9117824 */ /* 0x000fe200078e02e9 */
[----:B------:R-:W-:Y:S02]  /*5080*/  SHF.R.U32.HI R13, RZ, 0x8, R14 ;  /* 0x00000008ff0d7819 */ /* 0x000fe4000001160e */
[----:B------:R-:W-:Y:S02]  /*5090*/  PRMT R24, R23, 0x5410, R8 ;  /* 0x0000541017187816 */ /* 0x000fe40000000008 */
[----:B------:R-:W-:Y:S01]  /*50a0*/  PRMT R18, R9, 0x5410, R6 ;  /* 0x0000541009127816 */ /* 0x000fe20000000006 */
[----:B------:R-:W3:Y:S01]  /*50b0*/  MUFU.EX2 R117, R26 ;  /* 0x0000001a00757308 */ /* 0x000ee20000000800 */
[----:B------:R-:W-:Y:S01]  /*50c0*/  PRMT R23, R7, 0x5410, R21 ;  /* 0x0000541007177816 */ /* 0x000fe20000000015 */
[--C-:B------:R-:W-:Y:S01]  /*50d0*/  HSET2.LE.AND R21, R31, R17.reuse, PT ;  /* 0x000000111f157233 */ /* 0x100fe20003803000 */
[----:B------:R-:W-:Y:S01]  /*50e0*/  PRMT R19, R12, 0x5410, R15 ;  /* 0x000054100c137816 */ /* 0x000fe2000000000f */
[--C-:B------:R-:W-:Y:S01]  /*50f0*/  HSET2.LE.AND R24, R24, R17.reuse, PT ;  /* 0x0000001118187233 */ /* 0x100fe20003803000 */
[----:B------:R-:W-:Y:S01]  /*5100*/  SHF.R.U32.HI R9, RZ, 0x10, R11 ;  /* 0x00000010ff097819 */ /* 0x000fe2000001160b */
[--C-:B------:R-:W-:Y:S01]  /*5110*/  HSET2.LE.AND R23, R23, R17.reuse, PT ;  /* 0x0000001117177233 */ /* 0x100fe20003803000 */
[----:B------:R-:W-:Y:S01]  /*5120*/  LOP3.LUT R7, R10, 0xffff, RZ, 0xc0, !PT ;  /* 0x0000ffff0a077812 */ /* 0x000fe200078ec0ff */
[----:B------:R-:W-:Y:S01]  /*5130*/  HSET2.LE.AND R18, R18, R17, PT ;  /* 0x0000001112127233 */ /* 0x000fe20003803000 */
[----:B------:R-:W-:Y:S01]  /*5140*/  SHF.R.U32.HI R12, RZ, 0x10, R5 ;  /* 0x00000010ff0c7819 */ /* 0x000fe20000011605 */
[----:B------:R-:W-:Y:S01]  /*5150*/  MUFU.EX2 R113, R41 ;  /* 0x0000002900717308 */ /* 0x000fe20000000800 */
[----:B------:R-:W-:-:S02]  /*5160*/  PRMT R20, R20, 0x5410, R13 ;  /* 0x0000541014147816 */ /* 0x000fc4000000000d */
[--C-:B------:R-:W-:Y:S02]  /*5170*/  SHF.R.U32.HI R8, RZ, 0x10, R10.reuse ;  /* 0x00000010ff087819 */ /* 0x100fe4000001160a */
[----:B------:R-:W-:Y:S02]  /*5180*/  SHF.R.U32.HI R16, RZ, 0x18, R11 ;  /* 0x00000018ff107819 */ /* 0x000fe4000001160b */
[----:B------:R-:W-:Y:S01]  /*5190*/  LOP3.LUT R15, R10, 0xff, RZ, 0xc0, !PT ;  /* 0x000000ff0a0f7812 */ /* 0x000fe200078ec0ff */
[----:B------:R-:W4:Y:S01]  /*51a0*/  MUFU.EX2 R199, R37 ;  /* 0x0000002500c77308 */ /* 0x000f220000000800 */
[----:B------:R-:W-:Y:S02]  /*51b0*/  SHF.R.U32.HI R13, RZ, 0x18, R10 ;  /* 0x00000018ff0d7819 */ /* 0x000fe4000001160a */
[C---:B------:R-:W-:Y:S02]  /*51c0*/  LOP3.LUT R6, R5.reuse, 0xffff, RZ, 0xc0, !PT ;  /* 0x0000ffff05067812 */ /* 0x040fe400078ec0ff */
[----:B------:R-:W-:-:S02]  /*51d0*/  LOP3.LUT R14, R5, 0xff, RZ, 0xc0, !PT ;  /* 0x000000ff050e7812 */ /* 0x000fc400078ec0ff */
[----:B------:R-:W-:Y:S01]  /*51e0*/  SHF.R.U32.HI R11, RZ, 0x18, R5 ;  /* 0x00000018ff0b7819 */ /* 0x000fe20000011605 */
[----:B------:R-:W-:Y:S01]  /*51f0*/  MUFU.EX2 R105, R38 ;  /* 0x0000002600697308 */ /* 0x000fe20000000800 */
[----:B------:R-:W-:Y:S02]  /*5200*/  LOP3.LUT R10, R9, 0xff, RZ, 0xc0, !PT ;  /* 0x000000ff090a7812 */ /* 0x000fe400078ec0ff */
[----:B------:R-:W-:Y:S02]  /*5210*/  SHF.R.U32.HI R9, RZ, 0x8, R7 ;  /* 0x00000008ff097819 */ /* 0x000fe40000011607 */
[----:B------:R-:W-:Y:S02]  /*5220*/  LOP3.LUT R5, R12, 0xff, RZ, 0xc0, !PT ;  /* 0x000000ff0c057812 */ /* 0x000fe400078ec0ff */
[----:B------:R-:W-:Y:S01]  /*5230*/  LOP3.LUT R7, R8, 0xff, RZ, 0xc0, !PT ;  /* 0x000000ff08077812 */ /* 0x000fe200078ec0ff */
[----:B------:R-:W1:Y:S01]  /*5240*/  MUFU.EX2 R194, R40 ;  /* 0x0000002800c27308 */ /* 0x000e620000000800 */
[----:B------:R-:W-:-:S02]  /*5250*/  SHF.R.U32.HI R6, RZ, 0x8, R6 ;  /* 0x00000008ff067819 */ /* 0x000fc40000011606 */
[----:B------:R-:W-:Y:S02]  /*5260*/  PRMT R11, R5, 0x5410, R11 ;  /* 0x00005410050b7816 */ /* 0x000fe4000000000b */
[----:B------:R-:W-:Y:S02]  /*5270*/  PRMT R16, R10, 0x5410, R16 ;  /* 0x000054100a107816 */ /* 0x000fe40000000010 */
[----:B------:R-:W-:Y:S01]  /*5280*/  PRMT R15, R15, 0x5410, R9 ;  /* 0x000054100f0f7816 */ /* 0x000fe20000000009 */
[--C-:B------:R-:W-:Y:S01]  /*5290*/  HSET2.LE.AND R11, R11, R17.reuse, PT ;  /* 0x000000110b0b7233 */ /* 0x100fe20003803000 */
[----:B------:R-:W-:Y:S01]  /*52a0*/  PRMT R13, R7, 0x5410, R13 ;  /* 0x00005410070d7816 */ /* 0x000fe2000000000d */
[----:B------:R-:W-:Y:S01]  /*52b0*/  HSET2.LE.AND R16, R16, R17, PT ;  /* 0x0000001110107233 */ /* 0x000fe20003803000 */
[C---:B------:R-:W-:Y:S01]  /*52c0*/  LOP3.LUT R5, R2.reuse, 0xffff, RZ, 0xc0, !PT ;  /* 0x0000ffff02057812 */ /* 0x040fe200078ec0ff */
[----:B------:R-:W-:Y:S01]  /*52d0*/  MUFU.EX2 R107, R35 ;  /* 0x00000023006b7308 */ /* 0x000fe20000000800 */
[----:B------:R-:W-:-:S02]  /*52e0*/  LOP3.LUT R10, R2, 0xff, RZ, 0xc0, !PT ;  /* 0x000000ff020a7812 */ /* 0x000fc400078ec0ff */
[--C-:B------:R-:W-:Y:S02]  /*52f0*/  SHF.R.U32.HI R7, RZ, 0x10, R2.reuse ;  /* 0x00000010ff077819 */ /* 0x100fe40000011602 */
[----:B------:R-:W-:Y:S02]  /*5300*/  SHF.R.U32.HI R9, RZ, 0x18, R2 ;  /* 0x00000018ff097819 */ /* 0x000fe40000011602 */
[----:B------:R-:W-:Y:S01]  /*5310*/  PRMT R14, R14, 0x5410, R6 ;  /* 0x000054100e0e7816 */ /* 0x000fe20000000006 */
[----:B------:R2:W2:Y:S01]  /*5320*/  MUFU.EX2 R120, R34 ;  /* 0x0000002200787308 */ /* 0x0004a20000000800 */
[----:B------:R-:W-:Y:S02]  /*5330*/  LOP3.LUT R2, R25, 0xff, RZ, 0xc0, !PT ;  /* 0x000000ff19027812 */ /* 0x000fe400078ec0ff */
[----:B------:R-:W-:Y:S01]  /*5340*/  SHF.R.U32.HI R6, RZ, 0x8, R22 ;  /* 0x00000008ff067819 */ /* 0x000fe20000011616 */
[----:B------:R-:W-:Y:S01]  /*5350*/  HSET2.LE.AND R22, R30, R17, PT ;  /* 0x000000111e167233 */ /* 0x000fe20003803000 */
[----:B------:R-:W-:-:S02]  /*5360*/  SHF.R.U32.HI R8, RZ, 0x8, R5 ;  /* 0x00000008ff087819 */ /* 0x000fc40000011605 */
[----:B-1----:R-:W-:Y:S02]  /*5370*/  F2FP.PACK_AB R0, R119, R108 ;  /* 0x0000006c7700723e */ /* 0x002fe400000000ff */
[----:B------:R-:W-:Y:S02]  /*5380*/  LOP3.LUT R5, R7, 0xff, RZ, 0xc0, !PT ;  /* 0x000000ff07057812 */ /* 0x000fe400078ec0ff */
[----:B------:R-:W-:Y:S02]  /*5390*/  PRMT R2, R2, 0x5410, R27 ;  /* 0x0000541002027816 */ /* 0x000fe4000000001b */
[----:B------:R-:W-:Y:S02]  /*53a0*/  PRMT R7, R28, 0x5410, R6 ;  /* 0x000054101c077816 */ /* 0x000fe40000000006 */
[----:B------:R-:W-:Y:S01]  /*53b0*/  PRMT R6, R10, 0x5410, R8 ;  /* 0x000054100a067816 */ /* 0x000fe20000000008 */
[--C-:B------:R-:W-:Y:S01]  /*53c0*/  HSET2.LE.AND R8, R20, R17.reuse, PT ;  /* 0x0000001114087233 */ /* 0x100fe20003803000 */
[C---:B------:R-:W-:Y:S01]  /*53d0*/  PRMT R224, R0.reuse, 0x7610, R224 ;  /* 0x0000761000e07816 */ /* 0x040fe200000000e0 */
[--C-:B------:R-:W-:Y:S01]  /*53e0*/  HSET2.LE.AND R20, R13, R17.reuse, PT ;  /* 0x000000110d147233 */ /* 0x100fe20003803000 */
[----:B------:R-:W-:Y:S01]  /*53f0*/  PRMT R222, R0, 0x7632, R222 ;  /* 0x0000763200de7816 */ /* 0x000fe200000000de */
[--C-:B------:R-:W-:Y:S01]  /*5400*/  HSET2.LE.AND R13, R2, R17.reuse, PT ;  /* 0x00000011020d7233 */ /* 0x100fe20003803000 */
[----:B--2---:R-:W-:Y:S01]  /*5410*/  F2FP.PACK_AB R0, R192, R103 ;  /* 0x00000067c000723e */ /* 0x004fe200000000ff */
[--C-:B------:R-:W-:Y:S01]  /*5420*/  HSET2.LE.AND R10, R14, R17.reuse, PT ;  /* 0x000000110e0a7233 */ /* 0x100fe20003803000 */
[----:B---3--:R-:W-:Y:S01]  /*5430*/  F2FP.PACK_AB R2, R117, R73 ;  /* 0x000000497502723e */ /* 0x008fe200000000ff */
[--C-:B------:R-:W-:Y:S01]  /*5440*/  HSET2.LE.AND R14, R6, R17.reuse, PT ;  /* 0x00000011060e7233 */ /* 0x100fe20003803000 */
[C---:B------:R-:W-:Y:S01]  /*5450*/  PRMT R214, R0.reuse, 0x7610, R214 ;  /* 0x0000761000d67816 */ /* 0x040fe200000000d6 */
[----:B------:R-:W-:Y:S01]  /*5460*/  HSET2.LE.AND R12, R7, R17, PT ;  /* 0x00000011070c7233 */ /* 0x000fe20003803000 */
[----:B------:R-:W-:Y:S01]  /*5470*/  PRMT R213, R0, 0x7632, R213 ;  /* 0x0000763200d57816 */ /* 0x000fe200000000d5 */
[----:B------:R-:W1:Y:S01]  /*5480*/  LDSM.16.MT88.4 R28, [R193+0xa000] ;  /* 0x00a00000c11c783b */ /* 0x000e620000004200 */
[----:B------:R-:W-:-:S02]  /*5490*/  F2FP.PACK_AB R0, R55, R102 ;  /* 0x000000663700723e */ /* 0x000fc400000000ff */
[----:B------:R-:W-:Y:S01]  /*54a0*/  PRMT R5, R5, 0x5410, R9 ;  /* 0x0000541005057816 */ /* 0x000fe20000000009 */
[--C-:B------:R-:W-:Y:S01]  /*54b0*/  HSET2.LE.AND R9, R19, R17.reuse, PT ;  /* 0x0000001113097233 */ /* 0x100fe20003803000 */
[C---:B------:R-:W-:Y:S01]  /*54c0*/  PRMT R228, R2.reuse, 0x7610, R228 ;  /* 0x0000761002e47816 */ /* 0x040fe200000000e4 */
[--C-:B------:R-:W-:Y:S01]  /*54d0*/  HSET2.LE.AND R19, R15, R17.reuse, PT ;  /* 0x000000110f137233 */ /* 0x100fe20003803000 */
[----:B------:R-:W-:Y:S01]  /*54e0*/  PRMT R227, R2, 0x7632, R227 ;  /* 0x0000763202e37816 */ /* 0x000fe200000000e3 */
[----:B------:R-:W-:Y:S01]  /*54f0*/  HSET2.LE.AND R15, R5, R17, PT ;  /* 0x00000011050f7233 */ /* 0x000fe20003803000 */
[----:B------:R-:W-:Y:S01]  /*5500*/  F2FP.PACK_AB R2, R52, R56 ;  /* 0x000000383402723e */ /* 0x000fe200000000ff */
[----:B------:R-:W-:Y:S01]  /*5510*/  IMAD.MOV.U32 R17, RZ, RZ, R47 ;  /* 0x000000ffff117224 */ /* 0x000fe200078e002f */
[----:B------:R-:W-:Y:S01]  /*5520*/  F2FP.PACK_AB R6, R98, R115 ;  /* 0x000000736206723e */ /* 0x000fe200000000ff */
[----:B------:R-:W2:Y:S01]  /*5530*/  LDSM.16.MT88.4 R44, [R198+0xa800] ;  /* 0x00a80000c62c783b */ /* 0x000ea20000004200 */
[----:B------:R-:W-:-:S02]  /*5540*/  PRMT R212, R0, 0x7632, R212 ;  /* 0x0000763200d47816 */ /* 0x000fc400000000d4 */
[----:B------:R-:W-:Y:S01]  /*5550*/  PRMT R211, R0, 0x7610, R211 ;  /* 0x0000761000d37816 */ /* 0x000fe200000000d3 */
[----:B------:R-:W3:Y:S01]  /*5560*/  LDSM.16.MT88.4 R32, [R195+0xa800] ;  /* 0x00a80000c320783b */ /* 0x000ee20000004200 */
[----:B------:R-:W-:Y:S02]  /*5570*/  PRMT R0, R228, 0x5410, R227 ;  /* 0x00005410e4007816 */ /* 0x000fe400000000e3 */
[C---:B------:R-:W-:Y:S02]  /*5580*/  PRMT R226, R2.reuse, 0x7632, R226 ;  /* 0x0000763202e27816 */ /* 0x040fe400000000e2 */
[----:B------:R-:W-:Y:S02]  /*5590*/  PRMT R225, R2, 0x7610, R225 ;  /* 0x0000761002e17816 */ /* 0x000fe400000000e1 */
[C---:B------:R-:W-:Y:S02]  /*55a0*/  PRMT R221, R6.reuse, 0x7610, R221 ;  /* 0x0000761006dd7816 */ /* 0x040fe400000000dd */
[----:B------:R-:W-:-:S02]  /*55b0*/  PRMT R223, R6, 0x7632, R223 ;  /* 0x0000763206df7816 */ /* 0x000fc400000000df */
[----:B------:R-:W-:Y:S02]  /*55c0*/  LOP3.LUT R6, R8, R0, RZ, 0xc0, !PT ;  /* 0x0000000008067212 */ /* 0x000fe400078ec0ff */
[----:B------:R-:W-:Y:S02]  /*55d0*/  PRMT R0, R225, 0x5410, R226 ;  /* 0x00005410e1007816 */ /* 0x000fe400000000e2 */
[----:B------:R-:W-:Y:S02]  /*55e0*/  F2FP.PACK_AB R5, R17, R116 ;  /* 0x000000741105723e */ /* 0x000fe400000000ff */
[----:B------:R-:W-:Y:S02]  /*55f0*/  F2FP.PACK_AB R2, R88, R54 ;  /* 0x000000365802723e */ /* 0x000fe400000000ff */
[----:B------:R-:W-:Y:S02]  /*5600*/  LOP3.LUT R7, R9, R0, RZ, 0xc0, !PT ;  /* 0x0000000009077212 */ /* 0x000fe400078ec0ff */
[----:B------:R-:W-:-:S02]  /*5610*/  PRMT R0, R221, 0x5410, R223 ;  /* 0x00005410dd007816 */ /* 0x000fc400000000df */
[C---:B------:R-:W-:Y:S02]  /*5620*/  PRMT R230, R5.reuse, 0x7632, R230 ;  /* 0x0000763205e67816 */ /* 0x040fe400000000e6 */
[----:B------:R-:W-:Y:S02]  /*5630*/  PRMT R229, R5, 0x7610, R229 ;  /* 0x0000761005e57816 */ /* 0x000fe400000000e5 */
[C---:B------:R-:W-:Y:S02]  /*5640*/  PRMT R220, R2.reuse, 0x7632, R220 ;  /* 0x0000763202dc7816 */ /* 0x040fe400000000dc */
[----:B------:R-:W-:Y:S02]  /*5650*/  PRMT R215, R2, 0x7610, R215 ;  /* 0x0000761002d77816 */ /* 0x000fe400000000d7 */
[----:B------:R-:W-:Y:S02]  /*5660*/  F2FP.PACK_AB R2, R141, R143 ;  /* 0x0000008f8d02723e */ /* 0x000fe400000000ff */
[----:B------:R-:W-:-:S02]  /*5670*/  LOP3.LUT R4, R10, R0, RZ, 0xc0, !PT ;  /* 0x000000000a047212 */ /* 0x000fc400078ec0ff */
[----:B------:R-:W-:Y:S02]  /*5680*/  PRMT R0, R229, 0x5410, R230 ;  /* 0x00005410e5007816 */ /* 0x000fe400000000e6 */
[C---:B------:R-:W-:Y:S02]  /*5690*/  PRMT R208, R2.reuse, 0x7632, R208 ;  /* 0x0000763202d07816 */ /* 0x040fe400000000d0 */
[----:B------:R-:W-:Y:S02]  /*56a0*/  PRMT R187, R2, 0x7610, R187 ;  /* 0x0000761002bb7816 */ /* 0x000fe400000000bb */
[----:B------:R-:W-:Y:S02]  /*56b0*/  F2FP.PACK_AB R2, R118, R53 ;  /* 0x000000357602723e */ /* 0x000fe400000000ff */
[----:B------:R-:W-:Y:S02]  /*56c0*/  LOP3.LUT R5, R11, R0, RZ, 0xc0, !PT ;  /* 0x000000000b057212 */ /* 0x000fe400078ec0ff */
[----:B------:R-:W-:-:S02]  /*56d0*/  F2FP.PACK_AB R0, R72, R106 ;  /* 0x0000006a4800723e */ /* 0x000fc400000000ff */
[C---:B------:R-:W-:Y:S02]  /*56e0*/  PRMT R186, R2.reuse, 0x7610, R186 ;  /* 0x0000761002ba7816 */ /* 0x040fe400000000ba */
[----:B------:R-:W-:Y:S01]  /*56f0*/  PRMT R185, R2, 0x7632, R185 ;  /* 0x0000763202b97816 */ /* 0x000fe200000000b9 */
[C---:B-1----:R-:W-:Y:S01]  /*5700*/  HMMA.16816.F32 R152, R4.reuse, R28, RZ ;  /* 0x0000001c0498723c */ /* 0x042fe200000018ff */
[----:B----4-:R-:W-:Y:S02]  /*5710*/  F2FP.PACK_AB R8, R199, R113 ;  /* 0x00000071c708723e */ /* 0x010fe400000000ff */
[C---:B------:R-:W-:Y:S02]  /*5720*/  PRMT R182, R0.reuse, 0x7610, R182 ;  /* 0x0000761000b67816 */ /* 0x040fe400000000b6 */
[----:B------:R-:W-:Y:S02]  /*5730*/  PRMT R181, R0, 0x7632, R181 ;  /* 0x0000763200b57816 */ /* 0x000fe400000000b5 */
[----:B------:R-:W-:Y:S01]  /*5740*/  PRMT R0, R186, 0x5410, R185 ;  /* 0x00005410ba007816 */ /* 0x000fe200000000b9 */
[----:B------:R-:W-:Y:S01]  /*5750*/  HMMA.16816.F32 R36, R4, R64, RZ ;  /* 0x000000400424723c */ /* 0x000fe200000018ff */
[----:B------:R-:W-:-:S02]  /*5760*/  PRMT R184, R8, 0x7632, R184 ;  /* 0x0000763208b87816 */ /* 0x000fc400000000b8 */
[----:B------:R-:W-:Y:S02]  /*5770*/  PRMT R183, R8, 0x7610, R183 ;  /* 0x0000761008b77816 */ /* 0x000fe400000000b7 */
[----:B------:R-:W-:Y:S02]  /*5780*/  LOP3.LUT R10, R12, R0, RZ, 0xc0, !PT ;  /* 0x000000000c0a7212 */ /* 0x000fe400078ec0ff */
[----:B------:R-:W-:Y:S01]  /*5790*/  PRMT R0, R183, 0x5410, R184 ;  /* 0x00005410b7007816 */ /* 0x000fe200000000b8 */
[----:B------:R-:W-:Y:S01]  /*57a0*/  HMMA.16816.F32 R144, R4, R156, RZ ;  /* 0x0000009c0490723c */ /* 0x000fe200000018ff */
[----:B------:R-:W-:Y:S02]  /*57b0*/  F2FP.PACK_AB R2, R196, R104 ;  /* 0x00000068c402723e */ /* 0x000fe400000000ff */
[----:B------:R-:W-:Y:S02]  /*57c0*/  LOP3.LUT R11, R13, R0, RZ, 0xc0, !PT ;  /* 0x000000000d0b7212 */ /* 0x000fe400078ec0ff */
[----:B------:R-:W-:-:S02]  /*57d0*/  PRMT R0, R210, 0x5410, R209 ;  /* 0x00005410d2007816 */ /* 0x000fc400000000d1 */
[----:B------:R-:W-:Y:S01]  /*57e0*/  PRMT R138, R2, 0x7610, R138 ;  /* 0x00007610028a7816 */ /* 0x000fe2000000008a */
[C---:B------:R-:W-:Y:S01]  /*57f0*/  HMMA.16816.F32 R68, R4.reuse, R92, RZ ;  /* 0x0000005c0444723c */ /* 0x040fe200000018ff */
[----:B------:R-:W-:Y:S02]  /*5800*/  LOP3.LUT R8, R14, R0, RZ, 0xc0, !PT ;  /* 0x000000000e087212 */ /* 0x000fe400078ec0ff */
[----:B------:R-:W-:Y:S02]  /*5810*/  PRMT R0, R187, 0x5410, R208 ;  /* 0x00005410bb007816 */ /* 0x000fe400000000d0 */
[----:B------:R-:W-:Y:S02]  /*5820*/  PRMT R137, R2, 0x7632, R137 ;  /* 0x0000763202897816 */ /* 0x000fe40000000089 */
[----:B------:R-:W-:Y:S01]  /*5830*/  LOP3.LUT R9, R15, R0, RZ, 0xc0, !PT ;  /* 0x000000000f097212 */ /* 0x000fe200078ec0ff */
[----:B------:R-:W-:Y:S01]  /*5840*/  HMMA.16816.F32 R84, R4, R216, RZ ;  /* 0x000000d80454723c */ /* 0x000fe200000018ff */
[----:B------:R-:W-:-:S02]  /*5850*/  F2FP.PACK_AB R0, R194, R105 ;  /* 0x00000069c200723e */ /* 0x000fc400000000ff */
[----:B------:R-:W-:Y:S02]  /*5860*/  F2FP.PACK_AB R12, R120, R107 ;  /* 0x0000006b780c723e */ /* 0x000fe400000000ff */
[----:B------:R-:W-:Y:S02]  /*5870*/  PRMT R132, R0, 0x7610, R132 ;  /* 0x0000761000847816 */ /* 0x000fe40000000084 */
[C---:B------:R-:W-:Y:S01]  /*5880*/  PRMT R180, R12.reuse, 0x7610, R180 ;  /* 0x000076100cb47816 */ /* 0x040fe200000000b4 */
[----:B------:R-:W-:Y:S01]  /*5890*/  HMMA.16816.F32 R168, R8, R28, RZ ;  /* 0x0000001c08a8723c */ /* 0x000fe200000018ff */
[----:B------:R-:W-:Y:S02]  /*58a0*/  PRMT R139, R12, 0x7632, R139 ;  /* 0x000076320c8b7816 */ /* 0x000fe4000000008b */
[----:B------:R-:W-:Y:S01]  /*58b0*/  LOP3.LUT R2, R99, UR7, R100, 0x96, !PT ;  /* 0x0000000763027c12 */ /* 0x000fe2000f8e9664 */
[----:B------:R-:W-:Y:S01]  /*58c0*/  IMAD.MOV.U32 R99, RZ, RZ, R105 ;  /* 0x000000ffff637224 */ /* 0x000fe200078e0069 */
[----:B------:R-:W-:-:S02]  /*58d0*/  LOP3.LUT R12, R97, UR6, R114, 0x96, !PT ;  /* 0x00000006610c7c12 */ /* 0x000fc4000f8e9672 */
[----:B------:R-:W-:Y:S01]  /*58e0*/  PRMT R28, R0, 0x7632, R28 ;  /* 0x00007632001c7816 */ /* 0x000fe2000000001c */
[----:B------:R-:W-:Y:S01]  /*58f0*/  HMMA.16816.F32 R40, R8, R64, RZ ;  /* 0x000000400828723c */ /* 0x000fe200000018ff */
[----:B------:R-:W-:Y:S01]  /*5900*/  PRMT R0, R214, 0x5410, R213 ;  /* 0x00005410d6007816 */ /* 0x000fe200000000d5 */
[----:B------:R-:W-:-:S03]  /*5910*/  IMAD.WIDE.U32 R2, R2, -0x2daee0ad, RZ ;  /* 0xd2511f5302027825 */ /* 0x000fc600078e00ff */
[----:B------:R-:W-:Y:S01]  /*5920*/  LOP3.LUT R130, R21, R0, RZ, 0xc0, !PT ;  /* 0x0000000015827212 */ /* 0x000fe200078ec0ff */
[----:B------:R-:W-:Y:S01]  /*5930*/  IMAD.WIDE.U32 R12, R12, -0x326172a9, RZ ;  /* 0xcd9e8d570c0c7825 */ /* 0x000fe200078e00ff */
[----:B------:R-:W-:Y:S01]  /*5940*/  PRMT R0, R211, 0x5410, R212 ;  /* 0x00005410d3007816 */ /* 0x000fe200000000d4 */
[----:B------:R-:W-:Y:S01]  /*5950*/  HMMA.16816.F32 R160, R8, R156, RZ ;  /* 0x0000009c08a0723c */ /* 0x000fe200000018ff */
[----:B------:R-:W-:Y:S01]  /*5960*/  LOP3.LUT R14, R3, UR6, R142, 0x96, !PT ;  /* 0x00000006030e7c12 */ /* 0x000fe2000f8e968e */
[----:B------:R-:W-:Y:S01]  /*5970*/  IMAD.MOV.U32 R64, RZ, RZ, R118 ;  /* 0x000000ffff407224 */ /* 0x000fe200078e0076 */
[----:B------:R-:W-:Y:S01]  /*5980*/  LOP3.LUT R131, R22, R0, RZ, 0xc0, !PT ;  /* 0x0000000016837212 */ /* 0x000fe200078ec0ff */
[----:B------:R-:W-:Y:S01]  /*5990*/  IMAD.MOV.U32 R65, RZ, RZ, R117 ;  /* 0x000000ffff417224 */ /* 0x000fe200078e0075 */
[----:B------:R-:W-:Y:S01]  /*59a0*/  PRMT R0, R224, 0x5410, R222 ;  /* 0x00005410e0007816 */ /* 0x000fe200000000de */
[----:B------:R-:W-:Y:S01]  /*59b0*/  IMAD.WIDE.U32 R14, R14, -0x326172a9, RZ ;  /* 0xcd9e8d570e0e7825 */ /* 0x000fe200078e00ff */
[----:B------:R-:W-:-:S02]  /*59c0*/  LOP3.LUT R22, R49, UR15, R2, 0x96, !PT ;  /* 0x0000000f31167c12 */ /* 0x000fc4000f8e9602 */
[----:B------:R-:W-:Y:S01]  /*59d0*/  LOP3.LUT R128, R18, R0, RZ, 0xc0, !PT ;  /* 0x0000000012807212 */ /* 0x000fe200078ec0ff */
[----:B------:R-:W-:Y:S01]  /*59e0*/  IMAD.MOV.U32 R157, RZ, RZ, R56 ;  /* 0x000000ffff9d7224 */ /* 0x000fe200078e0038 */
[----:B------:R-:W-:Y:S01]  /*59f0*/  PRMT R0, R215, 0x5410, R220 ;  /* 0x00005410d7007816 */ /* 0x000fe200000000dc */
[----:B------:R-:W-:Y:S01]  /*5a00*/  HMMA.16816.F32 R56, R8, R80, RZ ;  /* 0x000000500838723c */ /* 0x000fe200000018ff */
[----:B------:R-:W-:Y:S01]  /*5a10*/  IMAD.MOV.U32 R156, RZ, RZ, R109 ;  /* 0x000000ffff9c7224 */ /* 0x000fe200078e006d */
[----:B------:R-:W-:Y:S02]  /*5a20*/  LOP3.LUT R18, R15, UR23, R140, 0x96, !PT ;  /* 0x000000170f127c12 */ /* 0x000fe4000f8e968c */
[----:B------:R-:W-:Y:S02]  /*5a30*/  LOP3.LUT R129, R16, R0, RZ, 0xc0, !PT ;  /* 0x0000000010817212 */ /* 0x000fe400078ec0ff */
[----:B------:R-:W-:Y:S02]  /*5a40*/  PRMT R0, R138, 0x5410, R137 ;  /* 0x000054108a007816 */ /* 0x000fe40000000089 */
[----:B------:R-:W-:-:S02]  /*5a50*/  LOP3.LUT R16, R13, UR23, R112, 0x96, !PT ;  /* 0x000000170d107c12 */ /* 0x000fc4000f8e9670 */
[----:B------:R-:W-:Y:S01]  /*5a60*/  LOP3.LUT R126, R24, R0, RZ, 0xc0, !PT ;  /* 0x00000000187e7212 */ /* 0x000fe200078ec0ff */
[C---:B------:R-:W-:Y:S01]  /*5a70*/  HMMA.16816.F32 R152, R128.reuse, R164, R152 ;  /* 0x000000a48098723c */ /* 0x040fe20000001898 */
[----:B------:R-:W-:Y:S01]  /*5a80*/  PRMT R0, R132, 0x5410, R28 ;  /* 0x0000541084007816 */ /* 0x000fe2000000001c */
[----:B------:R-:W1:Y:S03]  /*5a90*/  LDSM.16.MT88.4 R24, [R198+0xb000] ;  /* 0x00b00000c618783b */ /* 0x000e660000004200 */
[----:B------:R-:W-:Y:S02]  /*5aa0*/  LOP3.LUT R127, R23, R0, RZ, 0xc0, !PT ;  /* 0x00000000177f7212 */ /* 0x000fe400078ec0ff */
[----:B------:R-:W-:Y:S01]  /*5ab0*/  PRMT R0, R182, 0x5410, R181 ;  /* 0x00005410b6007816 */ /* 0x000fe200000000b5 */
[----:B--2---:R-:W-:Y:S03]  /*5ac0*/  HMMA.16816.F32 R36, R128, R44, R36 ;  /* 0x0000002c8024723c */ /* 0x004fe60000001824 */
[----:B------:R-:W-:Y:S01]  /*5ad0*/  LOP3.LUT R124, R19, R0, RZ, 0xc0, !PT ;  /* 0x00000000137c7212 */ /* 0x000fe200078ec0ff */
[----:B------:R-:W-:Y:S01]  /*5ae0*/  IMAD.WIDE.U32 R18, R18, -0x2daee0ad, RZ ;  /* 0xd2511f5312127825 */ /* 0x000fe200078e00ff */
[----:B------:R-:W-:-:S03]  /*5af0*/  PRMT R0, R180, 0x5410, R139 ;  /* 0x00005410b4007816 */ /* 0x000fc6000000008b */
[----:B------:R-:W-:Y:S01]  /*5b00*/  HMMA.16816.F32 R68, R128, R76, R68 ;  /* 0x0000004c8044723c */ /* 0x000fe20000001844 */
[----:B------:R-:W-:Y:S02]  /*5b10*/  LOP3.LUT R125, R20, R0, RZ, 0xc0, !PT ;  /* 0x00000000147d7212 */ /* 0x000fe400078ec0ff */
[----:B------:R-:W-:Y:S02]  /*5b20*/  LOP3.LUT R0, R149, 0x7ffffffc, RZ, 0xc0, !PT ;  /* 0x7ffffffc95007812 */ /* 0x000fe400078ec0ff */
[----:B------:R-:W-:-:S03]  /*5b30*/  LOP3.LUT R13, R19, UR11, R48, 0x96, !PT ;  /* 0x0000000b130d7c12 */ /* 0x000fc6000f8e9630 */
[C---:B------:R-:W-:Y:S07]  /*5b40*/  HMMA.16816.F32 R168, R124.reuse, R164, R168 ;  /* 0x000000a47ca8723c */ /* 0x040fee00000018a8 */
[----:B------:R-:W-:Y:S01]  /*5b50*/  IMAD.MOV.U32 R165, RZ, RZ, R55 ;  /* 0x000000ffffa57224 */ /* 0x000fe200078e0037 */
[----:B------:R-:W-:Y:S01]  /*5b60*/  HMMA.16816.F32 R40, R124, R44, R40 ;  /* 0x0000002c7c28723c */ /* 0x000fe20000001828 */
[----:B------:R-:W-:-:S06]  /*5b70*/  IMAD.MOV.U32 R164, RZ, RZ, R54 ;  /* 0x000000ffffa47224 */ /* 0x000fcc00078e0036 */
[----:B------:R-:W-:Y:S01]  /*5b80*/  IMAD.MOV.U32 R45, RZ, RZ, R53 ;  /* 0x000000ffff2d7224 */ /* 0x000fe200078e0035 */
[----:B------:R-:W-:Y:S01]  /*5b90*/  HMMA.16816.F32 R84, R128, R188, R84 ;  /* 0x000000bc8054723c */ /* 0x000fe20000001854 */
[----:B------:R-:W-:-:S07]  /*5ba0*/  IMAD.MOV.U32 R44, RZ, RZ, R52 ;  /* 0x000000ffff2c7224 */ /* 0x000fce00078e0034 */
[----:B------:R-:W-:Y:S07]  /*5bb0*/  HMMA.16816.F32 R52, R4, R80, RZ ;  /* 0x000000500434723c */ /* 0x000fee00000018ff */
[----:B------:R-:W-:Y:S01]  /*5bc0*/  IMAD.MOV.U32 R81, RZ, RZ, R73 ;  /* 0x000000ffff517224 */ /* 0x000fe200078e0049 */
[----:B------:R-:W-:Y:S01]  /*5bd0*/  HMMA.16816.F32 R56, R124, R60, R56 ;  /* 0x0000003c7c38723c */ /* 0x000fe20000001838 */
[----:B------:R-:W-:Y:S02]  /*5be0*/  IMAD.MOV.U32 R80, RZ, RZ, R72 ;  /* 0x000000ffff507224 */ /* 0x000fe400078e0048 */
[----:B------:R-:W-:-:S02]  /*5bf0*/  IMAD.MOV.U32 R112, RZ, RZ, R81 ;  /* 0x000000ffff707224 */ /* 0x000fc400078e0051 */
[----:B------:R-:W-:-:S03]  /*5c00*/  IMAD.MOV.U32 R81, RZ, RZ, R156 ;  /* 0x000000ffff517224 */ /* 0x000fc600078e009c */
[----:B------:R-:W-:Y:S07]  /*5c10*/  HMMA.16816.F32 R72, R8, R92, RZ ;  /* 0x0000005c0848723c */ /* 0x000fee00000018ff */
[----:B------:R-:W-:Y:S01]  /*5c20*/  IMAD.MOV.U32 R93, RZ, RZ, R88 ;  /* 0x000000ffff5d7224 */ /* 0x000fe200078e0058 */
[----:B------:R-:W-:Y:S07]  /*5c30*/  HMMA.16816.F32 R52, R128, R60, R52 ;  /* 0x0000003c8034723c */ /* 0x000fee0000001834 */
[----:B------:R-:W-:Y:S01]  /*5c40*/  IMAD.MOV.U32 R61, RZ, RZ, R119 ;  /* 0x000000ffff3d7224 */ /* 0x000fe200078e0077 */
[----:B------:R-:W-:Y:S01]  /*5c50*/  HMMA.16816.F32 R88, R8, R216, RZ ;  /* 0x000000d80858723c */ /* 0x000fe200000018ff */
[----:B------:R-:W-:-:S06]  /*5c60*/  IMAD.MOV.U32 R60, RZ, RZ, R116 ;  /* 0x000000ffff3c7224 */ /* 0x000fcc00078e0074 */
[----:B------:R-:W-:Y:S01]  /*5c70*/  IMAD.MOV.U32 R217, RZ, RZ, R108 ;  /* 0x000000ffffd97224 */ /* 0x000fe200078e006c */
[----:B------:R-:W-:Y:S01]  /*5c80*/  HMMA.16816.F32 R72, R124, R76, R72 ;  /* 0x0000004c7c48723c */ /* 0x000fe20000001848 */
[----:B------:R-:W2:Y:S01]  /*5c90*/  LDSM.16.MT88.4 R108, [R198+0xb800] ;  /* 0x00b80000c66c783b */ /* 0x000ea20000004200 */
[----:B------:R-:W-:-:S05]  /*5ca0*/  IMAD.MOV.U32 R216, RZ, RZ, R103 ;  /* 0x000000ffffd87224 */ /* 0x000fca00078e0067 */
[----:B------:R-:W-:Y:S01]  /*5cb0*/  IMAD.MOV.U32 R77, RZ, RZ, R107 ;  /* 0x000000ffff4d7224 */ /* 0x000fe200078e006b */
[----:B------:R-:W-:Y:S01]  /*5cc0*/  HMMA.16816.F32 R116, R4, R176, RZ ;  /* 0x000000b00474723c */ /* 0x000fe200000018ff */
[----:B------:R-:W-:Y:S02]  /*5cd0*/  IMAD.MOV.U32 R76, RZ, RZ, R106 ;  /* 0x000000ffff4c7224 */ /* 0x000fe400078e006a */
[----:B------:R-:W-:Y:S02]  /*5ce0*/  IMAD.MOV.U32 R97, RZ, RZ, R77 ;  /* 0x000000ffff617224 */ /* 0x000fe400078e004d */
[----:B------:R-:W-:Y:S02]  /*5cf0*/  IMAD.MOV.U32 R114, RZ, RZ, R76 ;  /* 0x000000ffff727224 */ /* 0x000fe400078e004c */
[----:B------:R-:W-:Y:S01]  /*5d00*/  FADD.FTZ R76, R151, R150 ;  /* 0x00000096974c7221 */ /* 0x000fe20000010000 */
[----:B------:R-:W-:Y:S01]  /*5d10*/  HMMA.16816.F32 R88, R124, R188, R88 ;  /* 0x000000bc7c58723c */ /* 0x000fe20000001858 */
[----:B------:R-:W-:-:S06]  /*5d20*/  FADD.FTZ R77, R143, R141 ;  /* 0x0000008d8f4d7221 */ /* 0x000fcc0000010000 */
[----:B------:R-:W-:Y:S01]  /*5d30*/  IMAD.MOV.U32 R189, RZ, RZ, R104 ;  /* 0x000000ffffbd7224 */ /* 0x000fe200078e0068 */
[----:B---3--:R-:W-:Y:S01]  /*5d40*/  HMMA.16816.F32 R144, R128, R32, R144 ;  /* 0x000000208090723c */ /* 0x008fe20000001890 */
[----:B------:R-:W-:-:S07]  /*5d50*/  IMAD.MOV.U32 R188, RZ, RZ, R102 ;  /* 0x000000ffffbc7224 */ /* 0x000fce00078e0066 */
[-C--:B-1----:R-:W-:Y:S08]  /*5d60*/  HMMA.16816.F32 R100, R4, R24.reuse, RZ ;  /* 0x000000180464723c */ /* 0x082ff000000018ff */
[----:B------:R-:W-:Y:S07]  /*5d70*/  HMMA.16816.F32 R104, R8, R24, RZ ;  /* 0x000000180868723c */ /* 0x000fee00000018ff */
[----:B------:R-:W-:Y:S01]  /*5d80*/  IMAD.MOV.U32 R24, RZ, RZ, R120 ;  /* 0x000000ffff187224 */ /* 0x000fe200078e0078 */
[----:B------:R-:W-:Y:S08]  /*5d90*/  HMMA.16816.F32 R160, R124, R32, R160 ;  /* 0x000000207ca0723c */ /* 0x000ff000000018a0 */
[----:B------:R-:W-:Y:S07]  /*5da0*/  HMMA.16816.F32 R120, R8, R176, RZ ;  /* 0x000000b00878723c */ /* 0x000fee00000018ff */
[----:B------:R-:W-:Y:S01]  /*5db0*/  IMAD.MOV.U32 R177, RZ, RZ, R17 ;  /* 0x000000ffffb17224 */ /* 0x000fe200078e0011 */
[----:B--2---:R-:W-:Y:S01]  /*5dc0*/  HMMA.16816.F32 R100, R128, R108, R100 ;  /* 0x0000006c8064723c */ /* 0x004fe20000001864 */
[----:B------:R-:W-:-:S04]  /*5dd0*/  IMAD.WIDE.U32 R16, R16, -0x2daee0ad, RZ ;  /* 0xd2511f5310107825 */ /* 0x000fc800078e00ff */
[----:B------:R-:W-:Y:S01]  /*5de0*/  FADD.FTZ R60, R60, R177 ;  /* 0x000000b13c3c7221 */ /* 0x000fe20000010000 */
[----:B------:R-:W-:Y:S01]  /*5df0*/  LOP3.LUT R20, R17, UR11, R50, 0x96, !PT ;  /* 0x0000000b11147c12 */ /* 0x000fe2000f8e9632 */
[----:B------:R-:W-:Y:S01]  /*5e00*/  IMAD.MOV.U32 R176, RZ, RZ, R93 ;  /* 0x000000ffffb07224 */ /* 0x000fe200078e005d */
[----:B------:R-:W-:Y:S01]  /*5e10*/  HMMA.16816.F32 R104, R124, R108, R104 ;  /* 0x0000006c7c68723c */ /* 0x000fe20000001868 */
[----:B------:R-:W-:Y:S02]  /*5e20*/  IMAD.MOV.U32 R177, RZ, RZ, R80 ;  /* 0x000000ffffb17224 */ /* 0x000fe400078e0050 */
[----:B------:R-:W-:-:S04]  /*5e30*/  IMAD.WIDE.U32 R20, R20, -0x326172a9, RZ ;  /* 0xcd9e8d5714147825 */ /* 0x000fc800078e00ff */
[----:B------:R-:W-:Y:S01]  /*5e40*/  IMAD.IADD R109, R148, 0x1, -R0 ;  /* 0x00000001946d7824 */ /* 0x000fe200078e0a00 */
[----:B------:R-:W-:Y:S01]  /*5e50*/  LOP3.LUT R0, R51, UR15, R96, 0x96, !PT ;  /* 0x0000000f33007c12 */ /* 0x000fe2000f8e9660 */
[----:B------:R-:W-:Y:S01]  /*5e60*/  HMMA.16816.F32 R116, R128, R172, R116 ;  /* 0x000000ac8074723c */ /* 0x000fe20000001874 */
[----:B------:R-:W-:Y:S02]  /*5e70*/  IMAD.MOV.U32 R96, RZ, RZ, R217 ;  /* 0x000000ffff607224 */ /* 0x000fe400078e00d9 */
[----:B------:R-:W-:Y:S02]  /*5e80*/  FADD.FTZ R93, R115, R98 ;  /* 0x00000062735d7221 */ /* 0x000fe40000010000 */
[----:B------:R-:W-:-:S03]  /*5e90*/  IMAD.WIDE.U32 R2, R0, -0x326172a9, RZ ;  /* 0xcd9e8d5700027825 */ /* 0x000fc600078e00ff */
[----:B------:R-:W-:Y:S01]  /*5ea0*/  HMMA.16816.F32 R120, R124, R172, R120 ;  /* 0x000000ac7c78723c */ /* 0x000fe20000001878 */
[----:B------:R-:W-:Y:S01]  /*5eb0*/  IMAD.MOV.U32 R217, RZ, RZ, R164 ;  /* 0x000000ffffd97224 */ /* 0x000fe200078e00a4 */
[----:B------:R-:W-:Y:S01]  /*5ec0*/  LOP3.LUT R12, R3, UR14, R12, 0x96, !PT ;  /* 0x0000000e030c7c12 */ /* 0x000fe2000f8e960c */
[----:B------:R-:W-:Y:S01]  /*5ed0*/  IMAD.MOV.U32 R80, RZ, RZ, R165 ;  /* 0x000000ffff507224 */ /* 0x000fe200078e00a5 */
[----:B------:R-:W-:Y:S01]  /*5ee0*/  LOP3.LUT R0, R21, UR8, R2, 0x96, !PT ;  /* 0x0000000815007c12 */ /* 0x000fe2000f8e9602 */
[----:B------:R-:W-:-:S03]  /*5ef0*/  IMAD.WIDE.U32 R2, R22, -0x326172a9, RZ ;  /* 0xcd9e8d5716027825 */ /* 0x000fc600078e00ff */
[----:B------:R-:W-:Y:S01]  /*5f00*/  HMMA.16816.F32 R148, R4, R30, RZ ;  /* 0x0000001e0494723c */ /* 0x000fe200000018ff */
[----:B------:R-:W-:Y:S01]  /*5f10*/  IMAD.WIDE.U32 R22, R13, -0x326172a9, RZ ;  /* 0xcd9e8d570d167825 */ /* 0x000fe200078e00ff */
[----:B------:R-:W-:-:S03]  /*5f20*/  LOP3.LUT R15, R3, UR14, R14, 0x96, !PT ;  /* 0x0000000e030f7c12 */ /* 0x000fc6000f8e960e */
[----:B------:R-:W-:Y:S01]  /*5f30*/  IMAD.WIDE.U32 R12, R12, -0x2daee0ad, RZ ;  /* 0xd2511f530c0c7825 */ /* 0x000fe200078e00ff */
[----:B------:R-:W-:Y:S02]  /*5f40*/  LOP3.LUT R14, R23, UR8, R2, 0x96, !PT ;  /* 0x00000008170e7c12 */ /* 0x000fe4000f8e9602 */
[----:B------:R-:W-:Y:S01]  /*5f50*/  HMMA.16816.F32 R140, R4, R158, RZ ;  /* 0x0000009e048c723c */ /* 0x000fe200000018ff */
[----:B------:R-:W-:Y:S01]  /*5f60*/  IMAD.WIDE.U32 R2, R0, -0x2daee0ad, RZ ;  /* 0xd2511f5300027825 */ /* 0x000fe200078e00ff */
[----:B------:R-:W-:-:S03]  /*5f70*/  LOP3.LUT R16, R13, UR5, R16, 0x96, !PT ;  /* 0x000000050d107c12 */ /* 0x000fc6000f8e9610 */
[----:B------:R-:W-:Y:S01]  /*5f80*/  IMAD.MOV.U32 R172, RZ, RZ, R24 ;  /* 0x000000ffffac7224 */ /* 0x000fe200078e0018 */
[----:B------:R-:W-:Y:S01]  /*5f90*/  LOP3.LUT R0, R3, UR25, R12, 0x96, !PT ;  /* 0x0000001903007c12 */ /* 0x000fe2000f8e960c */
[----:B------:R-:W-:Y:S01]  /*5fa0*/  IMAD.WIDE.U32 R12, R15, -0x2daee0ad, RZ ;  /* 0xd2511f530f0c7825 */ /* 0x000fe200078e00ff */
[C---:B------:R-:W-:Y:S01]  /*5fb0*/  LOP3.LUT R23, R2.reuse, 0xff, RZ, 0xc0, !PT ;  /* 0x000000ff02177812 */ /* 0x040fe200078ec0ff */
[----:B------:R-:W-:Y:S01]  /*5fc0*/  HMMA.16816.F32 R48, R4, R66, RZ ;  /* 0x000000420430723c */ /* 0x000fe200000018ff */
[----:B------:R-:W-:Y:S01]  /*5fd0*/  LOP3.LUT R33, R2, 0xffff, RZ, 0xc0, !PT ;  /* 0x0000ffff02217812 */ /* 0x000fe200078ec0ff */
[----:B------:R-:W-:Y:S01]  /*5fe0*/  IMAD.MOV.U32 R115, RZ, RZ, R157 ;  /* 0x000000ffff737224 */ /* 0x000fe200078e009d */
[--C-:B------:R-:W-:Y:S01]  /*5ff0*/  SHF.R.U32.HI R32, RZ, 0x10, R2.reuse ;  /* 0x00000010ff207819 */ /* 0x100fe20000011602 */
[----:B------:R-:W-:Y:S01]  /*6000*/  IMAD.MOV.U32 R98, RZ, RZ, R45 ;  /* 0x000000ffff627224 */ /* 0x000fe200078e002d */
[----:B------:R-:W-:Y:S01]  /*6010*/  SHF.R.U32.HI R21, RZ, 0x18, R2 ;  /* 0x00000018ff157819 */ /* 0x000fe20000011602 */
[----:B------:R-:W-:Y:S01]  /*6020*/  IMAD.WIDE.U32 R2, R14, -0x2daee0ad, RZ ;  /* 0xd2511f530e027825 */ /* 0x000fe200078e00ff */
[----:B------:R-:W-:Y:S01]  /*6030*/  LOP3.LUT R29, R13, UR5, R18, 0x96, !PT ;  /* 0x000000050d1d7c12 */ /* 0x000fe2000f8e9612 */
[----:B------:R-:W-:Y:S01]  /*6040*/  HMMA.16816.F32 R148, R128, R166, R148 ;  /* 0x000000a68094723c */ /* 0x000fe20000001894 */
[----:B------:R-:W-:Y:S01]  /*6050*/  ISETP.GE.U32.AND P2, PT, R233, R21, PT ;  /* 0x00000015e900720c */ /* 0x000fe20003f46070 */
[----:B------:R-:W-:Y:S01]  /*6060*/  FADD.FTZ R21, R115, R60 ;  /* 0x0000003c73157221 */ /* 0x000fe20000010000 */
[----:B------:R-:W-:Y:S01]  /*6070*/  LOP3.LUT R13, R3, UR25, R12, 0x96, !PT ;  /* 0x00000019030d7c12 */ /* 0x000fe2000f8e960c */
[----:B------:R-:W-:Y:S01]  /*6080*/  IMAD.MOV.U32 R115, RZ, RZ, R96 ;  /* 0x000000ffff737224 */ /* 0x000fe200078e0060 */
[C---:B------:R-:W-:Y:S01]  /*6090*/  LOP3.LUT R15, R2.reuse, 0xff, RZ, 0xc0, !PT ;  /* 0x000000ff020f7812 */ /* 0x040fe200078ec0ff */
[----:B------:R-:W-:Y:S01]  /*60a0*/  IMAD.MOV.U32 R96, RZ, RZ, R172 ;  /* 0x000000ffff607224 */ /* 0x000fe200078e00ac */
[----:B------:R-:W-:Y:S01]  /*60b0*/  LOP3.LUT R108, R2, 0xffff, RZ, 0xc0, !PT ;  /* 0x0000ffff026c7812 */ /* 0x000fe200078ec0ff */
[C---:B------:R-:W-:Y:S01]  /*60c0*/  HMMA.16816.F32 R156, R8.reuse, R158, RZ ;  /* 0x0000009e089c723c */ /* 0x040fe200000018ff */
[----:B------:R-:W-:Y:S01]  /*60d0*/  SHF.R.U32.HI R92, RZ, 0x10, R2 ;  /* 0x00000010ff5c7819 */ /* 0x000fe20000011602 */
[----:B------:R-:W-:Y:S01]  /*60e0*/  IMAD.MOV.U32 R173, RZ, RZ, R188 ;  /* 0x000000ffffad7224 */ /* 0x000fe200078e00bc */
[----:B------:R-:W-:Y:S01]  /*60f0*/  SHF.R.U32.HI R25, RZ, 0x18, R2 ;  /* 0x00000018ff197819 */ /* 0x000fe20000011602 */
[----:B------:R-:W-:Y:S01]  /*6100*/  IMAD.WIDE.U32 R2, R16, -0x326172a9, RZ ;  /* 0xcd9e8d5710027825 */ /* 0x000fe200078e00ff */
[C---:B------:R-:W-:Y:S01]  /*6110*/  ISETP.GE.U32.AND P6, PT, R233.reuse, R15, PT ;  /* 0x0000000fe900720c */ /* 0x040fe20003fc6070 */
[----:B------:R-:W-:Y:S01]  /*6120*/  @!P2 HADD2 R246, -R212.H0_H0, -RZ.H0_H0 ;  /* 0xa00000ffd4f6a230 */ /* 0x000fe20000000900 */
[----:B------:R-:W-:Y:S01]  /*6130*/  ISETP.GE.U32.AND P1, PT, R233, R23, PT ;  /* 0x00000017e900720c */ /* 0x000fe20003f26070 */
[----:B------:R-:W-:Y:S01]  /*6140*/  HMMA.16816.F32 R16, R8, R30, RZ ;  /* 0x0000001e0810723c */ /* 0x000fe200000018ff */
[----:B------:R-:W-:Y:S01]  /*6150*/  LOP3.LUT R12, R3, UR26, R20, 0x96, !PT ;  /* 0x0000001a030c7c12 */ /* 0x000fe2000f8e9614 */
[----:B------:R-:W-:Y:S01]  /*6160*/  IMAD.MOV.U32 R188, RZ, RZ, R189 ;  /* 0x000000ffffbc7224 */ /* 0x000fe200078e00bd */
[C---:B------:R-:W-:Y:S01]  /*6170*/  LOP3.LUT R20, R2.reuse, 0xffff, RZ, 0xc0, !PT ;  /* 0x0000ffff02147812 */ /* 0x040fe200078ec0ff */
[----:B------:R-:W-:Y:S01]  /*6180*/  IMAD.MOV.U32 R189, RZ, RZ, R99 ;  /* 0x000000ffffbd7224 */ /* 0x000fe200078e0063 */
[----:B------:R-:W-:Y:S01]  /*6190*/  LOP3.LUT R14, R2, 0xff, RZ, 0xc0, !PT ;  /* 0x000000ff020e7812 */ /* 0x000fe200078ec0ff */
[----:B------:R-:W-:Y:S01]  /*61a0*/  IMAD.MOV.U32 R99, RZ, RZ, R44 ;  /* 0x000000ffff637224 */ /* 0x000fe200078e002c */
[----:B------:R-:W-:Y:S01]  /*61b0*/  SHF.R.U32.HI R24, RZ, 0x10, R2 ;  /* 0x00000010ff187819 */ /* 0x000fe20000011602 */
[----:B------:R-:W-:Y:S01]  /*61c0*/  IMAD.MOV.U32 R30, RZ, RZ, R98 ;  /* 0x000000ffff1e7224 */ /* 0x000fe200078e0062 */
[----:B------:R-:W-:Y:S01]  /*61d0*/  SHF.R.U32.HI R3, RZ, 0x18, R2 ;  /* 0x00000018ff037819 */ /* 0x000fe20000011602 */
[----:B------:R-:W-:Y:S01]  /*61e0*/  IMAD.MOV.U32 R31, RZ, RZ, R112 ;  /* 0x000000ffff1f7224 */ /* 0x000fe200078e0070 */
[----:B------:R-:W-:Y:S01]  /*61f0*/  LOP3.LUT R2, R12, 0xff, RZ, 0xc0, !PT ;  /* 0x000000ff0c027812 */ /* 0x000fe200078ec0ff */
[----:B------:R-:W-:Y:S01]  /*6200*/  IMAD.MOV.U32 R98, RZ, RZ, R97 ;  /* 0x000000ffff627224 */ /* 0x000fe200078e0061 */
[C---:B------:R-:W-:Y:S01]  /*6210*/  ISETP.GE.U32.AND P4, PT, R233.reuse, R14, PT ;  /* 0x0000000ee900720c */ /* 0x040fe20003f86070 */
[----:B------:R-:W-:Y:S01]  /*6220*/  IMAD.MOV.U32 R112, RZ, RZ, R114 ;  /* 0x000000ffff707224 */ /* 0x000fe200078e0072 */
[C---:B------:R-:W-:Y:S01]  /*6230*/  ISETP.GE.U32.AND P3, PT, R233.reuse, R2, PT ;  /* 0x00000002e900720c */ /* 0x040fe20003f66070 */
[----:B------:R-:W-:Y:S01]  /*6240*/  IMAD.MOV.U32 R97, RZ, RZ, R64 ;  /* 0x000000ffff617224 */ /* 0x000fe200078e0040 */
[----:B------:R-:W-:Y:S01]  /*6250*/  SHF.R.U32.HI R2, RZ, 0x10, R12 ;  /* 0x00000010ff027819 */ /* 0x000fe2000001160c */
[----:B------:R-:W-:Y:S01]  /*6260*/  IMAD.MOV.U32 R114, RZ, RZ, R65 ;  /* 0x000000ffff727224 */ /* 0x000fe200078e0041 */
[----:B------:R-:W-:Y:S01]  /*6270*/  HMMA.16816.F32 R48, R128, R46, R48 ;  /* 0x0000002e8030723c */ /* 0x000fe20000001830 */
[----:B------:R-:W-:Y:S01]  /*6280*/  IMAD.MOV.U32 R15, RZ, RZ, R31 ;  /* 0x000000ffff0f7224 */ /* 0x000fe200078e001f */
[----:B------:R-:W-:Y:S01]  /*6290*/  LOP3.LUT R2, R2, 0xff, RZ, 0xc0, !PT ;  /* 0x000000ff02027812 */ /* 0x000fe200078ec0ff */
[----:B------:R-:W-:Y:S01]  /*62a0*/  IMAD.MOV.U32 R31, RZ, RZ, R98 ;  /* 0x000000ffff1f7224 */ /* 0x000fe200078e0062 */
[----:B------:R-:W-:Y:S01]  /*62b0*/  @!P1 HADD2 R249, -R214.H0_H0, -RZ.H0_H0 ;  /* 0xa00000ffd6f99230 */ /* 0x000fe20000000900 */
[----:B------:R-:W-:Y:S01]  /*62c0*/  IMAD.MOV.U32 R98, RZ, RZ, R96 ;  /* 0x000000ffff627224 */ /* 0x000fe200078e0060 */
[----:B------:R-:W-:Y:S01]  /*62d0*/  ISETP.GE.U32.AND P5, PT, R233, R2, PT ;  /* 0x00000002e900720c */ /* 0x000fe20003fa6070 */
[----:B------:R-:W-:Y:S01]  /*62e0*/  @!P4 HADD2 R236, -R228.H0_H0, -RZ.H0_H0 ;  /* 0xa00000ffe4ecc230 */ /* 0x000fe20000000900 */
[----:B------:R-:W-:Y:S01]  /*62f0*/  SHF.R.U32.HI R2, RZ, 0x18, R12 ;  /* 0x00000018ff027819 */ /* 0x000fe2000001160c */
[----:B------:R-:W-:Y:S01]  /*6300*/  @!P3 HADD2 R235, -R221.H0_H0, -RZ.H0_H0 ;  /* 0xa00000ffddebb230 */ /* 0x000fe20000000900 */
[----:B------:R-:W-:Y:S01]  /*6310*/  HMMA.16816.F32 R164, R124, R166, R16 ;  /* 0x000000a67ca4723c */ /* 0x000fe20000001810 */
[----:B------:R-:W-:Y:S01]  /*6320*/  IMAD.MOV.U32 R96, RZ, RZ, R114 ;  /* 0x000000ffff607224 */ /* 0x000fe200078e0072 */
[----:B------:R-:W-:Y:S01]  /*6330*/  @!P4 PRMT R228, R236, 0x5410, RZ ;  /* 0x00005410ece4c816 */ /* 0x000fe200000000ff */
[----:B------:R-:W-:Y:S01]  /*6340*/  IMAD.MOV.U32 R114, RZ, RZ, R81 ;  /* 0x000000ffff727224 */ /* 0x000fe200078e0051 */
[----:B------:R-:W-:Y:S01]  /*6350*/  @!P3 PRMT R221, R235, 0x5410, RZ ;  /* 0x00005410ebddb816 */ /* 0x000fe200000000ff */
[----:B------:R-:W-:Y:S01]  /*6360*/  IMAD.MOV.U32 R235, RZ, RZ, R31 ;  /* 0x000000ffffeb7224 */ /* 0x000fe200078e001f */
[----:B------:R-:W-:Y:S01]  /*6370*/  ISETP.GE.U32.AND P3, PT, R233, R2, PT ;  /* 0x00000002e900720c */ /* 0x000fe20003f66070 */
[----:B------:R-:W-:Y:S01]  /*6380*/  FADD.FTZ R23, R113, R77 ;  /* 0x0000004d71177221 */ /* 0x000fe20000010000 */
[----:B------:R-:W-:Y:S01]  /*6390*/  SHF.R.U32.HI R2, RZ, 0x8, R20 ;  /* 0x00000008ff027819 */ /* 0x000fe20000011614 */
[----:B------:R-:W-:Y:S01]  /*63a0*/  @!P5 HADD2 R238, -R229.H0_H0, -RZ.H0_H0 ;  /* 0xa00000ffe5eed230 */ /* 0x000fe20000000900 */
[----:B------:R-:W-:Y:S01]  /*63b0*/  HMMA.16816.F32 R16, R8, R66, RZ ;  /* 0x000000420810723c */ /* 0x000fe200000018ff */
[----:B------:R-:W-:Y:S01]  /*63c0*/  FADD.FTZ R20, R30, R76 ;  /* 0x0000004c1e147221 */ /* 0x000fe20000010000 */
[----:B------:R-:W-:Y:S01]  /*63d0*/  LOP3.LUT R2, R2, 0xffff, RZ, 0xc0, !PT ;  /* 0x0000ffff02027812 */ /* 0x000fe200078ec0ff */
[----:B------:R-:W-:Y:S01]  /*63e0*/  IMAD.MOV.U32 R30, RZ, RZ, R115 ;  /* 0x000000ffff1e7224 */ /* 0x000fe200078e0073 */
[----:B------:R-:W-:Y:S01]  /*63f0*/  @!P5 PRMT R229, R238, 0x5410, RZ ;  /* 0x00005410eee5d816 */ /* 0x000fe200000000ff */
[----:B------:R-:W-:Y:S01]  /*6400*/  IMAD.MOV.U32 R115, RZ, RZ, R112 ;  /* 0x000000ffff737224 */ /* 0x000fe200078e0070 */
[C---:B------:R-:W-:Y:S01]  /*6410*/  ISETP.GE.U32.AND P5, PT, R233.reuse, R2, PT ;  /* 0x00000002e900720c */ /* 0x040fe20003fa6070 */
[----:B------:R-:W-:Y:S01]  /*6420*/  IMAD.MOV.U32 R112, RZ, RZ, R97 ;  /* 0x000000ffff707224 */ /* 0x000fe200078e0061 */
[----:B------:R-:W-:Y:S01]  /*6430*/  LOP3.LUT R2, R24, 0xff, RZ, 0xc0, !PT ;  /* 0x000000ff18027812 */ /* 0x000fe200078ec0ff */
[----:B------:R-:W-:Y:S01]  /*6440*/  @!P3 HADD2 R237, -R230.H0_H0, -RZ.H0_H0 ;  /* 0xa00000ffe6edb230 */ /* 0x000fe20000000900 */
[----:B------:R-:W-:Y:S01]  /*6450*/  IMAD.MOV.U32 R97, RZ, RZ, R217 ;  /* 0x000000ffff617224 */ /* 0x000fe200078e00d9 */
[-C--:B------:R-:W-:Y:S01]  /*6460*/  HMMA.16816.F32 R140, R128, R34.reuse, R140 ;  /* 0x00000022808c723c */ /* 0x080fe2000000188c */
[----:B------:R-:W-:Y:S01]  /*6470*/  ISETP.GE.U32.AND P4, PT, R233, R2, PT ;  /* 0x00000002e900720c */ /* 0x000fe20003f86070 */
[----:B------:R-:W-:Y:S01]  /*6480*/  IMAD.MOV.U32 R217, RZ, RZ, R80 ;  /* 0x000000ffffd97224 */ /* 0x000fe200078e0050 */
[----:B------:R-:W-:Y:S01]  /*6490*/  @!P3 PRMT R230, R237, 0x5410, RZ ;  /* 0x00005410ede6b816 */ /* 0x000fe200000000ff */
[----:B------:R-:W-:Y:S01]  /*64a0*/  IMAD.MOV.U32 R31, RZ, RZ, R98 ;  /* 0x000000ffff1f7224 */ /* 0x000fe200078e0062 */
[----:B------:R-:W-:Y:S01]  /*64b0*/  ISETP.GE.U32.AND P3, PT, R233, R3, PT ;  /* 0x00000003e900720c */ /* 0x000fe20003f66070 */
[----:B------:R-:W-:Y:S01]  /*64c0*/  IMAD.MOV.U32 R237, RZ, RZ, R96 ;  /* 0x000000ffffed7224 */ /* 0x000fe200078e0060 */
[----:B------:R-:W-:Y:S01]  /*64d0*/  LOP3.LUT R2, R0, 0xffff, RZ, 0xc0, !PT ;  /* 0x0000ffff00027812 */ /* 0x000fe200078ec0ff */
[C---:B------:R-:W-:Y:S01]  /*64e0*/  HMMA.16816.F32 R156, R124.reuse, R34, R156 ;  /* 0x000000227c9c723c */ /* 0x040fe2000000189c */
[----:B------:R-:W-:Y:S01]  /*64f0*/  IMAD.MOV.U32 R238, RZ, RZ, R97 ;  /* 0x000000ffffee7224 */ /* 0x000fe200078e0061 */
[----:B------:R-:W-:Y:S01]  /*6500*/  @!P1 PRMT R214, R249, 0x5410, RZ ;  /* 0x00005410f9d69816 */ /* 0x000fe200000000ff */
[----:B------:R-:W-:Y:S01]  /*6510*/  IMAD.MOV.U32 R236, RZ, RZ, R114 ;  /* 0x000000ffffec7224 */ /* 0x000fe200078e0072 */
[----:B------:R-:W-:Y:S01]  /*6520*/  SHF.R.U32.HI R2, RZ, 0x8, R2 ;  /* 0x00000008ff027819 */ /* 0x000fe20000011602 */
[----:B------:R-:W-:Y:S01]  /*6530*/  IMAD.MOV.U32 R24, RZ, RZ, R99 ;  /* 0x000000ffff187224 */ /* 0x000fe200078e0063 */
[----:B------:R-:W-:Y:S01]  /*6540*/  @!P4 HADD2 R241, -R225.H0_H0, -RZ.H0_H0 ;  /* 0xa00000ffe1f1c230 */ /* 0x000fe20000000900 */
[----:B------:R-:W-:Y:S01]  /*6550*/  IMAD.MOV.U32 R35, RZ, RZ, R115 ;  /* 0x000000ffff237224 */ /* 0x000fe200078e0073 */
[----:B------:R-:W-:Y:S01]  /*6560*/  LOP3.LUT R2, R2, 0xffff, RZ, 0xc0, !PT ;  /* 0x0000ffff02027812 */ /* 0x000fe200078ec0ff */
[----:B------:R-:W-:Y:S01]  /*6570*/  HMMA.16816.F32 R44, R124, R46, R16 ;  /* 0x0000002e7c2c723c */ /* 0x000fe20000001810 */
[----:B------:R-:W-:Y:S01]  /*6580*/  @!P3 HADD2 R240, -R226.H0_H0, -RZ.H0_H0 ;  /* 0xa00000ffe2f0b230 */ /* 0x000fe20000000900 */
[----:B------:R-:W-:Y:S01]  /*6590*/  @!P4 PRMT R225, R241, 0x5410, RZ ;  /* 0x00005410f1e1c816 */ /* 0x000fe200000000ff */
[----:B------:R-:W-:Y:S01]  /*65a0*/  IMAD.MOV.U32 R34, RZ, RZ, R112 ;  /* 0x000000ffff227224 */ /* 0x000fe200078e0070 */
[----:B------:R-:W-:Y:S01]  /*65b0*/  @!P2 PRMT R212, R246, 0x5410, RZ ;  /* 0x00005410f6d4a816 */ /* 0x000fe200000000ff */
[----:B------:R-:W-:Y:S01]  /*65c0*/  IMAD.MOV.U32 R172, RZ, RZ, R61 ;  /* 0x000000ffffac7224 */ /* 0x000fe200078e003d */
[----:B------:R-:W-:Y:S01]  /*65d0*/  @!P3 PRMT R226, R240, 0x5410, RZ ;  /* 0x00005410f0e2b816 */ /* 0x000fe200000000ff */
[----:B------:R-:W-:Y:S01]  /*65e0*/  @!P5 HADD2 R239, -R227.H0_H0, -RZ.H0_H0 ;  /* 0xa00000ffe3efd230 */ /* 0x000fe20000000900 */
[----:B------:R-:W-:Y:S01]  /*65f0*/  ISETP.GE.U32.AND P3, PT, R233, R2, PT ;  /* 0x00000002e900720c */ /* 0x000fe20003f66070 */
[----:B------:R-:W-:Y:S01]  /*6600*/  HMMA.16816.F32 R64, R4, R82, RZ ;  /* 0x000000520440723c */ /* 0x000fe200000018ff */
[----:B------:R-:W-:-:S02]  /*6610*/  LOP3.LUT R2, R0, 0xff, RZ, 0xc0, !PT ;  /* 0x000000ff00027812 */ /* 0x000fc400078ec0ff */
[----:B------:R-:W-:Y:S01]  /*6620*/  @!P5 PRMT R227, R239, 0x5410, RZ ;  /* 0x00005410efe3d816 */ /* 0x000fe200000000ff */
[----:B------:R-:W-:Y:S01]  /*6630*/  IMAD.MOV.U32 R239, RZ, RZ, R236 ;  /* 0x000000ffffef7224 */ /* 0x000fe200078e00ec */
[----:B------:R-:W-:Y:S01]  /*6640*/  ISETP.GE.U32.AND P4, PT, R233, R2, PT ;  /* 0x00000002e900720c */ /* 0x000fe20003f86070 */
[----:B------:R-:W-:Y:S01]  /*6650*/  IMAD.MOV.U32 R236, RZ, RZ, R237 ;  /* 0x000000ffffec7224 */ /* 0x000fe200078e00ed */
[--C-:B------:R-:W-:Y:S01]  /*6660*/  SHF.R.U32.HI R2, RZ, 0x18, R0.reuse ;  /* 0x00000018ff027819 */ /* 0x100fe20000011600 */
[----:B------:R-:W-:Y:S01]  /*6670*/  HMMA.16816.F32 R16, R8, R82, RZ ;  /* 0x000000520810723c */ /* 0x000fe200000018ff */
[----:B------:R-:W-:-:S07]  /*6680*/  SHF.R.U32.HI R0, RZ, 0x10, R0 ;  /* 0x00000010ff007819 */ /* 0x000fce0000011600 */
[----:B------:R-:W-:Y:S01]  /*6690*/  HMMA.16816.F32 R96, R4, R218, RZ ;  /* 0x000000da0460723c */ /* 0x000fe200000018ff */
[----:B------:R-:W-:Y:S01]  /*66a0*/  @!P3 HADD2 R243, -R222.H0_H0, -RZ.H0_H0 ;  /* 0xa00000ffdef3b230 */ /* 0x000fe20000000900 */
[----:B------:R-:W-:Y:S01]  /*66b0*/  LOP3.LUT R0, R0, 0xff, RZ, 0xc0, !PT ;  /* 0x000000ff00007812 */ /* 0x000fe200078ec0ff */
[----:B------:R-:W-:-:S05]  /*66c0*/  @!P4 HADD2 R242, -R224.H0_H0, -RZ.H0_H0 ;  /* 0xa00000ffe0f2c230 */ /* 0x000fca0000000900 */
[C---:B------:R-:W-:Y:S01]  /*66d0*/  HMMA.16816.F32 R112, R4.reuse, R26, RZ ;  /* 0x0000001a0470723c */ /* 0x040fe200000018ff */
[----:B------:R-:W-:Y:S02]  /*66e0*/  @!P4 PRMT R224, R242, 0x5410, RZ ;  /* 0x00005410f2e0c816 */ /* 0x000fe400000000ff */
[----:B------:R-:W-:Y:S02]  /*66f0*/  ISETP.GE.U32.AND P4, PT, R233, R2, PT ;  /* 0x00000002e900720c */ /* 0x000fe40003f86070 */
[----:B------:R-:W-:Y:S02]  /*6700*/  @!P3 PRMT R222, R243, 0x5410, RZ ;  /* 0x00005410f3deb816 */ /* 0x000fe400000000ff */
[C---:B------:R-:W-:Y:S01]  /*6710*/  ISETP.GE.U32.AND P3, PT, R233.reuse, R0, PT ;  /* 0x00000000e900720c */ /* 0x040fe20003f66070 */
[----:B------:R-:W-:Y:S01]  /*6720*/  HMMA.16816.F32 R80, R4, R94, RZ ;  /* 0x0000005e0450723c */ /* 0x000fe200000018ff */
[----:B------:R-:W-:Y:S02]  /*6730*/  LOP3.LUT R0, R32, 0xff, RZ, 0xc0, !PT ;  /* 0x000000ff20007812 */ /* 0x000fe400078ec0ff */
[----:B------:R-:W-:Y:S01]  /*6740*/  SHF.R.U32.HI R2, RZ, 0x8, R33 ;  /* 0x00000008ff027819 */ /* 0x000fe20000011621 */
[----:B------:R-:W-:Y:S01]  /*6750*/  IMAD.MOV.U32 R240, RZ, RZ, R34 ;  /* 0x000000fffff07224 */ /* 0x000fe200078e0022 */
[----:B------:R-:W-:-:S03]  /*6760*/  ISETP.GE.U32.AND P5, PT, R233, R25, PT ;  /* 0x00000019e900720c */ /* 0x000fc60003fa6070 */
[----:B------:R-:W-:Y:S01]  /*6770*/  HMMA.16816.F32 R4, R4, R178, RZ ;  /* 0x000000b20404723c */ /* 0x000fe200000018ff */
[----:B------:R-:W-:-:S03]  /*6780*/  @!P4 HADD2 R244, -R220.H0_H0, -RZ.H0_H0 ;  /* 0xa00000ffdcf4c230 */ /* 0x000fc60000000900 */
[----:B------:R-:W-:Y:S02]  /*6790*/  @!P3 HADD2 R245, -R215.H0_H0, -RZ.H0_H0 ;  /* 0xa00000ffd7f5b230 */ /* 0x000fe40000000900 */
[----:B------:R-:W-:Y:S02]  /*67a0*/  @!P4 PRMT R220, R244, 0x5410, RZ ;  /* 0x00005410f4dcc816 */ /* 0x000fe400000000ff */
[----:B------:R-:W-:Y:S01]  /*67b0*/  ISETP.GE.U32.AND P4, PT, R233, R0, PT ;  /* 0x00000000e900720c */ /* 0x000fe20003f86070 */
[----:B------:R-:W-:Y:S01]  /*67c0*/  HMMA.16816.F32 R64, R128, R62, R64 ;  /* 0x0000003e8040723c */ /* 0x000fe20000001840 */
[----:B------:R-:W-:Y:S01]  /*67d0*/  LOP3.LUT R0, R2, 0xffff, RZ, 0xc0, !PT ;  /* 0x0000ffff02007812 */ /* 0x000fe200078ec0ff */
[----:B------:R-:W-:Y:S01]  /*67e0*/  IMAD.WIDE.U32 R2, R29, -0x326172a9, RZ ;  /* 0xcd9e8d571d027825 */ /* 0x000fe200078e00ff */
[----:B------:R-:W-:Y:S02]  /*67f0*/  @!P3 PRMT R215, R245, 0x5410, RZ ;  /* 0x00005410f5d7b816 */ /* 0x000fe400000000ff */
[----:B------:R-:W-:-:S02]  /*6800*/  ISETP.GE.U32.AND P3, PT, R233, R0, PT ;  /* 0x00000000e900720c */ /* 0x000fc40003f66070 */
[----:B------:R-:W-:Y:S01]  /*6810*/  LOP3.LUT R14, R2, 0xff, RZ, 0xc0, !PT ;  /* 0x000000ff020e7812 */ /* 0x000fe200078ec0ff */
[----:B------:R-:W-:Y:S01]  /*6820*/  HMMA.16816.F32 R80, R128, R78, R80 ;  /* 0x0000004e8050723c */ /* 0x000fe20000001850 */
[----:B------:R-:W-:-:S03]  /*6830*/  LOP3.LUT R0, R3, UR26, R22, 0x96, !PT ;  /* 0x0000001a03007c12 */ /* 0x000fc6000f8e9616 */
[----:B------:R-:W-:-:S04]  /*6840*/  @!P4 HADD2 R247, -R211.H0_H0, -RZ.H0_H0 ;  /* 0xa00000ffd3f7c230 */ /* 0x000fc80000000900 */
[----:B------:R-:W-:Y:S01]  /*6850*/  HMMA.16816.F32 R96, R128, R190, R96 ;  /* 0x000000be8060723c */ /* 0x000fe20000001860 */
[----:B------:R-:W-:Y:S01]  /*6860*/  @!P4 PRMT R211, R247, 0x5410, RZ ;  /* 0x00005410f7d3c816 */ /* 0x000fe200000000ff */
[----:B------:R-:W-:-:S05]  /*6870*/  @!P3 HADD2 R248, -R213.H0_H0, -RZ.H0_H0 ;  /* 0xa00000ffd5f8b230 */ /* 0x000fca0000000900 */
[----:B------:R-:W-:Y:S01]  /*6880*/  @!P3 PRMT R213, R248, 0x5410, RZ ;  /* 0x00005410f8d5b816 */ /* 0x000fe200000000ff */
[----:B------:R-:W-:Y:S01]  /*6890*/  HMMA.16816.F32 R112, R128, R110, R112 ;  /* 0x0000006e8070723c */ /* 0x000fe20000001870 */
[----:B------:R-:W-:Y:S01]  /*68a0*/  ISETP.GE.U32.AND P3, PT, R233, R14, PT ;  /* 0x0000000ee900720c */ /* 0x000fe20003f66070 */
[----:B------:R-:W-:-:S06]  /*68b0*/  FADD.FTZ R14, R24, R21 ;  /* 0x00000015180e7221 */ /* 0x000fcc0000010000 */
[----:B------:R-:W-:Y:S01]  /*68c0*/  HMMA.16816.F32 R128, R128, R174, R4 ;  /* 0x000000ae8080723c */ /* 0x000fe20000001804 */
[----:B------:R1:W2:Y:S04]  /*68d0*/  LDL.LU.S16 R4, [R1] ;  /* 0x0000000001047983 */ /* 0x0002a80000300600 */
[----:B------:R1:W3:Y:S03]  /*68e0*/  LDL.LU.S16 R22, [R1+0x8] ;  /* 0x0000080001167983 */ /* 0x0002e60000300600 */
[----:B------:R-:W-:Y:S01]  /*68f0*/  HMMA.16816.F32 R60, R124, R62, R16 ;  /* 0x0000003e7c3c723c */ /* 0x000fe20000001810 */
[----:B------:R1:W4:Y:S07]  /*6900*/  LDL.LU.S16 R21, [R1+0xc] ;  /* 0x00000c0001157983 */ /* 0x00032e0000300600 */
[----:B------:R-:W-:Y:S11]  /*6910*/  HMMA.16816.F32 R16, R8, R94, RZ ;  /* 0x0000005e0810723c */ /* 0x000ff600000018ff */
[----:B------:R-:W-:Y:S11]  /*6920*/  @!UPT UIADD3 URZ, URZ, URZ, URZ ;  /* 0x0000003f3f3ff290 */ /* 0x000ff6000fffe03f */
[----:B------:R-:W-:Y:S02]  /*6930*/  @!UPT UIADD3 URZ, URZ, URZ, URZ ;  /* 0x0000003f3f3ff290 */ /* 0x000fe4000fffe03f */
[----:B------:R-:W-:Y:S07]  /*6940*/  HMMA.16816.F32 R76, R124, R78, R16 ;  /* 0x0000004e7c4c723c */ /* 0x000fee0000001810 */
[----:B------:R-:W-:Y:S01]  /*6950*/  FADD.FTZ R17, R15, R93 ;  /* 0x0000005d0f117221 */ /* 0x000fe20000010000 */
[----:B------:R-:W-:Y:S02]  /*6960*/  LOP3.LUT R16, R2, 0xffff, RZ, 0xc0, !PT ;  /* 0x0000ffff02107812 */ /* 0x000fe400078ec0ff */
[----:B------:R-:W-:-:S02]  /*6970*/  SHF.R.U32.HI R15, RZ, 0x10, R2 ;  /* 0x00000010ff0f7819 */ /* 0x000fc40000011602 */
[----:B------:R-:W-:Y:S02]  /*6980*/  SHF.R.U32.HI R3, RZ, 0x18, R2 ;  /* 0x00000018ff037819 */ /* 0x000fe40000011602 */
[----:B------:R-:W-:-:S04]  /*6990*/  LOP3.LUT R2, R92, 0xff, RZ, 0xc0, !PT ;  /* 0x000000ff5c027812 */ /* 0x000fc800078ec0ff */
[----:B------:R-:W-:Y:S02]  /*69a0*/  ISETP.GE.U32.AND P1, PT, R233, R2, PT ;  /* 0x00000002e900720c */ /* 0x000fe40003f26070 */
[----:B------:R-:W-:-:S04]  /*69b0*/  LOP3.LUT R2, R0, 0xff, RZ, 0xc0, !PT ;  /* 0x000000ff00027812 */ /* 0x000fc800078ec0ff */
[----:B------:R-:W-:Y:S02]  /*69c0*/  ISETP.GE.U32.AND P2, PT, R233, R2, PT ;  /* 0x00000002e900720c */ /* 0x000fe40003f46070 */
[----:B------:R-:W-:-:S04]  /*69d0*/  SHF.R.U32.HI R2, RZ, 0x18, R0 ;  /* 0x00000018ff027819 */ /* 0x000fc80000011600 */
[----:B------:R-:W-:-:S07]  /*69e0*/  ISETP.GE.U32.AND P4, PT, R233, R2, PT ;  /* 0x00000002e900720c */ /* 0x000fce0003f86070 */
[----:B------:R-:W-:-:S05]  /*69f0*/  @!P2 HADD2 R252, -R210.H0_H0, -RZ.H0_H0 ;  /* 0xa00000ffd2fca230 */ /* 0x000fca0000000900 */
[----:B------:R-:W-:Y:S02]  /*6a00*/  @!P2 PRMT R210, R252, 0x5410, RZ ;  /* 0x00005410fcd2a816 */ /* 0x000fe400000000ff */
[----:B------:R-:W-:Y:S01]  /*6a10*/  ISETP.GE.U32.AND P2, PT, R233, R3, PT ;  /* 0x00000003e900720c */ /* 0x000fe20003f46070 */
[----:B------:R-:W-:Y:S01]  /*6a20*/  @!P4 HADD2 R251, -R208.H0_H0, -RZ.H0_H0 ;  /* 0xa00000ffd0fbc230 */ /* 0x000fe20000000900 */
[----:B------:R-:W-:Y:S02]  /*6a30*/  SHF.R.U32.HI R2, RZ, 0x10, R13 ;  /* 0x00000010ff027819 */ /* 0x000fe4000001160d */
[----:B------:R-:W-:Y:S01]  /*6a40*/  LOP3.LUT R3, R13, 0xff, RZ, 0xc0, !PT ;  /* 0x000000ff0d037812 */ /* 0x000fe200078ec0ff */
[----:B------:R-:W-:Y:S01]  /*6a50*/  @!P3 HADD2 R250, -R186.H0_H0, -RZ.H0_H0 ;  /* 0xa00000ffbafab230 */ /* 0x000fe20000000900 */
[----:B------:R-:W-:Y:S02]  /*6a60*/  @!P4 PRMT R208, R251, 0x5410, RZ ;  /* 0x00005410fbd0c816 */ /* 0x000fe400000000ff */
[----:B------:R-:W-:-:S02]  /*6a70*/  LOP3.LUT R2, R2, 0xff, RZ, 0xc0, !PT ;  /* 0x000000ff02027812 */ /* 0x000fc400078ec0ff */
[C---:B------:R-:W-:Y:S02]  /*6a80*/  ISETP.GE.U32.AND P4, PT, R233.reuse, R3, PT ;  /* 0x00000003e900720c */ /* 0x040fe40003f86070 */
[----:B------:R-:W-:Y:S02]  /*6a90*/  @!P3 PRMT R186, R250, 0x5410, RZ ;  /* 0x00005410fabab816 */ /* 0x000fe400000000ff */
[----:B------:R-:W-:Y:S02]  /*6aa0*/  ISETP.GE.U32.AND P3, PT, R233, R2, PT ;  /* 0x00000002e900720c */ /* 0x000fe40003f66070 */
[----:B------:R-:W-:Y:S01]  /*6ab0*/  SHF.R.U32.HI R2, RZ, 0x18, R13 ;  /* 0x00000018ff027819 */ /* 0x000fe2000001160d */
[----:B------:R-:W-:Y:S02]  /*6ac0*/  IMAD.MOV.U32 R237, RZ, RZ, R35 ;  /* 0x000000ffffed7224 */ /* 0x000fe400078e0023 */
[----:B------:R-:W-:Y:S02]  /*6ad0*/  IMAD.MOV.U32 R34, RZ, RZ, R235 ;  /* 0x000000ffff227224 */ /* 0x000fe400078e00eb */
[----:B------:R-:W-:Y:S01]  /*6ae0*/  IMAD.MOV.U32 R35, RZ, RZ, R30 ;  /* 0x000000ffff237224 */ /* 0x000fe200078e001e */
[----:B------:R-:W-:Y:S01]  /*6af0*/  HMMA.16816.F32 R92, R8, R218, RZ ;  /* 0x000000da085c723c */ /* 0x000fe200000018ff */
[----:B------:R-:W-:-:S02]  /*6b00*/  IMAD.MOV.U32 R235, RZ, RZ, R176 ;  /* 0x000000ffffeb7224 */ /* 0x000fc400078e00b0 */
[----:B------:R-:W-:-:S05]  /*6b10*/  IMAD.MOV.U32 R30, RZ, RZ, R177 ;  /* 0x000000ffff1e7224 */ /* 0x000fca00078e00b1 */
[C---:B------:R-:W-:Y:S08]  /*6b20*/  HMMA.16816.F32 R24, R8.reuse, R26, RZ ;  /* 0x0000001a0818723c */ /* 0x040ff000000018ff */
[----:B------:R-:W-:Y:S07]  /*6b30*/  HMMA.16816.F32 R176, R8, R178, RZ ;  /* 0x000000b208b0723c */ /* 0x000fee00000018ff */
[----:B------:R-:W-:Y:S01]  /*6b40*/  FADD.FTZ R10, R240, R20 ;  /* 0x00000014f00a7221 */ /* 0x000fe20000010000 */
[----:B--2---:R-:W-:-:S05]  /*6b50*/  @!P2 HADD2 R4, -R184.H0_H0, -RZ.H0_H0 ;  /* 0xa00000ffb804a230 */ /* 0x004fca0000000900 */
[----:B------:R-:W-:Y:S02]  /*6b60*/  PRMT R19, R4, 0x7610, R19 ;  /* 0x0000761004137816 */ /* 0x000fe40000000013 */
[----:B------:R1:W2:Y:S01]  /*6b70*/  LDL.LU.S16 R4, [R1+0x4] ;  /* 0x0000040001047983 */ /* 0x0002a20000300600 */
[----:B---3--:R-:W-:Y:S01]  /*6b80*/  @!P4 HADD2 R22, -R182.H0_H0, -RZ.H0_H0 ;  /* 0xa00000ffb616c230 */ /* 0x008fe20000000900 */
[----:B------:R-:W-:Y:S02]  /*6b90*/  @!P2 PRMT R184, R19, 0x5410, RZ ;  /* 0x0000541013b8a816 */ /* 0x000fe400000000ff */
[----:B------:R-:W-:Y:S01]  /*6ba0*/  ISETP.GE.U32.AND P2, PT, R233, R2, PT ;  /* 0x00000002e900720c */ /* 0x000fe20003f46070 */
[----:B----4-:R-:W-:Y:S01]  /*6bb0*/  @!P3 HADD2 R21, -R180.H0_H0, -RZ.H0_H0 ;  /* 0xa00000ffb415b230 */ /* 0x010fe20000000900 */
[----:B------:R-:W-:Y:S01]  /*6bc0*/  SHF.R.U32.HI R2, RZ, 0x8, R108 ;  /* 0x00000008ff027819 */ /* 0x000fe2000001166c */
[----:B------:R1:W3:Y:S01]  /*6bd0*/  LDL.LU.S16 R19, [R1+0x14] ;  /* 0x0000140001137983 */ /* 0x0002e20000300600 */
[----:B------:R-:W-:-:S02]  /*6be0*/  PRMT R20, R22, 0x7610, R20 ;  /* 0x0000761016147816 */ /* 0x000fc40000000014 */
[----:B------:R-:W-:Y:S02]  /*6bf0*/  LOP3.LUT R2, R2, 0xffff, RZ, 0xc0, !PT ;  /* 0x0000ffff02027812 */ /* 0x000fe400078ec0ff */
[----:B------:R-:W-:Y:S02]  /*6c00*/  PRMT R18, R21, 0x7610, R18 ;  /* 0x0000761015127816 */ /* 0x000fe40000000012 */
[----:B------:R-:W-:Y:S02]  /*6c10*/  @!P4 PRMT R182, R20, 0x5410, RZ ;  /* 0x0000541014b6c816 */ /* 0x000fe400000000ff */
[----:B------:R-:W-:Y:S02]  /*6c20*/  ISETP.GE.U32.AND P4, PT, R233, R2, PT ;  /* 0x00000002e900720c */ /* 0x000fe40003f86070 */
[----:B------:R-:W-:Y:S02]  /*6c30*/  LOP3.LUT R2, R15, 0xff, RZ, 0xc0, !PT ;  /* 0x000000ff0f027812 */ /* 0x000fe400078ec0ff */
[----:B------:R-:W-:-:S02]  /*6c40*/  @!P3 PRMT R180, R18, 0x5410, RZ ;  /* 0x0000541012b4b816 */ /* 0x000fc400000000ff */
[----:B------:R1:W4:Y:S01]  /*6c50*/  LDL.LU.S16 R18, [R1+0x10] ;  /* 0x0000100001127983 */ /* 0x0003220000300600 */
[----:B------:R-:W-:Y:S02]  /*6c60*/  ISETP.GE.U32.AND P3, PT, R233, R2, PT ;  /* 0x00000002e900720c */ /* 0x000fe40003f66070 */
[----:B------:R-:W-:Y:S01]  /*6c70*/  LOP3.LUT R2, R13, 0xffff, RZ, 0xc0, !PT ;  /* 0x0000ffff0d027812 */ /* 0x000fe200078ec0ff */
[----:B------:R1:W4:Y:S04]  /*6c80*/  LDL.LU.S16 R15, [R1+0x18] ;  /* 0x00001800010f7983 */ /* 0x0003280000300600 */
[----:B------:R1:W4:Y:S01]  /*6c90*/  LDL.LU.S16 R13, [R1+0x1c] ;  /* 0x00001c00010d7983 */ /* 0x0003220000300600 */
[----:B--2---:R-:W-:-:S05]  /*6ca0*/  @!P2 HADD2 R4, -R139.H0_H0, -RZ.H0_H0 ;  /* 0xa00000ff8b04a230 */ /* 0x004fca0000000900 */
[----:B------:R-:W-:Y:S02]  /*6cb0*/  PRMT R3, R4, 0x7610, R3 ;  /* 0x0000761004037816 */ /* 0x000fe40000000003 */
[----:B------:R1:W2:Y:S02]  /*6cc0*/  LDL.LU.S16 R4, [R1+0x20] ;  /* 0x0000200001047983 */ /* 0x0002a40000300600 */
[----:B------:R-:W-:Y:S02]  /*6cd0*/  @!P2 PRMT R139, R3, 0x5410, RZ ;  /* 0x00005410038ba816 */ /* 0x000fe400000000ff */
[----:B------:R-:W-:Y:S01]  /*6ce0*/  SHF.R.U32.HI R3, RZ, 0x8, R2 ;  /* 0x00000008ff037819 */ /* 0x000fe20000011602 */
[----:B---3--:R-:W-:-:S03]  /*6cf0*/  @!P6 HADD2 R19, -R138.H0_H0, -RZ.H0_H0 ;  /* 0xa00000ff8a13e230 */ /* 0x008fc60000000900 */
[----:B------:R-:W-:Y:S02]  /*6d00*/  LOP3.LUT R3, R3, 0xffff, RZ, 0xc0, !PT ;  /* 0x0000ffff03037812 */ /* 0x000fe400078ec0ff */
[----:B------:R-:W-:Y:S01]  /*6d10*/  LOP3.LUT R2, R12, 0xffff, RZ, 0xc0, !PT ;  /* 0x0000ffff0c027812 */ /* 0x000fe200078ec0ff */
[----:B----4-:R-:W-:Y:S02]  /*6d20*/  @!P4 HADD2 R18, -R137.H0_H0, -RZ.H0_H0 ;  /* 0xa00000ff8912c230 */ /* 0x010fe40000000900 */
[----:B------:R-:W-:Y:S02]  /*6d30*/  @!P1 HADD2 R15, -R132.H0_H0, -RZ.H0_H0 ;  /* 0xa00000ff840f9230 */ /* 0x000fe40000000900 */
[----:B------:R-:W-:Y:S01]  /*6d40*/  @!P3 HADD2 R13, -R183.H0_H0, -RZ.H0_H0 ;  /* 0xa00000ffb70db230 */ /* 0x000fe20000000900 */
[----:B------:R-:W-:Y:S02]  /*6d50*/  PRMT R12, R19, 0x7610, R12 ;  /* 0x00007610130c7816 */ /* 0x000fe4000000000c */
[----:B------:R-:W-:-:S02]  /*6d60*/  ISETP.GE.U32.AND P2, PT, R233, R3, PT ;  /* 0x00000003e900720c */ /* 0x000fc40003f46070 */
[----:B------:R-:W-:Y:S02]  /*6d70*/  PRMT R7, R15, 0x7610, R7 ;  /* 0x000076100f077816 */ /* 0x000fe40000000007 */
[----:B------:R-:W-:Y:S01]  /*6d80*/  PRMT R9, R18, 0x7610, R9 ;  /* 0x0000761012097816 */ /* 0x000fe20000000009 */
[----:B------:R1:W3:Y:S01]  /*6d90*/  LDL.LU.S16 R15, [R1+0x24] ;  /* 0x00002400010f7983 */ /* 0x0002e20000300600 */
[----:B------:R-:W-:-:S03]  /*6da0*/  PRMT R3, R13, 0x7610, R3 ;  /* 0x000076100d037816 */ /* 0x000fc60000000003 */
[----:B------:R1:W4:Y:S01]  /*6db0*/  LDL.LU.S16 R13, [R1+0x2c] ;  /* 0x00002c00010d7983 */ /* 0x0003220000300600 */
[----:B------:R-:W-:Y:S02]  /*6dc0*/  @!P6 PRMT R138, R12, 0x5410, RZ ;  /* 0x000054100c8ae816 */ /* 0x000fe400000000ff */
[----:B------:R-:W-:Y:S01]  /*6dd0*/  @!P4 PRMT R137, R9, 0x5410, RZ ;  /* 0x000054100989c816 */ /* 0x000fe200000000ff */
[----:B------:R1:W3:Y:S04]  /*6de0*/  LDL.LU.S16 R12, [R1+0x30] ;  /* 0x00003000010c7983 */ /* 0x0002e80000300600 */
[----:B------:R1:W3:Y:S01]  /*6df0*/  LDL.LU.S16 R9, [R1+0x28] ;  /* 0x0000280001097983 */ /* 0x0002e20000300600 */
[----:B------:R-:W-:-:S03]  /*6e00*/  @!P1 PRMT R132, R7, 0x5410, RZ ;  /* 0x0000541007849816 */ /* 0x000fc600000000ff */
[----:B------:R1:W3:Y:S01]  /*6e10*/  LDL.LU.S16 R7, [R1+0x34] ;  /* 0x0000340001077983 */ /* 0x0002e20000300600 */
[----:B------:R-:W-:-:S04]  /*6e20*/  SHF.R.U32.HI R2, RZ, 0x8, R2 ;  /* 0x00000008ff027819 */ /* 0x000fc80000011602 */
[----:B------:R-:W-:-:S04]  /*6e30*/  LOP3.LUT R2, R2, 0xffff, RZ, 0xc0, !PT ;  /* 0x0000ffff02027812 */ /* 0x000fc800078ec0ff */
[----:B------:R-:W-:Y:S02]  /*6e40*/  ISETP.GE.U32.AND P6, PT, R233, R2, PT ;  /* 0x00000002e900720c */ /* 0x000fe40003fc6070 */
[----:B------:R-:W-:-:S04]  /*6e50*/  SHF.R.U32.HI R2, RZ, 0x10, R0 ;  /* 0x00000010ff027819 */ /* 0x000fc80000011600 */
[----:B------:R-:W-:Y:S01]  /*6e60*/  LOP3.LUT R2, R2, 0xff, RZ, 0xc0, !PT ;  /* 0x000000ff02027812 */ /* 0x000fe200078ec0ff */
[----:B------:R-:W-:Y:S01]  /*6e70*/  ULEA UR7, UR22, UR20, 0x5 ;  /* 0x0000001416077291 */ /* 0x000fe2000f8e283f */
[----:B------:R-:W-:Y:S02]  /*6e80*/  @!P3 PRMT R183, R3, 0x5410, RZ ;  /* 0x0000541003b7b816 */ /* 0x000fe400000000ff */
[----:B------:R-:W-:Y:S02]  /*6e90*/  ISETP.GE.U32.AND P4, PT, R233, R2, PT ;  /* 0x00000002e900720c */ /* 0x000fe40003f86070 */
[----:B------:R-:W-:Y:S02]  /*6ea0*/  SHF.R.U32.HI R2, RZ, 0x8, R16 ;  /* 0x00000008ff027819 */ /* 0x000fe40000011610 */
[----:B------:R-:W-:Y:S01]  /*6eb0*/  LOP3.LUT R3, R0, 0xffff, RZ, 0xc0, !PT ;  /* 0x0000ffff00037812 */ /* 0x000fe200078ec0ff */
[----:B------:R-:W-:Y:S01]  /*6ec0*/  UIADD3 UR7, UR7, -0x20, URZ ;  /* 0xffffffe007077890 */ /* 0x000fe2000fffe03f */
[----:B------:R-:W-:-:S02]  /*6ed0*/  LOP3.LUT R2, R2, 0xffff, RZ, 0xc0, !PT ;  /* 0x0000ffff02027812 */ /* 0x000fc400078ec0ff */
[----:B------:R-:W-:Y:S01]  /*6ee0*/  SHF.R.U32.HI R3, RZ, 0x8, R3 ;  /* 0x00000008ff037819 */ /* 0x000fe20000011603 */
[----:B------:R-:W-:Y:S01]  /*6ef0*/  USHF.R.S32.HI UR6, URZ, 0x1f, UR7 ;  /* 0x0000001f3f067899 */ /* 0x000fe20008011407 */
[----:B------:R-:W-:Y:S02]  /*6f00*/  ISETP.GE.U32.AND P3, PT, R233, R2, PT ;  /* 0x00000002e900720c */ /* 0x000fe40003f66070 */
[----:B------:R-:W-:Y:S01]  /*6f10*/  LOP3.LUT R3, R3, 0xffff, RZ, 0xc0, !PT ;  /* 0x0000ffff03037812 */ /* 0x000fe200078ec0ff */
[----:B--2---:R-:W-:-:S05]  /*6f20*/  @!P5 HADD2 R4, -R28.H0_H0, -RZ.H0_H0 ;  /* 0xa00000ff1c04d230 */ /* 0x004fca0000000900 */
[----:B------:R-:W-:Y:S01]  /*6f30*/  PRMT R5, R4, 0x7610, R5 ;  /* 0x0000761004057816 */ /* 0x000fe20000000005 */
[----:B------:R-:W-:-:S04]  /*6f40*/  IMAD.SHL.U32 R4, R109, 0x2, RZ ;  /* 0x000000026d047824 */ /* 0x000fc800078e00ff */
[----:B------:R-:W-:Y:S01]  /*6f50*/  IMAD R0, R239, c[0x0][0x228], R4 ;  /* 0x00008a00ef007a24 */ /* 0x000fe200078e0204 */
[----:B------:R-:W-:Y:S02]  /*6f60*/  @!P5 PRMT R28, R5, 0x5410, RZ ;  /* 0x00005410051cd816 */ /* 0x000fe400000000ff */
[----:B------:R-:W-:Y:S02]  /*6f70*/  ISETP.GE.U32.AND P5, PT, R233, R3, PT ;  /* 0x00000003e900720c */ /* 0x000fe40003fa6070 */
[----:B------:R-:W-:-:S04]  /*6f80*/  IADD3 R2, P1, R0, UR7, RZ ;  /* 0x0000000700027c10 */ /* 0x000fc8000ff3e0ff */
[----:B------:R-:W-:Y:S02]  /*6f90*/  LEA.HI.X.SX32 R0, R0, UR6, 0x1, P1 ;  /* 0x0000000600007c11 */ /* 0x000fe400088f0eff */
[----:B------:R-:W-:-:S04]  /*6fa0*/  LEA R4, P1, R2, c[0x0][0x1f8], 0x1 ;  /* 0x00007e0002047a11 */ /* 0x000fc800078208ff */
[----:B------:R-:W-:Y:S01]  /*6fb0*/  LEA.HI.X R5, R2, c[0x0][0x1fc], R0, 0x1, P1 ;  /* 0x00007f0002057a11 */ /* 0x000fe200008f0c00 */
[----:B----4-:R-:W-:Y:S02]  /*6fc0*/  @!P6 HADD2 R13, -R223.H0_H0, -RZ.H0_H0 ;  /* 0xa00000ffdf0de230 */ /* 0x010fe40000000900 */
[----:B---3--:R-:W-:-:S03]  /*6fd0*/  @!P4 HADD2 R12, -R187.H0_H0, -RZ.H0_H0 ;  /* 0xa00000ffbb0cc230 */ /* 0x008fc60000000900 */
[----:B------:R-:W-:Y:S01]  /*6fe0*/  PRMT R2, R13, 0x7610, R2 ;  /* 0x000076100d027816 */ /* 0x000fe20000000002 */
[----:B------:R-:W-:Y:S01]  /*6ff0*/  @!P3 HADD2 R9, -R185.H0_H0, -RZ.H0_H0 ;  /* 0xa00000ffb909b230 */ /* 0x000fe20000000900 */
[----:B------:R-:W-:Y:S02]  /*7000*/  PRMT R8, R12, 0x7610, R8 ;  /* 0x000076100c087816 */ /* 0x000fe40000000008 */
[----:B------:R-:W-:Y:S01]  /*7010*/  @!P6 PRMT R223, R2, 0x5410, RZ ;  /* 0x0000541002dfe816 */ /* 0x000fe200000000ff */
[----:B------:R-:W-:Y:S01]  /*7020*/  IMAD.MOV.U32 R2, RZ, RZ, c[0x0][0x228] ;  /* 0x00008a00ff027624 */ /* 0x000fe200078e00ff */
[----:B------:R-:W-:Y:S01]  /*7030*/  PRMT R6, R9, 0x7610, R6 ;  /* 0x0000761009067816 */ /* 0x000fe20000000006 */
[----:B------:R-:W-:Y:S01]  /*7040*/  @!P5 HADD2 R7, -R209.H0_H0, -RZ.H0_H0 ;  /* 0xa00000ffd107d230 */ /* 0x000fe20000000900 */
[----:B------:R-:W-:Y:S01]  /*7050*/  @!P4 PRMT R187, R8, 0x5410, RZ ;  /* 0x0000541008bbc816 */ /* 0x000fe200000000ff */
[----:B------:R-:W-:Y:S01]  /*7060*/  IMAD.SHL.U32 R8, R2, 0x8, RZ ;  /* 0x0000000802087824 */ /* 0x000fe200078e00ff */
[----:B------:R-:W-:Y:S01]  /*7070*/  @!P3 PRMT R185, R6, 0x5410, RZ ;  /* 0x0000541006b9b816 */ /* 0x000fe200000000ff */
[C---:B------:R-:W-:Y:S01]  /*7080*/  IMAD.SHL.U32 R6, R2.reuse, 0x40, RZ ;  /* 0x0000004002067824 */ /* 0x040fe200078e00ff */
[----:B------:R-:W-:Y:S01]  /*7090*/  PRMT R3, R7, 0x7610, R3 ;  /* 0x0000761007037816 */ /* 0x000fe20000000003 */
[----:B------:R-:W-:Y:S01]  /*70a0*/  IMAD R2, R2, 0x48, RZ ;  /* 0x0000004802027824 */ /* 0x000fe200078e02ff */
[----:B------:R-:W-:Y:S01]  /*70b0*/  @!P2 HADD2 R15, -R181.H0_H0, -RZ.H0_H0 ;  /* 0xa00000ffb50fa230 */ /* 0x000fe20000000900 */
[----:B------:R-:W-:Y:S01]  /*70c0*/  IMAD.WIDE R8, R8, 0x2, R4 ;  /* 0x0000000208087825 */ /* 0x000fe200078e0204 */
[----:B------:R-:W-:-:S03]  /*70d0*/  @!P5 PRMT R209, R3, 0x5410, RZ ;  /* 0x0000541003d1d816 */ /* 0x000fc600000000ff */
[--C-:B------:R-:W-:Y:S01]  /*70e0*/  IMAD.WIDE R6, R6, 0x2, R4.reuse ;  /* 0x0000000206067825 */ /* 0x100fe200078e0204 */
[----:B------:R-:W-:Y:S03]  /*70f0*/  STG.E.U16 [R4.64], R221 ;  /* 0x000000dd04007986 */ /* 0x000fe6000c101510 */
[----:B------:R-:W-:Y:S01]  /*7100*/  IMAD.WIDE R2, R2, 0x2, R4 ;  /* 0x0000000202027825 */ /* 0x000fe200078e0204 */
[----:B------:R-:W-:Y:S01]  /*7110*/  STG.E.U16 [R4.64+0x2], R223 ;  /* 0x000002df04007986 */ /* 0x000fe2000c101510 */
[----:B------:R-:W-:-:S03]  /*7120*/  PRMT R11, R15, 0x7610, R11 ;  /* 0x000076100f0b7816 */ /* 0x000fc6000000000b */
[----:B------:R-:W-:Y:S04]  /*7130*/  STG.E.U16 [R8.64], R229 ;  /* 0x000000e508007986 */ /* 0x000fe8000c101510 */
[----:B------:R-:W-:Y:S01]  /*7140*/  STG.E.U16 [R8.64+0x2], R230 ;  /* 0x000002e608007986 */ /* 0x000fe2000c101510 */
[----:B------:R-:W-:-:S03]  /*7150*/  @!P2 PRMT R181, R11, 0x5410, RZ ;  /* 0x000054100bb5a816 */ /* 0x000fc600000000ff */
[----:B------:R-:W-:Y:S04]  /*7160*/  STG.E.U16 [R6.64], R210 ;  /* 0x000000d206007986 */ /* 0x000fe8000c101510 */
[----:B------:R-:W-:Y:S04]  /*7170*/  STG.E.U16 [R6.64+0x2], R209 ;  /* 0x000002d106007986 */ /* 0x000fe8000c101510 */
[----:B------:R-:W-:Y:S04]  /*7180*/  STG.E.U16 [R2.64], R187 ;  /* 0x000000bb02007986 */ /* 0x000fe8000c101510 */
[----:B------:R2:W-:Y:S04]  /*7190*/  STG.E.U16 [R2.64+0x2], R208 ;  /* 0x000002d002007986 */ /* 0x0005e8000c101510 */
        /* <DEDUP_REMOVED lines=11> */
[----:B------:R-:W-:Y:S01]  /*7250*/  STG.E.U16 [R8.64+0x22], R220 ;  /* 0x000022dc08007986 */ /* 0x000fe2000c101510 */
[----:B------:R-:W-:-:S03]  /*7260*/  FADD.FTZ R0, R199, R23 ;  /* 0x00000017c7007221 */ /* 0x000fc60000010000 */
[----:B------:R-:W-:Y:S04]  /*7270*/  STG.E.U16 [R6.64+0x20], R182 ;  /* 0x000020b606007986 */ /* 0x000fe8000c101510 */
[----:B------:R-:W-:Y:S01]  /*7280*/  STG.E.U16 [R6.64+0x22], R181 ;  /* 0x000022b506007986 */ /* 0x000fe2000c101510 */
[----:B--2---:R-:W-:-:S03]  /*7290*/  FADD.FTZ R208, R236, R17 ;  /* 0x00000011ecd07221 */ /* 0x004fc60000010000 */
[----:B------:R-:W-:Y:S04]  /*72a0*/  STG.E.U16 [R2.64+0x20], R180 ;  /* 0x000020b402007986 */ /* 0x000fe8000c101510 */
[----:B------:R-:W-:Y:S04]  /*72b0*/  STG.E.U16 [R2.64+0x22], R139 ;  /* 0x0000228b02007986 */ /* 0x000fe8000c101510 */
[----:B------:R-:W-:Y:S04]  /*72c0*/  STG.E.U16 [R4.64+0x30], R214 ;  /* 0x000030d604007986 */ /* 0x000fe8000c101510 */
[----:B------:R-:W-:Y:S04]  /*72d0*/  STG.E.U16 [R4.64+0x32], R213 ;  /* 0x000032d504007986 */ /* 0x000fe8000c101510 */
[----:B------:R2:W-:Y:S04]  /*72e0*/  STG.E.U16 [R8.64+0x30], R211 ;  /* 0x000030d308007986 */ /* 0x0005e8000c101510 */
[----:B------:R-:W-:Y:S01]  /*72f0*/  STG.E.U16 [R8.64+0x32], R212 ;  /* 0x000032d408007986 */ /* 0x000fe2000c101510 */
[----:B------:R-:W-:-:S03]  /*7300*/  FADD.FTZ R0, R34, R0 ;  /* 0x0000000022007221 */ /* 0x000fc60000010000 */
[----:B------:R-:W-:Y:S04]  /*7310*/  STG.E.U16 [R6.64+0x30], R138 ;  /* 0x0000308a06007986 */ /* 0x000fe8000c101510 */
[----:B------:R-:W-:Y:S01]  /*7320*/  STG.E.U16 [R6.64+0x32], R137 ;  /* 0x0000328906007986 */ /* 0x000fe2000c101510 */
[----:B------:R-:W-:-:S03]  /*7330*/  FADD.FTZ R208, R35, R208 ;  /* 0x000000d023d07221 */ /* 0x000fc60000010000 */
[----:B------:R-:W-:Y:S04]  /*7340*/  STG.E.U16 [R2.64+0x30], R132 ;  /* 0x0000308402007986 */ /* 0x000fe8000c101510 */
[----:B------:R3:W-:Y:S01]  /*7350*/  STG.E.U16 [R2.64+0x32], R28 ;  /* 0x0000321c02007986 */ /* 0x0007e2000c101510 */
[----:B------:R-:W-:Y:S02]  /*7360*/  FADD.FTZ R0, R31, R0 ;  /* 0x000000001f007221 */ /* 0x000fe40000010000 */
[----:B------:R-:W-:Y:S01]  /*7370*/  FADD.FTZ R208, R172, R208 ;  /* 0x000000d0acd07221 */ /* 0x000fe20000010000 */
[----:B------:R1:W5:Y:S01]  /*7380*/  LDL.LU R199, [R1+0xa0] ;  /* 0x0000a00001c77983 */ /* 0x0003620000300800 */
[----:B------:R-:W-:Y:S02]  /*7390*/  FADD.FTZ R0, R189, R0 ;  /* 0x00000000bd007221 */ /* 0x000fe40000010000 */
[----:B------:R-:W-:-:S02]  /*73a0*/  FADD.FTZ R208, R216, R208 ;  /* 0x000000d0d8d07221 */ /* 0x000fc40000010000 */
[----:B--2---:R-:W-:Y:S02]  /*73b0*/  FADD.FTZ R211, R194, R0 ;  /* 0x00000000c2d37221 */ /* 0x004fe40000010000 */
[----:B------:R-:W-:Y:S02]  /*73c0*/  FADD.FTZ R208, R192, R208 ;  /* 0x000000d0c0d07221 */ /* 0x000fe40000010000 */
[----:B---3--:R-:W-:-:S04]  /*73d0*/  FADD.FTZ R2, R237, R10 ;  /* 0x0000000aed027221 */ /* 0x008fc80000010000 */
[----:B------:R-:W-:-:S04]  /*73e0*/  FADD.FTZ R2, R30, R2 ;  /* 0x000000021e027221 */ /* 0x000fc80000010000 */
[----:B------:R-:W-:-:S04]  /*73f0*/  FADD.FTZ R2, R188, R2 ;  /* 0x00000002bc027221 */ /* 0x000fc80000010000 */
[----:B------:R-:W-:Y:S02]  /*7400*/  FADD.FTZ R210, R196, R2 ;  /* 0x00000002c4d27221 */ /* 0x000fe40000010000 */
[----:B------:R1:W5:Y:S04]  /*7410*/  LDL.LU R196, [R1+0x9c] ;  /* 0x00009c0001c47983 */ /* 0x0003680000300800 */
[----:B------:R1:W5:Y:S04]  /*7420*/  LDL.LU R194, [R1+0x98] ;  /* 0x0000980001c27983 */ /* 0x0003680000300800 */
[----:B------:R1:W5:Y:S01]  /*7430*/  LDL.LU R192, [R1+0x94] ;  /* 0x0000940001c07983 */ /* 0x0003620000300800 */
[----:B------:R-:W-:-:S04]  /*7440*/  FADD.FTZ R3, R238, R14 ;  /* 0x0000000eee037221 */ /* 0x000fc80000010000 */
[----:B------:R-:W-:Y:S01]  /*7450*/  FADD.FTZ R3, R235, R3 ;  /* 0x00000003eb037221 */ /* 0x000fe20000010000 */
[----:B------:R-:W-:Y:S03]  /*7460*/  HMMA.16816.F32 R92, R124, R190, R92 ;  /* 0x000000be7c5c723c */ /* 0x000fe6000000185c */
[----:B------:R-:W-:-:S05]  /*7470*/  FADD.FTZ R3, R173, R3 ;  /* 0x00000003ad037221 */ /* 0x000fca0000010000 */
[----:B------:R-:W-:Y:S01]  /*7480*/  HMMA.16816.F32 R108, R124, R110, R24 ;  /* 0x0000006e7c6c723c */ /* 0x000fe20000001818 */
[----:B------:R-:W-:-:S07]  /*7490*/  FADD.FTZ R209, R217, R3 ;  /* 0x00000003d9d17221 */ /* 0x000fce0000010000 */
[----:B------:R-:W-:Y:S01]  /*74a0*/  HMMA.16816.F32 R124, R124, R174, R176 ;  /* 0x000000ae7c7c723c */ /* 0x000fe200000018b0 */
[----:B------:R-:W-:Y:S07]  /*74b0*/  @!P0 BRA `(.L_x_1731) ;  /* 0x00004a4000008947 */ /* 0x000fee0003800000 */
[----:B-1----:R-:W2:Y:S01]  /*74c0*/  LDL.LU R216, [R1+0x38] ;  /* 0x0000380001d87983 */ /* 0x002ea20000300800 */
[----:B------:R-:W-:Y:S01]  /*74d0*/  IMAD.U32 R0, RZ, RZ, UR12 ;  /* 0x0000000cff007e24 */ /* 0x000fe2000f8e00ff */
[----:B------:R-:W-:Y:S02]  /*74e0*/  IADD3 R139, P0, R4, -0x40, RZ ;  /* 0xffffffc0048b7810 */ /* 0x000fe40007f1e0ff */
[----:B------:R-:W1:Y:S01]  /*74f0*/  S2R R217, SR_TID.X ;  /* 0x0000000000d97919 */ /* 0x000e620000002100 */
[----:B------:R-:W-:Y:S01]  /*7500*/  IMAD.MOV.U32 R3, RZ, RZ, R135 ;  /* 0x000000ffff037224 */ /* 0x000fe200078e0087 */
[----:B------:R-:W-:Y:S01]  /*7510*/  IADD3.X R138, R5, -0x1, RZ, P0, !PT ;  /* 0xffffffff058a7810 */ /* 0x000fe200007fe4ff */
[----:B------:R-:W-:Y:S01]  /*7520*/  IMAD.MOV.U32 R137, RZ, RZ, R133 ;  /* 0x000000ffff897224 */ /* 0x000fe200078e0085 */
[----:B------:R-:W-:Y:S01]  /*7530*/  MOV R132, R134 ;  /* 0x0000008600847202 */ /* 0x000fe20000000f00 */
[----:B------:R-:W-:Y:S01]  /*7540*/  UIADD3 UR22, UR22, -0x2, URZ ;  /* 0xfffffffe16167890 */ /* 0x000fe2000fffe03f */
[----:B-1----:R-:W-:-:S05]  /*7550*/  LOP3.LUT R217, R217, 0x3, RZ, 0xc0, !PT ;  /* 0x00000003d9d97812 */ /* 0x002fca00078ec0ff */
[----:B--2---:R-:W-:-:S05]  /*7560*/  IMAD R2, R217, -0x2, R216 ;  /* 0xfffffffed9027824 */ /* 0x004fca00078e02d8 */
[----:B------:R-:W-:Y:S01]  /*7570*/  IADD3 R2, R0, -UR13, R2 ;  /* 0x8000000d00027c10 */ /* 0x000fe2000fffe002 */
[----:B------:R-:W-:Y:S01]  /*7580*/  IMAD.WIDE.U32 R4, R232, -0x326172a9, RZ ;  /* 0xcd9e8d57e8047825 */ /* 0x000fe200078e00ff */
[----:B------:R-:W-:Y:S01]  /*7590*/  MOV R0, R136 ;  /* 0x0000008800007202 */ /* 0x000fe20000000f00 */
[----:B------:R-:W-:Y:S02]  /*75a0*/  ULDC.64 UR12, c[0x0][0x1a0] ;  /* 0x00006800000c7ab9 */ /* 0x000fe40000000a00 */
[----:B------:R1:W-:Y:S04]  /*75b0*/  STL [R1+0x68], R2 ;  /* 0x0000680201007387 */ /* 0x0003e80000100800 */
[----:B------:R-:W2:Y:S04]  /*75c0*/  LDL.64 R188, [R1+0x50] ;  /* 0x0000500001bc7983 */ /* 0x000ea80000100a00 */
[----:B------:R-:W3:Y:S04]  /*75d0*/  LDL R216, [R1+0x6c] ;  /* 0x00006c0001d87983 */ /* 0x000ee80000100800 */
[----:B------:R-:W4:Y:S01]  /*75e0*/  LDL R217, [R1+0x88] ;  /* 0x0000880001d97983 */ /* 0x000f220000100800 */
[----:B------:R-:W-:-:S03]  /*75f0*/  IMAD.WIDE.U32 R8, R234, -0x326172a9, RZ ;  /* 0xcd9e8d57ea087825 */ /* 0x000fc600078e00ff */
[----:B------:R1:W-:Y:S04]  /*7600*/  STL.64 [R1+0x60], R4 ;  /* 0x0000600401007387 */ /* 0x0003e80000100a00 */
[----:B------:R1:W-:Y:S02]  /*7610*/  STL.64 [R1+0x58], R8 ;  /* 0x0000580801007387 */ /* 0x0003e40000100a00 */
[----:B-1----:R-:W-:-:S05]  /*7620*/  IMAD.MOV.U32 R2, RZ, RZ, c[0x0][0x228] ;  /* 0x00008a00ff027624 */ /* 0x002fca00078e00ff */
[----:B------:R-:W-:-:S05]  /*7630*/  SHF.L.U32 R6, R2, 0x3, RZ ;  /* 0x0000000302067819 */ /* 0x000fca00000006ff */
[----:B------:R-:W-:-:S05]  /*7640*/  IMAD R2, R2, 0x38, R6 ;  /* 0x0000003802027824 */ /* 0x000fca00078e0206 */
[----:B------:R-:W-:Y:S02]  /*7650*/  IADD3 R2, R2, 0x1, RZ ;  /* 0x0000000102027810 */ /* 0x000fe40007ffe0ff */
[-C--:B------:R-:W-:Y:S02]  /*7660*/  LOP3.LUT R5, R5, R231.reuse, RZ, 0x3c, !PT ;  /* 0x000000e705057212 */ /* 0x080fe400078e3cff */
[----:B------:R-:W-:Y:S02]  /*7670*/  LOP3.LUT R4, R9, R231, RZ, 0x3c, !PT ;  /* 0x000000e709047212 */ /* 0x000fe400078e3cff */
[----:B------:R-:W-:Y:S01]  /*7680*/  PRMT R8, R233, 0x7054, R233 ;  /* 0x00007054e9087816 */ /* 0x000fe200000000e9 */
[----:B------:R-:W-:-:S04]  /*7690*/  IMAD.WIDE.U32 R6, R5, -0x2daee0ad, RZ ;  /* 0xd2511f5305067825 */ /* 0x000fc800078e00ff */
[----:B------:R-:W-:Y:S01]  /*76a0*/  IMAD.WIDE.U32 R4, R4, -0x2daee0ad, RZ ;  /* 0xd2511f5304047825 */ /* 0x000fe200078e00ff */
[----:B------:R1:W-:Y:S04]  /*76b0*/  STL.64 [R1+0x40], R6 ;  /* 0x0000400601007387 */ /* 0x0003e80000100a00 */
[----:B------:R1:W-:Y:S01]  /*76c0*/  STL.64 [R1+0x48], R4 ;  /* 0x0000480401007387 */ /* 0x0003e20000100a00 */
[----:B--2---:R-:W-:Y:S02]  /*76d0*/  ISETP.GE.AND P2, PT, R188, c[0x0][0x220], PT ;  /* 0x00008800bc007a0c */ /* 0x004fe40003f46270 */
[----:B---3--:R-:W-:Y:S01]  /*76e0*/  ISETP.GE.AND P1, PT, R216, c[0x0][0x220], PT ;  /* 0x00008800d8007a0c */ /* 0x008fe20003f26270 */
[----:B----4-:R-:W-:Y:S01]  /*76f0*/  IMAD.WIDE.U32 R234, R217, -0x2daee0ad, RZ ;  /* 0xd2511f53d9ea7825 */ /* 0x010fe200078e00ff */
[----:B-1----:R-:W-:Y:S05]  /*7700*/  BRA `(.L_x_1732) ;  /* 0x000002e000007947 */ /* 0x002fea0003800000 */
.L_x_1734:
        /* <DEDUP_REMOVED lines=46> */
.L_x_1732:
[----:B------:R-:W2:Y:S01]  /*79f0*/  LDL.64 R4, [R1+0x78] ;  /* 0x0000780001047983 */ /* 0x000ea20000100a00 */
        /* <DEDUP_REMOVED lines=47> */
[----:B-----5:R-:W-:Y:S05]  /*7cf0*/  LDSM.16.M88.4 R32, [R194] ;  /* 0x00000000c220783b */ /* 0x020fea0000000200 */
[----:B------:R-:W3:Y:S05]  /*7d00*/  LDSM.16.M88.4 R16, [R192+0x8000] ;  /* 0x00800000c010783b */ /* 0x000eea0000000200 */
[----:B------:R-:W2:Y:S05]  /*7d10*/  LDSM.16.M88.4 R28, [R194+0x2000] ;  /* 0x00200000c21c783b */ /* 0x000eaa0000000200 */
[----:B------:R-:W4:Y:S05]  /*7d20*/  LDSM.16.M88.4 R172, [R192+0x8800] ;  /* 0x00880000c0ac783b */ /* 0x000f2a0000000200 */
[----:B------:R-:W0:Y:S05]  /*7d30*/  LDGDEPBAR ;  /* 0x00000000000079af */ /* 0x000e2a0000000000 */
[----:B------:R-:W-:Y:S05]  /*7d40*/  LDSM.16.M88.4 R176, [R196] ;  /* 0x00000000c4b0783b */ /* 0x000fea0000000200 */
[----:B------:R-:W4:Y:S05]  /*7d50*/  LDSM.16.M88.4 R180, [R203] ;  /* 0x00000000cbb4783b */ /* 0x000f2a0000000200 */
[----:B------:R-:W4:Y:S05]  /*7d60*/  LDSM.16.M88.4 R184, [R196+0x2000] ;  /* 0x00200000c4b8783b */ /* 0x000f2a0000000200 */
[----:B------:R-:W4:Y:S01]  /*7d70*/  LDSM.16.M88.4 R188, [R206] ;  /* 0x00000000cebc783b */ /* 0x000f220000000200 */
[-C--:B---3--:R-:W-:Y:S08]  /*7d80*/  HMMA.16816.F32 R4, R32, R16.reuse, RZ ;  /* 0x000000102004723c */ /* 0x088ff000000018ff */
[C---:B--2---:R-:W-:Y:S08]  /*7d90*/  HMMA.16816.F32 R8, R28.reuse, R16, RZ ;  /* 0x000000101c08723c */ /* 0x044ff000000018ff */
[-C--:B-1----:R-:W-:Y:S08]  /*7da0*/  HMMA.16816.F32 R12, R28, R18.reuse, RZ ;  /* 0x000000121c0c723c */ /* 0x082ff000000018ff */
[C---:B------:R-:W-:Y:S08]  /*7db0*/  HMMA.16816.F32 R16, R32.reuse, R18, RZ ;  /* 0x000000122010723c */ /* 0x040ff000000018ff */
[-C--:B----4-:R-:W-:Y:S08]  /*7dc0*/  HMMA.16816.F32 R20, R32, R172.reuse, RZ ;  /* 0x000000ac2014723c */ /* 0x090ff000000018ff */
[C---:B------:R-:W-:Y:S08]  /*7dd0*/  HMMA.16816.F32 R24, R28.reuse, R172, RZ ;  /* 0x000000ac1c18723c */ /* 0x040ff000000018ff */
[-C--:B------:R-:W-:Y:S08]  /*7de0*/  HMMA.16816.F32 R28, R28, R174.reuse, RZ ;  /* 0x000000ae1c1c723c */ /* 0x080ff000000018ff */
[----:B------:R-:W-:Y:S01]  /*7df0*/  HMMA.16816.F32 R32, R32, R174, RZ ;  /* 0x000000ae2020723c */ /* 0x000fe200000018ff */
[----:B------:R-:W-:Y:S07]  /*7e00*/  LDSM.16.M88.4 R172, [R202] ;  /* 0x00000000caac783b */ /* 0x000fee0000000200 */
[-C--:B------:R-:W-:Y:S08]  /*7e10*/  HMMA.16816.F32 R4, R176, R180.reuse, R4 ;  /* 0x000000b4b004723c */ /* 0x080ff00000001804 */
[C---:B------:R-:W-:Y:S08]  /*7e20*/  HMMA.16816.F32 R8, R184.reuse, R180, R8 ;  /* 0x000000b4b808723c */ /* 0x040ff00000001808 */
        /* <DEDUP_REMOVED lines=77> */
[-C--:B------:R-:W-:Y:S07]  /*8300*/  HMMA.16816.F32 R28, R188, R174.reuse, R28 ;  /* 0x000000aebc1c723c */ /* 0x080fee000000181c */
[----:B------:R-:W-:Y:S01]  /*8310*/  IMAD.MOV.U32 R188, RZ, RZ, R139 ;  /* 0x000000ffffbc7224 */ /* 0x000fe200078e008b */
[----:B------:R-:W-:Y:S04]  /*8320*/  HMMA.16816.F32 R32, R180, R174, R32 ;  /* 0x000000aeb420723c */ /* 0x000fe80000001820 */
[----:B------:R-:W-:Y:S04]  /*8330*/  IMAD.MOV.U32 R189, RZ, RZ, R138 ;  /* 0x000000ffffbd7224 */ /* 0x000fe800078e008a */
[----:B------:R-:W-:-:S05]  /*8340*/  @P0 BRA `(.L_x_1734) ;  /* 0xfffff3c000000947 */ /* 0x000fca000383ffff */
.L_x_1733:
[----:B------:R-:W-:Y:S01]  /*8350*/  LOP3.LUT R212, R212, 0xfffffff7, RZ, 0xc0, !PT ;  /* 0xfffffff7d4d47812 */ /* 0x000fe200078ec0ff */
[----:B------:R-:W2:Y:S01]  /*8360*/  LDL R2, [R1+0x68] ;  /* 0x0000680001027983 */ /* 0x000ea20000100800 */
[----:B------:R-:W-:Y:S01]  /*8370*/  IMAD.U32 R134, RZ, RZ, UR22 ;  /* 0x00000016ff867e24 */ /* 0x000fe2000f8e00ff */
[----:B------:R-:W-:Y:S01]  /*8380*/  ULOP3.LUT UR6, UR22, UR19, URZ, 0x3c, !UPT ;  /* 0x0000001316067292 */ /* 0x000fe2000f8e3c3f */
[----:B------:R-:W-:Y:S01]  /*8390*/  @P2 LOP3.LUT R212, R212, 0x8, RZ, 0xfc, !PT ;  /* 0x00000008d4d42812 */ /* 0x000fe200078efcff */
[----:B------:R-:W3:Y:S01]  /*83a0*/  LDL.64 R214, [R1+0x60] ;  /* 0x0000600001d67983 */ /* 0x000ee20000100a00 */
[----:B------:R-:W-:Y:S02]  /*83b0*/  UIADD3 UR20, UR18, -0x61c88647, URZ ;  /* 0x9e3779b912147890 */ /* 0x000fe4000fffe03f */
[----:B------:R-:W-:Y:S01]  /*83c0*/  LOP3.LUT R212, R212, 0xfffffffb, RZ, 0xc0, !PT ;  /* 0xfffffffbd4d47812 */ /* 0x000fe200078ec0ff */
[----:B------:R-:W-:Y:S02]  /*83d0*/  UIADD3 UR7, UR19, -0x4498517b, URZ ;  /* 0xbb67ae8513077890 */ /* 0x000fe4000fffe03f */
[----:B------:R-:W4:Y:S01]  /*83e0*/  LDL.64 R190, [R1+0x40] ;  /* 0x0000400001be7983 */ /* 0x000f220000100a00 */
[----:B------:R-:W-:Y:S01]  /*83f0*/  @P1 LOP3.LUT R212, R212, 0x4, RZ, 0xfc, !PT ;  /* 0x00000004d4d41812 */ /* 0x000fe200078efcff */
[----:B------:R-:W-:Y:S04]  /*8400*/  UIADD3 UR27, UR19, 0x76cf5d0a, URZ ;  /* 0x76cf5d0a131b7890 */ /* 0x000fe8000fffe03f */
[----:B------:R-:W5:Y:S01]  /*8410*/  LDL.64 R216, [R1+0x58] ;  /* 0x0000580001d87983 */ /* 0x000f620000100a00 */
[----:B--2---:R-:W-:Y:S05]  /*8420*/  IMAD R134, R134, -0x20, R2 ;  /* 0xffffffe086867824 */ /* 0x004fea00078e0202 */
[----:B------:R-:W-:Y:S02]  /*8430*/  IADD3 R2, R134, 0x8, RZ ;  /* 0x0000000886027810 */ /* 0x000fe40007ffe0ff */
[----:B------:R-:W-:Y:S02]  /*8440*/  IABS R133, R134 ;  /* 0x0000008600857213 */ /* 0x000fe40000000000 */
[----:B------:R-:W-:Y:S02]  /*8450*/  ISETP.GE.AND P3, PT, R2, RZ, PT ;  /* 0x000000ff0200720c */ /* 0x000fe40003f66270 */
[C---:B------:R-:W-:Y:S01]  /*8460*/  IADD3 R135, R134.reuse, 0x7, RZ ;  /* 0x0000000786877810 */ /* 0x040fe20007ffe0ff */
[----:B-1----:R-:W-:Y:S01]  /*8470*/  IMAD.MOV.U32 R172, RZ, RZ, R133 ;  /* 0x000000ffffac7224 */ /* 0x002fe200078e0085 */
[C---:B------:R-:W-:Y:S02]  /*8480*/  IADD3 R133, R134.reuse, 0x48, RZ ;  /* 0x0000004886857810 */ /* 0x040fe40007ffe0ff */
[C---:B------:R-:W-:Y:S02]  /*8490*/  IADD3 R136, R134.reuse, -0x1, RZ ;  /* 0xffffffff86887810 */ /* 0x040fe40007ffe0ff */
[----:B------:R-:W-:Y:S01]  /*84a0*/  ISETP.GE.AND P0, PT, R133, RZ, PT ;  /* 0x000000ff8500720c */ /* 0x000fe20003f06270 */
[----:B------:R-:W1:Y:S01]  /*84b0*/  I2F R172, R172 ;  /* 0x000000ac00ac7306 */ /* 0x000e620000201400 */
[C---:B------:R-:W-:Y:S02]  /*84c0*/  IADD3 R138, R134.reuse, 0x28, RZ ;  /* 0x00000028868a7810 */ /* 0x040fe40007ffe0ff */
[C---:B------:R-:W-:Y:S02]  /*84d0*/  IADD3 R139, R134.reuse, 0x37, RZ ;  /* 0x00000037868b7810 */ /* 0x040fe40007ffe0ff */
[C---:B------:R-:W-:Y:S02]  /*84e0*/  @!P3 IADD3 R2, -R134.reuse, -0x8, RZ ;  /* 0xfffffff88602b810 */ /* 0x040fe40007ffe1ff */
[----:B------:R-:W-:Y:S02]  /*84f0*/  ISETP.GE.AND P3, PT, R135, RZ, PT ;  /* 0x000000ff8700720c */ /* 0x000fe40003f66270 */
[----:B------:R-:W-:Y:S01]  /*8500*/  ISETP.GE.AND P5, PT, R139, RZ, PT ;  /* 0x000000ff8b00720c */ /* 0x000fe20003fa6270 */
[----:B------:R2:W2:Y:S02]  /*8510*/  I2F R176, R2 ;  /* 0x0000000200b07306 */ /* 0x0004a40000201400 */
[C---:B------:R-:W-:Y:S08]  /*8520*/  @!P0 IADD3 R133, -R134.reuse, -0x48, RZ ;  /* 0xffffffb886858810 */ /* 0x040ff00007ffe1ff */
[C---:B------:R-:W-:Y:S01]  /*8530*/  @!P3 IADD3 R135, -R134.reuse, -0x7, RZ ;  /* 0xfffffff98687b810 */ /* 0x040fe20007ffe1ff */
[----:B------:R3:W3:Y:S01]  /*8540*/  I2F R183, R133 ;  /* 0x0000008500b77306 */ /* 0x0006e20000201400 */
[----:B------:R-:W-:Y:S01]  /*8550*/  @!P5 IADD3 R139, -R134, -0x37, RZ ;  /* 0xffffffc9868bd810 */ /* 0x000fe20007ffe1ff */
[C---:B-1----:R-:W-:Y:S02]  /*8560*/  FFMA.FTZ R4, R172.reuse, -UR4, R4 ;  /* 0x80000004ac047c23 */ /* 0x042fe40008010004 */
[----:B------:R-:W-:Y:S06]  /*8570*/  FFMA.FTZ R18, R172, -UR4, R18 ;  /* 0x80000004ac127c23 */ /* 0x000fec0008010012 */
[----:B------:R1:W1:Y:S01]  /*8580*/  I2F R182, R135 ;  /* 0x0000008700b67306 */ /* 0x0002620000201400 */
[----:B--2---:R-:W-:Y:S01]  /*8590*/  IADD3 R2, R134, 0x47, RZ ;  /* 0x0000004786027810 */ /* 0x004fe20007ffe0ff */
[----:B------:R-:W-:Y:S01]  /*85a0*/  FFMA.FTZ R6, R176, -UR4, R6 ;  /* 0x80000004b0067c23 */ /* 0x000fe20008010006 */
[----:B----4-:R-:W-:Y:S02]  /*85b0*/  LOP3.LUT R176, R191, UR7, R234, 0x96, !PT ;  /* 0x00000007bfb07c12 */ /* 0x010fe4000f8e96ea */
[----:B------:R-:W-:Y:S05]  /*85c0*/  ISETP.GE.AND P0, PT, R2, RZ, PT ;  /* 0x000000ff0200720c */ /* 0x000fea0003f06270 */
[----:B------:R-:W2:Y:S01]  /*85d0*/  I2F R139, R139 ;  /* 0x0000008b008b7306 */ /* 0x000ea20000201400 */
[C---:B---3--:R-:W-:Y:S01]  /*85e0*/  IADD3 R133, R134.reuse, 0x40, RZ ;  /* 0x0000004086857810 */ /* 0x048fe20007ffe0ff */
[----:B------:R-:W-:Y:S03]  /*85f0*/  FFMA.FTZ R10, R183, -UR4, R10 ;  /* 0x80000004b70a7c23 */ /* 0x000fe6000801000a */
[----:B------:R-:W-:Y:S03]  /*8600*/  ISETP.GE.AND P3, PT, R133, RZ, PT ;  /* 0x000000ff8500720c */ /* 0x000fe60003f66270 */
[----:B------:R-:W-:Y:S02]  /*8610*/  @!P0 IADD3 R2, -R134, -0x47, RZ ;  /* 0xffffffb986028810 */ /* 0x000fe40007ffe1ff */
[----:B------:R-:W-:Y:S02]  /*8620*/  ISETP.GE.AND P0, PT, R136, RZ, PT ;  /* 0x000000ff8800720c */ /* 0x000fe40003f06270 */
[----:B-1----:R-:W-:Y:S01]  /*8630*/  IADD3 R135, R134, -0x8, RZ ;  /* 0xfffffff886877810 */ /* 0x002fe20007ffe0ff */
[----:B------:R1:W3:Y:S01]  /*8640*/  I2F R177, R2 ;  /* 0x0000000200b17306 */ /* 0x0002e20000201400 */
[----:B------:R-:W-:Y:S04]  /*8650*/  FFMA.FTZ R7, R182, -UR4, R7 ;  /* 0x80000004b6077c23 */ /* 0x000fe80008010007 */
[C---:B------:R-:W-:Y:S01]  /*8660*/  @!P3 IADD3 R133, -R134.reuse, -0x40, RZ ;  /* 0xffffffc08685b810 */ /* 0x040fe20007ffe1ff */
[----:B--2---:R-:W-:Y:S04]  /*8670*/  FFMA.FTZ R13, R139, -UR4, R13 ;  /* 0x800000048b0d7c23 */ /* 0x004fe8000801000d */
[C---:B------:R-:W-:Y:S01]  /*8680*/  @!P0 IADD3 R136, -R134.reuse, 0x1, RZ ;  /* 0x0000000186888810 */ /* 0x040fe20007ffe1ff */
[----:B------:R2:W4:Y:S01]  /*8690*/  I2F R173, R133 ;  /* 0x0000008500ad7306 */ /* 0x0005220000201400 */
[----:B------:R-:W-:Y:S01]  /*86a0*/  ISETP.GE.AND P0, PT, R135, RZ, PT ;  /* 0x000000ff8700720c */ /* 0x000fe20003f06270 */
[----:B------:R-:W-:Y:S08]  /*86b0*/  FFMA.FTZ R27, R139, -UR4, R27 ;  /* 0x800000048b1b7c23 */ /* 0x000ff0000801001b */
[----:B------:R5:W5:Y:S01]  /*86c0*/  I2F R180, R136 ;  /* 0x0000008800b47306 */ /* 0x000b620000201400 */
[C---:B-1----:R-:W-:Y:S01]  /*86d0*/  IADD3 R2, R134.reuse, 0x3f, RZ ;  /* 0x0000003f86027810 */ /* 0x042fe20007ffe0ff */
[----:B---3--:R-:W-:Y:S02]  /*86e0*/  FFMA.FTZ R11, R177, -UR4, R11 ;  /* 0x80000004b10b7c23 */ /* 0x008fe4000801000b */
[----:B------:R-:W-:Y:S01]  /*86f0*/  @!P0 IADD3 R135, -R134, 0x8, RZ ;  /* 0x0000000886878810 */ /* 0x000fe20007ffe1ff */
[----:B------:R-:W-:Y:S01]  /*8700*/  IMAD.WIDE.U32 R176, R176, -0x326172a9, RZ ;  /* 0xcd9e8d57b0b07825 */ /* 0x000fe200078e00ff */
[----:B------:R-:W-:Y:S04]  /*8710*/  ISETP.GE.AND P3, PT, R2, RZ, PT ;  /* 0x000000ff0200720c */ /* 0x000fe80003f66270 */
[----:B------:R1:W3:Y:S01]  /*8720*/  I2F R175, R135 ;  /* 0x0000008700af7306 */ /* 0x0002e20000201400 */
[C---:B--2---:R-:W-:Y:S01]  /*8730*/  IADD3 R133, R134.reuse, -0x18, RZ ;  /* 0xffffffe886857810 */ /* 0x044fe20007ffe0ff */
[C---:B----4-:R-:W-:Y:S02]  /*8740*/  FFMA.FTZ R14, R173.reuse, -UR4, R14 ;  /* 0x80000004ad0e7c23 */ /* 0x050fe4000801000e */
[----:B------:R-:W-:Y:S05]  /*8750*/  FFMA.FTZ R8, R173, -UR4, R8 ;  /* 0x80000004ad087c23 */ /* 0x000fea0008010008 */
[C---:B------:R-:W-:Y:S02]  /*8760*/  @!P3 IADD3 R2, -R134.reuse, -0x3f, RZ ;  /* 0xffffffc18602b810 */ /* 0x040fe40007ffe1ff */
[----:B------:R-:W-:Y:S02]  /*8770*/  ISETP.GE.AND P3, PT, R133, RZ, PT ;  /* 0x000000ff8500720c */ /* 0x000fe40003f66270 */
[----:B-----5:R-:W-:Y:S01]  /*8780*/  IADD3 R136, R134, -0x11, RZ ;  /* 0xffffffef86887810 */ /* 0x020fe20007ffe0ff */
[----:B------:R2:W4:Y:S01]  /*8790*/  I2F R178, R2 ;  /* 0x0000000200b27306 */ /* 0x0005220000201400 */
[----:B------:R-:W-:Y:S02]  /*87a0*/  FFMA.FTZ R5, R180, -UR4, R5 ;  /* 0x80000004b4057c23 */ /* 0x000fe40008010005 */
[----:B------:R-:W-:Y:S01]  /*87b0*/  ISETP.GE.AND P6, PT, R136, RZ, PT ;  /* 0x000000ff8800720c */ /* 0x000fe20003fc6270 */
[----:B------:R-:W-:Y:S01]  /*87c0*/  FFMA.FTZ R19, R180, -UR4, R19 ;  /* 0x80000004b4137c23 */ /* 0x000fe20008010013 */
[C---:B-1----:R-:W-:Y:S01]  /*87d0*/  IADD3 R135, R134.reuse, -0x9, RZ ;  /* 0xfffffff786877810 */ /* 0x042fe20007ffe0ff */
[C---:B---3--:R-:W-:Y:S04]  /*87e0*/  FFMA.FTZ R16, R175.reuse, -UR4, R16 ;  /* 0x80000004af107c23 */ /* 0x048fe80008010010 */
[C---:B------:R-:W-:Y:S01]  /*87f0*/  @!P3 IADD3 R133, -R134.reuse, 0x18, RZ ;  /* 0x000000188685b810 */ /* 0x040fe20007ffe1ff */
[----:B------:R-:W-:Y:S01]  /*8800*/  FFMA.FTZ R22, R175, -UR4, R22 ;  /* 0x80000004af167c23 */ /* 0x000fe20008010016 */
[----:B------:R-:W-:Y:S02]  /*8810*/  ISETP.GE.AND P3, PT, R135, RZ, PT ;  /* 0x000000ff8700720c */ /* 0x000fe40003f66270 */
[----:B------:R1:W3:Y:S02]  /*8820*/  I2F R185, R133 ;  /* 0x0000008500b97306 */ /* 0x0002e40000201400 */
[C---:B------:R-:W-:Y:S02]  /*8830*/  @!P6 IADD3 R136, -R134.reuse, 0x11, RZ ;  /* 0x000000118688e810 */ /* 0x040fe40007ffe1ff */
[----:B--2---:R-:W-:Y:S01]  /*8840*/  IADD3 R2, R134, 0x38, RZ ;  /* 0x0000003886027810 */ /* 0x004fe20007ffe0ff */
[----:B----4-:R-:W-:Y:S06]  /*8850*/  FFMA.FTZ R9, R178, -UR4, R9 ;  /* 0x80000004b2097c23 */ /* 0x010fec0008010009 */
[----:B------:R-:W-:Y:S01]  /*8860*/  @!P3 IADD3 R135, -R134, 0x9, RZ ;  /* 0x000000098687b810 */ /* 0x000fe20007ffe1ff */
[----:B------:R-:W-:Y:S01]  /*8870*/  FFMA.FTZ R15, R178, -UR4, R15 ;  /* 0x80000004b20f7c23 */ /* 0x000fe2000801000f */
[----:B------:R-:W-:Y:S01]  /*8880*/  ISETP.GE.AND P0, PT, R2, RZ, PT ;  /* 0x000000ff0200720c */ /* 0x000fe20003f06270 */
[----:B------:R-:W2:Y:S01]  /*8890*/  I2F R136, R136 ;  /* 0x0000008800887306 */ /* 0x000ea20000201400 */
[C---:B-1----:R-:W-:Y:S09]  /*88a0*/  IADD3 R133, R134.reuse, -0x19, RZ ;  /* 0xffffffe786857810 */ /* 0x042ff20007ffe0ff */
[----:B------:R1:W4:Y:S02]  /*88b0*/  I2F R179, R135 ;  /* 0x0000008700b37306 */ /* 0x0003240000201400 */
[----:B------:R-:W-:Y:S01]  /*88c0*/  @!P0 IADD3 R2, -R134, -0x38, RZ ;  /* 0xffffffc886028810 */ /* 0x000fe20007ffe1ff */
[----:B---3--:R-:W-:Y:S01]  /*88d0*/  FFMA.FTZ R32, R185, -UR4, R32 ;  /* 0x80000004b9207c23 */ /* 0x008fe20008010020 */
[----:B------:R-:W-:Y:S06]  /*88e0*/  ISETP.GE.AND P0, PT, R133, RZ, PT ;  /* 0x000000ff8500720c */ /* 0x000fec0003f06270 */
[----:B------:R-:W3:Y:S01]  /*88f0*/  I2F R181, R2 ;  /* 0x0000000200b57306 */ /* 0x000ee20000201400 */
[C---:B--2---:R-:W-:Y:S02]  /*8900*/  FFMA.FTZ R21, R136.reuse, -UR4, R21 ;  /* 0x8000000488157c23 */ /* 0x044fe40008010015 */
[----:B------:R-:W-:Y:S04]  /*8910*/  FFMA.FTZ R35, R136, -UR4, R35 ;  /* 0x8000000488237c23 */ /* 0x000fe80008010023 */
[----:B------:R-:W-:Y:S02]  /*8920*/  @!P0 IADD3 R133, -R134, 0x19, RZ ;  /* 0x0000001986858810 */ /* 0x000fe40007ffe1ff */
[----:B------:R-:W-:Y:S02]  /*8930*/  ISETP.GE.AND P0, PT, R138, RZ, PT ;  /* 0x000000ff8a00720c */ /* 0x000fe40003f06270 */
[----:B------:R2:W5:Y:S01]  /*8940*/  I2F R186, R133 ;  /* 0x0000008500ba7306 */ /* 0x0005620000201400 */
[C---:B-1----:R-:W-:Y:S01]  /*8950*/  IADD3 R135, R134.reuse, 0x27, RZ ;  /* 0x0000002786877810 */ /* 0x042fe20007ffe0ff */
[C---:B----4-:R-:W-:Y:S02]  /*8960*/  FFMA.FTZ R17, R179.reuse, -UR4, R17 ;  /* 0x80000004b3117c23 */ /* 0x050fe40008010011 */
[----:B------:R-:W-:Y:S07]  /*8970*/  FFMA.FTZ R23, R179, -UR4, R23 ;  /* 0x80000004b3177c23 */ /* 0x000fee0008010017 */
[C---:B------:R-:W-:Y:S02]  /*8980*/  @!P0 IADD3 R138, -R134.reuse, -0x28, RZ ;  /* 0xffffffd8868a8810 */ /* 0x040fe40007ffe1ff */
[----:B------:R-:W-:Y:S01]  /*8990*/  ISETP.GE.AND P0, PT, R135, RZ, PT ;  /* 0x000000ff8700720c */ /* 0x000fe20003f06270 */
[C---:B---3--:R-:W-:Y:S01]  /*89a0*/  FFMA.FTZ R12, R181.reuse, -UR4, R12 ;  /* 0x80000004b50c7c23 */ /* 0x048fe2000801000c */
[----:B------:R-:W-:Y:S01]  /*89b0*/  IADD3 R2, R134, -0x10, RZ ;  /* 0xfffffff086027810 */ /* 0x000fe20007ffe0ff */
[----:B------:R-:W-:Y:S01]  /*89c0*/  FFMA.FTZ R26, R181, -UR4, R26 ;  /* 0x80000004b51a7c23 */ /* 0x000fe2000801001a */
[----:B------:R-:W1:Y:S02]  /*89d0*/  I2F R184, R138 ;  /* 0x0000008a00b87306 */ /* 0x000e640000201400 */
[----:B------:R-:W-:Y:S02]  /*89e0*/  ISETP.GE.AND P3, PT, R2, RZ, PT ;  /* 0x000000ff0200720c */ /* 0x000fe40003f66270 */
[----:B--2---:R-:W-:Y:S01]  /*89f0*/  IADD3 R133, R134, 0x30, RZ ;  /* 0x0000003086857810 */ /* 0x004fe20007ffe0ff */
[----:B-----5:R-:W-:Y:S04]  /*8a00*/  FFMA.FTZ R33, R186, -UR4, R33 ;  /* 0x80000004ba217c23 */ /* 0x020fe80008010021 */
[C---:B------:R-:W-:Y:S02]  /*8a10*/  @!P0 IADD3 R135, -R134.reuse, -0x27, RZ ;  /* 0xffffffd986878810 */ /* 0x040fe40007ffe1ff */
[----:B------:R-:W-:Y:S02]  /*8a20*/  ISETP.GE.AND P4, PT, R133, RZ, PT ;  /* 0x000000ff8500720c */ /* 0x000fe40003f86270 */
[----:B------:R-:W2:Y:S02]  /*8a30*/  I2F R138, R135 ;  /* 0x00000087008a7306 */ /* 0x000ea40000201400 */
[C---:B------:R-:W-:Y:S08]  /*8a40*/  @!P3 IADD3 R2, -R134.reuse, 0x10, RZ ;  /* 0x000000108602b810 */ /* 0x040ff00007ffe1ff */
[----:B------:R3:W4:Y:S01]  /*8a50*/  I2F R174, R2 ;  /* 0x0000000200ae7306 */ /* 0x0007220000201400 */
[----:B------:R-:W-:Y:S01]  /*8a60*/  @!P4 IADD3 R133, -R134, -0x30, RZ ;  /* 0xffffffd08685c810 */ /* 0x000fe20007ffe1ff */
[----:B-1----:R-:W-:Y:S08]  /*8a70*/  FFMA.FTZ R28, R184, -UR4, R28 ;  /* 0x80000004b81c7c23 */ /* 0x002ff0000801001c */
[----:B------:R-:W1:Y:S01]  /*8a80*/  I2F R133, R133 ;  /* 0x0000008500857306 */ /* 0x000e620000201400 */
[----:B--2---:R-:W-:Y:S01]  /*8a90*/  FFMA.FTZ R29, R138, -UR4, R29 ;  /* 0x800000048a1d7c23 */ /* 0x004fe2000801001d */
[----:B---3--:R-:W-:Y:S01]  /*8aa0*/  IADD3 R2, R134, 0x2f, RZ ;  /* 0x0000002f86027810 */ /* 0x008fe20007ffe0ff */
[C---:B----4-:R-:W-:Y:S02]  /*8ab0*/  FFMA.FTZ R20, R174.reuse, -UR4, R20 ;  /* 0x80000004ae147c23 */ /* 0x050fe40008010014 */
[----:B------:R-:W-:Y:S01]  /*8ac0*/  FFMA.FTZ R34, R174, -UR4, R34 ;  /* 0x80000004ae227c23 */ /* 0x000fe20008010022 */
[----:B------:R-:W-:Y:S01]  /*8ad0*/  ISETP.GE.AND P3, PT, R2, RZ, PT ;  /* 0x000000ff0200720c */ /* 0x000fe20003f66270 */
[C---:B-1----:R-:W-:Y:S02]  /*8ae0*/  FFMA.FTZ R24, R133.reuse, -UR4, R24 ;  /* 0x8000000485187c23 */ /* 0x042fe40008010018 */
[----:B------:R-:W-:Y:S01]  /*8af0*/  FFMA.FTZ R30, R133, -UR4, R30 ;  /* 0x80000004851e7c23 */ /* 0x000fe2000801001e */
[----:B------:R-:W-:Y:S09]  /*8b00*/  FMNMX.FTZ R133, R6, R3, !PT ;  /* 0x0000000306857209 */ /* 0x000ff20007810000 */
[----:B------:R-:W-:Y:S02]  /*8b10*/  @!P3 IADD3 R2, -R134, -0x2f, RZ ;  /* 0xffffffd18602b810 */ /* 0x000fe40007ffe1ff */
[----:B------:R-:W-:Y:S01]  /*8b20*/  LOP3.LUT R134, R235, UR6, RZ, 0x3c, !PT ;  /* 0x00000006eb867c12 */ /* 0x000fe2000f8e3cff */
[----:B------:R-:W-:Y:S03]  /*8b30*/  UIADD3 UR6, UR18, 0x3c6ef372, URZ ;  /* 0x3c6ef37212067890 */ /* 0x000fe6000fffe03f */
[----:B------:R-:W1:Y:S01]  /*8b40*/  I2F R2, R2 ;  /* 0x0000000200027306 */ /* 0x000e620000201400 */
[----:B------:R-:W-:Y:S05]  /*8b50*/  IMAD.WIDE.U32 R182, R134, -0x326172a9, RZ ;  /* 0xcd9e8d5786b67825 */ /* 0x000fea00078e00ff */
[----:B------:R-:W-:Y:S02]  /*8b60*/  LOP3.LUT R134, R183, UR20, R214, 0x96, !PT ;  /* 0x00000014b7867c12 */ /* 0x000fe4000f8e96d6 */
[----:B------:R-:W-:Y:S03]  /*8b70*/  LOP3.LUT R172, R177, UR6, R182, 0x96, !PT ;  /* 0x00000006b1ac7c12 */ /* 0x000fe6000f8e96b6 */
[----:B------:R-:W-:Y:S04]  /*8b80*/  IMAD.WIDE.U32 R134, R134, -0x2daee0ad, RZ ;  /* 0xd2511f5386867825 */ /* 0x000fe800078e00ff */
[----:B------:R-:W-:Y:S01]  /*8b90*/  IMAD.WIDE.U32 R172, R172, -0x2daee0ad, RZ ;  /* 0xd2511f53acac7825 */ /* 0x000fe200078e00ff */
[----:B------:R-:W-:Y:S02]  /*8ba0*/  LOP3.LUT R175, R135, UR27, R190, 0x96, !PT ;  /* 0x0000001b87af7c12 */ /* 0x000fe4000f8e96be */
[----:B------:R-:W-:Y:S01]  /*8bb0*/  FMNMX.FTZ R135, R7, R133, !PT ;  /* 0x0000008507877209 */ /* 0x000fe20007810000 */
[----:B------:R-:W2:Y:S01]  /*8bc0*/  LDL.64 R190, [R1+0x48] ;  /* 0x0000480001be7983 */ /* 0x000ea20000100a00 */
[----:B------:R-:W-:Y:S02]  /*8bd0*/  LOP3.LUT R173, R173, UR15, R134, 0x96, !PT ;  /* 0x0000000fadad7c12 */ /* 0x000fe4000f8e9686 */
[----:B------:R-:W-:Y:S01]  /*8be0*/  FMNMX.FTZ R134, R4, R0, !PT ;  /* 0x0000000004867209 */ /* 0x000fe20007810000 */
[C---:B-1----:R-:W-:Y:S03]  /*8bf0*/  FFMA.FTZ R25, R2.reuse, -UR4, R25 ;  /* 0x8000000402197c23 */ /* 0x042fe60008010019 */
[----:B------:R-:W-:Y:S01]  /*8c00*/  FMNMX.FTZ R134, R5, R134, !PT ;  /* 0x0000008605867209 */ /* 0x000fe20007810000 */
[----:B------:R-:W-:Y:S01]  /*8c10*/  FFMA.FTZ R31, R2, -UR4, R31 ;  /* 0x80000004021f7c23 */ /* 0x000fe2000801001f */
[----:B------:R-:W-:Y:S01]  /*8c20*/  FMNMX.FTZ R2, R8, R132, !PT ;  /* 0x0000008408027209 */ /* 0x000fe20007810000 */
[----:B------:R-:W-:Y:S01]  /*8c30*/  IMAD.WIDE.U32 R138, R173, -0x326172a9, RZ ;  /* 0xcd9e8d57ad8a7825 */ /* 0x000fe200078e00ff */
        /* <DEDUP_REMOVED lines=22> */
[----:B------:R-:W-:Y:S01]  /*8da0*/  IMAD.WIDE.U32 R134, R175, -0x326172a9, RZ ;  /* 0xcd9e8d57af867825 */ /* 0x000fe200078e00ff */
[----:B------:R-:W-:Y:S02]  /*8db0*/  FMNMX.FTZ R175, R28, R2, !PT ;  /* 0x000000021caf7209 */ /* 0x000fe40007810000 */
[----:B------:R-:W-:Y:S02]  /*8dc0*/  FMNMX.FTZ R174, R35, R174, !PT ;  /* 0x000000ae23ae7209 */ /* 0x000fe40007810000 */
[----:B------:R-:W-:Y:S02]  /*8dd0*/  FMNMX.FTZ R175, R29, R175, !PT ;  /* 0x000000af1daf7209 */ /* 0x000fe40007810000 */
[----:B------:R-:W-:Y:S02]  /*8de0*/  LOP3.LUT R135, R135, UR23, R176, 0x96, !PT ;  /* 0x0000001787877c12 */ /* 0x000fe4000f8e96b0 */
[----:B------:R-:W-:Y:S01]  /*8df0*/  LOP3.LUT R2, R139, UR14, R134, 0x96, !PT ;  /* 0x0000000e8b027c12 */ /* 0x000fe2000f8e9686 */
[----:B------:R-:W3:Y:S01]  /*8e00*/  SHFL.BFLY PT, R176, R174, 0x2, 0x1f ;  /* 0x0c401f00aeb07f89 */ /* 0x000ee200000e0000 */
[----:B------:R-:W-:Y:S01]  /*8e10*/  FMNMX.FTZ R133, R27, R133, !PT ;  /* 0x000000851b857209 */ /* 0x000fe20007810000 */
[----:B------:R-:W-:Y:S03]  /*8e20*/  IMAD.WIDE.U32 R134, R135, -0x2daee0ad, RZ ;  /* 0xd2511f5387867825 */ /* 0x000fe600078e00ff */
[----:B------:R-:W-:Y:S01]  /*8e30*/  FMNMX.FTZ R133, R30, R133, !PT ;  /* 0x000000851e857209 */ /* 0x000fe20007810000 */
[----:B------:R-:W-:Y:S01]  /*8e40*/  IMAD.WIDE.U32 R214, R2, -0x2daee0ad, RZ ;  /* 0xd2511f5302d67825 */ /* 0x000fe200078e00ff */
[----:B------:R-:W-:Y:S01]  /*8e50*/  LOP3.LUT R173, R135, UR11, R172, 0x96, !PT ;  /* 0x0000000b87ad7c12 */ /* 0x000fe2000f8e96ac */
[----:B------:R-:W4:Y:S01]  /*8e60*/  SHFL.BFLY PT, R177, R175, 0x2, 0x1f ;  /* 0x0c401f00afb17f89 */ /* 0x000f2200000e0000 */
[----:B------:R-:W-:Y:S02]  /*8e70*/  FMNMX.FTZ R133, R31, R133, !PT ;  /* 0x000000851f857209 */ /* 0x000fe40007810000 */
[----:B------:R-:W-:Y:S01]  /*8e80*/  LOP3.LUT R172, R215, UR5, R134, 0x96, !PT ;  /* 0x00000005d7ac7c12 */ /* 0x000fe2000f8e9686 */
[----:B------:R-:W-:Y:S01]  /*8e90*/  IMAD.WIDE.U32 R180, R173, -0x326172a9, RZ ;  /* 0xcd9e8d57adb47825 */ /* 0x000fe200078e00ff */
[----:B-1----:R-:W-:Y:S03]  /*8ea0*/  FMNMX.FTZ R136, R136, R179, !PT ;  /* 0x000000b388887209 */ /* 0x002fe60007810000 */
[----:B------:R-:W-:Y:S01]  /*8eb0*/  IMAD.WIDE.U32 R172, R172, -0x326172a9, RZ ;  /* 0xcd9e8d57acac7825 */ /* 0x000fe200078e00ff */
[----:B------:R-:W-:Y:S01]  /*8ec0*/  LOP3.LUT R228, R181, UR8, R138, 0x96, !PT ;  /* 0x00000008b5e47c12 */ /* 0x000fe2000f8e968a */
[----:B------:R-:W1:Y:S03]  /*8ed0*/  SHFL.BFLY PT, R178, R133, 0x2, 0x1f ;  /* 0x0c401f0085b27f89 */ /* 0x000e6600000e0000 */
[----:B------:R-:W-:Y:S02]  /*8ee0*/  LOP3.LUT R2, R173, UR26, R180, 0x96, !PT ;  /* 0x0000001aad027c12 */ /* 0x000fe4000f8e96b4 */
[----:B---3--:R-:W-:Y:S02]  /*8ef0*/  FMNMX.FTZ R135, R174, R176, !PT ;  /* 0x000000b0ae877209 */ /* 0x008fe40007810000 */
[C---:B------:R-:W-:Y:S01]  /*8f00*/  LOP3.LUT R139, R2.reuse, 0xffff, RZ, 0xc0, !PT ;  /* 0x0000ffff028b7812 */ /* 0x040fe200078ec0ff */
[----:B------:R-:W3:Y:S01]  /*8f10*/  SHFL.BFLY PT, R179, R136, 0x1, 0x1f ;  /* 0x0c201f0088b37f89 */ /* 0x000ee200000e0000 */
[----:B------:R-:W-:Y:S02]  /*8f20*/  LOP3.LUT R174, R2, 0xff, RZ, 0xc0, !PT ;  /* 0x000000ff02ae7812 */ /* 0x000fe400078ec0ff */
[----:B------:R-:W-:Y:S02]  /*8f30*/  SHF.R.U32.HI R138, RZ, 0x8, R139 ;  /* 0x00000008ff8a7819 */ /* 0x000fe4000001168b */
[----:B----4-:R-:W-:Y:S02]  /*8f40*/  FMNMX.FTZ R134, R175, R177, !PT ;  /* 0x000000b1af867209 */ /* 0x010fe40007810000 */
[----:B------:R-:W-:Y:S01]  /*8f50*/  LOP3.LUT R138, R138, 0xffff, RZ, 0xc0, !PT ;  /* 0x0000ffff8a8a7812 */ /* 0x000fe200078ec0ff */
[----:B------:R-:W4:Y:S01]  /*8f60*/  SHFL.BFLY PT, R175, R135, 0x1, 0x1f ;  /* 0x0c201f0087af7f89 */ /* 0x000f2200000e0000 */
[--C-:B------:R-:W-:Y:S02]  /*8f70*/  SHF.R.U32.HI R139, RZ, 0x18, R2.reuse ;  /* 0x00000018ff8b7819 */ /* 0x100fe40000011602 */
[----:B------:R-:W-:Y:S02]  /*8f80*/  ISETP.GE.U32.AND P3, PT, R233, R138, PT ;  /* 0x0000008ae900720c */ /* 0x000fe40003f66070 */
[----:B------:R-:W-:Y:S02]  /*8f90*/  SHF.R.U32.HI R2, RZ, 0x10, R2 ;  /* 0x00000010ff027819 */ /* 0x000fe40000011602 */
[----:B-1----:R-:W-:Y:S01]  /*8fa0*/  FMNMX.FTZ R133, R133, R178, !PT ;  /* 0x000000b285857209 */ /* 0x002fe20007810000 */
[----:B------:R-:W1:Y:S01]  /*8fb0*/  SHFL.BFLY PT, R176, R134, 0x1, 0x1f ;  /* 0x0c201f0086b07f89 */ /* 0x000e6200000e0000 */
[C---:B------:R-:W-:Y:S02]  /*8fc0*/  ISETP.GE.U32.AND P4, PT, R233.reuse, R174, PT ;  /* 0x000000aee900720c */ /* 0x040fe40003f86070 */
[C---:B------:R-:W-:Y:S02]  /*8fd0*/  ISETP.GE.U32.AND P5, PT, R233.reuse, R139, PT ;  /* 0x0000008be900720c */ /* 0x040fe40003fa6070 */
[----:B------:R-:W-:Y:S02]  /*8fe0*/  LOP3.LUT R2, R2, 0xff, RZ, 0xc0, !PT ;  /* 0x000000ff02027812 */ /* 0x000fe400078ec0ff */
[----:B---3--:R-:W-:Y:S01]  /*8ff0*/  FMNMX.FTZ R136, R136, R179, !PT ;  /* 0x000000b388887209 */ /* 0x008fe20007810000 */
[----:B------:R-:W3:Y:S01]  /*9000*/  SHFL.BFLY PT, R177, R133, 0x1, 0x1f ;  /* 0x0c201f0085b17f89 */ /* 0x000ee200000e0000 */
[----:B------:R-:W-:Y:S02]  /*9010*/  ISETP.GE.U32.AND P6, PT, R233, R2, PT ;  /* 0x00000002e900720c */ /* 0x000fe40003fc6070 */
[C---:B------:R-:W-:Y:S01]  /*9020*/  FSETP.NEU.FTZ.AND P0, PT, R136.reuse, -INF , PT ;  /* 0xff8000008800780b */ /* 0x040fe20003f1d000 */
[C---:B------:R-:W-:Y:S02]  /*9030*/  FMUL.FTZ R2, R136.reuse, c[0x0][0x23c] ;  /* 0x00008f0088027a20 */ /* 0x040fe40000410000 */
[----:B------:R-:W-:Y:S01]  /*9040*/  FADD.FTZ R0, -R136, R0 ;  /* 0x0000000088007221 */ /* 0x000fe20000010100 */
[----:B----4-:R-:W-:Y:S02]  /*9050*/  FMNMX.FTZ R135, R135, R175, !PT ;  /* 0x000000af87877209 */ /* 0x010fe40007810000 */
[----:B------:R-:W-:Y:S01]  /*9060*/  FSEL R2, R2, RZ, P0 ;  /* 0x000000ff02027208 */ /* 0x000fe20000000000 */
[----:B------:R-:W-:Y:S01]  /*9070*/  FMUL.FTZ R0, R0, c[0x0][0x23c] ;  /* 0x00008f0000007a20 */ /* 0x000fe20000410000 */
[----:B------:R-:W-:Y:S03]  /*9080*/  FSETP.NEU.FTZ.AND P0, PT, R135, -INF , PT ;  /* 0xff8000008700780b */ /* 0x000fe60003f1d000 */
[--C-:B------:R-:W-:Y:S01]  /*9090*/  FFMA.FTZ R187, R17, c[0x0][0x23c], -R2.reuse ;  /* 0x00008f0011bb7a23 */ /* 0x100fe20000010802 */
[----:B-1----:R-:W-:Y:S01]  /*90a0*/  FMNMX.FTZ R134, R134, R176, !PT ;  /* 0x000000b086867209 */ /* 0x002fe20007810000 */
[--C-:B------:R-:W-:Y:S02]  /*90b0*/  FFMA.FTZ R220, R20, c[0x0][0x23c], -R2.reuse ;  /* 0x00008f0014dc7a23 */ /* 0x100fe40000010802 */
[--C-:B------:R-:W-:Y:S02]  /*90c0*/  FFMA.FTZ R5, R5, c[0x0][0x23c], -R2.reuse ;  /* 0x00008f0005057a23 */ /* 0x100fe40000010802 */
[--C-:B------:R-:W-:Y:S02]  /*90d0*/  FFMA.FTZ R184, R16, c[0x0][0x23c], -R2.reuse ;  /* 0x00008f0010b87a23 */ /* 0x100fe40000010802 */
[--C-:B------:R-:W-:Y:S01]  /*90e0*/  FFMA.FTZ R219, R21, c[0x0][0x23c], -R2.reuse ;  /* 0x00008f0015db7a23 */ /* 0x100fe20000010802 */
[----:B---3--:R-:W-:Y:S01]  /*90f0*/  FMNMX.FTZ R133, R133, R177, !PT ;  /* 0x000000b185857209 */ /* 0x008fe20007810000 */
[--C-:B------:R-:W-:Y:S02]  /*9100*/  FFMA.FTZ R223, R32, c[0x0][0x23c], -R2.reuse ;  /* 0x00008f0020df7a23 */ /* 0x100fe40000010802 */
[----:B------:R-:W-:Y:S06]  /*9110*/  FFMA.FTZ R226, R33, c[0x0][0x23c], -R2 ;  /* 0x00008f0021e27a23 */ /* 0x000fec0000010802 */
[----:B------:R-:W-:Y:S01]  /*9120*/  MUFU.EX2 R226, R226 ;  /* 0x000000e200e27308 */ /* 0x000fe20000000800 */
[----:B--2---:R-:W-:Y:S05]  /*9130*/  LOP3.LUT R138, R191, UR7, R234, 0x96, !PT ;  /* 0x00000007bf8a7c12 */ /* 0x004fea000f8e96ea */
[----:B------:R-:W-:Y:S01]  /*9140*/  IMAD.WIDE.U32 R178, R138, -0x326172a9, RZ ;  /* 0xcd9e8d578ab27825 */ /* 0x000fe200078e00ff */
[----:B------:R-:W-:Y:S04]  /*9150*/  LOP3.LUT R138, R183, UR20, R216, 0x96, !PT ;  /* 0x00000014b78a7c12 */ /* 0x000fe8000f8e96d8 */
        /* <DEDUP_REMOVED lines=8> */
[----:B------:R-:W-:Y:S03]  /*91e0*/  LOP3.LUT R176, R139, UR23, R178, 0x96, !PT ;  /* 0x000000178bb07c12 */ /* 0x000fe6000f8e96b2 */
[----:B------:R-:W-:Y:S01]  /*91f0*/  FFMA.FTZ R139, R4, c[0x0][0x23c], -R2 ;  /* 0x00008f00048b7a23 */ /* 0x000fe20000010802 */
[----:B------:R-:W-:Y:S01]  /*9200*/  LOP3.LUT R138, R17, UR14, R138, 0x96, !PT ;  /* 0x0000000e118a7c12 */ /* 0x000fe2000f8e968a */
[----:B------:R1:W2:Y:S01]  /*9210*/  MUFU.EX2 R2, R0 ;  /* 0x0000000000027308 */ /* 0x0002a20000000800 */
[----:B------:R-:W-:Y:S02]  /*9220*/  FMUL.FTZ R4, R135, c[0x0][0x23c] ;  /* 0x00008f0087047a20 */ /* 0x000fe40000410000 */
[----:B------:R-:W-:Y:S04]  /*9230*/  IMAD.WIDE.U32 R176, R176, -0x2daee0ad, RZ ;  /* 0xd2511f53b0b07825 */ /* 0x000fe800078e00ff */
[----:B------:R-:W-:Y:S01]  /*9240*/  IMAD.WIDE.U32 R182, R138, -0x2daee0ad, RZ ;  /* 0xd2511f538ab67825 */ /* 0x000fe200078e00ff */
[----:B------:R-:W-:Y:S02]  /*9250*/  LOP3.LUT R174, R177, UR11, R174, 0x96, !PT ;  /* 0x0000000bb1ae7c12 */ /* 0x000fe4000f8e96ae */
[----:B------:R-:W-:Y:S02]  /*9260*/  MUFU.EX2 R139, R139 ;  /* 0x0000008b008b7308 */ /* 0x000fe40000000800 */
[----:B------:R-:W-:Y:S01]  /*9270*/  LOP3.LUT R138, R183, UR5, R176, 0x96, !PT ;  /* 0x00000005b78a7c12 */ /* 0x000fe2000f8e96b0 */
[----:B------:R-:W-:Y:S05]  /*9280*/  IMAD.WIDE.U32 R176, R174, -0x326172a9, RZ ;  /* 0xcd9e8d57aeb07825 */ /* 0x000fea00078e00ff */
[----:B------:R-:W-:Y:S02]  /*9290*/  LOP3.LUT R227, R177, UR8, R16, 0x96, !PT ;  /* 0x00000008b1e37c12 */ /* 0x000fe4000f8e9610 */
[----:B------:R3:W-:Y:S01]  /*92a0*/  MUFU.EX2 R174, R5 ;  /* 0x0000000500ae7308 */ /* 0x0007e20000000800 */
[----:B-1----:R-:W-:Y:S01]  /*92b0*/  FADD.FTZ R0, -R135, R3 ;  /* 0x0000000387007221 */ /* 0x002fe20000010100 */
[----:B------:R-:W-:Y:S01]  /*92c0*/  FSEL R3, R4, RZ, P0 ;  /* 0x000000ff04037208 */ /* 0x000fe20000000000 */
[C---:B------:R-:W-:Y:S01]  /*92d0*/  FMUL.FTZ R4, R134.reuse, c[0x0][0x23c] ;  /* 0x00008f0086047a20 */ /* 0x040fe20000410000 */
[----:B------:R-:W-:Y:S01]  /*92e0*/  FSETP.NEU.FTZ.AND P0, PT, R134, -INF , PT ;  /* 0xff8000008600780b */ /* 0x000fe20003f1d000 */
[----:B--2---:R-:W-:Y:S02]  /*92f0*/  FMUL.FTZ R32, R2, R140 ;  /* 0x0000008c02207220 */ /* 0x004fe40000410000 */
[--C-:B------:R-:W-:Y:S01]  /*9300*/  FFMA.FTZ R216, R18, c[0x0][0x23c], -R3.reuse ;  /* 0x00008f0012d87a23 */ /* 0x100fe20000010803 */
[----:B------:R-:W-:Y:S01]  /*9310*/  FSEL R4, R4, RZ, P0 ;  /* 0x000000ff04047208 */ /* 0x000fe20000000000 */
[----:B------:R-:W-:Y:S01]  /*9320*/  FMUL.FTZ R17, R2, R149 ;  /* 0x0000009502117220 */ /* 0x000fe20000410000 */
[----:B------:R-:W-:Y:S01]  /*9330*/  FSETP.NEU.FTZ.AND P0, PT, R133, -INF , PT ;  /* 0xff8000008500780b */ /* 0x000fe20003f1d000 */
        /* <DEDUP_REMOVED lines=8> */
[----:B------:R-:W-:Y:S02]  /*93c0*/  FFMA.FTZ R232, R29, c[0x0][0x23c], -R4 ;  /* 0x00008f001de87a23 */ /* 0x000fe40000010804 */
[----:B------:R-:W-:Y:S02]  /*93d0*/  FMUL.FTZ R4, R133, c[0x0][0x23c] ;  /* 0x00008f0085047a20 */ /* 0x000fe40000410000 */
[----:B---3--:R-:W-:Y:S02]  /*93e0*/  FMUL.FTZ R5, R2, R153 ;  /* 0x0000009902057220 */ /* 0x008fe40000410000 */
[----:B------:R-:W-:Y:S01]  /*93f0*/  IMAD.SHL.U32 R153, R190, 0x8, RZ ;  /* 0x00000008be997824 */ /* 0x000fe200078e00ff */
[----:B------:R-:W-:Y:S01]  /*9400*/  FSEL R4, R4, RZ, P0 ;  /* 0x000000ff04047208 */ /* 0x000fe20000000000 */
[--C-:B------:R-:W-:Y:S02]  /*9410*/  FFMA.FTZ R6, R6, c[0x0][0x23c], -R3.reuse ;  /* 0x00008f0006067a23 */ /* 0x100fe40000010803 */
[--C-:B------:R-:W-:Y:S01]  /*9420*/  FFMA.FTZ R175, R7, c[0x0][0x23c], -R3.reuse ;  /* 0x00008f0007af7a23 */ /* 0x100fe20000010803 */
[----:B------:R-:W-:Y:S01]  /*9430*/  LEA R190, P0, R153, R188, 0x1 ;  /* 0x000000bc99be7211 */ /* 0x000fe200078008ff */
[--C-:B------:R-:W-:Y:S01]  /*9440*/  FFMA.FTZ R181, R14, c[0x0][0x23c], -R4.reuse ;  /* 0x00008f000eb57a23 */ /* 0x100fe20000010804 */
[----:B------:R-:W-:Y:S01]  /*9450*/  MUFU.EX2 R140, R6 ;  /* 0x00000006008c7308 */ /* 0x000fe20000000800 */
[--C-:B------:R-:W-:Y:S01]  /*9460*/  FFMA.FTZ R179, R15, c[0x0][0x23c], -R4.reuse ;  /* 0x00008f000fb37a23 */ /* 0x100fe20000010804 */
[----:B------:R-:W-:Y:S01]  /*9470*/  LEA.HI.X.SX32 R191, R153, R189, 0x1, P0 ;  /* 0x000000bd99bf7211 */ /* 0x000fe200000f0eff */
[--C-:B------:R-:W-:Y:S02]  /*9480*/  FFMA.FTZ R10, R10, c[0x0][0x23c], -R4.reuse ;  /* 0x00008f000a0a7a23 */ /* 0x100fe40000010804 */
[--C-:B------:R-:W-:Y:S02]  /*9490*/  FFMA.FTZ R177, R11, c[0x0][0x23c], -R4.reuse ;  /* 0x00008f000bb17a23 */ /* 0x100fe40000010804 */
[--C-:B------:R-:W-:Y:S02]  /*94a0*/  FFMA.FTZ R217, R26, c[0x0][0x23c], -R4.reuse ;  /* 0x00008f001ad97a23 */ /* 0x100fe40000010804 */
[--C-:B------:R-:W-:Y:S01]  /*94b0*/  FFMA.FTZ R218, R27, c[0x0][0x23c], -R4.reuse ;  /* 0x00008f001bda7a23 */ /* 0x100fe20000010804 */
[----:B------:R-:W-:Y:S01]  /*94c0*/  MUFU.EX2 R149, R10 ;  /* 0x0000000a00957308 */ /* 0x000fe20000000800 */
[--C-:B------:R-:W-:Y:S02]  /*94d0*/  FFMA.FTZ R186, R30, c[0x0][0x23c], -R4.reuse ;  /* 0x00008f001eba7a23 */ /* 0x100fe40000010804 */
[----:B------:R-:W-:Y:S02]  /*94e0*/  FFMA.FTZ R185, R31, c[0x0][0x23c], -R4 ;  /* 0x00008f001fb97a23 */ /* 0x000fe40000010804 */
[----:B------:R-:W-:Y:S02]  /*94f0*/  FMUL.FTZ R4, R2, R152 ;  /* 0x0000009802047220 */ /* 0x000fe40000410000 */
[----:B------:R1:W2:Y:S01]  /*9500*/  LDL.S16 R152, [R1] ;  /* 0x0000000001987983 */ /* 0x0002a20000100600 */
[--C-:B------:R-:W-:Y:S02]  /*9510*/  FFMA.FTZ R215, R19, c[0x0][0x23c], -R3.reuse ;  /* 0x00008f0013d77a23 */ /* 0x100fe40000010803 */
[--C-:B------:R-:W-:Y:S01]  /*9520*/  FFMA.FTZ R224, R22, c[0x0][0x23c], -R3.reuse ;  /* 0x00008f0016e07a23 */ /* 0x100fe20000010803 */
[----:B------:R-:W-:Y:S01]  /*9530*/  MUFU.EX2 R186, R186 ;  /* 0x000000ba00ba7308 */ /* 0x000fe20000000800 */
[--C-:B------:R-:W-:Y:S02]  /*9540*/  FFMA.FTZ R225, R23, c[0x0][0x23c], -R3.reuse ;  /* 0x00008f0017e17a23 */ /* 0x100fe40000010803 */
[--C-:B------:R-:W-:Y:S02]  /*9550*/  FFMA.FTZ R229, R34, c[0x0][0x23c], -R3.reuse ;  /* 0x00008f0022e57a23 */ /* 0x100fe40000010803 */
[----:B------:R-:W-:Y:S02]  /*9560*/  FFMA.FTZ R230, R35, c[0x0][0x23c], -R3 ;  /* 0x00008f0023e67a23 */ /* 0x000fe40000010803 */
[C---:B------:R-:W-:Y:S02]  /*9570*/  FMUL.FTZ R20, R2.reuse, R144 ;  /* 0x0000009002147220 */ /* 0x040fe40000410000 */
[C---:B------:R-:W-:Y:S01]  /*9580*/  FMUL.FTZ R21, R2.reuse, R145 ;  /* 0x0000009102157220 */ /* 0x040fe20000410000 */
[----:B------:R3:W4:Y:S01]  /*9590*/  MUFU.EX2 R3, R0 ;  /* 0x0000000000037308 */ /* 0x0007220000000800 */
[C---:B------:R-:W-:Y:S02]  /*95a0*/  FMUL.FTZ R16, R2.reuse, R148 ;  /* 0x0000009402107220 */ /* 0x040fe40000410000 */
[C---:B------:R-:W-:Y:S02]  /*95b0*/  FMUL.FTZ R33, R2.reuse, R141 ;  /* 0x0000008d02217220 */ /* 0x040fe40000410000 */
        /* <DEDUP_REMOVED lines=12> */
[----:B---3--:R-:W-:Y:S02]  /*9680*/  FADD.FTZ R0, -R134, R132 ;  /* 0x0000008486007221 */ /* 0x008fe40000010100 */
[C---:B----4-:R-:W-:Y:S02]  /*9690*/  FMUL.FTZ R22, R3.reuse, R146 ;  /* 0x0000009203167220 */ /* 0x050fe40000410000 */
[----:B------:R-:W-:Y:S02]  /*96a0*/  FMUL.FTZ R0, R0, c[0x0][0x23c] ;  /* 0x00008f0000007a20 */ /* 0x000fe40000410000 */
[C---:B------:R-:W-:Y:S02]  /*96b0*/  FMUL.FTZ R23, R3.reuse, R147 ;  /* 0x0000009303177220 */ /* 0x040fe40000410000 */
[----:B------:R3:W-:Y:S01]  /*96c0*/  MUFU.EX2 R132, R0 ;  /* 0x0000000000847308 */ /* 0x0007e20000000800 */
[----:B------:R-:W-:Y:S04]  /*96d0*/  IMAD.WIDE.U32 R146, R138, -0x326172a9, RZ ;  /* 0xcd9e8d578a927825 */ /* 0x000fe800078e00ff */
[----:B------:R-:W-:Y:S01]  /*96e0*/  FMUL.FTZ R34, R3, R142 ;  /* 0x0000008e03227220 */ /* 0x000fe20000410000 */
[----:B------:R-:W-:Y:S01]  /*96f0*/  LOP3.LUT R142, R147, UR26, R176, 0x96, !PT ;  /* 0x0000001a938e7c12 */ /* 0x000fe2000f8e96b0 */
        /* <DEDUP_REMOVED lines=11> */
[----:B---3--:R-:W-:Y:S01]  /*97b0*/  FADD.FTZ R0, -R133, R137 ;  /* 0x0000008985007221 */ /* 0x008fe20000010100 */
[----:B------:R-:W-:Y:S01]  /*97c0*/  F2FP.PACK_AB R137, R174, R139 ;  /* 0x0000008bae89723e */ /* 0x000fe200000000ff */
[C---:B------:R-:W-:Y:S02]  /*97d0*/  FMUL.FTZ R54, R3.reuse, R54 ;  /* 0x0000003603367220 */ /* 0x040fe40000410000 */
[----:B------:R-:W-:Y:S02]  /*97e0*/  FMUL.FTZ R0, R0, c[0x0][0x23c] ;  /* 0x00008f0000007a20 */ /* 0x000fe40000410000 */
[C---:B------:R-:W-:Y:S02]  /*97f0*/  FMUL.FTZ R55, R3.reuse, R55 ;  /* 0x0000003703377220 */ /* 0x040fe40000410000 */
[C---:B------:R-:W-:Y:S02]  /*9800*/  FMUL.FTZ R66, R3.reuse, R66 ;  /* 0x0000004203427220 */ /* 0x040fe40000410000 */
[----:B------:R-:W3:Y:S01]  /*9810*/  MUFU.EX2 R0, R0 ;  /* 0x0000000000007308 */ /* 0x000ee20000000800 */
        /* <DEDUP_REMOVED lines=17> */
[----:B------:R-:W-:Y:S02]  /*9930*/  FFMA.FTZ R154, R3, R209, R140 ;  /* 0x000000d1039a7223 */ /* 0x000fe4000001008c */
[----:B------:R-:W4:Y:S01]  /*9940*/  MUFU.EX2 R3, R178 ;  /* 0x000000b200037308 */ /* 0x000f220000000800 */
[C---:B---3--:R-:W-:Y:S02]  /*9950*/  FMUL.FTZ R10, R0.reuse, R170 ;  /* 0x000000aa000a7220 */ /* 0x048fe40000410000 */
        /* <DEDUP_REMOVED lines=23> */
[C---:B------:R-:W-:Y:S02]  /*9ad0*/  FFMA.FTZ R145, R0.reuse, R211, R149 ;  /* 0x000000d300917223 */ /* 0x040fe40000010095 */
        /* <DEDUP_REMOVED lines=8> */
[----:B------:R-:W-:Y:S01]  /*9b60*/  LOP3.LUT R0, R142, 0xff, RZ, 0xc0, !PT ;  /* 0x000000ff8e007812 */ /* 0x000fe200078ec0ff */
[C---:B------:R-:W-:Y:S02]  /*9b70*/  FMUL.FTZ R9, R132.reuse, R169 ;  /* 0x000000a984097220 */ /* 0x040fe40000410000 */
[----:B------:R-:W-:Y:S01]  /*9b80*/  FMUL.FTZ R12, R132, R164 ;  /* 0x000000a4840c7220 */ /* 0x000fe20000410000 */
[----:B------:R-:W-:Y:S01]  /*9b90*/  ISETP.GE.U32.AND P0, PT, R233, R0, PT ;  /* 0x00000000e900720c */ /* 0x000fe20003f06070 */
[----:B------:R-:W-:Y:S01]  /*9ba0*/  FMUL.FTZ R80, R2, R80 ;  /* 0x0000005002507220 */ /* 0x000fe20000410000 */
[----:B------:R-:W-:Y:S01]  /*9bb0*/  LOP3.LUT R0, R172, 0xff, RZ, 0xc0, !PT ;  /* 0x000000ffac007812 */ /* 0x000fe200078ec0ff */
[C---:B------:R-:W-:Y:S02]  /*9bc0*/  FMUL.FTZ R81, R2.reuse, R81 ;  /* 0x0000005102517220 */ /* 0x040fe40000410000 */
[C---:B------:R-:W-:Y:S02]  /*9bd0*/  FMUL.FTZ R84, R2.reuse, R84 ;  /* 0x0000005402547220 */ /* 0x040fe40000410000 */
[C---:B------:R-:W-:Y:S02]  /*9be0*/  FMUL.FTZ R85, R2.reuse, R85 ;  /* 0x0000005502557220 */ /* 0x040fe40000410000 */
[C---:B------:R-:W-:Y:S02]  /*9bf0*/  FMUL.FTZ R96, R2.reuse, R96 ;  /* 0x0000006002607220 */ /* 0x040fe40000410000 */
[C---:B------:R-:W-:Y:S02]  /*9c00*/  FMUL.FTZ R97, R2.reuse, R97 ;  /* 0x0000006102617220 */ /* 0x040fe40000410000 */
[C---:B------:R-:W-:Y:S02]  /*9c10*/  FFMA.FTZ R148, R2.reuse, R208, R139 ;  /* 0x000000d002947223 */ /* 0x040fe4000001008b */
[C---:B------:R-:W-:Y:S01]  /*9c20*/  FMUL.FTZ R100, R2.reuse, R100 ;  /* 0x0000006402647220 */ /* 0x040fe20000410000 */
[----:B------:R-:W3:Y:S01]  /*9c30*/  MUFU.EX2 R139, R177 ;  /* 0x000000b1008b7308 */ /* 0x000ee20000000800 */
[C---:B------:R-:W-:Y:S02]  /*9c40*/  FMUL.FTZ R101, R2.reuse, R101 ;  /* 0x0000006502657220 */ /* 0x040fe40000410000 */
[C---:B------:R-:W-:Y:S02]  /*9c50*/  FMUL.FTZ R112, R2.reuse, R112 ;  /* 0x0000007002707220 */ /* 0x040fe40000410000 */
[C---:B------:R-:W-:Y:S02]  /*9c60*/  FMUL.FTZ R113, R2.reuse, R113 ;  /* 0x0000007102717220 */ /* 0x040fe40000410000 */
[C---:B------:R-:W-:Y:S02]  /*9c70*/  FMUL.FTZ R116, R2.reuse, R116 ;  /* 0x0000007402747220 */ /* 0x040fe40000410000 */
[C---:B------:R-:W-:Y:S02]  /*9c80*/  FMUL.FTZ R117, R2.reuse, R117 ;  /* 0x0000007502757220 */ /* 0x040fe40000410000 */
[C---:B------:R-:W-:Y:S02]  /*9c90*/  FMUL.FTZ R128, R2.reuse, R128 ;  /* 0x0000008002807220 */ /* 0x040fe40000410000 */
[----:B------:R-:W-:Y:S01]  /*9ca0*/  FMUL.FTZ R129, R2, R129 ;  /* 0x0000008102817220 */ /* 0x000fe20000410000 */
[C---:B------:R-:W-:Y:S01]  /*9cb0*/  PRMT R2, R137.reuse, 0x7632, R2 ;  /* 0x0000763289027816 */ /* 0x040fe20000000002 */
[C---:B------:R-:W-:Y:S02]  /*9cc0*/  FMUL.FTZ R28, R132.reuse, R156 ;  /* 0x0000009c841c7220 */ /* 0x040fe40000410000 */
[----:B------:R-:W-:Y:S01]  /*9cd0*/  IMAD.MOV.U32 R156, RZ, RZ, c[0x0][0x228] ;  /* 0x00008a00ff9c7624 */ /* 0x000fe200078e00ff */
[----:B------:R-:W-:Y:S01]  /*9ce0*/  PRMT R141, R137, 0x5410, R2 ;  /* 0x00005410898d7816 */ /* 0x000fe20000000002 */
[----:B------:R-:W-:Y:S01]  /*9cf0*/  @!P3 HADD2 R246, -R2.H0_H0, -RZ.H0_H0 ;  /* 0xa00000ff02f6b230 */ /* 0x000fe20000000900 */
[C---:B------:R-:W-:Y:S02]  /*9d00*/  FMUL.FTZ R8, R132.reuse, R168 ;  /* 0x000000a884087220 */ /* 0x040fe40000410000 */
[----:B------:R-:W-:Y:S02]  /*9d10*/  FMUL.FTZ R13, R132, R165 ;  /* 0x000000a5840d7220 */ /* 0x000fe40000410000 */
[----:B------:R-:W-:Y:S01]  /*9d20*/  @!P3 PRMT R2, R246, 0x5410, RZ ;  /* 0x00005410f602b816 */ /* 0x000fe200000000ff */
[C---:B------:R-:W-:Y:S02]  /*9d30*/  FMUL.FTZ R24, R132.reuse, R160 ;  /* 0x000000a084187220 */ /* 0x040fe40000410000 */
[C---:B------:R-:W-:Y:S02]  /*9d40*/  FMUL.FTZ R25, R132.reuse, R161 ;  /* 0x000000a184197220 */ /* 0x040fe40000410000 */
[C---:B------:R-:W-:Y:S01]  /*9d50*/  FMUL.FTZ R29, R132.reuse, R157 ;  /* 0x0000009d841d7220 */ /* 0x040fe20000410000 */
[----:B------:R5:W-:Y:S01]  /*9d60*/  STG.E.U16 [R188.64+0x2], R2 ;  /* 0x00000202bc007986 */ /* 0x000be2000c101510 */
        /* <DEDUP_REMOVED lines=14> */
[----:B-----5:R-:W-:Y:S01]  /*9e50*/  MUFU.EX2 R2, R213 ;  /* 0x000000d500027308 */ /* 0x020fe20000000800 */
[C---:B------:R-:W-:Y:S02]  /*9e60*/  FMUL.FTZ R92, R132.reuse, R92 ;  /* 0x0000005c845c7220 */ /* 0x040fe40000410000 */
[C---:B------:R-:W-:Y:S02]  /*9e70*/  FMUL.FTZ R93, R132.reuse, R93 ;  /* 0x0000005d845d7220 */ /* 0x040fe40000410000 */
[C---:B------:R-:W-:Y:S02]  /*9e80*/  FFMA.FTZ R155, R132.reuse, R210, R144 ;  /* 0x000000d2849b7223 */ /* 0x040fe40000010090 */
        /* <DEDUP_REMOVED lines=8> */
[----:B------:R-:W-:Y:S01]  /*9f10*/  FMUL.FTZ R125, R132, R125 ;  /* 0x0000007d847d7220 */ /* 0x000fe20000410000 */
[----:B------:R-:W-:Y:S01]  /*9f20*/  F2FP.PACK_AB R132, R138, R140 ;  /* 0x0000008c8a84723e */ /* 0x000fe200000000ff */
[----:B------:R-:W-:Y:S02]  /*9f30*/  IMAD R159, R156, 0x38, R153 ;  /* 0x000000389c9f7824 */ /* 0x000fe400078e0299 */
[----:B------:R-:W-:Y:S02]  /*9f40*/  FADD.FTZ R148, R174, R148 ;  /* 0x00000094ae947221 */ /* 0x000fe40000010000 */
[----:B------:R-:W-:Y:S01]  /*9f50*/  @!P6 HADD2 R252, -R132.H0_H0, -RZ.H0_H0 ;  /* 0xa00000ff84fce230 */ /* 0x000fe20000000900 */
[----:B------:R-:W-:Y:S01]  /*9f60*/  IADD3 R159, R159, 0x1, RZ ;  /* 0x000000019f9f7810 */ /* 0x000fe20007ffe0ff */
[----:B------:R-:W-:Y:S01]  /*9f70*/  FADD.FTZ R154, R138, R154 ;  /* 0x0000009a8a9a7221 */ /* 0x000fe20000010000 */
[----:B------:R-:W-:Y:S01]  /*9f80*/  PRMT R138, R132, 0x7632, R138 ;  /* 0x00007632848a7816 */ /* 0x000fe2000000008a */
[----:B----4-:R-:W-:Y:S02]  /*9f90*/  FADD.FTZ R155, R3, R155 ;  /* 0x0000009b039b7221 */ /* 0x010fe40000010000 */
[----:B------:R-:W-:Y:S02]  /*9fa0*/  IMAD.WIDE.U32 R166, R228, -0x2daee0ad, RZ ;  /* 0xd2511f53e4a67825 */ /* 0x000fe400078e00ff */
[----:B------:R-:W-:Y:S02]  /*9fb0*/  @!P5 HADD2 R251, -R138.H0_H0, -RZ.H0_H0 ;  /* 0xa00000ff8afbd230 */ /* 0x000fe40000000900 */
[----:B--2---:R-:W-:Y:S05]  /*9fc0*/  @!P4 HADD2 R152, -R137.H0_H0, -RZ.H0_H0 ;  /* 0xa00000ff8998c230 */ /* 0x004fea0000000900 */
[----:B------:R-:W-:Y:S01]  /*9fd0*/  PRMT R143, R152, 0x7610, R143 ;  /* 0x00007610988f7816 */ /* 0x000fe2000000008f */
[----:B------:R3:W-:Y:S03]  /*9fe0*/  @!P4 STL.S16 [R1], R152 ;  /* 0x000000980100c387 */ /* 0x0007e60000100600 */
[----:B------:R-:W-:Y:S01]  /*9ff0*/  @!P4 PRMT R137, R143, 0x5410, RZ ;  /* 0x000054108f89c816 */ /* 0x000fe200000000ff */
[----:B------:R1:W2:Y:S01]  /*a000*/  LDL.S16 R164, [R1+0x18] ;  /* 0x0000180001a47983 */ /* 0x0002a20000100600 */
[C---:B------:R-:W-:Y:S01]  /*a010*/  ISETP.GE.U32.AND P4, PT, R233.reuse, R0, PT ;  /* 0x00000000e900720c */ /* 0x040fe20003f86070 */
[----:B------:R-:W4:Y:S01]  /*a020*/  MUFU.EX2 R143, R184 ;  /* 0x000000b8008f7308 */ /* 0x000f220000000800 */
[----:B------:R-:W-:Y:S01]  /*a030*/  LOP3.LUT R0, R172, 0xffff, RZ, 0xc0, !PT ;  /* 0x0000ffffac007812 */ /* 0x000fe200078ec0ff */
[----:B------:R5:W-:Y:S03]  /*a040*/  STG.E.U16 [R188.64], R137 ;  /* 0x00000089bc007986 */ /* 0x000be6000c101510 */
[----:B------:R-:W-:Y:S04]  /*a050*/  SHF.R.U32.HI R0, RZ, 0x8, R0 ;  /* 0x00000008ff007819 */ /* 0x000fe80000011600 */
[----:B------:R-:W-:Y:S04]  /*a060*/  LOP3.LUT R0, R0, 0xffff, RZ, 0xc0, !PT ;  /* 0x0000ffff00007812 */ /* 0x000fe800078ec0ff */
[----:B------:R-:W-:Y:S02]  /*a070*/  ISETP.GE.U32.AND P3, PT, R233, R0, PT ;  /* 0x00000000e900720c */ /* 0x000fe40003f66070 */
[----:B------:R-:W-:Y:S04]  /*a080*/  SHF.R.U32.HI R0, RZ, 0x10, R172 ;  /* 0x00000010ff007819 */ /* 0x000fe800000116ac */
[----:B------:R-:W-:Y:S01]  /*a090*/  LOP3.LUT R140, R0, 0xff, RZ, 0xc0, !PT ;  /* 0x000000ff008c7812 */ /* 0x000fe200078ec0ff */
[----:B---3--:R-:W-:Y:S01]  /*a0a0*/  FADD.FTZ R152, R139, R145 ;  /* 0x000000918b987221 */ /* 0x008fe20000010000 */
[----:B------:R-:W-:Y:S01]  /*a0b0*/  F2FP.PACK_AB R0, R3, R144 ;  /* 0x000000900300723e */ /* 0x000fe200000000ff */
[----:B------:R-:W-:Y:S01]  /*a0c0*/  MUFU.EX2 R145, R181 ;  /* 0x000000b500917308 */ /* 0x000fe20000000800 */
[----:B------:R-:W-:Y:S01]  /*a0d0*/  ISETP.GE.U32.AND P1, PT, R233, R140, PT ;  /* 0x0000008ce900720c */ /* 0x000fe20003f26070 */
[----:B----4-:R-:W-:Y:S01]  /*a0e0*/  FADD.FTZ R151, R143, R148 ;  /* 0x000000948f977221 */ /* 0x010fe20000010000 */
[----:B------:R-:W-:Y:S01]  /*a0f0*/  PRMT R140, R0, 0x7632, R140 ;  /* 0x00007632008c7816 */ /* 0x000fe2000000008c */
[----:B------:R-:W-:Y:S01]  /*a100*/  @!P0 HADD2 R247, -R0.H0_H0, -RZ.H0_H0 ;  /* 0xa00000ff00f78230 */ /* 0x000fe20000000900 */
[----:B------:R-:W-:Y:S02]  /*a110*/  PRMT R144, R132, 0x5410, R138 ;  /* 0x0000541084907816 */ /* 0x000fe4000000008a */
[----:B------:R-:W-:Y:S02]  /*a120*/  PRMT R153, R0, 0x5410, R140 ;  /* 0x0000541000997816 */ /* 0x000fe4000000008c */
[----:B------:R-:W-:Y:S01]  /*a130*/  @!P0 PRMT R0, R247, 0x5410, RZ ;  /* 0x00005410f7008816 */ /* 0x000fe200000000ff */
[----:B-----5:R-:W3:Y:S01]  /*a140*/  MUFU.EX2 R137, R179 ;  /* 0x000000b300897308 */ /* 0x020ee20000000800 */
[CC--:B------:R-:W-:Y:S02]  /*a150*/  LEA R210, P0, R159.reuse, R188.reuse, 0x1 ;  /* 0x000000bc9fd27211 */ /* 0x0c0fe400078008ff */
[----:B------:R-:W-:Y:S02]  /*a160*/  @!P6 PRMT R132, R252, 0x5410, RZ ;  /* 0x00005410fc84e816 */ /* 0x000fe400000000ff */
[----:B------:R-:W-:Y:S02]  /*a170*/  LEA.HI.X.SX32 R211, R159, R189, 0x1, P0 ;  /* 0x000000bd9fd37211 */ /* 0x000fe400000f0eff */
[----:B------:R1:W4:Y:S01]  /*a180*/  LDL.S16 R159, [R1+0x1c] ;  /* 0x00001c00019f7983 */ /* 0x0003220000100600 */
[----:B------:R-:W-:Y:S02]  /*a190*/  @!P5 PRMT R138, R251, 0x5410, RZ ;  /* 0x00005410fb8ad816 */ /* 0x000fe400000000ff */
[----:B------:R-:W-:Y:S01]  /*a1a0*/  F2FP.PACK_AB R3, R139, R149 ;  /* 0x000000958b03723e */ /* 0x000fe200000000ff */
[C---:B------:R-:W-:Y:S01]  /*a1b0*/  IMAD.WIDE R148, R156.reuse, 0x70, R190 ;  /* 0x000000709c947825 */ /* 0x040fe200078e02be */
[----:B------:R5:W-:Y:S01]  /*a1c0*/  STG.E.U16 [R190.64], R132 ;  /* 0x00000084be007986 */ /* 0x000be2000c101510 */
[----:B------:R-:W-:Y:S02]  /*a1d0*/  SHF.R.U32.HI R139, RZ, 0x18, R142 ;  /* 0x00000018ff8b7819 */ /* 0x000fe4000001168e */
[----:B------:R-:W-:Y:S01]  /*a1e0*/  IMAD R156, R156, 0x48, RZ ;  /* 0x000000489c9c7824 */ /* 0x000fe200078e02ff */
[----:B------:R1:W-:Y:S01]  /*a1f0*/  STG.E.U16 [R190.64+0x2], R138 ;  /* 0x0000028abe007986 */ /* 0x0003e2000c101510 */
[C---:B------:R-:W-:Y:S01]  /*a200*/  F2FP.PACK_AB R143, R150.reuse, R143 ;  /* 0x0000008f968f723e */ /* 0x040fe200000000ff */
[----:B------:R-:W-:Y:S01]  /*a210*/  FADD.FTZ R150, R150, R151 ;  /* 0x0000009796967221 */ /* 0x000fe20000010000 */
[----:B------:R-:W-:Y:S01]  /*a220*/  ISETP.GE.U32.AND P5, PT, R233, R139, PT ;  /* 0x0000008be900720c */ /* 0x000fe20003fa6070 */
[----:B------:R1:W-:Y:S01]  /*a230*/  STG.E.U16 [R148.64], R0 ;  /* 0x0000000094007986 */ /* 0x0003e2000c101510 */
[C---:B------:R-:W-:Y:S01]  /*a240*/  LEA R208, P0, R156.reuse, R188, 0x1 ;  /* 0x000000bc9cd07211 */ /* 0x040fe200078008ff */
[----:B------:R-:W1:Y:S01]  /*a250*/  MUFU.EX2 R151, R223 ;  /* 0x000000df00977308 */ /* 0x000e620000000800 */
[----:B------:R-:W-:Y:S02]  /*a260*/  PRMT R139, R143, 0x7632, R139 ;  /* 0x000076328f8b7816 */ /* 0x000fe4000000008b */
[----:B------:R-:W-:Y:S02]  /*a270*/  LEA.HI.X.SX32 R209, R156, R189, 0x1, P0 ;  /* 0x000000bd9cd17211 */ /* 0x000fe400000f0eff */
[----:B---3--:R-:W-:Y:S01]  /*a280*/  F2FP.PACK_AB R163, R137, R145 ;  /* 0x0000009189a3723e */ /* 0x008fe200000000ff */
[----:B------:R-:W-:Y:S04]  /*a290*/  @!P3 HADD2 R249, -R139.H0_H0, -RZ.H0_H0 ;  /* 0xa00000ff8bf9b230 */ /* 0x000fe80000000900 */
[----:B------:R3:W-:Y:S01]  /*a2a0*/  MUFU.EX2 R156, R220 ;  /* 0x000000dc009c7308 */ /* 0x0007e20000000800 */
[----:B-----5:R-:W-:Y:S09]  /*a2b0*/  PRMT R132, R143, 0x7610, R132 ;  /* 0x000076108f847816 */ /* 0x020ff20000000084 */
[----:B-1----:R-:W1:Y:S01]  /*a2c0*/  MUFU.EX2 R138, R216 ;  /* 0x000000d8008a7308 */ /* 0x002e620000000800 */
[----:B------:R-:W-:Y:S01]  /*a2d0*/  PRMT R143, R132, 0x5410, R139 ;  /* 0x00005410848f7816 */ /* 0x000fe2000000008b */
[----:B------:R-:W-:Y:S01]  /*a2e0*/  @!P4 HADD2 R250, -R132.H0_H0, -RZ.H0_H0 ;  /* 0xa00000ff84fac230 */ /* 0x000fe20000000900 */
[----:B------:R-:W-:Y:S02]  /*a2f0*/  @!P3 PRMT R139, R249, 0x5410, RZ ;  /* 0x00005410f98bb816 */ /* 0x000fe400000000ff */
[----:B------:R-:W-:Y:S02]  /*a300*/  SHF.R.U32.HI R0, RZ, 0x10, R142 ;  /* 0x00000010ff007819 */ /* 0x000fe4000001168e */
[----:B------:R-:W-:Y:S02]  /*a310*/  LOP3.LUT R142, R142, 0xffff, RZ, 0xc0, !PT ;  /* 0x0000ffff8e8e7812 */ /* 0x000fe400078ec0ff */
[----:B------:R-:W-:Y:S01]  /*a320*/  LOP3.LUT R0, R0, 0xff, RZ, 0xc0, !PT ;  /* 0x000000ff00007812 */ /* 0x000fe200078ec0ff */
[----:B------:R-:W-:Y:S01]  /*a330*/  MUFU.EX2 R148, R183 ;  /* 0x000000b700947308 */ /* 0x000fe20000000800 */
[----:B------:R-:W-:Y:S02]  /*a340*/  F2FP.PACK_AB R158, R226, R151 ;  /* 0x00000097e29e723e */ /* 0x000fe400000000ff */
[C---:B------:R-:W-:Y:S01]  /*a350*/  ISETP.GE.U32.AND P2, PT, R233.reuse, R0, PT ;  /* 0x00000000e900720c */ /* 0x040fe20003f46070 */
[----:B---3--:R3:W5:Y:S01]  /*a360*/  LDL.S16 R220, [R1+0x30] ;  /* 0x0000300001dc7983 */ /* 0x0087620000100600 */
[----:B------:R-:W-:Y:S02]  /*a370*/  SHF.R.U32.HI R0, RZ, 0x8, R142 ;  /* 0x00000008ff007819 */ /* 0x000fe4000001168e */
[----:B------:R-:W-:Y:S02]  /*a380*/  @!P4 PRMT R132, R250, 0x5410, RZ ;  /* 0x00005410fa84c816 */ /* 0x000fe400000000ff */
[----:B------:R-:W-:Y:S01]  /*a390*/  LOP3.LUT R0, R0, 0xffff, RZ, 0xc0, !PT ;  /* 0x0000ffff00007812 */ /* 0x000fe200078ec0ff */
[----:B------:R-:W-:Y:S01]  /*a3a0*/  MUFU.EX2 R149, R219 ;  /* 0x000000db00957308 */ /* 0x000fe20000000800 */
[----:B------:R-:W-:Y:S02]  /*a3b0*/  PRMT R184, R158, 0x7632, R184 ;  /* 0x000076329eb87816 */ /* 0x000fe400000000b8 */
[----:B------:R-:W-:Y:S01]  /*a3c0*/  ISETP.GE.U32.AND P0, PT, R233, R0, PT ;  /* 0x00000000e900720c */ /* 0x000fe20003f06070 */
[----:B-1----:R-:W-:Y:S06]  /*a3d0*/  FADD.FTZ R142, R138, R154 ;  /* 0x0000009a8a8e7221 */ /* 0x002fec0000010000 */
[----:B------:R-:W1:Y:S10]  /*a3e0*/  MUFU.EX2 R0, R215 ;  /* 0x000000d700007308 */ /* 0x000e740000000800 */
[----:B------:R-:W-:Y:S01]  /*a3f0*/  MUFU.EX2 R215, R229 ;  /* 0x000000e500d77308 */ /* 0x000fe20000000800 */
[C---:B-1----:R-:W-:Y:S01]  /*a400*/  F2FP.PACK_AB R138, R0.reuse, R138 ;  /* 0x0000008a008a723e */ /* 0x042fe200000000ff */
[----:B------:R-:W-:Y:S01]  /*a410*/  FADD.FTZ R154, R0, R142 ;  /* 0x0000008e009a7221 */ /* 0x000fe20000010000 */
[----:B------:R-:W-:Y:S01]  /*a420*/  LOP3.LUT R142, R167, UR25, R214, 0x96, !PT ;  /* 0x00000019a78e7c12 */ /* 0x000fe2000f8e96d6 */
[----:B------:R-:W-:Y:S01]  /*a430*/  FADD.FTZ R0, R2, R155 ;  /* 0x0000009b02007221 */ /* 0x000fe20000010000 */
[C---:B------:R-:W-:Y:S03]  /*a440*/  F2FP.PACK_AB R2, R148.reuse, R2 ;  /* 0x000000029402723e */ /* 0x040fe600000000ff */
[----:B------:R-:W-:Y:S01]  /*a450*/  FADD.FTZ R161, R148, R0 ;  /* 0x0000000094a17221 */ /* 0x000fe20000010000 */
[----:B------:R-:W-:Y:S01]  /*a460*/  LOP3.LUT R0, R142, 0xff, RZ, 0xc0, !PT ;  /* 0x000000ff8e007812 */ /* 0x000fe200078ec0ff */
[----:B------:R-:W-:Y:S01]  /*a470*/  FADD.FTZ R148, R156, R150 ;  /* 0x000000969c947221 */ /* 0x000fe20000010000 */
[----:B------:R-:W-:Y:S02]  /*a480*/  F2FP.PACK_AB R156, R149, R156 ;  /* 0x0000009c959c723e */ /* 0x000fe400000000ff */
[----:B------:R-:W-:Y:S01]  /*a490*/  ISETP.GE.U32.AND P3, PT, R233, R0, PT ;  /* 0x00000000e900720c */ /* 0x000fe20003f66070 */
[----:B------:R-:W-:Y:S01]  /*a4a0*/  FADD.FTZ R0, R145, R152 ;  /* 0x0000009891007221 */ /* 0x000fe20000010000 */
[----:B------:R-:W-:Y:S02]  /*a4b0*/  PRMT R157, R156, 0x7632, R157 ;  /* 0x000076329c9d7816 */ /* 0x000fe4000000009d */
[----:B------:R-:W-:Y:S01]  /*a4c0*/  LOP3.LUT R152, R166, 0xff, RZ, 0xc0, !PT ;  /* 0x000000ffa6987812 */ /* 0x000fe200078ec0ff */
[----:B------:R-:W-:Y:S01]  /*a4d0*/  FADD.FTZ R155, R137, R0 ;  /* 0x00000000899b7221 */ /* 0x000fe20000010000 */
[----:B------:R-:W-:Y:S01]  /*a4e0*/  LOP3.LUT R0, R142, 0xffff, RZ, 0xc0, !PT ;  /* 0x0000ffff8e007812 */ /* 0x000fe200078ec0ff */
[----:B------:R-:W1:Y:S01]  /*a4f0*/  MUFU.EX2 R137, R224 ;  /* 0x000000e000897308 */ /* 0x000e620000000800 */
[----:B------:R-:W-:Y:S02]  /*a500*/  PRMT R160, R156, 0x5410, R157 ;  /* 0x000054109ca07816 */ /* 0x000fe4000000009d */
[----:B------:R-:W-:Y:S02]  /*a510*/  SHF.R.U32.HI R0, RZ, 0x8, R0 ;  /* 0x00000008ff007819 */ /* 0x000fe40000011600 */
[----:B------:R-:W-:Y:S02]  /*a520*/  ISETP.GE.U32.AND P6, PT, R233, R152, PT ;  /* 0x00000098e900720c */ /* 0x000fe40003fc6070 */
[----:B------:R-:W-:Y:S03]  /*a530*/  LOP3.LUT R145, R0, 0xffff, RZ, 0xc0, !PT ;  /* 0x0000ffff00917812 */ /* 0x000fe600078ec0ff */
[----:B------:R-:W3:Y:S01]  /*a540*/  MUFU.EX2 R0, R225 ;  /* 0x000000e100007308 */ /* 0x000ee20000000800 */
[----:B-1----:R-:W-:Y:S01]  /*a550*/  FADD.FTZ R154, R137, R154 ;  /* 0x0000009a899a7221 */ /* 0x002fe20000010000 */
[C---:B---3--:R-:W-:Y:S03]  /*a560*/  F2FP.PACK_AB R168, R0.reuse, R137 ;  /* 0x0000008900a8723e */ /* 0x048fe600000000ff */
[----:B------:R-:W-:Y:S01]  /*a570*/  FADD.FTZ R219, R0, R154 ;  /* 0x0000009a00db7221 */ /* 0x000fe20000010000 */
[----:B----4-:R-:W-:Y:S05]  /*a580*/  @!P3 HADD2 R159, -R156.H0_H0, -RZ.H0_H0 ;  /* 0xa00000ff9c9fb230 */ /* 0x010fea0000000900 */
[----:B------:R-:W-:Y:S01]  /*a590*/  PRMT R150, R159, 0x7610, R150 ;  /* 0x000076109f967816 */ /* 0x000fe20000000096 */
[----:B------:R1:W-:Y:S03]  /*a5a0*/  @!P3 STL.S16 [R1+0x1c], R159 ;  /* 0x00001c9f0100b387 */ /* 0x0003e60000100600 */
[----:B------:R-:W-:Y:S01]  /*a5b0*/  @!P3 PRMT R156, R150, 0x5410, RZ ;  /* 0x00005410969cb816 */ /* 0x000fe200000000ff */
[----:B------:R3:W4:Y:S01]  /*a5c0*/  LDL.S16 R187, [R1+0x28] ;  /* 0x0000280001bb7983 */ /* 0x0007220000100600 */
[----:B------:R-:W-:Y:S01]  /*a5d0*/  ISETP.GE.U32.AND P3, PT, R233, R145, PT ;  /* 0x00000091e900720c */ /* 0x000fe20003f66070 */
[----:B------:R-:W3:Y:S02]  /*a5e0*/  MUFU.EX2 R150, R221 ;  /* 0x000000dd00967308 */ /* 0x000ee40000000800 */
[----:B------:R4:W4:Y:S04]  /*a5f0*/  LDL.S16 R179, [R1+0x24] ;  /* 0x0000240001b37983 */ /* 0x0009280000100600 */
[----:B------:R4:W4:Y:S04]  /*a600*/  LDL.S16 R178, [R1+0x20] ;  /* 0x0000200001b27983 */ /* 0x0009280000100600 */
[----:B------:R4:W4:Y:S01]  /*a610*/  LDL.S16 R169, [R1+0x38] ;  /* 0x0000380001a97983 */ /* 0x0009220000100600 */
[----:B------:R-:W-:Y:S01]  /*a620*/  MUFU.EX2 R145, R218 ;  /* 0x000000da00917308 */ /* 0x000fe20000000800 */
[----:B--2---:R-:W-:Y:S05]  /*a630*/  @!P3 HADD2 R164, -R157.H0_H0, -RZ.H0_H0 ;  /* 0xa00000ff9da4b230 */ /* 0x004fea0000000900 */
[----:B------:R-:W-:Y:S01]  /*a640*/  PRMT R162, R164, 0x7610, R162 ;  /* 0x00007610a4a27816 */ /* 0x000fe200000000a2 */
[----:B------:R2:W-:Y:S01]  /*a650*/  @!P3 STL.S16 [R1+0x18], R164 ;  /* 0x000018a40100b387 */ /* 0x0005e20000100600 */
[----:B-1----:R-:W-:Y:S02]  /*a660*/  FADD.FTZ R159, R149, R148 ;  /* 0x00000094959f7221 */ /* 0x002fe40000010000 */
[----:B------:R-:W-:Y:S01]  /*a670*/  @!P3 PRMT R157, R162, 0x5410, RZ ;  /* 0x00005410a29db816 */ /* 0x000fe200000000ff */
[----:B------:R-:W1:Y:S01]  /*a680*/  MUFU.EX2 R148, R217 ;  /* 0x000000d900947308 */ /* 0x000e620000000800 */
[----:B------:R1:W4:Y:S01]  /*a690*/  LDL.S16 R162, [R1+0x34] ;  /* 0x0000340001a27983 */ /* 0x0003220000100600 */
[----:B---3--:R-:W-:Y:S02]  /*a6a0*/  FADD.FTZ R137, R150, R161 ;  /* 0x000000a196897221 */ /* 0x008fe40000010000 */
[----:B------:R-:W-:Y:S06]  /*a6b0*/  FADD.FTZ R216, R151, R159 ;  /* 0x0000009f97d87221 */ /* 0x000fec0000010000 */
[----:B------:R-:W3:Y:S01]  /*a6c0*/  MUFU.EX2 R149, R222 ;  /* 0x000000de00957308 */ /* 0x000ee20000000800 */
[----:B-----5:R-:W-:Y:S01]  /*a6d0*/  @!P6 HADD2 R220, -R158.H0_H0, -RZ.H0_H0 ;  /* 0xa00000ff9edce230 */ /* 0x020fe20000000900 */
[----:B--2---:R2:W5:Y:S04]  /*a6e0*/  LDL.S16 R164, [R1+0x2c] ;  /* 0x00002c0001a47983 */ /* 0x0045680000100600 */
[----:B------:R-:W-:Y:S01]  /*a6f0*/  PRMT R161, R220, 0x7610, R161 ;  /* 0x00007610dca17816 */ /* 0x000fe200000000a1 */
[----:B-1----:R-:W-:Y:S01]  /*a700*/  FADD.FTZ R0, R148, R155 ;  /* 0x0000009b94007221 */ /* 0x002fe20000010000 */
[----:B------:R-:W-:Y:S01]  /*a710*/  @!P6 STL.S16 [R1+0x30], R220 ;  /* 0x000030dc0100e387 */ /* 0x000fe20000100600 */
[C---:B------:R-:W-:Y:S02]  /*a720*/  F2FP.PACK_AB R171, R145.reuse, R148 ;  /* 0x0000009491ab723e */ /* 0x040fe400000000ff */
[--C-:B------:R-:W-:Y:S01]  /*a730*/  FADD.FTZ R217, R145, R0.reuse ;  /* 0x0000000091d97221 */ /* 0x100fe20000010000 */
[----:B------:R-:W-:Y:S02]  /*a740*/  PRMT R0, R3, 0x7632, R0 ;  /* 0x0000763203007816 */ /* 0x000fe40000000000 */
[----:B------:R-:W-:Y:S01]  /*a750*/  LOP3.LUT R145, R146, 0xff, RZ, 0xc0, !PT ;  /* 0x000000ff92917812 */ /* 0x000fe200078ec0ff */
[----:B---3--:R-:W-:Y:S01]  /*a760*/  FADD.FTZ R218, R149, R137 ;  /* 0x0000008995da7221 */ /* 0x008fe20000010000 */
[----:B------:R-:W-:Y:S02]  /*a770*/  SHF.R.U32.HI R137, RZ, 0x18, R172 ;  /* 0x00000018ff897819 */ /* 0x000fe400000116ac */
[C---:B------:R-:W-:Y:S02]  /*a780*/  ISETP.GE.U32.AND P3, PT, R233.reuse, R145, PT ;  /* 0x00000091e900720c */ /* 0x040fe40003f66070 */
[----:B------:R-:W-:Y:S02]  /*a790*/  ISETP.GE.U32.AND P4, PT, R233, R137, PT ;  /* 0x00000089e900720c */ /* 0x000fe40003f86070 */
[----:B------:R-:W-:Y:S02]  /*a7a0*/  PRMT R137, R138, 0x7632, R137 ;  /* 0x000076328a897816 */ /* 0x000fe40000000089 */
[----:B------:R-:W-:Y:S02]  /*a7b0*/  LOP3.LUT R145, R166, 0xffff, RZ, 0xc0, !PT ;  /* 0x0000ffffa6917812 */ /* 0x000fe400078ec0ff */
[----:B------:R-:W-:Y:S02]  /*a7c0*/  PRMT R151, R138, 0x5410, R137 ;  /* 0x000054108a977816 */ /* 0x000fe40000000089 */
[----:B------:R-:W-:Y:S02]  /*a7d0*/  SHF.R.U32.HI R145, RZ, 0x8, R145 ;  /* 0x00000008ff917819 */ /* 0x000fe40000011691 */
[----:B------:R-:W-:Y:S02]  /*a7e0*/  F2FP.PACK_AB R170, R149, R150 ;  /* 0x0000009695aa723e */ /* 0x000fe400000000ff */
[----:B------:R-:W-:Y:S01]  /*a7f0*/  LOP3.LUT R145, R145, 0xffff, RZ, 0xc0, !PT ;  /* 0x0000ffff91917812 */ /* 0x000fe200078ec0ff */
[----:B----4-:R-:W-:Y:S02]  /*a800*/  @!P0 HADD2 R187, -R140.H0_H0, -RZ.H0_H0 ;  /* 0xa00000ff8cbb8230 */ /* 0x010fe40000000900 */
[----:B------:R-:W-:Y:S03]  /*a810*/  @!P2 HADD2 R179, -R3.H0_H0, -RZ.H0_H0 ;  /* 0xa00000ff03b3a230 */ /* 0x000fe60000000900 */
[----:B------:R1:W-:Y:S01]  /*a820*/  @!P0 STL.S16 [R1+0x28], R187 ;  /* 0x000028bb01008387 */ /* 0x0003e20000100600 */
[----:B------:R-:W-:Y:S01]  /*a830*/  PRMT R152, R187, 0x7610, R152 ;  /* 0x00007610bb987816 */ /* 0x000fe20000000098 */
[----:B------:R-:W-:Y:S02]  /*a840*/  @!P5 HADD2 R178, -R0.H0_H0, -RZ.H0_H0 ;  /* 0xa00000ff00b2d230 */ /* 0x000fe40000000900 */
[----:B------:R-:W-:Y:S01]  /*a850*/  @!P2 STL.S16 [R1+0x24], R179 ;  /* 0x000024b30100a387 */ /* 0x000fe20000100600 */
[----:B------:R-:W-:Y:S01]  /*a860*/  @!P0 PRMT R140, R152, 0x5410, RZ ;  /* 0x00005410988c8816 */ /* 0x000fe200000000ff */
[----:B------:R-:W-:Y:S02]  /*a870*/  @!P1 HADD2 R169, -R138.H0_H0, -RZ.H0_H0 ;  /* 0xa00000ff8aa99230 */ /* 0x000fe40000000900 */
[----:B------:R3:W-:Y:S01]  /*a880*/  @!P5 STL.S16 [R1+0x20], R178 ;  /* 0x000020b20100d387 */ /* 0x0007e20000100600 */
[----:B------:R-:W-:Y:S02]  /*a890*/  PRMT R175, R179, 0x7610, R175 ;  /* 0x00007610b3af7816 */ /* 0x000fe400000000af */
[----:B------:R-:W-:Y:S01]  /*a8a0*/  PRMT R152, R3, 0x5410, R0 ;  /* 0x0000541003987816 */ /* 0x000fe20000000000 */
[----:B------:R-:W-:Y:S01]  /*a8b0*/  @!P1 STL.S16 [R1+0x38], R169 ;  /* 0x000038a901009387 */ /* 0x000fe20000100600 */
[----:B------:R-:W-:Y:S02]  /*a8c0*/  PRMT R165, R169, 0x7610, R165 ;  /* 0x00007610a9a57816 */ /* 0x000fe400000000a5 */
[----:B------:R-:W-:Y:S01]  /*a8d0*/  @!P2 PRMT R3, R175, 0x5410, RZ ;  /* 0x00005410af03a816 */ /* 0x000fe200000000ff */
[----:B------:R4:W-:Y:S01]  /*a8e0*/  STG.E.U16 [R210.64], R140 ;  /* 0x0000008cd2007986 */ /* 0x0009e2000c101510 */
[----:B------:R-:W-:Y:S02]  /*a8f0*/  PRMT R174, R178, 0x7610, R174 ;  /* 0x00007610b2ae7816 */ /* 0x000fe400000000ae */
[----:B------:R-:W-:Y:S01]  /*a900*/  @!P1 PRMT R138, R165, 0x5410, RZ ;  /* 0x00005410a58a9816 */ /* 0x000fe200000000ff */
[----:B------:R-:W-:Y:S01]  /*a910*/  @!P4 HADD2 R162, -R137.H0_H0, -RZ.H0_H0 ;  /* 0xa00000ff89a2c230 */ /* 0x000fe20000000900 */
[----:B------:R-:W-:Y:S01]  /*a920*/  @!P5 PRMT R0, R174, 0x5410, RZ ;  /* 0x00005410ae00d816 */ /* 0x000fe200000000ff */
[----:B------:R2:W-:Y:S01]  /*a930*/  STG.E.U16 [R208.64], R3 ;  /* 0x00000003d0007986 */ /* 0x0005e2000c101510 */
[----:B------:R-:W-:Y:S02]  /*a940*/  LOP3.LUT P2, RZ, R212, 0x8, RZ, 0xc0, !PT ;  /* 0x00000008d4ff7812 */ /* 0x000fe4000784c0ff */
[----:B------:R-:W-:Y:S01]  /*a950*/  PRMT R148, R162, 0x7610, R148 ;  /* 0x00007610a2947816 */ /* 0x000fe20000000094 */
[----:B------:R5:W-:Y:S01]  /*a960*/  @!P4 STL.S16 [R1+0x34], R162 ;  /* 0x000034a20100c387 */ /* 0x000be20000100600 */
[----:B-1----:R-:W-:Y:S01]  /*a970*/  MUFU.EX2 R187, R232 ;  /* 0x000000e800bb7308 */ /* 0x002fe20000000800 */
[----:B------:R-:W-:Y:S02]  /*a980*/  LOP3.LUT P1, RZ, R212, 0x4, RZ, 0xc0, !PT ;  /* 0x00000004d4ff7812 */ /* 0x000fe4000782c0ff */
[----:B------:R-:W-:Y:S01]  /*a990*/  @!P4 PRMT R137, R148, 0x5410, RZ ;  /* 0x000054109489c816 */ /* 0x000fe200000000ff */
[----:B------:R1:W-:Y:S01]  /*a9a0*/  STG.E.U16 [R208.64+0x2], R0 ;  /* 0x00000200d0007986 */ /* 0x0003e2000c101510 */
[----:B---3--:R-:W-:Y:S03]  /*a9b0*/  PRMT R178, R233, 0x7054, R233 ;  /* 0x00007054e9b27816 */ /* 0x008fe600000000e9 */
[----:B------:R3:W-:Y:S04]  /*a9c0*/  STG.E.U16 [R188.64+0x12], R139 ;  /* 0x0000128bbc007986 */ /* 0x0007e8000c101510 */
[----:B------:R-:W-:Y:S01]  /*a9d0*/  STG.E.U16 [R188.64+0x10], R132 ;  /* 0x00001084bc007986 */ /* 0x000fe2000c101510 */
[----:B----4-:R-:W-:Y:S03]  /*a9e0*/  LOP3.LUT R140, R146, 0xffff, RZ, 0xc0, !PT ;  /* 0x0000ffff928c7812 */ /* 0x010fe600078ec0ff */
[----:B------:R4:W-:Y:S01]  /*a9f0*/  STG.E.U16 [R190.64+0x10], R138 ;  /* 0x0000108abe007986 */ /* 0x0009e2000c101510 */
[----:B------:R-:W-:Y:S03]  /*aa00*/  SHF.R.U32.HI R140, RZ, 0x8, R140 ;  /* 0x00000008ff8c7819 */ /* 0x000fe6000001168c */
[----:B------:R-:W-:Y:S01]  /*aa10*/  STG.E.U16 [R190.64+0x12], R137 ;  /* 0x00001289be007986 */ /* 0x000fe2000c101510 */
[----:B--2---:R-:W-:Y:S02]  /*aa20*/  SHF.R.U32.HI R3, RZ, 0x18, R146 ;  /* 0x00000018ff037819 */ /* 0x004fe40000011692 */
[----:B-----5:R-:W-:Y:S02]  /*aa30*/  PRMT R162, R158, 0x5410, R184 ;  /* 0x000054109ea27816 */ /* 0x020fe400000000b8 */
[----:B------:R-:W-:Y:S02]  /*aa40*/  @!P6 PRMT R158, R161, 0x5410, RZ ;  /* 0x00005410a19ee816 */ /* 0x000fe400000000ff */
[C---:B------:R-:W-:Y:S02]  /*aa50*/  ISETP.GE.U32.AND P6, PT, R233.reuse, R145, PT ;  /* 0x00000091e900720c */ /* 0x040fe40003fc6070 */
[----:B------:R-:W-:Y:S02]  /*aa60*/  LOP3.LUT R140, R140, 0xffff, RZ, 0xc0, !PT ;  /* 0x0000ffff8c8c7812 */ /* 0x000fe400078ec0ff */
[C---:B------:R-:W-:Y:S02]  /*aa70*/  ISETP.GE.U32.AND P5, PT, R233.reuse, R3, PT ;  /* 0x00000003e900720c */ /* 0x040fe40003fa6070 */
[----:B------:R-:W-:Y:S02]  /*aa80*/  ISETP.GE.U32.AND P0, PT, R233, R140, PT ;  /* 0x0000008ce900720c */ /* 0x000fe40003f06070 */
[----:B------:R-:W-:Y:S02]  /*aa90*/  SHF.R.U32.HI R140, RZ, 0x10, R146 ;  /* 0x00000010ff8c7819 */ /* 0x000fe40000011692 */
[----:B-1----:R-:W-:Y:S02]  /*aaa0*/  PRMT R0, R2, 0x7632, R0 ;  /* 0x0000763202007816 */ /* 0x002fe40000000000 */
[----:B------:R-:W-:Y:S01]  /*aab0*/  LOP3.LUT R140, R140, 0xff, RZ, 0xc0, !PT ;  /* 0x000000ff8c8c7812 */ /* 0x000fe200078ec0ff */
[----:B------:R-:W-:Y:S01]  /*aac0*/  @!P6 HADD2 R164, -R184.H0_H0, -RZ.H0_H0 ;  /* 0xa00000ffb8a4e230 */ /* 0x000fe20000000900 */
[----:B------:R-:W-:Y:S02]  /*aad0*/  SHF.R.U32.HI R3, RZ, 0x10, R142 ;  /* 0x00000010ff037819 */ /* 0x000fe4000001168e */
[----:B---3--:R-:W-:Y:S02]  /*aae0*/  PRMT R139, R163, 0x7632, R139 ;  /* 0x00007632a38b7816 */ /* 0x008fe4000000008b */
[----:B------:R1:W-:Y:S01]  /*aaf0*/  @!P6 STL.S16 [R1+0x2c], R164 ;  /* 0x00002ca40100e387 */ /* 0x0003e20000100600 */
[----:B------:R-:W-:Y:S02]  /*ab00*/  PRMT R145, R164, 0x7610, R145 ;  /* 0x00007610a4917816 */ /* 0x000fe40000000091 */
[----:B----4-:R-:W-:Y:S01]  /*ab10*/  PRMT R138, R168, 0x7610, R138 ;  /* 0x00007610a88a7816 */ /* 0x010fe2000000008a */
[----:B------:R2:W3:Y:S01]  /*ab20*/  LDL.S16 R169, [R1+0xc] ;  /* 0x00000c0001a97983 */ /* 0x0004e20000100600 */
[----:B------:R-:W-:Y:S02]  /*ab30*/  @!P6 PRMT R184, R145, 0x5410, RZ ;  /* 0x0000541091b8e816 */ /* 0x000fe400000000ff */
[----:B------:R-:W-:Y:S01]  /*ab40*/  ISETP.GE.U32.AND P6, PT, R233, R140, PT ;  /* 0x0000008ce900720c */ /* 0x000fe20003fc6070 */
[----:B------:R2:W4:Y:S01]  /*ab50*/  LDL.S16 R161, [R1+0x8] ;  /* 0x0000080001a17983 */ /* 0x0005220000100600 */
[----:B------:R-:W-:Y:S02]  /*ab60*/  LOP3.LUT R145, R3, 0xff, RZ, 0xc0, !PT ;  /* 0x000000ff03917812 */ /* 0x000fe400078ec0ff */
[----:B------:R-:W-:Y:S01]  /*ab70*/  PRMT R3, R163, 0x7610, R3 ;  /* 0x00007610a3037816 */ /* 0x000fe20000000003 */
[----:B------:R2:W5:Y:S04]  /*ab80*/  LDL.S16 R159, [R1+0x4] ;  /* 0x00000400019f7983 */ /* 0x0005680000100600 */
[----:B------:R2:W2:Y:S04]  /*ab90*/  LDL.S16 R148, [R1+0x14] ;  /* 0x0000140001947983 */ /* 0x0004a80000100600 */
[----:B-1----:R1:W2:Y:S01]  /*aba0*/  LDL.S16 R164, [R1+0x10] ;  /* 0x0000100001a47983 */ /* 0x0022a20000100600 */
[----:B---3--:R-:W-:Y:S02]  /*abb0*/  @!P0 HADD2 R169, -R0.H0_H0, -RZ.H0_H0 ;  /* 0xa00000ff00a98230 */ /* 0x008fe40000000900 */
[----:B----4-:R-:W-:Y:S03]  /*abc0*/  @!P6 HADD2 R161, -R3.H0_H0, -RZ.H0_H0 ;  /* 0xa00000ff03a1e230 */ /* 0x010fe60000000900 */
[----:B------:R-:W-:Y:S01]  /*abd0*/  PRMT R154, R169, 0x7610, R154 ;  /* 0x00007610a99a7816 */ /* 0x000fe2000000009a */
[----:B-----5:R-:W-:Y:S01]  /*abe0*/  @!P5 HADD2 R159, -R139.H0_H0, -RZ.H0_H0 ;  /* 0xa00000ff8b9fd230 */ /* 0x020fe20000000900 */
[----:B------:R-:W-:Y:S04]  /*abf0*/  PRMT R150, R161, 0x7610, R150 ;  /* 0x00007610a1967816 */ /* 0x000fe80000000096 */
[----:B------:R-:W-:Y:S01]  /*ac00*/  PRMT R149, R159, 0x7610, R149 ;  /* 0x000076109f957816 */ /* 0x000fe20000000095 */
[----:B--2---:R-:W-:Y:S05]  /*ac10*/  @!P3 HADD2 R164, -R2.H0_H0, -RZ.H0_H0 ;  /* 0xa00000ff02a4b230 */ /* 0x004fea0000000900 */
[----:B------:R2:W-:Y:S01]  /*ac20*/  @!P3 STL.S16 [R1+0x10], R164 ;  /* 0x000010a40100b387 */ /* 0x0005e20000100600 */
[----:B------:R-:W-:Y:S03]  /*ac30*/  PRMT R155, R164, 0x7610, R155 ;  /* 0x00007610a49b7816 */ /* 0x000fe6000000009b */
[----:B------:R3:W-:Y:S04]  /*ac40*/  @!P0 STL.S16 [R1+0xc], R169 ;  /* 0x00000ca901008387 */ /* 0x0007e80000100600 */
[----:B------:R-:W-:Y:S04]  /*ac50*/  @!P6 STL.S16 [R1+0x8], R161 ;  /* 0x000008a10100e387 */ /* 0x000fe80000100600 */
[----:B------:R4:W-:Y:S01]  /*ac60*/  @!P5 STL.S16 [R1+0x4], R159 ;  /* 0x0000049f0100d387 */ /* 0x0009e20000100600 */
[----:B--2---:R-:W-:Y:S01]  /*ac70*/  IMAD.WIDE.U32 R164, R227, -0x2daee0ad, RZ ;  /* 0xd2511f53e3a47825 */ /* 0x004fe200078e00ff */
[----:B---3--:R-:W-:Y:S04]  /*ac80*/  SHF.R.U32.HI R169, RZ, 0x18, R142 ;  /* 0x00000018ffa97819 */ /* 0x008fe8000001168e */
[----:B------:R-:W-:Y:S02]  /*ac90*/  LOP3.LUT R140, R165, UR25, R182, 0x96, !PT ;  /* 0x00000019a58c7c12 */ /* 0x000fe4000f8e96b6 */
[----:B------:R-:W-:Y:S02]  /*aca0*/  SHF.R.U32.HI R142, RZ, 0x10, R172 ;  /* 0x00000010ff8e7819 */ /* 0x000fe400000116ac */
[----:B------:R-:W-:Y:S02]  /*acb0*/  LOP3.LUT R132, R140, 0xff, RZ, 0xc0, !PT ;  /* 0x000000ff8c847812 */ /* 0x000fe400078ec0ff */
[----:B----4-:R-:W-:Y:S02]  /*acc0*/  PRMT R159, R3, 0x5410, R139 ;  /* 0x00005410039f7816 */ /* 0x010fe4000000008b */
[----:B------:R-:W-:Y:S02]  /*acd0*/  ISETP.GE.U32.AND P4, PT, R233, R132, PT ;  /* 0x00000084e900720c */ /* 0x000fe40003f86070 */
[----:B------:R-:W-:Y:S02]  /*ace0*/  PRMT R132, R2, 0x5410, R0 ;  /* 0x0000541002847816 */ /* 0x000fe40000000000 */
[----:B------:R-:W-:Y:S02]  /*acf0*/  @!P3 PRMT R2, R155, 0x5410, RZ ;  /* 0x000054109b02b816 */ /* 0x000fe400000000ff */
[----:B------:R-:W-:Y:S02]  /*ad00*/  @!P0 PRMT R0, R154, 0x5410, RZ ;  /* 0x000054109a008816 */ /* 0x000fe400000000ff */
[----:B------:R-:W-:Y:S01]  /*ad10*/  @!P6 PRMT R3, R150, 0x5410, RZ ;  /* 0x000054109603e816 */ /* 0x000fe200000000ff */
[----:B------:R2:W-:Y:S01]  /*ad20*/  STG.E.U16 [R210.64+0xe], R2 ;  /* 0x00000e02d2007986 */ /* 0x0005e2000c101510 */
[----:B------:R-:W-:Y:S02]  /*ad30*/  ISETP.GE.U32.AND P6, PT, R233, R145, PT ;  /* 0x00000091e900720c */ /* 0x000fe40003fc6070 */
[----:B------:R-:W-:Y:S01]  /*ad40*/  LOP3.LUT R137, R140, 0xffff, RZ, 0xc0, !PT ;  /* 0x0000ffff8c897812 */ /* 0x000fe200078ec0ff */
[----:B------:R3:W-:Y:S01]  /*ad50*/  STG.E.U16 [R210.64+0x10], R0 ;  /* 0x00001000d2007986 */ /* 0x0007e2000c101510 */
[----:B------:R-:W-:Y:S02]  /*ad60*/  @!P5 PRMT R139, R149, 0x5410, RZ ;  /* 0x00005410958bd816 */ /* 0x000fe400000000ff */
[----:B------:R-:W-:Y:S01]  /*ad70*/  SHF.R.U32.HI R137, RZ, 0x8, R137 ;  /* 0x00000008ff897819 */ /* 0x000fe20000011689 */
[----:B------:R-:W-:Y:S01]  /*ad80*/  STG.E.U16 [R208.64+0x10], R3 ;  /* 0x00001003d0007986 */ /* 0x000fe2000c101510 */
[----:B------:R-:W-:Y:S02]  /*ad90*/  LOP3.LUT R142, R142, 0xff, RZ, 0xc0, !PT ;  /* 0x000000ff8e8e7812 */ /* 0x000fe400078ec0ff */
[----:B------:R-:W-:Y:S01]  /*ada0*/  LOP3.LUT R137, R137, 0xffff, RZ, 0xc0, !PT ;  /* 0x0000ffff89897812 */ /* 0x000fe200078ec0ff */
[----:B------:R-:W-:Y:S02]  /*adb0*/  STG.E.U16 [R208.64+0x12], R139 ;  /* 0x0000128bd0007986 */ /* 0x000fe4000c101510 */
[----:B------:R-:W-:Y:S01]  /*adc0*/  @!P6 HADD2 R148, -R138.H0_H0, -RZ.H0_H0 ;  /* 0xa00000ff8a94e230 */ /* 0x000fe20000000900 */
[----:B------:R-:W-:Y:S01]  /*add0*/  ISETP.GE.U32.AND P3, PT, R233, R137, PT ;  /* 0x00000089e900720c */ /* 0x000fe20003f66070 */
[----:B------:R-:W-:Y:S01]  /*ade0*/  STG.E.U16 [R188.64+0x20], R156 ;  /* 0x0000209cbc007986 */ /* 0x000fe2000c101510 */
[--C-:B------:R-:W-:Y:S02]  /*adf0*/  SHF.R.U32.HI R137, RZ, 0x10, R140.reuse ;  /* 0x00000010ff897819 */ /* 0x100fe4000001168c */
[----:B------:R-:W-:Y:S01]  /*ae00*/  SHF.R.U32.HI R140, RZ, 0x18, R140 ;  /* 0x00000018ff8c7819 */ /* 0x000fe2000001168c */
[----:B------:R4:W-:Y:S01]  /*ae10*/  @!P6 STL.S16 [R1+0x14], R148 ;  /* 0x000014940100e387 */ /* 0x0009e20000100600 */
[----:B------:R-:W-:Y:S02]  /*ae20*/  LOP3.LUT R137, R137, 0xff, RZ, 0xc0, !PT ;  /* 0x000000ff89897812 */ /* 0x000fe400078ec0ff */
[C---:B------:R-:W-:Y:S01]  /*ae30*/  ISETP.GE.U32.AND P5, PT, R233.reuse, R140, PT ;  /* 0x0000008ce900720c */ /* 0x040fe20003fa6070 */
[----:B------:R5:W-:Y:S01]  /*ae40*/  STG.E.U16 [R188.64+0x22], R157 ;  /* 0x0000229dbc007986 */ /* 0x000be2000c101510 */
[----:B------:R-:W-:Y:S02]  /*ae50*/  ISETP.GE.U32.AND P0, PT, R233, R137, PT ;  /* 0x00000089e900720c */ /* 0x000fe40003f06070 */
[----:B--2---:R-:W-:Y:S02]  /*ae60*/  PRMT R2, R148, 0x7610, R2 ;  /* 0x0000761094027816 */ /* 0x004fe40000000002 */
[----:B------:R-:W-:Y:S02]  /*ae70*/  PRMT R137, R168, 0x7632, R137 ;  /* 0x00007632a8897816 */ /* 0x000fe40000000089 */
[----:B---3--:R-:W-:Y:S02]  /*ae80*/  LOP3.LUT R0, R173, UR26, R180, 0x96, !PT ;  /* 0x0000001aad007c12 */ /* 0x008fe4000f8e96b4 */
[----:B------:R-:W-:Y:S02]  /*ae90*/  PRMT R161, R138, 0x5410, R137 ;  /* 0x000054108aa17816 */ /* 0x000fe40000000089 */
[----:B------:R-:W-:Y:S02]  /*aea0*/  @!P6 PRMT R138, R2, 0x5410, RZ ;  /* 0x00005410028ae816 */ /* 0x000fe400000000ff */
[C---:B------:R-:W-:Y:S02]  /*aeb0*/  LOP3.LUT R2, R0.reuse, 0xffff, RZ, 0xc0, !PT ;  /* 0x0000ffff00027812 */ /* 0x040fe400078ec0ff */
[----:B------:R-:W-:Y:S01]  /*aec0*/  LOP3.LUT R140, R0, 0xff, RZ, 0xc0, !PT ;  /* 0x000000ff008c7812 */ /* 0x000fe200078ec0ff */
[----:B------:R-:W-:Y:S01]  /*aed0*/  STG.E.U16 [R190.64+0x20], R138 ;  /* 0x0000208abe007986 */ /* 0x000fe2000c101510 */
[----:B------:R-:W-:Y:S02]  /*aee0*/  SHF.R.U32.HI R2, RZ, 0x8, R2 ;  /* 0x00000008ff027819 */ /* 0x000fe40000011602 */
[----:B------:R-:W-:Y:S02]  /*aef0*/  SHF.R.U32.HI R145, RZ, 0x18, R0 ;  /* 0x00000018ff917819 */ /* 0x000fe40000011600 */
[----:B----4-:R-:W-:Y:S02]  /*af00*/  PRMT R148, R140, 0x5410, R2 ;  /* 0x000054108c947816 */ /* 0x010fe40000000002 */
[C---:B------:R-:W-:Y:S02]  /*af10*/  LOP3.LUT R2, R172.reuse, 0xffff, RZ, 0xc0, !PT ;  /* 0x0000ffffac027812 */ /* 0x040fe400078ec0ff */
[----:B------:R-:W-:Y:S02]  /*af20*/  LOP3.LUT R140, R172, 0xff, RZ, 0xc0, !PT ;  /* 0x000000ffac8c7812 */ /* 0x000fe400078ec0ff */
[----:B------:R-:W-:Y:S02]  /*af30*/  SHF.R.U32.HI R2, RZ, 0x8, R2 ;  /* 0x00000008ff027819 */ /* 0x000fe40000011602 */
[----:B------:R-:W-:Y:S02]  /*af40*/  SHF.R.U32.HI R172, RZ, 0x18, R172 ;  /* 0x00000018ffac7819 */ /* 0x000fe400000116ac */
[----:B------:R-:W-:Y:S02]  /*af50*/  PRMT R154, R140, 0x5410, R2 ;  /* 0x000054108c9a7816 */ /* 0x000fe40000000002 */
[----:B------:R-:W-:Y:S02]  /*af60*/  SHF.R.U32.HI R2, RZ, 0x10, R0 ;  /* 0x00000010ff027819 */ /* 0x000fe40000011600 */
[----:B------:R-:W-:Y:S02]  /*af70*/  LOP3.LUT R0, R147, UR26, R176, 0x96, !PT ;  /* 0x0000001a93007c12 */ /* 0x000fe4000f8e96b0 */
[----:B------:R-:W-:Y:S02]  /*af80*/  LOP3.LUT R140, R2, 0xff, RZ, 0xc0, !PT ;  /* 0x000000ff028c7812 */ /* 0x000fe400078ec0ff */
[----:B------:R-:W-:Y:S02]  /*af90*/  LOP3.LUT R2, R146, 0xffff, RZ, 0xc0, !PT ;  /* 0x0000ffff92027812 */ /* 0x000fe400078ec0ff */
[----:B------:R-:W-:Y:S01]  /*afa0*/  PRMT R149, R140, 0x5410, R145 ;  /* 0x000054108c957816 */ /* 0x000fe20000000091 */
[--C-:B------:R-:W-:Y:S01]  /*afb0*/  HSET2.LE.AND R140, R148, R178.reuse, PT ;  /* 0x000000b2948c7233 */ /* 0x100fe20003803000 */
[----:B------:R-:W-:Y:S02]  /*afc0*/  LOP3.LUT R145, R146, 0xff, RZ, 0xc0, !PT ;  /* 0x000000ff92917812 */ /* 0x000fe400078ec0ff */
[----:B------:R-:W-:Y:S02]  /*afd0*/  SHF.R.U32.HI R2, RZ, 0x8, R2 ;  /* 0x00000008ff027819 */ /* 0x000fe40000011602 */
[----:B------:R-:W-:Y:S02]  /*afe0*/  LOP3.LUT R140, R140, R141, RZ, 0xc0, !PT ;  /* 0x0000008d8c8c7212 */ /* 0x000fe400078ec0ff */
[----:B------:R-:W-:Y:S02]  /*aff0*/  SHF.R.U32.HI R141, RZ, 0x10, R0 ;  /* 0x00000010ff8d7819 */ /* 0x000fe40000011600 */
[----:B------:R-:W-:Y:S02]  /*b000*/  PRMT R150, R145, 0x5410, R2 ;  /* 0x0000541091967816 */ /* 0x000fe40000000002 */
[----:B------:R-:W-:Y:S02]  /*b010*/  PRMT R172, R142, 0x5410, R172 ;  /* 0x000054108eac7816 */ /* 0x000fe400000000ac */
[----:B------:R-:W-:Y:S01]  /*b020*/  SHF.R.U32.HI R142, RZ, 0x10, R146 ;  /* 0x00000010ff8e7819 */ /* 0x000fe20000011692 */
[--C-:B------:R-:W-:Y:S01]  /*b030*/  HSET2.LE.AND R150, R150, R178.reuse, PT ;  /* 0x000000b296967233 */ /* 0x100fe20003803000 */
[C---:B------:R-:W-:Y:S02]  /*b040*/  LOP3.LUT R2, R0.reuse, 0xffff, RZ, 0xc0, !PT ;  /* 0x0000ffff00027812 */ /* 0x040fe400078ec0ff */
[----:B------:R-:W-:Y:S02]  /*b050*/  LOP3.LUT R147, R0, 0xff, RZ, 0xc0, !PT ;  /* 0x000000ff00937812 */ /* 0x000fe400078ec0ff */
[----:B------:R-:W-:Y:S02]  /*b060*/  SHF.R.U32.HI R145, RZ, 0x18, R0 ;  /* 0x00000018ff917819 */ /* 0x000fe40000011600 */
[----:B------:R-:W-:Y:S01]  /*b070*/  LOP3.LUT R0, R141, 0xff, RZ, 0xc0, !PT ;  /* 0x000000ff8d007812 */ /* 0x000fe200078ec0ff */
[--C-:B------:R-:W-:Y:S01]  /*b080*/  HSET2.LE.AND R141, R149, R178.reuse, PT ;  /* 0x000000b2958d7233 */ /* 0x100fe20003803000 */
[----:B------:R-:W-:Y:S02]  /*b090*/  SHF.R.U32.HI R148, RZ, 0x18, R146 ;  /* 0x00000018ff947819 */ /* 0x000fe40000011692 */
[----:B------:R-:W-:Y:S01]  /*b0a0*/  LOP3.LUT R146, R142, 0xff, RZ, 0xc0, !PT ;  /* 0x000000ff8e927812 */ /* 0x000fe200078ec0ff */
[--C-:B------:R-:W-:Y:S01]  /*b0b0*/  HSET2.LE.AND R142, R154, R178.reuse, PT ;  /* 0x000000b29a8e7233 */ /* 0x100fe20003803000 */
[----:B------:R-:W-:Y:S02]  /*b0c0*/  SHF.R.U32.HI R2, RZ, 0x8, R2 ;  /* 0x00000008ff027819 */ /* 0x000fe40000011602 */
[----:B------:R-:W-:Y:S02]  /*b0d0*/  PRMT R163, R146, 0x5410, R148 ;  /* 0x0000541092a37816 */ /* 0x000fe40000000094 */
[----:B------:R-:W-:Y:S02]  /*b0e0*/  PRMT R2, R147, 0x5410, R2 ;  /* 0x0000541093027816 */ /* 0x000fe40000000002 */
[----:B------:R-:W-:Y:S02]  /*b0f0*/  PRMT R0, R0, 0x5410, R145 ;  /* 0x0000541000007816 */ /* 0x000fe40000000091 */
[----:B------:R-:W-:Y:S01]  /*b100*/  LOP3.LUT R141, R141, R144, RZ, 0xc0, !PT ;  /* 0x000000908d8d7212 */ /* 0x000fe200078ec0ff */
[--C-:B------:R-:W-:Y:S01]  /*b110*/  HSET2.LE.AND R148, R2, R178.reuse, PT ;  /* 0x000000b202947233 */ /* 0x100fe20003803000 */
[----:B------:R-:W2:Y:S01]  /*b120*/  LDSM.16.MT88.4 R144, [R193+0xa000] ;  /* 0x00a00000c190783b */ /* 0x000ea20000004200 */
[--C-:B------:R-:W-:Y:S01]  /*b130*/  HSET2.LE.AND R149, R0, R178.reuse, PT ;  /* 0x000000b200957233 */ /* 0x100fe20003803000 */
[----:B------:R-:W-:Y:S01]  /*b140*/  LOP3.LUT R142, R142, R143, RZ, 0xc0, !PT ;  /* 0x0000008f8e8e7212 */ /* 0x000fe200078ec0ff */
[--C-:B------:R-:W-:Y:S01]  /*b150*/  HSET2.LE.AND R143, R172, R178.reuse, PT ;  /* 0x000000b2ac8f7233 */ /* 0x100fe20003803000 */
[----:B------:R-:W-:Y:S02]  /*b160*/  LOP3.LUT R148, R148, R153, RZ, 0xc0, !PT ;  /* 0x0000009994947212 */ /* 0x000fe400078ec0ff */
[----:B------:R-:W-:Y:S02]  /*b170*/  LOP3.LUT R149, R149, R152, RZ, 0xc0, !PT ;  /* 0x0000009895957212 */ /* 0x000fe400078ec0ff */
[----:B------:R-:W3:Y:S01]  /*b180*/  LDSM.16.MT88.4 R152, [R195+0xa000] ;  /* 0x00a00000c398783b */ /* 0x000ee20000004200 */
[----:B------:R-:W-:Y:S01]  /*b190*/  LOP3.LUT R143, R143, R151, RZ, 0xc0, !PT ;  /* 0x000000978f8f7212 */ /* 0x000fe200078ec0ff */
[--C-:B------:R-:W-:Y:S01]  /*b1a0*/  HSET2.LE.AND R151, R163, R178.reuse, PT ;  /* 0x000000b2a3977233 */ /* 0x100fe20003803000 */
[----:B-----5:R-:W-:Y:S02]  /*b1b0*/  LOP3.LUT R157, R165, UR25, R182, 0x96, !PT ;  /* 0x00000019a59d7c12 */ /* 0x020fe4000f8e96b6 */
[----:B------:R-:W-:Y:S02]  /*b1c0*/  LOP3.LUT R150, R150, R132, RZ, 0xc0, !PT ;  /* 0x0000008496967212 */ /* 0x000fe400078ec0ff */
[----:B------:R-:W-:Y:S01]  /*b1d0*/  LOP3.LUT R151, R151, R159, RZ, 0xc0, !PT ;  /* 0x0000009f97977212 */ /* 0x000fe200078ec0ff */
[----:B------:R-:W-:Y:S01]  /*b1e0*/  LDSM.16.MT88.4 R180, [R195+0xa800] ;  /* 0x00a80000c3b4783b */ /* 0x000fe20000004200 */
[----:B------:R-:W-:Y:S02]  /*b1f0*/  ISETP.GE.U32.AND P6, PT, R233, R169, PT ;  /* 0x000000a9e900720c */ /* 0x000fe40003fc6070 */
[C---:B------:R-:W-:Y:S02]  /*b200*/  PRMT R0, R170.reuse, 0x7610, R0 ;  /* 0x00007610aa007816 */ /* 0x040fe40000000000 */
[----:B------:R-:W-:Y:S02]  /*b210*/  PRMT R132, R170, 0x7632, R132 ;  /* 0x00007632aa847816 */ /* 0x000fe40000000084 */
[----:B------:R-:W-:Y:S01]  /*b220*/  PRMT R3, R171, 0x7632, R3 ;  /* 0x00007632ab037816 */ /* 0x000fe20000000003 */
[----:B------:R-:W-:Y:S01]  /*b230*/  @!P4 HADD2 R244, -R0.H0_H0, -RZ.H0_H0 ;  /* 0xa00000ff00f4c230 */ /* 0x000fe20000000900 */
[----:B------:R-:W-:Y:S01]  /*b240*/  PRMT R159, R0, 0x5410, R132 ;  /* 0x00005410009f7816 */ /* 0x000fe20000000084 */
[----:B------:R-:W-:Y:S01]  /*b250*/  @!P3 HADD2 R241, -R132.H0_H0, -RZ.H0_H0 ;  /* 0xa00000ff84f1b230 */ /* 0x000fe20000000900 */
[----:B------:R-:W-:Y:S01]  /*b260*/  LOP3.LUT R163, R167, UR25, R214, 0x96, !PT ;  /* 0x00000019a7a37c12 */ /* 0x000fe2000f8e96d6 */
[----:B------:R-:W-:Y:S01]  /*b270*/  @!P5 HADD2 R242, -R3.H0_H0, -RZ.H0_H0 ;  /* 0xa00000ff03f2d230 */ /* 0x000fe20000000900 */
[----:B------:R-:W-:Y:S01]  /*b280*/  @!P4 PRMT R0, R244, 0x5410, RZ ;  /* 0x00005410f400c816 */ /* 0x000fe200000000ff */
[----:B------:R-:W-:Y:S01]  /*b290*/  @!P6 HADD2 R245, -R137.H0_H0, -RZ.H0_H0 ;  /* 0xa00000ff89f5e230 */ /* 0x000fe20000000900 */
[----:B------:R-:W-:Y:S01]  /*b2a0*/  @!P3 PRMT R132, R241, 0x5410, RZ ;  /* 0x00005410f184b816 */ /* 0x000fe200000000ff */
[----:B------:R-:W4:Y:S01]  /*b2b0*/  MUFU.EX2 R214, R230 ;  /* 0x000000e600d67308 */ /* 0x000f220000000800 */
[C---:B------:R-:W-:Y:S02]  /*b2c0*/  LOP3.LUT R167, R166.reuse, 0xffff, RZ, 0xc0, !PT ;  /* 0x0000ffffa6a77812 */ /* 0x040fe400078ec0ff */
[----:B------:R-:W-:Y:S02]  /*b2d0*/  @!P6 PRMT R137, R245, 0x5410, RZ ;  /* 0x00005410f589e816 */ /* 0x000fe400000000ff */
[----:B------:R-:W-:Y:S02]  /*b2e0*/  SHF.R.U32.HI R169, RZ, 0x10, R166 ;  /* 0x00000010ffa97819 */ /* 0x000fe400000116a6 */
[----:B------:R-:W-:Y:S01]  /*b2f0*/  LOP3.LUT R172, R166, 0xff, RZ, 0xc0, !PT ;  /* 0x000000ffa6ac7812 */ /* 0x000fe200078ec0ff */
[-C--:B--2---:R-:W-:Y:S01]  /*b300*/  HMMA.16816.F32 R4, R140, R144.reuse, R4 ;  /* 0x000000908c04723c */ /* 0x084fe20000001804 */
[----:B------:R2:W-:Y:S01]  /*b310*/  STG.E.U16 [R190.64+0x22], R137 ;  /* 0x00002289be007986 */ /* 0x0005e2000c101510 */
[----:B------:R-:W-:Y:S02]  /*b320*/  SHF.R.U32.HI R170, RZ, 0x18, R164 ;  /* 0x00000018ffaa7819 */ /* 0x000fe400000116a4 */
[----:B------:R-:W-:Y:S01]  /*b330*/  SHF.R.U32.HI R2, RZ, 0x10, R166 ;  /* 0x00000010ff027819 */ /* 0x000fe200000116a6 */
[----:B------:R-:W-:Y:S01]  /*b340*/  STG.E.U16 [R210.64+0x1e], R0 ;  /* 0x00001e00d2007986 */ /* 0x000fe2000c101510 */
[----:B------:R-:W-:Y:S02]  /*b350*/  LOP3.LUT R139, R164, 0xffff, RZ, 0xc0, !PT ;  /* 0x0000ffffa48b7812 */ /* 0x000fe400078ec0ff */
[C---:B------:R-:W-:Y:S01]  /*b360*/  HMMA.16816.F32 R8, R148.reuse, R144, R8 ;  /* 0x000000909408723c */ /* 0x040fe20000001808 */
[----:B------:R-:W-:Y:S03]  /*b370*/  STG.E.U16 [R210.64+0x20], R132 ;  /* 0x00002084d2007986 */ /* 0x000fe6000c101510 */
[----:B------:R-:W-:Y:S02]  /*b380*/  LOP3.LUT R2, R2, 0xff, RZ, 0xc0, !PT ;  /* 0x000000ff02027812 */ /* 0x000fe400078ec0ff */
[----:B------:R-:W-:Y:S02]  /*b390*/  SHF.R.U32.HI R168, RZ, 0x18, R164 ;  /* 0x00000018ffa87819 */ /* 0x000fe400000116a4 */
[-C--:B------:R-:W-:Y:S01]  /*b3a0*/  HMMA.16816.F32 R12, R148, R146.reuse, R12 ;  /* 0x00000092940c723c */ /* 0x080fe2000000180c */
[C---:B------:R-:W-:Y:S03]  /*b3b0*/  ISETP.GE.U32.AND P6, PT, R233.reuse, R2, PT ;  /* 0x00000002e900720c */ /* 0x040fe60003fc6070 */
[----:B----4-:R-:W-:Y:S02]  /*b3c0*/  F2FP.PACK_AB R138, R214, R215 ;  /* 0x000000d7d68a723e */ /* 0x010fe400000000ff */
[----:B------:R-:W-:Y:S02]  /*b3d0*/  SHF.R.U32.HI R2, RZ, 0x18, R166 ;  /* 0x00000018ff027819 */ /* 0x000fe400000116a6 */
[C---:B------:R-:W-:Y:S01]  /*b3e0*/  HMMA.16816.F32 R16, R140.reuse, R146, R16 ;  /* 0x000000928c10723c */ /* 0x040fe20000001810 */
[----:B------:R-:W4:Y:S01]  /*b3f0*/  LDSM.16.MT88.4 R144, [R198+0xa000] ;  /* 0x00a00000c690783b */ /* 0x000f220000004200 */
[C---:B------:R-:W-:Y:S02]  /*b400*/  ISETP.GE.U32.AND P4, PT, R233.reuse, R2, PT ;  /* 0x00000002e900720c */ /* 0x040fe40003f86070 */
[----:B--2---:R-:W-:Y:S02]  /*b410*/  PRMT R137, R138, 0x7632, R137 ;  /* 0x000076328a897816 */ /* 0x004fe40000000089 */
[----:B------:R-:W-:Y:S01]  /*b420*/  @!P6 HADD2 R248, -R138.H0_H0, -RZ.H0_H0 ;  /* 0xa00000ff8af8e230 */ /* 0x000fe20000000900 */
[----:B------:R-:W-:Y:S01]  /*b430*/  LOP3.LUT R2, R164, 0xff, RZ, 0xc0, !PT ;  /* 0x000000ffa4027812 */ /* 0x000fe200078ec0ff */
[-C--:B---3--:R-:W-:Y:S01]  /*b440*/  HMMA.16816.F32 R20, R140, R152.reuse, R20 ;  /* 0x000000988c14723c */ /* 0x088fe20000001814 */
[----:B------:R-:W-:Y:S02]  /*b450*/  SHF.R.U32.HI R139, RZ, 0x8, R139 ;  /* 0x00000008ff8b7819 */ /* 0x000fe4000001168b */
[----:B------:R-:W-:Y:S02]  /*b460*/  ISETP.GE.U32.AND P3, PT, R233, R2, PT ;  /* 0x00000002e900720c */ /* 0x000fe40003f66070 */
[----:B------:R-:W-:Y:S02]  /*b470*/  PRMT R2, R171, 0x7610, R2 ;  /* 0x00007610ab027816 */ /* 0x000fe40000000002 */
[----:B------:R-:W-:Y:S01]  /*b480*/  @!P4 HADD2 R240, -R137.H0_H0, -RZ.H0_H0 ;  /* 0xa00000ff89f0c230 */ /* 0x000fe20000000900 */
[C---:B------:R-:W-:Y:S01]  /*b490*/  HMMA.16816.F32 R24, R148.reuse, R152, R24 ;  /* 0x000000989418723c */ /* 0x040fe20000001818 */
[----:B------:R-:W-:Y:S03]  /*b4a0*/  PRMT R156, R2, 0x5410, R3 ;  /* 0x00005410029c7816 */ /* 0x000fe60000000003 */
[----:B------:R-:W-:Y:S01]  /*b4b0*/  @!P5 PRMT R3, R242, 0x5410, RZ ;  /* 0x00005410f203d816 */ /* 0x000fe200000000ff */
[----:B------:R-:W-:Y:S01]  /*b4c0*/  @!P0 HADD2 R243, -R2.H0_H0, -RZ.H0_H0 ;  /* 0xa00000ff02f38230 */ /* 0x000fe20000000900 */
[----:B------:R-:W-:Y:S02]  /*b4d0*/  LOP3.LUT R139, R139, 0xffff, RZ, 0xc0, !PT ;  /* 0x0000ffff8b8b7812 */ /* 0x000fe400078ec0ff */
[-C--:B------:R-:W-:Y:S01]  /*b4e0*/  HMMA.16816.F32 R28, R148, R154.reuse, R28 ;  /* 0x0000009a941c723c */ /* 0x080fe2000000181c */
[----:B------:R2:W-:Y:S03]  /*b4f0*/  STG.E.U16 [R208.64+0x22], R3 ;  /* 0x00002203d0007986 */ /* 0x0005e6000c101510 */
[----:B------:R-:W-:Y:S02]  /*b500*/  @!P0 PRMT R2, R243, 0x5410, RZ ;  /* 0x00005410f3028816 */ /* 0x000fe400000000ff */
[----:B------:R-:W-:Y:S02]  /*b510*/  ISETP.GE.U32.AND P0, PT, R233, R139, PT ;  /* 0x0000008be900720c */ /* 0x000fe40003f06070 */
[C---:B------:R-:W-:Y:S01]  /*b520*/  HMMA.16816.F32 R32, R140.reuse, R154, R32 ;  /* 0x0000009a8c20723c */ /* 0x040fe20000001820 */
[----:B------:R-:W3:Y:S03]  /*b530*/  LDSM.16.MT88.4 R152, [R197+0xa000] ;  /* 0x00a00000c598783b */ /* 0x000ee60000004200 */
[----:B------:R-:W-:Y:S02]  /*b540*/  SHF.R.U32.HI R139, RZ, 0x10, R164 ;  /* 0x00000010ff8b7819 */ /* 0x000fe400000116a4 */
[----:B------:R-:W-:Y:S02]  /*b550*/  SHF.R.U32.HI R171, RZ, 0x18, R166 ;  /* 0x00000018ffab7819 */ /* 0x000fe400000116a6 */
[----:B------:R-:W-:Y:S01]  /*b560*/  SHF.R.U32.HI R166, RZ, 0x10, R164 ;  /* 0x00000010ffa67819 */ /* 0x000fe200000116a4 */
[-C--:B----4-:R-:W-:Y:S01]  /*b570*/  HMMA.16816.F32 R36, R140, R144.reuse, R36 ;  /* 0x000000908c24723c */ /* 0x090fe20000001824 */
[----:B------:R4:W-:Y:S02]  /*b580*/  STG.E.U16 [R208.64+0x20], R2 ;  /* 0x00002002d0007986 */ /* 0x0009e4000c101510 */
[----:B------:R-:W-:Y:S02]  /*b590*/  LOP3.LUT R0, R166, 0xff, RZ, 0xc0, !PT ;  /* 0x000000ffa6007812 */ /* 0x000fe400078ec0ff */
[----:B------:R-:W-:Y:S01]  /*b5a0*/  STG.E.U16 [R188.64+0x30], R158 ;  /* 0x0000309ebc007986 */ /* 0x000fe2000c101510 */
[----:B------:R-:W-:Y:S02]  /*b5b0*/  LOP3.LUT R139, R139, 0xff, RZ, 0xc0, !PT ;  /* 0x000000ff8b8b7812 */ /* 0x000fe400078ec0ff */
[C---:B------:R-:W-:Y:S01]  /*b5c0*/  HMMA.16816.F32 R40, R148.reuse, R144, R40 ;  /* 0x000000909428723c */ /* 0x040fe20000001828 */
[----:B------:R-:W-:Y:S01]  /*b5d0*/  STG.E.U16 [R188.64+0x32], R184 ;  /* 0x000032b8bc007986 */ /* 0x000fe2000c101510 */
[----:B------:R-:W-:Y:S02]  /*b5e0*/  ISETP.GE.U32.AND P5, PT, R233, R139, PT ;  /* 0x0000008be900720c */ /* 0x000fe40003fa6070 */
[----:B------:R-:W-:Y:S02]  /*b5f0*/  PRMT R168, R0, 0x5410, R168 ;  /* 0x0000541000a87816 */ /* 0x000fe400000000a8 */
[----:B--2---:R-:W-:Y:S01]  /*b600*/  F2FP.PACK_AB R3, R185, R186 ;  /* 0x000000bab903723e */ /* 0x004fe200000000ff */
[----:B------:R-:W-:Y:S01]  /*b610*/  FADD.FTZ R186, R186, R217 ;  /* 0x000000d9baba7221 */ /* 0x000fe20000010000 */
[-C--:B------:R-:W-:Y:S01]  /*b620*/  HMMA.16816.F32 R44, R148, R146.reuse, R44 ;  /* 0x00000092942c723c */ /* 0x080fe2000000182c */
[--C-:B------:R-:W-:Y:S03]  /*b630*/  HSET2.LE.AND R179, R168, R178.reuse, PT ;  /* 0x000000b2a8b37233 */ /* 0x100fe60003803000 */
[C---:B------:R-:W-:Y:S02]  /*b640*/  LOP3.LUT R139, R164.reuse, 0xffff, RZ, 0xc0, !PT ;  /* 0x0000ffffa48b7812 */ /* 0x040fe400078ec0ff */
[----:B------:R-:W-:Y:S01]  /*b650*/  LOP3.LUT R179, R179, R3, RZ, 0xc0, !PT ;  /* 0x00000003b3b37212 */ /* 0x000fe200078ec0ff */
[----:B------:R-:W-:Y:S01]  /*b660*/  @!P5 HADD2 R239, -R3.H0_H0, -RZ.H0_H0 ;  /* 0xa00000ff03efd230 */ /* 0x000fe20000000900 */
[C---:B------:R-:W-:Y:S01]  /*b670*/  HMMA.16816.F32 R48, R140.reuse, R146, R48 ;  /* 0x000000928c30723c */ /* 0x040fe20000001830 */
[----:B------:R-:W2:Y:S03]  /*b680*/  LDSM.16.MT88.4 R144, [R193+0xb000] ;  /* 0x00b00000c190783b */ /* 0x000ea60000004200 */
[----:B----4-:R-:W-:Y:S02]  /*b690*/  F2FP.PACK_AB R2, R187, R213 ;  /* 0x000000d5bb02723e */ /* 0x010fe400000000ff */
[----:B------:R-:W-:Y:S02]  /*b6a0*/  LOP3.LUT R165, R164, 0xff, RZ, 0xc0, !PT ;  /* 0x000000ffa4a57812 */ /* 0x000fe400078ec0ff */
[-C--:B---3--:R-:W-:Y:S01]  /*b6b0*/  HMMA.16816.F32 R52, R140, R152.reuse, R52 ;  /* 0x000000988c34723c */ /* 0x088fe20000001834 */
[----:B------:R-:W-:Y:S03]  /*b6c0*/  SHF.R.U32.HI R164, RZ, 0x8, R167 ;  /* 0x00000008ffa47819 */ /* 0x000fe600000116a7 */
[----:B------:R-:W-:Y:S01]  /*b6d0*/  @!P3 HADD2 R237, -R2.H0_H0, -RZ.H0_H0 ;  /* 0xa00000ff02edb230 */ /* 0x000fe20000000900 */
[----:B------:R-:W-:Y:S02]  /*b6e0*/  PRMT R164, R172, 0x5410, R164 ;  /* 0x00005410aca47816 */ /* 0x000fe400000000a4 */
[----:B------:R-:W-:Y:S01]  /*b6f0*/  LOP3.LUT R0, R157, 0xffff, RZ, 0xc0, !PT ;  /* 0x0000ffff9d007812 */ /* 0x000fe200078ec0ff */
[C---:B------:R-:W-:Y:S04]  /*b700*/  HMMA.16816.F32 R56, R148.reuse, R152, R56 ;  /* 0x000000989438723c */ /* 0x040fe80000001838 */
[--C-:B------:R-:W-:Y:S01]  /*b710*/  HSET2.LE.AND R174, R164, R178.reuse, PT ;  /* 0x000000b2a4ae7233 */ /* 0x100fe20003803000 */
[----:B------:R-:W-:Y:S03]  /*b720*/  SHF.R.U32.HI R0, RZ, 0x8, R0 ;  /* 0x00000008ff007819 */ /* 0x000fe60000011600 */
[-C--:B------:R-:W-:Y:S01]  /*b730*/  HMMA.16816.F32 R60, R148, R154.reuse, R60 ;  /* 0x0000009a943c723c */ /* 0x080fe2000000183c */
[----:B------:R-:W-:Y:S07]  /*b740*/  LOP3.LUT R174, R174, R162, RZ, 0xc0, !PT ;  /* 0x000000a2aeae7212 */ /* 0x000fee00078ec0ff */
[C---:B------:R-:W-:Y:S01]  /*b750*/  HMMA.16816.F32 R64, R140.reuse, R154, R64 ;  /* 0x0000009a8c40723c */ /* 0x040fe20000001840 */
[----:B------:R-:W3:Y:S07]  /*b760*/  LDSM.16.MT88.4 R152, [R195+0xb000] ;  /* 0x00b00000c398783b */ /* 0x000eee0000004200 */
        /* <DEDUP_REMOVED lines=10> */
[-C--:B--2---:R-:W-:Y:S08]  /*b810*/  HMMA.16816.F32 R100, R140, R144.reuse, R100 ;  /* 0x000000908c64723c */ /* 0x084ff00000001864 */
[C---:B------:R-:W-:Y:S07]  /*b820*/  HMMA.16816.F32 R104, R148.reuse, R144, R104 ;  /* 0x000000909468723c */ /* 0x040fee0000001868 */
[----:B------:R-:W-:Y:S01]  /*b830*/  LOP3.LUT R145, R169, 0xff, RZ, 0xc0, !PT ;  /* 0x000000ffa9917812 */ /* 0x000fe200078ec0ff */
[-C--:B------:R-:W-:Y:S01]  /*b840*/  HMMA.16816.F32 R108, R148, R146.reuse, R108 ;  /* 0x00000092946c723c */ /* 0x080fe2000000186c */
[----:B------:R-:W-:Y:S03]  /*b850*/  SHF.R.U32.HI R144, RZ, 0x8, R139 ;  /* 0x00000008ff907819 */ /* 0x000fe6000001168b */
[----:B------:R-:W-:Y:S02]  /*b860*/  PRMT R171, R145, 0x5410, R171 ;  /* 0x0000541091ab7816 */ /* 0x000fe400000000ab */
[----:B------:R-:W-:Y:S02]  /*b870*/  PRMT R165, R165, 0x5410, R144 ;  /* 0x00005410a5a57816 */ /* 0x000fe40000000090 */
[C---:B------:R-:W-:Y:S01]  /*b880*/  HMMA.16816.F32 R112, R140.reuse, R146, R112 ;  /* 0x000000928c70723c */ /* 0x040fe20000001870 */
[C---:B------:R-:W-:Y:S03]  /*b890*/  LOP3.LUT R144, R163.reuse, 0xffff, RZ, 0xc0, !PT ;  /* 0x0000ffffa3907812 */ /* 0x040fe600078ec0ff */
[----:B------:R-:W-:Y:S01]  /*b8a0*/  SHF.R.U32.HI R145, RZ, 0x10, R163 ;  /* 0x00000010ff917819 */ /* 0x000fe200000116a3 */
[--C-:B------:R-:W-:Y:S01]  /*b8b0*/  HSET2.LE.AND R175, R171, R178.reuse, PT ;  /* 0x000000b2abaf7233 */ /* 0x100fe20003803000 */
[----:B------:R-:W-:Y:S02]  /*b8c0*/  PRMT R139, R138, 0x5410, R137 ;  /* 0x000054108a8b7816 */ /* 0x000fe40000000089 */
[-C--:B---3--:R-:W-:Y:S01]  /*b8d0*/  HMMA.16816.F32 R116, R140, R152.reuse, R116 ;  /* 0x000000988c74723c */ /* 0x088fe20000001874 */
[----:B------:R-:W-:Y:S03]  /*b8e0*/  LOP3.LUT R147, R163, 0xff, RZ, 0xc0, !PT ;  /* 0x000000ffa3937812 */ /* 0x000fe600078ec0ff */
[----:B------:R-:W-:Y:S02]  /*b8f0*/  SHF.R.U32.HI R146, RZ, 0x8, R144 ;  /* 0x00000008ff927819 */ /* 0x000fe40000011690 */
[----:B------:R-:W-:Y:S02]  /*b900*/  LOP3.LUT R145, R145, 0xff, RZ, 0xc0, !PT ;  /* 0x000000ff91917812 */ /* 0x000fe400078ec0ff */
[C---:B------:R-:W-:Y:S01]  /*b910*/  HMMA.16816.F32 R120, R148.reuse, R152, R120 ;  /* 0x000000989478723c */ /* 0x040fe20000001878 */
[----:B------:R-:W-:Y:S03]  /*b920*/  LOP3.LUT R144, R157, 0xff, RZ, 0xc0, !PT ;  /* 0x000000ff9d907812 */ /* 0x000fe600078ec0ff */
[----:B------:R-:W-:Y:S02]  /*b930*/  SHF.R.U32.HI R163, RZ, 0x18, R163 ;  /* 0x00000018ffa37819 */ /* 0x000fe400000116a3 */
[----:B------:R-:W-:Y:S02]  /*b940*/  PRMT R172, R147, 0x5410, R146 ;  /* 0x0000541093ac7816 */ /* 0x000fe40000000092 */
[-C--:B------:R-:W-:Y:S01]  /*b950*/  HMMA.16816.F32 R124, R148, R154.reuse, R124 ;  /* 0x0000009a947c723c */ /* 0x080fe2000000187c */
[----:B------:R-:W-:Y:S03]  /*b960*/  PRMT R173, R145, 0x5410, R163 ;  /* 0x0000541091ad7816 */ /* 0x000fe600000000a3 */
[--C-:B------:R-:W-:Y:S01]  /*b970*/  PRMT R176, R144, 0x5410, R0.reuse ;  /* 0x0000541090b07816 */ /* 0x100fe20000000000 */
[--C-:B------:R-:W-:Y:S01]  /*b980*/  HSET2.LE.AND R172, R172, R178.reuse, PT ;  /* 0x000000b2acac7233 */ /* 0x100fe20003803000 */
[----:B------:R-:W2:Y:S01]  /*b990*/  LDSM.16.MT88.4 R144, [R193+0xa800] ;  /* 0x00a80000c190783b */ /* 0x000ea20000004200 */
[--C-:B------:R-:W-:Y:S01]  /*b9a0*/  SHF.R.U32.HI R163, RZ, 0x10, R157.reuse ;  /* 0x00000010ffa37819 */ /* 0x100fe2000001169d */
[----:B------:R-:W-:Y:S01]  /*b9b0*/  HMMA.16816.F32 R128, R140, R154, R128 ;  /* 0x0000009a8c80723c */ /* 0x000fe20000001880 */
[----:B------:R-:W-:Y:S03]  /*b9c0*/  SHF.R.U32.HI R157, RZ, 0x18, R157 ;  /* 0x00000018ff9d7819 */ /* 0x000fe6000001169d */
[----:B------:R-:W-:Y:S01]  /*b9d0*/  LOP3.LUT R163, R163, 0xff, RZ, 0xc0, !PT ;  /* 0x000000ffa3a37812 */ /* 0x000fe200078ec0ff */
[--C-:B------:R-:W-:Y:S01]  /*b9e0*/  HSET2.LE.AND R173, R173, R178.reuse, PT ;  /* 0x000000b2adad7233 */ /* 0x100fe20003803000 */
[----:B------:R-:W-:Y:S01]  /*b9f0*/  LOP3.LUT R172, R172, R160, RZ, 0xc0, !PT ;  /* 0x000000a0acac7212 */ /* 0x000fe200078ec0ff */
[--C-:B------:R-:W-:Y:S01]  /*ba00*/  HSET2.LE.AND R176, R176, R178.reuse, PT ;  /* 0x000000b2b0b07233 */ /* 0x100fe20003803000 */
[----:B------:R-:W-:Y:S04]  /*ba10*/  PRMT R157, R163, 0x5410, R157 ;  /* 0x00005410a39d7816 */ /* 0x000fe8000000009d */
[C---:B------:R-:W-:Y:S01]  /*ba20*/  PRMT R0, R2.reuse, 0x7632, R0 ;  /* 0x0000763202007816 */ /* 0x040fe20000000000 */
[--C-:B------:R-:W-:Y:S01]  /*ba30*/  HSET2.LE.AND R177, R157, R178.reuse, PT ;  /* 0x000000b29db17233 */ /* 0x100fe20003803000 */
[----:B------:R-:W-:Y:S01]  /*ba40*/  LOP3.LUT R173, R173, R161, RZ, 0xc0, !PT ;  /* 0x000000a1adad7212 */ /* 0x000fe200078ec0ff */
[----:B------:R-:W-:Y:S01]  /*ba50*/  HSET2.LE.AND R178, R165, R178, PT ;  /* 0x000000b2a5b27233 */ /* 0x000fe20003803000 */
[----:B------:R-:W-:Y:S01]  /*ba60*/  LOP3.LUT R175, R175, R139, RZ, 0xc0, !PT ;  /* 0x0000008bafaf7212 */ /* 0x000fe200078ec0ff */
[----:B------:R-:W-:Y:S01]  /*ba70*/  @!P0 HADD2 R236, -R0.H0_H0, -RZ.H0_H0 ;  /* 0xa00000ff00ec8230 */ /* 0x000fe20000000900 */
[----:B------:R-:W-:Y:S02]  /*ba80*/  PRMT R132, R2, 0x5410, R0 ;  /* 0x0000541002847816 */ /* 0x000fe40000000000 */
[----:B------:R-:W-:Y:S02]  /*ba90*/  @!P6 PRMT R138, R248, 0x5410, RZ ;  /* 0x00005410f88ae816 */ /* 0x000fe400000000ff */
[----:B------:R-:W-:Y:S02]  /*baa0*/  @!P4 PRMT R137, R240, 0x5410, RZ ;  /* 0x00005410f089c816 */ /* 0x000fe400000000ff */
[----:B------:R-:W-:Y:S01]  /*bab0*/  @!P3 PRMT R2, R237, 0x5410, RZ ;  /* 0x00005410ed02b816 */ /* 0x000fe200000000ff */
[----:B------:R3:W-:Y:S01]  /*bac0*/  STG.E.U16 [R190.64+0x30], R138 ;  /* 0x0000308abe007986 */ /* 0x0007e2000c101510 */
[----:B------:R-:W-:Y:S02]  /*bad0*/  @!P0 PRMT R0, R236, 0x5410, RZ ;  /* 0x00005410ec008816 */ /* 0x000fe400000000ff */
[----:B------:R-:W-:Y:S01]  /*bae0*/  LOP3.LUT R176, R176, R159, RZ, 0xc0, !PT ;  /* 0x0000009fb0b07212 */ /* 0x000fe200078ec0ff */
[----:B------:R4:W-:Y:S01]  /*baf0*/  STG.E.U16 [R190.64+0x32], R137 ;  /* 0x00003289be007986 */ /* 0x0009e2000c101510 */
[----:B------:R-:W-:Y:S02]  /*bb00*/  LOP3.LUT R177, R177, R156, RZ, 0xc0, !PT ;  /* 0x0000009cb1b17212 */ /* 0x000fe400078ec0ff */
[----:B------:R-:W-:Y:S01]  /*bb10*/  LOP3.LUT R178, R178, R132, RZ, 0xc0, !PT ;  /* 0x00000084b2b27212 */ /* 0x000fe200078ec0ff */
[----:B------:R5:W-:Y:S01]  /*bb20*/  STG.E.U16 [R210.64+0x2e], R2 ;  /* 0x00002e02d2007986 */ /* 0x000be2000c101510 */
[----:B------:R-:W-:Y:S01]  /*bb30*/  ISETP.GE.U32.AND P6, PT, R233, R170, PT ;  /* 0x000000aae900720c */ /* 0x000fe20003fc6070 */
[----:B------:R-:W-:Y:S01]  /*bb40*/  IMAD.MOV.U32 R132, RZ, RZ, R134 ;  /* 0x000000ffff847224 */ /* 0x000fe200078e0086 */
[----:B------:R-:W-:Y:S01]  /*bb50*/  IADD3 R139, P0, R188, -0x40, RZ ;  /* 0xffffffc0bc8b7810 */ /* 0x000fe20007f1e0ff */
[----:B------:R1:W-:Y:S01]  /*bb60*/  STG.E.U16 [R210.64+0x30], R0 ;  /* 0x00003000d2007986 */ /* 0x0003e2000c101510 */
[-C--:B--2---:R-:W-:Y:S03]  /*bb70*/  HMMA.16816.F32 R152, R172, R144.reuse, R4 ;  /* 0x00000090ac98723c */ /* 0x084fe60000001804 */
[----:B------:R-:W2:Y:S05]  /*bb80*/  LDSM.16.MT88.4 R4, [R198+0xa800] ;  /* 0x00a80000c604783b */ /* 0x000eaa0000004200 */
[C---:B------:R-:W-:Y:S01]  /*bb90*/  HMMA.16816.F32 R168, R176.reuse, R144, R8 ;  /* 0x00000090b0a8723c */ /* 0x040fe20000001808 */
[----:B------:R-:W-:Y:S02]  /*bba0*/  @!P6 HADD2 R238, -R3.H1_H1, -RZ.H0_H0 ;  /* 0xa00000ff03eee230 */ /* 0x000fe40000000d00 */
[----:B------:R-:W2:Y:S01]  /*bbb0*/  LDSM.16.MT88.4 R8, [R197+0xa800] ;  /* 0x00a80000c508783b */ /* 0x000ea20000004200 */
[----:B---3--:R-:W-:Y:S04]  /*bbc0*/  IADD3.X R138, R189, -0x1, RZ, P0, !PT ;  /* 0xffffffffbd8a7810 */ /* 0x008fe800007fe4ff */
[-C--:B------:R-:W-:Y:S01]  /*bbd0*/  HMMA.16816.F32 R164, R176, R146.reuse, R12 ;  /* 0x00000092b0a4723c */ /* 0x080fe2000000180c */
[----:B------:R-:W-:Y:S01]  /*bbe0*/  ISETP.LT.AND P0, PT, RZ, UR22, PT ;  /* 0x00000016ff007c0c */ /* 0x000fe2000bf01270 */
[----:B------:R-:W-:Y:S01]  /*bbf0*/  UIADD3 UR22, UR22, -0x1, URZ ;  /* 0xffffffff16167890 */ /* 0x000fe2000fffe03f */
[----:B------:R-:W3:Y:S01]  /*bc00*/  LDSM.16.MT88.4 R12, [R193+0xb800] ;  /* 0x00b80000c10c783b */ /* 0x000ee20000004200 */
[----:B----4-:R-:W-:Y:S02]  /*bc10*/  IMAD.MOV.U32 R137, RZ, RZ, R133 ;  /* 0x000000ffff897224 */ /* 0x010fe400078e0085 */
[----:B-----5:R-:W-:Y:S02]  /*bc20*/  FADD.FTZ R2, R215, R219 ;  /* 0x000000dbd7027221 */ /* 0x020fe40000010000 */
[C---:B------:R-:W-:Y:S03]  /*bc30*/  HMMA.16816.F32 R148, R172.reuse, R146, R16 ;  /* 0x00000092ac94723c */ /* 0x040fe60000001810 */
[----:B------:R-:W4:Y:S01]  /*bc40*/  LDSM.16.MT88.4 R16, [R195+0xb800] ;  /* 0x00b80000c310783b */ /* 0x000f220000004200 */
[----:B-1----:R-:W-:Y:S02]  /*bc50*/  FADD.FTZ R0, R213, R218 ;  /* 0x000000dad5007221 */ /* 0x002fe40000010000 */
[----:B------:R-:W-:Y:S02]  /*bc60*/  FADD.FTZ R211, R185, R186 ;  /* 0x000000bab9d37221 */ /* 0x000fe40000010000 */
[-C--:B------:R-:W-:Y:S01]  /*bc70*/  HMMA.16816.F32 R144, R172, R180.reuse, R20 ;  /* 0x000000b4ac90723c */ /* 0x080fe20000001814 */
[----:B------:R-:W-:Y:S02]  /*bc80*/  FADD.FTZ R210, R187, R0 ;  /* 0x00000000bbd27221 */ /* 0x000fe40000010000 */
[----:B------:R-:W1:Y:S01]  /*bc90*/  LDSM.16.MT88.4 R20, [R198+0xb800] ;  /* 0x00b80000c614783b */ /* 0x000e620000004200 */
[----:B------:R-:W-:Y:S04]  /*bca0*/  IMAD.MOV.U32 R0, RZ, RZ, R136 ;  /* 0x000000ffff007224 */ /* 0x000fe800078e0088 */
[C---:B------:R-:W-:Y:S03]  /*bcb0*/  HMMA.16816.F32 R160, R176.reuse, R180, R24 ;  /* 0x000000b4b0a0723c */ /* 0x040fe60000001818 */
[----:B------:R-:W5:Y:S05]  /*bcc0*/  LDSM.16.MT88.4 R24, [R197+0xb800] ;  /* 0x00b80000c518783b */ /* 0x000f6a0000004200 */
[-C--:B------:R-:W-:Y:S08]  /*bcd0*/  HMMA.16816.F32 R156, R176, R182.reuse, R28 ;  /* 0x000000b6b09c723c */ /* 0x080ff0000000181c */
[C---:B------:R-:W-:Y:S08]  /*bce0*/  HMMA.16816.F32 R140, R172.reuse, R182, R32 ;  /* 0x000000b6ac8c723c */ /* 0x040ff00000001820 */
[-C--:B--2---:R-:W-:Y:S08]  /*bcf0*/  HMMA.16816.F32 R36, R172, R4.reuse, R36 ;  /* 0x00000004ac24723c */ /* 0x084ff00000001824 */
[C---:B------:R-:W-:Y:S07]  /*bd00*/  HMMA.16816.F32 R40, R176.reuse, R4, R40 ;  /* 0x00000004b028723c */ /* 0x040fee0000001828 */
[----:B------:R-:W-:Y:S01]  /*bd10*/  @P6 PRMT R4, R3, 0x7632, R4 ;  /* 0x0000763203046816 */ /* 0x000fe20000000004 */
[-C--:B------:R-:W-:Y:S01]  /*bd20*/  HMMA.16816.F32 R44, R176, R6.reuse, R44 ;  /* 0x00000006b02c723c */ /* 0x080fe2000000182c */
[----:B------:R-:W-:Y:S03]  /*bd30*/  @!P5 PRMT R3, R239, 0x5410, RZ ;  /* 0x00005410ef03d816 */ /* 0x000fe600000000ff */
[----:B------:R-:W-:Y:S02]  /*bd40*/  @!P6 PRMT R4, R238, 0x5410, RZ ;  /* 0x00005410ee04e816 */ /* 0x000fe400000000ff */
[----:B------:R2:W-:Y:S02]  /*bd50*/  STG.E.U16 [R208.64+0x30], R3 ;  /* 0x00003003d0007986 */ /* 0x0005e4000c101510 */
[C---:B------:R-:W-:Y:S02]  /*bd60*/  HMMA.16816.F32 R48, R172.reuse, R6, R48 ;  /* 0x00000006ac30723c */ /* 0x040fe40000001830 */
[----:B------:R1:W-:Y:S06]  /*bd70*/  STG.E.U16 [R208.64+0x32], R4 ;  /* 0x00003204d0007986 */ /* 0x0003ec000c101510 */
[-C--:B------:R-:W-:Y:S08]  /*bd80*/  HMMA.16816.F32 R52, R172, R8.reuse, R52 ;  /* 0x00000008ac34723c */ /* 0x080ff00000001834 */
[C---:B------:R-:W-:Y:S08]  /*bd90*/  HMMA.16816.F32 R56, R176.reuse, R8, R56 ;  /* 0x00000008b038723c */ /* 0x040ff00000001838 */
[-C--:B------:R-:W-:Y:S01]  /*bda0*/  HMMA.16816.F32 R60, R176, R10.reuse, R60 ;  /* 0x0000000ab03c723c */ /* 0x080fe2000000183c */
[----:B--2---:R-:W-:Y:S03]  /*bdb0*/  IMAD.MOV.U32 R3, RZ, RZ, R135 ;  /* 0x000000ffff037224 */ /* 0x004fe600078e0087 */
[----:B-1----:R-:W-:Y:S02]  /*bdc0*/  FADD.FTZ R208, R226, R216 ;  /* 0x000000d8e2d07221 */ /* 0x002fe40000010000 */
[----:B------:R-:W-:Y:S02]  /*bdd0*/  FADD.FTZ R209, R214, R2 ;  /* 0x00000002d6d17221 */ /* 0x000fe40000010000 */
[C---:B------:R-:W-:Y:S08]  /*bde0*/  HMMA.16816.F32 R64, R172.reuse, R10, R64 ;  /* 0x0000000aac40723c */ /* 0x040ff00000001840 */
[-C--:B---3--:R-:W-:Y:S08]  /*bdf0*/  HMMA.16816.F32 R68, R172, R12.reuse, R68 ;  /* 0x0000000cac44723c */ /* 0x088ff00000001844 */
        /* <DEDUP_REMOVED lines=11> */
[-C--:B-----5:R-:W-:Y:S08]  /*beb0*/  HMMA.16816.F32 R116, R172, R24.reuse, R116 ;  /* 0x00000018ac74723c */ /* 0x0a0ff00000001874 */
[C---:B------:R-:W-:Y:S08]  /*bec0*/  HMMA.16816.F32 R120, R176.reuse, R24, R120 ;  /* 0x00000018b078723c */ /* 0x040ff00000001878 */
[-C--:B------:R-:W-:Y:S08]  /*bed0*/  HMMA.16816.F32 R124, R176, R26.reuse, R124 ;  /* 0x0000001ab07c723c */ /* 0x080ff0000000187c */
[----:B------:R-:W-:Y:S01]  /*bee0*/  HMMA.16816.F32 R128, R172, R26, R128 ;  /* 0x0000001aac80723c */ /* 0x000fe20000001880 */
[----:B------:R-:W-:-:S07]  /*bef0*/  @P0 BRA `(.L_x_1732) ;  /* 0xffffbaf000000947 */ /* 0x000fce000383ffff */
.L_x_1731:
[----:B-1----:R-:W1:Y:S01]  /*bf00*/  SHFL.BFLY PT, R0, R208, 0x2, 0x1f ;  /* 0x0c401f00d0007f89 */ /* 0x002e6200000e0000 */
[----:B------:R-:W2:Y:S01]  /*bf10*/  S2UR UR6, SR_CTAID.Y ;  /* 0x00000000000679c3 */ /* 0x000ea20000002600 */
[----:B------:R-:W-:Y:S01]  /*bf20*/  UISETP.NE.AND UP0, UPT, UR9, -0x1, UPT ;  /* 0xffffffff0900788c */ /* 0x000fe2000bf05270 */
[----:B------:R-:W-:Y:S01]  /*bf30*/  BSSY B0, `(.L_x_1735) ;  /* 0x00001b0000007945 */ /* 0x000fe20003800000 */
[----:B------:R-:W3:Y:S01]  /*bf40*/  SHFL.BFLY PT, R2, R209, 0x2, 0x1f ;  /* 0x0c401f00d1027f89 */ /* 0x000ee200000e0000 */
[----:B------:R-:W-:-:S02]  /*bf50*/  ULDC.64 UR4, c[0x0][0x1e8] ;  /* 0x00007a0000047ab9 */ /* 0x000fc40000000a00 */
[----:B------:R-:W-:Y:S01]  /*bf60*/  ULDC UR8, c[0x0][0x214] ;  /* 0x0000850000087ab9 */ /* 0x000fe20000000800 */
[----:B------:R-:W4:Y:S01]  /*bf70*/  SHFL.BFLY PT, R3, R211, 0x2, 0x1f ;  /* 0x0c401f00d3037f89 */ /* 0x000f2200000e0000 */
[----:B------:R-:W4:Y:S01]  /*bf80*/  S2UR UR11, SR_CTAID.X ;  /* 0x00000000000b79c3 */ /* 0x000f220000002500 */
[----:B------:R-:W-:Y:S02]  /*bf90*/  UMOV UR26, URZ ;  /* 0x0000003f001a7c82 */ /* 0x000fe40008000000 */
[----:B------:R-:W4:Y:S01]  /*bfa0*/  S2R R174, SR_TID.X ;  /* 0x0000000000ae7919 */ /* 0x000f220000002100 */
[----:B------:R-:W-:Y:S02]  /*bfb0*/  @UP0 UIMAD.WIDE.U32 UR14, UR9, UR4, URZ ;  /* 0x00000004090e02a5 */ /* 0x000fe4000f8e003f */
[----:B------:R-:W-:Y:S02]  /*bfc0*/  UMOV UR27, URZ ;  /* 0x0000003f001b7c82 */ /* 0x000fe40008000000 */
[----:B------:R-:W-:Y:S01]  /*bfd0*/  @UP0 UIMAD UR7, UR9, UR5, UR15 ;  /* 0x00000005090702a4 */ /* 0x000fe2000f8e020f */
[----:B------:R-:W4:Y:S02]  /*bfe0*/  S2UR UR12, SR_CTAID.Z ;  /* 0x00000000000c79c3 */ /* 0x000f240000002700 */
        /* <DEDUP_REMOVED lines=9> */
[----:B------:R-:W-:-:S02]  /*c080*/  MOV R3, 0x3f800000 ;  /* 0x3f80000000037802 */ /* 0x000fc40000000f00 */
[----:B------:R-:W3:Y:S01]  /*c090*/  SHFL.BFLY PT, R2, R209, 0x1, 0x1f ;  /* 0x0c201f00d1027f89 */ /* 0x000ee200000e0000 */
[----:B------:R-:W-:Y:S01]  /*c0a0*/  ULDC.U8 UR4, c[0x0][0x329] ;  /* 0x0000ca4000047ab9 */ /* 0x000fe20000000000 */
[----:B------:R-:W-:Y:S01]  /*c0b0*/  SHF.R.S32.HI R173, RZ, 0x1f, R174 ;  /* 0x0000001fffad7819 */ /* 0x000fe200000114ae */
[----:B------:R-:W-:Y:S01]  /*c0c0*/  UISETP.NE.AND UP1, UPT, UR4, URZ, UPT ;  /* 0x0000003f0400728c */ /* 0x000fe2000bf25270 */
[----:B------:R-:W4:Y:S01]  /*c0d0*/  SHFL.BFLY PT, R7, R211, 0x1, 0x1f ;  /* 0x0c201f00d3077f89 */ /* 0x000f2200000e0000 */
[----:B------:R-:W-:Y:S02]  /*c0e0*/  @!UP0 UIMAD UR13, UR6, UR5, UR13 ;  /* 0x00000005060d82a4 */ /* 0x000fe4000f8e020d */
[----:B------:R-:W-:Y:S02]  /*c0f0*/  @!UP0 UMOV UR14, UR22 ;  /* 0x00000016000e8c82 */ /* 0x000fe40008000000 */
[----:B------:R-:W-:Y:S02]  /*c100*/  ULDC.U8 UR5, c[0x0][0x328] ;  /* 0x0000ca0000057ab9 */ /* 0x000fe40000000000 */
[----:B------:R-:W-:-:S02]  /*c110*/  UISETP.NE.AND UP2, UPT, UR5, URZ, UPT ;  /* 0x0000003f0500728c */ /* 0x000fc4000bf45270 */
[----:B------:R-:W-:Y:S02]  /*c120*/  @!UP0 UIADD3 UR7, UR23, UR13, URZ ;  /* 0x0000000d17078290 */ /* 0x000fe4000fffe03f */
[----:B------:R-:W-:Y:S01]  /*c130*/  UISETP.NE.OR UP3, UPT, UR4, URZ, !UP2 ;  /* 0x0000003f0400728c */ /* 0x000fe2000d765670 */
[----:B-1----:R-:W-:Y:S01]  /*c140*/  FADD.FTZ R210, R0, R210 ;  /* 0x000000d200d27221 */ /* 0x002fe20000010000 */
[----:B------:R-:W-:Y:S01]  /*c150*/  MOV R0, 0x3f800000 ;  /* 0x3f80000000007802 */ /* 0x000fe20000000f00 */
[----:B------:R-:W-:Y:S01]  /*c160*/  @UP1 ULDC UR15, c[0x0][0x210] ;  /* 0x00008400000f1ab9 */ /* 0x000fe20000000800 */
[----:B--2---:R-:W-:Y:S02]  /*c170*/  FADD.FTZ R208, R208, R4 ;  /* 0x00000004d0d07221 */ /* 0x004fe40000010000 */
[----:B------:R-:W1:Y:S01]  /*c180*/  SHFL.BFLY PT, R6, R210, 0x1, 0x1f ;  /* 0x0c201f00d2067f89 */ /* 0x000e6200000e0000 */
[----:B------:R-:W-:Y:S01]  /*c190*/  LEA.HI R4, R173, R174, RZ, 0x2 ;  /* 0x000000aead047211 */ /* 0x000fe200078f10ff */
[----:B------:R-:W-:Y:S01]  /*c1a0*/  ULDC UR5, c[0x0][0x234] ;  /* 0x00008d0000057ab9 */ /* 0x000fe20000000800 */
[----:B---3--:R-:W-:Y:S01]  /*c1b0*/  FADD.FTZ R209, R209, R2 ;  /* 0x00000002d1d17221 */ /* 0x008fe20000010000 */
[----:B------:R-:W-:Y:S01]  /*c1c0*/  FSETP.NE.FTZ.AND P6, PT, R208, RZ, PT ;  /* 0x000000ffd000720b */ /* 0x000fe20003fd5000 */
[----:B------:R-:W-:Y:S01]  /*c1d0*/  @UP1 UIMAD UR15, UR15, UR8, URZ ;  /* 0x000000080f0f12a4 */ /* 0x000fe2000f8e023f */
[--C-:B------:R-:W-:Y:S01]  /*c1e0*/  SHF.R.S32.HI R2, RZ, 0x2, R4.reuse ;  /* 0x00000002ff027819 */ /* 0x100fe20000011404 */
[----:B----4-:R-:W-:Y:S01]  /*c1f0*/  FADD.FTZ R211, R211, R7 ;  /* 0x00000007d3d37221 */ /* 0x010fe20000010000 */
[----:B------:R-:W-:Y:S01]  /*c200*/  SHF.R.S32.HI R5, RZ, 0x1f, R4 ;  /* 0x0000001fff057819 */ /* 0x000fe20000011404 */
[----:B------:R-:W-:Y:S01]  /*c210*/  @!UP1 USEL UR15, UR8, UR5, !UP2 ;  /* 0x00000005080f9287 */ /* 0x000fe2000d000000 */
[----:B------:R-:W-:Y:S01]  /*c220*/  FSETP.NE.FTZ.AND P5, PT, R209, RZ, PT ;  /* 0x000000ffd100720b */ /* 0x000fe20003fb5000 */
[----:B------:R-:W-:Y:S01]  /*c230*/  ULDC UR4, c[0x0][0x1c0] ;  /* 0x0000700000047ab9 */ /* 0x000fe20000000800 */
[----:B------:R-:W-:Y:S01]  /*c240*/  LEA.HI R5, R5, R2, RZ, 0x3 ;  /* 0x0000000205057211 */ /* 0x000fe200078f18ff */
[----:B------:R-:W-:Y:S01]  /*c250*/  @UP1 UMOV UR18, 0x1 ;  /* 0x0000000100121882 */ /* 0x000fe20000000000 */
[----:B------:R-:W-:Y:S01]  /*c260*/  FSETP.NE.FTZ.AND P3, PT, R211, RZ, PT ;  /* 0x000000ffd300720b */ /* 0x000fe20003f75000 */
[----:B------:R-:W-:Y:S01]  /*c270*/  @!UP1 UIMAD UR18, UR15, UR4, URZ ;  /* 0x000000040f1292a4 */ /* 0x000fe2000f8e023f */
[----:B------:R-:W-:Y:S01]  /*c280*/  LOP3.LUT R25, R5, 0xfffffff8, RZ, 0xc0, !PT ;  /* 0xfffffff805197812 */ /* 0x000fe200078ec0ff */
[----:B------:R-:W2:Y:S01]  /*c290*/  @P6 MUFU.RCP R0, R208 ;  /* 0x000000d000006308 */ /* 0x000ea20000001000 */
[-C--:B------:R-:W-:Y:S01]  /*c2a0*/  LEA.HI R173, R173, R174.reuse, RZ, 0x5 ;  /* 0x000000aeadad7211 */ /* 0x080fe200078f28ff */
[----:B------:R-:W-:Y:S01]  /*c2b0*/  @!UP3 UIMAD UR20, UR6, UR8, URZ ;  /* 0x000000080614b2a4 */ /* 0x000fe2000f8e023f */
[----:B------:R-:W-:Y:S01]  /*c2c0*/  IADD3 R25, R2, -R25, RZ ;  /* 0x8000001902197210 */ /* 0x000fe20007ffe0ff */
[----:B------:R-:W-:Y:S01]  /*c2d0*/  @UP1 ULDC UR19, c[0x0][0x210] ;  /* 0x0000840000131ab9 */ /* 0x000fe20000000800 */
[----:B------:R-:W-:Y:S01]  /*c2e0*/  MOV R2, 0x3f800000 ;  /* 0x3f80000000027802 */ /* 0x000fe20000000f00 */
[----:B------:R-:W-:Y:S01]  /*c2f0*/  UIMAD UR4, UR6, UR18, URZ ;  /* 0x00000012060472a4 */ /* 0x000fe2000f8e023f */
[----:B-1----:R-:W-:Y:S01]  /*c300*/  FADD.FTZ R210, R210, R6 ;  /* 0x00000006d2d27221 */ /* 0x002fe20000010000 */
[----:B------:R-:W-:Y:S01]  /*c310*/  @P5 MUFU.RCP R3, R209 ;  /* 0x000000d100035308 */ /* 0x000fe20000001000 */
[----:B------:R-:W-:Y:S01]  /*c320*/  LOP3.LUT R4, R4, 0x3ffffffc, RZ, 0xc0, !PT ;  /* 0x3ffffffc04047812 */ /* 0x000fe200078ec0ff */
[----:B------:R-:W-:Y:S01]  /*c330*/  @!UP1 UMOV UR19, 0x1 ;  /* 0x0000000100139882 */ /* 0x000fe20000000000 */
[----:B------:R-:W-:Y:S01]  /*c340*/  SHF.R.S32.HI R6, RZ, 0x5, R173 ;  /* 0x00000005ff067819 */ /* 0x000fe200000114ad */
[----:B------:R-:W-:Y:S01]  /*c350*/  @!UP3 USEL UR20, UR20, UR9, !UP0 ;  /* 0x000000091414b287 */ /* 0x000fe2000c000000 */
[----:B------:R-:W-:Y:S01]  /*c360*/  FSETP.NE.FTZ.AND P4, PT, R210, RZ, PT ;  /* 0x000000ffd200720b */ /* 0x000fe20003f95000 */
[----:B------:R-:W-:Y:S01]  /*c370*/  UIMAD UR11, UR11, UR19, URZ ;  /* 0x000000130b0b72a4 */ /* 0x000fe2000f8e023f */
[----:B------:R-:W-:Y:S01]  /*c380*/  IADD3 R4, -R4, R174, RZ ;  /* 0x000000ae04047210 */ /* 0x000fe20007ffe1ff */
[----:B--2---:R-:W-:Y:S01]  /*c390*/  FMUL.FTZ R0, R0, c[0x0][0x2dc] ;  /* 0x0000b70000007a20 */ /* 0x004fe20000410000 */
[----:B------:R-:W-:Y:S01]  /*c3a0*/  R2P PR, R25, 0x6 ;  /* 0x0000000619007804 */ /* 0x000fe20000000000 */
[----:B------:R-:W-:Y:S01]  /*c3b0*/  USEL UR4, UR4, URZ, UP3 ;  /* 0x0000003f04047287 */ /* 0x000fe20009800000 */
[----:B------:R-:W-:Y:S01]  /*c3c0*/  LEA R172, R6, R4, 0x9 ;  /* 0x0000000406ac7211 */ /* 0x000fe200078e48ff */
[C---:B------:R-:W-:Y:S01]  /*c3d0*/  FMUL.FTZ R14, R0.reuse, R141 ;  /* 0x0000008d000e7220 */ /* 0x040fe20000410000 */
[----:B------:R-:W-:Y:S01]  /*c3e0*/  USHF.L.U32 UR11, UR11, 0x7, URZ ;  /* 0x000000070b0b7899 */ /* 0x000fe2000800063f */
[C---:B------:R-:W-:Y:S01]  /*c3f0*/  FMUL.FTZ R152, R0.reuse, R152 ;  /* 0x0000009800987220 */ /* 0x040fe20000410000 */
[----:B------:R-:W-:Y:S01]  /*c400*/  UIMAD UR15, UR12, UR15, UR4 ;  /* 0x0000000f0c0f72a4 */ /* 0x000fe2000f8e0204 */
[C---:B------:R-:W-:Y:S01]  /*c410*/  FMUL.FTZ R5, R0.reuse, R153 ;  /* 0x0000009900057220 */ /* 0x040fe20000410000 */
[----:B------:R-:W-:Y:S01]  /*c420*/  @!UP3 UMOV UR26, UR20 ;  /* 0x00000014001abc82 */ /* 0x000fe20008000000 */
[C---:B------:R-:W-:Y:S01]  /*c430*/  FMUL.FTZ R148, R0.reuse, R148 ;  /* 0x0000009400947220 */ /* 0x040fe20000410000 */
[----:B------:R-:W1:Y:S01]  /*c440*/  @P4 MUFU.RCP R2, R210 ;  /* 0x000000d200024308 */ /* 0x000e620000001000 */
[C---:B------:R-:W-:Y:S01]  /*c450*/  FMUL.FTZ R149, R0.reuse, R149 ;  /* 0x0000009500957220 */ /* 0x040fe20000410000 */
[----:B------:R-:W-:Y:S01]  /*c460*/  F2FP.PACK_AB R5, R5, R152 ;  /* 0x000000980505723e */ /* 0x000fe200000000ff */
[C---:B------:R-:W-:Y:S01]  /*c470*/  FMUL.FTZ R144, R0.reuse, R144 ;  /* 0x0000009000907220 */ /* 0x040fe20000410000 */
[----:B------:R-:W-:Y:S01]  /*c480*/  USHF.R.S32.HI UR4, URZ, 0x1f, UR11 ;  /* 0x0000001f3f047899 */ /* 0x000fe2000801140b */
[C---:B------:R-:W-:Y:S01]  /*c490*/  FMUL.FTZ R11, R0.reuse, R145 ;  /* 0x00000091000b7220 */ /* 0x040fe20000410000 */
[----:B------:R-:W-:Y:S01]  /*c4a0*/  @!UP3 USHF.R.S32.HI UR27, URZ, 0x1f, UR20 ;  /* 0x0000001f3f1bb899 */ /* 0x000fe20008011414 */
[C---:B------:R-:W-:Y:S01]  /*c4b0*/  FMUL.FTZ R140, R0.reuse, R140 ;  /* 0x0000008c008c7220 */ /* 0x040fe20000410000 */
[----:B------:R-:W-:Y:S01]  /*c4c0*/  USHF.R.S32.HI UR5, URZ, 0x1f, UR15 ;  /* 0x0000001f3f057899 */ /* 0x000fe2000801140f */
[C---:B------:R-:W-:Y:S01]  /*c4d0*/  FMUL.FTZ R18, R0.reuse, R36 ;  /* 0x0000002400127220 */ /* 0x040fe20000410000 */
[----:B------:R-:W-:Y:S01]  /*c4e0*/  F2FP.PACK_AB R11, R11, R144 ;  /* 0x000000900b0b723e */ /* 0x000fe200000000ff */
[----:B------:R-:W-:Y:S01]  /*c4f0*/  FMUL.FTZ R21, R0, R37 ;  /* 0x0000002500157220 */ /* 0x000fe20000410000 */
[----:B------:R-:W-:Y:S01]  /*c500*/  F2FP.PACK_AB R14, R14, R140 ;  /* 0x0000008c0e0e723e */ /* 0x000fe200000000ff */
[C---:B------:R-:W-:Y:S01]  /*c510*/  FMUL.FTZ R132, R0.reuse, R48 ;  /* 0x0000003000847220 */ /* 0x040fe20000410000 */
[----:B------:R-:W-:Y:S01]  /*c520*/  UIADD3 UR11, UP2, UP1, UR11, UR26, UR15 ;  /* 0x0000001a0b0b7290 */ /* 0x000fe2000f95e00f */
[C---:B------:R-:W-:Y:S01]  /*c530*/  FMUL.FTZ R35, R0.reuse, R49 ;  /* 0x0000003100237220 */ /* 0x040fe20000410000 */
[----:B------:R-:W-:Y:S01]  /*c540*/  F2FP.PACK_AB R21, R21, R18 ;  /* 0x000000121515723e */ /* 0x000fe200000000ff */
[C---:B------:R-:W-:Y:S01]  /*c550*/  FMUL.FTZ R138, R0.reuse, R52 ;  /* 0x00000034008a7220 */ /* 0x040fe20000410000 */
[----:B------:R-:W-:Y:S01]  /*c560*/  UIADD3.X UR4, UR4, UR27, UR5, UP2, UP1 ;  /* 0x0000001b04047290 */ /* 0x000fe200097e2405 */
        /* <DEDUP_REMOVED lines=26> */
[C---:B------:R-:W-:Y:S02]  /*c710*/  FMUL.FTZ R65, R2.reuse, R45 ;  /* 0x0000002d02417220 */ /* 0x040fe40000410000 */
        /* <DEDUP_REMOVED lines=8> */
[----:B------:R-:W-:Y:S02]  /*c7a0*/  FMUL.FTZ R156, R2, R156 ;  /* 0x0000009c029c7220 */ /* 0x000fe40000410000 */
[----:B-1----:R-:W-:Y:S01]  /*c7b0*/  FMUL.FTZ R0, R0, c[0x0][0x2dc] ;  /* 0x0000b70000007a20 */ /* 0x002fe20000410000 */
[----:B------:R-:W-:Y:S01]  /*c7c0*/  F2FP.PACK_AB R15, R15, R160 ;  /* 0x000000a00f0f723e */ /* 0x000fe200000000ff */
[----:B------:R-:W-:-:S02]  /*c7d0*/  FMUL.FTZ R23, R2, R157 ;  /* 0x0000009d02177220 */ /* 0x000fc40000410000 */
[C---:B------:R-:W-:Y:S02]  /*c7e0*/  FMUL.FTZ R17, R2.reuse, R40 ;  /* 0x0000002802117220 */ /* 0x040fe40000410000 */
        /* <DEDUP_REMOVED lines=34> */
[----:B------:R-:W-:Y:S02]  /*ca10*/  FMUL.FTZ R31, R3, R66 ;  /* 0x00000042031f7220 */ /* 0x000fe40000410000 */
        /* <DEDUP_REMOVED lines=230> */
[C---:B------:R-:W-:Y:S02]  /*d880*/  IADD3 R0, R175.reuse, 0x48, RZ ;  /* 0x00000048af007810 */ /* 0x040fe40007ffe0ff */
[----:B------:R-:W-:Y:S02]  /*d890*/  ISETP.GE.AND P4, PT, R2, UR24, PT ;  /* 0x0000001802007c0c */ /* 0x000fe4000bf86270 */
[----:B------:R-:W-:Y:S01]  /*d8a0*/  ISETP.GE.AND P3, PT, R0, UR24, PT ;  /* 0x0000001800007c0c */ /* 0x000fe2000bf66270 */
[----:B------:R-:W-:-:S05]  /*d8b0*/  @!P6 IMAD R4, R175, UR19, RZ ;  /* 0x00000013af04ec24 */ /* 0x000fca000f8e02ff */
[----:B--2---:R-:W-:Y:S01]  /*d8c0*/  @!P6 IADD3 R5, P0, R4, UR11, RZ ;  /* 0x0000000b0405ec10 */ /* 0x004fe2000ff1e0ff */
        /* <DEDUP_REMOVED lines=12> */
[----:B------:R-:W-:Y:S02]  /*d990*/  @!P5 LEA.HI.X R7, R7, c[0x0][0x204], R3, 0x2, P2 ;  /* 0x000081000707da11 */ /* 0x000fe400010f1403 */
        /* <DEDUP_REMOVED lines=9> */
.L_x_1736:
[----:B---34-:R-:W-:Y:S05]  /*da30*/  BSYNC B0 ;  /* 0x0000000000007941 */ /* 0x018fea0003800000 */
.L_x_1735:
[----:B------:R-:W3:Y:S04]  /*da40*/  LDL.64 R80, [R1+0x50] ;  /* 0x0000500001507983 */ /* 0x000ee80000100a00 */
[----:B------:R4:W5:Y:S01]  /*da50*/  LDL R15, [R1+0x6c] ;  /* 0x00006c00010f7983 */ /* 0x0009620000100800 */
[----:B------:R-:W-:Y:S01]  /*da60*/  USHF.R.S32.HI UR6, URZ, 0x1f, UR12 ;  /* 0x0000001f3f067899 */ /* 0x000fe2000801140c */
[----:B------:R-:W-:Y:S01]  /*da70*/  BSSY B0, `(.L_x_1737) ;  /* 0x000001e000007945 */ /* 0x000fe20003800000 */
[----:B------:R-:W-:Y:S01]  /*da80*/  ULDC.64 UR4, c[0x0][0x1f0] ;  /* 0x00007c0000047ab9 */ /* 0x000fe20000000a00 */
[----:B--2---:R-:W2:Y:S01]  /*da90*/  S2R R3, SR_TID.X ;  /* 0x0000000000037919 */ /* 0x004ea20000002100 */
        /* <DEDUP_REMOVED lines=27> */
.L_x_1738:
[----:B----4-:R-:W-:Y:S05]  /*dc50*/  BSYNC B0 ;  /* 0x0000000000007941 */ /* 0x010fea0003800000 */
.L_x_1737:
        /* <DEDUP_REMOVED lines=18> */
.L_x_1740:
[----:B------:R-:W-:Y:S05]  /*dd80*/  BSYNC B0 ;  /* 0x0000000000007941 */ /* 0x000fea0003800000 */
.L_x_1739:
        /* <DEDUP_REMOVED lines=18> */
.L_x_1742:
[----:B------:R-:W-:Y:S05]  /*deb0*/  BSYNC B0 ;  /* 0x0000000000007941 */ /* 0x000fea0003800000 */
.L_x_1741:
        /* <DEDUP_REMOVED lines=18> */
.L_x_1744:
[----:B------:R-:W-:Y:S05]  /*dfe0*/  BSYNC B0 ;  /* 0x0000000000007941 */ /* 0x000fea0003800000 */
.L_x_1743:
        /* <DEDUP_REMOVED lines=18> */
.L_x_1746:
[----:B------:R-:W-:Y:S05]  /*e110*/  BSYNC B0 ;  /* 0x0000000000007941 */ /* 0x000fea0003800000 */
.L_x_1745:
        /* <DEDUP_REMOVED lines=18> */
.L_x_1748:
[----:B------:R-:W-:Y:S05]  /*e240*/  BSYNC B0 ;  /* 0x0000000000007941 */ /* 0x000fea0003800000 */
.L_x_1747:
        /* <DEDUP_REMOVED lines=18> */
.L_x_1750:
[----:B------:R-:W-:Y:S05]  /*e370*/  BSYNC B0 ;  /* 0x0000000000007941 */ /* 0x000fea0003800000 */
.L_x_1749:
        /* <DEDUP_REMOVED lines=19> */
.L_x_1701:
        /* <DEDUP_REMOVED lines=10> */
[----:B------:R-:W-:Y:S01]  /*e550*/  ULDC UR12, c[0x0][0x214] ;  /* 0x00008500000c7ab9 */ /* 0x000fe20000000800 */
        /* <DEDUP_REMOVED lines=9> */
[----:B------:R-:W-:Y:S01]  /*e5f0*/  @UP3 UIMAD UR7, UR9, UR7, UR19 ;  /* 0x00000007090732a4 */ /* 0x000fe2000f8e0213 */
[----:B------:R-:W-:Y:S01]  /*e600*/  IADD3 R23, R14, 0x40, RZ ;  /* 0x000000400e177810 */ /* 0x000fe20007ffe0ff */
[----:B------:R-:W-:-:S02]  /*e610*/  UIMAD UR8, UR14, UR5, UR4 ;  /* 0x000000050e0872a4 */ /* 0x000fc4000f8e0204 */
[----:B------:R-:W-:Y:S02]  /*e620*/  ULDC.U8 UR19, c[0x0][0x328] ;  /* 0x0000ca0000137ab9 */ /* 0x000fe40000000000 */
[----:B------:R-:W-:Y:S02]  /*e630*/  ULDC.64 UR4, c[0x0][0x1e0] ;  /* 0x0000780000047ab9 */ /* 0x000fe40000000a00 */
[----:B------:R-:W-:Y:S02]  /*e640*/  UISETP.NE.AND UP4, UPT, UR19, URZ, UPT ;  /* 0x0000003f1300728c */ /* 0x000fe4000bf85270 */
[----:B------:R-:W-:Y:S02]  /*e650*/  @!UP3 UIMAD UR20, UR20, UR4, URZ ;  /* 0x000000041414b2a4 */ /* 0x000fe4000f8e023f */
[----:B------:R-:W-:Y:S02]  /*e660*/  @UP3 UMOV UR21, UR18 ;  /* 0x0000001200153c82 */ /* 0x000fe40008000000 */
[----:B------:R-:W-:-:S02]  /*e670*/  UISETP.EQ.AND UP4, UPT, UR6, URZ, UP4 ;  /* 0x0000003f0600728c */ /* 0x000fc4000a782270 */
[----:B------:R-:W-:Y:S02]  /*e680*/  @!UP2 UISETP.NE.AND UP1, UPT, UR19, URZ, UPT ;  /* 0x0000003f1300a28c */ /* 0x000fe4000bf25270 */
[----:B------:R-:W-:Y:S02]  /*e690*/  @!UP3 UIMAD UR20, UR15, UR5, UR20 ;  /* 0x000000050f14b2a4 */ /* 0x000fe4000f8e0214 */
[----:B------:R-:W-:Y:S02]  /*e6a0*/  @UP2 ULDC UR18, c[0x0][0x210] ;  /* 0x0000840000122ab9 */ /* 0x000fe40000000800 */
[----:B------:R-:W-:Y:S02]  /*e6b0*/  @!UP3 UIMAD.WIDE.U32 UR22, UR15, UR4, URZ ;  /* 0x000000040f16b2a5 */ /* 0x000fe4000f8e003f */
[----:B------:R-:W-:Y:S02]  /*e6c0*/  ULDC UR5, c[0x0][0x234] ;  /* 0x00008d0000057ab9 */ /* 0x000fe40000000800 */
[----:B------:R-:W-:-:S02]  /*e6d0*/  @UP2 UIMAD UR18, UR18, UR12, URZ ;  /* 0x0000000c121222a4 */ /* 0x000fc4000f8e023f */
[----:B------:R-:W-:Y:S02]  /*e6e0*/  UISETP.NE.OR UP0, UPT, UR9, -0x1, !UP4 ;  /* 0xffffffff0900788c */ /* 0x000fe4000e705670 */
[----:B------:R-:W-:Y:S02]  /*e6f0*/  @!UP2 USEL UR18, UR12, UR5, !UP1 ;  /* 0x000000050c12a287 */ /* 0x000fe4000c800000 */
        /* <DEDUP_REMOVED lines=10> */
[----:B------:R-:W-:Y:S01]  /*e7a0*/  @UP2 ULDC UR25, c[0x0][0x210] ;  /* 0x0000840000192ab9 */ /* 0x000fe20000000800 */
[----:B------:R-:W-:Y:S01]  /*e7b0*/  ISETP.GE.AND P0, PT, R8, UR13, PT ;  /* 0x0000000d08007c0c */ /* 0x000fe2000bf06270 */
[----:B------:R-:W-:-:S02]  /*e7c0*/  USEL UR24, UR24, URZ, !UP4 ;  /* 0x0000003f18187287 */ /* 0x000fc4000e000000 */
[----:B------:R-:W-:Y:S01]  /*e7d0*/  @!UP2 UMOV UR25, 0x1 ;  /* 0x000000010019a882 */ /* 0x000fe20000000000 */
[----:B-1----:R-:W-:Y:S01]  /*e7e0*/  IMAD.WIDE.U32 R12, R12, c[0x0][0x1f0], R2 ;  /* 0x00007c000c0c7a25 */ /* 0x002fe200078e0002 */
[----:B------:R-:W-:Y:S02]  /*e7f0*/  UIMAD UR11, UR11, UR25, URZ ;  /* 0x000000190b0b72a4 */ /* 0x000fe4000f8e023f */
[----:B------:R-:W-:Y:S02]  /*e800*/  UIMAD UR14, UR14, UR18, UR24 ;  /* 0x000000120e0e72a4 */ /* 0x000fe4000f8e0218 */
        /* <DEDUP_REMOVED lines=21> */
.L_x_1752:
[----:B------:R-:W-:Y:S05]  /*e960*/  BSYNC B0 ;  /* 0x0000000000007941 */ /* 0x000fea0003800000 */
.L_x_1751:
        /* <DEDUP_REMOVED lines=18> */
.L_x_1754:
[----:B------:R-:W-:Y:S05]  /*ea90*/  BSYNC B0 ;  /* 0x0000000000007941 */ /* 0x000fea0003800000 */
.L_x_1753:
        /* <DEDUP_REMOVED lines=18> */
.L_x_1756:
[----:B------:R-:W-:Y:S05]  /*ebc0*/  BSYNC B0 ;  /* 0x0000000000007941 */ /* 0x000fea0003800000 */
.L_x_1755:
        /* <DEDUP_REMOVED lines=18> */
.L_x_1758:
[----:B------:R-:W-:Y:S05]  /*ecf0*/  BSYNC B0 ;  /* 0x0000000000007941 */ /* 0x000fea0003800000 */
.L_x_1757:
        /* <DEDUP_REMOVED lines=18> */
.L_x_1760:
[----:B------:R-:W-:Y:S05]  /*ee20*/  BSYNC B0 ;  /* 0x0000000000007941 */ /* 0x000fea0003800000 */
.L_x_1759:
        /* <DEDUP_REMOVED lines=18> */
.L_x_1762:
[----:B------:R-:W-:Y:S05]  /*ef50*/  BSYNC B0 ;  /* 0x0000000000007941 */ /* 0x000fea0003800000 */
.L_x_1761:
        /* <DEDUP_REMOVED lines=18> */
.L_x_1764:
[----:B------:R-:W-:Y:S05]  /*f080*/  BSYNC B0 ;  /* 0x0000000000007941 */ /* 0x000fea0003800000 */
.L_x_1763:
        /* <DEDUP_REMOVED lines=18> */
.L_x_1766:
[----:B------:R-:W-:Y:S05]  /*f1b0*/  BSYNC B0 ;  /* 0x0000000000007941 */ /* 0x000fea0003800000 */
.L_x_1765:
        /* <DEDUP_REMOVED lines=67> */
.L_x_1767:
        /* <DEDUP_REMOVED lines=9> */
.L_x_2402:


//--------------------- .text._ZN5flash16flash_fwd_kernelI23Flash_fwd_kernel_traitsILi128ELi128ELi32ELi4ELb0ELb0EN7cutlass6half_tE19Flash_kernel_traitsILi128ELi128ELi32ELi4ES3_EELb0ELb0ELb0ELb1ELb0ELb0ELb1ELb0EEEvNS_16Flash_fwd_paramsE --------------------------
	.section	.text._ZN5flash16flash_fwd_kernelI23Flash_fwd_kernel_traitsILi128ELi128ELi32ELi4ELb0ELb0EN7cutlass6half_tE19Flash_kernel_traitsILi128ELi128ELi32ELi4ES3_EELb0ELb0ELb0ELb1ELb0ELb0ELb1ELb0EEEvNS_16Flash_fwd_paramsE,"ax",@progbits
	.sectioninfo	@"SHI_REGISTERS=255"
	.align	128
        .global         _ZN5flash16flash_fwd_kernelI23Flash_fwd_kernel_traitsILi128ELi128ELi32ELi4ELb0ELb0EN7cutlass6half_tE19Flash_kernel_traitsILi128ELi128ELi32ELi4ES3_EELb0ELb0ELb0ELb1ELb0ELb0ELb1ELb0EEEvNS_16Flash_fwd_paramsE
        .type           _ZN5flash16flash_fwd_kernelI23Flash_fwd_kernel_traitsILi128ELi128ELi32ELi4ELb0ELb0EN7cutlass6half_tE19Flash_kernel_traitsILi128ELi128ELi32ELi4ES3_EELb0ELb0ELb0ELb1ELb0ELb0ELb1ELb0EEEvNS_16Flash_fwd_paramsE,@function
        .size           _ZN5flash16flash_fwd_kernelI23Flash_fwd_kernel_traitsILi128ELi128ELi32ELi4ELb0ELb0EN7cutlass6half_tE19Flash_kernel_traitsILi128ELi128ELi32ELi4ES3_EELb0ELb0ELb0ELb1ELb0ELb0ELb1ELb0EEEvNS_16Flash_fwd_paramsE,(.L_x_2403 - _ZN5flash16flash_fwd_kernelI23Flash_fwd_kernel_traitsILi128ELi128ELi32ELi4ELb0ELb0EN7cutlass6half_tE19Flash_kernel_traitsILi128ELi128ELi32ELi4ES3_EELb0ELb0ELb0ELb1ELb0ELb0ELb1ELb0EEEvNS_16Flash_fwd_paramsE)
        .other          _ZN5flash16flash_fwd_kernelI23Flash_fwd_kernel_traitsILi128ELi128ELi32ELi4ELb0ELb0EN7cutlass6half_tE19Flash_kernel_traitsILi128ELi128ELi32ELi4ES3_EELb0ELb0ELb0ELb1ELb0ELb0ELb1ELb0EEEvNS_16Flash_fwd_paramsE,@"STO_CUDA_ENTRY STV_DEFAULT"
_ZN5flash16flash_fwd_kernelI23Flash_fwd_kernel_traitsILi128ELi128ELi32ELi4ELb0ELb0EN7cutlass6half_tE19Flash_kernel_traitsILi128ELi128ELi32ELi4ES3_EELb0ELb0ELb0ELb1ELb0ELb0ELb1ELb0EEEvNS_16Flash_fwd_paramsE:
.text._ZN5flash16flash_fwd_kernelI23Flash_fwd_kernel_traitsILi128ELi128ELi32ELi4ELb0ELb0EN7cutlass6half_tE19Flash_kernel_traitsILi128ELi128ELi32ELi4ES3_EELb0ELb0ELb0ELb1ELb0ELb0ELb1ELb0EEEvNS_16Flash_fwd_paramsE:
        /* <DEDUP_REMOVED lines=35> */
.L_x_1768:
[----:B------:R-:W-:Y:S02]  /*0230*/  MOV R0, c[0x0][0x218] ;  /* 0x0000860000007a02 */ /* 0x000fe40000000f00 */
.L_x_1769:
        /* <DEDUP_REMOVED lines=43> */
.L_x_1771:
        /* <DEDUP_REMOVED lines=41> */
.L_x_1772:
[----:B--2---:R-:W-:Y:S01]  /*0780*/  SHF.R.S32.HI R21, RZ, 0x1f, R148 ;  /* 0x0000001fff157819 */ /* 0x004fe20000011494 */
[----:B------:R-:W-:Y:S01]  /*0790*/  IMAD.IADD R28, R134, 0x1, -R252 ;  /* 0x00000001861c7824 */ /* 0x000fe200078e0afc */
[----:B------:R-:W-:Y:S02]  /*07a0*/  BSSY B0, `(.L_x_1773) ;  /* 0x000005a000007945 */ /* 0x000fe40003800000 */
[CC--:B------:R-:W-:Y:S02]  /*07b0*/  LEA.HI R0, R21.reuse, R148.reuse, RZ, 0x3 ;  /* 0x0000009415007211 */ /* 0x0c0fe400078f18ff */
[----:B------:R-:W-:Y:S02]  /*07c0*/  LEA.HI R22, R21, R148, RZ, 0x4 ;  /* 0x0000009415167211 */ /* 0x000fe400078f20ff */
[----:B------:R-:W-:-:S02]  /*07d0*/  SHF.R.S32.HI R10, RZ, 0x3, R0 ;  /* 0x00000003ff0a7819 */ /* 0x000fc40000011400 */
[----:B------:R-:W-:Y:S02]  /*07e0*/  LOP3.LUT R2, R0, 0xfffffff8, RZ, 0xc0, !PT ;  /* 0xfffffff800027812 */ /* 0x000fe400078ec0ff */
[----:B------:R-:W-:Y:S01]  /*07f0*/  SHF.R.S32.HI R11, RZ, 0x1f, R10 ;  /* 0x0000001fff0b7819 */ /* 0x000fe2000001140a */
[----:B------:R-:W-:Y:S01]  /*0800*/  IMAD.SHL.U32 R0, R10, 0x40, RZ ;  /* 0x000000400a007824 */ /* 0x000fe200078e00ff */
[----:B------:R-:W-:Y:S01]  /*0810*/  LEA.HI R3, R21, R148, RZ, 0x6 ;  /* 0x0000009415037211 */ /* 0x000fe200078f30ff */
[----:B------:R-:W-:Y:S02]  /*0820*/  IMAD.IADD R29, R148, 0x1, -R2 ;  /* 0x00000001941d7824 */ /* 0x000fe400078e0a02 */
[----:B------:R-:W-:Y:S01]  /*0830*/  IMAD R13, R11, c[0x0][0x1a0], RZ ;  /* 0x000068000b0d7a24 */ /* 0x000fe200078e02ff */
[----:B------:R-:W-:Y:S01]  /*0840*/  LOP3.LUT R0, R0, 0x1c0, RZ, 0xc0, !PT ;  /* 0x000001c000007812 */ /* 0x000fe200078ec0ff */
[----:B------:R-:W-:Y:S02]  /*0850*/  IMAD.SHL.U32 R248, R29, 0x8, RZ ;  /* 0x000000081df87824 */ /* 0x000fe400078e00ff */
[----:B------:R-:W-:-:S02]  /*0860*/  IMAD.SHL.U32 R3, R3, 0x8, RZ ;  /* 0x0000000803037824 */ /* 0x000fc400078e00ff */
        /* <DEDUP_REMOVED lines=13> */
[----:B------:R-:W-:Y:S01]  /*0940*/  IADD3 R4, P0, R16, R4, RZ ;  /* 0x0000000410047210 */ /* 0x000fe20007f1e0ff */
[C---:B------:R-:W-:Y:S01]  /*0950*/  IMAD R12, R10.reuse, c[0x0][0x19c], R0 ;  /* 0x000067000a0c7a24 */ /* 0x040fe200078e0200 */
[----:B------:R-:W-:Y:S01]  /*0960*/  SHF.R.S32.HI R17, RZ, 0x1f, R6 ;  /* 0x0000001fff117819 */ /* 0x000fe20000011406 */
[----:B------:R-:W-:Y:S01]  /*0970*/  IMAD.WIDE.U32 R2, R10, c[0x0][0x1a0], R248 ;  /* 0x000068000a027a25 */ /* 0x000fe200078e00f8 */
[----:B------:R-:W-:-:S02]  /*0980*/  SHF.R.S32.HI R0, RZ, 0x1f, R7 ;  /* 0x0000001fff007819 */ /* 0x000fc40000011407 */
[----:B------:R-:W-:Y:S01]  /*0990*/  IADD3.X R5, R20, R5, R12, P0, !PT ;  /* 0x0000000514057210 */ /* 0x000fe200007fe40c */
[----:B------:R-:W-:Y:S01]  /*09a0*/  IMAD R12, R10, c[0x0][0x1a4], R13 ;  /* 0x000069000a0c7a24 */ /* 0x000fe200078e020d */
[----:B------:R-:W-:Y:S01]  /*09b0*/  LEA.HI R17, R17, R6, RZ, 0x3 ;  /* 0x0000000611117211 */ /* 0x000fe200078f18ff */
[----:B------:R-:W-:Y:S01]  /*09c0*/  IMAD R13, R0, c[0x0][0x1b0], RZ ;  /* 0x00006c00000d7a24 */ /* 0x000fe200078e02ff */
[----:B------:R-:W-:Y:S01]  /*09d0*/  IADD3 R2, P0, R14, R2, RZ ;  /* 0x000000020e027210 */ /* 0x000fe20007f1e0ff */
[----:B------:R-:W-:Y:S01]  /*09e0*/  IMAD R0, R0, c[0x0][0x1b8], RZ ;  /* 0x00006e0000007a24 */ /* 0x000fe200078e02ff */
[----:B------:R-:W-:Y:S01]  /*09f0*/  LOP3.LUT R14, R17, 0xfffffff8, RZ, 0xc0, !PT ;  /* 0xfffffff8110e7812 */ /* 0x000fe200078ec0ff */
[----:B------:R-:W-:Y:S01]  /*0a00*/  IMAD.WIDE.U32 R32, R7, c[0x0][0x1b0], R4 ;  /* 0x00006c0007207a25 */ /* 0x000fe200078e0004 */
[----:B------:R-:W-:-:S03]  /*0a10*/  IADD3.X R3, R15, R3, R12, P0, !PT ;  /* 0x000000030f037210 */ /* 0x000fc600007fe40c */
[----:B------:R-:W-:Y:S01]  /*0a20*/  IMAD.IADD R15, R6, 0x1, -R14 ;  /* 0x00000001060f7824 */ /* 0x000fe200078e0a0e */
[----:B------:R1:W-:Y:S01]  /*0a30*/  STL.64 [R1+0x18], R32 ;  /* 0x0000182001007387 */ /* 0x0003e20000100a00 */
[C---:B------:R-:W-:Y:S02]  /*0a40*/  IMAD R6, R7.reuse, c[0x0][0x1bc], R0 ;  /* 0x00006f0007067a24 */ /* 0x040fe400078e0200 */
[----:B------:R-:W-:Y:S01]  /*0a50*/  IMAD.WIDE.U32 R26, R7, c[0x0][0x1b8], R2 ;  /* 0x00006e00071a7a25 */ /* 0x000fe200078e0002 */
[----:B------:R-:W-:Y:S02]  /*0a60*/  R2P PR, R15, 0x6 ;  /* 0x000000060f007804 */ /* 0x000fe40000000000 */
[----:B------:R-:W-:Y:S01]  /*0a70*/  ISETP.GE.AND P0, PT, R10, R28, PT ;  /* 0x0000001c0a00720c */ /* 0x000fe20003f06270 */
[----:B------:R-:W-:Y:S01]  /*0a80*/  IMAD R14, R7, c[0x0][0x1b4], R13 ;  /* 0x00006d00070e7a24 */ /* 0x000fe200078e020d */
[----:B------:R1:W-:Y:S01]  /*0a90*/  STL.64 [R1+0x10], R26 ;  /* 0x0000101a01007387 */ /* 0x0003e20000100a00 */
[----:B------:R-:W-:Y:S01]  /*0aa0*/  IMAD.IADD R25, R27, 0x1, R6 ;  /* 0x000000011b197824 */ /* 0x000fe200078e0206 */
[----:B------:R-:W-:Y:S01]  /*0ab0*/  LEA.HI R3, R21, R148, RZ, 0x5 ;  /* 0x0000009415037211 */ /* 0x000fe200078f28ff */
[----:B------:R-:W-:Y:S01]  /*0ac0*/  IMAD.IADD R35, R33, 0x1, R14 ;  /* 0x0000000121237824 */ /* 0x000fe200078e020e */
[----:B------:R1:W-:Y:S01]  /*0ad0*/  STL [R1+0xc], R28 ;  /* 0x00000c1c01007387 */ /* 0x0003e20000100800 */
[----:B------:R-:W-:Y:S01]  /*0ae0*/  IMAD R0, R19, c[0x0][0x1a8], RZ ;  /* 0x00006a0013007a24 */ /* 0x000fe200078e02ff */
[----:B------:R-:W-:Y:S01]  /*0af0*/  LOP3.LUT R2, R3, 0xffffffe0, RZ, 0xc0, !PT ;  /* 0xffffffe003027812 */ /* 0x000fe200078ec0ff */
[----:B------:R-:W-:Y:S01]  /*0b00*/  IMAD.MOV.U32 R4, RZ, RZ, 0x20 ;  /* 0x00000020ff047424 */ /* 0x000fe200078e00ff */
[----:B------:R1:W-:Y:S01]  /*0b10*/  STL [R1+0x8], R236 ;  /* 0x000008ec01007387 */ /* 0x0003e20000100800 */
[C---:B------:R-:W-:Y:S01]  /*0b20*/  IMAD R0, R18.reuse, c[0x0][0x1ac], R0 ;  /* 0x00006b0012007a24 */ /* 0x040fe200078e0200 */
[----:B------:R-:W-:Y:S01]  /*0b30*/  SHF.R.S32.HI R31, RZ, 0x5, R3 ;  /* 0x00000005ff1f7819 */ /* 0x000fe20000011403 */
[----:B------:R-:W-:Y:S01]  /*0b40*/  IMAD.WIDE.U32 R12, R18, c[0x0][0x1a8], R8 ;  /* 0x00006a00120c7a25 */ /* 0x000fe200078e0008 */
[----:B------:R1:W-:Y:S03]  /*0b50*/  STL [R1+0x20], R25 ;  /* 0x0000201901007387 */ /* 0x0003e60000100800 */
[----:B------:R-:W-:Y:S01]  /*0b60*/  IMAD.MOV.U32 R20, RZ, RZ, 0x10 ;  /* 0x00000010ff147424 */ /* 0x000fe200078e00ff */
[----:B------:R1:W-:Y:S01]  /*0b70*/  STL [R1+0x4], R35 ;  /* 0x0000042301007387 */ /* 0x0003e20000100800 */
[----:B------:R-:W-:Y:S01]  /*0b80*/  IMAD.IADD R9, R13, 0x1, R0 ;  /* 0x000000010d097824 */ /* 0x000fe200078e0200 */
[----:B------:R-:W-:Y:S01]  /*0b90*/  SEL R0, R4, 0xffffffe0, !P2 ;  /* 0xffffffe004007807 */ /* 0x000fe20005000000 */
[----:B------:R-:W-:Y:S01]  /*0ba0*/  IMAD.IADD R30, R148, 0x1, -R2 ;  /* 0x00000001941e7824 */ /* 0x000fe200078e0a02 */
[----:B------:R-:W-:Y:S01]  /*0bb0*/  SEL R4, R20, 0xfffffff0, !P1 ;  /* 0xfffffff014047807 */ /* 0x000fe20004800000 */
[----:B------:R-:W-:Y:S01]  /*0bc0*/  IMAD.SHL.U32 R231, R231, 0x2, RZ ;  /* 0x00000002e7e77824 */ /* 0x000fe200078e00ff */
        /* <DEDUP_REMOVED lines=23> */
.L_x_1774:
[----:B------:R-:W-:Y:S05]  /*0d40*/  BSYNC B0 ;  /* 0x0000000000007941 */ /* 0x000fea0003800000 */
.L_x_1773:
        /* <DEDUP_REMOVED lines=29> */
.L_x_1776:
[----:B------:R-:W-:Y:S05]  /*0f20*/  BSYNC B0 ;  /* 0x0000000000007941 */ /* 0x000fea0003800000 */
.L_x_1775:
        /* <DEDUP_REMOVED lines=29> */
.L_x_1778:
[----:B------:R-:W-:Y:S05]  /*1100*/  BSYNC B0 ;  /* 0x0000000000007941 */ /* 0x000fea0003800000 */
.L_x_1777:
        /* <DEDUP_REMOVED lines=29> */
.L_x_1780:
[----:B------:R-:W-:Y:S05]  /*12e0*/  BSYNC B0 ;  /* 0x0000000000007941 */ /* 0x000fea0003800000 */
.L_x_1779:
        /* <DEDUP_REMOVED lines=29> */
.L_x_1782:
[----:B------:R-:W-:Y:S05]  /*14c0*/  BSYNC B0 ;  /* 0x0000000000007941 */ /* 0x000fea0003800000 */
.L_x_1781:
        /* <DEDUP_REMOVED lines=30> */
.L_x_1784:
[----:B------:R-:W-:Y:S05]  /*16b0*/  BSYNC B0 ;  /* 0x0000000000007941 */ /* 0x000fea0003800000 */
.L_x_1783:
        /* <DEDUP_REMOVED lines=30> */
.L_x_1786:
[----:B------:R-:W-:Y:S05]  /*18a0*/  BSYNC B0 ;  /* 0x0000000000007941 */ /* 0x000fea0003800000 */
.L_x_1785:
[----:B------:R-:W-:Y:S01]  /*18b0*/  IADD3 R3, R10, 0x70, RZ ;  /* 0x000000700a037810 */ /* 0x000fe20007ffe0ff */
[----:B------:R-:W-:Y:S01]  /*18c0*/  IMAD.MOV.U32 R16, RZ, RZ, c[0x0][0x198] ;  /* 0x00006600ff107624 */ /* 0x000fe200078e00ff */
[----:B---3--:R-:W-:Y:S01]  /*18d0*/  IADD3 R2, R133, 0x1f, RZ ;  /* 0x0000001f85027810 */ /* 0x008fe20007ffe0ff */
[----:B------:R-:W-:Y:S01]  /*18e0*/  IMAD.MOV.U32 R149, RZ, RZ, 0x5 ;  /* 0x00000005ff957424 */ /* 0x000fe200078e00ff */
[----:B------:R-:W-:Y:S01]  /*18f0*/  ISETP.GE.AND P0, PT, R3, R28, PT ;  /* 0x0000001c0300720c */ /* 0x000fe20003f06270 */
[----:B------:R3:W-:Y:S01]  /*1900*/  STL [R1+0x2c], R3 ;  /* 0x00002c0301007387 */ /* 0x0007e20000100800 */
[----:B------:R-:W-:Y:S01]  /*1910*/  BSSY B0, `(.L_x_1787) ;  /* 0x000001f000007945 */ /* 0x000fe20003800000 */
[C---:B------:R-:W-:Y:S01]  /*1920*/  IMAD.SHL.U32 R150, R16.reuse, 0x20, RZ ;  /* 0x0000002010967824 */ /* 0x040fe200078e00ff */
[----:B------:R-:W-:Y:S02]  /*1930*/  SHF.L.U64.HI R149, R16, R149, c[0x0][0x19c] ;  /* 0x0000670010957619 */ /* 0x000fe40000010295 */
[----:B---3--:R-:W-:-:S04]  /*1940*/  SHF.R.S32.HI R3, RZ, 0x1f, R2 ;  /* 0x0000001fff037819 */ /* 0x008fc80000011402 */
        /* <DEDUP_REMOVED lines=27> */
.L_x_1788:
[----:B------:R-:W-:Y:S05]  /*1b00*/  BSYNC B0 ;  /* 0x0000000000007941 */ /* 0x000fea0003800000 */
.L_x_1787:
[----:B------:R-:W-:Y:S01]  /*1b10*/  MOV R154, R34 ;  /* 0x00000022009a7202 */ /* 0x000fe20000000f00 */
[----:B------:R-:W-:Y:S01]  /*1b20*/  BSSY B0, `(.L_x_1789) ;  /* 0x000001e000007945 */ /* 0x000fe20003800000 */
[----:B------:R-:W-:Y:S02]  /*1b30*/  MOV R155, R35 ;  /* 0x00000023009b7202 */ /* 0x000fe40000000f00 */
[----:B-1----:R-:W-:Y:S02]  /*1b40*/  LEA.HI.SX32 R28, R232, 0xffffffff, 0x1b ;  /* 0xffffffffe81c7811 */ /* 0x002fe400078fdaff */
[----:B------:R-:W-:Y:S02]  /*1b50*/  MOV R154, R32 ;  /* 0x00000020009a7202 */ /* 0x000fe40000000f00 */
[----:B------:R-:W-:Y:S01]  /*1b60*/  SHF.R.S32.HI R12, RZ, 0x1f, R28 ;  /* 0x0000001fff0c7819 */ /* 0x000fe2000001141c */
[----:B------:R-:W-:Y:S02]  /*1b70*/  IMAD R9, R28, -0x20, R133 ;  /* 0xffffffe01c097824 */ /* 0x000fe400078e0285 */
[----:B------:R1:W-:Y:S01]  /*1b80*/  STL.64 [R1], R154 ;  /* 0x0000009a01007387 */ /* 0x0003e20000100a00 */
[----:B------:R-:W-:-:S02]  /*1b90*/  IMAD R8, R149, R28, RZ ;  /* 0x0000001c95087224 */ /* 0x000fc400078e02ff */
[----:B------:R-:W-:Y:S01]  /*1ba0*/  ISETP.GE.AND P0, PT, R10, R9, PT ;  /* 0x000000090a00720c */ /* 0x000fe20003f06270 */
[----:B--2---:R-:W-:-:S04]  /*1bb0*/  IMAD.WIDE.U32 R2, R28, R150, R154 ;  /* 0x000000961c027225 */ /* 0x004fc800078e009a */
        /* <DEDUP_REMOVED lines=20> */
.L_x_1790:
[----:B------:R-:W-:Y:S05]  /*1d00*/  BSYNC B0 ;  /* 0x0000000000007941 */ /* 0x000fea0003800000 */
.L_x_1789:
        /* <DEDUP_REMOVED lines=24> */
.L_x_1792:
[----:B------:R-:W-:Y:S05]  /*1e90*/  BSYNC B0 ;  /* 0x0000000000007941 */ /* 0x000fea0003800000 */
.L_x_1791:
[----:B------:R-:W-:Y:S01]  /*1ea0*/  ISETP.NE.U32.AND P2, PT, RZ, c[0x0][0x318], PT ;  /* 0x0000c600ff007a0c */ /* 0x000fe20003f45070 */
[----:B------:R-:W0:Y:S03]  /*1eb0*/  LDGDEPBAR ;  /* 0x00000000000079af */ /* 0x000e260000000000 */
[----:B------:R-:W-:-:S13]  /*1ec0*/  ISETP.NE.AND.EX P2, PT, RZ, c[0x0][0x31c], PT, P2 ;  /* 0x0000c700ff007a0c */ /* 0x000fda0003f45320 */
[----:B------:R-:W-:Y:S01]  /*1ed0*/  @P2 SHF.R.S32.HI R5, RZ, 0x1f, R23 ;  /* 0x0000001fff052819 */ /* 0x000fe20000011417 */
[----:B---3--:R-:W-:-:S04]  /*1ee0*/  @P2 IMAD.WIDE.U32 R2, R23, c[0x0][0x320], R18 ;  /* 0x0000c80017022a25 */ /* 0x008fc800078e0012 */
[----:B------:R-:W-:Y:S01]  /*1ef0*/  @P2 IMAD R5, R5, c[0x0][0x320], RZ ;  /* 0x0000c80005052a24 */ /* 0x000fe200078e02ff */
[----:B--2---:R-:W-:Y:S01]  /*1f00*/  @P2 LEA R6, P0, R2, c[0x0][0x318], 0x2 ;  /* 0x0000c60002062a11 */ /* 0x004fe200078010ff */
[----:B------:R-:W-:-:S04]  /*1f10*/  DEPBAR.LE SB0, 0x0 ;  /* 0x000080000000791a */ /* 0x000fc80000000000 */
[----:B------:R-:W-:-:S04]  /*1f20*/  @P2 IMAD R5, R23, c[0x0][0x324], R5 ;  /* 0x0000c90017052a24 */ /* 0x000fc800078e0205 */
[----:B------:R-:W-:-:S05]  /*1f30*/  @P2 IMAD.IADD R5, R3, 0x1, R5 ;  /* 0x0000000103052824 */ /* 0x000fca00078e0205 */
[----:B------:R-:W-:-:S05]  /*1f40*/  @P2 LEA.HI.X R7, R2, c[0x0][0x31c], R5, 0x2, P0 ;  /* 0x0000c70002072a11 */ /* 0x000fca00000f1405 */
[----:B------:R2:W3:Y:S04]  /*1f50*/  @P2 LDG.E R5, [R6.64] ;  /* 0x0000000406052981 */ /* 0x0004e8000c1e1900 */
[----:B------:R-:W-:Y:S01]  /*1f60*/  BAR.SYNC.DEFER_BLOCKING 0x0 ;  /* 0x0000000000007b1d */ /* 0x000fe20000010000 */
[----:B------:R-:W-:Y:S01]  /*1f70*/  ISETP.GE.AND P1, PT, R10, R9, PT ;  /* 0x000000090a00720c */ /* 0x000fe20003f26270 */
[----:B------:R-:W-:Y:S01]  /*1f80*/  IMAD R2, R12, c[0x0][0x1a0], RZ ;  /* 0x000068000c027a24 */ /* 0x000fe200078e02ff */
[----:B------:R-:W-:-:S03]  /*1f90*/  MOV R132, RZ ;  /* 0x000000ff00847202 */ /* 0x000fc60000000f00 */
[----:B------:R-:W3:Y:S01]  /*1fa0*/  @P2 MUFU.RCP R8, c[0x0][0x238] ;  /* 0x00008e0000082b08 */ /* 0x000ee20000001000 */
[C---:B------:R-:W-:Y:S01]  /*1fb0*/  IMAD R3, R28.reuse, c[0x0][0x1a4], R2 ;  /* 0x000069001c037a24 */ /* 0x040fe200078e0202 */
[----:B------:R-:W-:Y:S01]  /*1fc0*/  BSSY B0, `(.L_x_1793) ;  /* 0x000001a000007945 */ /* 0x000fe20003800000 */
[----:B--2---:R-:W-:-:S05]  /*1fd0*/  IMAD.WIDE.U32 R6, R28, c[0x0][0x1a0], RZ ;  /* 0x000068001c067a25 */ /* 0x004fca00078e00ff */
[----:B------:R2:W-:Y:S01]  /*1fe0*/  @P1 STS.128 [R231+0xa000], RZ ;  /* 0x00a000ffe7001388 */ /* 0x0005e20000000c00 */
[----:B------:R-:W-:Y:S01]  /*1ff0*/  IMAD.IADD R3, R7, 0x1, R3 ;  /* 0x0000000107037824 */ /* 0x000fe200078e0203 */
[C---:B------:R-:W-:Y:S02]  /*2000*/  LEA R2, P0, R6.reuse, R26, 0x5 ;  /* 0x0000001a06027211 */ /* 0x040fe400078028ff */
[----:B------:R2:W-:Y:S02]  /*2010*/  @P1 STS.128 [R231+0xb000], RZ ;  /* 0x00b000ffe7001388 */ /* 0x0005e40000000c00 */
[----:B------:R-:W-:Y:S01]  /*2020*/  LEA.HI.X R3, R6, R25, R3, 0x5, P0 ;  /* 0x0000001906037211 */ /* 0x000fe200000f2c03 */
[----:B---3--:R-:W-:Y:S01]  /*2030*/  @P2 FMUL.FTZ R132, R5, R8 ;  /* 0x0000000805842220 */ /* 0x008fe20000410000 */
        /* <DEDUP_REMOVED lines=18> */
.L_x_1794:
[----:B--2---:R-:W-:Y:S05]  /*2160*/  BSYNC B0 ;  /* 0x0000000000007941 */ /* 0x004fea0003800000 */
.L_x_1793:
        /* <DEDUP_REMOVED lines=26> */
.L_x_1796:
[----:B------:R-:W-:Y:S05]  /*2310*/  BSYNC B0 ;  /* 0x0000000000007941 */ /* 0x000fea0003800000 */
.L_x_1795:
        /* <DEDUP_REMOVED lines=9> */
[----:B------:R-:W-:Y:S01]  /*23b0*/  IMAD.SHL.U32 R92, R148, 0x2, RZ ;  /* 0x00000002945c7824 */ /* 0x000fe200078e00ff */
[----:B------:R-:W-:-:S02]  /*23c0*/  LOP3.LUT R3, R3, 0x1c0, RZ, 0xc0, !PT ;  /* 0x000001c003037812 */ /* 0x000fc400078ec0ff */
[----:B------:R-:W-:Y:S01]  /*23d0*/  LOP3.LUT R126, R8, 0xfffffe00, RZ, 0xc0, !PT ;  /* 0xfffffe00087e7812 */ /* 0x000fe200078ec0ff */
[----:B------:R-:W-:Y:S01]  /*23e0*/  IMAD.IADD R7, R7, 0x1, -R2 ;  /* 0x0000000107077824 */ /* 0x000fe200078e0a02 */
[----:B------:R-:W-:Y:S02]  /*23f0*/  LOP3.LUT R2, R6, 0x1c0, RZ, 0xc0, !PT ;  /* 0x000001c006027812 */ /* 0x000fe400078ec0ff */
[----:B------:R-:W-:Y:S02]  /*2400*/  LOP3.LUT R92, R92, 0x6, RZ, 0xc0, !PT ;  /* 0x000000065c5c7812 */ /* 0x000fe400078ec0ff */
[----:B------:R-:W-:Y:S02]  /*2410*/  SHF.L.U32 R6, R7, 0x3, RZ ;  /* 0x0000000307067819 */ /* 0x000fe400000006ff */
[----:B------:R-:W-:Y:S01]  /*2420*/  LOP3.LUT R8, R2, 0x8, R5, 0xf8, !PT ;  /* 0x0000000802087812 */ /* 0x000fe200078ef805 */
[----:B------:R-:W-:Y:S01]  /*2430*/  IMAD R92, R28, 0x20, R92 ;  /* 0x000000201c5c7824 */ /* 0x000fe200078e025c */
[----:B------:R-:W-:-:S02]  /*2440*/  SHF.R.U32.HI R2, RZ, 0x3, R2 ;  /* 0x00000003ff027819 */ /* 0x000fc40000011602 */
[----:B------:R-:W-:Y:S02]  /*2450*/  LOP3.LUT R6, R3, 0x8, R6, 0xf8, !PT ;  /* 0x0000000803067812 */ /* 0x000fe400078ef806 */
[----:B------:R-:W-:Y:S01]  /*2460*/  SHF.R.U32.HI R5, RZ, 0x3, R3 ;  /* 0x00000003ff057819 */ /* 0x000fe20000011603 */
[----:B------:R-:W-:Y:S01]  /*2470*/  IMAD R3, R31, 0x400, R126 ;  /* 0x000004001f037824 */ /* 0x000fe200078e027e */
[----:B------:R-:W-:Y:S02]  /*2480*/  LOP3.LUT R2, R8, R2, RZ, 0x3c, !PT ;  /* 0x0000000208027212 */ /* 0x000fe400078e3cff */
[----:B------:R-:W-:Y:S02]  /*2490*/  LOP3.LUT R125, R6, R5, RZ, 0x3c, !PT ;  /* 0x00000005067d7212 */ /* 0x000fe400078e3cff */
[C---:B------:R-:W-:Y:S01]  /*24a0*/  IADD3 R119, R92.reuse, 0x1, RZ ;  /* 0x000000015c777810 */ /* 0x040fe20007ffe0ff */
[----:B------:R-:W-:Y:S01]  /*24b0*/  IMAD R2, R7, 0x200, R2 ;  /* 0x0000020007027824 */ /* 0x000fe200078e0202 */
[C---:B------:R-:W-:Y:S01]  /*24c0*/  IADD3 R117, R92.reuse, 0x8, RZ ;  /* 0x000000085c757810 */ /* 0x040fe20007ffe0ff */
[----:B------:R-:W-:Y:S01]  /*24d0*/  IMAD.IADD R3, R125, 0x1, R3 ;  /* 0x000000017d037824 */ /* 0x000fe200078e0203 */
[----:B------:R-:W-:Y:S01]  /*24e0*/  IADD3 R115, R92, 0x9, RZ ;  /* 0x000000095c737810 */ /* 0x000fe20007ffe0ff */
[----:B------:R-:W-:Y:S01]  /*24f0*/  IMAD.SHL.U32 R216, R2, 0x2, RZ ;  /* 0x0000000202d87824 */ /* 0x000fe200078e00ff */
[----:B------:R-:W-:Y:S01]  /*2500*/  IADD3 R113, R92, 0x10, RZ ;  /* 0x000000105c717810 */ /* 0x000fe20007ffe0ff */
[----:B------:R-:W-:Y:S01]  /*2510*/  IMAD.SHL.U32 R218, R3, 0x2, RZ ;  /* 0x0000000203da7824 */ /* 0x000fe200078e00ff */
[----:B------:R-:W-:-:S02]  /*2520*/  SHF.R.S32.HI R3, RZ, 0x1f, R30 ;  /* 0x0000001fff037819 */ /* 0x000fc4000001141e */
[----:B------:R-:W-:Y:S01]  /*2530*/  LDSM.16.M88.4 R24, [R216+0x8800] ;  /* 0x00880000d818783b */ /* 0x000fe20000000200 */
[----:B------:R-:W-:Y:S01]  /*2540*/  IADD3 R2, R216, 0x8000, RZ ;  /* 0x00008000d8027810 */ /* 0x000fe20007ffe0ff */
[----:B------:R-:W-:Y:S01]  /*2550*/  IMAD R226, R0, 0x2, R218 ;  /* 0x0000000200e27824 */ /* 0x000fe200078e02da */
[----:B------:R-:W-:Y:S01]  /*2560*/  IADD3 R227, R216, 0x8020, RZ ;  /* 0x00008020d8e37810 */ /* 0x000fe20007ffe0ff */
[----:B------:R-:W3:Y:S01]  /*2570*/  LDSM.16.M88.4 R8, [R218+0x2000] ;  /* 0x00200000da08783b */ /* 0x000ee20000000200 */
[----:B------:R-:W-:Y:S01]  /*2580*/  @P1 IADD3 R227, R2, -0x20, RZ ;  /* 0xffffffe002e31810 */ /* 0x000fe20007ffe0ff */
[----:B------:R-:W-:Y:S01]  /*2590*/  IMAD.MOV.U32 R2, RZ, RZ, 0x40 ;  /* 0x00000040ff027424 */ /* 0x000fe200078e00ff */
[----:B------:R-:W-:Y:S01]  /*25a0*/  LEA R220, R4, R218, 0x1 ;  /* 0x000000da04dc7211 */ /* 0x000fe200078e08ff */
[----:B------:R-:W-:Y:S01]  /*25b0*/  LDSM.16.M88.4 R20, [R216+0x8000] ;  /* 0x00800000d814783b */ /* 0x000fe20000000200 */
[----:B------:R-:W-:Y:S02]  /*25c0*/  LEA.HI R3, R3, R30, RZ, 0x2 ;  /* 0x0000001e03037211 */ /* 0x000fe400078f10ff */
[----:B------:R-:W-:Y:S01]  /*25d0*/  SEL R2, R2, 0xffffffc0, !P2 ;  /* 0xffffffc002027807 */ /* 0x000fe20005000000 */
[----:B------:R-:W4:Y:S01]  /*25e0*/  LDSM.16.M88.4 R12, [R218] ;  /* 0x00000000da0c783b */ /* 0x000f220000000200 */
[----:B------:R-:W-:Y:S01]  /*25f0*/  SHF.R.S32.HI R72, RZ, 0x2, R3 ;  /* 0x00000002ff487819 */ /* 0x000fe20000011403 */
[----:B------:R-:W-:Y:S01]  /*2600*/  IMAD R224, R0, 0x2, R220 ;  /* 0x0000000200e07824 */ /* 0x000fe200078e02dc */
[----:B------:R-:W-:Y:S01]  /*2610*/  IADD3 R109, R92, 0x18, RZ ;  /* 0x000000185c6d7810 */ /* 0x000fe20007ffe0ff */
[----:B------:R-:W-:Y:S01]  /*2620*/  LDSM.16.M88.4 R16, [R220+0x2000] ;  /* 0x00200000dc10783b */ /* 0x000fe20000000200 */
[----:B------:R-:W-:Y:S01]  /*2630*/  IMAD.IADD R225, R216, 0x1, R2 ;  /* 0x00000001d8e17824 */ /* 0x000fe200078e0202 */
[----:B------:R-:W-:-:S02]  /*2640*/  LEA R3, R31, R72, 0x4 ;  /* 0x000000481f037211 */ /* 0x000fc400078e20ff */
[----:B------:R-:W5:Y:S01]  /*2650*/  LDSM.16.M88.4 R36, [R227+0x800] ;  /* 0x00080000e324783b */ /* 0x000f620000000200 */
[----:B------:R-:W-:Y:S02]  /*2660*/  IADD3 R112, R92, 0x11, RZ ;  /* 0x000000115c707810 */ /* 0x000fe40007ffe0ff */
[----:B------:R-:W-:Y:S01]  /*2670*/  IMAD.IADD R252, R252, 0x1, R3 ;  /* 0x00000001fcfc7824 */ /* 0x000fe200078e0203 */
[----:B------:R-:W1:Y:S01]  /*2680*/  LDSM.16.M88.4 R32, [R227] ;  /* 0x00000000e320783b */ /* 0x000e620000000200 */
[----:B------:R-:W-:Y:S02]  /*2690*/  IADD3 R223, R2, R227, RZ ;  /* 0x000000e302df7210 */ /* 0x000fe40007ffe0ff */
[C---:B------:R-:W-:Y:S01]  /*26a0*/  IADD3 R111, R92.reuse, 0x19, RZ ;  /* 0x000000195c6f7810 */ /* 0x040fe20007ffe0ff */
[----:B------:R-:W-:Y:S01]  /*26b0*/  LDSM.16.M88.4 R28, [R225+0x8800] ;  /* 0x00880000e11c783b */ /* 0x000fe20000000200 */
[----:B------:R-:W-:Y:S02]  /*26c0*/  IADD3 R3, R133, R252, -R134 ;  /* 0x000000fc85037210 */ /* 0x000fe40007ffe886 */
[-C--:B------:R-:W-:Y:S01]  /*26d0*/  ISETP.GE.AND P0, PT, R92, R133.reuse, PT ;  /* 0x000000855c00720c */ /* 0x080fe20003f06270 */
[----:B------:R2:W-:Y:S01]  /*26e0*/  STL [R1+0x28], R72 ;  /* 0x0000284801007387 */ /* 0x0005e20000100800 */
[-C--:B------:R-:W-:Y:S01]  /*26f0*/  ISETP.GE.AND P3, PT, R119, R133.reuse, PT ;  /* 0x000000857700720c */ /* 0x080fe20003f66270 */
[----:B------:R-:W-:Y:S01]  /*2700*/  IMAD.IADD R5, R3, 0x1, -R92 ;  /* 0x0000000103057824 */ /* 0x000fe200078e0a5c */
[-C--:B------:R-:W-:Y:S01]  /*2710*/  ISETP.GE.AND P6, PT, R117, R133.reuse, PT ;  /* 0x000000857500720c */ /* 0x080fe20003fc6270 */
[----:B------:R-:W-:Y:S01]  /*2720*/  IMAD.IADD R7, R3, 0x1, -R119 ;  /* 0x0000000103077824 */ /* 0x000fe200078e0a77 */
[----:B------:R-:W-:Y:S01]  /*2730*/  ISETP.GE.AND P5, PT, R115, R133, PT ;  /* 0x000000857300720c */ /* 0x000fe20003fa6270 */
[----:B------:R-:W-:Y:S01]  /*2740*/  IMAD.IADD R2, R3, 0x1, -R109 ;  /* 0x0000000103027824 */ /* 0x000fe200078e0a6d */
[----:B------:R-:W-:-:S02]  /*2750*/  IABS R5, R5 ;  /* 0x0000000500057213 */ /* 0x000fc40000000000 */
[----:B------:R-:W-:Y:S02]  /*2760*/  ISETP.GE.AND P4, PT, R113, R133, PT ;  /* 0x000000857100720c */ /* 0x000fe40003f86270 */
[----:B------:R-:W-:Y:S01]  /*2770*/  MOV R6, R5 ;  /* 0x0000000500067202 */ /* 0x000fe20000000f00 */
[----:B---3--:R-:W-:Y:S01]  /*2780*/  HMMA.16816.F32 R40, R8, R24, RZ ;  /* 0x000000180828723c */ /* 0x008fe200000018ff */
[----:B------:R-:W-:Y:S01]  /*2790*/  IABS R5, R7 ;  /* 0x0000000700057213 */ /* 0x000fe20000000000 */
[----:B------:R-:W-:Y:S01]  /*27a0*/  IMAD.IADD R7, R3, 0x1, -R111 ;  /* 0x0000000103077824 */ /* 0x000fe200078e0a6f */
[----:B------:R3:W-:Y:S01]  /*27b0*/  I2F R146, R6 ;  /* 0x0000000600927306 */ /* 0x0007e20000201400 */
[----:B------:R-:W-:Y:S02]  /*27c0*/  IABS R2, R2 ;  /* 0x0000000200027213 */ /* 0x000fe40000000000 */
[-C--:B------:R-:W-:Y:S02]  /*27d0*/  ISETP.GE.AND P2, PT, R112, R133.reuse, PT ;  /* 0x000000857000720c */ /* 0x080fe40003f46270 */
[----:B----4-:R-:W-:Y:S01]  /*27e0*/  HMMA.16816.F32 R60, R12, R20, RZ ;  /* 0x000000140c3c723c */ /* 0x010fe200000018ff */
[----:B------:R-:W-:-:S02]  /*27f0*/  ISETP.GE.AND P1, PT, R109, R133, PT ;  /* 0x000000856d00720c */ /* 0x000fc40003f26270 */
[----:B------:R4:W-:Y:S01]  /*2800*/  I2F R147, R5 ;  /* 0x0000000500937306 */ /* 0x0009e20000201400 */
[----:B------:R-:W-:Y:S02]  /*2810*/  LOP3.LUT R237, R148, 0x3, RZ, 0xc0, !PT ;  /* 0x0000000394ed7812 */ /* 0x000fe400078ec0ff */
[C---:B------:R-:W-:Y:S02]  /*2820*/  IADD3 R230, R227.reuse, 0x800, RZ ;  /* 0x00000800e3e67810 */ /* 0x040fe40007ffe0ff */
[----:B------:R-:W-:Y:S01]  /*2830*/  HMMA.16816.F32 R44, R8, R20, RZ ;  /* 0x00000014082c723c */ /* 0x000fe200000018ff */
[----:B------:R-:W-:Y:S01]  /*2840*/  IADD3 R229, R227, 0x1000, RZ ;  /* 0x00001000e3e57810 */ /* 0x000fe20007ffe0ff */
[----:B---3--:R-:W-:Y:S01]  /*2850*/  IMAD.IADD R6, R3, 0x1, -R117 ;  /* 0x0000000103067824 */ /* 0x008fe200078e0a75 */
[----:B------:R-:W-:-:S05]  /*2860*/  IADD3 R228, R227, 0x1800, RZ ;  /* 0x00001800e3e47810 */ /* 0x000fca0007ffe0ff */
[----:B------:R-:W-:Y:S01]  /*2870*/  HMMA.16816.F32 R48, R8, R22, RZ ;  /* 0x000000160830723c */ /* 0x000fe200000018ff */
[----:B------:R-:W-:Y:S01]  /*2880*/  IABS R6, R6 ;  /* 0x0000000600067213 */ /* 0x000fe20000000000 */
[----:B----4-:R-:W-:-:S03]  /*2890*/  IMAD.IADD R5, R3, 0x1, -R115 ;  /* 0x0000000103057824 */ /* 0x010fc600078e0a73 */
[----:B------:R3:W-:Y:S03]  /*28a0*/  I2F R145, R6 ;  /* 0x0000000600917306 */ /* 0x0007e60000201400 */
[----:B------:R-:W-:Y:S01]  /*28b0*/  HMMA.16816.F32 R64, R12, R22, RZ ;  /* 0x000000160c40723c */ /* 0x000fe200000018ff */
[----:B------:R-:W4:Y:S01]  /*28c0*/  LDSM.16.M88.4 R20, [R220] ;  /* 0x00000000dc14783b */ /* 0x000f220000000200 */
[----:B------:R-:W-:-:S04]  /*28d0*/  IABS R5, R5 ;  /* 0x0000000500057213 */ /* 0x000fc80000000000 */
[----:B------:R1:W-:Y:S02]  /*28e0*/  I2F R144, R5 ;  /* 0x0000000500907306 */ /* 0x0003e40000201400 */
[----:B------:R-:W-:Y:S01]  /*28f0*/  HMMA.16816.F32 R52, R8, R26, RZ ;  /* 0x0000001a0834723c */ /* 0x000fe200000018ff */
[----:B------:R-:W-:Y:S01]  /*2900*/  LDSM.16.M88.4 R8, [R226+0x2000] ;  /* 0x00200000e208783b */ /* 0x000fe20000000200 */
[----:B---3--:R-:W-:-:S06]  /*2910*/  IMAD.IADD R6, R3, 0x1, -R113 ;  /* 0x0000000103067824 */ /* 0x008fcc00078e0a71 */
[----:B------:R-:W-:Y:S01]  /*2920*/  HMMA.16816.F32 R56, R12, R24, RZ ;  /* 0x000000180c38723c */ /* 0x000fe200000018ff */
[----:B------:R-:W-:Y:S01]  /*2930*/  IABS R6, R6 ;  /* 0x0000000600067213 */ /* 0x000fe20000000000 */
[----:B-1----:R-:W-:-:S03]  /*2940*/  IMAD.IADD R5, R3, 0x1, -R112 ;  /* 0x0000000103057824 */ /* 0x002fc600078e0a70 */
[----:B------:R1:W-:Y:S03]  /*2950*/  I2F R143, R6 ;  /* 0x00000006008f7306 */ /* 0x0003e60000201400 */
[----:B------:R-:W-:Y:S01]  /*2960*/  HMMA.16816.F32 R12, R12, R26, RZ ;  /* 0x0000001a0c0c723c */ /* 0x000fe200000018ff */
[----:B------:R-:W-:-:S04]  /*2970*/  IABS R5, R5 ;  /* 0x0000000500057213 */ /* 0x000fc80000000000 */
[----:B------:R3:W-:Y:S03]  /*2980*/  I2F R142, R5 ;  /* 0x00000005008e7306 */ /* 0x0007e60000201400 */
[----:B-----5:R-:W-:Y:S01]  /*2990*/  HMMA.16816.F32 R24, R16, R36, R40 ;  /* 0x000000241018723c */ /* 0x020fe20000001828 */
[----:B------:R-:W5:Y:S01]  /*29a0*/  LDSM.16.M88.4 R40, [R225+0x8000] ;  /* 0x00800000e128783b */ /* 0x000f620000000200 */
[----:B-1----:R-:W-:-:S06]  /*29b0*/  IMAD.MOV.U32 R6, RZ, RZ, R2 ;  /* 0x000000ffff067224 */ /* 0x002fcc00078e0002 */
[C---:B------:R-:W-:Y:S01]  /*29c0*/  HMMA.16816.F32 R44, R16.reuse, R32, R44 ;  /* 0x00000020102c723c */ /* 0x040fe2000000182c */
[----:B------:R-:W-:Y:S01]  /*29d0*/  IABS R2, R7 ;  /* 0x0000000700027213 */ /* 0x000fe20000000000 */
[----:B------:R1:W-:Y:S04]  /*29e0*/  I2F R141, R6 ;  /* 0x00000006008d7306 */ /* 0x0003e80000201400 */
[----:B------:R-:W-:Y:S01]  /*29f0*/  IMAD.MOV.U32 R7, RZ, RZ, R2 ;  /* 0x000000ffff077224 */ /* 0x000fe200078e0002 */
[C---:B---3--:R-:W-:Y:S01]  /*2a00*/  IADD3 R5, R3.reuse, 0x8, RZ ;  /* 0x0000000803057810 */ /* 0x048fe20007ffe0ff */
[----:B------:R-:W-:Y:S01]  /*2a10*/  HMMA.16816.F32 R68, R16, R34, R48 ;  /* 0x000000221044723c */ /* 0x000fe20000001830 */
[C---:B------:R-:W-:Y:S01]  /*2a20*/  IADD3 R2, R3.reuse, 0x40, RZ ;  /* 0x0000004003027810 */ /* 0x040fe20007ffe0ff */
[----:B------:R3:W-:Y:S01]  /*2a30*/  I2F R140, R7 ;  /* 0x00000007008c7306 */ /* 0x0007e20000201400 */
[----:B------:R-:W-:-:S05]  /*2a40*/  IADD3 R3, R3, 0x48, RZ ;  /* 0x0000004803037810 */ /* 0x000fca0007ffe0ff */
[----:B--2---:R-:W-:Y:S01]  /*2a50*/  HMMA.16816.F32 R72, R16, R38, R52 ;  /* 0x000000261048723c */ /* 0x004fe20000001834 */
[----:B------:R-:W2:Y:S01]  /*2a60*/  LDSM.16.M88.4 R16, [R226] ;  /* 0x00000000e210783b */ /* 0x000ea20000000200 */
[----:B-1----:R-:W-:-:S04]  /*2a70*/  IADD3 R6, -R92, R5, RZ ;  /* 0x000000055c067210 */ /* 0x002fc80007ffe1ff */
[----:B------:R-:W-:Y:S02]  /*2a80*/  IABS R6, R6 ;  /* 0x0000000600067213 */ /* 0x000fe40000000000 */
[----:B----4-:R-:W-:Y:S03]  /*2a90*/  HMMA.16816.F32 R60, R20, R32, R60 ;  /* 0x00000020143c723c */ /* 0x010fe6000000183c */
[----:B---3--:R-:W-:-:S05]  /*2aa0*/  IMAD.MOV.U32 R7, RZ, RZ, R6 ;  /* 0x000000ffff077224 */ /* 0x008fca00078e0006 */
[C---:B------:R-:W-:Y:S01]  /*2ab0*/  HMMA.16816.F32 R80, R20.reuse, R36, R56 ;  /* 0x000000241450723c */ /* 0x040fe20000001838 */
[----:B------:R1:W-:Y:S07]  /*2ac0*/  I2F R139, R7 ;  /* 0x00000007008b7306 */ /* 0x0003ee0000201400 */
[----:B------:R-:W-:Y:S01]  /*2ad0*/  HMMA.16816.F32 R48, R20, R38, R12 ;  /* 0x000000261430723c */ /* 0x000fe2000000180c */
[----:B------:R-:W-:Y:S04]  /*2ae0*/  LDSM.16.M88.4 R12, [R224+0x2000] ;  /* 0x00200000e00c783b */ /* 0x000fe80000000200 */
[----:B------:R-:W-:Y:S03]  /*2af0*/  LDSM.16.M88.4 R36, [R223+0x800] ;  /* 0x00080000df24783b */ /* 0x000fe60000000200 */
[----:B-----5:R-:W-:Y:S01]  /*2b00*/  HMMA.16816.F32 R44, R8, R40, R44 ;  /* 0x00000028082c723c */ /* 0x020fe2000000182c */
[----:B-1----:R-:W-:-:S05]  /*2b10*/  IMAD.IADD R7, R3, 0x1, -R92 ;  /* 0x0000000103077824 */ /* 0x002fca00078e0a5c */
[----:B------:R-:W-:Y:S02]  /*2b20*/  IABS R7, R7 ;  /* 0x0000000700077213 */ /* 0x000fe40000000000 */
[C---:B------:R-:W-:Y:S01]  /*2b30*/  HMMA.16816.F32 R84, R8.reuse, R28, R24 ;  /* 0x0000001c0854723c */ /* 0x040fe20000001818 */
[----:B------:R-:W-:Y:S01]  /*2b40*/  LDSM.16.M88.4 R24, [R223] ;  /* 0x00000000df18783b */ /* 0x000fe20000000200 */
[----:B------:R-:W-:Y:S06]  /*2b50*/  I2F R135, R7 ;  /* 0x0000000700877306 */ /* 0x000fec0000201400 */
[C---:B------:R-:W-:Y:S01]  /*2b60*/  HMMA.16816.F32 R76, R8.reuse, R42, R68 ;  /* 0x0000002a084c723c */ /* 0x040fe20000001844 */
[----:B------:R-:W-:Y:S07]  /*2b70*/  LDSM.16.M88.4 R68, [R218+0x6000] ;  /* 0x00600000da44783b */ /* 0x000fee0000000200 */
[----:B------:R-:W-:Y:S01]  /*2b80*/  HMMA.16816.F32 R56, R8, R30, R72 ;  /* 0x0000001e0838723c */ /* 0x000fe20000001848 */
[----:B------:R-:W1:Y:S07]  /*2b90*/  LDSM.16.M88.4 R8, [R224] ;  /* 0x00000000e008783b */ /* 0x000e6e0000000200 */
[----:B------:R-:W-:Y:S01]  /*2ba0*/  HMMA.16816.F32 R52, R20, R34, R64 ;  /* 0x000000221434723c */ /* 0x000fe20000001840 */
[----:B------:R-:W-:Y:S06]  /*2bb0*/  LDSM.16.M88.4 R64, [R218+0x4000] ;  /* 0x00400000da40783b */ /* 0x000fec0000000200 */
[----:B------:R-:W-:Y:S01]  /*2bc0*/  IMAD.IADD R20, R2, 0x1, -R92 ;  /* 0x0000000102147824 */ /* 0x000fe200078e0a5c */
[----:B--2---:R-:W-:Y:S01]  /*2bd0*/  HMMA.16816.F32 R32, R16, R40, R60 ;  /* 0x000000281020723c */ /* 0x004fe2000000183c */
[----:B------:R-:W-:Y:S03]  /*2be0*/  LDSM.16.M88.4 R60, [R220+0x4000] ;  /* 0x00400000dc3c783b */ /* 0x000fe60000000200 */
[----:B------:R-:W-:-:S04]  /*2bf0*/  IABS R6, R20 ;  /* 0x0000001400067213 */ /* 0x000fc80000000000 */
[C---:B------:R-:W-:Y:S01]  /*2c00*/  HMMA.16816.F32 R72, R16.reuse, R28, R80 ;  /* 0x0000001c1048723c */ /* 0x040fe20000001850 */
[----:B------:R2:W-:Y:S07]  /*2c10*/  I2F R137, R6 ;  /* 0x0000000600897306 */ /* 0x0005ee0000201400 */
[C---:B------:R-:W-:Y:S01]  /*2c20*/  HMMA.16816.F32 R80, R16.reuse, R30, R48 ;  /* 0x0000001e1050723c */ /* 0x040fe20000001830 */
[----:B------:R-:W3:Y:S04]  /*2c30*/  LDSM.16.M88.4 R28, [R216+0x9000] ;  /* 0x00900000d81c783b */ /* 0x000ee80000000200 */
[----:B------:R-:W-:Y:S03]  /*2c40*/  LDSM.16.M88.4 R48, [R226+0x4000] ;  /* 0x00400000e230783b */ /* 0x000fe60000000200 */
[----:B------:R-:W-:Y:S01]  /*2c50*/  HMMA.16816.F32 R52, R16, R42, R52 ;  /* 0x0000002a1034723c */ /* 0x000fe20000001834 */
[----:B--2---:R-:W-:-:S04]  /*2c60*/  IADD3 R6, -R119, R5, RZ ;  /* 0x0000000577067210 */ /* 0x004fc80007ffe1ff */
[----:B------:R-:W-:Y:S02]  /*2c70*/  IABS R6, R6 ;  /* 0x0000000600067213 */ /* 0x000fe40000000000 */
[--C-:B------:R-:W-:Y:S01]  /*2c80*/  IMAD.IADD R16, R2, 0x1, -R119.reuse ;  /* 0x0000000102107824 */ /* 0x100fe200078e0a77 */
[-C--:B-1----:R-:W-:Y:S01]  /*2c90*/  HMMA.16816.F32 R20, R8, R24.reuse, R32 ;  /* 0x000000180814723c */ /* 0x082fe20000001820 */
[----:B------:R-:W-:Y:S01]  /*2ca0*/  LDSM.16.M88.4 R32, [R227+0x1000] ;  /* 0x00100000e320783b */ /* 0x000fe20000000200 */
[----:B------:R-:W-:Y:S02]  /*2cb0*/  IMAD.MOV.U32 R7, RZ, RZ, R6 ;  /* 0x000000ffff077224 */ /* 0x000fe400078e0006 */
[----:B------:R-:W-:Y:S01]  /*2cc0*/  IABS R6, R16 ;  /* 0x0000001000067213 */ /* 0x000fe20000000000 */
[----:B------:R-:W-:Y:S01]  /*2cd0*/  IMAD.IADD R16, R3, 0x1, -R119 ;  /* 0x0000000103107824 */ /* 0x000fe200078e0a77 */
[----:B------:R1:W-:Y:S02]  /*2ce0*/  I2F R138, R7 ;  /* 0x00000007008a7306 */ /* 0x0003e40000201400 */
[C---:B------:R-:W-:Y:S08]  /*2cf0*/  HMMA.16816.F32 R44, R12.reuse, R24, R44 ;  /* 0x000000180c2c723c */ /* 0x040ff0000000182c */
[----:B------:R-:W-:Y:S01]  /*2d00*/  HMMA.16816.F32 R40, R12, R26, R76 ;  /* 0x0000001a0c28723c */ /* 0x000fe2000000184c */
[----:B------:R-:W2:Y:S01]  /*2d10*/  LDSM.16.M88.4 R76, [R220+0x6000] ;  /* 0x00600000dc4c783b */ /* 0x000ea20000000200 */
[----:B-1----:R-:W-:Y:S01]  /*2d20*/  IMAD.MOV.U32 R7, RZ, RZ, R6 ;  /* 0x000000ffff077224 */ /* 0x002fe200078e0006 */
[----:B------:R-:W-:-:S05]  /*2d30*/  IABS R6, R16 ;  /* 0x0000001000067213 */ /* 0x000fca0000000000 */
[C---:B------:R-:W-:Y:S01]  /*2d40*/  HMMA.16816.F32 R100, R12.reuse, R36, R84 ;  /* 0x000000240c64723c */ /* 0x040fe20000001854 */
[----:B------:R-:W-:Y:S01]  /*2d50*/  IADD3 R16, -R117, R5, RZ ;  /* 0x0000000575107210 */ /* 0x000fe20007ffe1ff */
[----:B------:R1:W-:Y:S06]  /*2d60*/  I2F R136, R7 ;  /* 0x0000000700887306 */ /* 0x0003ec0000201400 */
[----:B------:R-:W-:Y:S01]  /*2d70*/  HMMA.16816.F32 R104, R12, R38, R56 ;  /* 0x000000260c68723c */ /* 0x000fe20000001838 */
[----:B------:R-:W-:Y:S06]  /*2d80*/  LDSM.16.M88.4 R56, [R226+0x6000] ;  /* 0x00600000e238783b */ /* 0x000fec0000000200 */
[----:B------:R-:W-:Y:S01]  /*2d90*/  IMAD.IADD R12, R5, 0x1, -R115 ;  /* 0x00000001050c7824 */ /* 0x000fe200078e0a73 */
[----:B------:R-:W-:Y:S01]  /*2da0*/  HMMA.16816.F32 R24, R8, R26, R52 ;  /* 0x0000001a0818723c */ /* 0x000fe20000001834 */
[----:B------:R-:W-:Y:S01]  /*2db0*/  LDSM.16.M88.4 R52, [R223+0x1000] ;  /* 0x00100000df34783b */ /* 0x000fe20000000200 */
[----:B-1----:R-:W-:Y:S01]  /*2dc0*/  IMAD.MOV.U32 R7, RZ, RZ, R6 ;  /* 0x000000ffff077224 */ /* 0x002fe200078e0006 */
[----:B------:R-:W-:-:S03]  /*2dd0*/  IABS R6, R16 ;  /* 0x0000001000067213 */ /* 0x000fc60000000000 */
[----:B------:R1:W-:Y:S02]  /*2de0*/  I2F R131, R7 ;  /* 0x0000000700837306 */ /* 0x0003e40000201400 */
[-C--:B---3--:R-:W-:Y:S06]  /*2df0*/  HMMA.16816.F32 R16, R64, R28.reuse, R20 ;  /* 0x0000001c4010723c */ /* 0x088fec0000001814 */
[----:B------:R3:W-:Y:S02]  /*2e00*/  I2F R130, R6 ;  /* 0x0000000600827306 */ /* 0x0007e40000201400 */
[----:B------:R-:W-:Y:S01]  /*2e10*/  HMMA.16816.F32 R20, R68, R28, R44 ;  /* 0x0000001c4414723c */ /* 0x000fe2000000182c */
[----:B------:R-:W-:Y:S01]  /*2e20*/  LDSM.16.M88.4 R44, [R224+0x6000] ;  /* 0x00600000e02c783b */ /* 0x000fe20000000200 */
[----:B-1----:R-:W-:-:S06]  /*2e30*/  IMAD.IADD R7, R2, 0x1, -R117 ;  /* 0x0000000102077824 */ /* 0x002fcc00078e0a75 */
[----:B------:R-:W-:Y:S01]  /*2e40*/  HMMA.16816.F32 R88, R8, R36, R72 ;  /* 0x000000240858723c */ /* 0x000fe20000001848 */
[----:B------:R-:W1:Y:S01]  /*2e50*/  LDSM.16.M88.4 R72, [R225+0x9000] ;  /* 0x00900000e148783b */ /* 0x000e620000000200 */
[----:B------:R-:W-:Y:S01]  /*2e60*/  IABS R7, R7 ;  /* 0x0000000700077213 */ /* 0x000fe20000000000 */
[----:B---3--:R-:W-:-:S03]  /*2e70*/  IMAD.IADD R6, R3, 0x1, -R117 ;  /* 0x0000000103067824 */ /* 0x008fc600078e0a75 */
[----:B------:R3:W-:Y:S02]  /*2e80*/  I2F R129, R7 ;  /* 0x0000000700817306 */ /* 0x0007e40000201400 */
[----:B------:R-:W-:Y:S01]  /*2e90*/  HMMA.16816.F32 R96, R8, R38, R80 ;  /* 0x000000260860723c */ /* 0x000fe20000001850 */
[----:B------:R-:W-:-:S06]  /*2ea0*/  IABS R6, R6 ;  /* 0x0000000600067213 */ /* 0x000fcc0000000000 */
[----:B------:R-:W-:Y:S01]  /*2eb0*/  IMAD.IADD R8, R3, 0x1, -R113 ;  /* 0x0000000103087824 */ /* 0x000fe200078e0a71 */
[----:B--2---:R-:W-:Y:S01]  /*2ec0*/  HMMA.16816.F32 R20, R76, R32, R20 ;  /* 0x000000204c14723c */ /* 0x004fe20000001814 */
[----:B---3--:R-:W-:-:S07]  /*2ed0*/  MOV R7, R6 ;  /* 0x0000000600077202 */ /* 0x008fce0000000f00 */
[----:B------:R-:W-:Y:S01]  /*2ee0*/  HMMA.16816.F32 R36, R68, R30, R40 ;  /* 0x0000001e4424723c */ /* 0x000fe20000001828 */
[----:B------:R-:W-:Y:S01]  /*2ef0*/  IABS R6, R12 ;  /* 0x0000000c00067213 */ /* 0x000fe20000000000 */
[--C-:B------:R-:W-:Y:S01]  /*2f00*/  IMAD.IADD R12, R2, 0x1, -R115.reuse ;  /* 0x00000001020c7824 */ /* 0x100fe200078e0a73 */
[----:B------:R2:W-:Y:S01]  /*2f10*/  I2F R128, R7 ;  /* 0x0000000700807306 */ /* 0x0005e20000201400 */
[----:B------:R-:W-:Y:S11]  /*2f20*/  LDSM.16.M88.4 R40, [R224+0x4000] ;  /* 0x00400000e028783b */ /* 0x000ff60000000200 */
[----:B------:R-:W-:Y:S01]  /*2f30*/  @!UPT UIADD3 URZ, URZ, URZ, URZ ;  /* 0x0000003f3f3ff290 */ /* 0x000fe2000fffe03f */
[----:B-1----:R-:W-:Y:S01]  /*2f40*/  HMMA.16816.F32 R20, R56, R72, R20 ;  /* 0x000000483814723c */ /* 0x002fe20000001814 */
[----:B--2---:R-:W-:Y:S01]  /*2f50*/  IMAD.MOV.U32 R7, RZ, RZ, R6 ;  /* 0x000000ffff077224 */ /* 0x004fe200078e0006 */
[----:B------:R-:W-:Y:S01]  /*2f60*/  IABS R6, R12 ;  /* 0x0000000c00067213 */ /* 0x000fe20000000000 */
[----:B------:R-:W-:Y:S02]  /*2f70*/  IMAD.IADD R12, R3, 0x1, -R115 ;  /* 0x00000001030c7824 */ /* 0x000fe400078e0a73 */
[----:B------:R1:W-:Y:S03]  /*2f80*/  I2F R127, R7 ;  /* 0x00000007007f7306 */ /* 0x0003e60000201400 */
[----:B------:R-:W-:Y:S01]  /*2f90*/  HMMA.16816.F32 R84, R76, R34, R36 ;  /* 0x000000224c54723c */ /* 0x000fe20000001824 */
[----:B------:R-:W-:Y:S01]  /*2fa0*/  LDSM.16.M88.4 R36, [R227+0x1800] ;  /* 0x00180000e324783b */ /* 0x000fe20000000200 */
[----:B-1----:R-:W-:Y:S01]  /*2fb0*/  IMAD.MOV.U32 R7, RZ, RZ, R6 ;  /* 0x000000ffff077224 */ /* 0x002fe200078e0006 */
[----:B------:R-:W-:Y:S11]  /*2fc0*/  IABS R6, R12 ;  /* 0x0000000c00067213 */ /* 0x000ff60000000000 */
[----:B------:R-:W-:Y:S02]  /*2fd0*/  @!UPT UIADD3 URZ, URZ, URZ, URZ ;  /* 0x0000003f3f3ff290 */ /* 0x000fe4000fffe03f */
[----:B------:R-:W-:Y:S01]  /*2fe0*/  HMMA.16816.F32 R80, R44, R52, R20 ;  /* 0x000000342c50723c */ /* 0x000fe20000001814 */
[----:B------:R1:W-:Y:S07]  /*2ff0*/  I2F R124, R7 ;  /* 0x00000007007c7306 */ /* 0x0003ee0000201400 */
[----:B------:R-:W-:Y:S01]  /*3000*/  HMMA.16816.F32 R12, R60, R32, R16 ;  /* 0x000000203c0c723c */ /* 0x000fe20000001810 */
[----:B------:R2:W-:Y:S07]  /*3010*/  I2F R123, R6 ;  /* 0x00000006007b7306 */ /* 0x0005ee0000201400 */
[----:B------:R-:W-:Y:S01]  /*3020*/  HMMA.16816.F32 R16, R64, R30, R24 ;  /* 0x0000001e4010723c */ /* 0x000fe20000001818 */
[----:B------:R-:W3:Y:S01]  /*3030*/  LDSM.16.M88.4 R24, [R216+0x9800] ;  /* 0x00980000d818783b */ /* 0x000ee20000000200 */
[----:B-1----:R-:W-:-:S03]  /*3040*/  IADD3 R7, -R113, R5, RZ ;  /* 0x0000000571077210 */ /* 0x002fc60007ffe1ff */
[----:B------:R-:W1:Y:S01]  /*3050*/  LDSM.16.M88.4 R28, [R225+0x9800] ;  /* 0x00980000e11c783b */ /* 0x000e620000000200 */
[----:B------:R-:W-:Y:S01]  /*3060*/  IABS R7, R7 ;  /* 0x0000000700077213 */ /* 0x000fe20000000000 */
[----:B--2---:R-:W-:-:S03]  /*3070*/  IMAD.IADD R6, R2, 0x1, -R113 ;  /* 0x0000000102067824 */ /* 0x004fc600078e0a71 */
[----:B------:R2:W-:Y:S02]  /*3080*/  I2F R122, R7 ;  /* 0x00000007007a7306 */ /* 0x0005e40000201400 */
[----:B------:R-:W-:Y:S11]  /*3090*/  IABS R6, R6 ;  /* 0x0000000600067213 */ /* 0x000ff60000000000 */
[----:B------:R-:W-:Y:S01]  /*30a0*/  @!UPT UIADD3 URZ, URZ, URZ, URZ ;  /* 0x0000003f3f3ff290 */ /* 0x000fe2000fffe03f */
[----:B------:R-:W-:Y:S01]  /*30b0*/  HMMA.16816.F32 R16, R60, R34, R16 ;  /* 0x000000223c10723c */ /* 0x000fe20000001810 */
[----:B--2---:R-:W-:Y:S01]  /*30c0*/  IMAD.MOV.U32 R7, RZ, RZ, R6 ;  /* 0x000000ffff077224 */ /* 0x004fe200078e0006 */
[----:B------:R-:W-:Y:S01]  /*30d0*/  IABS R6, R8 ;  /* 0x0000000800067213 */ /* 0x000fe20000000000 */
[--C-:B------:R-:W-:Y:S02]  /*30e0*/  IMAD.IADD R8, R5, 0x1, -R112.reuse ;  /* 0x0000000105087824 */ /* 0x100fe400078e0a70 */
[----:B------:R2:W-:Y:S03]  /*30f0*/  I2F R121, R7 ;  /* 0x0000000700797306 */ /* 0x0005e60000201400 */
[----:B---3--:R-:W-:Y:S01]  /*3100*/  HMMA.16816.F32 R20, R68, R24, R100 ;  /* 0x000000184414723c */ /* 0x008fe20000001864 */
[----:B--2---:R-:W-:Y:S02]  /*3110*/  MOV R7, R6 ;  /* 0x0000000600077202 */ /* 0x004fe40000000f00 */
[----:B------:R-:W-:Y:S01]  /*3120*/  IABS R6, R8 ;  /* 0x0000000800067213 */ /* 0x000fe20000000000 */
[----:B------:R-:W-:Y:S01]  /*3130*/  IMAD.IADD R8, R2, 0x1, -R112 ;  /* 0x0000000102087824 */ /* 0x000fe200078e0a70 */
[----:B------:R2:W-:Y:S11]  /*3140*/  I2F R120, R7 ;  /* 0x0000000700787306 */ /* 0x0005f60000201400 */
[----:B------:R-:W-:Y:S08]  /*3150*/  @!UPT UIADD3 URZ, URZ, URZ, URZ ;  /* 0x0000003f3f3ff290 */ /* 0x000ff0000fffe03f */
[----:B------:R-:W-:Y:S01]  /*3160*/  HMMA.16816.F32 R20, R76, R36, R20 ;  /* 0x000000244c14723c */ /* 0x000fe20000001814 */
[----:B--2---:R-:W-:Y:S01]  /*3170*/  IMAD.MOV.U32 R7, RZ, RZ, R6 ;  /* 0x000000ffff077224 */ /* 0x004fe200078e0006 */
[----:B------:R-:W-:Y:S01]  /*3180*/  IABS R6, R8 ;  /* 0x0000000800067213 */ /* 0x000fe20000000000 */
[----:B------:R-:W-:Y:S02]  /*3190*/  IMAD.IADD R8, R3, 0x1, -R112 ;  /* 0x0000000103087824 */ /* 0x000fe400078e0a70 */
[----:B------:R2:W-:Y:S02]  /*31a0*/  I2F R118, R7 ;  /* 0x0000000700767306 */ /* 0x0005e40000201400 */
[----:B--2---:R-:W-:Y:S01]  /*31b0*/  IMAD.MOV.U32 R7, RZ, RZ, R6 ;  /* 0x000000ffff077224 */ /* 0x004fe200078e0006 */
[----:B------:R-:W-:Y:S02]  /*31c0*/  IABS R6, R8 ;  /* 0x0000000800067213 */ /* 0x000fe40000000000 */
[----:B------:R-:W-:Y:S03]  /*31d0*/  HMMA.16816.F32 R8, R48, R72, R12 ;  /* 0x000000483008723c */ /* 0x000fe6000000180c */
[----:B------:R2:W-:Y:S05]  /*31e0*/  I2F R116, R7 ;  /* 0x0000000700747306 */ /* 0x0005ea0000201400 */
[----:B------:R-:W-:Y:S03]  /*31f0*/  HMMA.16816.F32 R12, R64, R24, R88 ;  /* 0x00000018400c723c */ /* 0x000fe60000001858 */
[----:B------:R3:W-:Y:S01]  /*3200*/  I2F R114, R6 ;  /* 0x0000000600727306 */ /* 0x0007e20000201400 */
[----:B--2---:R-:W-:Y:S01]  /*3210*/  IADD3 R7, -R109, R5, RZ ;  /* 0x000000056d077210 */ /* 0x004fe20007ffe1ff */
[----:B------:R-:W-:-:S03]  /*3220*/  IMAD.IADD R5, R5, 0x1, -R111 ;  /* 0x0000000105057824 */ /* 0x000fc600078e0a6f */
[----:B------:R-:W-:Y:S02]  /*3230*/  IABS R7, R7 ;  /* 0x0000000700077213 */ /* 0x000fe40000000000 */
[----:B------:R-:W-:-:S06]  /*3240*/  IABS R5, R5 ;  /* 0x0000000500057213 */ /* 0x000fcc0000000000 */
[----:B------:R-:W-:Y:S01]  /*3250*/  HMMA.16816.F32 R32, R40, R52, R8 ;  /* 0x000000342820723c */ /* 0x000fe20000001808 */
[----:B---3--:R-:W-:Y:S01]  /*3260*/  IMAD.MOV.U32 R6, RZ, RZ, R7 ;  /* 0x000000ffff067224 */ /* 0x008fe200078e0007 */
[----:B------:R-:W-:Y:S06]  /*3270*/  I2F R108, R5 ;  /* 0x00000005006c7306 */ /* 0x000fec0000201400 */
[-C--:B------:R-:W-:Y:S02]  /*3280*/  HMMA.16816.F32 R8, R48, R74.reuse, R16 ;  /* 0x0000004a3008723c */ /* 0x080fe40000001810 */
[----:B------:R2:W-:Y:S06]  /*3290*/  I2F R110, R6 ;  /* 0x00000006006e7306 */ /* 0x0005ec0000201400 */
[----:B------:R-:W-:Y:S08]  /*32a0*/  HMMA.16816.F32 R16, R56, R74, R84 ;  /* 0x0000004a3810723c */ /* 0x000ff00000001854 */
[----:B------:R-:W-:Y:S01]  /*32b0*/  HMMA.16816.F32 R12, R60, R36, R12 ;  /* 0x000000243c0c723c */ /* 0x000fe2000000180c */
[----:B--2---:R-:W-:-:S02]  /*32c0*/  IMAD.IADD R6, R2, 0x1, -R109 ;  /* 0x0000000102067824 */ /* 0x004fc400078e0a6d */
[----:B------:R-:W-:-:S03]  /*32d0*/  IMAD.IADD R2, R2, 0x1, -R111 ;  /* 0x0000000102027824 */ /* 0x000fc600078e0a6f */
[----:B------:R-:W-:Y:S02]  /*32e0*/  IABS R6, R6 ;  /* 0x0000000600067213 */ /* 0x000fe40000000000 */
[----:B------:R-:W-:Y:S01]  /*32f0*/  HMMA.16816.F32 R72, R40, R54, R8 ;  /* 0x000000362848723c */ /* 0x000fe20000001808 */
[----:B------:R-:W-:Y:S02]  /*3300*/  IABS R2, R2 ;  /* 0x0000000200027213 */ /* 0x000fe40000000000 */
[----:B------:R-:W-:Y:S02]  /*3310*/  MOV R5, R6 ;  /* 0x0000000600057202 */ /* 0x000fe40000000f00 */
[----:B------:R2:W-:Y:S03]  /*3320*/  I2F R94, R2 ;  /* 0x00000002005e7306 */ /* 0x0005e60000201400 */
[----:B------:R-:W-:Y:S05]  /*3330*/  HMMA.16816.F32 R8, R64, R26, R96 ;  /* 0x0000001a4008723c */ /* 0x000fea0000001860 */
[----:B------:R3:W-:Y:S03]  /*3340*/  I2F R95, R5 ;  /* 0x00000005005f7306 */ /* 0x0007e60000201400 */
[----:B------:R-:W-:Y:S01]  /*3350*/  HMMA.16816.F32 R64, R44, R54, R16 ;  /* 0x000000362c40723c */ /* 0x000fe20000001810 */
[----:B--2---:R-:W-:-:S07]  /*3360*/  IMAD.IADD R2, R3, 0x1, -R111 ;  /* 0x0000000103027824 */ /* 0x004fce00078e0a6f */
[----:B-1----:R-:W-:Y:S01]  /*3370*/  HMMA.16816.F32 R16, R48, R28, R12 ;  /* 0x0000001c3010723c */ /* 0x002fe2000000180c */
[----:B------:R-:W-:Y:S01]  /*3380*/  FMUL.FTZ R74, R74, c[0x0][0x2ec] ;  /* 0x0000bb004a4a7a20 */ /* 0x000fe20000410000 */
[----:B------:R-:W-:Y:S01]  /*3390*/  IABS R2, R2 ;  /* 0x0000000200027213 */ /* 0x000fe20000000000 */
[----:B------:R-:W-:Y:S02]  /*33a0*/  FMUL.FTZ R75, R75, c[0x0][0x2ec] ;  /* 0x0000bb004b4b7a20 */ /* 0x000fe40000410000 */
[----:B---3--:R-:W-:Y:S01]  /*33b0*/  IMAD.IADD R5, R3, 0x1, -R109 ;  /* 0x0000000103057824 */ /* 0x008fe200078e0a6d */
[----:B------:R1:W-:Y:S01]  /*33c0*/  I2F R88, R2 ;  /* 0x0000000200587306 */ /* 0x0003e20000201400 */
[----:B------:R-:W-:Y:S01]  /*33d0*/  FMUL.FTZ R73, R73, c[0x0][0x2ec] ;  /* 0x0000bb0049497a20 */ /* 0x000fe20000410000 */
[----:B------:R-:W-:Y:S02]  /*33e0*/  HMMA.16816.F32 R8, R60, R38, R8 ;  /* 0x000000263c08723c */ /* 0x000fe40000001808 */
[----:B------:R-:W-:-:S04]  /*33f0*/  IABS R5, R5 ;  /* 0x0000000500057213 */ /* 0x000fc80000000000 */
[----:B------:R-:W-:Y:S01]  /*3400*/  MUFU.TANH R74, R74 ;  /* 0x0000004a004a7308 */ /* 0x000fe20000002400 */
[----:B------:R-:W-:Y:S01]  /*3410*/  IMAD.MOV.U32 R3, RZ, RZ, R5 ;  /* 0x000000ffff037224 */ /* 0x000fe200078e0005 */
[----:B------:R-:W-:Y:S01]  /*3420*/  HMMA.16816.F32 R12, R56, R28, R20 ;  /* 0x0000001c380c723c */ /* 0x000fe20000001814 */
[----:B------:R-:W-:Y:S02]  /*3430*/  FMUL.FTZ R64, R64, c[0x0][0x2ec] ;  /* 0x0000bb0040407a20 */ /* 0x000fe40000410000 */
[----:B------:R-:W-:Y:S02]  /*3440*/  FMUL.FTZ R65, R65, c[0x0][0x2ec] ;  /* 0x0000bb0041417a20 */ /* 0x000fe40000410000 */
[----:B------:R-:W-:Y:S01]  /*3450*/  FMUL.FTZ R66, R66, c[0x0][0x2ec] ;  /* 0x0000bb0042427a20 */ /* 0x000fe20000410000 */
[----:B------:R-:W-:Y:S01]  /*3460*/  I2F R93, R3 ;  /* 0x00000003005d7306 */ /* 0x000fe20000201400 */
[----:B-1----:R-:W-:Y:S01]  /*3470*/  FMUL.FTZ R2, R32, c[0x0][0x2ec] ;  /* 0x0000bb0020027a20 */ /* 0x002fe20000410000 */
[----:B------:R-:W-:Y:S06]  /*3480*/  HMMA.16816.F32 R52, R68, R26, R104 ;  /* 0x0000001a4434723c */ /* 0x000fec0000001868 */
[----:B------:R1:W2:Y:S02]  /*3490*/  MUFU.TANH R6, R2 ;  /* 0x0000000200067308 */ /* 0x0002a40000002400 */
[----:B------:R-:W-:Y:S06]  /*34a0*/  HMMA.16816.F32 R8, R48, R30, R8 ;  /* 0x0000001e3008723c */ /* 0x000fec0000001808 */
[----:B------:R-:W-:Y:S01]  /*34b0*/  MUFU.TANH R75, R75 ;  /* 0x0000004b004b7308 */ /* 0x000fe20000002400 */
[----:B-1----:R-:W-:-:S07]  /*34c0*/  FMUL.FTZ R2, R33, c[0x0][0x2ec] ;  /* 0x0000bb0021027a20 */ /* 0x002fce0000410000 */
[----:B------:R-:W-:Y:S01]  /*34d0*/  MUFU.TANH R73, R73 ;  /* 0x0000004900497308 */ /* 0x000fe20000002400 */
[----:B--2---:R-:W-:-:S07]  /*34e0*/  FFMA.FTZ R6, R146, -R132, R6 ;  /* 0x8000008492067223 */ /* 0x004fce0000010006 */
[----:B------:R1:W-:Y:S08]  /*34f0*/  MUFU.TANH R89, R2 ;  /* 0x0000000200597308 */ /* 0x0003f00000002400 */
[----:B------:R-:W-:Y:S01]  /*3500*/  MUFU.TANH R64, R64 ;  /* 0x0000004000407308 */ /* 0x000fe20000002400 */
[----:B-1----:R-:W-:-:S07]  /*3510*/  FMUL.FTZ R2, R34, c[0x0][0x2ec] ;  /* 0x0000bb0022027a20 */ /* 0x002fce0000410000 */
[----:B------:R-:W-:Y:S08]  /*3520*/  MUFU.TANH R65, R65 ;  /* 0x0000004100417308 */ /* 0x000ff00000002400 */
[----:B------:R1:W2:Y:S08]  /*3530*/  MUFU.TANH R5, R2 ;  /* 0x0000000200057308 */ /* 0x0002b00000002400 */
[----:B------:R-:W-:Y:S01]  /*3540*/  MUFU.TANH R66, R66 ;  /* 0x0000004200427308 */ /* 0x000fe20000002400 */
[----:B-1----:R-:W-:-:S02]  /*3550*/  FMUL.FTZ R2, R35, c[0x0][0x2ec] ;  /* 0x0000bb0023027a20 */ /* 0x002fc40000410000 */
[----:B------:R-:W1:Y:S01]  /*3560*/  LDSM.16.M88.4 R32, [R223+0x1800] ;  /* 0x00180000df20783b */ /* 0x000e620000000200 */
[----:B--2---:R-:W-:-:S04]  /*3570*/  FFMA.FTZ R5, R139, -R132, R5 ;  /* 0x800000848b057223 */ /* 0x004fc80000010005 */
[----:B------:R2:W-:Y:S01]  /*3580*/  MUFU.TANH R84, R2 ;  /* 0x0000000200547308 */ /* 0x0005e20000002400 */
[----:B------:R-:W-:-:S04]  /*3590*/  DEPBAR.LE SB0, 0x0 ;  /* 0x000080000000791a */ /* 0x000fc80000000000 */
[----:B------:R-:W-:Y:S01]  /*35a0*/  FSEL R63, R5, -INF , !P0 ;  /* 0xff800000053f7808 */ /* 0x000fe20004000000 */
[----:B--2---:R-:W-:-:S04]  /*35b0*/  FMUL.FTZ R2, R80, c[0x0][0x2ec] ;  /* 0x0000bb0050027a20 */ /* 0x004fc80000410000 */
[----:B------:R2:W3:Y:S02]  /*35c0*/  MUFU.TANH R3, R2 ;  /* 0x0000000200037308 */ /* 0x0004e40000002400 */
[----:B--2---:R-:W-:Y:S01]  /*35d0*/  FMUL.FTZ R2, R81, c[0x0][0x2ec] ;  /* 0x0000bb0051027a20 */ /* 0x004fe20000410000 */
[----:B-1----:R-:W-:Y:S01]  /*35e0*/  HMMA.16816.F32 R20, R44, R32, R12 ;  /* 0x000000202c14723c */ /* 0x002fe2000000180c */
[----:B---3--:R-:W-:-:S04]  /*35f0*/  FFMA.FTZ R3, R137, -R132, R3 ;  /* 0x8000008489037223 */ /* 0x008fc80000010003 */
[----:B------:R1:W2:Y:S03]  /*3600*/  MUFU.TANH R81, R2 ;  /* 0x0000000200517308 */ /* 0x0002a60000002400 */
[----:B------:R-:W-:Y:S08]  /*3610*/  HMMA.16816.F32 R12, R76, R38, R52 ;  /* 0x000000264c0c723c */ /* 0x000ff00000001834 */
[----:B------:R-:W-:Y:S01]  /*3620*/  HMMA.16816.F32 R24, R40, R32, R16 ;  /* 0x000000202818723c */ /* 0x000fe20000001810 */
[----:B-1----:R-:W-:-:S02]  /*3630*/  FMUL.FTZ R2, R82, c[0x0][0x2ec] ;  /* 0x0000bb0052027a20 */ /* 0x002fc40000410000 */
[----:B--2---:R-:W-:Y:S02]  /*3640*/  FFMA.FTZ R5, R136, -R132, R81 ;  /* 0x8000008488057223 */ /* 0x004fe40000010051 */
[----:B------:R1:W-:Y:S02]  /*3650*/  MUFU.TANH R7, R2 ;  /* 0x0000000200077308 */ /* 0x0003e40000002400 */
[----:B------:R-:W-:Y:S01]  /*3660*/  FSEL R33, R3, -INF , !P0 ;  /* 0xff80000003217808 */ /* 0x000fe20004000000 */
[----:B------:R-:W-:Y:S01]  /*3670*/  HMMA.16816.F32 R16, R40, R34, R8 ;  /* 0x000000222810723c */ /* 0x000fe20000001808 */
[----:B------:R-:W-:-:S04]  /*3680*/  FMUL.FTZ R20, R20, c[0x0][0x2ec] ;  /* 0x0000bb0014147a20 */ /* 0x000fc80000410000 */
[----:B------:R-:W-:Y:S03]  /*3690*/  MUFU.TANH R36, R20 ;  /* 0x0000001400247308 */ /* 0x000fe60000002400 */
[----:B------:R-:W-:Y:S01]  /*36a0*/  HMMA.16816.F32 R8, R56, R30, R12 ;  /* 0x0000001e3808723c */ /* 0x000fe2000000180c */
[----:B-1----:R-:W-:-:S07]  /*36b0*/  FMUL.FTZ R2, R83, c[0x0][0x2ec] ;  /* 0x0000bb0053027a20 */ /* 0x002fce0000410000 */
[----:B------:R-:W-:Y:S01]  /*36c0*/  FMUL.FTZ R24, R24, c[0x0][0x2ec] ;  /* 0x0000bb0018187a20 */ /* 0x000fe20000410000 */
[----:B------:R1:W2:Y:S01]  /*36d0*/  MUFU.TANH R80, R2 ;  /* 0x0000000200507308 */ /* 0x0002a20000002400 */
[----:B------:R-:W-:Y:S02]  /*36e0*/  FMUL.FTZ R25, R25, c[0x0][0x2ec] ;  /* 0x0000bb0019197a20 */ /* 0x000fe40000410000 */
[----:B------:R-:W-:Y:S02]  /*36f0*/  FMUL.FTZ R26, R26, c[0x0][0x2ec] ;  /* 0x0000bb001a1a7a20 */ /* 0x000fe40000410000 */
[----:B------:R-:W-:Y:S02]  /*3700*/  FFMA.FTZ R30, R144, -R132, R73 ;  /* 0x80000084901e7223 */ /* 0x000fe40000010049 */
[----:B------:R-:W-:Y:S01]  /*3710*/  FMUL.FTZ R17, R17, c[0x0][0x2ec] ;  /* 0x0000bb0011117a20 */ /* 0x000fe20000410000 */
[----:B------:R-:W3:Y:S01]  /*3720*/  MUFU.TANH R24, R24 ;  /* 0x0000001800187308 */ /* 0x000ee20000002400 */
[----:B------:R-:W-:-:S02]  /*3730*/  FMUL.FTZ R18, R18, c[0x0][0x2ec] ;  /* 0x0000bb0012127a20 */ /* 0x000fc40000410000 */
[----:B------:R-:W-:Y:S02]  /*3740*/  FMUL.FTZ R19, R19, c[0x0][0x2ec] ;  /* 0x0000bb0013137a20 */ /* 0x000fe40000410000 */
[-C--:B------:R-:W-:Y:S02]  /*3750*/  FFMA.FTZ R13, R128, -R132.reuse, R66 ;  /* 0x80000084800d7223 */ /* 0x080fe40000010042 */
[----:B------:R-:W-:Y:S01]  /*3760*/  HMMA.16816.F32 R8, R44, R34, R8 ;  /* 0x000000222c08723c */ /* 0x000fe20000001808 */
[----:B-1----:R-:W-:Y:S01]  /*3770*/  FMUL.FTZ R2, R72, c[0x0][0x2ec] ;  /* 0x0000bb0048027a20 */ /* 0x002fe20000410000 */
[----:B------:R-:W1:Y:S01]  /*3780*/  MUFU.TANH R25, R25 ;  /* 0x0000001900197308 */ /* 0x000e620000002400 */
[----:B--2---:R-:W-:-:S04]  /*3790*/  FFMA.FTZ R3, R131, -R132, R80 ;  /* 0x8000008483037223 */ /* 0x004fc80000010050 */
[----:B------:R-:W-:Y:S01]  /*37a0*/  FSEL R47, R6, -INF , !P0 ;  /* 0xff800000062f7808 */ /* 0x000fe20004000000 */
[-C--:B------:R-:W-:Y:S01]  /*37b0*/  FFMA.FTZ R6, R138, -R132.reuse, R84 ;  /* 0x800000848a067223 */ /* 0x080fe20000010054 */
[----:B------:R-:W-:Y:S01]  /*37c0*/  FSEL R34, R3, -INF , !P3 ;  /* 0xff80000003227808 */ /* 0x000fe20005800000 */
[-C--:B---3--:R-:W-:Y:S01]  /*37d0*/  FFMA.FTZ R29, R143, -R132.reuse, R24 ;  /* 0x800000848f1d7223 */ /* 0x088fe20000010018 */
[----:B------:R2:W3:Y:S01]  /*37e0*/  MUFU.TANH R72, R2 ;  /* 0x0000000200487308 */ /* 0x0004e20000002400 */
[----:B------:R-:W-:Y:S01]  /*37f0*/  FFMA.FTZ R24, R127, -R132, R75 ;  /* 0x800000847f187223 */ /* 0x000fe2000001004b */
[----:B------:R-:W-:Y:S02]  /*3800*/  FSEL R60, R6, -INF , !P3 ;  /* 0xff800000063c7808 */ /* 0x000fe40005800000 */
[----:B------:R-:W-:Y:S02]  /*3810*/  FSEL R46, R30, -INF , !P5 ;  /* 0xff8000001e2e7808 */ /* 0x000fe40006800000 */
[----:B------:R-:W-:-:S02]  /*3820*/  FSEL R62, R24, -INF , !P5 ;  /* 0xff800000183e7808 */ /* 0x000fc40006800000 */
[----:B------:R-:W-:Y:S01]  /*3830*/  MUFU.TANH R39, R26 ;  /* 0x0000001a00277308 */ /* 0x000fe20000002400 */
[-C--:B-1----:R-:W-:Y:S01]  /*3840*/  FFMA.FTZ R28, R142, -R132.reuse, R25 ;  /* 0x800000848e1c7223 */ /* 0x082fe20000010019 */
[----:B------:R-:W-:Y:S01]  /*3850*/  FSEL R119, R29, -INF , !P4 ;  /* 0xff8000001d777808 */ /* 0x000fe20006000000 */
[----:B------:R-:W-:Y:S02]  /*3860*/  FFMA.FTZ R25, R130, -R132, R74 ;  /* 0x8000008482197223 */ /* 0x000fe4000001004a */
[----:B------:R-:W-:Y:S01]  /*3870*/  FMUL.FTZ R8, R8, c[0x0][0x2ec] ;  /* 0x0000bb0008087a20 */ /* 0x000fe20000410000 */
[----:B------:R-:W-:Y:S01]  /*3880*/  FSEL R117, R28, -INF , !P2 ;  /* 0xff8000001c757808 */ /* 0x000fe20005000000 */
[----:B------:R-:W-:Y:S01]  /*3890*/  FMUL.FTZ R9, R9, c[0x0][0x2ec] ;  /* 0x0000bb0009097a20 */ /* 0x000fe20000410000 */
[----:B------:R-:W1:Y:S01]  /*38a0*/  MUFU.TANH R17, R17 ;  /* 0x0000001100117308 */ /* 0x000e620000002400 */
[----:B--2---:R-:W-:Y:S01]  /*38b0*/  FMUL.FTZ R2, R67, c[0x0][0x2ec] ;  /* 0x0000bb0043027a20 */ /* 0x004fe20000410000 */
[----:B------:R-:W-:Y:S01]  /*38c0*/  FSEL R61, R25, -INF , !P6 ;  /* 0xff800000193d7808 */ /* 0x000fe20007000000 */
[----:B------:R-:W-:Y:S01]  /*38d0*/  FMUL.FTZ R10, R10, c[0x0][0x2ec] ;  /* 0x0000bb000a0a7a20 */ /* 0x000fe20000410000 */
[----:B------:R-:W-:Y:S01]  /*38e0*/  FSEL R25, R13, -INF , !P6 ;  /* 0xff8000000d197808 */ /* 0x000fe20007000000 */
[----:B------:R-:W-:-:S02]  /*38f0*/  FMUL.FTZ R11, R11, c[0x0][0x2ec] ;  /* 0x0000bb000b0b7a20 */ /* 0x000fc40000410000 */
[----:B---3--:R-:W-:Y:S01]  /*3900*/  FFMA.FTZ R31, R145, -R132, R72 ;  /* 0x80000084911f7223 */ /* 0x008fe20000010048 */
[----:B------:R2:W3:Y:S04]  /*3910*/  MUFU.TANH R48, R2 ;  /* 0x0000000200307308 */ /* 0x0004e80000002400 */
[----:B------:R-:W-:-:S04]  /*3920*/  FSEL R45, R31, -INF , !P6 ;  /* 0xff8000001f2d7808 */ /* 0x000fc80007000000 */
[----:B------:R-:W4:Y:S01]  /*3930*/  MUFU.TANH R20, R19 ;  /* 0x0000001300147308 */ /* 0x000f220000002400 */
[-C--:B-1----:R-:W-:Y:S02]  /*3940*/  FFMA.FTZ R26, R140, -R132.reuse, R17 ;  /* 0x800000848c1a7223 */ /* 0x082fe40000010011 */
[----:B------:R-:W-:Y:S02]  /*3950*/  FFMA.FTZ R17, R121, -R132, R36 ;  /* 0x8000008479117223 */ /* 0x000fe40000010024 */
[----:B--2---:R-:W-:-:S03]  /*3960*/  FMUL.FTZ R2, R27, c[0x0][0x2ec] ;  /* 0x0000bb001b027a20 */ /* 0x004fc60000410000 */
[----:B------:R-:W1:Y:S01]  /*3970*/  MUFU.TANH R15, R8 ;  /* 0x00000008000f7308 */ /* 0x000e620000002400 */
[----:B---3--:R-:W-:Y:S01]  /*3980*/  FFMA.FTZ R12, R123, -R132, R48 ;  /* 0x800000847b0c7223 */ /* 0x008fe20000010030 */
[----:B------:R-:W-:-:S04]  /*3990*/  FSEL R17, R17, -INF , !P4 ;  /* 0xff80000011117808 */ /* 0x000fc80006000000 */
[----:B------:R-:W-:Y:S01]  /*39a0*/  FSEL R24, R12, -INF , !P5 ;  /* 0xff8000000c187808 */ /* 0x000fe20006800000 */
[-C--:B----4-:R-:W-:Y:S01]  /*39b0*/  FFMA.FTZ R20, R108, -R132.reuse, R20 ;  /* 0x800000846c147223 */ /* 0x090fe20000010014 */
[----:B------:R2:W-:Y:S01]  /*39c0*/  MUFU.TANH R38, R2 ;  /* 0x0000000200267308 */ /* 0x0005e20000002400 */
[----:B------:R-:W-:-:S05]  /*39d0*/  FFMA.FTZ R19, R129, -R132, R64 ;  /* 0x8000008481137223 */ /* 0x000fca0000010040 */
[----:B------:R-:W-:Y:S02]  /*39e0*/  FSEL R19, R19, -INF , !P6 ;  /* 0xff80000013137808 */ /* 0x000fe40007000000 */
[----:B------:R-:W3:Y:S01]  /*39f0*/  MUFU.TANH R14, R9 ;  /* 0x00000009000e7308 */ /* 0x000ee20000002400 */
[----:B-1----:R-:W-:-:S05]  /*3a00*/  FFMA.FTZ R15, R95, -R132, R15 ;  /* 0x800000845f0f7223 */ /* 0x002fca000001000f */
[----:B------:R-:W-:Y:S01]  /*3a10*/  FSEL R15, R15, -INF , !P1 ;  /* 0xff8000000f0f7808 */ /* 0x000fe20004800000 */
[----:B--2---:R-:W-:Y:S01]  /*3a20*/  FMUL.FTZ R2, R21, c[0x0][0x2ec] ;  /* 0x0000bb0015027a20 */ /* 0x004fe20000410000 */
[----:B------:R-:W1:Y:S01]  /*3a30*/  MUFU.TANH R9, R10 ;  /* 0x0000000a00097308 */ /* 0x000e620000002400 */
[----:B---3--:R-:W-:-:S07]  /*3a40*/  FFMA.FTZ R14, R94, -R132, R14 ;  /* 0x800000845e0e7223 */ /* 0x008fce000001000e */
[----:B------:R2:W-:Y:S08]  /*3a50*/  MUFU.TANH R37, R2 ;  /* 0x0000000200257308 */ /* 0x0005f00000002400 */
[----:B------:R-:W3:Y:S01]  /*3a60*/  MUFU.TANH R21, R18 ;  /* 0x0000001200157308 */ /* 0x000ee20000002400 */
[----:B-1----:R-:W-:Y:S02]  /*3a70*/  FFMA.FTZ R9, R93, -R132, R9 ;  /* 0x800000845d097223 */ /* 0x002fe40000010009 */
[----:B--2---:R-:W-:-:S05]  /*3a80*/  FMUL.FTZ R2, R22, c[0x0][0x2ec] ;  /* 0x0000bb0016027a20 */ /* 0x004fca0000410000 */
[----:B------:R-:W1:Y:S01]  /*3a90*/  MUFU.TANH R8, R11 ;  /* 0x0000000b00087308 */ /* 0x000e620000002400 */
[----:B---3--:R-:W-:-:S07]  /*3aa0*/  FFMA.FTZ R21, R110, -R132, R21 ;  /* 0x800000846e157223 */ /* 0x008fce0000010015 */
[----:B------:R2:W3:Y:S01]  /*3ab0*/  MUFU.TANH R22, R2 ;  /* 0x0000000200167308 */ /* 0x0004e20000002400 */
[----:B------:R-:W-:Y:S01]  /*3ac0*/  FFMA.FTZ R18, R124, -R132, R65 ;  /* 0x800000847c127223 */ /* 0x000fe20000010041 */
[----:B------:R-:W-:-:S04]  /*3ad0*/  FSEL R130, R21, -INF , !P1 ;  /* 0xff80000015827808 */ /* 0x000fc80004800000 */
[----:B------:R-:W-:Y:S01]  /*3ae0*/  FSEL R18, R18, -INF , !P5 ;  /* 0xff80000012127808 */ /* 0x000fe20006800000 */
[-C--:B-1----:R-:W-:Y:S01]  /*3af0*/  FFMA.FTZ R8, R88, -R132.reuse, R8 ;  /* 0x8000008458087223 */ /* 0x082fe20000010008 */
[----:B------:R-:W-:Y:S01]  /*3b00*/  FSEL R21, R9, -INF , !P1 ;  /* 0xff80000009157808 */ /* 0x000fe20004800000 */
[----:B--2---:R-:W-:Y:S02]  /*3b10*/  FMUL.FTZ R2, R23, c[0x0][0x2ec] ;  /* 0x0000bb0017027a20 */ /* 0x004fe40000410000 */
[-C--:B---3--:R-:W-:Y:S02]  /*3b20*/  FFMA.FTZ R11, R120, -R132.reuse, R22 ;  /* 0x80000084780b7223 */ /* 0x088fe40000010016 */
[----:B------:R1:W2:Y:S01]  /*3b30*/  MUFU.TANH R32, R2 ;  /* 0x0000000200207308 */ /* 0x0002a20000002400 */
[-C--:B------:R-:W-:Y:S02]  /*3b40*/  FFMA.FTZ R23, R122, -R132.reuse, R39 ;  /* 0x800000847a177223 */ /* 0x080fe40000010027 */
[----:B------:R-:W-:-:S03]  /*3b50*/  FFMA.FTZ R22, R118, -R132, R38 ;  /* 0x8000008476167223 */ /* 0x000fc60000010026 */
[----:B------:R-:W-:Y:S02]  /*3b60*/  FSEL R128, R23, -INF , !P4 ;  /* 0xff80000017807808 */ /* 0x000fe40006000000 */
[----:B------:R-:W-:Y:S02]  /*3b70*/  FSEL R129, R22, -INF , !P2 ;  /* 0xff80000016817808 */ /* 0x000fe40005000000 */
[----:B------:R-:W-:Y:S01]  /*3b80*/  FSEL R23, R11, -INF , !P4 ;  /* 0xff8000000b177808 */ /* 0x000fe20006000000 */
[----:B-1----:R-:W-:Y:S02]  /*3b90*/  FMUL.FTZ R2, R16, c[0x0][0x2ec] ;  /* 0x0000bb0010027a20 */ /* 0x002fe40000410000 */
[-C--:B--2---:R-:W-:Y:S01]  /*3ba0*/  FFMA.FTZ R10, R114, -R132.reuse, R32 ;  /* 0x80000084720a7223 */ /* 0x084fe20000010020 */
[----:B------:R-:W-:Y:S01]  /*3bb0*/  FSEL R32, R5, -INF , !P3 ;  /* 0xff80000005207808 */ /* 0x000fe20005800000 */
[----:B------:R1:W2:Y:S01]  /*3bc0*/  MUFU.TANH R27, R2 ;  /* 0x00000002001b7308 */ /* 0x0002a20000002400 */
[----:B------:R-:W-:-:S02]  /*3bd0*/  FFMA.FTZ R16, R116, -R132, R37 ;  /* 0x8000008474107223 */ /* 0x000fc40000010025 */
[----:B------:R-:W-:-:S03]  /*3be0*/  FSEL R22, R10, -INF , !P2 ;  /* 0xff8000000a167808 */ /* 0x000fc60005000000 */
[----:B------:R-:W-:Y:S01]  /*3bf0*/  FSEL R16, R16, -INF , !P2 ;  /* 0xff80000010107808 */ /* 0x000fe20005000000 */
[-C--:B-1----:R-:W-:Y:S02]  /*3c00*/  FFMA.FTZ R2, R135, -R132.reuse, R7 ;  /* 0x8000008487027223 */ /* 0x082fe40000010007 */
[-C--:B------:R-:W-:Y:S02]  /*3c10*/  FFMA.FTZ R7, R147, -R132.reuse, R89 ;  /* 0x8000008493077223 */ /* 0x080fe40000010059 */
[----:B--2---:R-:W-:Y:S01]  /*3c20*/  FFMA.FTZ R27, R141, -R132, R27 ;  /* 0x800000848d1b7223 */ /* 0x004fe2000001001b */
[----:B------:R-:W-:Y:S02]  /*3c30*/  FSEL R35, R2, -INF , !P0 ;  /* 0xff80000002237808 */ /* 0x000fe40004000000 */
[----:B------:R-:W-:Y:S01]  /*3c40*/  FSEL R44, R7, -INF , !P3 ;  /* 0xff800000072c7808 */ /* 0x000fe20005800000 */
[----:B------:R-:W-:Y:S01]  /*3c50*/  BAR.SYNC.DEFER_BLOCKING 0x0 ;  /* 0x0000000000007b1d */ /* 0x000fe20000010000 */
[----:B------:R-:W-:-:S02]  /*3c60*/  ISETP.GE.AND P3, PT, R133, 0x21, PT ;  /* 0x000000218500780c */ /* 0x000fc40003f66270 */
[----:B------:R-:W-:Y:S02]  /*3c70*/  ISETP.GE.AND P0, PT, R111, R133, PT ;  /* 0x000000856f00720c */ /* 0x000fe40003f06270 */
[----:B------:R-:W-:Y:S02]  /*3c80*/  LOP3.LUT R2, R125, R126, RZ, 0xfc, !PT ;  /* 0x0000007e7d027212 */ /* 0x000fe400078efcff */
[----:B------:R-:W-:Y:S02]  /*3c90*/  FSEL R131, R20, -INF , !P0 ;  /* 0xff80000014837808 */ /* 0x000fe40004000000 */
[----:B------:R-:W-:Y:S02]  /*3ca0*/  FSEL R118, R27, -INF , !P1 ;  /* 0xff8000001b767808 */ /* 0x000fe40004800000 */
[----:B------:R-:W-:Y:S02]  /*3cb0*/  FSEL R116, R26, -INF , !P0 ;  /* 0xff8000001a747808 */ /* 0x000fe40004000000 */
[----:B------:R-:W-:-:S02]  /*3cc0*/  FSEL R14, R14, -INF , !P0 ;  /* 0xff8000000e0e7808 */ /* 0x000fc40004000000 */
        /* <DEDUP_REMOVED lines=14> */
[C---:B------:R-:W-:Y:S01]  /*3db0*/  @!P1 LEA R8, P0, R6.reuse, c[0x0][0x168], 0x1 ;  /* 0x00005a0006089a11 */ /* 0x040fe200078008ff */
        /* <DEDUP_REMOVED lines=27> */
.L_x_1799:
[----:B------:R-:W-:Y:S05]  /*3f70*/  BSYNC B0 ;  /* 0x0000000000007941 */ /* 0x000fea0003800000 */
.L_x_1798:
[----:B------:R-:W0:Y:S02]  /*3f80*/  LDGDEPBAR ;  /* 0x00000000000079af */ /* 0x000e240000000000 */
.L_x_1797:
        /* <DEDUP_REMOVED lines=57> */
[--C-:B------:R-:W-:Y:S01]  /*4320*/  FFMA.FTZ R0, R34, c[0x0][0x23c], -R2.reuse ;  /* 0x00008f0022007a23 */ /* 0x100fe20000010802 */
[----:B------:R-:W-:Y:S01]  /*4330*/  LDSM.16.MT88.4 R16, [R221+0xa800] ;  /* 0x00a80000dd10783b */ /* 0x000fe20000004200 */
[----:B------:R-:W-:Y:S01]  /*4340*/  FFMA.FTZ R3, R14, c[0x0][0x23c], -R3 ;  /* 0x00008f000e037a23 */ /* 0x000fe20000010803 */
[----:B------:R-:W1:Y:S01]  /*4350*/  MUFU.EX2 R235, R5 ;  /* 0x0000000500eb7308 */ /* 0x000e620000000800 */
[--C-:B------:R-:W-:Y:S01]  /*4360*/  FFMA.FTZ R4, R35, c[0x0][0x23c], -R2.reuse ;  /* 0x00008f0023047a23 */ /* 0x100fe20000010802 */
[----:B------:R-:W-:Y:S01]  /*4370*/  LDSM.16.MT88.4 R12, [R222+0xa800] ;  /* 0x00a80000de0c783b */ /* 0x000fe20000004200 */
[----:B--2---:R-:W-:-:S03]  /*4380*/  FFMA.FTZ R9, R23, c[0x0][0x23c], -R2 ;  /* 0x00008f0017097a23 */ /* 0x004fc60000010802 */
[----:B------:R-:W2:Y:S02]  /*4390*/  LDSM.16.MT88.4 R32, [R221+0xa000] ;  /* 0x00a00000dd20783b */ /* 0x000ea40000004200 */
[----:B------:R3:W-:Y:S08]  /*43a0*/  MUFU.EX2 R208, R0 ;  /* 0x0000000000d07308 */ /* 0x0007f00000000800 */
        /* <DEDUP_REMOVED lines=16> */
[----:B--2---:R-:W-:Y:S03]  /*44b0*/  HMMA.16816.F32 R76, R4, R34, RZ ;  /* 0x00000022044c723c */ /* 0x004fe600000018ff */
        /* <DEDUP_REMOVED lines=88> */
[----:B------:R1:W2:Y:S02]  /*4a40*/  MUFU.EX2 R195, R3 ;  /* 0x0000000300c37308 */ /* 0x0002a40000000800 */
[C---:B------:R-:W-:Y:S08]  /*4a50*/  HMMA.16816.F32 R148, R4.reuse, R36, RZ ;  /* 0x000000240494723c */ /* 0x040ff000000018ff */
[----:B------:R-:W-:Y:S01]  /*4a60*/  HMMA.16816.F32 R188, R4, R38, RZ ;  /* 0x0000002604bc723c */ /* 0x000fe200000018ff */
[----:B-1----:R-:W-:-:S02]  /*4a70*/  FFMA.FTZ R3, R118, c[0x0][0x23c], -R2 ;  /* 0x00008f0076037a23 */ /* 0x002fc40000010802 */
[----:B------:R-:W-:-:S05]  /*4a80*/  FFMA.FTZ R2, R116, c[0x0][0x23c], -R2 ;  /* 0x00008f0074027a23 */ /* 0x000fca0000010802 */
[C---:B------:R-:W-:Y:S01]  /*4a90*/  HMMA.16816.F32 R160, R4.reuse, R28, RZ ;  /* 0x0000001c04a0723c */ /* 0x040fe200000018ff */
[----:B------:R1:W-:Y:S07]  /*4aa0*/  MUFU.EX2 R194, R3 ;  /* 0x0000000300c27308 */ /* 0x0003ee0000000800 */
[C---:B------:R-:W-:Y:S01]  /*4ab0*/  HMMA.16816.F32 R184, R4.reuse, R30, RZ ;  /* 0x0000001e04b8723c */ /* 0x040fe200000018ff */
[----:B------:R3:W-:Y:S07]  /*4ac0*/  MUFU.EX2 R247, R2 ;  /* 0x0000000200f77308 */ /* 0x0007ee0000000800 */
[----:B------:R-:W-:Y:S01]  /*4ad0*/  HMMA.16816.F32 R36, R4, R48, RZ ;  /* 0x000000300424723c */ /* 0x000fe200000018ff */
[----:B-1----:R-:W-:-:S04]  /*4ae0*/  FADD.FTZ R3, R200, R199 ;  /* 0x000000c7c8037221 */ /* 0x002fc80000010000 */
[----:B------:R-:W-:-:S03]  /*4af0*/  FADD.FTZ R3, R197, R3 ;  /* 0x00000003c5037221 */ /* 0x000fc60000010000 */
[C---:B------:R-:W-:Y:S01]  /*4b00*/  HMMA.16816.F32 R28, R4.reuse, R32, RZ ;  /* 0x00000020041c723c */ /* 0x040fe200000018ff */
[--C-:B---3--:R-:W-:Y:S01]  /*4b10*/  FFMA.FTZ R2, R128, c[0x0][0x23c], -R0.reuse ;  /* 0x00008f0080027a23 */ /* 0x108fe20000010800 */
[----:B--2---:R-:W-:Y:S01]  /*4b20*/  F2FP.PACK_AB R128, R195, R196 ;  /* 0x000000c4c380723e */ /* 0x004fe200000000ff */
        /* <DEDUP_REMOVED lines=11> */
[C---:B--2---:R-:W-:Y:S01]  /*4be0*/  F2FP.PACK_AB R129, R192.reuse, R193 ;  /* 0x000000c1c081723e */ /* 0x044fe200000000ff */
        /* <DEDUP_REMOVED lines=51> */
[----:B------:R-:W-:Y:S01]  /*4f20*/  IMAD R252, R237, -0x2, R252 ;  /* 0xfffffffeedfc7824 */ /* 0x000fe200078e02fc */
[----:B------:R-:W-:Y:S01]  /*4f30*/  LEA.HI.SX32 R232, R232, 0xfffffffe, 0x1b ;  /* 0xfffffffee8e87811 */ /* 0x000fe200078fdaff */
[----:B------:R-:W-:Y:S01]  /*4f40*/  IMAD.MOV.U32 R139, RZ, RZ, R137 ;  /* 0x000000ffff8b7224 */ /* 0x000fe200078e0089 */
[----:B------:R-:W-:Y:S01]  /*4f50*/  MOV R141, R135 ;  /* 0x00000087008d7202 */ /* 0x000fe20000000f00 */
[----:B------:R-:W-:Y:S01]  /*4f60*/  IMAD.MOV.U32 R140, RZ, RZ, R136 ;  /* 0x000000ffff8c7224 */ /* 0x000fe200078e0088 */
[----:B------:R-:W-:Y:S01]  /*4f70*/  IADD3 R252, R133, R252, -R134 ;  /* 0x000000fc85fc7210 */ /* 0x000fe20007ffe886 */
[----:B------:R-:W-:Y:S01]  /*4f80*/  IMAD.MOV.U32 R133, RZ, RZ, R138 ;  /* 0x000000ffff857224 */ /* 0x000fe200078e008a */
[----:B------:R-:W-:-:S02]  /*4f90*/  ISETP.GE.AND P3, PT, R248, c[0x0][0x220], PT ;  /* 0x00008800f8007a0c */ /* 0x000fc40003f66270 */
[----:B------:R-:W-:Y:S01]  /*4fa0*/  ISETP.GE.AND P2, PT, R236, c[0x0][0x220], PT ;  /* 0x00008800ec007a0c */ /* 0x000fe20003f46270 */
[----:B------:R-:W-:Y:S06]  /*4fb0*/  BRA `(.L_x_1801) ;  /* 0x000002f000007947 */ /* 0x000fec0003800000 */
.L_x_1803:
[----:B------:R-:W2:Y:S01]  /*4fc0*/  LDL.64 R236, [R1+0x18] ;  /* 0x0000180001ec7983 */ /* 0x000ea20000100a00 */
[----:B------:R-:W-:Y:S01]  /*4fd0*/  IADD3 R0, R232, -0x1, RZ ;  /* 0xffffffffe8007810 */ /* 0x000fe20007ffe0ff */
[----:B------:R-:W-:Y:S02]  /*4fe0*/  IMAD.MOV.U32 R233, RZ, RZ, c[0x0][0x198] ;  /* 0x00006600ffe97624 */ /* 0x000fe400078e00ff */
[----:B------:R-:W3:Y:S01]  /*4ff0*/  LDL.64 R234, [R1] ;  /* 0x0000000001ea7983 */ /* 0x000ee20000100a00 */
[----:B------:R-:W-:Y:S01]  /*5000*/  SHF.R.S32.HI R3, RZ, 0x1f, R0 ;  /* 0x0000001fff037819 */ /* 0x000fe20000011400 */
[C---:B------:R-:W-:Y:S02]  /*5010*/  IMAD.WIDE.U32 R4, R0.reuse, c[0x0][0x198], RZ ;  /* 0x0000660000047a25 */ /* 0x040fe400078e00ff */
        /* <DEDUP_REMOVED lines=12> */
[C---:B------:R-:W-:Y:S02]  /*50e0*/  @!P2 LEA R8, P1, R0.reuse, c[0x0][0x168], 0x1 ;  /* 0x00005a000008aa11 */ /* 0x040fe400078208ff */
        /* <DEDUP_REMOVED lines=28> */
.L_x_1801:
        /* <DEDUP_REMOVED lines=150> */
[----:B------:R-:W-:Y:S02]  /*5c10*/  FMUL.FTZ R15, R15, c[0x0][0x2ec] ;  /* 0x0000bb000f0f7a20 */ /* 0x000fe40000410000 */
[----:B------:R-:W-:Y:S02]  /*5c20*/  FMUL.FTZ R16, R16, c[0x0][0x2ec] ;  /* 0x0000bb0010107a20 */ /* 0x000fe40000410000 */
[----:B------:R-:W-:Y:S02]  /*5c30*/  FMUL.FTZ R17, R17, c[0x0][0x2ec] ;  /* 0x0000bb0011117a20 */ /* 0x000fe40000410000 */
[----:B------:R-:W-:Y:S01]  /*5c40*/  FMUL.FTZ R18, R18, c[0x0][0x2ec] ;  /* 0x0000bb0012127a20 */ /* 0x000fe20000410000 */
[----:B------:R4:W1:Y:S01]  /*5c50*/  MUFU.TANH R184, R7 ;  /* 0x0000000700b87308 */ /* 0x0008620000002400 */
[----:B------:R-:W-:Y:S09]  /*5c60*/  FMUL.FTZ R19, R19, c[0x0][0x2ec] ;  /* 0x0000bb0013137a20 */ /* 0x000ff20000410000 */
[----:B------:R-:W1:Y:S10]  /*5c70*/  MUFU.TANH R200, R8 ;  /* 0x0000000800c87308 */ /* 0x000e740000002400 */
[----:B------:R-:W1:Y:S01]  /*5c80*/  MUFU.TANH R197, R9 ;  /* 0x0000000900c57308 */ /* 0x000e620000002400 */
[----:B----4-:R-:W4:Y:S01]  /*5c90*/  LDSM.16.M88.4 R4, [R223+0x1800] ;  /* 0x00180000df04783b */ /* 0x010f220000000200 */
[----:B------:R-:W-:Y:S08]  /*5ca0*/  DEPBAR.LE SB0, 0x0 ;  /* 0x000080000000791a */ /* 0x000ff00000000000 */
[----:B------:R-:W1:Y:S01]  /*5cb0*/  MUFU.TANH R202, R10 ;  /* 0x0000000a00ca7308 */ /* 0x000e620000002400 */
[----:B------:R-:W-:Y:S09]  /*5cc0*/  BAR.SYNC.DEFER_BLOCKING 0x0 ;  /* 0x0000000000007b1d */ /* 0x000ff20000010000 */
[----:B------:R-:W1:Y:S10]  /*5cd0*/  MUFU.TANH R201, R11 ;  /* 0x0000000b00c97308 */ /* 0x000e740000002400 */
[----:B------:R-:W1:Y:S10]  /*5ce0*/  MUFU.TANH R196, R12 ;  /* 0x0000000c00c47308 */ /* 0x000e740000002400 */
[----:B------:R-:W1:Y:S01]  /*5cf0*/  MUFU.TANH R191, R13 ;  /* 0x0000000d00bf7308 */ /* 0x000e620000002400 */
[-C--:B----4-:R-:W-:Y:S09]  /*5d00*/  HMMA.16816.F32 R20, R192, R4.reuse, R20 ;  /* 0x00000004c014723c */ /* 0x090ff20000001814 */
[----:B------:R-:W4:Y:S01]  /*5d10*/  MUFU.TANH R199, R14 ;  /* 0x0000000e00c77308 */ /* 0x000f220000002400 */
[C---:B------:R-:W-:Y:S09]  /*5d20*/  HMMA.16816.F32 R24, R180.reuse, R4, R24 ;  /* 0x00000004b418723c */ /* 0x040ff20000001818 */
[----:B------:R-:W1:Y:S01]  /*5d30*/  MUFU.TANH R198, R15 ;  /* 0x0000000f00c67308 */ /* 0x000e620000002400 */
        /* <DEDUP_REMOVED lines=13> */
[----:B------:R5:W1:Y:S01]  /*5e10*/  MUFU.TANH R181, R28 ;  /* 0x0000001c00b57308 */ /* 0x000a620000002400 */
[----:B------:R-:W-:Y:S02]  /*5e20*/  FMUL.FTZ R2, R31, c[0x0][0x2ec] ;  /* 0x0000bb001f027a20 */ /* 0x000fe40000410000 */
[----:B------:R-:W-:Y:S02]  /*5e30*/  FMUL.FTZ R31, R35, c[0x0][0x2ec] ;  /* 0x0000bb00231f7a20 */ /* 0x000fe40000410000 */
[----:B------:R-:W-:Y:S02]  /*5e40*/  FMUL.FTZ R26, R26, c[0x0][0x2ec] ;  /* 0x0000bb001a1a7a20 */ /* 0x000fe40000410000 */
[----:B------:R-:W-:Y:S03]  /*5e50*/  FMUL.FTZ R27, R27, c[0x0][0x2ec] ;  /* 0x0000bb001b1b7a20 */ /* 0x000fe60000410000 */
[----:B------:R1:W1:Y:S10]  /*5e60*/  MUFU.TANH R137, R29 ;  /* 0x0000001d00897308 */ /* 0x0002740000002400 */
[----:B------:R2:W2:Y:S01]  /*5e70*/  MUFU.TANH R142, R30 ;  /* 0x0000001e008e7308 */ /* 0x0004a20000002400 */
[----:B-----5:R-:W-:Y:S09]  /*5e80*/  FMUL.FTZ R28, R32, c[0x0][0x2ec] ;  /* 0x0000bb00201c7a20 */ /* 0x020ff20000410000 */
[----:B------:R3:W3:Y:S01]  /*5e90*/  MUFU.TANH R136, R18 ;  /* 0x0000001200887308 */ /* 0x0006e20000002400 */
[----:B-1----:R-:W-:Y:S09]  /*5ea0*/  FMUL.FTZ R29, R33, c[0x0][0x2ec] ;  /* 0x0000bb00211d7a20 */ /* 0x002ff20000410000 */
[----:B------:R1:W1:Y:S01]  /*5eb0*/  MUFU.TANH R143, R19 ;  /* 0x00000013008f7308 */ /* 0x0002620000002400 */
[----:B--2---:R-:W-:Y:S09]  /*5ec0*/  FMUL.FTZ R30, R34, c[0x0][0x2ec] ;  /* 0x0000bb00221e7a20 */ /* 0x004ff20000410000 */
        /* <DEDUP_REMOVED lines=12> */
[----:B------:R-:W1:Y:S02]  /*5f90*/  MUFU.TANH R31, R31 ;  /* 0x0000001f001f7308 */ /* 0x000e640000002400 */
[----:B-1234-:R-:W-:-:S05]  /*5fa0*/  @P4 BRA `(.L_x_1803) ;  /* 0xfffff01000004947 */ /* 0x01efca000383ffff */
.L_x_1802:
[----:B------:R-:W-:Y:S05]  /*5fb0*/  IMAD R3, R232, -0x20, R252 ;  /* 0xffffffe0e8037824 */ /* 0x000fea00078e02fc */
[C---:B------:R-:W-:Y:S02]  /*5fc0*/  IADD3 R4, R3.reuse, 0x8, RZ ;  /* 0x0000000803047810 */ /* 0x040fe40007ffe0ff */
[C---:B------:R-:W-:Y:S02]  /*5fd0*/  IADD3 R0, R3.reuse, 0x7, RZ ;  /* 0x0000000703007810 */ /* 0x040fe40007ffe0ff */
[----:B------:R-:W-:Y:S02]  /*5fe0*/  ISETP.GE.AND P0, PT, R4, RZ, PT ;  /* 0x000000ff0400720c */ /* 0x000fe40003f06270 */
[----:B------:R-:W-:Y:S02]  /*5ff0*/  ISETP.GE.AND P1, PT, R0, RZ, PT ;  /* 0x000000ff0000720c */ /* 0x000fe40003f26270 */
[C---:B------:R-:W-:Y:S02]  /*6000*/  IADD3 R5, R3.reuse, -0x1, RZ ;  /* 0xffffffff03057810 */ /* 0x040fe40007ffe0ff */
[C---:B-1----:R-:W-:Y:S02]  /*6010*/  IADD3 R7, R3.reuse, -0x11, RZ ;  /* 0xffffffef03077810 */ /* 0x042fe40007ffe0ff */
        /* <DEDUP_REMOVED lines=8> */
[----:B------:R2:W3:Y:S04]  /*60a0*/  I2F R23, R0 ;  /* 0x0000000000177306 */ /* 0x0004e80000201400 */
[C---:B------:R-:W-:Y:S06]  /*60b0*/  @!P0 IADD3 R5, -R3.reuse, 0x1, RZ ;  /* 0x0000000103058810 */ /* 0x040fec0007ffe1ff */
[----:B------:R4:W-:Y:S01]  /*60c0*/  I2F R18, R5 ;  /* 0x0000000500127306 */ /* 0x0009e20000201400 */
[C---:B-1----:R-:W-:Y:S04]  /*60d0*/  IADD3 R4, R3.reuse, -0x8, RZ ;  /* 0xfffffff803047810 */ /* 0x042fe80007ffe0ff */
[----:B------:R-:W-:Y:S05]  /*60e0*/  ISETP.GE.AND P1, PT, R4, RZ, PT ;  /* 0x000000ff0400720c */ /* 0x000fea0003f26270 */
[----:B------:R-:W-:Y:S01]  /*60f0*/  I2F R22, R22 ;  /* 0x0000001600167306 */ /* 0x000fe20000201400 */
[C---:B--2---:R-:W-:Y:S04]  /*6100*/  IADD3 R0, R3.reuse, -0x18, RZ ;  /* 0xffffffe803007810 */ /* 0x044fe80007ffe0ff */
[----:B------:R-:W-:Y:S03]  /*6110*/  ISETP.GE.AND P0, PT, R0, RZ, PT ;  /* 0x000000ff0000720c */ /* 0x000fe60003f06270 */
[C---:B------:R-:W-:Y:S02]  /*6120*/  @!P1 IADD3 R4, -R3.reuse, 0x8, RZ ;  /* 0x0000000803049810 */ /* 0x040fe40007ffe1ff */
[----:B----4-:R-:W-:Y:S02]  /*6130*/  IADD3 R5, R3, -0x9, RZ ;  /* 0xfffffff703057810 */ /* 0x010fe40007ffe0ff */
[----:B------:R1:W-:Y:S02]  /*6140*/  I2F R17, R4 ;  /* 0x0000000400117306 */ /* 0x0003e40000201400 */
[----:B------:R-:W-:Y:S04]  /*6150*/  ISETP.GE.AND P1, PT, R5, RZ, PT ;  /* 0x000000ff0500720c */ /* 0x000fe80003f26270 */
[C---:B------:R-:W-:Y:S04]  /*6160*/  @!P0 IADD3 R0, -R3.reuse, 0x18, RZ ;  /* 0x0000001803008810 */ /* 0x040fe80007ffe1ff */
[----:B------:R2:W4:Y:S05]  /*6170*/  I2F R25, R0 ;  /* 0x0000000000197306 */ /* 0x00052a0000201400 */
[C---:B------:R-:W-:Y:S05]  /*6180*/  @!P1 IADD3 R5, -R3.reuse, 0x9, RZ ;  /* 0x0000000903059810 */ /* 0x040fea0007ffe1ff */
[----:B------:R5:W3:Y:S01]  /*6190*/  I2F R16, R5 ;  /* 0x0000000500107306 */ /* 0x000ae20000201400 */
[C---:B-1----:R-:W-:Y:S04]  /*61a0*/  IADD3 R4, R3.reuse, -0x19, RZ ;  /* 0xffffffe703047810 */ /* 0x042fe80007ffe0ff */
[----:B------:R-:W-:Y:S02]  /*61b0*/  ISETP.GE.AND P0, PT, R4, RZ, PT ;  /* 0x000000ff0400720c */ /* 0x000fe40003f06270 */
[C---:B--2---:R-:W-:Y:S04]  /*61c0*/  IADD3 R0, R3.reuse, -0x10, RZ ;  /* 0xfffffff003007810 */ /* 0x044fe80007ffe0ff */
[----:B------:R-:W-:Y:S07]  /*61d0*/  ISETP.GE.AND P1, PT, R0, RZ, PT ;  /* 0x000000ff0000720c */ /* 0x000fee0003f26270 */
[----:B------:R-:W-:Y:S02]  /*61e0*/  @!P0 IADD3 R4, -R3, 0x19, RZ ;  /* 0x0000001903048810 */ /* 0x000fe40007ffe1ff */
[----:B------:R-:W-:Y:S01]  /*61f0*/  ISETP.GE.AND P0, PT, R7, RZ, PT ;  /* 0x000000ff0700720c */ /* 0x000fe20003f06270 */
[-C--:B---3--:R-:W-:Y:S01]  /*6200*/  FFMA.FTZ R23, R23, -R132.reuse, R184 ;  /* 0x8000008417177223 */ /* 0x088fe200000100b8 */
[----:B------:R1:W2:Y:S01]  /*6210*/  I2F R24, R4 ;  /* 0x0000000400187306 */ /* 0x0002a20000201400 */
[----:B-----5:R-:W-:Y:S01]  /*6220*/  IADD3 R5, R3, 0x3f, RZ ;  /* 0x0000003f03057810 */ /* 0x020fe20007ffe0ff */
[-C--:B----4-:R-:W-:Y:S02]  /*6230*/  FFMA.FTZ R184, R25, -R132.reuse, R28 ;  /* 0x8000008419b87223 */ /* 0x090fe4000001001c */
[-C--:B------:R-:W-:Y:S01]  /*6240*/  FFMA.FTZ R20, R20, -R132.reuse, R185 ;  /* 0x8000008414147223 */ /* 0x080fe200000100b9 */
[C---:B------:R-:W-:Y:S01]  /*6250*/  @!P1 IADD3 R0, -R3.reuse, 0x10, RZ ;  /* 0x0000001003009810 */ /* 0x040fe20007ffe1ff */
[-C--:B------:R-:W-:Y:S01]  /*6260*/  FFMA.FTZ R19, R18, -R132.reuse, R189 ;  /* 0x8000008412137223 */ /* 0x080fe200000100bd */
[----:B------:R-:W-:Y:S01]  /*6270*/  ISETP.GE.AND P1, PT, R6, RZ, PT ;  /* 0x000000ff0600720c */ /* 0x000fe20003f26270 */
[-C--:B------:R-:W-:Y:S02]  /*6280*/  FFMA.FTZ R21, R18, -R132.reuse, R143 ;  /* 0x8000008412157223 */ /* 0x080fe4000001008f */
[----:B------:R3:W4:Y:S01]  /*6290*/  I2F R14, R0 ;  /* 0x00000000000e7306 */ /* 0x0007220000201400 */
[----:B------:R-:W-:Y:S01]  /*62a0*/  @!P0 IADD3 R7, -R3, 0x11, RZ ;  /* 0x0000001103078810 */ /* 0x000fe20007ffe1ff */
[-C--:B------:R-:W-:Y:S01]  /*62b0*/  FFMA.FTZ R18, R17, -R132.reuse, R177 ;  /* 0x8000008411127223 */ /* 0x080fe200000100b1 */
[----:B------:R-:W-:Y:S01]  /*62c0*/  ISETP.GE.AND P0, PT, R5, RZ, PT ;  /* 0x000000ff0500720c */ /* 0x000fe20003f06270 */
[-C--:B------:R-:W-:Y:S06]  /*62d0*/  FFMA.FTZ R190, R16, -R132.reuse, R135 ;  /* 0x8000008410be7223 */ /* 0x080fec0000010087 */
[----:B------:R-:W5:Y:S01]  /*62e0*/  I2F R11, R7 ;  /* 0x00000007000b7306 */ /* 0x000f620000201400 */
[C---:B------:R-:W-:Y:S02]  /*62f0*/  @!P1 IADD3 R6, -R3.reuse, -0x40, RZ ;  /* 0xffffffc003069810 */ /* 0x040fe40007ffe1ff */
[C---:B-1----:R-:W-:Y:S01]  /*6300*/  IADD3 R4, R3.reuse, 0x38, RZ ;  /* 0x0000003803047810 */ /* 0x042fe20007ffe0ff */
[-C--:B--2---:R-:W-:Y:S02]  /*6310*/  FFMA.FTZ R185, R24, -R132.reuse, R29 ;  /* 0x8000008418b97223 */ /* 0x084fe4000001001d */
[C---:B------:R-:W-:Y:S02]  /*6320*/  @!P0 IADD3 R5, -R3.reuse, -0x3f, RZ ;  /* 0xffffffc103058810 */ /* 0x040fe40007ffe1ff */
[----:B------:R-:W-:Y:S02]  /*6330*/  ISETP.GE.AND P1, PT, R4, RZ, PT ;  /* 0x000000ff0400720c */ /* 0x000fe40003f26270 */
[----:B------:R1:W-:Y:S01]  /*6340*/  I2F R13, R5 ;  /* 0x00000005000d7306 */ /* 0x0003e20000201400 */
[C---:B---3--:R-:W-:Y:S01]  /*6350*/  IADD3 R0, R3.reuse, 0x37, RZ ;  /* 0x0000003703007810 */ /* 0x048fe20007ffe0ff */
[CC--:B----4-:R-:W-:Y:S02]  /*6360*/  FFMA.FTZ R182, R14.reuse, -R132.reuse, R178 ;  /* 0x800000840eb67223 */ /* 0x0d0fe400000100b2 */
[-C--:B------:R-:W-:Y:S01]  /*6370*/  FFMA.FTZ R189, R14, -R132.reuse, R30 ;  /* 0x800000840ebd7223 */ /* 0x080fe2000001001e */
[----:B------:R-:W-:Y:S05]  /*6380*/  ISETP.GE.AND P0, PT, R0, RZ, PT ;  /* 0x000000ff0000720c */ /* 0x000fea0003f06270 */
[----:B------:R2:W-:Y:S01]  /*6390*/  I2F R15, R6 ;  /* 0x00000006000f7306 */ /* 0x0005e20000201400 */
[----:B------:R-:W-:Y:S02]  /*63a0*/  @!P1 IADD3 R4, -R3, -0x38, RZ ;  /* 0xffffffc803049810 */ /* 0x000fe40007ffe1ff */
[----:B------:R-:W-:Y:S01]  /*63b0*/  ISETP.GE.AND P1, PT, R9, RZ, PT ;  /* 0x000000ff0900720c */ /* 0x000fe20003f26270 */
[-C--:B-----5:R-:W-:Y:S01]  /*63c0*/  FFMA.FTZ R183, R11, -R132.reuse, R138 ;  /* 0x800000840bb77223 */ /* 0x0a0fe2000001008a */
[----:B------:R-:W-:Y:S01]  /*63d0*/  IADD3 R7, R3, 0x28, RZ ;  /* 0x0000002803077810 */ /* 0x000fe20007ffe0ff */
[-C--:B------:R-:W-:Y:S03]  /*63e0*/  FFMA.FTZ R192, R11, -R132.reuse, R31 ;  /* 0x800000840bc07223 */ /* 0x080fe6000001001f */
[----:B------:R-:W-:Y:S01]  /*63f0*/  ISETP.GE.AND P6, PT, R7, RZ, PT ;  /* 0x000000ff0700720c */ /* 0x000fe20003fc6270 */
[----:B------:R3:W4:Y:S01]  /*6400*/  I2F R12, R4 ;  /* 0x00000004000c7306 */ /* 0x0007220000201400 */
[C---:B------:R-:W-:Y:S02]  /*6410*/  @!P0 IADD3 R0, -R3.reuse, -0x37, RZ ;  /* 0xffffffc903008810 */ /* 0x040fe40007ffe1ff */
[----:B------:R-:W-:Y:S02]  /*6420*/  ISETP.GE.AND P0, PT, R8, RZ, PT ;  /* 0x000000ff0800720c */ /* 0x000fe40003f06270 */
[C---:B-1----:R-:W-:Y:S02]  /*6430*/  IADD3 R5, R3.reuse, 0x48, RZ ;  /* 0x0000004803057810 */ /* 0x042fe40007ffe0ff */
[----:B------:R-:W-:Y:S02]  /*6440*/  @!P1 IADD3 R9, -R3, -0x30, RZ ;  /* 0xffffffd003099810 */ /* 0x000fe40007ffe1ff */
[----:B------:R-:W-:Y:S01]  /*6450*/  ISETP.GE.AND P1, PT, R5, RZ, PT ;  /* 0x000000ff0500720c */ /* 0x000fe20003f26270 */
[----:B------:R-:W1:Y:S02]  /*6460*/  I2F R10, R0 ;  /* 0x00000000000a7306 */ /* 0x000e640000201400 */
[C---:B------:R-:W-:Y:S02]  /*6470*/  @!P6 IADD3 R7, -R3.reuse, -0x28, RZ ;  /* 0xffffffd80307e810 */ /* 0x040fe40007ffe1ff */
[C---:B--2---:R-:W-:Y:S02]  /*6480*/  IADD3 R6, R3.reuse, 0x27, RZ ;  /* 0x0000002703067810 */ /* 0x044fe40007ffe0ff */
[C---:B------:R-:W-:Y:S02]  /*6490*/  @!P0 IADD3 R8, -R3.reuse, -0x2f, RZ ;  /* 0xffffffd103088810 */ /* 0x040fe40007ffe1ff */
[----:B------:R-:W-:Y:S02]  /*64a0*/  ISETP.GE.AND P5, PT, R6, RZ, PT ;  /* 0x000000ff0600720c */ /* 0x000fe40003fa6270 */
[----:B------:R2:W5:Y:S02]  /*64b0*/  I2F R0, R8 ;  /* 0x0000000800007306 */ /* 0x0005640000201400 */
[C---:B------:R-:W-:Y:S02]  /*64c0*/  @!P1 IADD3 R5, -R3.reuse, -0x48, RZ ;  /* 0xffffffb803059810 */ /* 0x040fe40007ffe1ff */
[C---:B---3--:R-:W-:Y:S01]  /*64d0*/  IADD3 R4, R3.reuse, 0x47, RZ ;  /* 0x0000004703047810 */ /* 0x048fe20007ffe0ff */
[CC--:B----4-:R-:W-:Y:S02]  /*64e0*/  FFMA.FTZ R14, R12.reuse, -R132.reuse, R196 ;  /* 0x800000840c0e7223 */ /* 0x0d0fe400000100c4 */
[-C--:B------:R-:W-:Y:S01]  /*64f0*/  FFMA.FTZ R187, R12, -R132.reuse, R187 ;  /* 0x800000840cbb7223 */ /* 0x080fe200000100bb */
[----:B------:R-:W-:Y:S02]  /*6500*/  ISETP.GE.AND P0, PT, R4, RZ, PT ;  /* 0x000000ff0400720c */ /* 0x000fe40003f06270 */
[----:B------:R3:W-:Y:S01]  /*6510*/  I2F R25, R5 ;  /* 0x0000000500197306 */ /* 0x0007e20000201400 */
[C---:B------:R-:W-:Y:S01]  /*6520*/  @!P5 IADD3 R6, -R3.reuse, -0x27, RZ ;  /* 0xffffffd90306d810 */ /* 0x040fe20007ffe1ff */
[CC--:B-1----:R-:W-:Y:S02]  /*6530*/  FFMA.FTZ R11, R10.reuse, -R132.reuse, R191 ;  /* 0x800000840a0b7223 */ /* 0x0c2fe400000100bf */
[-C--:B------:R-:W-:Y:S06]  /*6540*/  FFMA.FTZ R188, R10, -R132.reuse, R188 ;  /* 0x800000840abc7223 */ /* 0x080fec00000100bc */
[----:B------:R1:W4:Y:S01]  /*6550*/  I2F R27, R7 ;  /* 0x00000007001b7306 */ /* 0x0003220000201400 */
[----:B------:R-:W-:Y:S01]  /*6560*/  @!P0 IADD3 R4, -R3, -0x47, RZ ;  /* 0xffffffb903048810 */ /* 0x000fe20007ffe1ff */
[-C--:B--2---:R-:W-:Y:S02]  /*6570*/  FFMA.FTZ R8, R22, -R132.reuse, R186 ;  /* 0x8000008416087223 */ /* 0x084fe400000100ba */
[-C--:B------:R-:W-:Y:S02]  /*6580*/  FFMA.FTZ R186, R17, -R132.reuse, R134 ;  /* 0x8000008411ba7223 */ /* 0x080fe40000010086 */
[-C--:B------:R-:W-:Y:S01]  /*6590*/  FFMA.FTZ R17, R16, -R132.reuse, R176 ;  /* 0x8000008410117223 */ /* 0x080fe200000100b0 */
[----:B------:R-:W-:Y:S03]  /*65a0*/  FMNMX.FTZ R3, R8, R133, !PT ;  /* 0x0000008508037209 */ /* 0x000fe60007810000 */
[----:B------:R2:W2:Y:S01]  /*65b0*/  I2F R26, R6 ;  /* 0x00000006001a7306 */ /* 0x0004a20000201400 */
[-C--:B------:R-:W-:Y:S02]  /*65c0*/  FFMA.FTZ R22, R22, -R132.reuse, R136 ;  /* 0x8000008416167223 */ /* 0x080fe40000010088 */
[-C--:B------:R-:W-:Y:S01]  /*65d0*/  FFMA.FTZ R16, R13, -R132.reuse, R197 ;  /* 0x800000840d107223 */ /* 0x080fe200000100c5 */
[----:B---3--:R-:W-:Y:S01]  /*65e0*/  FMNMX.FTZ R5, R19, R3, !PT ;  /* 0x0000000313057209 */ /* 0x008fe20007810000 */
[-C--:B-----5:R-:W-:Y:S01]  /*65f0*/  FFMA.FTZ R191, R0, -R132.reuse, R179 ;  /* 0x8000008400bf7223 */ /* 0x0a0fe200000100b3 */
[----:B------:R-:W-:Y:S01]  /*6600*/  FMNMX.FTZ R3, R20, R139, !PT ;  /* 0x0000008b14037209 */ /* 0x000fe20007810000 */
[-C--:B------:R-:W-:Y:S01]  /*6610*/  FFMA.FTZ R13, R13, -R132.reuse, R198 ;  /* 0x800000840d0d7223 */ /* 0x080fe200000100c6 */
[----:B------:R-:W-:Y:S01]  /*6620*/  FMNMX.FTZ R5, R18, R5, !PT ;  /* 0x0000000512057209 */ /* 0x000fe20007810000 */
[-C--:B------:R-:W-:Y:S01]  /*6630*/  FFMA.FTZ R2, R0, -R132.reuse, R2 ;  /* 0x8000008400027223 */ /* 0x080fe20000010002 */
[----:B------:R3:W5:Y:S01]  /*6640*/  I2F R24, R4 ;  /* 0x0000000400187306 */ /* 0x0007620000201400 */
[----:B------:R-:W-:Y:S01]  /*6650*/  FMNMX.FTZ R3, R23, R3, !PT ;  /* 0x0000000317037209 */ /* 0x000fe20007810000 */
[----:B------:R-:W-:Y:S01]  /*6660*/  LDSM.16.MT88.4 R176, [R219+0xa000] ;  /* 0x00a00000dbb0783b */ /* 0x000fe20000004200 */
[----:B------:R-:W-:Y:S01]  /*6670*/  FMNMX.FTZ R5, R17, R5, !PT ;  /* 0x0000000511057209 */ /* 0x000fe20007810000 */
[-C--:B-1----:R-:W-:Y:S02]  /*6680*/  FFMA.FTZ R7, R15, -R132.reuse, R200 ;  /* 0x800000840f077223 */ /* 0x082fe400000100c8 */
[-C--:B----4-:R-:W-:Y:S02]  /*6690*/  FFMA.FTZ R181, R27, -R132.reuse, R181 ;  /* 0x800000841bb57223 */ /* 0x090fe400000100b5 */
[-C--:B------:R-:W-:Y:S02]  /*66a0*/  FFMA.FTZ R15, R15, -R132.reuse, R199 ;  /* 0x800000840f0f7223 */ /* 0x080fe400000100c7 */
[----:B------:R-:W1:Y:S01]  /*66b0*/  I2F R9, R9 ;  /* 0x0000000900097306 */ /* 0x000e620000201400 */
[----:B--2---:R-:W-:Y:S01]  /*66c0*/  FMNMX.FTZ R6, R22, R3, !PT ;  /* 0x0000000316067209 */ /* 0x004fe20007810000 */
[----:B------:R-:W-:Y:S01]  /*66d0*/  FFMA.FTZ R193, R26, -R132, R137 ;  /* 0x800000841ac17223 */ /* 0x000fe20000010089 */
[----:B------:R-:W-:Y:S02]  /*66e0*/  FMNMX.FTZ R3, R182, R5, !PT ;  /* 0x00000005b6037209 */ /* 0x000fe40007810000 */
[----:B------:R-:W-:Y:S02]  /*66f0*/  FMNMX.FTZ R6, R21, R6, !PT ;  /* 0x0000000615067209 */ /* 0x000fe40007810000 */
[----:B------:R-:W-:Y:S02]  /*6700*/  FMNMX.FTZ R5, R183, R3, !PT ;  /* 0x00000003b7057209 */ /* 0x000fe40007810000 */
[----:B---3--:R-:W-:Y:S01]  /*6710*/  FMNMX.FTZ R4, R7, R140, !PT ;  /* 0x0000008c07047209 */ /* 0x008fe20007810000 */
[----:B-----5:R-:W-:Y:S01]  /*6720*/  FFMA.FTZ R24, R24, -R132, R201 ;  /* 0x8000008418187223 */ /* 0x020fe200000100c9 */
[----:B------:R-:W-:Y:S02]  /*6730*/  FMNMX.FTZ R5, R184, R5, !PT ;  /* 0x00000005b8057209 */ /* 0x000fe40007810000 */
[----:B------:R-:W-:Y:S02]  /*6740*/  FMNMX.FTZ R3, R16, R4, !PT ;  /* 0x0000000410037209 */ /* 0x000fe40007810000 */
[----:B------:R-:W-:Y:S02]  /*6750*/  FMNMX.FTZ R4, R186, R6, !PT ;  /* 0x00000006ba047209 */ /* 0x000fe40007810000 */
[----:B------:R-:W-:Y:S02]  /*6760*/  FMNMX.FTZ R3, R14, R3, !PT ;  /* 0x000000030e037209 */ /* 0x000fe40007810000 */
[----:B------:R-:W-:Y:S01]  /*6770*/  FMNMX.FTZ R6, R190, R4, !PT ;  /* 0x00000004be067209 */ /* 0x000fe20007810000 */
[-C--:B-1----:R-:W-:Y:S01]  /*6780*/  FFMA.FTZ R180, R9, -R132.reuse, R180 ;  /* 0x8000008409b47223 */ /* 0x082fe200000100b4 */
[----:B------:R-:W-:Y:S01]  /*6790*/  FMNMX.FTZ R4, R185, R5, !PT ;  /* 0x00000005b9047209 */ /* 0x000fe20007810000 */
[----:B------:R-:W-:Y:S01]  /*67a0*/  FFMA.FTZ R142, R9, -R132, R142 ;  /* 0x80000084098e7223 */ /* 0x000fe2000001008e */
[----:B------:R-:W-:Y:S02]  /*67b0*/  FMNMX.FTZ R6, R189, R6, !PT ;  /* 0x00000006bd067209 */ /* 0x000fe40007810000 */
[----:B------:R-:W-:Y:S01]  /*67c0*/  FMNMX.FTZ R3, R11, R3, !PT ;  /* 0x000000030b037209 */ /* 0x000fe20007810000 */
[----:B------:R-:W1:Y:S03]  /*67d0*/  SHFL.BFLY PT, R138, R4, 0x2, 0x1f ;  /* 0x0c401f00048a7f89 */ /* 0x000e6600000e0000 */
[----:B------:R-:W-:Y:S02]  /*67e0*/  FMNMX.FTZ R5, R180, R3, !PT ;  /* 0x00000003b4057209 */ /* 0x000fe40007810000 */
[----:B------:R-:W-:Y:S01]  /*67f0*/  FMNMX.FTZ R3, R192, R6, !PT ;  /* 0x00000006c0037209 */ /* 0x000fe20007810000 */
[----:B------:R-:W-:Y:S01]  /*6800*/  FFMA.FTZ R6, R25, -R132, R202 ;  /* 0x8000008419067223 */ /* 0x000fe200000100ca */
[----:B------:R-:W-:Y:S03]  /*6810*/  FMNMX.FTZ R5, R191, R5, !PT ;  /* 0x00000005bf057209 */ /* 0x000fe60007810000 */
[----:B------:R-:W2:Y:S01]  /*6820*/  SHFL.BFLY PT, R137, R3, 0x2, 0x1f ;  /* 0x0c401f0003897f89 */ /* 0x000ea200000e0000 */
[----:B------:R-:W-:Y:S02]  /*6830*/  FMNMX.FTZ R25, R6, R141, !PT ;  /* 0x0000008d06197209 */ /* 0x000fe40007810000 */
[----:B------:R-:W-:Y:S02]  /*6840*/  FMNMX.FTZ R5, R181, R5, !PT ;  /* 0x00000005b5057209 */ /* 0x000fe40007810000 */
[----:B------:R-:W-:Y:S02]  /*6850*/  FMNMX.FTZ R25, R24, R25, !PT ;  /* 0x0000001918197209 */ /* 0x000fe40007810000 */
[----:B------:R-:W-:Y:S05]  /*6860*/  FMNMX.FTZ R5, R193, R5, !PT ;  /* 0x00000005c1057209 */ /* 0x000fea0007810000 */
[----:B------:R-:W3:Y:S01]  /*6870*/  SHFL.BFLY PT, R26, R5, 0x2, 0x1f ;  /* 0x0c401f00051a7f89 */ /* 0x000ee200000e0000 */
[----:B-1----:R-:W-:Y:S02]  /*6880*/  FMNMX.FTZ R138, R4, R138, !PT ;  /* 0x0000008a048a7209 */ /* 0x002fe40007810000 */
[----:B------:R-:W-:Y:S05]  /*6890*/  FMNMX.FTZ R4, R15, R25, !PT ;  /* 0x000000190f047209 */ /* 0x000fea0007810000 */
[----:B------:R-:W1:Y:S01]  /*68a0*/  SHFL.BFLY PT, R12, R138, 0x1, 0x1f ;  /* 0x0c201f008a0c7f89 */ /* 0x000e6200000e0000 */
[----:B------:R-:W-:Y:S02]  /*68b0*/  FMNMX.FTZ R4, R13, R4, !PT ;  /* 0x000000040d047209 */ /* 0x000fe40007810000 */
[----:B--2---:R-:W-:Y:S02]  /*68c0*/  FMNMX.FTZ R137, R3, R137, !PT ;  /* 0x0000008903897209 */ /* 0x004fe40007810000 */
[----:B------:R-:W-:Y:S03]  /*68d0*/  FMNMX.FTZ R3, R187, R4, !PT ;  /* 0x00000004bb037209 */ /* 0x000fe60007810000 */
[----:B------:R-:W2:Y:S01]  /*68e0*/  SHFL.BFLY PT, R9, R137, 0x1, 0x1f ;  /* 0x0c201f0089097f89 */ /* 0x000ea200000e0000 */
[----:B------:R-:W-:Y:S04]  /*68f0*/  FMNMX.FTZ R3, R188, R3, !PT ;  /* 0x00000003bc037209 */ /* 0x000fe80007810000 */
[----:B------:R-:W-:Y:S02]  /*6900*/  FMNMX.FTZ R0, R142, R3, !PT ;  /* 0x000000038e007209 */ /* 0x000fe40007810000 */
[----:B---3--:R-:W-:Y:S02]  /*6910*/  FMNMX.FTZ R5, R5, R26, !PT ;  /* 0x0000001a05057209 */ /* 0x008fe40007810000 */
[----:B------:R-:W-:Y:S03]  /*6920*/  FMNMX.FTZ R3, R2, R0, !PT ;  /* 0x0000000002037209 */ /* 0x000fe60007810000 */
[----:B------:R-:W3:Y:S01]  /*6930*/  SHFL.BFLY PT, R136, R5, 0x1, 0x1f ;  /* 0x0c201f0005887f89 */ /* 0x000ee200000e0000 */
[----:B-1----:R-:W-:Y:S04]  /*6940*/  FMNMX.FTZ R138, R138, R12, !PT ;  /* 0x0000000c8a8a7209 */ /* 0x002fe80007810000 */
[C---:B------:R-:W-:Y:S01]  /*6950*/  FSETP.NEU.FTZ.AND P0, PT, R138.reuse, -INF , PT ;  /* 0xff8000008a00780b */ /* 0x040fe20003f1d000 */
[----:B------:R-:W-:Y:S02]  /*6960*/  FADD.FTZ R0, -R138, R133 ;  /* 0x000000858a007221 */ /* 0x000fe40000010100 */
[----:B------:R-:W1:Y:S02]  /*6970*/  SHFL.BFLY PT, R4, R3, 0x2, 0x1f ;  /* 0x0c401f0003047f89 */ /* 0x000e6400000e0000 */
[----:B------:R-:W-:Y:S01]  /*6980*/  FMUL.FTZ R0, R0, c[0x0][0x23c] ;  /* 0x00008f0000007a20 */ /* 0x000fe20000410000 */
[----:B--2---:R-:W-:Y:S03]  /*6990*/  FMNMX.FTZ R137, R137, R9, !PT ;  /* 0x0000000989897209 */ /* 0x004fe60007810000 */
[----:B------:R2:W4:Y:S01]  /*69a0*/  MUFU.EX2 R134, R0 ;  /* 0x0000000000867308 */ /* 0x0005220000000800 */
[----:B---3--:R-:W-:Y:S01]  /*69b0*/  FMNMX.FTZ R136, R5, R136, !PT ;  /* 0x0000008805887209 */ /* 0x008fe20007810000 */
[----:B--2---:R-:W-:Y:S02]  /*69c0*/  FADD.FTZ R0, -R137, R139 ;  /* 0x0000008b89007221 */ /* 0x004fe40000010100 */
[----:B------:R-:W-:Y:S02]  /*69d0*/  FMUL.FTZ R139, R138, c[0x0][0x23c] ;  /* 0x00008f008a8b7a20 */ /* 0x000fe40000410000 */
[----:B------:R-:W-:Y:S01]  /*69e0*/  FMUL.FTZ R5, R0, c[0x0][0x23c] ;  /* 0x00008f0000057a20 */ /* 0x000fe20000410000 */
[----:B-1----:R-:W-:Y:S01]  /*69f0*/  FMNMX.FTZ R0, R3, R4, !PT ;  /* 0x0000000403007209 */ /* 0x002fe20007810000 */
[----:B------:R-:W-:Y:S01]  /*6a00*/  FADD.FTZ R3, -R136, R140 ;  /* 0x0000008c88037221 */ /* 0x000fe20000010100 */
[----:B------:R-:W-:Y:S01]  /*6a10*/  FSEL R139, R139, RZ, P0 ;  /* 0x000000ff8b8b7208 */ /* 0x000fe20000000000 */
[C---:B------:R-:W-:Y:S01]  /*6a20*/  FMUL.FTZ R140, R137.reuse, c[0x0][0x23c] ;  /* 0x00008f00898c7a20 */ /* 0x040fe20000410000 */
[----:B------:R-:W-:Y:S01]  /*6a30*/  FSETP.NEU.FTZ.AND P0, PT, R137, -INF , PT ;  /* 0xff8000008900780b */ /* 0x000fe20003f1d000 */
[----:B------:R-:W1:Y:S01]  /*6a40*/  SHFL.BFLY PT, R4, R0, 0x1, 0x1f ;  /* 0x0c201f0000047f89 */ /* 0x000e6200000e0000 */
[----:B------:R2:W3:Y:S01]  /*6a50*/  MUFU.EX2 R133, R5 ;  /* 0x0000000500857308 */ /* 0x0004e20000000800 */
[--C-:B------:R-:W-:Y:S01]  /*6a60*/  FFMA.FTZ R8, R8, c[0x0][0x23c], -R139.reuse ;  /* 0x00008f0008087a23 */ /* 0x100fe2000001088b */
[----:B------:R-:W-:Y:S01]  /*6a70*/  FSEL R140, R140, RZ, P0 ;  /* 0x000000ff8c8c7208 */ /* 0x000fe20000000000 */
[--C-:B------:R-:W-:Y:S01]  /*6a80*/  FFMA.FTZ R19, R19, c[0x0][0x23c], -R139.reuse ;  /* 0x00008f0013137a23 */ /* 0x100fe2000001088b */
[----:B------:R-:W-:Y:S01]  /*6a90*/  FSETP.NEU.FTZ.AND P0, PT, R136, -INF , PT ;  /* 0xff8000008800780b */ /* 0x000fe20003f1d000 */
[--C-:B------:R-:W-:Y:S02]  /*6aa0*/  FFMA.FTZ R18, R18, c[0x0][0x23c], -R139.reuse ;  /* 0x00008f0012127a23 */ /* 0x100fe4000001088b */
[--C-:B------:R-:W-:Y:S02]  /*6ab0*/  FFMA.FTZ R20, R20, c[0x0][0x23c], -R140.reuse ;  /* 0x00008f0014147a23 */ /* 0x100fe4000001088c */
[--C-:B------:R-:W-:Y:S01]  /*6ac0*/  FFMA.FTZ R23, R23, c[0x0][0x23c], -R140.reuse ;  /* 0x00008f0017177a23 */ /* 0x100fe2000001088c */
[----:B------:R3:W-:Y:S01]  /*6ad0*/  MUFU.EX2 R241, R19 ;  /* 0x0000001300f17308 */ /* 0x0007e20000000800 */
[--C-:B------:R-:W-:Y:S02]  /*6ae0*/  FFMA.FTZ R22, R22, c[0x0][0x23c], -R140.reuse ;  /* 0x00008f0016167a23 */ /* 0x100fe4000001088c */
[----:B------:R-:W-:Y:S02]  /*6af0*/  FFMA.FTZ R21, R21, c[0x0][0x23c], -R140 ;  /* 0x00008f0015157a23 */ /* 0x000fe4000001088c */
[----:B------:R-:W-:Y:S02]  /*6b00*/  FFMA.FTZ R17, R17, c[0x0][0x23c], -R139 ;  /* 0x00008f0011117a23 */ /* 0x000fe4000001088b */
[----:B------:R-:W-:Y:S02]  /*6b10*/  FMUL.FTZ R3, R3, c[0x0][0x23c] ;  /* 0x00008f0003037a20 */ /* 0x000fe40000410000 */
[C---:B----4-:R-:W-:Y:S01]  /*6b20*/  FMUL.FTZ R32, R134.reuse, R172 ;  /* 0x000000ac86207220 */ /* 0x050fe20000410000 */
[----:B------:R-:W-:Y:S01]  /*6b30*/  MUFU.EX2 R236, R20 ;  /* 0x0000001400ec7308 */ /* 0x000fe20000000800 */
[----:B------:R-:W-:Y:S01]  /*6b40*/  FMUL.FTZ R33, R134, R173 ;  /* 0x000000ad86217220 */ /* 0x000fe20000410000 */
[----:B-1----:R-:W-:Y:S01]  /*6b50*/  FMNMX.FTZ R135, R0, R4, !PT ;  /* 0x0000000400877209 */ /* 0x002fe20007810000 */
[C---:B------:R-:W-:Y:S02]  /*6b60*/  FMUL.FTZ R4, R134.reuse, R148 ;  /* 0x0000009486047220 */ /* 0x040fe40000410000 */
[----:B--2---:R-:W-:Y:S02]  /*6b70*/  FMUL.FTZ R5, R134, R149 ;  /* 0x0000009586057220 */ /* 0x004fe40000410000 */
[C---:B------:R-:W-:Y:S03]  /*6b80*/  FADD.FTZ R0, -R135.reuse, R141 ;  /* 0x0000008d87007221 */ /* 0x040fe60000010100 */
[----:B------:R-:W1:Y:S01]  /*6b90*/  MUFU.EX2 R237, R23 ;  /* 0x0000001700ed7308 */ /* 0x000e620000000800 */
[----:B------:R-:W-:Y:S02]  /*6ba0*/  FMUL.FTZ R141, R136, c[0x0][0x23c] ;  /* 0x00008f00888d7a20 */ /* 0x000fe40000410000 */
[----:B------:R-:W-:Y:S02]  /*6bb0*/  FMUL.FTZ R143, R135, c[0x0][0x23c] ;  /* 0x00008f00878f7a20 */ /* 0x000fe40000410000 */
[----:B------:R-:W-:Y:S01]  /*6bc0*/  FMUL.FTZ R0, R0, c[0x0][0x23c] ;  /* 0x00008f0000007a20 */ /* 0x000fe20000410000 */
[----:B------:R-:W-:Y:S01]  /*6bd0*/  FSEL R141, R141, RZ, P0 ;  /* 0x000000ff8d8d7208 */ /* 0x000fe20000000000 */
[----:B---3--:R-:W-:Y:S01]  /*6be0*/  FMUL.FTZ R19, R133, R159 ;  /* 0x0000009f85137220 */ /* 0x008fe20000410000 */
[----:B------:R-:W-:Y:S01]  /*6bf0*/  FSETP.NEU.FTZ.AND P0, PT, R135, -INF , PT ;  /* 0xff8000008700780b */ /* 0x000fe20003f1d000 */
[----:B------:R-:W-:Y:S01]  /*6c00*/  FMUL.FTZ R34, R133, R174 ;  /* 0x000000ae85227220 */ /* 0x000fe20000410000 */
[----:B------:R-:W-:Y:S01]  /*6c10*/  MUFU.EX2 R238, R22 ;  /* 0x0000001600ee7308 */ /* 0x000fe20000000800 */
[--C-:B------:R-:W-:Y:S01]  /*6c20*/  FFMA.FTZ R7, R7, c[0x0][0x23c], -R141.reuse ;  /* 0x00008f0007077a23 */ /* 0x100fe2000001088d */
[----:B------:R-:W-:Y:S01]  /*6c30*/  FSEL R143, R143, RZ, P0 ;  /* 0x000000ff8f8f7208 */ /* 0x000fe20000000000 */
[--C-:B------:R-:W-:Y:S02]  /*6c40*/  FFMA.FTZ R16, R16, c[0x0][0x23c], -R141.reuse ;  /* 0x00008f0010107a23 */ /* 0x100fe4000001088d */
[----:B------:R-:W-:Y:S02]  /*6c50*/  FFMA.FTZ R14, R14, c[0x0][0x23c], -R141 ;  /* 0x00008f000e0e7a23 */ /* 0x000fe4000001088d */
[----:B------:R-:W-:Y:S02]  /*6c60*/  FFMA.FTZ R6, R6, c[0x0][0x23c], -R143 ;  /* 0x00008f0006067a23 */ /* 0x000fe4000001088f */
[----:B------:R-:W-:Y:S01]  /*6c70*/  FFMA.FTZ R11, R11, c[0x0][0x23c], -R141 ;  /* 0x00008f000b0b7a23 */ /* 0x000fe2000001088d */
[----:B------:R2:W-:Y:S01]  /*6c80*/  MUFU.EX2 R239, R21 ;  /* 0x0000001500ef7308 */ /* 0x0005e20000000800 */
[--C-:B------:R-:W-:Y:S02]  /*6c90*/  FFMA.FTZ R15, R15, c[0x0][0x23c], -R143.reuse ;  /* 0x00008f000f0f7a23 */ /* 0x100fe4000001088f */
[--C-:B------:R-:W-:Y:S01]  /*6ca0*/  FFMA.FTZ R13, R13, c[0x0][0x23c], -R143.reuse ;  /* 0x00008f000d0d7a23 */ /* 0x100fe2000001088f */
[----:B-1----:R-:W-:Y:S01]  /*6cb0*/  F2FP.PACK_AB R149, R237, R236 ;  /* 0x000000eced95723e */ /* 0x002fe200000000ff */
[----:B------:R-:W-:Y:S02]  /*6cc0*/  FFMA.FTZ R24, R24, c[0x0][0x23c], -R143 ;  /* 0x00008f0018187a23 */ /* 0x000fe4000001088f */
[C---:B------:R-:W-:Y:S02]  /*6cd0*/  FMUL.FTZ R35, R133.reuse, R175 ;  /* 0x000000af85237220 */ /* 0x040fe40000410000 */
[C---:B------:R-:W-:Y:S01]  /*6ce0*/  FMUL.FTZ R36, R134.reuse, R36 ;  /* 0x0000002486247220 */ /* 0x040fe20000410000 */
[----:B------:R1:W-:Y:S01]  /*6cf0*/  MUFU.EX2 R243, R18 ;  /* 0x0000001200f37308 */ /* 0x0003e20000000800 */
[C---:B------:R-:W-:Y:S01]  /*6d00*/  FMUL.FTZ R37, R134.reuse, R37 ;  /* 0x0000002586257220 */ /* 0x040fe20000410000 */
[----:B------:R-:W-:Y:S01]  /*6d10*/  LDSM.16.MT88.4 R172, [R219+0xa800] ;  /* 0x00a80000dbac783b */ /* 0x000fe20000004200 */
[C---:B------:R-:W-:Y:S02]  /*6d20*/  FMUL.FTZ R38, R133.reuse, R38 ;  /* 0x0000002685267220 */ /* 0x040fe40000410000 */
[C---:B------:R-:W-:Y:S02]  /*6d30*/  FMUL.FTZ R39, R133.reuse, R39 ;  /* 0x0000002785277220 */ /* 0x040fe40000410000 */
[C---:B------:R-:W-:Y:S02]  /*6d40*/  FMUL.FTZ R48, R134.reuse, R48 ;  /* 0x0000003086307220 */ /* 0x040fe40000410000 */
[C---:B------:R-:W-:Y:S01]  /*6d50*/  FMUL.FTZ R49, R134.reuse, R49 ;  /* 0x0000003186317220 */ /* 0x040fe20000410000 */
[----:B------:R3:W-:Y:S01]  /*6d60*/  MUFU.EX2 R242, R17 ;  /* 0x0000001100f27308 */ /* 0x0007e20000000800 */
[C---:B------:R-:W-:Y:S02]  /*6d70*/  FMUL.FTZ R50, R133.reuse, R50 ;  /* 0x0000003285327220 */ /* 0x040fe40000410000 */
[C---:B------:R-:W-:Y:S01]  /*6d80*/  FMUL.FTZ R51, R133.reuse, R51 ;  /* 0x0000003385337220 */ /* 0x040fe20000410000 */
[----:B--2---:R-:W2:Y:S01]  /*6d90*/  LDSM.16.MT88.4 R20, [R217+0xa000] ;  /* 0x00a00000d914783b */ /* 0x004ea20000004200 */
[C---:B------:R-:W-:Y:S02]  /*6da0*/  FMUL.FTZ R52, R134.reuse, R52 ;  /* 0x0000003486347220 */ /* 0x040fe40000410000 */
[C---:B------:R-:W-:Y:S02]  /*6db0*/  FMUL.FTZ R53, R134.reuse, R53 ;  /* 0x0000003586357220 */ /* 0x040fe40000410000 */
[C---:B------:R-:W-:Y:S01]  /*6dc0*/  FMUL.FTZ R54, R133.reuse, R54 ;  /* 0x0000003685367220 */ /* 0x040fe20000410000 */
[----:B------:R-:W4:Y:S01]  /*6dd0*/  MUFU.EX2 R240, R8 ;  /* 0x0000000800f07308 */ /* 0x000f220000000800 */
[C---:B------:R-:W-:Y:S02]  /*6de0*/  FMUL.FTZ R55, R133.reuse, R55 ;  /* 0x0000003785377220 */ /* 0x040fe40000410000 */
[C---:B------:R-:W-:Y:S02]  /*6df0*/  FMUL.FTZ R64, R134.reuse, R64 ;  /* 0x0000004086407220 */ /* 0x040fe40000410000 */
[C---:B-1----:R-:W-:Y:S02]  /*6e00*/  FMUL.FTZ R18, R133.reuse, R158 ;  /* 0x0000009e85127220 */ /* 0x042fe40000410000 */
[C---:B------:R-:W-:Y:S02]  /*6e10*/  FMUL.FTZ R65, R134.reuse, R65 ;  /* 0x0000004186417220 */ /* 0x040fe40000410000 */
[C---:B------:R-:W-:Y:S01]  /*6e20*/  FMUL.FTZ R66, R133.reuse, R66 ;  /* 0x0000004285427220 */ /* 0x040fe20000410000 */
[----:B------:R1:W-:Y:S01]  /*6e30*/  MUFU.EX2 R215, R7 ;  /* 0x0000000700d77308 */ /* 0x0003e20000000800 */
[C---:B------:R-:W-:Y:S02]  /*6e40*/  FMUL.FTZ R67, R133.reuse, R67 ;  /* 0x0000004385437220 */ /* 0x040fe40000410000 */
[C---:B------:R-:W-:Y:S02]  /*6e50*/  FMUL.FTZ R68, R134.reuse, R68 ;  /* 0x0000004486447220 */ /* 0x040fe40000410000 */
[C---:B---3--:R-:W-:Y:S02]  /*6e60*/  FMUL.FTZ R17, R134.reuse, R157 ;  /* 0x0000009d86117220 */ /* 0x048fe40000410000 */
[C---:B------:R-:W-:Y:S02]  /*6e70*/  FMUL.FTZ R69, R134.reuse, R69 ;  /* 0x0000004586457220 */ /* 0x040fe40000410000 */
[C---:B------:R-:W-:Y:S01]  /*6e80*/  FMUL.FTZ R70, R133.reuse, R70 ;  /* 0x0000004685467220 */ /* 0x040fe20000410000 */
[----:B------:R3:W-:Y:S01]  /*6e90*/  MUFU.EX2 R211, R6 ;  /* 0x0000000600d37308 */ /* 0x0007e20000000800 */
[----:B------:R-:W-:Y:S02]  /*6ea0*/  FMUL.FTZ R71, R133, R71 ;  /* 0x0000004785477220 */ /* 0x000fe40000410000 */
[C---:B------:R-:W-:Y:S01]  /*6eb0*/  FMUL.FTZ R80, R134.reuse, R80 ;  /* 0x0000005086507220 */ /* 0x040fe20000410000 */
[----:B----4-:R-:W-:Y:S01]  /*6ec0*/  F2FP.PACK_AB R148, R241, R240 ;  /* 0x000000f0f194723e */ /* 0x010fe200000000ff */
[C---:B------:R-:W-:Y:S02]  /*6ed0*/  FMUL.FTZ R81, R134.reuse, R81 ;  /* 0x0000005186517220 */ /* 0x040fe40000410000 */
[C---:B------:R-:W-:Y:S02]  /*6ee0*/  FMUL.FTZ R82, R133.reuse, R82 ;  /* 0x0000005285527220 */ /* 0x040fe40000410000 */
[C---:B------:R-:W-:Y:S01]  /*6ef0*/  FMUL.FTZ R83, R133.reuse, R83 ;  /* 0x0000005385537220 */ /* 0x040fe20000410000 */
[----:B------:R-:W4:Y:S01]  /*6f00*/  MUFU.EX2 R3, R3 ;  /* 0x0000000300037308 */ /* 0x000f220000000800 */
[C---:B------:R-:W-:Y:S02]  /*6f10*/  FMUL.FTZ R84, R134.reuse, R84 ;  /* 0x0000005486547220 */ /* 0x040fe40000410000 */
[C---:B------:R-:W-:Y:S02]  /*6f20*/  FMUL.FTZ R85, R134.reuse, R85 ;  /* 0x0000005586557220 */ /* 0x040fe40000410000 */
[----:B-1----:R-:W-:Y:S01]  /*6f30*/  FMUL.FTZ R7, R133, R151 ;  /* 0x0000009785077220 */ /* 0x002fe20000410000 */
[----:B------:R-:W-:Y:S01]  /*6f40*/  F2FP.PACK_AB R151, R239, R238 ;  /* 0x000000eeef97723e */ /* 0x000fe200000000ff */
[C---:B------:R-:W-:Y:S02]  /*6f50*/  FMUL.FTZ R86, R133.reuse, R86 ;  /* 0x0000005685567220 */ /* 0x040fe40000410000 */
[C---:B------:R-:W-:Y:S01]  /*6f60*/  FMUL.FTZ R87, R133.reuse, R87 ;  /* 0x0000005785577220 */ /* 0x040fe20000410000 */
[----:B------:R-:W1:Y:S01]  /*6f70*/  MUFU.EX2 R0, R0 ;  /* 0x0000000000007308 */ /* 0x000e620000000800 */
[C---:B------:R-:W-:Y:S02]  /*6f80*/  FMUL.FTZ R96, R134.reuse, R96 ;  /* 0x0000006086607220 */ /* 0x040fe40000410000 */
[----:B------:R-:W-:Y:S02]  /*6f90*/  FMUL.FTZ R97, R134, R97 ;  /* 0x0000006186617220 */ /* 0x000fe40000410000 */
[C---:B---3--:R-:W-:Y:S01]  /*6fa0*/  FMUL.FTZ R6, R133.reuse, R150 ;  /* 0x0000009685067220 */ /* 0x048fe20000410000 */
[----:B------:R-:W-:Y:S01]  /*6fb0*/  F2FP.PACK_AB R150, R242, R243 ;  /* 0x000000f3f296723e */ /* 0x000fe200000000ff */
[C---:B------:R-:W-:Y:S02]  /*6fc0*/  FMUL.FTZ R98, R133.reuse, R98 ;  /* 0x0000006285627220 */ /* 0x040fe40000410000 */
[----:B------:R-:W-:Y:S01]  /*6fd0*/  FMUL.FTZ R99, R133, R99 ;  /* 0x0000006385637220 */ /* 0x000fe20000410000 */
[----:B------:R-:W3:Y:S01]  /*6fe0*/  MUFU.EX2 R233, R16 ;  /* 0x0000001000e97308 */ /* 0x000ee20000000800 */
[----:B------:R-:W-:Y:S02]  /*6ff0*/  FMUL.FTZ R100, R134, R100 ;  /* 0x0000006486647220 */ /* 0x000fe40000410000 */
[-C--:B--2---:R-:W-:Y:S01]  /*7000*/  HMMA.16816.F32 R4, R148, R20.reuse, R4 ;  /* 0x000000149404723c */ /* 0x084fe20000001804 */
[C---:B----4-:R-:W-:Y:S02]  /*7010*/  FMUL.FTZ R8, R3.reuse, R144 ;  /* 0x0000009003087220 */ /* 0x050fe40000410000 */
[C---:B------:R-:W-:Y:S02]  /*7020*/  FMUL.FTZ R9, R3.reuse, R145 ;  /* 0x0000009103097220 */ /* 0x040fe40000410000 */
[C---:B------:R-:W-:Y:S02]  /*7030*/  FMUL.FTZ R12, R3.reuse, R152 ;  /* 0x00000098030c7220 */ /* 0x040fe40000410000 */
[----:B------:R2:W-:Y:S01]  /*7040*/  MUFU.EX2 R234, R14 ;  /* 0x0000000e00ea7308 */ /* 0x0005e20000000800 */
[C---:B------:R-:W-:Y:S04]  /*7050*/  FMUL.FTZ R25, R3.reuse, R165 ;  /* 0x000000a503197220 */ /* 0x040fe80000410000 */
[C---:B-1----:R-:W-:Y:S02]  /*7060*/  FMUL.FTZ R10, R0.reuse, R146 ;  /* 0x00000092000a7220 */ /* 0x042fe40000410000 */
[C---:B------:R-:W-:Y:S02]  /*7070*/  FMUL.FTZ R26, R0.reuse, R166 ;  /* 0x000000a6001a7220 */ /* 0x040fe40000410000 */
[----:B------:R-:W-:Y:S01]  /*7080*/  FMUL.FTZ R27, R0, R167 ;  /* 0x000000a7001b7220 */ /* 0x000fe20000410000 */
[----:B------:R1:W-:Y:S01]  /*7090*/  MUFU.EX2 R213, R15 ;  /* 0x0000000f00d57308 */ /* 0x0003e20000000800 */
[C---:B------:R-:W-:Y:S02]  /*70a0*/  FMUL.FTZ R28, R3.reuse, R168 ;  /* 0x000000a8031c7220 */ /* 0x040fe40000410000 */
[----:B------:R-:W-:Y:S01]  /*70b0*/  FMUL.FTZ R29, R3, R169 ;  /* 0x000000a9031d7220 */ /* 0x000fe20000410000 */
[----:B---3--:R-:W-:Y:S01]  /*70c0*/  F2FP.PACK_AB R144, R233, R215 ;  /* 0x000000d7e990723e */ /* 0x008fe200000000ff */
[----:B------:R-:W-:Y:S02]  /*70d0*/  FMUL.FTZ R16, R134, R156 ;  /* 0x0000009c86107220 */ /* 0x000fe40000410000 */
[C---:B------:R-:W-:Y:S01]  /*70e0*/  FMUL.FTZ R30, R0.reuse, R170 ;  /* 0x000000aa001e7220 */ /* 0x040fe20000410000 */
[----:B------:R-:W-:Y:S01]  /*70f0*/  LDSM.16.MT88.4 R156, [R221+0xa000] ;  /* 0x00a00000dd9c783b */ /* 0x000fe20000004200 */
[C---:B------:R-:W-:Y:S01]  /*7100*/  FMUL.FTZ R31, R0.reuse, R171 ;  /* 0x000000ab001f7220 */ /* 0x040fe20000410000 */
[----:B------:R3:W-:Y:S01]  /*7110*/  MUFU.EX2 R214, R13 ;  /* 0x0000000d00d67308 */ /* 0x0007e20000000800 */
[C---:B------:R-:W-:Y:S02]  /*7120*/  FMUL.FTZ R40, R3.reuse, R40 ;  /* 0x0000002803287220 */ /* 0x040fe40000410000 */
[C---:B------:R-:W-:Y:S02]  /*7130*/  FMUL.FTZ R41, R3.reuse, R41 ;  /* 0x0000002903297220 */ /* 0x040fe40000410000 */
[C---:B--2---:R-:W-:Y:S02]  /*7140*/  FMUL.FTZ R14, R0.reuse, R154 ;  /* 0x0000009a000e7220 */ /* 0x044fe40000410000 */
[C---:B------:R-:W-:Y:S02]  /*7150*/  FMUL.FTZ R42, R0.reuse, R42 ;  /* 0x0000002a002a7220 */ /* 0x040fe40000410000 */
[C---:B------:R-:W-:Y:S01]  /*7160*/  FMUL.FTZ R43, R0.reuse, R43 ;  /* 0x0000002b002b7220 */ /* 0x040fe20000410000 */
[----:B------:R2:W4:Y:S01]  /*7170*/  MUFU.EX2 R235, R11 ;  /* 0x0000000b00eb7308 */ /* 0x0005220000000800 */
[C---:B------:R-:W-:Y:S02]  /*7180*/  FMUL.FTZ R44, R3.reuse, R44 ;  /* 0x0000002c032c7220 */ /* 0x040fe40000410000 */
[C---:B------:R-:W-:Y:S02]  /*7190*/  FMUL.FTZ R45, R3.reuse, R45 ;  /* 0x0000002d032d7220 */ /* 0x040fe40000410000 */
[C---:B-1----:R-:W-:Y:S02]  /*71a0*/  FMUL.FTZ R15, R0.reuse, R155 ;  /* 0x0000009b000f7220 */ /* 0x042fe40000410000 */
[C---:B------:R-:W-:Y:S02]  /*71b0*/  FMUL.FTZ R46, R0.reuse, R46 ;  /* 0x0000002e002e7220 */ /* 0x040fe40000410000 */
[C---:B------:R-:W-:Y:S01]  /*71c0*/  FMUL.FTZ R47, R0.reuse, R47 ;  /* 0x0000002f002f7220 */ /* 0x040fe20000410000 */
[----:B------:R-:W1:Y:S01]  /*71d0*/  MUFU.EX2 R212, R24 ;  /* 0x0000001800d47308 */ /* 0x000e620000000800 */
[C---:B------:R-:W-:Y:S02]  /*71e0*/  FMUL.FTZ R56, R3.reuse, R56 ;  /* 0x0000003803387220 */ /* 0x040fe40000410000 */
[C---:B------:R-:W-:Y:S02]  /*71f0*/  FMUL.FTZ R57, R3.reuse, R57 ;  /* 0x0000003903397220 */ /* 0x040fe40000410000 */
[C---:B---3--:R-:W-:Y:S02]  /*7200*/  FMUL.FTZ R13, R3.reuse, R153 ;  /* 0x00000099030d7220 */ /* 0x048fe40000410000 */
[----:B------:R-:W3:Y:S01]  /*7210*/  LDSM.16.MT88.4 R152, [R222+0xa000] ;  /* 0x00a00000de98783b */ /* 0x000ee20000004200 */
[C---:B------:R-:W-:Y:S02]  /*7220*/  FMUL.FTZ R58, R0.reuse, R58 ;  /* 0x0000003a003a7220 */ /* 0x040fe40000410000 */
[C---:B------:R-:W-:Y:S02]  /*7230*/  FMUL.FTZ R59, R0.reuse, R59 ;  /* 0x0000003b003b7220 */ /* 0x040fe40000410000 */
[----:B------:R-:W-:Y:S02]  /*7240*/  FMUL.FTZ R60, R3, R60 ;  /* 0x0000003c033c7220 */ /* 0x000fe40000410000 */
[----:B--2---:R-:W-:Y:S01]  /*7250*/  FMUL.FTZ R11, R0, R147 ;  /* 0x00000093000b7220 */ /* 0x004fe20000410000 */
[----:B----4-:R-:W-:Y:S01]  /*7260*/  F2FP.PACK_AB R146, R235, R234 ;  /* 0x000000eaeb92723e */ /* 0x010fe200000000ff */
[C---:B------:R-:W-:Y:S01]  /*7270*/  FMUL.FTZ R61, R3.reuse, R61 ;  /* 0x0000003d033d7220 */ /* 0x040fe20000410000 */
[----:B------:R-:W-:Y:S01]  /*7280*/  F2FP.PACK_AB R147, R214, R213 ;  /* 0x000000d5d693723e */ /* 0x000fe200000000ff */
[C---:B------:R-:W-:Y:S02]  /*7290*/  FMUL.FTZ R62, R0.reuse, R62 ;  /* 0x0000003e003e7220 */ /* 0x040fe40000410000 */
[----:B------:R-:W-:Y:S02]  /*72a0*/  FMUL.FTZ R63, R0, R63 ;  /* 0x0000003f003f7220 */ /* 0x000fe40000410000 */
[C---:B------:R-:W-:Y:S01]  /*72b0*/  FMUL.FTZ R72, R3.reuse, R72 ;  /* 0x0000004803487220 */ /* 0x040fe20000410000 */
[----:B-1----:R-:W-:Y:S01]  /*72c0*/  F2FP.PACK_AB R145, R212, R211 ;  /* 0x000000d3d491723e */ /* 0x002fe200000000ff */
[C---:B------:R-:W-:Y:S02]  /*72d0*/  FMUL.FTZ R73, R3.reuse, R73 ;  /* 0x0000004903497220 */ /* 0x040fe40000410000 */
        /* <DEDUP_REMOVED lines=9> */
[--C-:B------:R-:W-:Y:S02]  /*7370*/  FFMA.FTZ R160, R182, c[0x0][0x23c], -R139.reuse ;  /* 0x00008f00b6a07a23 */ /* 0x100fe4000001088b */
[C---:B------:R-:W-:Y:S02]  /*7380*/  FMUL.FTZ R79, R0.reuse, R79 ;  /* 0x0000004f004f7220 */ /* 0x040fe40000410000 */
[C---:B------:R-:W-:Y:S01]  /*7390*/  HMMA.16816.F32 R16, R148.reuse, R22, R16 ;  /* 0x000000169410723c */ /* 0x040fe20000001810 */
[C---:B------:R-:W-:Y:S01]  /*73a0*/  FMUL.FTZ R24, R3.reuse, R164 ;  /* 0x000000a403187220 */ /* 0x040fe20000410000 */
[----:B------:R1:W-:Y:S02]  /*73b0*/  MUFU.EX2 R210, R160 ;  /* 0x000000a000d27308 */ /* 0x0003e40000000800 */
        /* <DEDUP_REMOVED lines=11> */
[----:B-1----:R-:W-:Y:S01]  /*7470*/  FFMA.FTZ R160, R183, c[0x0][0x23c], -R139 ;  /* 0x00008f00b7a07a23 */ /* 0x002fe2000001088b */
[C---:B------:R-:W-:Y:S01]  /*7480*/  HMMA.16816.F32 R24, R144.reuse, R176, R24 ;  /* 0x000000b09018723c */ /* 0x040fe20000001818 */
[----:B------:R-:W-:Y:S02]  /*7490*/  FMUL.FTZ R101, R134, R101 ;  /* 0x0000006586657220 */ /* 0x000fe40000410000 */
[----:B------:R1:W-:Y:S01]  /*74a0*/  MUFU.EX2 R209, R160 ;  /* 0x000000a000d17308 */ /* 0x0003e20000000800 */
[C---:B------:R-:W-:Y:S02]  /*74b0*/  FMUL.FTZ R102, R133.reuse, R102 ;  /* 0x0000006685667220 */ /* 0x040fe40000410000 */
[----:B------:R-:W-:Y:S02]  /*74c0*/  FMUL.FTZ R103, R133, R103 ;  /* 0x0000006785677220 */ /* 0x000fe40000410000 */
[-C--:B------:R-:W-:Y:S01]  /*74d0*/  HMMA.16816.F32 R28, R144, R178.reuse, R28 ;  /* 0x000000b2901c723c */ /* 0x080fe2000000181c */
[C---:B------:R-:W-:Y:S03]  /*74e0*/  FMUL.FTZ R104, R3.reuse, R104 ;  /* 0x0000006803687220 */ /* 0x040fe60000410000 */
[C---:B------:R-:W-:Y:S02]  /*74f0*/  FMUL.FTZ R105, R3.reuse, R105 ;  /* 0x0000006903697220 */ /* 0x040fe40000410000 */
[C---:B------:R-:W-:Y:S02]  /*7500*/  FMUL.FTZ R106, R0.reuse, R106 ;  /* 0x0000006a006a7220 */ /* 0x040fe40000410000 */
[C---:B------:R-:W-:Y:S01]  /*7510*/  HMMA.16816.F32 R32, R148.reuse, R178, R32 ;  /* 0x000000b29420723c */ /* 0x040fe20000001820 */
[C---:B------:R-:W-:Y:S03]  /*7520*/  FMUL.FTZ R107, R0.reuse, R107 ;  /* 0x0000006b006b7220 */ /* 0x040fe60000410000 */
[C---:B------:R-:W-:Y:S02]  /*7530*/  FMUL.FTZ R108, R3.reuse, R108 ;  /* 0x0000006c036c7220 */ /* 0x040fe40000410000 */
[----:B------:R-:W-:Y:S02]  /*7540*/  FMUL.FTZ R109, R3, R109 ;  /* 0x0000006d036d7220 */ /* 0x000fe40000410000 */
[-C--:B---3--:R-:W-:Y:S01]  /*7550*/  HMMA.16816.F32 R36, R148, R152.reuse, R36 ;  /* 0x000000989424723c */ /* 0x088fe20000001824 */
[C---:B------:R-:W-:Y:S01]  /*7560*/  FMUL.FTZ R110, R0.reuse, R110 ;  /* 0x0000006e006e7220 */ /* 0x040fe20000410000 */
[----:B-1----:R-:W-:Y:S02]  /*7570*/  LDSM.16.MT88.4 R160, [R217+0xa800] ;  /* 0x00a80000d9a0783b */ /* 0x002fe40000004200 */
[----:B------:R-:W-:Y:S02]  /*7580*/  FMUL.FTZ R111, R0, R111 ;  /* 0x0000006f006f7220 */ /* 0x000fe40000410000 */
        /* <DEDUP_REMOVED lines=12> */
[----:B------:R-:W-:Y:S02]  /*7650*/  FFMA.FTZ R142, R142, c[0x0][0x23c], -R143 ;  /* 0x00008f008e8e7a23 */ /* 0x000fe4000001088f */
[-C--:B------:R-:W-:Y:S01]  /*7660*/  HMMA.16816.F32 R52, R148, R156.reuse, R52 ;  /* 0x0000009c9434723c */ /* 0x080fe20000001834 */
[C---:B------:R-:W-:Y:S01]  /*7670*/  FMUL.FTZ R120, R3.reuse, R120 ;  /* 0x0000007803787220 */ /* 0x040fe20000410000 */
[----:B------:R-:W-:Y:S02]  /*7680*/  MUFU.EX2 R196, R142 ;  /* 0x0000008e00c47308 */ /* 0x000fe40000000800 */
[C---:B------:R-:W-:Y:S02]  /*7690*/  FMUL.FTZ R121, R3.reuse, R121 ;  /* 0x0000007903797220 */ /* 0x040fe40000410000 */
[C---:B------:R-:W-:Y:S02]  /*76a0*/  FMUL.FTZ R122, R0.reuse, R122 ;  /* 0x0000007a007a7220 */ /* 0x040fe40000410000 */
[C---:B------:R-:W-:Y:S01]  /*76b0*/  HMMA.16816.F32 R56, R144.reuse, R156, R56 ;  /* 0x0000009c9038723c */ /* 0x040fe20000001838 */
[C---:B------:R-:W-:Y:S03]  /*76c0*/  FMUL.FTZ R123, R0.reuse, R123 ;  /* 0x0000007b007b7220 */ /* 0x040fe60000410000 */
[C---:B------:R-:W-:Y:S02]  /*76d0*/  FMUL.FTZ R124, R3.reuse, R124 ;  /* 0x0000007c037c7220 */ /* 0x040fe40000410000 */
[----:B------:R-:W-:Y:S02]  /*76e0*/  FMUL.FTZ R125, R3, R125 ;  /* 0x0000007d037d7220 */ /* 0x000fe40000410000 */
[-C--:B------:R-:W-:Y:S01]  /*76f0*/  HMMA.16816.F32 R60, R144, R158.reuse, R60 ;  /* 0x0000009e903c723c */ /* 0x080fe2000000183c */
[C---:B------:R-:W-:Y:S03]  /*7700*/  FMUL.FTZ R126, R0.reuse, R126 ;  /* 0x0000007e007e7220 */ /* 0x040fe60000410000 */
[----:B------:R-:W-:Y:S02]  /*7710*/  FMUL.FTZ R127, R0, R127 ;  /* 0x0000007f007f7220 */ /* 0x000fe40000410000 */
[C---:B------:R-:W-:Y:S02]  /*7720*/  FMUL.FTZ R128, R134.reuse, R128 ;  /* 0x0000008086807220 */ /* 0x040fe40000410000 */
[C---:B------:R-:W-:Y:S01]  /*7730*/  HMMA.16816.F32 R64, R148.reuse, R158, R64 ;  /* 0x0000009e9440723c */ /* 0x040fe20000001840 */
[----:B------:R-:W2:Y:S03]  /*7740*/  LDSM.16.MT88.4 R156, [R219+0xb000] ;  /* 0x00b00000db9c783b */ /* 0x000ea60000004200 */
[----:B------:R-:W-:Y:S02]  /*7750*/  FMUL.FTZ R129, R134, R129 ;  /* 0x0000008186817220 */ /* 0x000fe40000410000 */
[C---:B------:R-:W-:Y:S02]  /*7760*/  FMUL.FTZ R130, R133.reuse, R130 ;  /* 0x0000008285827220 */ /* 0x040fe40000410000 */
[C---:B------:R-:W-:Y:S01]  /*7770*/  FMUL.FTZ R131, R133.reuse, R131 ;  /* 0x0000008385837220 */ /* 0x040fe20000410000 */
[-C--:B-1----:R-:W-:Y:S03]  /*7780*/  HMMA.16816.F32 R68, R148, R152.reuse, R68 ;  /* 0x000000989444723c */ /* 0x082fe60000001844 */
[----:B------:R-:W-:Y:S02]  /*7790*/  FFMA.FTZ R133, R133, R246, R236 ;  /* 0x000000f685857223 */ /* 0x000fe400000100ec */
[----:B------:R-:W-:Y:S02]  /*77a0*/  FFMA.FTZ R3, R3, R245, R215 ;  /* 0x000000f503037223 */ /* 0x000fe400000100d7 */
[----:B------:R-:W-:Y:S01]  /*77b0*/  FFMA.FTZ R0, R0, R244, R211 ;  /* 0x000000f400007223 */ /* 0x000fe200000100d3 */
[C---:B------:R-:W-:Y:S07]  /*77c0*/  HMMA.16816.F32 R72, R144.reuse, R152, R72 ;  /* 0x000000989048723c */ /* 0x040fee0000001848 */
[--C-:B------:R-:W-:Y:S01]  /*77d0*/  FFMA.FTZ R152, R184, c[0x0][0x23c], -R139.reuse ;  /* 0x00008f00b8987a23 */ /* 0x100fe2000001088b */
[-C--:B------:R-:W-:Y:S01]  /*77e0*/  HMMA.16816.F32 R76, R144, R154.reuse, R76 ;  /* 0x0000009a904c723c */ /* 0x080fe2000000184c */
[----:B------:R-:W-:Y:S02]  /*77f0*/  FFMA.FTZ R139, R185, c[0x0][0x23c], -R139 ;  /* 0x00008f00b98b7a23 */ /* 0x000fe4000001088b */
[----:B------:R1:W-:Y:S05]  /*7800*/  MUFU.EX2 R208, R152 ;  /* 0x0000009800d07308 */ /* 0x0003ea0000000800 */
[C---:B------:R-:W-:Y:S05]  /*7810*/  HMMA.16816.F32 R80, R148.reuse, R154, R80 ;  /* 0x0000009a9450723c */ /* 0x040fea0000001850 */
[----:B------:R3:W4:Y:S03]  /*7820*/  MUFU.EX2 R207, R139 ;  /* 0x0000008b00cf7308 */ /* 0x0007260000000800 */
[-C--:B--2---:R-:W-:Y:S08]  /*7830*/  HMMA.16816.F32 R84, R148, R156.reuse, R84 ;  /* 0x0000009c9454723c */ /* 0x084ff00000001854 */
[C---:B------:R-:W-:Y:S01]  /*7840*/  HMMA.16816.F32 R88, R144.reuse, R156, R88 ;  /* 0x0000009c9058723c */ /* 0x040fe20000001858 */
[----:B-1----:R-:W1:Y:S07]  /*7850*/  LDSM.16.MT88.4 R152, [R222+0xb000] ;  /* 0x00b00000de98783b */ /* 0x002e6e0000004200 */
[-C--:B------:R-:W-:Y:S01]  /*7860*/  HMMA.16816.F32 R92, R144, R158.reuse, R92 ;  /* 0x0000009e905c723c */ /* 0x080fe2000000185c */
[--C-:B---3--:R-:W-:Y:S03]  /*7870*/  FFMA.FTZ R139, R186, c[0x0][0x23c], -R140.reuse ;  /* 0x00008f00ba8b7a23 */ /* 0x108fe6000001088c */
[----:B----4-:R-:W-:Y:S04]  /*7880*/  F2FP.PACK_AB R142, R207, R208 ;  /* 0x000000d0cf8e723e */ /* 0x010fe800000000ff */
[C---:B------:R-:W-:Y:S01]  /*7890*/  HMMA.16816.F32 R96, R148.reuse, R158, R96 ;  /* 0x0000009e9460723c */ /* 0x040fe20000001860 */
[----:B------:R2:W-:Y:S01]  /*78a0*/  MUFU.EX2 R206, R139 ;  /* 0x0000008b00ce7308 */ /* 0x0005e20000000800 */
[----:B------:R-:W3:Y:S02]  /*78b0*/  LDSM.16.MT88.4 R156, [R221+0xb000] ;  /* 0x00b00000dd9c783b */ /* 0x000ee40000004200 */
[--C-:B--2---:R-:W-:Y:S04]  /*78c0*/  FFMA.FTZ R139, R190, c[0x0][0x23c], -R140.reuse ;  /* 0x00008f00be8b7a23 */ /* 0x104fe8000001088c */
[-C--:B-1----:R-:W-:Y:S03]  /*78d0*/  HMMA.16816.F32 R100, R148, R152.reuse, R100 ;  /* 0x000000989464723c */ /* 0x082fe60000001864 */
[----:B------:R1:W-:Y:S05]  /*78e0*/  MUFU.EX2 R205, R139 ;  /* 0x0000008b00cd7308 */ /* 0x0003ea0000000800 */
[C---:B------:R-:W-:Y:S08]  /*78f0*/  HMMA.16816.F32 R104, R144.reuse, R152, R104 ;  /* 0x000000989068723c */ /* 0x040ff00000001868 */
[-C--:B------:R-:W-:Y:S08]  /*7900*/  HMMA.16816.F32 R108, R144, R154.reuse, R108 ;  /* 0x0000009a906c723c */ /* 0x080ff0000000186c */
[C---:B------:R-:W-:Y:S01]  /*7910*/  HMMA.16816.F32 R112, R148.reuse, R154, R112 ;  /* 0x0000009a9470723c */ /* 0x040fe20000001870 */
[--C-:B-1----:R-:W-:Y:S03]  /*7920*/  FFMA.FTZ R139, R189, c[0x0][0x23c], -R140.reuse ;  /* 0x00008f00bd8b7a23 */ /* 0x102fe6000001088c */
[----:B------:R-:W-:Y:S04]  /*7930*/  FFMA.FTZ R140, R192, c[0x0][0x23c], -R140 ;  /* 0x00008f00c08c7a23 */ /* 0x000fe8000001088c */
[-C--:B---3--:R-:W-:Y:S01]  /*7940*/  HMMA.16816.F32 R116, R148, R156.reuse, R116 ;  /* 0x0000009c9474723c */ /* 0x088fe20000001874 */
[----:B------:R1:W-:Y:S07]  /*7950*/  MUFU.EX2 R204, R139 ;  /* 0x0000008b00cc7308 */ /* 0x0003ee0000000800 */
[C---:B------:R-:W-:Y:S03]  /*7960*/  HMMA.16816.F32 R120, R144.reuse, R156, R120 ;  /* 0x0000009c9078723c */ /* 0x040fe60000001878 */
[----:B------:R2:W-:Y:S05]  /*7970*/  MUFU.EX2 R203, R140 ;  /* 0x0000008c00cb7308 */ /* 0x0005ea0000000800 */
[-C--:B------:R-:W-:Y:S08]  /*7980*/  HMMA.16816.F32 R124, R144, R158.reuse, R124 ;  /* 0x0000009e907c723c */ /* 0x080ff0000000187c */
[----:B------:R-:W-:Y:S01]  /*7990*/  HMMA.16816.F32 R128, R148, R158, R128 ;  /* 0x0000009e9480723c */ /* 0x000fe20000001880 */
[--C-:B-1----:R-:W-:Y:S04]  /*79a0*/  FFMA.FTZ R139, R180, c[0x0][0x23c], -R141.reuse ;  /* 0x00008f00b48b7a23 */ /* 0x102fe8000001088d */
[----:B------:R1:W-:Y:S01]  /*79b0*/  MUFU.EX2 R202, R139 ;  /* 0x0000008b00ca7308 */ /* 0x0003e20000000800 */
[----:B--2---:R-:W-:Y:S01]  /*79c0*/  F2FP.PACK_AB R140, R209, R210 ;  /* 0x000000d2d18c723e */ /* 0x004fe200000000ff */
[--C-:B-1----:R-:W-:Y:S08]  /*79d0*/  FFMA.FTZ R139, R191, c[0x0][0x23c], -R141.reuse ;  /* 0x00008f00bf8b7a23 */ /* 0x102ff0000001088d */
[----:B------:R1:W2:Y:S02]  /*79e0*/  MUFU.EX2 R201, R139 ;  /* 0x0000008b00c97308 */ /* 0x0002a40000000800 */
[--C-:B-1----:R-:W-:Y:S01]  /*79f0*/  FFMA.FTZ R139, R181, c[0x0][0x23c], -R141.reuse ;  /* 0x00008f00b58b7a23 */ /* 0x102fe2000001088d */
[----:B--2---:R-:W-:Y:S01]  /*7a00*/  F2FP.PACK_AB R176, R201, R202 ;  /* 0x000000cac9b0723e */ /* 0x004fe200000000ff */
[----:B------:R-:W-:Y:S01]  /*7a10*/  FFMA.FTZ R141, R193, c[0x0][0x23c], -R141 ;  /* 0x00008f00c18d7a23 */ /* 0x000fe2000001088d */
[----:B------:R-:W1:Y:S05]  /*7a20*/  LDSM.16.MT88.4 R180, [R222+0xa800] ;  /* 0x00a80000deb4783b */ /* 0x000e6a0000004200 */
[----:B------:R2:W-:Y:S03]  /*7a30*/  MUFU.EX2 R200, R139 ;  /* 0x0000008b00c87308 */ /* 0x0005e60000000800 */
[----:B------:R-:W-:Y:S07]  /*7a40*/  LDSM.16.MT88.4 R192, [R219+0xb800] ;  /* 0x00b80000dbc0783b */ /* 0x000fee0000004200 */
[----:B------:R3:W4:Y:S01]  /*7a50*/  MUFU.EX2 R199, R141 ;  /* 0x0000008d00c77308 */ /* 0x0007220000000800 */
[--C-:B--2---:R-:W-:Y:S02]  /*7a60*/  FFMA.FTZ R139, R187, c[0x0][0x23c], -R143.reuse ;  /* 0x00008f00bb8b7a23 */ /* 0x104fe4000001088f */
[----:B------:R-:W2:Y:S07]  /*7a70*/  LDSM.16.MT88.4 R184, [R221+0xa800] ;  /* 0x00a80000ddb8783b */ /* 0x000eae0000004200 */
[----:B------:R5:W-:Y:S01]  /*7a80*/  MUFU.EX2 R198, R139 ;  /* 0x0000008b00c67308 */ /* 0x000be20000000800 */
[----:B---3--:R-:W-:Y:S02]  /*7a90*/  F2FP.PACK_AB R141, R205, R206 ;  /* 0x000000cecd8d723e */ /* 0x008fe400000000ff */
[----:B----4-:R-:W-:Y:S01]  /*7aa0*/  F2FP.PACK_AB R178, R199, R200 ;  /* 0x000000c8c7b2723e */ /* 0x010fe200000000ff */
[--C-:B-----5:R-:W-:Y:S02]  /*7ab0*/  FFMA.FTZ R139, R188, c[0x0][0x23c], -R143.reuse ;  /* 0x00008f00bc8b7a23 */ /* 0x120fe4000001088f */
[----:B------:R-:W-:Y:S01]  /*7ac0*/  FFMA.FTZ R143, R2, c[0x0][0x23c], -R143 ;  /* 0x00008f00028f7a23 */ /* 0x000fe2000001088f */
[----:B------:R-:W3:Y:S03]  /*7ad0*/  LDSM.16.MT88.4 R188, [R217+0xb800] ;  /* 0x00b80000d9bc783b */ /* 0x000ee60000004200 */
[----:B------:R-:W4:Y:S01]  /*7ae0*/  MUFU.EX2 R197, R139 ;  /* 0x0000008b00c57308 */ /* 0x000f220000000800 */
[----:B------:R-:W-:Y:S01]  /*7af0*/  FADD.FTZ R2, R237, R133 ;  /* 0x00000085ed027221 */ /* 0x000fe20000010000 */
[----:B------:R-:W-:Y:S03]  /*7b00*/  MOV R133, R138 ;  /* 0x0000008a00857202 */ /* 0x000fe60000000f00 */
[----:B------:R-:W-:Y:S04]  /*7b10*/  FADD.FTZ R2, R238, R2 ;  /* 0x00000002ee027221 */ /* 0x000fe80000010000 */
[----:B------:R-:W-:Y:S01]  /*7b20*/  FADD.FTZ R2, R239, R2 ;  /* 0x00000002ef027221 */ /* 0x000fe20000010000 */
[----:B------:R5:W1:Y:S03]  /*7b30*/  MUFU.EX2 R139, R143 ;  /* 0x0000008f008b7308 */ /* 0x000a660000000800 */
[----:B------:R-:W-:Y:S01]  /*7b40*/  FADD.FTZ R2, R206, R2 ;  /* 0x00000002ce027221 */ /* 0x000fe20000010000 */
[----:B----4-:R-:W-:Y:S02]  /*7b50*/  F2FP.PACK_AB R177, R197, R198 ;  /* 0x000000c6c5b1723e */ /* 0x010fe400000000ff */
[----:B-----5:R-:W-:Y:S02]  /*7b60*/  F2FP.PACK_AB R143, R203, R204 ;  /* 0x000000cccb8f723e */ /* 0x020fe400000000ff */
[----:B-1----:R-:W-:Y:S05]  /*7b70*/  F2FP.PACK_AB R179, R139, R196 ;  /* 0x000000c48bb3723e */ /* 0x002fea00000000ff */
[-C--:B------:R-:W-:Y:S01]  /*7b80*/  HMMA.16816.F32 R148, R140, R160.reuse, R4 ;  /* 0x000000a08c94723c */ /* 0x080fe20000001804 */
[----:B------:R-:W1:Y:S07]  /*7b90*/  LDSM.16.MT88.4 R4, [R222+0xb800] ;  /* 0x00b80000de04783b */ /* 0x000e6e0000004200 */
[C---:B------:R-:W-:Y:S01]  /*7ba0*/  HMMA.16816.F32 R144, R176.reuse, R160, R8 ;  /* 0x000000a0b090723c */ /* 0x040fe20000001808 */
[----:B------:R-:W4:Y:S07]  /*7bb0*/  LDSM.16.MT88.4 R8, [R221+0xb800] ;  /* 0x00b80000dd08783b */ /* 0x000f2e0000004200 */
        /* <DEDUP_REMOVED lines=32> */
[----:B------:R-:W-:Y:S02]  /*7dc0*/  FADD.FTZ R4, R202, R5 ;  /* 0x00000005ca047221 */ /* 0x000fe40000010000 */
[----:B------:R-:W-:Y:S01]  /*7dd0*/  FFMA.FTZ R6, R134, R247, R240 ;  /* 0x000000f786067223 */ /* 0x000fe200000100f0 */
[-C--:B----4-:R-:W-:Y:S01]  /*7de0*/  HMMA.16816.F32 R116, R140, R8.reuse, R116 ;  /* 0x000000088c74723c */ /* 0x090fe20000001874 */
[----:B------:R-:W-:Y:S03]  /*7df0*/  FADD.FTZ R0, R198, R0 ;  /* 0x00000000c6007221 */ /* 0x000fe60000010000 */
[----:B------:R-:W-:Y:S02]  /*7e00*/  FADD.FTZ R6, R241, R6 ;  /* 0x00000006f1067221 */ /* 0x000fe40000010000 */
        /* <DEDUP_REMOVED lines=13> */
[----:B------:R-:W-:Y:S01]  /*7ee0*/  FADD.FTZ R2, R196, R0 ;  /* 0x00000000c4027221 */ /* 0x000fe20000010000 */
[----:B------:R-:W-:Y:S01]  /*7ef0*/  IADD3 R0, R232, -0x1, RZ ;  /* 0xffffffffe8007810 */ /* 0x000fe20007ffe0ff */
[----:B------:R-:W-:Y:S01]  /*7f00*/  FADD.FTZ R247, R207, R4 ;  /* 0x00000004cff77221 */ /* 0x000fe20000010000 */
[----:B------:R-:W-:Y:S01]  /*7f10*/  MOV R141, R135 ;  /* 0x00000087008d7202 */ /* 0x000fe20000000f00 */
[----:B------:R-:W-:Y:S03]  /*7f20*/  FADD.FTZ R246, R203, R5 ;  /* 0x00000005cbf67221 */ /* 0x000fe60000010000 */
[----:B------:R-:W-:Y:S01]  /*7f30*/  MOV R232, R0 ;  /* 0x0000000000e87202 */ /* 0x000fe20000000f00 */
[----:B------:R-:W-:Y:S01]  /*7f40*/  FADD.FTZ R245, R199, R3 ;  /* 0x00000003c7f57221 */ /* 0x000fe20000010000 */
[----:B------:R-:W-:Y:S01]  /*7f50*/  MOV R140, R136 ;  /* 0x00000088008c7202 */ /* 0x000fe20000000f00 */
[----:B------:R-:W-:Y:S01]  /*7f60*/  FADD.FTZ R244, R139, R2 ;  /* 0x000000028bf47221 */ /* 0x000fe20000010000 */
[----:B------:R-:W-:Y:S01]  /*7f70*/  MOV R139, R137 ;  /* 0x00000089008b7202 */ /* 0x000fe20000000f00 */
[----:B------:R-:W-:-:S05]  /*7f80*/  @P4 BRA `(.L_x_1801) ;  /* 0xffffd32000004947 */ /* 0x000fca000383ffff */
.L_x_1800:
[----:B------:R-:W2:Y:S04]  /*7f90*/  LDL.LU R143, [R1+0x24] ;  /* 0x00002400018f7983 */ /* 0x000ea80000300800 */
[----:B------:R-:W1:Y:S04]  /*7fa0*/  SHFL.BFLY PT, R0, R247, 0x2, 0x1f ;  /* 0x0c401f00f7007f89 */ /* 0x000e6800000e0000 */
[----:B------:R-:W3:Y:S04]  /*7fb0*/  SHFL.BFLY PT, R4, R246, 0x2, 0x1f ;  /* 0x0c401f00f6047f89 */ /* 0x000ee800000e0000 */
[----:B------:R-:W4:Y:S01]  /*7fc0*/  SHFL.BFLY PT, R3, R244, 0x2, 0x1f ;  /* 0x0c401f00f4037f89 */ /* 0x000f2200000e0000 */
[----:B-1----:R-:W-:-:S03]  /*7fd0*/  FADD.FTZ R247, R0, R247 ;  /* 0x000000f700f77221 */ /* 0x002fc60000010000 */
[----:B------:R-:W1:Y:S01]  /*7fe0*/  SHFL.BFLY PT, R0, R245, 0x2, 0x1f ;  /* 0x0c401f00f5007f89 */ /* 0x000e6200000e0000 */
[----:B---3--:R-:W-:-:S03]  /*7ff0*/  FADD.FTZ R246, R4, R246 ;  /* 0x000000f604f67221 */ /* 0x008fc60000010000 */
[----:B------:R-:W3:Y:S01]  /*8000*/  SHFL.BFLY PT, R2, R247, 0x1, 0x1f ;  /* 0x0c201f00f7027f89 */ /* 0x000ee200000e0000 */
[----:B----4-:R-:W-:Y:S01]  /*8010*/  FADD.FTZ R244, R3, R244 ;  /* 0x000000f403f47221 */ /* 0x010fe20000010000 */
[----:B------:R-:W-:Y:S02]  /*8020*/  MOV R3, 0x3f800000 ;  /* 0x3f80000000037802 */ /* 0x000fe40000000f00 */
[----:B------:R-:W4:Y:S01]  /*8030*/  SHFL.BFLY PT, R4, R246, 0x1, 0x1f ;  /* 0x0c201f00f6047f89 */ /* 0x000f2200000e0000 */
[----:B-1----:R-:W-:Y:S01]  /*8040*/  FADD.FTZ R245, R0, R245 ;  /* 0x000000f500f57221 */ /* 0x002fe20000010000 */
[----:B------:R-:W-:Y:S01]  /*8050*/  MOV R0, 0x3f800000 ;  /* 0x3f80000000007802 */ /* 0x000fe20000000f00 */
[----:B---3--:R-:W-:-:S03]  /*8060*/  FADD.FTZ R247, R247, R2 ;  /* 0x00000002f7f77221 */ /* 0x008fc60000010000 */
[----:B------:R-:W1:Y:S01]  /*8070*/  SHFL.BFLY PT, R6, R245, 0x1, 0x1f ;  /* 0x0c201f00f5067f89 */ /* 0x000e6200000e0000 */
[----:B----4-:R-:W-:Y:S01]  /*8080*/  FADD.FTZ R246, R246, R4 ;  /* 0x00000004f6f67221 */ /* 0x010fe20000010000 */
[----:B------:R-:W-:Y:S02]  /*8090*/  FSETP.NE.FTZ.AND P6, PT, R247, RZ, PT ;  /* 0x000000fff700720b */ /* 0x000fe40003fd5000 */
[----:B------:R-:W3:Y:S02]  /*80a0*/  SHFL.BFLY PT, R2, R244, 0x1, 0x1f ;  /* 0x0c201f00f4027f89 */ /* 0x000ee400000e0000 */
[----:B------:R-:W-:-:S09]  /*80b0*/  FSETP.NE.FTZ.AND P5, PT, R246, RZ, PT ;  /* 0x000000fff600720b */ /* 0x000fd20003fb5000 */
[----:B------:R-:W4:Y:S01]  /*80c0*/  @P6 MUFU.RCP R0, R247 ;  /* 0x000000f700006308 */ /* 0x000f220000001000 */
[----:B-1----:R-:W-:-:S07]  /*80d0*/  FADD.FTZ R245, R245, R6 ;  /* 0x00000006f5f57221 */ /* 0x002fce0000010000 */
[----:B------:R-:W1:Y:S01]  /*80e0*/  @P5 MUFU.RCP R3, R246 ;  /* 0x000000f600035308 */ /* 0x000e620000001000 */
[----:B------:R-:W-:Y:S01]  /*80f0*/  FSETP.NE.FTZ.AND P4, PT, R245, RZ, PT ;  /* 0x000000fff500720b */ /* 0x000fe20003f95000 */
[----:B---3--:R-:W-:Y:S01]  /*8100*/  FADD.FTZ R244, R244, R2 ;  /* 0x00000002f4f47221 */ /* 0x008fe20000010000 */
[----:B------:R-:W-:Y:S01]  /*8110*/  MOV R2, 0x3f800000 ;  /* 0x3f80000000027802 */ /* 0x000fe20000000f00 */
[----:B----4-:R-:W-:-:S03]  /*8120*/  FMUL.FTZ R34, R0, R49 ;  /* 0x0000003100227220 */ /* 0x010fc60000410000 */
[----:B------:R-:W-:Y:S01]  /*8130*/  FSETP.NE.FTZ.AND P3, PT, R244, RZ, PT ;  /* 0x000000fff400720b */ /* 0x000fe20003f75000 */
[C---:B------:R-:W-:Y:S02]  /*8140*/  FMUL.FTZ R148, R0.reuse, R148 ;  /* 0x0000009400947220 */ /* 0x040fe40000410000 */
[C---:B------:R-:W-:Y:S02]  /*8150*/  FMUL.FTZ R6, R0.reuse, R149 ;  /* 0x0000009500067220 */ /* 0x040fe40000410000 */
[C---:B------:R-:W-:Y:S02]  /*8160*/  FMUL.FTZ R156, R0.reuse, R156 ;  /* 0x0000009c009c7220 */ /* 0x040fe40000410000 */
[----:B-1----:R-:W-:Y:S01]  /*8170*/  FMUL.FTZ R49, R3, R71 ;  /* 0x0000004703317220 */ /* 0x002fe20000410000 */
[----:B------:R-:W1:Y:S01]  /*8180*/  @P4 MUFU.RCP R2, R245 ;  /* 0x000000f500024308 */ /* 0x000e620000001000 */
[----:B------:R-:W3:Y:S01]  /*8190*/  S2R R71, SR_TID.X ;  /* 0x0000000000477919 */ /* 0x000ee20000002100 */
[----:B------:R-:W-:Y:S01]  /*81a0*/  FMUL.FTZ R160, R0, R160 ;  /* 0x000000a000a07220 */ /* 0x000fe20000410000 */
        /* <DEDUP_REMOVED lines=31> */
[----:B------:R-:W-:Y:S02]  /*83a0*/  FMUL.FTZ R129, R0, R129 ;  /* 0x0000008100817220 */ /* 0x000fe40000410000 */
[----:B-1----:R-:W-:Y:S01]  /*83b0*/  FMUL.FTZ R52, R2, R61 ;  /* 0x0000003d02347220 */ /* 0x002fe20000410000 */
[----:B---3--:R-:W-:Y:S01]  /*83c0*/  SHF.R.S32.HI R61, RZ, 0x1f, R71 ;  /* 0x0000001fff3d7819 */ /* 0x008fe20000011447 */
[----:B------:R-:W-:-:S02]  /*83d0*/  FMUL.FTZ R33, R3, R66 ;  /* 0x0000004203217220 */ /* 0x000fc40000410000 */
[----:B------:R-:W-:Y:S01]  /*83e0*/  FMUL.FTZ R28, R2, R56 ;  /* 0x00000038021c7220 */ /* 0x000fe20000410000 */
[----:B------:R-:W-:Y:S01]  /*83f0*/  LEA.HI R29, R61, R71, RZ, 0x2 ;  /* 0x000000473d1d7211 */ /* 0x000fe200078f10ff */
        /* <DEDUP_REMOVED lines=94> */
[----:B------:R-:W-:Y:S02]  /*89e0*/  SHF.R.S32.HI R2, RZ, 0x2, R29 ;  /* 0x00000002ff027819 */ /* 0x000fe4000001141d */
[----:B------:R-:W-:-:S02]  /*89f0*/  F2FP.PACK_AB R66, R66, R120 ;  /* 0x000000784242723e */ /* 0x000fc400000000ff */
[----:B--2---:R-:W-:-:S13]  /*8a00*/  ISETP.NE.AND P0, PT, R143, -0x1, PT ;  /* 0xffffffff8f00780c */ /* 0x004fda0003f05270 */
[----:B------:R-:W-:-:S04]  /*8a10*/  @P0 IMAD.WIDE.U32 R4, R143, c[0x0][0x1e8], RZ ;  /* 0x00007a008f040a25 */ /* 0x000fc800078e00ff */
[----:B------:R-:W-:Y:S01]  /*8a20*/  @P0 IMAD R142, R143, c[0x0][0x1ec], R5 ;  /* 0x00007b008f8e0a24 */ /* 0x000fe200078e0205 */
[----:B------:R-:W-:Y:S01]  /*8a30*/  @P0 MOV R141, R4 ;  /* 0x00000004008d0202 */ /* 0x000fe20000000f00 */
[----:B------:R-:W-:Y:S01]  /*8a40*/  FMUL.FTZ R4, R0, R157 ;  /* 0x0000009d00047220 */ /* 0x000fe20000410000 */
[----:B------:R-:W-:Y:S01]  /*8a50*/  MOV R0, 0x3f800000 ;  /* 0x3f80000000007802 */ /* 0x000fe20000000f00 */
[----:B------:R-:W-:Y:S01]  /*8a60*/  FMUL.FTZ R5, R3, R151 ;  /* 0x0000009703057220 */ /* 0x000fe20000410000 */
[----:B------:R-:W-:Y:S02]  /*8a70*/  SHF.R.S32.HI R3, RZ, 0x1f, R29 ;  /* 0x0000001fff037819 */ /* 0x000fe4000001141d */
[----:B------:R-:W-:Y:S02]  /*8a80*/  F2FP.PACK_AB R4, R4, R156 ;  /* 0x0000009c0404723e */ /* 0x000fe400000000ff */
[----:B------:R-:W1:Y:S01]  /*8a90*/  @P3 MUFU.RCP R0, R244 ;  /* 0x000000f400003308 */ /* 0x000e620000001000 */
[----:B------:R-:W-:-:S02]  /*8aa0*/  LEA.HI R3, R3, R2, RZ, 0x3 ;  /* 0x0000000203037211 */ /* 0x000fc400078f18ff */
[----:B------:R-:W-:Y:S02]  /*8ab0*/  F2FP.PACK_AB R5, R5, R150 ;  /* 0x000000960505723e */ /* 0x000fe400000000ff */
[----:B------:R-:W-:-:S04]  /*8ac0*/  LOP3.LUT R3, R3, 0xfffffff8, RZ, 0xc0, !PT ;  /* 0xfffffff803037812 */ /* 0x000fc800078ec0ff */
[----:B------:R-:W-:-:S04]  /*8ad0*/  IADD3 R3, R2, -R3, RZ ;  /* 0x8000000302037210 */ /* 0x000fc80007ffe0ff */
[----:B------:R-:W-:Y:S01]  /*8ae0*/  SHF.L.U32 R2, R3, 0x6, RZ ;  /* 0x0000000603027819 */ /* 0x000fe200000006ff */
[C---:B-1----:R-:W-:Y:S02]  /*8af0*/  FMUL.FTZ R27, R0.reuse, R59 ;  /* 0x0000003b001b7220 */ /* 0x042fe40000410000 */
        /* <DEDUP_REMOVED lines=75> */
[----:B------:R-:W-:Y:S01]  /*8fb0*/  STS [R2+0x2400], R13 ;  /* 0x0024000d02007388 */ /* 0x000fe20000000800 */
[----:B------:R-:W-:Y:S02]  /*8fc0*/  SEL R5, R5, 0xffffffc0, !P2 ;  /* 0xffffffc005057807 */ /* 0x000fe40005000000 */
[C---:B--2---:R-:W-:Y:S02]  /*8fd0*/  IADD3 R4, R0.reuse, R3, RZ ;  /* 0x0000000300047210 */ /* 0x044fe40007ffe0ff */
[----:B------:R-:W-:Y:S02]  /*8fe0*/  IADD3 R3, R3, R2, RZ ;  /* 0x0000000203037210 */ /* 0x000fe40007ffe0ff */
[-C--:B---3--:R-:W-:Y:S01]  /*8ff0*/  IADD3 R7, R0, R5.reuse, RZ ;  /* 0x0000000500077210 */ /* 0x088fe20007ffe0ff */
[----:B------:R1:W-:Y:S01]  /*9000*/  STS [R4], R12 ;  /* 0x0000000c04007388 */ /* 0x0003e20000000800 */
[----:B------:R-:W-:-:S03]  /*9010*/  IADD3 R6, R4, R5, RZ ;  /* 0x0000000504067210 */ /* 0x000fc60007ffe0ff */
[----:B------:R2:W-:Y:S01]  /*9020*/  STS [R4+0x400], R11 ;  /* 0x0004000b04007388 */ /* 0x0005e20000000800 */
[----:B----4-:R-:W-:-:S03]  /*9030*/  IADD3 R8, R5, R2, RZ ;  /* 0x0000000205087210 */ /* 0x010fc60007ffe0ff */
[----:B------:R-:W-:Y:S01]  /*9040*/  STS [R3], R15 ;  /* 0x0000000f03007388 */ /* 0x000fe20000000800 */
[----:B------:R-:W-:Y:S01]  /*9050*/  IADD3 R5, R3, R5, RZ ;  /* 0x0000000503057210 */ /* 0x000fe20007ffe0ff */
[----:B------:R-:W3:Y:S02]  /*9060*/  LDC.U8 R10, c[0x0][0x329] ;  /* 0x0000ca40ff0a7b82 */ /* 0x000ee40000000000 */
[----:B------:R-:W-:Y:S04]  /*9070*/  STS [R3+0x400], R14 ;  /* 0x0004000e03007388 */ /* 0x000fe80000000800 */
[----:B------:R-:W-:Y:S04]  /*9080*/  STS [R4+0x2000], R16 ;  /* 0x0020001004007388 */ /* 0x000fe80000000800 */
[----:B------:R-:W-:Y:S04]  /*9090*/  STS [R4+0x2400], R17 ;  /* 0x0024001104007388 */ /* 0x000fe80000000800 */
[----:B------:R-:W-:Y:S01]  /*90a0*/  STS [R3+0x2000], R25 ;  /* 0x0020001903007388 */ /* 0x000fe20000000800 */
[----:B-1----:R-:W-:Y:S03]  /*90b0*/  @P5 MUFU.LG2 R12, R246 ;  /* 0x000000f6000c5308 */ /* 0x002fe60000000c00 */
[----:B------:R-:W-:Y:S04]  /*90c0*/  STS [R3+0x2400], R24 ;  /* 0x0024001803007388 */ /* 0x000fe80000000800 */
[----:B------:R-:W-:Y:S01]  /*90d0*/  STS [R7], R23 ;  /* 0x0000001707007388 */ /* 0x000fe20000000800 */
[----:B--2---:R-:W-:Y:S01]  /*90e0*/  @P4 MUFU.LG2 R11, R245 ;  /* 0x000000f5000b4308 */ /* 0x004fe20000000c00 */
[----:B---3--:R-:W-:-:S02]  /*90f0*/  ISETP.NE.AND P1, PT, R10, RZ, PT ;  /* 0x000000ff0a00720c */ /* 0x008fc40003f25270 */
[----:B------:R-:W-:Y:S04]  /*9100*/  STS [R7+0x400], R22 ;  /* 0x0004001607007388 */ /* 0x000fe80000000800 */
[----:B------:R1:W-:Y:S04]  /*9110*/  STS [R8], R19 ;  /* 0x0000001308007388 */ /* 0x0003e80000000800 */
[----:B------:R-:W-:Y:S04]  /*9120*/  STS [R8+0x400], R18 ;  /* 0x0004001208007388 */ /* 0x000fe80000000800 */
[----:B------:R-:W-:Y:S04]  /*9130*/  STS [R7+0x2000], R21 ;  /* 0x0020001507007388 */ /* 0x000fe80000000800 */
[----:B------:R-:W-:Y:S04]  /*9140*/  STS [R7+0x2400], R20 ;  /* 0x0024001407007388 */ /* 0x000fe80000000800 */
[----:B------:R-:W-:Y:S04]  /*9150*/  STS [R8+0x2000], R26 ;  /* 0x0020001a08007388 */ /* 0x000fe80000000800 */
[----:B------:R-:W-:Y:S04]  /*9160*/  STS [R8+0x2400], R59 ;  /* 0x0024003b08007388 */ /* 0x000fe80000000800 */
[----:B------:R-:W-:Y:S04]  /*9170*/  STS [R6], R58 ;  /* 0x0000003a06007388 */ /* 0x000fe80000000800 */
[----:B-1----:R1:W5:Y:S04]  /*9180*/  LDL R19, [R1+0xc] ;  /* 0x00000c0001137983 */ /* 0x0023680000100800 */
        /* <DEDUP_REMOVED lines=19> */
[----:B--2---:R-:W2:Y:S03]  /*92c0*/  LDC.U8 R0, c[0x0][0x328] ;  /* 0x0000ca00ff007b82 */ /* 0x004ea60000000000 */
[----:B------:R-:W-:Y:S04]  /*92d0*/  STS [R4+0x6000], R40 ;  /* 0x0060002804007388 */ /* 0x000fe80000000800 */
[----:B------:R4:W-:Y:S01]  /*92e0*/  STS [R4+0x6400], R39 ;  /* 0x0064002704007388 */ /* 0x0009e20000000800 */
[----:B---3--:R-:W-:-:S03]  /*92f0*/  LOP3.LUT R2, R69, 0xffffffe0, RZ, 0xc0, !PT ;  /* 0xffffffe045027812 */ /* 0x008fc600078ec0ff */
[----:B------:R-:W-:Y:S04]  /*9300*/  STS [R3+0x6000], R36 ;  /* 0x0060002403007388 */ /* 0x000fe80000000800 */
[----:B------:R-:W-:Y:S04]  /*9310*/  STS [R3+0x6400], R35 ;  /* 0x0064002303007388 */ /* 0x000fe80000000800 */
[----:B------:R-:W-:Y:S04]  /*9320*/  STS [R7+0x4000], R34 ;  /* 0x0040002207007388 */ /* 0x000fe80000000800 */
[----:B------:R-:W-:Y:S01]  /*9330*/  STS [R7+0x4400], R33 ;  /* 0x0044002107007388 */ /* 0x000fe20000000800 */
[----:B--2---:R-:W-:-:S02]  /*9340*/  ISETP.NE.AND P2, PT, R0, RZ, PT ;  /* 0x000000ff0000720c */ /* 0x004fc40003f45270 */
[----:B------:R-:W-:Y:S01]  /*9350*/  @!P1 MOV R0, c[0x0][0x214] ;  /* 0x0000850000009a02 */ /* 0x000fe20000000f00 */
[----:B------:R-:W-:Y:S04]  /*9360*/  STS [R8+0x4000], R30 ;  /* 0x0040001e08007388 */ /* 0x000fe80000000800 */
[----:B------:R-:W-:Y:S01]  /*9370*/  STS [R8+0x4400], R29 ;  /* 0x0044001d08007388 */ /* 0x000fe20000000800 */
[----:B----4-:R-:W-:-:S03]  /*9380*/  @P1 MOV R4, c[0x0][0x210] ;  /* 0x0000840000041a02 */ /* 0x010fc60000000f00 */
[----:B------:R-:W-:Y:S02]  /*9390*/  STS [R7+0x6000], R32 ;  /* 0x0060002007007388 */ /* 0x000fe40000000800 */
[----:B------:R-:W-:Y:S01]  /*93a0*/  @P1 IMAD R4, R4, c[0x0][0x214], RZ ;  /* 0x0000850004041a24 */ /* 0x000fe200078e02ff */
[----:B------:R-:W-:Y:S01]  /*93b0*/  @!P1 SEL R4, R0, c[0x0][0x234], !P2 ;  /* 0x00008d0000049a07 */ /* 0x000fe20005000000 */
[----:B------:R-:W-:Y:S01]  /*93c0*/  STS [R7+0x6400], R31 ;  /* 0x0064001f07007388 */ /* 0x000fe20000000800 */
[----:B------:R-:W-:Y:S02]  /*93d0*/  ISETP.NE.OR P2, PT, R10, RZ, !P2 ;  /* 0x000000ff0a00720c */ /* 0x000fe40005745670 */
[----:B------:R-:W-:Y:S01]  /*93e0*/  @P1 MOV R0, 0x1 ;  /* 0x0000000100001802 */ /* 0x000fe20000000f00 */
[----:B------:R-:W-:Y:S01]  /*93f0*/  STS [R8+0x6000], R28 ;  /* 0x0060001c08007388 */ /* 0x000fe20000000800 */
[----:B------:R-:W2:Y:S01]  /*9400*/  @P6 MUFU.LG2 R10, R247 ;  /* 0x000000f7000a6308 */ /* 0x000ea20000000c00 */
[----:B------:R-:W-:-:S02]  /*9410*/  @!P1 IMAD R0, R4, c[0x0][0x1c0], RZ ;  /* 0x0000700004009a24 */ /* 0x000fc400078e02ff */
[----:B------:R3:W-:Y:S04]  /*9420*/  STS [R8+0x6400], R27 ;  /* 0x0064001b08007388 */ /* 0x0007e80000000800 */
[----:B------:R-:W-:Y:S04]  /*9430*/  STS [R6+0x4000], R62 ;  /* 0x0040003e06007388 */ /* 0x000fe80000000800 */
[----:B------:R-:W-:Y:S04]  /*9440*/  STS [R6+0x4400], R61 ;  /* 0x0044003d06007388 */ /* 0x000fe80000000800 */
[----:B------:R-:W-:Y:S04]  /*9450*/  STS [R5+0x4000], R60 ;  /* 0x0040003c05007388 */ /* 0x000fe80000000800 */
[----:B------:R-:W-:Y:S04]  /*9460*/  STS [R5+0x4400], R64 ;  /* 0x0044004005007388 */ /* 0x000fe80000000800 */
[----:B------:R-:W-:Y:S04]  /*9470*/  STS [R6+0x6000], R66 ;  /* 0x0060004206007388 */ /* 0x000fe80000000800 */
[----:B------:R4:W-:Y:S01]  /*9480*/  STS [R6+0x6400], R65 ;  /* 0x0064004106007388 */ /* 0x0009e20000000800 */
[----:B---3--:R-:W-:-:S03]  /*9490*/  IADD3 R8, -R2, R71, RZ ;  /* 0x0000004702087210 */ /* 0x008fc60007ffe1ff */
[----:B------:R-:W-:Y:S04]  /*94a0*/  STS [R5+0x6000], R63 ;  /* 0x0060003f05007388 */ /* 0x000fe80000000800 */
[----:B------:R3:W-:Y:S04]  /*94b0*/  STS [R5+0x6400], R67 ;  /* 0x0064004305007388 */ /* 0x0007e80000000800 */
[----:B------:R-:W-:Y:S06]  /*94c0*/  BAR.SYNC.DEFER_BLOCKING 0x0 ;  /* 0x0000000000007b1d */ /* 0x000fec0000010000 */
[----:B------:R-:W1:Y:S04]  /*94d0*/  S2R R9, SR_CTAID.Y ;  /* 0x0000000000097919 */ /* 0x000e680000002600 */
[----:B------:R-:W2:Y:S04]  /*94e0*/  S2R R13, SR_CTAID.X ;  /* 0x00000000000d7919 */ /* 0x000ea80000002500 */
[----:B------:R-:W2:Y:S04]  /*94f0*/  S2R R18, SR_CTAID.Z ;  /* 0x0000000000127919 */ /* 0x000ea80000002700 */
[----:B------:R2:W2:Y:S04]  /*9500*/  LDS.128 R24, [R231] ;  /* 0x00000000e7187984 */ /* 0x0004a80000000c00 */
[----:B------:R2:W2:Y:S01]  /*9510*/  LDS.128 R32, [R231+0x800] ;  /* 0x00080000e7207984 */ /* 0x0004a20000000c00 */
[----:B-1----:R-:W-:Y:S01]  /*9520*/  @!P0 SHF.R.S32.HI R3, RZ, 0x1f, R9 ;  /* 0x0000001fff038819 */ /* 0x002fe20000011409 */
[----:B----4-:R-:W-:-:S02]  /*9530*/  @!P0 IMAD.WIDE.U32 R6, R9, c[0x0][0x1e0], RZ ;  /* 0x0000780009068a25 */ /* 0x010fc400078e00ff */
[----:B------:R1:W4:Y:S02]  /*9540*/  LDS.128 R40, [R231+0x1000] ;  /* 0x00100000e7287984 */ /* 0x0003240000000c00 */
[----:B------:R-:W-:Y:S02]  /*9550*/  @!P0 IMAD R3, R3, c[0x0][0x1e0], RZ ;  /* 0x0000780003038a24 */ /* 0x000fe400078e02ff */
[----:B------:R1:W1:Y:S01]  /*9560*/  LDS.128 R48, [R231+0x1800] ;  /* 0x00180000e7307984 */ /* 0x0002620000000c00 */
[C---:B---3--:R-:W-:Y:S01]  /*9570*/  @!P2 IMAD R5, R9.reuse, c[0x0][0x214], RZ ;  /* 0x000085000905aa24 */ /* 0x048fe200078e02ff */
[----:B------:R-:W-:Y:S01]  /*9580*/  @!P0 MOV R141, R6 ;  /* 0x00000006008d8202 */ /* 0x000fe20000000f00 */
[C---:B------:R-:W-:Y:S01]  /*9590*/  @!P0 IMAD R3, R9.reuse, c[0x0][0x1e4], R3 ;  /* 0x0000790009038a24 */ /* 0x040fe200078e0203 */
        /* <DEDUP_REMOVED lines=12> */
[----:B------:R-:W-:Y:S01]  /*9660*/  IMAD R0, R9, R0, RZ ;  /* 0x0000000009007224 */ /* 0x000fe200078e02ff */
[----:B------:R-:W-:Y:S01]  /*9670*/  @P1 MOV R6, c[0x0][0x210] ;  /* 0x0000840000061a02 */ /* 0x000fe20000000f00 */
[----:B------:R-:W3:Y:S01]  /*9680*/  @P3 MUFU.LG2 R9, R244 ;  /* 0x000000f400093308 */ /* 0x000ee20000000c00 */
[----:B------:R-:W-:-:S02]  /*9690*/  @!P2 SEL R5, R5, R143, !P0 ;  /* 0x0000008f0505a207 */ /* 0x000fc40004000000 */
[----:B------:R-:W-:Y:S02]  /*96a0*/  @!P1 MOV R6, 0x1 ;  /* 0x0000000100069802 */ /* 0x000fe40000000f00 */
[----:B------:R-:W-:Y:S02]  /*96b0*/  @!P0 IADD3 R142, R7, R3, RZ ;  /* 0x00000003078e8210 */ /* 0x000fe40007ffe0ff */
[----:B------:R-:W-:Y:S01]  /*96c0*/  CS2R R2, SRZ ;  /* 0x0000000000027805 */ /* 0x000fe2000001ff00 */
[----:B------:R-:W-:Y:S02]  /*96d0*/  SEL R0, R0, RZ, P2 ;  /* 0x000000ff00007207 */ /* 0x000fe40001000000 */
[----:B------:R-:W-:Y:S02]  /*96e0*/  @!P2 SHF.R.S32.HI R3, RZ, 0x1f, R5 ;  /* 0x0000001fff03a819 */ /* 0x000fe40000011405 */
[----:B------:R-:W-:Y:S02]  /*96f0*/  LOP3.LUT P0, RZ, R8, 0x3, RZ, 0xc0, !PT ;  /* 0x0000000308ff7812 */ /* 0x000fe4000780c0ff */
[----:B------:R-:W-:Y:S01]  /*9700*/  @!P2 MOV R2, R5 ;  /* 0x000000050002a202 */ /* 0x000fe20000000f00 */
[----:B--2---:R-:W-:-:S02]  /*9710*/  IMAD R5, R13, R6, RZ ;  /* 0x000000060d057224 */ /* 0x004fc400078e02ff */
[----:B------:R-:W-:Y:S02]  /*9720*/  IMAD R0, R18, R4, R0 ;  /* 0x0000000412007224 */ /* 0x000fe400078e0200 */
[----:B------:R-:W-:Y:S01]  /*9730*/  @P6 FMUL.FTZ R7, R10, 0.69314718246459960938 ;  /* 0x3f3172180a076820 */ /* 0x000fe20000410000 */
[----:B------:R-:W-:Y:S01]  /*9740*/  SHF.L.U32 R8, R5, 0x7, RZ ;  /* 0x0000000705087819 */ /* 0x000fe200000006ff */
[----:B------:R-:W-:Y:S01]  /*9750*/  @P4 FMUL.FTZ R5, R11, 0.69314718246459960938 ;  /* 0x3f3172180b054820 */ /* 0x000fe20000410000 */
[----:B------:R-:W-:Y:S01]  /*9760*/  MOV R17, 0x7f800000 ;  /* 0x7f80000000117802 */ /* 0x000fe20000000f00 */
[----:B------:R-:W-:Y:S01]  /*9770*/  @P6 FFMA.FTZ R17, R138, c[0x0][0x238], R7 ;  /* 0x00008e008a116a23 */ /* 0x000fe20000010007 */
[----:B------:R-:W-:Y:S01]  /*9780*/  IADD3 R11, P2, P1, R8, R2, R0 ;  /* 0x00000002080b7210 */ /* 0x000fe2000795e000 */
[----:B------:R-:W-:Y:S01]  /*9790*/  @P5 FMUL.FTZ R7, R12, 0.69314718246459960938 ;  /* 0x3f3172180c075820 */ /* 0x000fe20000410000 */
[----:B------:R-:W-:Y:S01]  /*97a0*/  SHF.R.S32.HI R2, RZ, 0x1f, R8 ;  /* 0x0000001fff027819 */ /* 0x000fe20000011408 */
[----:B---3--:R-:W-:Y:S01]  /*97b0*/  @P3 FMUL.FTZ R4, R9, 0.69314718246459960938 ;  /* 0x3f31721809043820 */ /* 0x008fe20000410000 */
[----:B------:R-:W-:Y:S01]  /*97c0*/  SHF.R.S32.HI R0, RZ, 0x1f, R0 ;  /* 0x0000001fff007819 */ /* 0x000fe20000011400 */
[----:B------:R-:W-:Y:S01]  /*97d0*/  BSSY B0, `(.L_x_1804) ;  /* 0x000002e000007945 */ /* 0x000fe20003800000 */
        /* <DEDUP_REMOVED lines=8> */
[----:B-1--4-:R-:W2:Y:S01]  /*9860*/  LDL.LU R69, [R1+0x28] ;  /* 0x0000280001457983 */ /* 0x012ea20000300800 */
[----:B------:R-:W-:-:S04]  /*9870*/  SHF.R.S32.HI R0, RZ, 0x1f, R68 ;  /* 0x0000001fff007819 */ /* 0x000fc80000011444 */
[----:B------:R-:W-:-:S04]  /*9880*/  LEA.HI R0, R0, R68, RZ, 0x2 ;  /* 0x0000004400007211 */ /* 0x000fc800078f10ff */
[----:B------:R-:W-:-:S05]  /*9890*/  LOP3.LUT R0, R0, 0xffffffc, RZ, 0xc0, !PT ;  /* 0x0ffffffc00007812 */ /* 0x000fca00078ec0ff */
[----:B------:R-:W-:-:S04]  /*98a0*/  IMAD.IADD R0, R68, 0x1, -R0 ;  /* 0x0000000144007824 */ /* 0x000fc800078e0a00 */
        /* <DEDUP_REMOVED lines=32> */
.L_x_1805:
[----:B-1--4-:R-:W-:Y:S05]  /*9ab0*/  BSYNC B0 ;  /* 0x0000000000007941 */ /* 0x012fea0003800000 */
.L_x_1804:
[----:B------:R1:W5:Y:S01]  /*9ac0*/  LDL R12, [R1+0x8] ;  /* 0x00000800010c7983 */ /* 0x0003620000100800 */
[----:B------:R-:W-:Y:S01]  /*9ad0*/  IADD3 R2, P0, R248, R141, RZ ;  /* 0x0000008df8027210 */ /* 0x000fe20007f1e0ff */
[----:B------:R-:W-:Y:S01]  /*9ae0*/  BSSY B0, `(.L_x_1806) ;  /* 0x0000019000007945 */ /* 0x000fe20003800000 */
[----:B------:R-:W-:Y:S01]  /*9af0*/  SHF.R.S32.HI R3, RZ, 0x1f, R248 ;  /* 0x0000001fff037819 */ /* 0x000fe200000114f8 */
[----:B------:R-:W2:Y:S01]  /*9b00*/  S2R R4, SR_TID.X ;  /* 0x0000000000047919 */ /* 0x000ea20000002100 */
        /* <DEDUP_REMOVED lines=8> */
[----:B-----5:R-:W-:Y:S01]  /*9b90*/  ISETP.GE.AND P0, PT, R7, R19, PT ;  /* 0x000000130700720c */ /* 0x020fe20003f06270 */
[----:B------:R-:W-:-:S12]  /*9ba0*/  IMAD.IADD R9, R11, 0x1, R0 ;  /* 0x000000010b097824 */ /* 0x000fd800078e0200 */
        /* <DEDUP_REMOVED lines=12> */
.L_x_1807:
[----:B-1----:R-:W-:Y:S05]  /*9c70*/  BSYNC B0 ;  /* 0x0000000000007941 */ /* 0x002fea0003800000 */
.L_x_1806:
        /* <DEDUP_REMOVED lines=18> */
.L_x_1809:
[----:B------:R-:W-:Y:S05]  /*9da0*/  BSYNC B0 ;  /* 0x0000000000007941 */ /* 0x000fea0003800000 */
.L_x_1808:
        /* <DEDUP_REMOVED lines=18> */
.L_x_1811:
[----:B------:R-:W-:Y:S05]  /*9ed0*/  BSYNC B0 ;  /* 0x0000000000007941 */ /* 0x000fea0003800000 */
.L_x_1810:
        /* <DEDUP_REMOVED lines=18> */
.L_x_1813:
[----:B------:R-:W-:Y:S05]  /*a000*/  BSYNC B0 ;  /* 0x0000000000007941 */ /* 0x000fea0003800000 */
.L_x_1812:
        /* <DEDUP_REMOVED lines=18> */
.L_x_1815:
[----:B------:R-:W-:Y:S05]  /*a130*/  BSYNC B0 ;  /* 0x0000000000007941 */ /* 0x000fea0003800000 */
.L_x_1814:
        /* <DEDUP_REMOVED lines=18> */
.L_x_1817:
[----:B------:R-:W-:Y:S05]  /*a260*/  BSYNC B0 ;  /* 0x0000000000007941 */ /* 0x000fea0003800000 */
.L_x_1816:
        /* <DEDUP_REMOVED lines=18> */
.L_x_1819:
[----:B------:R-:W-:Y:S05]  /*a390*/  BSYNC B0 ;  /* 0x0000000000007941 */ /* 0x000fea0003800000 */
.L_x_1818:
        /* <DEDUP_REMOVED lines=19> */
.L_x_1770:
[----:B------:R-:W3:Y:S01]  /*a4d0*/  LDL.LU R12, [R1+0x24] ;  /* 0x00002400010c7983 */ /* 0x000ee20000300800 */
[----:B------:R-:W4:Y:S01]  /*a4e0*/  LDC.U8 R2, c[0x0][0x329] ;  /* 0x0000ca40ff027b82 */ /* 0x000f220000000000 */
[----:B--2---:R-:W-:Y:S01]  /*a4f0*/  SHF.R.S32.HI R11, RZ, 0x1f, R148 ;  /* 0x0000001fff0b7819 */ /* 0x004fe20000011494 */
[----:B------:R-:W-:Y:S01]  /*a500*/  IMAD.IADD R14, R134, 0x1, -R252 ;  /* 0x00000001860e7824 */ /* 0x000fe200078e0afc */
[----:B------:R-:W-:Y:S02]  /*a510*/  BSSY B0, `(.L_x_1820) ;  /* 0x0000041000007945 */ /* 0x000fe40003800000 */
[----:B------:R-:W-:-:S03]  /*a520*/  LEA.HI R11, R11, R148, RZ, 0x3 ;  /* 0x000000940b0b7211 */ /* 0x000fc600078f18ff */
[----:B------:R-:W2:Y:S01]  /*a530*/  LDC.U8 R0, c[0x0][0x328] ;  /* 0x0000ca00ff007b82 */ /* 0x000ea20000000000 */
[----:B------:R-:W-:-:S05]  /*a540*/  LOP3.LUT R10, R11, 0xfffffff8, RZ, 0xc0, !PT ;  /* 0xfffffff80b0a7812 */ /* 0x000fca00078ec0ff */
[----:B------:R-:W-:Y:S01]  /*a550*/  IMAD.IADD R19, R148, 0x1, -R10 ;  /* 0x0000000194137824 */ /* 0x000fe200078e0a0a */
[----:B------:R-:W-:-:S04]  /*a560*/  SHF.R.S32.HI R10, RZ, 0x3, R11 ;  /* 0x00000003ff0a7819 */ /* 0x000fc8000001140b */
[----:B------:R-:W-:Y:S02]  /*a570*/  SHF.L.U32 R15, R19, 0x3, RZ ;  /* 0x00000003130f7819 */ /* 0x000fe400000006ff */
[----:B------:R-:W-:Y:S02]  /*a580*/  SHF.R.S32.HI R11, RZ, 0x1f, R10 ;  /* 0x0000001fff0b7819 */ /* 0x000fe4000001140a */
[----:B------:R-:W-:Y:S02]  /*a590*/  IADD3 R27, R15, 0x40, RZ ;  /* 0x000000400f1b7810 */ /* 0x000fe40007ffe0ff */
        /* <DEDUP_REMOVED lines=27> */
[----:B------:R1:W-:Y:S01]  /*a750*/  @!P0 STL [R1+0x24], R12 ;  /* 0x0000240c01008387 */ /* 0x0003e20000100800 */
[----:B------:R-:W-:-:S02]  /*a760*/  @!P2 SHF.R.S32.HI R3, RZ, 0x1f, R12 ;  /* 0x0000001fff03a819 */ /* 0x000fc4000001140c */
        /* <DEDUP_REMOVED lines=9> */
[--C-:B------:R-:W-:Y:S02]  /*a800*/  IADD3 R20, P1, P0, R0, R2, R6.reuse ;  /* 0x0000000200147210 */ /* 0x100fe4000783e006 */
[----:B------:R-:W-:Y:S01]  /*a810*/  SHF.R.S32.HI R0, RZ, 0x1f, R6 ;  /* 0x0000001fff007819 */ /* 0x000fe20000011406 */
[----:B------:R-:W-:-:S03]  /*a820*/  IMAD.WIDE R6, R250, 0x80, R10 ;  /* 0x00000080fa067825 */ /* 0x000fc600078e020a */
[----:B------:R-:W-:Y:S01]  /*a830*/  IADD3.X R17, R9, R3, R0, P1, P0 ;  /* 0x0000000309117210 */ /* 0x000fe20000fe0400 */
[----:B-1----:R-:W-:-:S05]  /*a840*/  IMAD.WIDE.U32 R12, R18, c[0x0][0x1f0], R4 ;  /* 0x00007c00120c7a25 */ /* 0x002fca00078e0004 */
        /* <DEDUP_REMOVED lines=13> */
.L_x_1821:
[----:B------:R-:W-:Y:S05]  /*a920*/  BSYNC B0 ;  /* 0x0000000000007941 */ /* 0x000fea0003800000 */
.L_x_1820:
        /* <DEDUP_REMOVED lines=18> */
.L_x_1823:
[----:B------:R-:W-:Y:S05]  /*aa50*/  BSYNC B0 ;  /* 0x0000000000007941 */ /* 0x000fea0003800000 */
.L_x_1822:
        /* <DEDUP_REMOVED lines=18> */
.L_x_1825:
[----:B------:R-:W-:Y:S05]  /*ab80*/  BSYNC B0 ;  /* 0x0000000000007941 */ /* 0x000fea0003800000 */
.L_x_1824:
        /* <DEDUP_REMOVED lines=18> */
.L_x_1827:
[----:B------:R-:W-:Y:S05]  /*acb0*/  BSYNC B0 ;  /* 0x0000000000007941 */ /* 0x000fea0003800000 */
.L_x_1826:
        /* <DEDUP_REMOVED lines=18> */
.L_x_1829:
[----:B------:R-:W-:Y:S05]  /*ade0*/  BSYNC B0 ;  /* 0x0000000000007941 */ /* 0x000fea0003800000 */
.L_x_1828:
        /* <DEDUP_REMOVED lines=18> */
.L_x_1831:
[----:B------:R-:W-:Y:S05]  /*af10*/  BSYNC B0 ;  /* 0x0000000000007941 */ /* 0x000fea0003800000 */
.L_x_1830:
        /* <DEDUP_REMOVED lines=18> */
.L_x_1833:
[----:B------:R-:W-:Y:S05]  /*b040*/  BSYNC B0 ;  /* 0x0000000000007941 */ /* 0x000fea0003800000 */
.L_x_1832:
        /* <DEDUP_REMOVED lines=18> */
.L_x_1835:
[----:B------:R-:W-:Y:S05]  /*b170*/  BSYNC B0 ;  /* 0x0000000000007941 */ /* 0x000fea0003800000 */
.L_x_1834:
        /* <DEDUP_REMOVED lines=67> */
.L_x_1836:
        /* <DEDUP_REMOVED lines=13> */
.L_x_2403:


//--------------------- .text._ZN5flash16flash_fwd_kernelI23Flash_fwd_kernel_traitsILi128ELi128ELi32ELi4ELb0ELb0EN7cutlass6half_tE19Flash_kernel_traitsILi128ELi128ELi32ELi4ES3_EELb1ELb0ELb1ELb0ELb0ELb1ELb0ELb0EEEvNS_16Flash_fwd_paramsE --------------------------
	.section	.text._ZN5flash16flash_fwd_kernelI23Flash_fwd_kernel_traitsILi128ELi128ELi32ELi4ELb0ELb0EN7cutlass6half_tE19Flash_kernel_traitsILi128ELi128ELi32ELi4ES3_EELb1ELb0ELb1ELb0ELb0ELb1ELb0ELb0EEEvNS_16Flash_fwd_paramsE,"ax",@progbits
	.sectioninfo	@"SHI_REGISTERS=255"
	.align	128
        .global         _ZN5flash16flash_fwd_kernelI23Flash_fwd_kernel_traitsILi128ELi128ELi32ELi4ELb0ELb0EN7cutlass6half_tE19Flash_kernel_traitsILi128ELi128ELi32ELi4ES3_EELb1ELb0ELb1ELb0ELb0ELb1ELb0ELb0EEEvNS_16Flash_fwd_paramsE
        .type           _ZN5flash16flash_fwd_kernelI23Flash_fwd_kernel_traitsILi128ELi128ELi32ELi4ELb0ELb0EN7cutlass6half_tE19Flash_kernel_traitsILi128ELi128ELi32ELi4ES3_EELb1ELb0ELb1ELb0ELb0ELb1ELb0ELb0EEEvNS_16Flash_fwd_paramsE,@function
        .size           _ZN5flash16flash_fwd_kernelI23Flash_fwd_kernel_traitsILi128ELi128ELi32ELi4ELb0ELb0EN7cutlass6half_tE19Flash_kernel_traitsILi128ELi128ELi32ELi4ES3_EELb1ELb0ELb1ELb0ELb0ELb1ELb0ELb0EEEvNS_16Flash_fwd_paramsE,(.L_x_2404 - _ZN5flash16flash_fwd_kernelI23Flash_fwd_kernel_traitsILi128ELi128ELi32ELi4ELb0ELb0EN7cutlass6half_tE19Flash_kernel_traitsILi128ELi128ELi32ELi4ES3_EELb1ELb0ELb1ELb0ELb0ELb1ELb0ELb0EEEvNS_16Flash_fwd_paramsE)
        .other          _ZN5flash16flash_fwd_kernelI23Flash_fwd_kernel_traitsILi128ELi128ELi32ELi4ELb0ELb0EN7cutlass6half_tE19Flash_kernel_traitsILi128ELi128ELi32ELi4ES3_EELb1ELb0ELb1ELb0ELb0ELb1ELb0ELb0EEEvNS_16Flash_fwd_paramsE,@"STO_CUDA_ENTRY STV_DEFAULT"
_ZN5flash16flash_fwd_kernelI23Flash_fwd_kernel_traitsILi128ELi128ELi32ELi4ELb0ELb0EN7cutlass6half_tE19Flash_kernel_traitsILi128ELi128ELi32ELi4ES3_EELb1ELb0ELb1ELb0ELb0ELb1ELb0ELb0EEEvNS_16Flash_fwd_paramsE:
.text._ZN5flash16flash_fwd_kernelI23Flash_fwd_kernel_traitsILi128ELi128ELi32ELi4ELb0ELb0EN7cutlass6half_tE19Flash_kernel_traitsILi128ELi128ELi32ELi4ES3_EELb1ELb0ELb1ELb0ELb0ELb1ELb0ELb0EEEvNS_16Flash_fwd_paramsE:
        /* <DEDUP_REMOVED lines=24> */
[----:B------:R-:W-:-:S02]  /*0180*/  ULDC.U8 UR6, c[0x0][0x312] ;  /* 0x0000c48000067ab9 */ /* 0x000fc40000000000 */
[----:B------:R-:W-:Y:S02]  /*0190*/  ULDC.64 UR4, c[0x0][0x248] ;  /* 0x0000920000047ab9 */ /* 0x000fe40000000a00 */
[----:B------:R-:W-:Y:S01]  /*01a0*/  UISETP.NE.AND UP3, UPT, UR6, URZ, UPT ;  /* 0x0000003f0600728c */ /* 0x000fe2000bf65270 */
[----:B------:R-:W-:Y:S01]  /*01b0*/  PLOP3.LUT P0, PT, PT, PT, UP2, 0x80, 0x0 ;  /* 0x000000000000781c */ /* 0x000fe20003f0f028 */
[----:B------:R-:W-:Y:S02]  /*01c0*/  UISETP.EQ.U32.AND UP0, UPT, URZ, UR4, UPT ;  /* 0x000000043f00728c */ /* 0x000fe4000bf02070 */
[----:B------:R-:W-:Y:S02]  /*01d0*/  UMOV UR11, 0x4 ;  /* 0x00000004000b7882 */ /* 0x000fe40000000000 */
[----:B------:R-:W-:Y:S02]  /*01e0*/  ULDC.64 UR16, c[0x0][0x240] ;  /* 0x0000900000107ab9 */ /* 0x000fe40000000a00 */
[----:B------:R-:W-:-:S02]  /*01f0*/  UISETP.EQ.OR.EX UP0, UPT, URZ, UR5, !UP3, UP0 ;  /* 0x000000053f00728c */ /* 0x000fc4000df02700 */
[----:B-----5:R-:W-:Y:S02]  /*0200*/  UIMAD.WIDE UR16, UR14, UR11, UR16 ;  /* 0x0000000b0e1072a5 */ /* 0x020fe4000f8e0210 */
[----:B-1----:R-:W-:-:S06]  /*0210*/  ULOP3.LUT UR9, UR13, UR8, UR14, 0xfe, !UPT ;  /* 0x000000080d097292 */ /* 0x002fcc000f8efe0e */
[----:B--2---:R-:W-:Y:S01]  /*0220*/  LOP3.LUT P3, RZ, R90, UR9, RZ, 0xfc, !PT ;  /* 0x000000095aff7c12 */ /* 0x004fe2000f86fcff */
[----:B------:R-:W-:Y:S02]  /*0230*/  ULDC.64 UR4, c[0x0][0x248] ;  /* 0x0000920000047ab9 */ /* 0x000fe40000000a00 */
[----:B------:R-:W-:-:S10]  /*0240*/  UIMAD.WIDE UR4, UR14, UR11, UR4 ;  /* 0x0000000b0e0472a5 */ /* 0x000fd4000f8e0204 */
[----:B------:R-:W-:Y:S02]  /*0250*/  @!P3 IMAD.MOV.U32 R10, RZ, RZ, c[0x0][0x308] ;  /* 0x0000c200ff0ab624 */ /* 0x000fe400078e00ff */
[----:B------:R-:W-:Y:S01]  /*0260*/  @!P3 IMAD.MOV.U32 R11, RZ, RZ, c[0x0][0x30c] ;  /* 0x0000c300ff0bb624 */ /* 0x000fe200078e00ff */
        /* <DEDUP_REMOVED lines=24> */
[----:B------:R-:W-:Y:S01]  /*03f0*/  SHF.R.S32.HI R24, RZ, 0x1f, R90 ;  /* 0x0000001fff187819 */ /* 0x000fe2000001145a */
[----:B------:R-:W-:Y:S02]  /*0400*/  UMOV UR17, 0xffffffff ;  /* 0xffffffff00117882 */ /* 0x000fe40000000000 */
[----:B------:R-:W-:Y:S01]  /*0410*/  UMOV UR24, 0xffffffff ;  /* 0xffffffff00187882 */ /* 0x000fe20000000000 */
[----:B------:R-:W-:Y:S01]  /*0420*/  LEA.HI R25, R24, R90, RZ, 0x5 ;  /* 0x0000005a18197211 */ /* 0x000fe200078f28ff */
[----:B------:R-:W-:-:S02]  /*0430*/  ULDC UR4, c[0x0][0x1c0] ;  /* 0x0000700000047ab9 */ /* 0x000fc40000000800 */
[----:B------:R-:W-:Y:S02]  /*0440*/  UIMAD UR4, UR14, UR4, UR13 ;  /* 0x000000040e0472a4 */ /* 0x000fe4000f8e020d */
[----:B------:R-:W-:Y:S02]  /*0450*/  UMOV UR15, URZ ;  /* 0x0000003f000f7c82 */ /* 0x000fe40008000000 */
[----:B------:R-:W-:-:S04]  /*0460*/  USHF.L.U32 UR5, UR4, 0x5, URZ ;  /* 0x0000000504057899 */ /* 0x000fc8000800063f */
[----:B------:R-:W-:Y:S01]  /*0470*/  USHF.R.S32.HI UR4, URZ, 0x1f, UR5 ;  /* 0x0000001f3f047899 */ /* 0x000fe20008011405 */
[----:B---3--:R-:W1:Y:S08]  /*0480*/  @P0 R2UR UR24, R9 ;  /* 0x00000000091803c2 */ /* 0x008e7000000e0000 */
[----:B----4-:R-:W1:Y:S08]  /*0490*/  @P0 R2UR UR10, R6 ;  /* 0x00000000060a03c2 */ /* 0x010e7000000e0000 */
[----:B--2---:R2:W3:Y:S01]  /*04a0*/  @P1 R2UR UR15, R4 ;  /* 0x00000000040f13c2 */ /* 0x0044e200000e0000 */
[----:B-1----:R-:W-:-:S07]  /*04b0*/  @UP2 UIADD3 UR10, UR10, -UR24, URZ ;  /* 0x800000180a0a2290 */ /* 0x002fce000fffe03f */
[----:B-----5:R1:W4:Y:S01]  /*04c0*/  @!P2 R2UR UR17, R0 ;  /* 0x000000000011a3c2 */ /* 0x02032200000e0000 */
[----:B------:R-:W-:Y:S01]  /*04d0*/  ISETP.NE.U32.AND P2, PT, RZ, c[0x0][0x248], PT ;  /* 0x00009200ff007a0c */ /* 0x000fe20003f45070 */
[----:B------:R-:W-:-:S03]  /*04e0*/  @!UP2 ULDC UR10, c[0x0][0x214] ;  /* 0x00008500000aaab9 */ /* 0x000fc60000000800 */
[----:B------:R-:W-:Y:S02]  /*04f0*/  ISETP.NE.AND.EX P2, PT, RZ, c[0x0][0x24c], PT, P2 ;  /* 0x00009300ff007a0c */ /* 0x000fe40003f45320 */
[----:B-1----:R-:W-:-:S05]  /*0500*/  LOP3.LUT R0, R25, 0xffffffe0, RZ, 0xc0, !PT ;  /* 0xffffffe019007812 */ /* 0x002fca00078ec0ff */
[----:B------:R-:W-:-:S05]  /*0510*/  IMAD.IADD R84, R90, 0x1, -R0 ;  /* 0x000000015a547824 */ /* 0x000fca00078e0a00 */
[--C-:B------:R-:W-:Y:S02]  /*0520*/  IADD3 R92, P1, P0, R7, UR5, R84.reuse ;  /* 0x00000005075c7c10 */ /* 0x100fe4000f83e054 */
[----:B------:R-:W-:-:S03]  /*0530*/  SHF.R.S32.HI R0, RZ, 0x1f, R84 ;  /* 0x0000001fff007819 */ /* 0x000fc60000011454 */
[----:B------:R2:W-:Y:S01]  /*0540*/  STL [R1+0x90], R92 ;  /* 0x0000905c01007387 */ /* 0x0005e20000100800 */
[----:B------:R-:W-:Y:S01]  /*0550*/  IADD3.X R89, R8, UR4, R0, P1, P0 ;  /* 0x0000000408597c10 */ /* 0x000fe20008fe0400 */
        /* <DEDUP_REMOVED lines=8> */
.L_x_1837:
[----:B------:R-:W-:Y:S02]  /*05e0*/  ULDC UR6, c[0x0][0x218] ;  /* 0x0000860000067ab9 */ /* 0x000fe40000000800 */
.L_x_1838:
        /* <DEDUP_REMOVED lines=52> */
[----:B------:R-:W-:Y:S01]  /*0930*/  UISETP.NE.AND UP3, UPT, UR12, URZ, UPT ;  /* 0x0000003f0c00728c */ /* 0x000fe2000bf65270 */
[----:B------:R-:W-:Y:S01]  /*0940*/  SHF.R.S32.HI R8, RZ, 0x3, R8 ;  /* 0x00000003ff087819 */ /* 0x000fe20000011408 */
[----:B------:R-:W-:Y:S01]  /*0950*/  ULDC UR11, c[0x0][0x214] ;  /* 0x00008500000b7ab9 */ /* 0x000fe20000000800 */
[----:B------:R-:W-:Y:S01]  /*0960*/  IMAD.IADD R0, R90, 0x1, -R0 ;  /* 0x000000015a007824 */ /* 0x000fe200078e0a00 */
[----:B------:R-:W-:Y:S01]  /*0970*/  @!UP0 USHF.R.S32.HI UR15, URZ, 0x1f, UR14 ;  /* 0x0000001f3f0f8899 */ /* 0x000fe2000801140e */
[----:B------:R-:W-:Y:S01]  /*0980*/  SHF.R.S32.HI R9, RZ, 0x1f, R8 ;  /* 0x0000001fff097819 */ /* 0x000fe20000011408 */
[----:B------:R-:W-:Y:S01]  /*0990*/  @!UP0 UIMAD.WIDE.U32 UR18, UR14, UR4, URZ ;  /* 0x000000040e1282a5 */ /* 0x000fe2000f8e003f */
[----:B------:R-:W-:Y:S01]  /*09a0*/  IMAD.SHL.U32 R0, R0, 0x8, RZ ;  /* 0x0000000800007824 */ /* 0x000fe200078e00ff */
[----:B------:R-:W-:Y:S01]  /*09b0*/  @!UP0 UIMAD UR15, UR15, UR4, URZ ;  /* 0x000000040f0f82a4 */ /* 0x000fe2000f8e023f */
[----:B------:R-:W-:Y:S01]  /*09c0*/  BSSY B0, `(.L_x_1840) ;  /* 0x0000037000007945 */ /* 0x000fe20003800000 */
[----:B------:R-:W-:-:S02]  /*09d0*/  @UP0 UIMAD.WIDE.U32 UR16, UR24, UR6, URZ ;  /* 0x00000006181002a5 */ /* 0x000fc4000f8e003f */
[----:B------:R-:W-:Y:S02]  /*09e0*/  ULDC.U8 UR4, c[0x0][0x329] ;  /* 0x0000ca4000047ab9 */ /* 0x000fe40000000000 */
[----:B------:R-:W-:Y:S02]  /*09f0*/  UISETP.NE.AND UP2, UPT, UR4, URZ, UPT ;  /* 0x0000003f0400728c */ /* 0x000fe4000bf45270 */
[----:B------:R-:W-:Y:S02]  /*0a00*/  @UP0 UIMAD UR7, UR24, UR7, UR17 ;  /* 0x00000007180702a4 */ /* 0x000fe4000f8e0211 */
[----:B------:R-:W-:Y:S02]  /*0a10*/  USHF.R.S32.HI UR17, URZ, 0x1f, UR13 ;  /* 0x0000001f3f117899 */ /* 0x000fe4000801140d */
[----:B------:R-:W-:Y:S02]  /*0a20*/  UISETP.EQ.AND UP3, UPT, UR4, URZ, UP3 ;  /* 0x0000003f0400728c */ /* 0x000fe40009f62270 */
[----:B------:R-:W-:Y:S01]  /*0a30*/  @UP0 UMOV UR20, UR16 ;  /* 0x0000001000140c82 */ /* 0x000fe20008000000 */
[----:B--2---:R-:W-:Y:S01]  /*0a40*/  IMAD.WIDE R6, R6, 0x80, R8 ;  /* 0x0000008006067825 */ /* 0x004fe200078e0208 */
[----:B------:R-:W-:-:S02]  /*0a50*/  ULDC UR9, c[0x0][0x234] ;  /* 0x00008d0000097ab9 */ /* 0x000fc40000000800 */
[----:B------:R-:W-:Y:S02]  /*0a60*/  @!UP2 UISETP.NE.AND UP1, UPT, UR12, URZ, UPT ;  /* 0x0000003f0c00a28c */ /* 0x000fe4000bf25270 */
[----:B------:R-:W-:Y:S02]  /*0a70*/  @UP2 ULDC UR16, c[0x0][0x210] ;  /* 0x0000840000102ab9 */ /* 0x000fe40000000800 */
[----:B------:R-:W-:Y:S02]  /*0a80*/  @!UP0 UIMAD UR15, UR14, UR5, UR15 ;  /* 0x000000050e0f82a4 */ /* 0x000fe4000f8e020f */
[----:B------:R-:W-:Y:S02]  /*0a90*/  @UP2 UIMAD UR16, UR16, UR11, URZ ;  /* 0x0000000b101022a4 */ /* 0x000fe4000f8e023f */
[----:B------:R-:W-:Y:S02]  /*0aa0*/  ULDC.64 UR4, c[0x0][0x1f0] ;  /* 0x00007c0000047ab9 */ /* 0x000fe40000000a00 */
[----:B------:R-:W-:-:S02]  /*0ab0*/  @!UP2 USEL UR16, UR11, UR9, !UP1 ;  /* 0x000000090b10a287 */ /* 0x000fc4000c800000 */
[----:B------:R-:W-:Y:S02]  /*0ac0*/  ULDC UR6, c[0x0][0x1c0] ;  /* 0x0000700000067ab9 */ /* 0x000fe40000000800 */
[----:B------:R-:W-:Y:S02]  /*0ad0*/  UIMAD UR4, UR17, UR4, URZ ;  /* 0x00000004110472a4 */ /* 0x000fe4000f8e023f */
[----:B------:R-:W-:Y:S02]  /*0ae0*/  @!UP0 UMOV UR20, UR18 ;  /* 0x0000001200148c82 */ /* 0x000fe40008000000 */
[----:B------:R-:W-:Y:S01]  /*0af0*/  @UP2 UMOV UR17, 0x1 ;  /* 0x0000000100112882 */ /* 0x000fe20000000000 */
[----:B------:R-:W-:Y:S01]  /*0b00*/  IADD3 R2, P0, R0, UR20, RZ ;  /* 0x0000001400027c10 */ /* 0x000fe2000ff1e0ff */
[----:B------:R-:W-:Y:S02]  /*0b10*/  @!UP2 UIMAD UR17, UR16, UR6, URZ ;  /* 0x000000061011a2a4 */ /* 0x000fe4000f8e023f */
[----:B------:R-:W-:-:S02]  /*0b20*/  @!UP0 UIADD3 UR7, UR19, UR15, URZ ;  /* 0x0000000f13078290 */ /* 0x000fc4000fffe03f */
[----:B------:R-:W-:Y:S02]  /*0b30*/  UIADD3 UR10, -UR8, UR10, URZ ;  /* 0x0000000a080a7290 */ /* 0x000fe4000fffe13f */
[----:B------:R-:W-:Y:S02]  /*0b40*/  @UP3 UIMAD UR12, UR14, UR11, URZ ;  /* 0x0000000b0e0c32a4 */ /* 0x000fe4000f8e023f */
[----:B------:R-:W-:Y:S01]  /*0b50*/  UIMAD UR17, UR14, UR17, URZ ;  /* 0x000000110e1172a4 */ /* 0x000fe2000f8e023f */
[----:B------:R-:W-:Y:S01]  /*0b60*/  LEA.HI.X.SX32 R3, R0, UR7, 0x1, P0 ;  /* 0x0000000700037c11 */ /* 0x000fe200080f0eff */
[----:B------:R-:W-:Y:S01]  /*0b70*/  @UP3 USEL UR12, UR12, UR24, !UP0 ;  /* 0x000000180c0c3287 */ /* 0x000fe2000c000000 */
[----:B------:R-:W-:Y:S01]  /*0b80*/  ISETP.GE.AND P0, PT, R8, UR10, PT ;  /* 0x0000000a08007c0c */ /* 0x000fe2000bf06270 */
[----:B------:R-:W-:Y:S02]  /*0b90*/  @UP2 ULDC UR21, c[0x0][0x210] ;  /* 0x0000840000152ab9 */ /* 0x000fe40000000800 */
[----:B------:R-:W-:Y:S01]  /*0ba0*/  USEL UR17, UR17, URZ, !UP3 ;  /* 0x0000003f11117287 */ /* 0x000fe2000d800000 */
[----:B-1----:R-:W-:Y:S01]  /*0bb0*/  IMAD.WIDE.U32 R12, R12, c[0x0][0x1f0], R2 ;  /* 0x00007c000c0c7a25 */ /* 0x002fe200078e0002 */
[----:B------:R-:W-:-:S02]  /*0bc0*/  @!UP2 UMOV UR21, 0x1 ;  /* 0x000000010015a882 */ /* 0x000fc40000000000 */
[----:B------:R-:W-:Y:S02]  /*0bd0*/  UIMAD UR8, UR8, UR21, URZ ;  /* 0x00000015080872a4 */ /* 0x000fe4000f8e023f */
[----:B------:R-:W-:Y:S02]  /*0be0*/  UIMAD UR17, UR13, UR16, UR17 ;  /* 0x000000100d1172a4 */ /* 0x000fe4000f8e0211 */
[----:B------:R-:W-:Y:S02]  /*0bf0*/  @!UP3 UMOV UR22, URZ ;  /* 0x0000003f0016bc82 */ /* 0x000fe40008000000 */
[----:B------:R-:W-:Y:S02]  /*0c00*/  @UP3 UMOV UR22, UR12 ;  /* 0x0000000c00163c82 */ /* 0x000fe40008000000 */
[----:B------:R-:W-:Y:S02]  /*0c10*/  UIMAD UR4, UR13, UR5, UR4 ;  /* 0x000000050d0472a4 */ /* 0x000fe4000f8e0204 */
[----:B------:R-:W-:-:S02]  /*0c20*/  @!UP3 UMOV UR23, URZ ;  /* 0x0000003f0017bc82 */ /* 0x000fc40008000000 */
        /* <DEDUP_REMOVED lines=16> */
.L_x_1841:
[----:B------:R-:W-:Y:S05]  /*0d30*/  BSYNC B0 ;  /* 0x0000000000007941 */ /* 0x000fea0003800000 */
.L_x_1840:
        /* <DEDUP_REMOVED lines=16> */
.L_x_1843:
[----:B------:R-:W-:Y:S05]  /*0e40*/  BSYNC B0 ;  /* 0x0000000000007941 */ /* 0x000fea0003800000 */
.L_x_1842:
        /* <DEDUP_REMOVED lines=16> */
.L_x_1845:
[----:B------:R-:W-:Y:S05]  /*0f50*/  BSYNC B0 ;  /* 0x0000000000007941 */ /* 0x000fea0003800000 */
.L_x_1844:
        /* <DEDUP_REMOVED lines=16> */
.L_x_1847:
[----:B------:R-:W-:Y:S05]  /*1060*/  BSYNC B0 ;  /* 0x0000000000007941 */ /* 0x000fea0003800000 */
.L_x_1846:
        /* <DEDUP_REMOVED lines=16> */
.L_x_1849:
[----:B------:R-:W-:Y:S05]  /*1170*/  BSYNC B0 ;  /* 0x0000000000007941 */ /* 0x000fea0003800000 */
.L_x_1848:
        /* <DEDUP_REMOVED lines=16> */
.L_x_1851:
[----:B------:R-:W-:Y:S05]  /*1280*/  BSYNC B0 ;  /* 0x0000000000007941 */ /* 0x000fea0003800000 */
.L_x_1850:
        /* <DEDUP_REMOVED lines=16> */
.L_x_1853:
[----:B------:R-:W-:Y:S05]  /*1390*/  BSYNC B0 ;  /* 0x0000000000007941 */ /* 0x000fea0003800000 */
.L_x_1852:
        /* <DEDUP_REMOVED lines=16> */
.L_x_1855:
[----:B------:R-:W-:Y:S05]  /*14a0*/  BSYNC B0 ;  /* 0x0000000000007941 */ /* 0x000fea0003800000 */
.L_x_1854:
        /* <DEDUP_REMOVED lines=67> */
.L_x_1839:
        /* <DEDUP_REMOVED lines=34> */
.L_x_1856:
        /* <DEDUP_REMOVED lines=45> */
.L_x_1857:
        /* <DEDUP_REMOVED lines=14> */
[----:B------:R-:W-:Y:S01]  /*1eb0*/  STL [R1+0x88], R26 ;  /* 0x0000881a01007387 */ /* 0x000fe20000100800 */
[----:B------:R-:W-:Y:S01]  /*1ec0*/  LOP3.LUT R0, R0, 0x1c0, RZ, 0xc0, !PT ;  /* 0x000001c000007812 */ /* 0x000fe200078ec0ff */
[----:B------:R-:W-:Y:S01]  /*1ed0*/  IMAD.SHL.U32 R30, R32, 0x8, RZ ;  /* 0x00000008201e7824 */ /* 0x000fe200078e00ff */
[----:B------:R-:W-:Y:S01]  /*1ee0*/  SHF.R.S32.HI R29, RZ, 0x1f, R28 ;  /* 0x0000001fff1d7819 */ /* 0x000fe2000001141c */
[----:B------:R-:W-:Y:S01]  /*1ef0*/  UIMAD UR4, UR13, UR5, UR4 ;  /* 0x000000050d0472a4 */ /* 0x000fe2000f8e0204 */
[----:B------:R-:W-:Y:S01]  /*1f00*/  SHF.R.U32.HI R2, RZ, 0x3, R0 ;  /* 0x00000003ff027819 */ /* 0x000fe20000011600 */
[----:B------:R-:W-:Y:S01]  /*1f10*/  UIADD3 UR25, UR30, -0x1, URZ ;  /* 0xffffffff1e197890 */ /* 0x000fe2000fffe03f */
[--C-:B------:R-:W-:Y:S01]  /*1f20*/  LOP3.LUT R0, R0, 0x38, R30.reuse, 0xf8, !PT ;  /* 0x0000003800007812 */ /* 0x100fe200078ef81e */
[----:B------:R-:W-:Y:S01]  /*1f30*/  UMOV UR22, 0x5 ;  /* 0x0000000500167882 */ /* 0x000fe20000000000 */
[----:B------:R-:W-:Y:S01]  /*1f40*/  SHF.R.S32.HI R31, RZ, 0x1f, R30 ;  /* 0x0000001fff1f7819 */ /* 0x000fe2000001141e */
[----:B------:R-:W-:Y:S01]  /*1f50*/  UIMAD UR13, UR25, -0x20, UR9 ;  /* 0xffffffe0190d78a4 */ /* 0x000fe2000f8e0209 */
[----:B------:R-:W-:Y:S01]  /*1f60*/  LOP3.LUT R6, R0, R2, RZ, 0x3c, !PT ;  /* 0x0000000200067212 */ /* 0x000fe200078e3cff */
[----:B-1----:R-:W-:Y:S01]  /*1f70*/  IMAD.WIDE R34, R91, 0x80, R28 ;  /* 0x000000805b227825 */ /* 0x002fe200078e021c */
[----:B------:R-:W-:Y:S01]  /*1f80*/  IADD3 R2, P1, R30, UR16, RZ ;  /* 0x000000101e027c10 */ /* 0x000fe2000ff3e0ff */
[----:B------:R-:W-:Y:S01]  /*1f90*/  STL.64 [R1+0x70], R30 ;  /* 0x0000701e01007387 */ /* 0x000fe20000100a00 */
[----:B------:R-:W-:Y:S01]  /*1fa0*/  ISETP.GE.AND P6, PT, R5, UR6, PT ;  /* 0x0000000605007c0c */ /* 0x000fe2000bfc6270 */
[----:B------:R-:W-:Y:S01]  /*1fb0*/  USHF.R.S32.HI UR14, URZ, 0x1f, UR25 ;  /* 0x0000001f3f0e7899 */ /* 0x000fe20008011419 */
[----:B------:R-:W-:Y:S01]  /*1fc0*/  IADD3.X R3, R31, UR12, RZ, P1, !PT ;  /* 0x0000000c1f037c10 */ /* 0x000fe20008ffe4ff */
[----:B------:R-:W-:Y:S01]  /*1fd0*/  STL.64 [R1+0x58], R28 ;  /* 0x0000581c01007387 */ /* 0x000fe20000100a00 */
[C---:B------:R-:W-:Y:S01]  /*1fe0*/  IADD3 R7, R28.reuse, 0x40, RZ ;  /* 0x000000401c077810 */ /* 0x040fe20007ffe0ff */
[----:B------:R-:W-:Y:S01]  /*1ff0*/  IMAD R104, R91, 0x8, R88 ;  /* 0x000000085b687824 */ /* 0x000fe200078e0258 */
[----:B------:R-:W-:Y:S01]  /*2000*/  IADD3 R8, R28, 0x30, RZ ;  /* 0x000000301c087810 */ /* 0x000fe20007ffe0ff */
[----:B------:R1:W-:Y:S01]  /*2010*/  STL [R1+0x98], R5 ;  /* 0x0000980501007387 */ /* 0x0003e20000100800 */
[----:B--2---:R-:W-:Y:S01]  /*2020*/  IMAD.WIDE.U32 R2, R4, c[0x0][0x1a8], R2 ;  /* 0x00006a0004027a25 */ /* 0x004fe200078e0002 */
[----:B------:R-:W-:Y:S01]  /*2030*/  @!P0 IADD3 R4, P1, R34, 0x10, RZ ;  /* 0x0000001022048810 */ /* 0x000fe20007f3e0ff */
[----:B------:R-:W-:Y:S01]  /*2040*/  UISETP.GT.AND UP0, UPT, UR25, UR19, UPT ;  /* 0x000000131900728c */ /* 0x000fe2000bf04270 */
[----:B------:R-:W-:Y:S01]  /*2050*/  ISETP.GE.AND P3, PT, R28, UR6, PT ;  /* 0x000000061c007c0c */ /* 0x000fe2000bf66270 */
[----:B------:R-:W-:Y:S01]  /*2060*/  STL.64 [R1+0x40], R34 ;  /* 0x0000402201007387 */ /* 0x000fe20000100a00 */
[----:B------:R-:W-:Y:S01]  /*2070*/  ISETP.GE.AND P4, PT, R7, UR6, PT ;  /* 0x0000000607007c0c */ /* 0x000fe2000bf86270 */
[----:B------:R-:W-:Y:S01]  /*2080*/  @!P0 IMAD.X R0, RZ, RZ, R35, P1 ;  /* 0x000000ffff008224 */ /* 0x000fe200008e0623 */
[----:B------:R-:W-:Y:S01]  /*2090*/  ISETP.GE.AND P5, PT, R8, UR6, PT ;  /* 0x0000000608007c0c */ /* 0x000fe2000bfa6270 */
[----:B------:R2:W-:Y:S01]  /*20a0*/  STL [R1+0xa4], R8 ;  /* 0x0000a40801007387 */ /* 0x0005e20000100800 */
[----:B------:R-:W-:Y:S01]  /*20b0*/  @!P6 IADD3 R10, P1, R34, 0x20, RZ ;  /* 0x00000020220ae810 */ /* 0x000fe20007f3e0ff */
[----:B------:R-:W-:Y:S01]  /*20c0*/  @!P0 IMAD R0, R0, c[0x0][0x190], RZ ;  /* 0x0000640000008a24 */ /* 0x000fe200078e02ff */
[----:B------:R-:W-:Y:S01]  /*20d0*/  IADD3 R3, R3, UR4, RZ ;  /* 0x0000000403037c10 */ /* 0x000fe2000fffe0ff */
[----:B------:R3:W-:Y:S01]  /*20e0*/  STL [R1+0xa8], R7 ;  /* 0x0000a80701007387 */ /* 0x0007e20000100800 */
[----:B------:R-:W-:Y:S01]  /*20f0*/  IADD3 R22, R28, 0x50, RZ ;  /* 0x000000501c167810 */ /* 0x000fe20007ffe0ff */
[C---:B------:R-:W-:Y:S01]  /*2100*/  @!P0 IMAD R19, R4.reuse, c[0x0][0x194], R0 ;  /* 0x0000650004138a24 */ /* 0x040fe200078e0200 */
[----:B------:R-:W-:Y:S01]  /*2110*/  ULDC.64 UR4, c[0x0][0x198] ;  /* 0x0000660000047ab9 */ /* 0x000fe20000000a00 */
[----:B------:R-:W-:Y:S01]  /*2120*/  @!P3 IMAD R0, R35, c[0x0][0x190], RZ ;  /* 0x000064002300ba24 */ /* 0x000fe200078e02ff */
[----:B------:R-:W-:Y:S01]  /*2130*/  USHF.L.U32 UR12, UR4, 0x4, URZ ;  /* 0x00000004040c7899 */ /* 0x000fe2000800063f */
[----:B------:R-:W-:Y:S01]  /*2140*/  @!P0 IMAD.WIDE.U32 R14, R4, c[0x0][0x190], R2 ;  /* 0x00006400040e8a25 */ /* 0x000fe200078e0002 */
[----:B------:R4:W-:Y:S01]  /*2150*/  STL [R1+0x94], R22 ;  /* 0x0000941601007387 */ /* 0x0009e20000100800 */
[----:B------:R-:W-:Y:S01]  /*2160*/  UIADD3 UR17, UR29, 0x646e171e, URZ ;  /* 0x646e171e1d117890 */ /* 0x000fe2000fffe03f */
[----:B-1----:R-:W-:-:S05]  /*2170*/  LEA.HI R5, R24, R90, RZ, 0x6 ;  /* 0x0000005a18057211 */ /* 0x002fca00078f30ff */
[----:B------:R-:W-:Y:S01]  /*2180*/  IMAD.SHL.U32 R5, R5, 0x8, RZ ;  /* 0x0000000805057824 */ /* 0x000fe200078e00ff */
[----:B--2---:R-:W-:-:S04]  /*2190*/  @!P5 IADD3 R8, P2, R34, 0x30, RZ ;  /* 0x000000302208d810 */ /* 0x004fc80007f5e0ff */
[----:B------:R-:W-:Y:S01]  /*21a0*/  LOP3.LUT R215, R6, 0xfffffe00, R5, 0xf8, !PT ;  /* 0xfffffe0006d77812 */ /* 0x000fe200078ef805 */
[--C-:B------:R-:W-:Y:S01]  /*21b0*/  @!P6 IMAD.X R5, RZ, RZ, R35.reuse, P1 ;  /* 0x000000ffff05e224 */ /* 0x100fe200008e0623 */
[C---:B------:R-:W-:Y:S01]  /*21c0*/  @!P4 IADD3 R16, P1, R34.reuse, 0x40, RZ ;  /* 0x000000402210c810 */ /* 0x040fe20007f3e0ff */
[----:B---3--:R-:W-:Y:S02]  /*21d0*/  @!P3 IMAD R7, R34, c[0x0][0x194], R0 ;  /* 0x000065002207ba24 */ /* 0x008fe400078e0200 */
[----:B------:R-:W-:Y:S02]  /*21e0*/  @!P6 IMAD R5, R5, c[0x0][0x190], RZ ;  /* 0x000064000505ea24 */ /* 0x000fe400078e02ff */
[----:B------:R-:W-:Y:S02]  /*21f0*/  @!P4 IMAD.X R0, RZ, RZ, R35, P1 ;  /* 0x000000ffff00c224 */ /* 0x000fe400008e0623 */
[----:B------:R-:W-:Y:S02]  /*2200*/  @!P6 IMAD R18, R10, c[0x0][0x194], R5 ;  /* 0x000065000a12ea24 */ /* 0x000fe400078e0205 */
[----:B------:R-:W-:-:S04]  /*2210*/  @!P3 IMAD.WIDE.U32 R4, R34, c[0x0][0x190], R2 ;  /* 0x000064002204ba25 */ /* 0x000fc800078e0002 */
[----:B------:R-:W-:Y:S01]  /*2220*/  @!P5 IMAD.X R6, RZ, RZ, R35, P2 ;  /* 0x000000ffff06d224 */ /* 0x000fe200010e0623 */
[----:B------:R-:W-:Y:S01]  /*2230*/  @!P3 LEA R12, P1, R4, c[0x0][0x160], 0x1 ;  /* 0x00005800040cba11 */ /* 0x000fe200078208ff */
[----:B------:R-:W-:Y:S02]  /*2240*/  @!P4 IMAD R17, R0, c[0x0][0x190], RZ ;  /* 0x000064000011ca24 */ /* 0x000fe400078e02ff */
[----:B------:R-:W-:Y:S02]  /*2250*/  @!P3 IMAD.IADD R0, R5, 0x1, R7 ;  /* 0x000000010500b824 */ /* 0x000fe400078e0207 */
[----:B------:R-:W-:Y:S02]  /*2260*/  @!P5 IMAD R6, R6, c[0x0][0x190], RZ ;  /* 0x000064000606da24 */ /* 0x000fe400078e02ff */
[----:B------:R-:W-:Y:S01]  /*2270*/  @!P6 IMAD.WIDE.U32 R10, R10, c[0x0][0x190], R2 ;  /* 0x000064000a0aea25 */ /* 0x000fe200078e0002 */
[----:B------:R-:W-:-:S03]  /*2280*/  @!P3 LEA.HI.X R13, R4, c[0x0][0x164], R0, 0x1, P1 ;  /* 0x00005900040dba11 */ /* 0x000fc600008f0c00 */
[----:B------:R-:W-:Y:S02]  /*2290*/  IMAD.SHL.U32 R215, R215, 0x2, RZ ;  /* 0x00000002d7d77824 */ /* 0x000fe400078e00ff */
[----:B------:R-:W-:Y:S01]  /*22a0*/  @!P5 IMAD R21, R8, c[0x0][0x194], R6 ;  /* 0x000065000815da24 */ /* 0x000fe200078e0206 */
[----:B------:R-:W-:Y:S01]  /*22b0*/  @!P0 LEA R6, P2, R14, c[0x0][0x160], 0x1 ;  /* 0x000058000e068a11 */ /* 0x000fe200078408ff */
[----:B------:R-:W-:Y:S01]  /*22c0*/  @!P0 IMAD.IADD R0, R15, 0x1, R19 ;  /* 0x000000010f008824 */ /* 0x000fe200078e0213 */
[----:B------:R-:W-:Y:S01]  /*22d0*/  @!PT LDS RZ, [RZ] ;  /* 0x00000000fffff984 */ /* 0x000fe20000000800 */
[----:B------:R-:W-:Y:S01]  /*22e0*/  @!PT LDS RZ, [RZ] ;  /* 0x00000000fffff984 */ /* 0x000fe20000000800 */
[----:B------:R-:W-:Y:S01]  /*22f0*/  @!PT LDS RZ, [RZ] ;  /* 0x00000000fffff984 */ /* 0x000fe20000000800 */
[----:B------:R1:W-:Y:S01]  /*2300*/  @!P3 LDGSTS.E.BYPASS.LTC128B.128 [R215], [R12.64] ;  /* 0x000000000cd7bfae */ /* 0x0003e2000b901d5a */
[----:B------:R-:W-:-:S03]  /*2310*/  @!P5 IMAD.WIDE.U32 R8, R8, c[0x0][0x190], R2 ;  /* 0x000064000808da25 */ /* 0x000fc600078e0002 */
[----:B------:R-:W-:Y:S01]  /*2320*/  @!P0 LEA.HI.X R7, R14, c[0x0][0x164], R0, 0x1, P2 ;  /* 0x000059000e078a11 */ /* 0x000fe200010f0c00 */
[----:B------:R-:W-:Y:S01]  /*2330*/  @!P6 IMAD.IADD R11, R11, 0x1, R18 ;  /* 0x000000010b0be824 */ /* 0x000fe200078e0212 */
[----:B------:R-:W-:Y:S01]  /*2340*/  @!P6 LEA R18, P1, R10, c[0x0][0x160], 0x1 ;  /* 0x000058000a12ea11 */ /* 0x000fe200078208ff */
[----:B------:R1:W-:Y:S01]  /*2350*/  @!P3 LDGSTS.E.BYPASS.LTC128B.128 [R215+0x4000], [R12.64+0x80] ;  /* 0x040000800cd7bfae */ /* 0x0003e2000b901d5a */
[----:B------:R-:W-:Y:S01]  /*2360*/  ISETP.GE.AND P3, PT, R22, UR6, PT ;  /* 0x0000000616007c0c */ /* 0x000fe2000bf66270 */
[----:B------:R-:W-:Y:S01]  /*2370*/  @!P5 IMAD.IADD R0, R9, 0x1, R21 ;  /* 0x000000010900d824 */ /* 0x000fe200078e0215 */
[----:B------:R-:W-:Y:S01]  /*2380*/  @!P6 LEA.HI.X R19, R10, c[0x0][0x164], R11, 0x1, P1 ;  /* 0x000059000a13ea11 */ /* 0x000fe200008f0c0b */
[----:B------:R-:W-:Y:S01]  /*2390*/  @!P4 IMAD R17, R16, c[0x0][0x194], R17 ;  /* 0x000065001011ca24 */ /* 0x000fe200078e0211 */
[----:B------:R-:W-:Y:S01]  /*23a0*/  IADD3 R10, R28, 0x60, RZ ;  /* 0x000000601c0a7810 */ /* 0x000fe20007ffe0ff */
[----:B------:R-:W-:Y:S01]  /*23b0*/  @!P4 IMAD.WIDE.U32 R4, R16, c[0x0][0x190], R2 ;  /* 0x000064001004ca25 */ /* 0x000fe200078e0002 */
[----:B------:R2:W-:Y:S01]  /*23c0*/  @!P0 LDGSTS.E.BYPASS.LTC128B.128 [R215+0x800], [R6.64] ;  /* 0x0080000006d78fae */ /* 0x0005e2000b901d5a */
[----:B------:R-:W-:-:S02]  /*23d0*/  LEA.HI R21, R24, R90, RZ, 0x4 ;  /* 0x0000005a18157211 */ /* 0x000fc400078f20ff */
[----:B------:R-:W-:Y:S01]  /*23e0*/  @!P4 IMAD.IADD R5, R5, 0x1, R17 ;  /* 0x000000010505c824 */ /* 0x000fe200078e0211 */
[C---:B----4-:R-:W-:Y:S01]  /*23f0*/  @!P4 LEA R22, P1, R4.reuse, c[0x0][0x160], 0x1 ;  /* 0x000058000416ca11 */ /* 0x050fe200078208ff */
[----:B------:R2:W-:Y:S03]  /*2400*/  @!P0 LDGSTS.E.BYPASS.LTC128B.128 [R215+0x4800], [R6.64+0x80] ;  /* 0x0480008006d78fae */ /* 0x0005e6000b901d5a */
[----:B------:R-:W-:Y:S01]  /*2410*/  @!P4 LEA.HI.X R23, R4, c[0x0][0x164], R5, 0x1, P1 ;  /* 0x000059000417ca11 */ /* 0x000fe200008f0c05 */
[----:B------:R-:W-:Y:S04]  /*2420*/  STL [R1+0x9c], R10 ;  /* 0x00009c0a01007387 */ /* 0x000fe80000100800 */
[----:B------:R3:W-:Y:S04]  /*2430*/  @!P6 LDGSTS.E.BYPASS.LTC128B.128 [R215+0x1000], [R18.64] ;  /* 0x0100000012d7efae */ /* 0x0007e8000b901d5a */
[----:B------:R3:W-:Y:S01]  /*2440*/  @!P6 LDGSTS.E.BYPASS.LTC128B.128 [R215+0x5000], [R18.64+0x80] ;  /* 0x0500008012d7efae */ /* 0x0007e2000b901d5a */
[----:B------:R-:W-:-:S02]  /*2450*/  ISETP.GE.AND P6, PT, R28, UR13, PT ;  /* 0x0000000d1c007c0c */ /* 0x000fc4000bfc6270 */
[----:B-1----:R-:W-:-:S04]  /*2460*/  @!P5 LEA R12, P2, R8, c[0x0][0x160], 0x1 ;  /* 0x00005800080cda11 */ /* 0x002fc800078408ff */
[----:B------:R-:W-:Y:S02]  /*2470*/  @!P5 LEA.HI.X R13, R8, c[0x0][0x164], R0, 0x1, P2 ;  /* 0x00005900080dda11 */ /* 0x000fe400010f0c00 */
[----:B------:R-:W-:Y:S02]  /*2480*/  ISETP.GE.AND P2, PT, R10, UR6, PT ;  /* 0x000000060a007c0c */ /* 0x000fe4000bf46270 */
[----:B------:R-:W-:Y:S01]  /*2490*/  IADD3 R0, R28, 0x70, RZ ;  /* 0x000000701c007810 */ /* 0x000fe20007ffe0ff */
[----:B------:R1:W-:Y:S01]  /*24a0*/  @!P5 LDGSTS.E.BYPASS.LTC128B.128 [R215+0x1800], [R12.64] ;  /* 0x018000000cd7dfae */ /* 0x0003e2000b901d5a */
[----:B--2---:R-:W-:-:S03]  /*24b0*/  @!P3 IADD3 R6, P0, R34, 0x50, RZ ;  /* 0x000000502206b810 */ /* 0x004fc60007f1e0ff */
[----:B------:R2:W-:Y:S01]  /*24c0*/  STL [R1+0xa0], R0 ;  /* 0x0000a00001007387 */ /* 0x0005e20000100800 */
[----:B------:R-:W-:Y:S01]  /*24d0*/  ISETP.GE.AND P1, PT, R0, UR6, PT ;  /* 0x0000000600007c0c */ /* 0x000fe2000bf26270 */
[--C-:B------:R-:W-:Y:S02]  /*24e0*/  @!P3 IMAD.X R4, RZ, RZ, R35.reuse, P0 ;  /* 0x000000ffff04b224 */ /* 0x100fe400000e0623 */
[----:B------:R1:W-:Y:S02]  /*24f0*/  @!P5 LDGSTS.E.BYPASS.LTC128B.128 [R215+0x5800], [R12.64+0x80] ;  /* 0x058000800cd7dfae */ /* 0x0003e4000b901d5a */
[----:B------:R-:W-:Y:S01]  /*2500*/  @!P2 IADD3 R5, P0, R34, 0x60, RZ ;  /* 0x000000602205a810 */ /* 0x000fe20007f1e0ff */
[----:B------:R-:W-:Y:S01]  /*2510*/  @!P3 IMAD R4, R4, c[0x0][0x190], RZ ;  /* 0x000064000404ba24 */ /* 0x000fe200078e02ff */
[----:B------:R-:W-:Y:S01]  /*2520*/  ISETP.GE.AND P5, PT, R26, UR13, PT ;  /* 0x0000000d1a007c0c */ /* 0x000fe2000bfa6270 */
[----:B------:R4:W-:Y:S04]  /*2530*/  @!P4 LDGSTS.E.BYPASS.LTC128B.128 [R215+0x2000], [R22.64] ;  /* 0x0200000016d7cfae */ /* 0x0009e8000b901d5a */
[----:B------:R4:W-:Y:S01]  /*2540*/  @!P4 LDGSTS.E.BYPASS.LTC128B.128 [R215+0x6000], [R22.64+0x80] ;  /* 0x0600008016d7cfae */ /* 0x0009e2000b901d5a */
[----:B--2---:R-:W-:Y:S01]  /*2550*/  @!P2 IMAD.X R0, RZ, RZ, R35, P0 ;  /* 0x000000ffff00a224 */ /* 0x004fe200000e0623 */
        /* <DEDUP_REMOVED lines=30> */
[----:B------:R5:W-:Y:S01]  /*2740*/  @!P2 LDGSTS.E.BYPASS.LTC128B.128 [R215+0x7000], [R14.64+0x80] ;  /* 0x070000800ed7afae */ /* 0x000be2000b901d5a */
[C---:B------:R-:W-:Y:S01]  /*2750*/  IMAD.WIDE.U32 R2, R28.reuse, c[0x0][0x1a0], R30 ;  /* 0x000068001c027a25 */ /* 0x040fe200078e001e */
[----:B------:R-:W-:Y:S01]  /*2760*/  IADD3.X R5, R5, UR7, R0, P0, !PT ;  /* 0x0000000705057c10 */ /* 0x000fe200087fe400 */
[----:B------:R-:W-:Y:S01]  /*2770*/  USHF.L.U64.HI UR7, UR4, UR11, UR5 ;  /* 0x0000000b04077299 */ /* 0x000fe20008010205 */
[----:B------:R1:W-:Y:S01]  /*2780*/  @!P1 LDGSTS.E.BYPASS.LTC128B.128 [R215+0x3800], [R10.64] ;  /* 0x038000000ad79fae */ /* 0x0003e2000b901d5a */
[----:B------:R-:W-:Y:S01]  /*2790*/  IMAD R0, R28, c[0x0][0x1a4], R7 ;  /* 0x000069001c007a24 */ /* 0x000fe200078e0207 */
[----:B------:R-:W-:Y:S01]  /*27a0*/  IADD3 R8, P0, R2, UR20, RZ ;  /* 0x0000001402087c10 */ /* 0x000fe2000ff1e0ff */
[----:B------:R-:W-:Y:S01]  /*27b0*/  IMAD.IADD R24, R9, 0x1, -R6 ;  /* 0x0000000109187824 */ /* 0x000fe200078e0a06 */
[----:B------:R-:W-:Y:S01]  /*27c0*/  SHF.R.S32.HI R7, RZ, 0x1f, R20 ;  /* 0x0000001fff077819 */ /* 0x000fe20000011414 */
[----:B------:R-:W-:Y:S01]  /*27d0*/  USHF.L.U64.HI UR20, UR4, UR22, UR5 ;  /* 0x0000001604147299 */ /* 0x000fe20008010205 */
[----:B------:R-:W-:Y:S01]  /*27e0*/  IADD3.X R9, R3, UR21, R0, P0, !PT ;  /* 0x0000001503097c10 */ /* 0x000fe200087fe400 */
[C---:B------:R-:W-:Y:S01]  /*27f0*/  IMAD.WIDE.U32 R30, R20.reuse, c[0x0][0x1b0], R4 ;  /* 0x00006c00141e7a25 */ /* 0x040fe200078e0004 */
[----:B------:R-:W-:Y:S01]  /*2800*/  USHF.L.U32 UR21, UR4, 0x5, URZ ;  /* 0x0000000504157899 */ /* 0x000fe2000800063f */
[----:B------:R-:W-:Y:S01]  /*2810*/  LOP3.LUT R3, R21, 0xfffffff0, RZ, 0xc0, !PT ;  /* 0xfffffff015037812 */ /* 0x000fe200078ec0ff */
[----:B------:R-:W-:Y:S01]  /*2820*/  UIMAD UR5, UR20, UR25, URZ ;  /* 0x00000019140572a4 */ /* 0x000fe2000f8e023f */
[----:B------:R-:W-:Y:S01]  /*2830*/  IMAD R0, R7, c[0x0][0x1b0], RZ ;  /* 0x00006c0007007a24 */ /* 0x000fe200078e02ff */
[----:B------:R2:W-:Y:S01]  /*2840*/  @!P1 LDGSTS.E.BYPASS.LTC128B.128 [R215+0x7800], [R10.64+0x80] ;  /* 0x078000800ad79fae */ /* 0x0005e2000b901d5a */
[----:B------:R-:W-:Y:S01]  /*2850*/  IMAD.U32 R21, RZ, RZ, UR25 ;  /* 0x00000019ff157e24 */ /* 0x000fe2000f8e00ff */
[----:B------:R-:W-:Y:S01]  /*2860*/  UIMAD UR5, UR14, UR21, UR5 ;  /* 0x000000150e0572a4 */ /* 0x000fe2000f8e0205 */
[----:B------:R-:W-:Y:S01]  /*2870*/  IMAD R2, R20, c[0x0][0x1b4], R0 ;  /* 0x00006d0014027a24 */ /* 0x000fe200078e0200 */
[----:B------:R-:W-:Y:S01]  /*2880*/  ISETP.GE.AND P3, PT, R28, UR13, PT ;  /* 0x0000000d1c007c0c */ /* 0x000fe2000bf66270 */
[----:B------:R-:W-:Y:S01]  /*2890*/  IMAD.MOV.U32 R94, RZ, RZ, R30 ;  /* 0x000000ffff5e7224 */ /* 0x000fe200078e001e */
[----:B------:R-:W-:Y:S01]  /*28a0*/  ISETP.GE.AND P2, PT, R26, UR13, PT ;  /* 0x0000000d1a007c0c */ /* 0x000fe2000bf46270 */
[----:B------:R-:W-:Y:S01]  /*28b0*/  IMAD.IADD R95, R31, 0x1, R2 ;  /* 0x000000011f5f7824 */ /* 0x000fe200078e0202 */
[----:B------:R-:W-:Y:S01]  /*28c0*/  STL.64 [R1+0x50], R30 ;  /* 0x0000501e01007387 */ /* 0x000fe20000100a00 */
[----:B------:R-:W-:Y:S01]  /*28d0*/  IMAD.SHL.U32 R5, R32, 0x40, RZ ;  /* 0x0000004020057824 */ /* 0x000fe200078e00ff */
[----:B------:R-:W-:Y:S01]  /*28e0*/  UIADD3 UR13, UR9, 0x1, -UR10 ;  /* 0x00000001090d7890 */ /* 0x000fe2000fffe80a */
[----:B------:R-:W-:Y:S01]  /*28f0*/  IMAD.IADD R0, R90, 0x1, -R3 ;  /* 0x000000015a007824 */ /* 0x000fe200078e0a03 */
[----:B------:R-:W-:Y:S01]  /*2900*/  STL.64 [R1+0x48], R94 ;  /* 0x0000485e01007387 */ /* 0x000fe20000100a00 */
[----:B------:R-:W-:Y:S01]  /*2910*/  IMAD.WIDE.U32 R2, R21, UR21, R94 ;  /* 0x0000001515027c25 */ /* 0x000fe2000f8e005e */
[----:B------:R-:W-:Y:S01]  /*2920*/  LOP3.LUT R5, R5, 0x1c0, RZ, 0xc0, !PT ;  /* 0x000001c005057812 */ /* 0x000fe200078ec0ff */
[----:B------:R-:W-:Y:S01]  /*2930*/  UIADD3 UR18, UR28, -0x4ab325aa, URZ ;  /* 0xb54cda561c127890 */ /* 0x000fe2000fffe03f */
[----:B---3--:R-:W-:Y:S01]  /*2940*/  SHF.R.S32.HI R19, RZ, 0x1f, R0 ;  /* 0x0000001fff137819 */ /* 0x008fe20000011400 */
[----:B-1----:R-:W-:Y:S01]  /*2950*/  IMAD.SHL.U32 R12, R28, 0x8, RZ ;  /* 0x000000081c0c7824 */ /* 0x002fe200078e00ff */
[----:B------:R-:W-:Y:S01]  /*2960*/  IADD3 R6, R3, UR5, RZ ;  /* 0x0000000503067c10 */ /* 0x000fe2000fffe0ff */
[----:B------:R-:W-:Y:S01]  /*2970*/  ULDC.64 UR4, c[0x0][0x1a0] ;  /* 0x0000680000047ab9 */ /* 0x000fe20000000a00 */
[----:B------:R-:W-:Y:S01]  /*2980*/  @!P6 LEA R4, P0, R2, c[0x0][0x168], 0x1 ;  /* 0x00005a000204ea11 */ /* 0x000fe200078008ff */
[----:B------:R-:W-:Y:S01]  /*2990*/  USHF.L.U64.HI UR22, UR4, UR22, UR5 ;  /* 0x0000001604167299 */ /* 0x000fe20008010205 */
[----:B------:R-:W-:Y:S01]  /*29a0*/  LOP3.LUT R18, R5, 0x8, R12, 0xf8, !PT ;  /* 0x0000000805127812 */ /* 0x000fe200078ef80c */
[----:B------:R-:W-:Y:S01]  /*29b0*/  IMAD.WIDE.U32 R8, R20, c[0x0][0x1b8], R8 ;  /* 0x00006e0014087a25 */ /* 0x000fe200078e0008 */
[----:B------:R-:W-:Y:S01]  /*29c0*/  SHF.R.U32.HI R12, RZ, 0x3, R5 ;  /* 0x00000003ff0c7819 */ /* 0x000fe20000011605 */
[----:B------:R-:W-:Y:S01]  /*29d0*/  USHF.L.U32 UR23, UR4, 0x5, URZ ;  /* 0x0000000504177899 */ /* 0x000fe2000800063f */
[C---:B------:R-:W-:Y:S01]  /*29e0*/  @!P6 LEA.HI.X R5, R2.reuse, c[0x0][0x16c], R6, 0x1, P0 ;  /* 0x00005b000205ea11 */ /* 0x040fe200000f0c06 */
[----:B------:R-:W-:Y:S01]  /*29f0*/  UIMAD UR15, UR22, UR25, URZ ;  /* 0x00000019160f72a4 */ /* 0x000fe2000f8e023f */
[----:B------:R-:W-:Y:S01]  /*2a00*/  @!P5 IADD3 R3, P0, R2, UR12, RZ ;  /* 0x0000000c0203dc10 */ /* 0x000fe2000ff1e0ff */
[----:B------:R-:W-:Y:S01]  /*2a10*/  USHF.L.U32 UR31, UR4, 0x4, URZ ;  /* 0x00000004041f7899 */ /* 0x000fe2000800063f */
[----:B------:R-:W-:Y:S01]  /*2a20*/  LEA.HI R19, R19, R0, RZ, 0x3 ;  /* 0x0000000013137211 */ /* 0x000fe200078f18ff */
[----:B------:R1:W-:Y:S01]  /*2a30*/  @!P6 LDGSTS.E.BYPASS.LTC128B.128 [R215+0x8000], [R4.64] ;  /* 0x0800000004d7efae */ /* 0x0003e2000b901d5a */
[----:B------:R-:W-:Y:S01]  /*2a40*/  @!P5 IADD3.X R6, R6, UR7, RZ, P0, !PT ;  /* 0x000000070606dc10 */ /* 0x000fe200087fe4ff */
[----:B------:R-:W-:Y:S01]  /*2a50*/  UIMAD UR14, UR14, UR23, UR15 ;  /* 0x000000170e0e72a4 */ /* 0x000fe2000f8e020f */
[----:B------:R-:W-:Y:S01]  /*2a60*/  @!P5 LEA R2, P0, R3, c[0x0][0x168], 0x1 ;  /* 0x00005a000302da11 */ /* 0x000fe200078008ff */
[----:B------:R1:W-:Y:S01]  /*2a70*/  @!P6 LDGSTS.E.BYPASS.LTC128B.128 [R215+0x9000], [R4.64+0x80] ;  /* 0x0900008004d7efae */ /* 0x0003e2000b901d5a */
[----:B------:R-:W-:Y:S01]  /*2a80*/  LOP3.LUT R13, R19, 0xfffffff8, RZ, 0xc0, !PT ;  /* 0xfffffff8130d7812 */ /* 0x000fe200078ec0ff */
[----:B------:R-:W-:Y:S01]  /*2a90*/  USHF.L.U64.HI UR4, UR4, UR11, UR5 ;  /* 0x0000000b04047299 */ /* 0x000fe20008010205 */
[----:B------:R-:W-:Y:S01]  /*2aa0*/  @!P5 LEA.HI.X R3, R3, c[0x0][0x16c], R6, 0x1, P0 ;  /* 0x00005b000303da11 */ /* 0x000fe200000f0c06 */
[----:B------:R-:W-:Y:S01]  /*2ab0*/  IMAD.MOV.U32 R6, RZ, RZ, R8 ;  /* 0x000000ffff067224 */ /* 0x000fe200078e0008 */
[----:B------:R3:W-:Y:S01]  /*2ac0*/  STL.64 [R1+0x78], R8 ;  /* 0x0000780801007387 */ /* 0x0007e20000100a00 */
[----:B------:R-:W-:Y:S01]  /*2ad0*/  IMAD.IADD R13, R0, 0x1, -R13 ;  /* 0x00000001000d7824 */ /* 0x000fe200078e0a0d */
[----:B------:R-:W-:Y:S01]  /*2ae0*/  LOP3.LUT R12, R18, R12, RZ, 0x3c, !PT ;  /* 0x0000000c120c7212 */ /* 0x000fe200078e3cff */
[----:B------:R-:W-:Y:S01]  /*2af0*/  IMAD R0, R7, c[0x0][0x1b8], RZ ;  /* 0x00006e0007007a24 */ /* 0x000fe200078e02ff */
[----:B------:R2:W-:Y:S01]  /*2b00*/  @!P5 LDGSTS.E.BYPASS.LTC128B.128 [R215+0x8800], [R2.64] ;  /* 0x0880000002d7dfae */ /* 0x0005e2000b901d5a */
[----:B------:R-:W-:Y:S01]  /*2b10*/  IMAD.SHL.U32 R90, R90, 0x2, RZ ;  /* 0x000000025a5a7824 */ /* 0x000fe200078e00ff */
[----:B------:R-:W-:Y:S01]  /*2b20*/  ULDC UR11, c[0x0][0x2e4] ;  /* 0x0000b900000b7ab9 */ /* 0x000fe20000000800 */
[----:B------:R-:W-:Y:S01]  /*2b30*/  IMAD R7, R20, c[0x0][0x1bc], R0 ;  /* 0x00006f0014077a24 */ /* 0x000fe200078e0200 */
[----:B------:R2:W-:Y:S01]  /*2b40*/  @!P5 LDGSTS.E.BYPASS.LTC128B.128 [R215+0x9800], [R2.64+0x80] ;  /* 0x0980008002d7dfae */ /* 0x0005e2000b901d5a */
[----:B------:R-:W-:Y:S01]  /*2b50*/  IMAD.SHL.U32 R0, R13, 0x40, RZ ;  /* 0x000000400d007824 */ /* 0x000fe200078e00ff */
[----:B------:R-:W-:Y:S01]  /*2b60*/  LOP3.LUT R247, R90, 0x6, RZ, 0xc0, !PT ;  /* 0x000000065af77812 */ /* 0x000fe200078ec0ff */
[----:B------:R-:W-:Y:S01]  /*2b70*/  IMAD.IADD R7, R9, 0x1, R7 ;  /* 0x0000000109077824 */ /* 0x000fe200078e0207 */
[----:B------:R-:W0:Y:S01]  /*2b80*/  LDGDEPBAR ;  /* 0x00000000000079af */ /* 0x000e220000000000 */
[----:B------:R-:W-:Y:S01]  /*2b90*/  ULDC UR5, c[0x0][0x2e8] ;  /* 0x0000ba0000057ab9 */ /* 0x000fe20000000800 */
[----:B------:R-:W-:Y:S01]  /*2ba0*/  LOP3.LUT R0, R0, 0x1c0, RZ, 0xc0, !PT ;  /* 0x000001c000007812 */ /* 0x000fe200078ec0ff */
[----:B------:R-:W-:Y:S01]  /*2bb0*/  UIADD3 UR11, UR9, -UR11, -UR10 ;  /* 0x8000000b090b7290 */ /* 0x000fe2000fffe80a */
[----:B------:R4:W-:Y:S01]  /*2bc0*/  STL.64 [R1+0x80], R6 ;  /* 0x0000800601007387 */ /* 0x0009e20000100a00 */
[----:B------:R-:W-:Y:S01]  /*2bd0*/  UIADD3 UR5, UR13, UR5, URZ ;  /* 0x000000050d057290 */ /* 0x000fe2000fffe03f */
[----:B-1----:R-:W-:-:S05]  /*2be0*/  IMAD.SHL.U32 R5, R19, 0x40, RZ ;  /* 0x0000004013057824 */ /* 0x002fca00078e00ff */
[----:B------:R-:W-:-:S05]  /*2bf0*/  LOP3.LUT R85, R5, 0xfffffe00, RZ, 0xc0, !PT ;  /* 0xfffffe0005557812 */ /* 0x000fca00078ec0ff */
[----:B---3--:R-:W-:Y:S02]  /*2c00*/  IMAD R8, R88, 0x400, R85 ;  /* 0x0000040058087824 */ /* 0x008fe400078e0255 */
[----:B--2---:R-:W-:Y:S01]  /*2c10*/  IMAD.SHL.U32 R2, R24, 0x8, RZ ;  /* 0x0000000818027824 */ /* 0x004fe200078e00ff */
[----:B------:R-:W-:-:S04]  /*2c20*/  DEPBAR.LE SB0, 0x0 ;  /* 0x000080000000791a */ /* 0x000fc80000000000 */
[----:B------:R-:W-:Y:S01]  /*2c30*/  BAR.SYNC.DEFER_BLOCKING 0x0 ;  /* 0x0000000000007b1d */ /* 0x000fe20000010000 */
[----:B------:R-:W-:Y:S01]  /*2c40*/  LOP3.LUT R4, R0, 0x8, R2, 0xf8, !PT ;  /* 0x0000000800047812 */ /* 0x000fe200078ef802 */
[----:B------:R-:W-:Y:S01]  /*2c50*/  IMAD.WIDE.U32 R2, R21, UR23, R6 ;  /* 0x0000001715027c25 */ /* 0x000fe2000f8e0006 */
[----:B------:R-:W-:-:S04]  /*2c60*/  SHF.R.U32.HI R0, RZ, 0x3, R0 ;  /* 0x00000003ff007819 */ /* 0x000fc80000011600 */
[----:B------:R-:W-:Y:S02]  /*2c70*/  LOP3.LUT R86, R4, R0, RZ, 0x3c, !PT ;  /* 0x0000000004567212 */ /* 0x000fe400078e3cff */
[----:B------:R-:W-:Y:S02]  /*2c80*/  IADD3 R0, R3, UR14, RZ ;  /* 0x0000000e03007c10 */ /* 0x000fe4000fffe0ff */
[C---:B------:R-:W-:Y:S02]  /*2c90*/  @!P3 LEA R4, P1, R2.reuse, c[0x0][0x170], 0x1 ;  /* 0x00005c000204ba11 */ /* 0x040fe400078208ff */
[C---:B------:R-:W-:Y:S02]  /*2ca0*/  @!P2 IADD3 R3, P0, R2.reuse, UR31, RZ ;  /* 0x0000001f0203ac10 */ /* 0x040fe4000ff1e0ff */
[----:B------:R-:W-:Y:S02]  /*2cb0*/  @!P3 LEA.HI.X R5, R2, c[0x0][0x174], R0, 0x1, P1 ;  /* 0x00005d000205ba11 */ /* 0x000fe400008f0c00 */
[----:B------:R-:W-:Y:S01]  /*2cc0*/  @!P2 IADD3.X R2, R0, UR4, RZ, P0, !PT ;  /* 0x000000040002ac10 */ /* 0x000fe200087fe4ff */
[----:B------:R-:W-:Y:S01]  /*2cd0*/  IMAD R0, R24, 0x200, R12 ;  /* 0x0000020018007824 */ /* 0x000fe200078e020c */
[----:B----4-:R-:W-:-:S03]  /*2ce0*/  @!P2 LEA R6, P0, R3, c[0x0][0x170], 0x1 ;  /* 0x00005c000306aa11 */ /* 0x010fc600078008ff */
        /* <DEDUP_REMOVED lines=8> */
[----:B------:R-:W-:Y:S01]  /*2d70*/  IMAD.MOV.U32 R2, RZ, RZ, 0x20 ;  /* 0x00000020ff027424 */ /* 0x000fe200078e00ff */
        /* <DEDUP_REMOVED lines=16> */
[----:B------:R-:W-:Y:S01]  /*2e80*/  SEL R2, R2, 0xffffffe0, !P2 ;  /* 0xffffffe002027807 */ /* 0x000fe20005000000 */
[----:B------:R-:W-:Y:S01]  /*2e90*/  LDSM.16.M88.4 R28, [R200+0x8800] ;  /* 0x00880000c81c783b */ /* 0x000fe20000000200 */
[----:B------:R-:W-:Y:S01]  /*2ea0*/  R2P PR, R32, 0x6 ;  /* 0x0000000620007804 */ /* 0x000fe20000000000 */
[--C-:B------:R-:W-:Y:S02]  /*2eb0*/  IMAD R204, R3, 0x2, R202.reuse ;  /* 0x0000000203cc7824 */ /* 0x100fe400078e02ca */
[----:B------:R-:W2:Y:S01]  /*2ec0*/  LDSM.16.M88.4 R8, [R202] ;  /* 0x00000000ca08783b */ /* 0x000ea20000000200 */
[----:B------:R-:W-:-:S02]  /*2ed0*/  IMAD R210, R2, 0x2, R202 ;  /* 0x0000000202d27824 */ /* 0x000fc400078e02ca */
[----:B------:R-:W-:Y:S01]  /*2ee0*/  IMAD R209, R2, 0x2, R204 ;  /* 0x0000000202d17824 */ /* 0x000fe200078e02cc */
[----:B-----5:R-:W-:Y:S04]  /*2ef0*/  LDSM.16.M88.4 R12, [R204+0x2000] ;  /* 0x00200000cc0c783b */ /* 0x020fe80000000200 */
        /* <DEDUP_REMOVED lines=8> */
[----:B------:R-:W3:Y:S01]  /*2f80*/  LDSM.16.M88.4 R36, [R211] ;  /* 0x00000000d324783b */ /* 0x000ee20000000200 */
[----:B------:R-:W-:Y:S01]  /*2f90*/  IADD3 R212, R211, 0x1800, RZ ;  /* 0x00001800d3d47810 */ /* 0x000fe20007ffe0ff */
[----:B------:R-:W-:Y:S02]  /*2fa0*/  IMAD.IADD R208, R200, 0x1, R0 ;  /* 0x00000001c8d07824 */ /* 0x000fe400078e0200 */
[----:B------:R-:W4:Y:S01]  /*2fb0*/  LDSM.16.M88.4 R32, [R211+0x800] ;  /* 0x00080000d320783b */ /* 0x000f220000000200 */
[----:B------:R-:W-:Y:S01]  /*2fc0*/  IMAD.IADD R207, R0, 0x1, R211 ;  /* 0x0000000100cf7824 */ /* 0x000fe200078e02d3 */
[----:B------:R-:W-:-:S02]  /*2fd0*/  SHF.R.S32.HI R0, RZ, 0x1f, R84 ;  /* 0x0000001fff007819 */ /* 0x000fc40000011454 */
[----:B------:R-:W5:Y:S02]  /*2fe0*/  LDSM.16.M88.4 R44, [R208+0x8000] ;  /* 0x00800000d02c783b */ /* 0x000f640000000200 */
[----:B------:R-:W-:Y:S02]  /*2ff0*/  LEA.HI R0, R0, R84, RZ, 0x2 ;  /* 0x0000005400007211 */ /* 0x000fe400078f10ff */
[----:B------:R-:W3:Y:S02]  /*3000*/  LDSM.16.M88.4 R60, [R208+0x8800] ;  /* 0x00880000d03c783b */ /* 0x000ee40000000200 */
[----:B------:R-:W-:Y:S02]  /*3010*/  SHF.R.S32.HI R93, RZ, 0x2, R0 ;  /* 0x00000002ff5d7819 */ /* 0x000fe40000011400 */
[----:B------:R-:W0:Y:S01]  /*3020*/  LDGDEPBAR ;  /* 0x00000000000079af */ /* 0x000e220000000000 */
[C---:B--2---:R-:W-:Y:S03]  /*3030*/  HMMA.16816.F32 R64, R8.reuse, R24, RZ ;  /* 0x000000180840723c */ /* 0x044fe600000018ff */
[----:B------:R-:W-:Y:S04]  /*3040*/  STL [R1+0xac], R93 ;  /* 0x0000ac5d01007387 */ /* 0x000fe80000100800 */
[----:B------:R-:W-:Y:S01]  /*3050*/  STL [R1+0x60], R104 ;  /* 0x0000606801007387 */ /* 0x000fe20000100800 */
[----:B------:R-:W-:Y:S08]  /*3060*/  HMMA.16816.F32 R52, R8, R28, RZ ;  /* 0x0000001c0834723c */ /* 0x000ff000000018ff */
[C---:B-1----:R-:W-:Y:S08]  /*3070*/  HMMA.16816.F32 R48, R4.reuse, R24, RZ ;  /* 0x000000180430723c */ /* 0x042ff000000018ff */
[C---:B------:R-:W-:Y:S08]  /*3080*/  HMMA.16816.F32 R56, R4.reuse, R26, RZ ;  /* 0x0000001a0438723c */ /* 0x040ff000000018ff */
[C---:B------:R-:W-:Y:S08]  /*3090*/  HMMA.16816.F32 R40, R4.reuse, R28, RZ ;  /* 0x0000001c0428723c */ /* 0x040ff000000018ff */
[----:B------:R-:W-:Y:S08]  /*30a0*/  HMMA.16816.F32 R4, R4, R30, RZ ;  /* 0x0000001e0404723c */ /* 0x000ff000000018ff */
[C---:B------:R-:W-:Y:S08]  /*30b0*/  HMMA.16816.F32 R24, R8.reuse, R26, RZ ;  /* 0x0000001a0818723c */ /* 0x040ff000000018ff */
[----:B------:R-:W-:Y:S01]  /*30c0*/  HMMA.16816.F32 R72, R8, R30, RZ ;  /* 0x0000001e0848723c */ /* 0x000fe200000018ff */
[----:B------:R-:W1:Y:S07]  /*30d0*/  LDSM.16.M88.4 R8, [R210] ;  /* 0x00000000d208783b */ /* 0x000e6e0000000200 */
[C---:B---3--:R-:W-:Y:S08]  /*30e0*/  HMMA.16816.F32 R48, R12.reuse, R36, R48 ;  /* 0x000000240c30723c */ /* 0x048ff00000001830 */
[C---:B------:R-:W-:Y:S08]  /*30f0*/  HMMA.16816.F32 R56, R12.reuse, R38, R56 ;  /* 0x000000260c38723c */ /* 0x040ff00000001838 */
[C---:B----4-:R-:W-:Y:S01]  /*3100*/  HMMA.16816.F32 R68, R12.reuse, R32, R40 ;  /* 0x000000200c44723c */ /* 0x050fe20000001828 */
[----:B------:R-:W-:Y:S07]  /*3110*/  LDSM.16.M88.4 R40, [R207] ;  /* 0x00000000cf28783b */ /* 0x000fee0000000200 */
[----:B------:R-:W-:Y:S01]  /*3120*/  HMMA.16816.F32 R28, R12, R34, R4 ;  /* 0x000000220c1c723c */ /* 0x000fe20000001804 */
[----:B------:R-:W2:Y:S07]  /*3130*/  LDSM.16.M88.4 R4, [R209+0x2000] ;  /* 0x00200000d104783b */ /* 0x000eae0000000200 */
[C---:B------:R-:W-:Y:S08]  /*3140*/  HMMA.16816.F32 R12, R20.reuse, R36, R64 ;  /* 0x00000024140c723c */ /* 0x040ff00000001840 */
[C---:B------:R-:W-:Y:S01]  /*3150*/  HMMA.16816.F32 R24, R20.reuse, R38, R24 ;  /* 0x000000261418723c */ /* 0x040fe20000001818 */
[----:B------:R-:W3:Y:S07]  /*3160*/  LDSM.16.M88.4 R36, [R207+0x800] ;  /* 0x00080000cf24783b */ /* 0x000eee0000000200 */
[C---:B------:R-:W-:Y:S08]  /*3170*/  HMMA.16816.F32 R80, R20.reuse, R32, R52 ;  /* 0x000000201450723c */ /* 0x040ff00000001834 */
[----:B------:R-:W-:Y:S01]  /*3180*/  HMMA.16816.F32 R32, R20, R34, R72 ;  /* 0x000000221420723c */ /* 0x000fe20000001848 */
[----:B------:R-:W4:Y:S07]  /*3190*/  LDSM.16.M88.4 R20, [R209] ;  /* 0x00000000d114783b */ /* 0x000f2e0000000200 */
[C---:B-----5:R-:W-:Y:S08]  /*31a0*/  HMMA.16816.F32 R48, R16.reuse, R44, R48 ;  /* 0x0000002c1030723c */ /* 0x060ff00000001830 */
[C---:B------:R-:W-:Y:S08]  /*31b0*/  HMMA.16816.F32 R56, R16.reuse, R46, R56 ;  /* 0x0000002e1038723c */ /* 0x040ff00000001838 */
[C---:B------:R-:W-:Y:S08]  /*31c0*/  HMMA.16816.F32 R64, R16.reuse, R60, R68 ;  /* 0x0000003c1040723c */ /* 0x040ff00000001844 */
[----:B------:R-:W-:Y:S01]  /*31d0*/  HMMA.16816.F32 R52, R16, R62, R28 ;  /* 0x0000003e1034723c */ /* 0x000fe2000000181c */
[----:B------:R-:W-:Y:S04]  /*31e0*/  LDSM.16.M88.4 R16, [R202+0x6000] ;  /* 0x00600000ca10783b */ /* 0x000fe80000000200 */
[----:B------:R-:W5:Y:S03]  /*31f0*/  LDSM.16.M88.4 R28, [R200+0x9000] ;  /* 0x00900000c81c783b */ /* 0x000f660000000200 */
[C---:B-1----:R-:W-:Y:S01]  /*3200*/  HMMA.16816.F32 R68, R8.reuse, R44, R12 ;  /* 0x0000002c0844723c */ /* 0x042fe2000000180c */
[----:B------:R-:W1:Y:S07]  /*3210*/  LDSM.16.M88.4 R12, [R202+0x4000] ;  /* 0x00400000ca0c783b */ /* 0x000e6e0000000200 */
[C---:B------:R-:W-:Y:S01]  /*3220*/  HMMA.16816.F32 R76, R8.reuse, R46, R24 ;  /* 0x0000002e084c723c */ /* 0x040fe20000001818 */
[----:B------:R-:W1:Y:S04]  /*3230*/  LDSM.16.M88.4 R24, [R200+0x9800] ;  /* 0x00980000c818783b */ /* 0x000e680000000200 */
[----:B------:R-:W-:Y:S03]  /*3240*/  LDSM.16.M88.4 R44, [R211+0x1000] ;  /* 0x00100000d32c783b */ /* 0x000fe60000000200 */
[C---:B------:R-:W-:Y:S08]  /*3250*/  HMMA.16816.F32 R80, R8.reuse, R60, R80 ;  /* 0x0000003c0850723c */ /* 0x040ff00000001850 */
[----:B------:R-:W-:Y:S08]  /*3260*/  HMMA.16816.F32 R8, R8, R62, R32 ;  /* 0x0000003e0808723c */ /* 0x000ff00000001820 */
[C---:B--2---:R-:W-:Y:S08]  /*3270*/  HMMA.16816.F32 R32, R4.reuse, R40, R48 ;  /* 0x000000280420723c */ /* 0x044ff00000001830 */
[C---:B------:R-:W-:Y:S08]  /*3280*/  HMMA.16816.F32 R48, R4.reuse, R42, R56 ;  /* 0x0000002a0430723c */ /* 0x040ff00000001838 */
[C---:B---3--:R-:W-:Y:S01]  /*3290*/  HMMA.16816.F32 R72, R4.reuse, R36, R64 ;  /* 0x000000240448723c */ /* 0x048fe20000001840 */
[----:B------:R-:W-:Y:S07]  /*32a0*/  LDSM.16.M88.4 R64, [R211+0x1800] ;  /* 0x00180000d340783b */ /* 0x000fee0000000200 */
[----:B------:R-:W-:Y:S01]  /*32b0*/  HMMA.16816.F32 R52, R4, R38, R52 ;  /* 0x000000260434723c */ /* 0x000fe20000001834 */
[----:B------:R-:W2:Y:S07]  /*32c0*/  LDSM.16.M88.4 R4, [R204+0x6000] ;  /* 0x00600000cc04783b */ /* 0x000eae0000000200 */
[C---:B----4-:R-:W-:Y:S08]  /*32d0*/  HMMA.16816.F32 R56, R20.reuse, R40, R68 ;  /* 0x000000281438723c */ /* 0x050ff00000001844 */
[C---:B------:R-:W-:Y:S08]  /*32e0*/  HMMA.16816.F32 R68, R20.reuse, R36, R80 ;  /* 0x000000241444723c */ /* 0x040ff00000001850 */
[C---:B------:R-:W-:Y:S08]  /*32f0*/  HMMA.16816.F32 R60, R20.reuse, R42, R76 ;  /* 0x0000002a143c723c */ /* 0x040ff0000000184c */
[----:B------:R-:W-:Y:S01]  /*3300*/  HMMA.16816.F32 R36, R20, R38, R8 ;  /* 0x000000261424723c */ /* 0x000fe20000001808 */
[----:B------:R-:W3:Y:S07]  /*3310*/  LDSM.16.M88.4 R8, [R204+0x4000] ;  /* 0x00400000cc08783b */ /* 0x000eee0000000200 */
[C---:B-----5:R-:W-:Y:S08]  /*3320*/  HMMA.16816.F32 R20, R16.reuse, R30, R48 ;  /* 0x0000001e1014723c */ /* 0x060ff00000001830 */
[-C--:B------:R-:W-:Y:S08]  /*3330*/  HMMA.16816.F32 R32, R16, R28.reuse, R32 ;  /* 0x0000001c1020723c */ /* 0x080ff00000001820 */
[----:B-1----:R-:W-:Y:S08]  /*3340*/  HMMA.16816.F32 R40, R12, R28, R56 ;  /* 0x0000001c0c28723c */ /* 0x002ff00000001838 */
[----:B------:R-:W-:Y:S08]  /*3350*/  HMMA.16816.F32 R72, R16, R24, R72 ;  /* 0x000000181048723c */ /* 0x000ff00000001848 */
[----:B------:R-:W-:Y:S08]  /*3360*/  HMMA.16816.F32 R28, R12, R30, R60 ;  /* 0x0000001e0c1c723c */ /* 0x000ff0000000183c */
[----:B------:R-:W-:Y:S08]  /*3370*/  HMMA.16816.F32 R16, R16, R26, R52 ;  /* 0x0000001a1010723c */ /* 0x000ff00000001834 */
[C---:B------:R-:W-:Y:S08]  /*3380*/  HMMA.16816.F32 R48, R12.reuse, R24, R68 ;  /* 0x000000180c30723c */ /* 0x040ff00000001844 */
[----:B------:R-:W-:Y:S01]  /*3390*/  HMMA.16816.F32 R56, R12, R26, R36 ;  /* 0x0000001a0c38723c */ /* 0x000fe20000001824 */
[----:B------:R-:W-:Y:S04]  /*33a0*/  LDSM.16.M88.4 R24, [R208+0x9000] ;  /* 0x00900000d018783b */ /* 0x000fe80000000200 */
[----:B------:R-:W-:Y:S03]  /*33b0*/  LDSM.16.M88.4 R12, [R210+0x4000] ;  /* 0x00400000d20c783b */ /* 0x000fe60000000200 */
[C---:B--2---:R-:W-:Y:S01]  /*33c0*/  HMMA.16816.F32 R60, R4.reuse, R46, R20 ;  /* 0x0000002e043c723c */ /* 0x044fe20000001814 */
[----:B------:R-:W1:Y:S07]  /*33d0*/  LDSM.16.M88.4 R20, [R210+0x6000] ;  /* 0x00600000d214783b */ /* 0x000e6e0000000200 */
[-C--:B------:R-:W-:Y:S01]  /*33e0*/  HMMA.16816.F32 R52, R4, R44.reuse, R32 ;  /* 0x0000002c0434723c */ /* 0x080fe20000001820 */
[----:B------:R-:W2:Y:S07]  /*33f0*/  LDSM.16.M88.4 R32, [R208+0x9800] ;  /* 0x00980000d020783b */ /* 0x000eae0000000200 */
[----:B---3--:R-:W-:Y:S08]  /*3400*/  HMMA.16816.F32 R36, R8, R44, R40 ;  /* 0x0000002c0824723c */ /* 0x008ff00000001828 */
[----:B------:R-:W-:Y:S01]  /*3410*/  HMMA.16816.F32 R68, R4, R66, R16 ;  /* 0x000000420444723c */ /* 0x000fe20000001810 */
[----:B------:R-:W-:Y:S07]  /*3420*/  LDSM.16.M88.4 R16, [R209+0x6000] ;  /* 0x00600000d110783b */ /* 0x000fee0000000200 */
[----:B------:R-:W-:Y:S01]  /*3430*/  HMMA.16816.F32 R44, R8, R46, R28 ;  /* 0x0000002e082c723c */ /* 0x000fe2000000181c */
[----:B------:R-:W3:Y:S07]  /*3440*/  LDSM.16.M88.4 R28, [R207+0x1000] ;  /* 0x00100000cf1c783b */ /* 0x000eee0000000200 */
[-C--:B------:R-:W-:Y:S08]  /*3450*/  HMMA.16816.F32 R72, R4, R64.reuse, R72 ;  /* 0x000000400448723c */ /* 0x080ff00000001848 */
[----:B------:R-:W-:Y:S08]  /*3460*/  HMMA.16816.F32 R40, R8, R64, R48 ;  /* 0x000000400828723c */ /* 0x000ff00000001830 */
[----:B-1----:R-:W-:Y:S08]  /*3470*/  HMMA.16816.F32 R4, R20, R24, R52 ;  /* 0x000000181404723c */ /* 0x002ff00000001834 */
[----:B------:R-:W-:Y:S01]  /*3480*/  HMMA.16816.F32 R64, R8, R66, R56 ;  /* 0x000000420840723c */ /* 0x000fe20000001838 */
[----:B------:R-:W1:Y:S07]  /*3490*/  LDSM.16.M88.4 R8, [R209+0x4000] ;  /* 0x00400000d108783b */ /* 0x000e6e0000000200 */
[C---:B--2---:R-:W-:Y:S08]  /*34a0*/  HMMA.16816.F32 R56, R12.reuse, R32, R40 ;  /* 0x000000200c38723c */ /* 0x044ff00000001828 */
[----:B------:R-:W-:Y:S07]  /*34b0*/  HMMA.16816.F32 R36, R12, R24, R36 ;  /* 0x000000180c24723c */ /* 0x000fee0000001824 */
[----:B------:R-:W-:Y:S01]  /*34c0*/  LEA R24, R88, UR8, 0x4 ;  /* 0x0000000858187c11 */ /* 0x000fe2000f8e20ff */
[----:B---3--:R-:W-:Y:S07]  /*34d0*/  HMMA.16816.F32 R40, R16, R28, R4 ;  /* 0x0000001c1028723c */ /* 0x008fee0000001804 */
[----:B------:R-:W-:Y:S01]  /*34e0*/  IMAD.U32 R4, RZ, RZ, UR25 ;  /* 0x00000019ff047e24 */ /* 0x000fe2000f8e00ff */
[----:B------:R-:W-:Y:S03]  /*34f0*/  HMMA.16816.F32 R52, R20, R26, R60 ;  /* 0x0000001a1434723c */ /* 0x000fe6000000183c */
[----:B------:R-:W-:-:S02]  /*3500*/  IMAD R0, R4, 0x20, R247 ;  /* 0x0000002004007824 */ /* 0x000fc400078e02f7 */
[----:B------:R-:W-:-:S03]  /*3510*/  IMAD.IADD R4, R93, 0x1, R24 ;  /* 0x000000015d047824 */ /* 0x000fc600078e0218 */
[----:B------:R-:W-:Y:S01]  /*3520*/  HMMA.16816.F32 R48, R12, R26, R44 ;  /* 0x0000001a0c30723c */ /* 0x000fe2000000182c */
[----:B------:R-:W-:Y:S02]  /*3530*/  IADD3 R5, R0, 0x1, RZ ;  /* 0x0000000100057810 */ /* 0x000fe40007ffe0ff */
[C---:B------:R-:W-:Y:S02]  /*3540*/  IADD3 R24, R4.reuse, UR11, RZ ;  /* 0x0000000b04187c10 */ /* 0x040fe4000fffe0ff */
[C---:B------:R-:W-:Y:S02]  /*3550*/  IADD3 R25, R4.reuse, UR5, RZ ;  /* 0x0000000504197c10 */ /* 0x040fe4000fffe0ff */
[C---:B------:R-:W-:Y:S01]  /*3560*/  IADD3 R7, R4.reuse, 0x8, RZ ;  /* 0x0000000804077810 */ /* 0x040fe20007ffe0ff */
[----:B-1----:R-:W-:Y:S01]  /*3570*/  HMMA.16816.F32 R36, R8, R28, R36 ;  /* 0x0000001c0824723c */ /* 0x002fe20000001824 */
[C---:B------:R-:W-:Y:S02]  /*3580*/  IADD3 R6, R4.reuse, 0x40, RZ ;  /* 0x0000004004067810 */ /* 0x040fe40007ffe0ff */
[----:B------:R-:W-:-:S02]  /*3590*/  IADD3 R4, R4, 0x48, RZ ;  /* 0x0000004804047810 */ /* 0x000fc40007ffe0ff */
[----:B------:R-:W-:Y:S02]  /*35a0*/  IMNMX R219, RZ, R24, !PT ;  /* 0x00000018ffdb7217 */ /* 0x000fe40007800200 */
[----:B------:R-:W-:Y:S01]  /*35b0*/  IMNMX R223, R25, UR9, PT ;  /* 0x0000000919df7c17 */ /* 0x000fe2000b800200 */
[----:B------:R-:W-:Y:S01]  /*35c0*/  HMMA.16816.F32 R60, R20, R32, R72 ;  /* 0x00000020143c723c */ /* 0x000fe20000001848 */
[----:B------:R-:W-:Y:S02]  /*35d0*/  IADD3 R24, R7, UR11, RZ ;  /* 0x0000000b07187c10 */ /* 0x000fe4000fffe0ff */
[----:B------:R-:W-:Y:S02]  /*35e0*/  IADD3 R25, R6, UR11, RZ ;  /* 0x0000000b06197c10 */ /* 0x000fe4000fffe0ff */
[----:B------:R-:W-:Y:S02]  /*35f0*/  IADD3 R26, R4, UR11, RZ ;  /* 0x0000000b041a7c10 */ /* 0x000fe4000fffe0ff */
[----:B------:R-:W-:Y:S01]  /*3600*/  IMNMX R218, RZ, R24, !PT ;  /* 0x00000018ffda7217 */ /* 0x000fe20007800200 */
[----:B------:R-:W-:Y:S01]  /*3610*/  HMMA.16816.F32 R44, R16, R30, R52 ;  /* 0x0000001e102c723c */ /* 0x000fe20000001834 */
[----:B------:R-:W-:-:S02]  /*3620*/  IMNMX R217, RZ, R25, !PT ;  /* 0x00000019ffd97217 */ /* 0x000fc40007800200 */
[----:B------:R-:W-:Y:S02]  /*3630*/  IMNMX R216, RZ, R26, !PT ;  /* 0x0000001affd87217 */ /* 0x000fe40007800200 */
[----:B------:R-:W1:Y:S01]  /*3640*/  LDSM.16.M88.4 R24, [R207+0x1800] ;  /* 0x00180000cf18783b */ /* 0x000e620000000200 */
[----:B------:R-:W-:Y:S01]  /*3650*/  ISETP.GE.AND P6, PT, R0, R223, PT ;  /* 0x000000df0000720c */ /* 0x000fe20003fc6270 */
[----:B------:R-:W-:-:S04]  /*3660*/  DEPBAR.LE SB0, 0x0 ;  /* 0x000080000000791a */ /* 0x000fc80000000000 */
[----:B------:R-:W-:Y:S01]  /*3670*/  IADD3 R6, R6, UR5, RZ ;  /* 0x0000000506067c10 */ /* 0x000fe2000fffe0ff */
[----:B------:R-:W-:Y:S01]  /*3680*/  HMMA.16816.F32 R28, R8, R30, R48 ;  /* 0x0000001e081c723c */ /* 0x000fe20000001830 */
[----:B------:R-:W-:Y:S01]  /*3690*/  IADD3 R4, R4, UR5, RZ ;  /* 0x0000000504047c10 */ /* 0x000fe2000fffe0ff */
[----:B------:R-:W-:Y:S01]  /*36a0*/  BAR.SYNC.DEFER_BLOCKING 0x0 ;  /* 0x0000000000007b1d */ /* 0x000fe20000010000 */
[----:B------:R-:W-:Y:S02]  /*36b0*/  ISETP.LT.OR P6, PT, R0, R219, P6 ;  /* 0x000000db0000720c */ /* 0x000fe400037c1670 */
[----:B------:R-:W-:Y:S02]  /*36c0*/  IMNMX R221, R6, UR9, PT ;  /* 0x0000000906dd7c17 */ /* 0x000fe4000b800200 */
[----:B------:R-:W-:Y:S01]  /*36d0*/  IMNMX R220, R4, UR9, PT ;  /* 0x0000000904dc7c17 */ /* 0x000fe2000b800200 */
[----:B------:R-:W-:Y:S01]  /*36e0*/  HMMA.16816.F32 R20, R20, R34, R68 ;  /* 0x000000221414723c */ /* 0x000fe20000001844 */
[----:B------:R-:W-:-:S02]  /*36f0*/  IADD3 R7, R7, UR5, RZ ;  /* 0x0000000507077c10 */ /* 0x000fc4000fffe0ff */
[----:B------:R-:W-:Y:S02]  /*3700*/  FSEL R33, R36, -INF , !P6 ;  /* 0xff80000024217808 */ /* 0x000fe40007000000 */
[CC--:B------:R-:W-:Y:S02]  /*3710*/  ISETP.GE.AND P4, PT, R5.reuse, R221.reuse, PT ;  /* 0x000000dd0500720c */ /* 0x0c0fe40003f86270 */
[-C--:B------:R-:W-:Y:S01]  /*3720*/  ISETP.GE.AND P0, PT, R5, R220.reuse, PT ;  /* 0x000000dc0500720c */ /* 0x080fe20003f06270 */
[----:B------:R-:W-:Y:S01]  /*3730*/  HMMA.16816.F32 R12, R12, R34, R64 ;  /* 0x000000220c0c723c */ /* 0x000fe20000001840 */
[C---:B------:R-:W-:Y:S02]  /*3740*/  ISETP.GE.AND P2, PT, R0.reuse, R221, PT ;  /* 0x000000dd0000720c */ /* 0x040fe40003f46270 */
[----:B------:R-:W-:Y:S02]  /*3750*/  ISETP.GE.AND P6, PT, R0, R220, PT ;  /* 0x000000dc0000720c */ /* 0x000fe40003fc6270 */
[----:B------:R-:W-:-:S02]  /*3760*/  IMNMX R222, R7, UR9, PT ;  /* 0x0000000907de7c17 */ /* 0x000fc4000b800200 */
[CC--:B------:R-:W-:Y:S02]  /*3770*/  ISETP.LT.OR P4, PT, R5.reuse, R217.reuse, P4 ;  /* 0x000000d90500720c */ /* 0x0c0fe40002781670 */
[CC--:B------:R-:W-:Y:S02]  /*3780*/  ISETP.LT.OR P0, PT, R5.reuse, R216.reuse, P0 ;  /* 0x000000d80500720c */ /* 0x0c0fe40000701670 */
[C---:B------:R-:W-:Y:S02]  /*3790*/  ISETP.LT.OR P2, PT, R0.reuse, R217, P2 ;  /* 0x000000d90000720c */ /* 0x040fe40001741670 */
[----:B------:R-:W-:Y:S02]  /*37a0*/  ISETP.LT.OR P6, PT, R0, R216, P6 ;  /* 0x000000d80000720c */ /* 0x000fe400037c1670 */
[C---:B------:R-:W-:Y:S02]  /*37b0*/  ISETP.GE.AND P5, PT, R5.reuse, R223, PT ;  /* 0x000000df0500720c */ /* 0x040fe40003fa6270 */
[----:B------:R-:W-:-:S02]  /*37c0*/  ISETP.GE.AND P3, PT, R5, R222, PT ;  /* 0x000000de0500720c */ /* 0x000fc40003f66270 */
[----:B------:R-:W-:Y:S02]  /*37d0*/  ISETP.GE.AND P1, PT, R0, R222, PT ;  /* 0x000000de0000720c */ /* 0x000fe40003f26270 */
[----:B------:R-:W-:Y:S02]  /*37e0*/  FSEL R73, R40, -INF , !P2 ;  /* 0xff80000028497808 */ /* 0x000fe40005000000 */
[----:B------:R-:W-:Y:S02]  /*37f0*/  FSEL R75, R42, -INF , !P6 ;  /* 0xff8000002a4b7808 */ /* 0x000fe40007000000 */
[----:B------:R-:W-:Y:S02]  /*3800*/  FSEL R72, R41, -INF , !P4 ;  /* 0xff80000029487808 */ /* 0x000fe40006000000 */
[----:B------:R-:W-:Y:S02]  /*3810*/  FSEL R74, R43, -INF , !P0 ;  /* 0xff8000002b4a7808 */ /* 0x000fe40004000000 */
[----:B-1----:R-:W-:Y:S01]  /*3820*/  HMMA.16816.F32 R40, R8, R24, R56 ;  /* 0x000000180828723c */ /* 0x002fe20000001838 */
[----:B------:R-:W-:-:S02]  /*3830*/  ISETP.LT.OR P5, PT, R5, R219, P5 ;  /* 0x000000db0500720c */ /* 0x000fc40002fa1670 */
[-C--:B------:R-:W-:Y:S02]  /*3840*/  ISETP.LT.OR P3, PT, R5, R218.reuse, P3 ;  /* 0x000000da0500720c */ /* 0x080fe40001f61670 */
[C---:B------:R-:W-:Y:S02]  /*3850*/  ISETP.LT.OR P1, PT, R0.reuse, R218, P1 ;  /* 0x000000da0000720c */ /* 0x040fe40000f21670 */
[C---:B------:R-:W-:Y:S01]  /*3860*/  IADD3 R4, R0.reuse, 0x8, RZ ;  /* 0x0000000800047810 */ /* 0x040fe20007ffe0ff */
[----:B------:R-:W-:Y:S01]  /*3870*/  HMMA.16816.F32 R8, R8, R26, R12 ;  /* 0x0000001a0808723c */ /* 0x000fe2000000180c */
[----:B------:R-:W-:Y:S02]  /*3880*/  IADD3 R5, R0, 0x9, RZ ;  /* 0x0000000900057810 */ /* 0x000fe40007ffe0ff */
[----:B------:R-:W-:Y:S02]  /*3890*/  FSEL R49, R38, -INF , !P1 ;  /* 0xff80000026317808 */ /* 0x000fe40004800000 */
[----:B------:R-:W-:-:S02]  /*38a0*/  ISETP.GE.AND P4, PT, R4, R220, PT ;  /* 0x000000dc0400720c */ /* 0x000fc40003f86270 */
        /* <DEDUP_REMOVED lines=15> */
[----:B------:R-:W-:Y:S02]  /*39a0*/  ISETP.GE.AND P3, PT, R5, R222, PT ;  /* 0x000000de0500720c */ /* 0x000fe40003f66270 */
[----:B------:R-:W-:Y:S02]  /*39b0*/  FSEL R28, R28, -INF , !P1 ;  /* 0xff8000001c1c7808 */ /* 0x000fe40004800000 */
[----:B------:R-:W-:Y:S02]  /*39c0*/  FSEL R25, R30, -INF , !P2 ;  /* 0xff8000001e197808 */ /* 0x000fe40005000000 */
[----:B------:R-:W-:Y:S02]  /*39d0*/  FSEL R56, R44, -INF , !P6 ;  /* 0xff8000002c387808 */ /* 0x000fe40007000000 */
[----:B------:R-:W-:-:S02]  /*39e0*/  FSEL R46, R45, -INF , !P0 ;  /* 0xff8000002d2e7808 */ /* 0x000fc40004000000 */
[CC--:B------:R-:W-:Y:S02]  /*39f0*/  ISETP.GE.AND P5, PT, R5.reuse, R223.reuse, PT ;  /* 0x000000df0500720c */ /* 0x0c0fe40003fa6270 */
[----:B------:R-:W-:Y:S02]  /*3a00*/  ISETP.GE.AND P1, PT, R5, R220, PT ;  /* 0x000000dc0500720c */ /* 0x000fe40003f26270 */
[C---:B------:R-:W-:Y:S02]  /*3a10*/  ISETP.GE.AND P2, PT, R4.reuse, R223, PT ;  /* 0x000000df0400720c */ /* 0x040fe40003f46270 */
[C---:B------:R-:W-:Y:S02]  /*3a20*/  ISETP.GE.AND P6, PT, R4.reuse, R222, PT ;  /* 0x000000de0400720c */ /* 0x040fe40003fc6270 */
[C---:B------:R-:W-:Y:S02]  /*3a30*/  ISETP.GE.AND P4, PT, R4.reuse, R221, PT ;  /* 0x000000dd0400720c */ /* 0x040fe40003f86270 */
[----:B------:R-:W-:-:S02]  /*3a40*/  ISETP.GE.AND P0, PT, R4, R220, PT ;  /* 0x000000dc0400720c */ /* 0x000fc40003f06270 */
[C---:B------:R-:W-:Y:S02]  /*3a50*/  ISETP.LT.OR P3, PT, R5.reuse, R218, P3 ;  /* 0x000000da0500720c */ /* 0x040fe40001f61670 */
[CC--:B------:R-:W-:Y:S02]  /*3a60*/  ISETP.LT.OR P5, PT, R5.reuse, R219.reuse, P5 ;  /* 0x000000db0500720c */ /* 0x0c0fe40002fa1670 */
        /* <DEDUP_REMOVED lines=26> */
[----:B------:R-:W-:Y:S02]  /*3c10*/  FSEL R22, R43, -INF , !P5 ;  /* 0xff8000002b167808 */ /* 0x000fe40006800000 */
[----:B------:R-:W-:-:S02]  /*3c20*/  ISETP.LT.OR P0, PT, R0, R216, P0 ;  /* 0x000000d80000720c */ /* 0x000fc40000701670 */
[----:B------:R-:W-:Y:S02]  /*3c30*/  FSEL R30, R42, -INF , !P6 ;  /* 0xff8000002a1e7808 */ /* 0x000fe40007000000 */
[----:B------:R-:W-:Y:S02]  /*3c40*/  FSEL R41, R19, -INF , !P0 ;  /* 0xff80000013297808 */ /* 0x000fe40004000000 */
[----:B------:R-:W-:Y:S02]  /*3c50*/  PLOP3.LUT P0, PT, PT, PT, UP0, 0x80, 0x0 ;  /* 0x000000000000781c */ /* 0x000fe40003f0f008 */
[----:B------:R-:W-:Y:S02]  /*3c60*/  FSEL R44, R36, -INF , !P4 ;  /* 0xff800000242c7808 */ /* 0x000fe40006000000 */
[----:B------:R-:W-:Y:S02]  /*3c70*/  ISETP.GE.AND P1, PT, R4, R220, PT ;  /* 0x000000dc0400720c */ /* 0x000fe40003f26270 */
[----:B------:R-:W-:-:S02]  /*3c80*/  FSEL R40, R37, -INF , !P3 ;  /* 0xff80000025287808 */ /* 0x000fc40005800000 */
[----:B------:R-:W-:Y:S02]  /*3c90*/  FSEL R43, R39, -INF , !P2 ;  /* 0xff800000272b7808 */ /* 0x000fe40005000000 */
[CC--:B------:R-:W-:Y:S02]  /*3ca0*/  ISETP.GE.AND P6, PT, R4.reuse, R223.reuse, PT ;  /* 0x000000df0400720c */ /* 0x0c0fe40003fc6270 */
[-C--:B------:R-:W-:Y:S02]  /*3cb0*/  ISETP.GE.AND P4, PT, R4, R222.reuse, PT ;  /* 0x000000de0400720c */ /* 0x080fe40003f86270 */
[C---:B------:R-:W-:Y:S02]  /*3cc0*/  ISETP.GE.AND P5, PT, R0.reuse, R223, PT ;  /* 0x000000df0000720c */ /* 0x040fe40003fa6270 */
[C---:B------:R-:W-:Y:S02]  /*3cd0*/  ISETP.GE.AND P3, PT, R0.reuse, R222, PT ;  /* 0x000000de0000720c */ /* 0x040fe40003f66270 */
[----:B------:R-:W-:-:S02]  /*3ce0*/  ISETP.GE.AND P2, PT, R0, R221, PT ;  /* 0x000000dd0000720c */ /* 0x000fc40003f46270 */
[C---:B------:R-:W-:Y:S02]  /*3cf0*/  ISETP.LT.OR P1, PT, R4.reuse, R216, P1 ;  /* 0x000000d80400720c */ /* 0x040fe40000f21670 */
[CC--:B------:R-:W-:Y:S02]  /*3d00*/  ISETP.LT.OR P6, PT, R4.reuse, R219.reuse, P6 ;  /* 0x000000db0400720c */ /* 0x0c0fe400037c1670 */
[-C--:B------:R-:W-:Y:S02]  /*3d10*/  ISETP.LT.OR P4, PT, R4, R218.reuse, P4 ;  /* 0x000000da0400720c */ /* 0x080fe40002781670 */
[C---:B------:R-:W-:Y:S02]  /*3d20*/  ISETP.LT.OR P5, PT, R0.reuse, R219, P5 ;  /* 0x000000db0000720c */ /* 0x040fe40002fa1670 */
[C---:B------:R-:W-:Y:S02]  /*3d30*/  ISETP.LT.OR P3, PT, R0.reuse, R218, P3 ;  /* 0x000000da0000720c */ /* 0x040fe40001f61670 */
[----:B------:R-:W-:Y:S01]  /*3d40*/  ISETP.LT.OR P2, PT, R0, R217, P2 ;  /* 0x000000d90000720c */ /* 0x000fe20001741670 */
[----:B------:R-:W-:Y:S01]  /*3d50*/  IMAD.IADD R0, R85, 0x1, R86 ;  /* 0x0000000155007824 */ /* 0x000fe200078e0256 */
[----:B------:R-:W-:-:S02]  /*3d60*/  FSEL R42, R18, -INF , !P1 ;  /* 0xff800000122a7808 */ /* 0x000fc40004800000 */
[----:B------:R-:W-:Y:S02]  /*3d70*/  FSEL R26, R17, -INF , !P2 ;  /* 0xff800000111a7808 */ /* 0x000fe40005000000 */
[----:B------:R-:W-:Y:S02]  /*3d80*/  FSEL R19, R8, -INF , !P6 ;  /* 0xff80000008137808 */ /* 0x000fe40007000000 */
        /* <DEDUP_REMOVED lines=25> */
.L_x_1858:
[----:B------:R-:W-:Y:S01]  /*3f20*/  FMNMX.FTZ R136, R33, R32, !PT ;  /* 0x0000002021887209 */ /* 0x000fe20007810000 */
[----:B------:R-:W-:Y:S01]  /*3f30*/  IMAD.WIDE.U32 R244, R104, -0x326172a9, RZ ;  /* 0xcd9e8d5768f47825 */ /* 0x000fe200078e00ff */
[----:B-1----:R-:W-:Y:S01]  /*3f40*/  FMNMX.FTZ R4, R49, R48, !PT ;  /* 0x0000003031047209 */ /* 0x002fe20007810000 */
        /* <DEDUP_REMOVED lines=22> */
[----:B------:R-:W-:Y:S01]  /*40b0*/  UIADD3 UR8, UR28, 0x1715609d, URZ ;  /* 0x1715609d1c087890 */ /* 0x000fe2000fffe03f */
[----:B------:R-:W-:Y:S01]  /*40c0*/  FMNMX.FTZ R4, R20, R4, !PT ;  /* 0x0000000414047209 */ /* 0x000fe20007810000 */
[--C-:B------:R-:W-:Y:S01]  /*40d0*/  IMAD R203, R3, 0x2, R201.reuse ;  /* 0x0000000203cb7824 */ /* 0x100fe200078e02c9 */
[----:B------:R-:W-:Y:S01]  /*40e0*/  LOP3.LUT R88, R89, UR28, RZ, 0x3c, !PT ;  /* 0x0000001c59587c12 */ /* 0x000fe2000f8e3cff */
[----:B------:R-:W1:Y:S01]  /*40f0*/  SHFL.BFLY PT, R5, R136, 0x2, 0x1f ;  /* 0x0c401f0088057f89 */ /* 0x000e6200000e0000 */
[----:B------:R-:W-:Y:S01]  /*4100*/  IMAD R206, R2, 0x2, R201 ;  /* 0x0000000202ce7824 */ /* 0x000fe200078e02c9 */
[----:B------:R-:W-:Y:S01]  /*4110*/  IADD3 R89, R104, 0x4, RZ ;  /* 0x0000000468597810 */ /* 0x000fe20007ffe0ff */
[----:B------:R-:W-:Y:S01]  /*4120*/  IMAD R205, R2, 0x2, R203 ;  /* 0x0000000202cd7824 */ /* 0x000fe200078e02cb */
[----:B------:R-:W2:Y:S01]  /*4130*/  SHFL.BFLY PT, R135, R4, 0x2, 0x1f ;  /* 0x0c401f0004877f89 */ /* 0x000ea200000e0000 */
[----:B------:R-:W-:-:S02]  /*4140*/  LOP3.LUT R6, R245, R88, RZ, 0x3c, !PT ;  /* 0x00000058f5067212 */ /* 0x000fc400078e3cff */
[----:B------:R-:W-:Y:S01]  /*4150*/  IMAD.WIDE.U32 R234, R89, -0x326172a9, RZ ;  /* 0xcd9e8d5759ea7825 */ /* 0x000fe200078e00ff */
[----:B------:R-:W-:Y:S03]  /*4160*/  LDSM.16.MT88.4 R148, [R201+0xa000] ;  /* 0x00a00000c994783b */ /* 0x000fe60000004200 */
[----:B------:R-:W-:Y:S01]  /*4170*/  IMAD.WIDE.U32 R248, R6, -0x2daee0ad, RZ ;  /* 0xd2511f5306f87825 */ /* 0x000fe200078e00ff */
[----:B------:R-:W-:Y:S01]  /*4180*/  LDSM.16.MT88.4 R164, [R203+0xa000] ;  /* 0x00a00000cba4783b */ /* 0x000fe20000004200 */
[----:B------:R-:W-:-:S03]  /*4190*/  LOP3.LUT R232, R235, R88, RZ, 0x3c, !PT ;  /* 0x00000058ebe87212 */ /* 0x000fc600078e3cff */
[----:B------:R-:W-:Y:S04]  /*41a0*/  LDSM.16.MT88.4 R60, [R206+0xa000] ;  /* 0x00a00000ce3c783b */ /* 0x000fe80000004200 */
[----:B------:R-:W-:Y:S01]  /*41b0*/  LDSM.16.MT88.4 R76, [R205+0xa000] ;  /* 0x00a00000cd4c783b */ /* 0x000fe20000004200 */
[----:B-1----:R-:W-:Y:S01]  /*41c0*/  FMNMX.FTZ R136, R136, R5, !PT ;  /* 0x0000000588887209 */ /* 0x002fe20007810000 */
[----:B------:R-:W-:Y:S02]  /*41d0*/  IMAD.U32 R5, RZ, RZ, UR29 ;  /* 0x0000001dff057e24 */ /* 0x000fe4000f8e00ff */
[----:B------:R-:W-:Y:S01]  /*41e0*/  LDSM.16.MT88.4 R92, [R201+0xb000] ;  /* 0x00b00000c95c783b */ /* 0x000fe20000004200 */
[----:B--2---:R-:W-:-:S03]  /*41f0*/  FMNMX.FTZ R135, R135, R4, !PT ;  /* 0x0000000487877209 */ /* 0x004fc60007810000 */
[----:B------:R-:W1:Y:S01]  /*4200*/  SHFL.BFLY PT, R7, R136, 0x1, 0x1f ;  /* 0x0c201f0088077f89 */ /* 0x000e6200000e0000 */
[----:B------:R-:W-:Y:S02]  /*4210*/  LOP3.LUT R5, R91, UR25, R5, 0x96, !PT ;  /* 0x000000195b057c12 */ /* 0x000fe4000f8e9605 */
[----:B------:R-:W-:Y:S01]  /*4220*/  LOP3.LUT R4, R249, UR15, R90, 0x96, !PT ;  /* 0x0000000ff9047c12 */ /* 0x000fe2000f8e965a */
[----:B------:R-:W2:Y:S02]  /*4230*/  SHFL.BFLY PT, R10, R135, 0x1, 0x1f ;  /* 0x0c201f00870a7f89 */ /* 0x000ea400000e0000 */
[----:B------:R-:W-:Y:S02]  /*4240*/  IMAD.WIDE.U32 R58, R5, -0x326172a9, RZ ;  /* 0xcd9e8d57053a7825 */ /* 0x000fe400078e00ff */
[----:B------:R-:W3:Y:S02]  /*4250*/  LDSM.16.MT88.4 R224, [R203+0xb000] ;  /* 0x00b00000cbe0783b */ /* 0x000ee40000004200 */
[----:B------:R-:W-:Y:S01]  /*4260*/  IMAD.WIDE.U32 R250, R4, -0x326172a9, RZ ;  /* 0xcd9e8d5704fa7825 */ /* 0x000fe200078e00ff */
[----:B------:R-:W-:Y:S01]  /*4270*/  LOP3.LUT R4, R59, UR16, R244, 0x96, !PT ;  /* 0x000000103b047c12 */ /* 0x000fe2000f8e96f4 */
[----:B------:R-:W4:Y:S03]  /*4280*/  LDSM.16.MT88.4 R108, [R206+0xb000] ;  /* 0x00b00000ce6c783b */ /* 0x000f260000004200 */
[----:B------:R-:W-:Y:S01]  /*4290*/  LOP3.LUT R6, R251, UR14, R58, 0x96, !PT ;  /* 0x0000000efb067c12 */ /* 0x000fe2000f8e963a */
[----:B------:R-:W-:Y:S01]  /*42a0*/  IMAD.WIDE.U32 R4, R4, -0x2daee0ad, RZ ;  /* 0xd2511f5304047825 */ /* 0x000fe200078e00ff */
[----:B------:R-:W5:Y:S04]  /*42b0*/  LDSM.16.MT88.4 R196, [R205+0xb000] ;  /* 0x00b00000cdc4783b */ /* 0x000f680000004200 */
[----:B------:R-:W-:Y:S01]  /*42c0*/  LOP3.LUT R5, R5, UR13, R248, 0x96, !PT ;  /* 0x0000000d05057c12 */ /* 0x000fe2000f8e96f8 */
[----:B------:R-:W-:Y:S01]  /*42d0*/  LDSM.16.MT88.4 R180, [R203+0xa800] ;  /* 0x00a80000cbb4783b */ /* 0x000fe20000004200 */
[----:B-1----:R-:W-:Y:S01]  /*42e0*/  FMNMX.FTZ R136, R136, R7, !PT ;  /* 0x0000000788887209 */ /* 0x002fe20007810000 */
[----:B------:R-:W-:-:S02]  /*42f0*/  IMAD.WIDE.U32 R6, R6, -0x2daee0ad, RZ ;  /* 0xd2511f5306067825 */ /* 0x000fc400078e00ff */
[----:B------:R-:W-:Y:S01]  /*4300*/  LDSM.16.MT88.4 R188, [R205+0xa800] ;  /* 0x00a80000cdbc783b */ /* 0x000fe20000004200 */
[C---:B------:R-:W-:Y:S01]  /*4310*/  FSETP.NEU.FTZ.AND P1, PT, R136.reuse, -INF , PT ;  /* 0xff8000008800780b */ /* 0x040fe20003f3d000 */
[----:B------:R-:W-:Y:S01]  /*4320*/  FMUL.FTZ R9, R136, c[0x0][0x23c] ;  /* 0x00008f0088097a20 */ /* 0x000fe20000410000 */
[----:B------:R-:W-:Y:S01]  /*4330*/  LOP3.LUT R7, R7, UR11, R4, 0x96, !PT ;  /* 0x0000000b07077c12 */ /* 0x000fe2000f8e9604 */
[----:B------:R-:W-:Y:S01]  /*4340*/  IMAD.WIDE.U32 R4, R5, -0x326172a9, RZ ;  /* 0xcd9e8d5705047825 */ /* 0x000fe200078e00ff */
[----:B--2---:R-:W-:Y:S01]  /*4350*/  FMNMX.FTZ R135, R135, R10, !PT ;  /* 0x0000000a87877209 */ /* 0x004fe20007810000 */
[----:B------:R-:W-:Y:S01]  /*4360*/  LDSM.16.MT88.4 R176, [R201+0xb800] ;  /* 0x00b80000c9b0783b */ /* 0x000fe20000004200 */
[----:B------:R-:W-:Y:S01]  /*4370*/  FSEL R9, R9, RZ, P1 ;  /* 0x000000ff09097208 */ /* 0x000fe20000800000 */
[----:B------:R-:W-:Y:S01]  /*4380*/  IMAD.WIDE.U32 R16, R7, -0x326172a9, RZ ;  /* 0xcd9e8d5707107825 */ /* 0x000fe200078e00ff */
[----:B------:R-:W-:Y:S01]  /*4390*/  LOP3.LUT R5, R5, UR12, R250, 0x96, !PT ;  /* 0x0000000c05057c12 */ /* 0x000fe2000f8e96fa */
[----:B------:R-:W-:Y:S01]  /*43a0*/  LDSM.16.MT88.4 R172, [R203+0xb800] ;  /* 0x00b80000cbac783b */ /* 0x000fe20000004200 */
[----:B------:R-:W-:Y:S01]  /*43b0*/  FSETP.NEU.FTZ.AND P1, PT, R135, -INF , PT ;  /* 0xff8000008700780b */ /* 0x000fe20003f3d000 */
[--C-:B------:R-:W-:Y:S01]  /*43c0*/  FFMA.FTZ R8, R33, c[0x0][0x23c], -R9.reuse ;  /* 0x00008f0021087a23 */ /* 0x100fe20000010809 */
[----:B------:R-:W-:Y:S01]  /*43d0*/  LOP3.LUT R10, R17, UR10, R4, 0x96, !PT ;  /* 0x0000000a110a7c12 */ /* 0x000fe2000f8e9604 */
[----:B------:R-:W-:Y:S01]  /*43e0*/  IMAD.WIDE.U32 R4, R5, -0x2daee0ad, RZ ;  /* 0xd2511f5305047825 */ /* 0x000fe200078e00ff */
[----:B------:R-:W-:Y:S01]  /*43f0*/  LDSM.16.MT88.4 R184, [R206+0xb800] ;  /* 0x00b80000ceb8783b */ /* 0x000fe20000004200 */
[----:B------:R1:W-:Y:S02]  /*4400*/  MUFU.EX2 R243, R8 ;  /* 0x0000000800f37308 */ /* 0x0003e40000000800 */
[----:B------:R-:W-:Y:S01]  /*4410*/  IMAD.WIDE.U32 R14, R10, -0x2daee0ad, RZ ;  /* 0xd2511f530a0e7825 */ /* 0x000fe200078e00ff */
[----:B------:R-:W-:Y:S01]  /*4420*/  LOP3.LUT R6, R5, UR9, R6, 0x96, !PT ;  /* 0x0000000905067c12 */ /* 0x000fe2000f8e9606 */
[----:B------:R-:W-:Y:S02]  /*4430*/  LDSM.16.MT88.4 R192, [R205+0xb800] ;  /* 0x00b80000cdc0783b */ /* 0x000fe40000004200 */
[--C-:B------:R-:W-:Y:S01]  /*4440*/  FFMA.FTZ R7, R28, c[0x0][0x23c], -R9.reuse ;  /* 0x00008f001c077a23 */ /* 0x100fe20000010809 */
[----:B------:R-:W-:Y:S01]  /*4450*/  LOP3.LUT R4, R15, UR7, R4, 0x96, !PT ;  /* 0x000000070f047c12 */ /* 0x000fe2000f8e9604 */
[----:B------:R-:W-:Y:S01]  /*4460*/  IMAD.WIDE.U32 R12, R6, -0x326172a9, RZ ;  /* 0xcd9e8d57060c7825 */ /* 0x000fe200078e00ff */
[----:B------:R-:W-:Y:S01]  /*4470*/  STL [R1+0x64], R88 ;  /* 0x0000645801007387 */ /* 0x000fe20000100800 */
[----:B------:R2:W-:Y:S02]  /*4480*/  MUFU.EX2 R241, R7 ;  /* 0x0000000700f17308 */ /* 0x0005e40000000800 */
[----:B------:R-:W-:Y:S01]  /*4490*/  IMAD.WIDE.U32 R4, R4, -0x326172a9, RZ ;  /* 0xcd9e8d5704047825 */ /* 0x000fe200078e00ff */
[----:B------:R-:W-:Y:S03]  /*44a0*/  STL.64 [R1+0x10], R90 ;  /* 0x0000105a01007387 */ /* 0x000fe60000100a00 */
[--C-:B-1----:R-:W-:Y:S01]  /*44b0*/  FFMA.FTZ R8, R32, c[0x0][0x23c], -R9.reuse ;  /* 0x00008f0020087a23 */ /* 0x102fe20000010809 */
[C---:B------:R-:W-:Y:S01]  /*44c0*/  LOP3.LUT R3, R4.reuse, 0xffff, RZ, 0xc0, !PT ;  /* 0x0000ffff04037812 */ /* 0x040fe200078ec0ff */
[----:B------:R-:W-:Y:S01]  /*44d0*/  LDSM.16.MT88.4 R32, [R206+0xa800] ;  /* 0x00a80000ce20783b */ /* 0x000fe20000004200 */
[----:B------:R-:W-:Y:S01]  /*44e0*/  LOP3.LUT R11, R4, 0xff, RZ, 0xc0, !PT ;  /* 0x000000ff040b7812 */ /* 0x000fe200078ec0ff */
[----:B------:R1:W1:Y:S01]  /*44f0*/  MUFU.EX2 R242, R8 ;  /* 0x0000000800f27308 */ /* 0x0002620000000800 */
[----:B------:R-:W-:Y:S01]  /*4500*/  SHF.R.U32.HI R10, RZ, 0x18, R4 ;  /* 0x00000018ff0a7819 */ /* 0x000fe20000011604 */
[----:B------:R-:W-:Y:S01]  /*4510*/  STL.64 [R1+0x68], R248 ;  /* 0x000068f801007387 */ /* 0x000fe20000100a00 */
[----:B--2---:R-:W-:-:S03]  /*4520*/  FFMA.FTZ R7, R29, c[0x0][0x23c], -R9 ;  /* 0x00008f001d077a23 */ /* 0x004fc60000010809 */
[----:B------:R-:W-:Y:S02]  /*4530*/  STL.64 [R1+0x28], R250 ;  /* 0x000028fa01007387 */ /* 0x000fe40000100a00 */
[----:B------:R2:W2:Y:S02]  /*4540*/  MUFU.EX2 R240, R7 ;  /* 0x0000000700f07308 */ /* 0x0004a40000000800 */
[----:B------:R-:W-:Y:S01]  /*4550*/  STL [R1+0x8c], R89 ;  /* 0x00008c5901007387 */ /* 0x000fe20000100800 */
[----:B-1----:R-:W-:-:S05]  /*4560*/  FMUL.FTZ R8, R135, c[0x0][0x23c] ;  /* 0x00008f0087087a20 */ /* 0x002fca0000410000 */
[----:B------:R-:W-:-:S05]  /*4570*/  FSEL R8, R8, RZ, P1 ;  /* 0x000000ff08087208 */ /* 0x000fca0000800000 */
[--C-:B------:R-:W-:Y:S02]  /*4580*/  FFMA.FTZ R0, R48, c[0x0][0x23c], -R8.reuse ;  /* 0x00008f0030007a23 */ /* 0x100fe40000010808 */
[--C-:B------:R-:W-:Y:S02]  /*4590*/  FFMA.FTZ R2, R24, c[0x0][0x23c], -R8.reuse ;  /* 0x00008f0018027a23 */ /* 0x100fe40000010808 */
[----:B------:R1:W-:Y:S01]  /*45a0*/  MUFU.EX2 R236, R0 ;  /* 0x0000000000ec7308 */ /* 0x0003e20000000800 */
[--C-:B--2---:R-:W-:Y:S02]  /*45b0*/  FFMA.FTZ R7, R49, c[0x0][0x23c], -R8.reuse ;  /* 0x00008f0031077a23 */ /* 0x104fe40000010808 */
[--C-:B------:R-:W-:Y:S02]  /*45c0*/  FFMA.FTZ R6, R25, c[0x0][0x23c], -R8.reuse ;  /* 0x00008f0019067a23 */ /* 0x100fe40000010808 */
[----:B------:R-:W-:Y:S02]  /*45d0*/  IMAD R25, R87, 0x10000, R87 ;  /* 0x0001000057197824 */ /* 0x000fe400078e0257 */
[----:B------:R-:W-:Y:S01]  /*45e0*/  FFMA.FTZ R15, R22, c[0x0][0x23c], -R8 ;  /* 0x00008f00160f7a23 */ /* 0x000fe20000010808 */
[----:B------:R2:W-:Y:S01]  /*45f0*/  MUFU.EX2 R238, R2 ;  /* 0x0000000200ee7308 */ /* 0x0005e20000000800 */
[----:B-1----:R-:W-:-:S07]  /*4600*/  LOP3.LUT R0, R5, UR18, R12, 0x96, !PT ;  /* 0x0000001205007c12 */ /* 0x002fce000f8e960c */
[----:B------:R1:W-:Y:S01]  /*4610*/  MUFU.EX2 R239, R7 ;  /* 0x0000000700ef7308 */ /* 0x0003e20000000800 */
[----:B------:R-:W-:Y:S02]  /*4620*/  SHF.R.U32.HI R5, RZ, 0x10, R4 ;  /* 0x00000010ff057819 */ /* 0x000fe40000011604 */
[----:B------:R-:W-:Y:S02]  /*4630*/  SHF.R.U32.HI R4, RZ, 0x10, R0 ;  /* 0x00000010ff047819 */ /* 0x000fe40000011600 */
[----:B------:R-:W-:Y:S02]  /*4640*/  LOP3.LUT R5, R5, 0xff, RZ, 0xc0, !PT ;  /* 0x000000ff05057812 */ /* 0x000fe400078ec0ff */
[----:B--2---:R-:W-:Y:S01]  /*4650*/  LOP3.LUT R2, R0, 0xffff, RZ, 0xc0, !PT ;  /* 0x0000ffff00027812 */ /* 0x004fe200078ec0ff */
[----:B------:R2:W2:Y:S01]  /*4660*/  MUFU.EX2 R237, R6 ;  /* 0x0000000600ed7308 */ /* 0x0004a20000000800 */
[----:B------:R-:W-:Y:S02]  /*4670*/  PRMT R10, R5, 0x5410, R10 ;  /* 0x00005410050a7816 */ /* 0x000fe4000000000a */
[----:B------:R-:W-:-:S02]  /*4680*/  SHF.R.U32.HI R2, RZ, 0x8, R2 ;  /* 0x00000008ff027819 */ /* 0x000fc40000011602 */
[----:B------:R-:W-:Y:S02]  /*4690*/  F2FP.PACK_AB R5, R242, R243 ;  /* 0x000000f3f205723e */ /* 0x000fe400000000ff */
[----:B-1----:R-:W-:Y:S01]  /*46a0*/  SHF.R.U32.HI R7, RZ, 0x8, R3 ;  /* 0x00000008ff077819 */ /* 0x002fe20000011603 */
[----:B------:R-:W-:Y:S01]  /*46b0*/  MUFU.EX2 R138, R15 ;  /* 0x0000000f008a7308 */ /* 0x000fe20000000800 */
[----:B------:R-:W-:Y:S02]  /*46c0*/  SHF.R.U32.HI R3, RZ, 0x18, R0 ;  /* 0x00000018ff037819 */ /* 0x000fe40000011600 */
[----:B------:R-:W-:Y:S02]  /*46d0*/  PRMT R11, R11, 0x5410, R7 ;  /* 0x000054100b0b7816 */ /* 0x000fe40000000007 */
[----:B--2---:R-:W-:Y:S02]  /*46e0*/  LOP3.LUT R6, R0, 0xff, RZ, 0xc0, !PT ;  /* 0x000000ff00067812 */ /* 0x004fe400078ec0ff */
[----:B------:R-:W-:-:S02]  /*46f0*/  LOP3.LUT R0, R4, 0xff, RZ, 0xc0, !PT ;  /* 0x000000ff04007812 */ /* 0x000fc400078ec0ff */
[----:B------:R-:W-:Y:S02]  /*4700*/  PRMT R4, R6, 0x5410, R2 ;  /* 0x0000541006047816 */ /* 0x000fe40000000002 */
[----:B------:R-:W-:Y:S01]  /*4710*/  PRMT R6, R0, 0x5410, R3 ;  /* 0x0000541000067816 */ /* 0x000fe20000000003 */
[--C-:B------:R-:W-:Y:S01]  /*4720*/  HSET2.LE.AND R0, R11, R25.reuse, PT ;  /* 0x000000190b007233 */ /* 0x100fe20003803000 */
[----:B------:R-:W-:Y:S01]  /*4730*/  F2FP.PACK_AB R2, R240, R241 ;  /* 0x000000f1f002723e */ /* 0x000fe200000000ff */
[--C-:B------:R-:W-:Y:S01]  /*4740*/  HSET2.LE.AND R3, R10, R25.reuse, PT ;  /* 0x000000190a037233 */ /* 0x100fe20003803000 */
[----:B------:R-:W-:Y:S01]  /*4750*/  F2FP.PACK_AB R7, R238, R237 ;  /* 0x000000edee07723e */ /* 0x000fe200000000ff */
[--C-:B------:R-:W-:Y:S01]  /*4760*/  HSET2.LE.AND R10, R6, R25.reuse, PT ;  /* 0x00000019060a7233 */ /* 0x100fe20003803000 */
[----:B------:R-:W-:Y:S01]  /*4770*/  LOP3.LUT R6, R0, R2, RZ, 0xc0, !PT ;  /* 0x0000000200067212 */ /* 0x000fe200078ec0ff */
[----:B------:R-:W-:Y:S01]  /*4780*/  FFMA.FTZ R0, R31, c[0x0][0x23c], -R9 ;  /* 0x00008f001f007a23 */ /* 0x000fe20000010809 */
[----:B------:R-:W-:Y:S01]  /*4790*/  LOP3.LUT R2, R13, UR8, R16, 0x96, !PT ;  /* 0x000000080d027c12 */ /* 0x000fe2000f8e9610 */
[----:B------:R-:W-:Y:S01]  /*47a0*/  HSET2.LE.AND R4, R4, R25, PT ;  /* 0x0000001904047233 */ /* 0x000fe20003803000 */
[----:B------:R-:W-:Y:S01]  /*47b0*/  F2FP.PACK_AB R11, R236, R239 ;  /* 0x000000efec0b723e */ /* 0x000fe200000000ff */
[----:B------:R1:W-:Y:S01]  /*47c0*/  MUFU.EX2 R230, R0 ;  /* 0x0000000000e67308 */ /* 0x0003e20000000800 */
[----:B------:R-:W-:Y:S01]  /*47d0*/  LOP3.LUT R7, R3, R7, RZ, 0xc0, !PT ;  /* 0x0000000703077212 */ /* 0x000fe200078ec0ff */
[----:B------:R-:W-:Y:S01]  /*47e0*/  IMAD.WIDE.U32 R2, R2, -0x2daee0ad, RZ ;  /* 0xd2511f5302027825 */ /* 0x000fe200078e00ff */
[----:B------:R-:W-:-:S02]  /*47f0*/  LOP3.LUT R4, R4, R5, RZ, 0xc0, !PT ;  /* 0x0000000504047212 */ /* 0x000fc400078ec0ff */
[----:B------:R-:W-:Y:S01]  /*4800*/  LOP3.LUT R5, R10, R11, RZ, 0xc0, !PT ;  /* 0x0000000b0a057212 */ /* 0x000fe200078ec0ff */
[----:B------:R-:W-:Y:S01]  /*4810*/  FFMA.FTZ R10, R20, c[0x0][0x23c], -R8 ;  /* 0x00008f00140a7a23 */ /* 0x000fe20000010808 */
[----:B------:R-:W-:Y:S02]  /*4820*/  LOP3.LUT R13, R2, 0xff, RZ, 0xc0, !PT ;  /* 0x000000ff020d7812 */ /* 0x000fe400078ec0ff */
[----:B------:R-:W-:Y:S01]  /*4830*/  SHF.R.U32.HI R12, RZ, 0x18, R2 ;  /* 0x00000018ff0c7819 */ /* 0x000fe20000011602 */
[----:B------:R-:W-:Y:S02]  /*4840*/  MUFU.EX2 R229, R10 ;  /* 0x0000000a00e57308 */ /* 0x000fe40000000800 */
[----:B------:R-:W-:Y:S01]  /*4850*/  HMMA.16816.F32 R140, R4, R148, RZ ;  /* 0x00000094048c723c */ /* 0x000fe200000018ff */
[----:B-1----:R-:W-:-:S05]  /*4860*/  FFMA.FTZ R0, R23, c[0x0][0x23c], -R9 ;  /* 0x00008f0017007a23 */ /* 0x002fca0000010809 */
[----:B------:R1:W-:Y:S02]  /*4870*/  MUFU.EX2 R231, R0 ;  /* 0x0000000000e77308 */ /* 0x0003e40000000800 */
[C---:B------:R-:W-:Y:S08]  /*4880*/  HMMA.16816.F32 R156, R4.reuse, R164, RZ ;  /* 0x000000a4049c723c */ /* 0x040ff000000018ff */
[----:B------:R-:W-:Y:S01]  /*4890*/  HMMA.16816.F32 R36, R4, R60, RZ ;  /* 0x0000003c0424723c */ /* 0x000fe200000018ff */
[----:B-1----:R-:W-:-:S07]  /*48a0*/  FFMA.FTZ R0, R19, c[0x0][0x23c], -R9 ;  /* 0x00008f0013007a23 */ /* 0x002fce0000010809 */
[C---:B------:R-:W-:Y:S01]  /*48b0*/  HMMA.16816.F32 R52, R4.reuse, R76, RZ ;  /* 0x0000004c0434723c */ /* 0x040fe200000018ff */
[----:B------:R1:W-:Y:S07]  /*48c0*/  MUFU.EX2 R233, R0 ;  /* 0x0000000000e97308 */ /* 0x0003ee0000000800 */
[C---:B------:R-:W-:Y:S08]  /*48d0*/  HMMA.16816.F32 R68, R4.reuse, R92, RZ ;  /* 0x0000005c0444723c */ /* 0x040ff000000018ff */
[----:B---3--:R-:W-:Y:S01]  /*48e0*/  HMMA.16816.F32 R84, R4, R224, RZ ;  /* 0x000000e00454723c */ /* 0x008fe200000018ff */
[----:B-1----:R-:W-:-:S02]  /*48f0*/  FFMA.FTZ R0, R18, c[0x0][0x23c], -R9 ;  /* 0x00008f0012007a23 */ /* 0x002fc40000010809 */
[--C-:B------:R-:W-:Y:S02]  /*4900*/  FFMA.FTZ R9, R21, c[0x0][0x23c], -R8.reuse ;  /* 0x00008f0015097a23 */ /* 0x100fe40000010808 */
[----:B------:R1:W2:Y:S03]  /*4910*/  MUFU.EX2 R252, R0 ;  /* 0x0000000000fc7308 */ /* 0x0002a60000000800 */
[C---:B----4-:R-:W-:Y:S05]  /*4920*/  HMMA.16816.F32 R100, R4.reuse, R108, RZ ;  /* 0x0000006c0464723c */ /* 0x050fea00000018ff */
[----:B------:R-:W3:Y:S03]  /*4930*/  MUFU.EX2 R139, R9 ;  /* 0x00000009008b7308 */ /* 0x000ee60000000800 */
[----:B-----5:R-:W-:Y:S01]  /*4940*/  HMMA.16816.F32 R116, R4, R196, RZ ;  /* 0x000000c40474723c */ /* 0x020fe200000018ff */
[----:B-1----:R-:W-:Y:S01]  /*4950*/  FFMA.FTZ R0, R30, c[0x0][0x23c], -R8 ;  /* 0x00008f001e007a23 */ /* 0x002fe20000010808 */
[----:B------:R-:W-:-:S06]  /*4960*/  SHF.R.U32.HI R8, RZ, 0x10, R2 ;  /* 0x00000010ff087819 */ /* 0x000fcc0000011602 */
[----:B------:R-:W-:Y:S01]  /*4970*/  HMMA.16816.F32 R152, R4, R150, RZ ;  /* 0x000000960498723c */ /* 0x000fe200000018ff */
[----:B------:R-:W1:Y:S01]  /*4980*/  LDSM.16.MT88.4 R28, [R201+0xa800] ;  /* 0x00a80000c91c783b */ /* 0x000e620000004200 */
[----:B------:R4:W5:Y:S01]  /*4990*/  MUFU.EX2 R228, R0 ;  /* 0x0000000000e47308 */ /* 0x0009620000000800 */
[----:B------:R-:W-:-:S05]  /*49a0*/  LOP3.LUT R8, R8, 0xff, RZ, 0xc0, !PT ;  /* 0x000000ff08087812 */ /* 0x000fca00078ec0ff */
[C---:B------:R-:W-:Y:S08]  /*49b0*/  HMMA.16816.F32 R168, R4.reuse, R166, RZ ;  /* 0x000000a604a8723c */ /* 0x040ff000000018ff */
[----:B------:R-:W-:Y:S01]  /*49c0*/  HMMA.16816.F32 R48, R4, R62, RZ ;  /* 0x0000003e0430723c */ /* 0x000fe200000018ff */
[----:B----4-:R-:W-:Y:S02]  /*49d0*/  LOP3.LUT R0, R3, UR17, R14, 0x96, !PT ;  /* 0x0000001103007c12 */ /* 0x010fe4000f8e960e */
[----:B------:R-:W-:-:S02]  /*49e0*/  LOP3.LUT R3, R2, 0xffff, RZ, 0xc0, !PT ;  /* 0x0000ffff02037812 */ /* 0x000fc400078ec0ff */
[C---:B------:R-:W-:Y:S02]  /*49f0*/  LOP3.LUT R2, R0.reuse, 0xffff, RZ, 0xc0, !PT ;  /* 0x0000ffff00027812 */ /* 0x040fe400078ec0ff */
[----:B------:R-:W-:Y:S01]  /*4a00*/  SHF.R.U32.HI R9, RZ, 0x8, R3 ;  /* 0x00000008ff097819 */ /* 0x000fe20000011603 */
[C---:B------:R-:W-:Y:S01]  /*4a10*/  HMMA.16816.F32 R64, R4.reuse, R78, RZ ;  /* 0x0000004e0440723c */ /* 0x040fe200000018ff */
[--C-:B------:R-:W-:Y:S02]  /*4a20*/  SHF.R.U32.HI R3, RZ, 0x10, R0.reuse ;  /* 0x00000010ff037819 */ /* 0x100fe40000011600 */
[----:B------:R-:W-:Y:S02]  /*4a30*/  LOP3.LUT R10, R0, 0xff, RZ, 0xc0, !PT ;  /* 0x000000ff000a7812 */ /* 0x000fe400078ec0ff */
[----:B------:R-:W-:Y:S02]  /*4a40*/  SHF.R.U32.HI R11, RZ, 0x18, R0 ;  /* 0x00000018ff0b7819 */ /* 0x000fe40000011600 */
[----:B------:R-:W-:Y:S01]  /*4a50*/  LOP3.LUT R0, R3, 0xff, RZ, 0xc0, !PT ;  /* 0x000000ff03007812 */ /* 0x000fe200078ec0ff */
[----:B------:R-:W-:Y:S01]  /*4a60*/  HMMA.16816.F32 R80, R4, R94, RZ ;  /* 0x0000005e0450723c */ /* 0x000fe200000018ff */
[----:B------:R-:W-:-:S02]  /*4a70*/  PRMT R3, R13, 0x5410, R9 ;  /* 0x000054100d037816 */ /* 0x000fc40000000009 */
[----:B------:R-:W-:Y:S02]  /*4a80*/  SHF.R.U32.HI R2, RZ, 0x8, R2 ;  /* 0x00000008ff027819 */ /* 0x000fe40000011602 */
[----:B------:R-:W-:Y:S02]  /*4a90*/  PRMT R9, R8, 0x5410, R12 ;  /* 0x0000541008097816 */ /* 0x000fe4000000000c */
[----:B------:R-:W-:Y:S01]  /*4aa0*/  PRMT R11, R0, 0x5410, R11 ;  /* 0x00005410000b7816 */ /* 0x000fe2000000000b */
[--C-:B------:R-:W-:Y:S01]  /*4ab0*/  HSET2.LE.AND R0, R3, R25.reuse, PT ;  /* 0x0000001903007233 */ /* 0x100fe20003803000 */
[----:B------:R-:W-:Y:S01]  /*4ac0*/  PRMT R10, R10, 0x5410, R2 ;  /* 0x000054100a0a7816 */ /* 0x000fe20000000002 */
[--C-:B------:R-:W-:Y:S01]  /*4ad0*/  HSET2.LE.AND R3, R9, R25.reuse, PT ;  /* 0x0000001909037233 */ /* 0x100fe20003803000 */
[----:B--2---:R-:W-:Y:S01]  /*4ae0*/  F2FP.PACK_AB R2, R252, R233 ;  /* 0x000000e9fc02723e */ /* 0x004fe200000000ff */
[----:B------:R-:W-:Y:S01]  /*4af0*/  HMMA.16816.F32 R96, R4, R226, RZ ;  /* 0x000000e20460723c */ /* 0x000fe200000018ff */
[----:B---3--:R-:W-:Y:S01]  /*4b00*/  F2FP.PACK_AB R8, R229, R139 ;  /* 0x0000008be508723e */ /* 0x008fe200000000ff */
[--C-:B------:R-:W-:Y:S01]  /*4b10*/  HSET2.LE.AND R9, R10, R25.reuse, PT ;  /* 0x000000190a097233 */ /* 0x100fe20003803000 */
[----:B------:R-:W-:Y:S01]  /*4b20*/  LOP3.LUT R130, R0, R2, RZ, 0xc0, !PT ;  /* 0x0000000200827212 */ /* 0x000fe200078ec0ff */
[----:B------:R-:W-:Y:S01]  /*4b30*/  HSET2.LE.AND R0, R11, R25, PT ;  /* 0x000000190b007233 */ /* 0x000fe20003803000 */
[----:B------:R-:W-:-:S02]  /*4b40*/  LOP3.LUT R131, R3, R8, RZ, 0xc0, !PT ;  /* 0x0000000803837212 */ /* 0x000fc400078ec0ff */
[----:B-----5:R-:W-:Y:S01]  /*4b50*/  F2FP.PACK_AB R2, R138, R228 ;  /* 0x000000e48a02723e */ /* 0x020fe200000000ff */
[C---:B------:R-:W-:Y:S01]  /*4b60*/  HMMA.16816.F32 R112, R4.reuse, R110, RZ ;  /* 0x0000006e0470723c */ /* 0x040fe200000018ff */
[----:B------:R-:W-:Y:S02]  /*4b70*/  FMNMX.FTZ R3, R73, R72, !PT ;  /* 0x0000004849037209 */ /* 0x000fe40007810000 */
[----:B------:R-:W-:Y:S02]  /*4b80*/  LOP3.LUT R129, R0, R2, RZ, 0xc0, !PT ;  /* 0x0000000200817212 */ /* 0x000fe400078ec0ff */
[----:B------:R-:W-:Y:S02]  /*4b90*/  FMNMX.FTZ R0, R56, R3, !PT ;  /* 0x0000000338007209 */ /* 0x000fe40007810000 */
[----:B------:R-:W-:Y:S01]  /*4ba0*/  FMNMX.FTZ R2, R75, R74, !PT ;  /* 0x0000004a4b027209 */ /* 0x000fe20007810000 */
[----:B------:R-:W-:Y:S01]  /*4bb0*/  HMMA.16816.F32 R12, R4, R198, RZ ;  /* 0x000000c6040c723c */ /* 0x000fe200000018ff */
        /* <DEDUP_REMOVED lines=10> */
[----:B------:R-:W-:Y:S01]  /*4c60*/  F2FP.PACK_AB R10, R231, R230 ;  /* 0x000000e6e70a723e */ /* 0x000fe200000000ff */
[----:B------:R-:W2:Y:S01]  /*4c70*/  SHFL.BFLY PT, R3, R2, 0x2, 0x1f ;  /* 0x0c401f0002037f89 */ /* 0x000ea200000e0000 */
[----:B------:R-:W-:Y:S02]  /*4c80*/  FMNMX.FTZ R0, R41, R0, !PT ;  /* 0x0000000029007209 */ /* 0x000fe40007810000 */
[----:B------:R-:W-:-:S03]  /*4c90*/  LOP3.LUT R128, R9, R10, RZ, 0xc0, !PT ;  /* 0x0000000a09807212 */ /* 0x000fc600078ec0ff */
[----:B------:R-:W3:Y:S04]  /*4ca0*/  SHFL.BFLY PT, R4, R0, 0x2, 0x1f ;  /* 0x0c401f0000047f89 */ /* 0x000ee800000e0000 */
[C---:B-1----:R-:W-:Y:S08]  /*4cb0*/  HMMA.16816.F32 R140, R128.reuse, R28, R140 ;  /* 0x0000001c808c723c */ /* 0x042ff0000000188c */
[----:B------:R-:W-:Y:S01]  /*4cc0*/  HMMA.16816.F32 R156, R128, R180, R156 ;  /* 0x000000b4809c723c */ /* 0x000fe2000000189c */
[----:B--2---:R-:W-:Y:S01]  /*4cd0*/  FMNMX.FTZ R6, R3, R2, !PT ;  /* 0x0000000203067209 */ /* 0x004fe20007810000 */
[----:B------:R-:W-:-:S06]  /*4ce0*/  IMAD.WIDE.U32 R2, R232, -0x2daee0ad, RZ ;  /* 0xd2511f53e8027825 */ /* 0x000fcc00078e00ff */
[C---:B------:R-:W-:Y:S01]  /*4cf0*/  HMMA.16816.F32 R36, R128.reuse, R32, R36 ;  /* 0x000000208024723c */ /* 0x040fe20000001824 */
[----:B------:R-:W1:Y:S01]  /*4d00*/  SHFL.BFLY PT, R7, R6, 0x1, 0x1f ;  /* 0x0c201f0006077f89 */ /* 0x000e6200000e0000 */
[----:B---3--:R-:W-:Y:S02]  /*4d10*/  FMNMX.FTZ R0, R4, R0, !PT ;  /* 0x0000000004007209 */ /* 0x008fe40007810000 */
[----:B------:R-:W-:Y:S02]  /*4d20*/  LOP3.LUT R4, R59, UR16, R234, 0x96, !PT ;  /* 0x000000103b047c12 */ /* 0x000fe4000f8e96ea */
[----:B------:R-:W-:Y:S01]  /*4d30*/  LOP3.LUT R3, R3, UR15, R90, 0x96, !PT ;  /* 0x0000000f03037c12 */ /* 0x000fe2000f8e965a */
[----:B------:R-:W2:Y:S01]  /*4d40*/  SHFL.BFLY PT, R10, R0, 0x1, 0x1f ;  /* 0x0c201f00000a7f89 */ /* 0x000ea200000e0000 */
[----:B------:R-:W-:Y:S01]  /*4d50*/  HMMA.16816.F32 R52, R128, R188, R52 ;  /* 0x000000bc8034723c */ /* 0x000fe20000001834 */
[----:B------:R-:W-:-:S05]  /*4d60*/  IMAD.WIDE.U32 R4, R4, -0x2daee0ad, RZ ;  /* 0xd2511f5304047825 */ /* 0x000fca00078e00ff */
[----:B------:R-:W-:Y:S01]  /*4d70*/  LOP3.LUT R5, R5, UR13, R2, 0x96, !PT ;  /* 0x0000000d05057c12 */ /* 0x000fe2000f8e9602 */
[----:B------:R-:W-:Y:S01]  /*4d80*/  IMAD.WIDE.U32 R2, R3, -0x326172a9, RZ ;  /* 0xcd9e8d5703027825 */ /* 0x000fe200078e00ff */
[----:B------:R-:W-:Y:S03]  /*4d90*/  HMMA.16816.F32 R68, R128, R176, R68 ;  /* 0x000000b08044723c */ /* 0x000fe60000001844 */
[----:B------:R-:W-:Y:S01]  /*4da0*/  IMAD.WIDE.U32 R8, R5, -0x326172a9, RZ ;  /* 0xcd9e8d5705087825 */ /* 0x000fe200078e00ff */
[----:B------:R-:W-:-:S04]  /*4db0*/  LOP3.LUT R3, R3, UR14, R58, 0x96, !PT ;  /* 0x0000000e03037c12 */ /* 0x000fc8000f8e963a */
[----:B------:R-:W-:Y:S01]  /*4dc0*/  LOP3.LUT R5, R9, UR12, R2, 0x96, !PT ;  /* 0x0000000c09057c12 */ /* 0x000fe2000f8e9602 */
[----:B------:R-:W-:Y:S01]  /*4dd0*/  IMAD.WIDE.U32 R2, R3, -0x2daee0ad, RZ ;  /* 0xd2511f5303027825 */ /* 0x000fe200078e00ff */
[----:B-1----:R-:W-:Y:S01]  /*4de0*/  FMNMX.FTZ R134, R6, R7, !PT ;  /* 0x0000000706867209 */ /* 0x002fe20007810000 */
[C---:B------:R-:W-:Y:S03]  /*4df0*/  HMMA.16816.F32 R84, R128.reuse, R172, R84 ;  /* 0x000000ac8054723c */ /* 0x040fe60000001854 */
[----:B------:R-:W-:Y:S02]  /*4e00*/  LOP3.LUT R3, R3, UR11, R4, 0x96, !PT ;  /* 0x0000000b03037c12 */ /* 0x000fe4000f8e9604 */
[----:B--2---:R-:W-:Y:S01]  /*4e10*/  FMNMX.FTZ R137, R0, R10, !PT ;  /* 0x0000000a00897209 */ /* 0x004fe20007810000 */
[----:B------:R-:W-:Y:S01]  /*4e20*/  IMAD.WIDE.U32 R10, R5, -0x2daee0ad, RZ ;  /* 0xd2511f53050a7825 */ /* 0x000fe200078e00ff */
[C---:B------:R-:W-:Y:S01]  /*4e30*/  FSETP.NEU.FTZ.AND P1, PT, R134.reuse, -INF , PT ;  /* 0xff8000008600780b */ /* 0x040fe20003f3d000 */
[----:B------:R-:W-:Y:S02]  /*4e40*/  HMMA.16816.F32 R100, R128, R184, R100 ;  /* 0x000000b88064723c */ /* 0x000fe40000001864 */
[----:B------:R-:W-:Y:S01]  /*4e50*/  FMUL.FTZ R0, R134, c[0x0][0x23c] ;  /* 0x00008f0086007a20 */ /* 0x000fe20000410000 */
[----:B------:R-:W-:Y:S01]  /*4e60*/  LOP3.LUT R6, R11, UR9, R2, 0x96, !PT ;  /* 0x000000090b067c12 */ /* 0x000fe2000f8e9602 */
[----:B------:R-:W-:-:S03]  /*4e70*/  IMAD.WIDE.U32 R2, R3, -0x326172a9, RZ ;  /* 0xcd9e8d5703027825 */ /* 0x000fc600078e00ff */
[----:B------:R-:W-:Y:S01]  /*4e80*/  FSEL R0, R0, RZ, P1 ;  /* 0x000000ff00007208 */ /* 0x000fe20000800000 */
[----:B------:R-:W-:Y:S01]  /*4e90*/  IMAD.WIDE.U32 R6, R6, -0x326172a9, RZ ;  /* 0xcd9e8d5706067825 */ /* 0x000fe200078e00ff */
[----:B------:R-:W-:Y:S01]  /*4ea0*/  FSETP.NEU.FTZ.AND P1, PT, R137, -INF , PT ;  /* 0xff8000008900780b */ /* 0x000fe20003f3d000 */
[C---:B------:R-:W-:Y:S01]  /*4eb0*/  HMMA.16816.F32 R116, R128.reuse, R192, R116 ;  /* 0x000000c08074723c */ /* 0x040fe20000001874 */
[----:B------:R-:W-:Y:S01]  /*4ec0*/  LOP3.LUT R3, R3, UR10, R8, 0x96, !PT ;  /* 0x0000000a03037c12 */ /* 0x000fe2000f8e9608 */
[----:B------:R-:W-:Y:S01]  /*4ed0*/  FMUL.FTZ R4, R137, c[0x0][0x23c] ;  /* 0x00008f0089047a20 */ /* 0x000fe20000410000 */
[----:B------:R-:W-:Y:S01]  /*4ee0*/  LOP3.LUT R2, R7, UR8, R2, 0x96, !PT ;  /* 0x0000000807027c12 */ /* 0x000fe2000f8e9602 */
[--C-:B------:R-:W-:Y:S02]  /*4ef0*/  FFMA.FTZ R5, R73, c[0x0][0x23c], -R0.reuse ;  /* 0x00008f0049057a23 */ /* 0x100fe40000010800 */
[--C-:B------:R-:W-:Y:S02]  /*4f00*/  FFMA.FTZ R9, R72, c[0x0][0x23c], -R0.reuse ;  /* 0x00008f0048097a23 */ /* 0x100fe40000010800 */
[----:B------:R-:W-:Y:S01]  /*4f10*/  HMMA.16816.F32 R152, R128, R30, R152 ;  /* 0x0000001e8098723c */ /* 0x000fe20000001898 */
[--C-:B------:R-:W-:Y:S01]  /*4f20*/  FFMA.FTZ R11, R56, c[0x0][0x23c], -R0.reuse ;  /* 0x00008f00380b7a23 */ /* 0x100fe20000010800 */
[----:B------:R1:W-:Y:S01]  /*4f30*/  MUFU.EX2 R133, R5 ;  /* 0x0000000500857308 */ /* 0x0003e20000000800 */
[----:B------:R-:W-:-:S02]  /*4f40*/  FFMA.FTZ R17, R27, c[0x0][0x23c], -R0 ;  /* 0x00008f001b117a23 */ /* 0x000fc40000010800 */
[----:B------:R-:W-:-:S03]  /*4f50*/  FFMA.FTZ R22, R26, c[0x0][0x23c], -R0 ;  /* 0x00008f001a167a23 */ /* 0x000fc60000010800 */
[C---:B------:R-:W-:Y:S02]  /*4f60*/  HMMA.16816.F32 R168, R128.reuse, R182, R168 ;  /* 0x000000b680a8723c */ /* 0x040fe400000018a8 */
[----:B------:R2:W-:Y:S06]  /*4f70*/  MUFU.EX2 R27, R9 ;  /* 0x00000009001b7308 */ /* 0x0005ec0000000800 */
[C---:B------:R-:W-:Y:S02]  /*4f80*/  HMMA.16816.F32 R48, R128.reuse, R34, R48 ;  /* 0x000000228030723c */ /* 0x040fe40000001830 */
[----:B------:R3:W-:Y:S06]  /*4f90*/  MUFU.EX2 R132, R11 ;  /* 0x0000000b00847308 */ /* 0x0007ec0000000800 */
[C---:B------:R-:W-:Y:S02]  /*4fa0*/  HMMA.16816.F32 R64, R128.reuse, R190, R64 ;  /* 0x000000be8040723c */ /* 0x040fe40000001840 */
[----:B------:R-:W-:Y:S06]  /*4fb0*/  MUFU.EX2 R17, R17 ;  /* 0x0000001100117308 */ /* 0x000fec0000000800 */
[C---:B------:R-:W-:Y:S02]  /*4fc0*/  HMMA.16816.F32 R80, R128.reuse, R178, R80 ;  /* 0x000000b28050723c */ /* 0x040fe40000001850 */
[----:B------:R-:W-:Y:S06]  /*4fd0*/  MUFU.EX2 R22, R22 ;  /* 0x0000001600167308 */ /* 0x000fec0000000800 */
[C---:B------:R-:W-:Y:S08]  /*4fe0*/  HMMA.16816.F32 R96, R128.reuse, R174, R96 ;  /* 0x000000ae8060723c */ /* 0x040ff00000001860 */
[C---:B------:R-:W-:Y:S08]  /*4ff0*/  HMMA.16816.F32 R112, R128.reuse, R186, R112 ;  /* 0x000000ba8070723c */ /* 0x040ff00000001870 */
[----:B------:R-:W-:Y:S07]  /*5000*/  HMMA.16816.F32 R128, R128, R194, R12 ;  /* 0x000000c28080723c */ /* 0x000fee000000180c */
[----:B------:R-:W-:-:S02]  /*5010*/  FFMA.FTZ R12, R46, c[0x0][0x23c], -R0 ;  /* 0x00008f002e0c7a23 */ /* 0x000fc40000010800 */
[--C-:B------:R-:W-:Y:S02]  /*5020*/  FFMA.FTZ R13, R44, c[0x0][0x23c], -R0.reuse ;  /* 0x00008f002c0d7a23 */ /* 0x100fe40000010800 */
[----:B------:R-:W-:Y:S01]  /*5030*/  FFMA.FTZ R14, R40, c[0x0][0x23c], -R0 ;  /* 0x00008f00280e7a23 */ /* 0x000fe20000010800 */
[----:B------:R-:W-:Y:S01]  /*5040*/  FSEL R0, R4, RZ, P1 ;  /* 0x000000ff04007208 */ /* 0x000fe20000800000 */
[----:B-1----:R-:W-:Y:S01]  /*5050*/  IMAD.WIDE.U32 R4, R3, -0x2daee0ad, RZ ;  /* 0xd2511f5303047825 */ /* 0x002fe200078e00ff */
[----:B------:R1:W4:Y:S03]  /*5060*/  MUFU.EX2 R26, R12 ;  /* 0x0000000c001a7308 */ /* 0x0003260000000800 */
[----:B------:R-:W-:-:S04]  /*5070*/  IMAD.WIDE.U32 R2, R2, -0x2daee0ad, RZ ;  /* 0xd2511f5302027825 */ /* 0x000fc800078e00ff */
[----:B------:R-:W-:Y:S01]  /*5080*/  FFMA.FTZ R18, R75, c[0x0][0x23c], -R0 ;  /* 0x00008f004b127a23 */ /* 0x000fe20000010800 */
[----:B--2---:R-:W-:Y:S01]  /*5090*/  SHF.R.U32.HI R9, RZ, 0x10, R2 ;  /* 0x00000010ff097819 */ /* 0x004fe20000011602 */
[----:B------:R-:W-:Y:S01]  /*50a0*/  FFMA.FTZ R19, R74, c[0x0][0x23c], -R0 ;  /* 0x00008f004a137a23 */ /* 0x000fe20000010800 */
[----:B---3--:R-:W-:Y:S01]  /*50b0*/  SHF.R.U32.HI R11, RZ, 0x18, R2 ;  /* 0x00000018ff0b7819 */ /* 0x008fe20000011602 */
[--C-:B------:R-:W-:Y:S01]  /*50c0*/  FFMA.FTZ R15, R57, c[0x0][0x23c], -R0.reuse ;  /* 0x00008f00390f7a23 */ /* 0x100fe20000010800 */
[----:B------:R-:W-:Y:S01]  /*50d0*/  MUFU.EX2 R13, R13 ;  /* 0x0000000d000d7308 */ /* 0x000fe20000000800 */
[--C-:B------:R-:W-:Y:S02]  /*50e0*/  FFMA.FTZ R16, R47, c[0x0][0x23c], -R0.reuse ;  /* 0x00008f002f107a23 */ /* 0x100fe40000010800 */
[--C-:B------:R-:W-:Y:S02]  /*50f0*/  FFMA.FTZ R23, R45, c[0x0][0x23c], -R0.reuse ;  /* 0x00008f002d177a23 */ /* 0x100fe40000010800 */
[----:B------:R-:W-:-:S02]  /*5100*/  FFMA.FTZ R24, R43, c[0x0][0x23c], -R0 ;  /* 0x00008f002b187a23 */ /* 0x000fc40000010800 */
[--C-:B------:R-:W-:Y:S01]  /*5110*/  FFMA.FTZ R20, R42, c[0x0][0x23c], -R0.reuse ;  /* 0x00008f002a147a23 */ /* 0x100fe20000010800 */
[----:B------:R-:W-:Y:S01]  /*5120*/  MUFU.EX2 R15, R15 ;  /* 0x0000000f000f7308 */ /* 0x000fe20000000800 */
[----:B------:R-:W-:Y:S01]  /*5130*/  FFMA.FTZ R21, R41, c[0x0][0x23c], -R0 ;  /* 0x00008f0029157a23 */ /* 0x000fe20000010800 */
[----:B------:R-:W-:Y:S02]  /*5140*/  LOP3.LUT R0, R5, UR7, R10, 0x96, !PT ;  /* 0x0000000705007c12 */ /* 0x000fe4000f8e960a */
[----:B------:R-:W-:Y:S02]  /*5150*/  LOP3.LUT R5, R3, UR17, R4, 0x96, !PT ;  /* 0x0000001103057c12 */ /* 0x000fe4000f8e9604 */
[C---:B------:R-:W-:Y:S02]  /*5160*/  LOP3.LUT R4, R2.reuse, 0xffff, RZ, 0xc0, !PT ;  /* 0x0000ffff02047812 */ /* 0x040fe400078ec0ff */
[----:B------:R-:W-:Y:S01]  /*5170*/  LOP3.LUT R10, R2, 0xff, RZ, 0xc0, !PT ;  /* 0x000000ff020a7812 */ /* 0x000fe200078ec0ff */
[----:B------:R-:W-:Y:S01]  /*5180*/  IMAD.WIDE.U32 R2, R0, -0x326172a9, RZ ;  /* 0xcd9e8d5700027825 */ /* 0x000fe200078e00ff */
[----:B------:R-:W-:Y:S01]  /*5190*/  SHF.R.U32.HI R4, RZ, 0x8, R4 ;  /* 0x00000008ff047819 */ /* 0x000fe20000011604 */
[----:B------:R-:W2:Y:S03]  /*51a0*/  MUFU.EX2 R16, R16 ;  /* 0x0000001000107308 */ /* 0x000ea60000000800 */
[----:B------:R-:W-:-:S02]  /*51b0*/  LOP3.LUT R0, R3, UR18, R6, 0x96, !PT ;  /* 0x0000001203007c12 */ /* 0x000fc4000f8e9606 */
[----:B------:R-:W-:Y:S02]  /*51c0*/  LOP3.LUT R3, R2, 0xffff, RZ, 0xc0, !PT ;  /* 0x0000ffff02037812 */ /* 0x000fe400078ec0ff */
[----:B------:R-:W-:Y:S01]  /*51d0*/  SHF.R.U32.HI R7, RZ, 0x10, R2 ;  /* 0x00000010ff077819 */ /* 0x000fe20000011602 */
[----:B------:R-:W-:Y:S01]  /*51e0*/  MUFU.EX2 R18, R18 ;  /* 0x0000001200127308 */ /* 0x000fe20000000800 */
[----:B-1----:R-:W-:Y:S02]  /*51f0*/  PRMT R12, R10, 0x5410, R4 ;  /* 0x000054100a0c7816 */ /* 0x002fe40000000004 */
[----:B------:R-:W-:Y:S02]  /*5200*/  LOP3.LUT R8, R2, 0xff, RZ, 0xc0, !PT ;  /* 0x000000ff02087812 */ /* 0x000fe400078ec0ff */
[----:B------:R-:W-:Y:S02]  /*5210*/  SHF.R.U32.HI R4, RZ, 0x8, R3 ;  /* 0x00000008ff047819 */ /* 0x000fe40000011603 */
[----:B------:R-:W-:Y:S01]  /*5220*/  SHF.R.U32.HI R6, RZ, 0x18, R2 ;  /* 0x00000018ff067819 */ /* 0x000fe20000011602 */
[----:B------:R-:W1:Y:S01]  /*5230*/  MUFU.EX2 R19, R19 ;  /* 0x0000001300137308 */ /* 0x000e620000000800 */
[----:B------:R-:W-:-:S02]  /*5240*/  LOP3.LUT R2, R9, 0xff, RZ, 0xc0, !PT ;  /* 0x000000ff09027812 */ /* 0x000fc400078ec0ff */
[----:B------:R-:W-:Y:S02]  /*5250*/  LOP3.LUT R3, R7, 0xff, RZ, 0xc0, !PT ;  /* 0x000000ff07037812 */ /* 0x000fe400078ec0ff */
[----:B------:R-:W-:Y:S02]  /*5260*/  PRMT R7, R8, 0x5410, R4 ;  /* 0x0000541008077816 */ /* 0x000fe40000000004 */
[----:B------:R-:W-:Y:S01]  /*5270*/  SHF.R.U32.HI R4, RZ, 0x10, R0 ;  /* 0x00000010ff047819 */ /* 0x000fe20000011600 */
[----:B------:R-:W-:Y:S01]  /*5280*/  MUFU.EX2 R20, R20 ;  /* 0x0000001400147308 */ /* 0x000fe20000000800 */
[----:B------:R-:W-:Y:S02]  /*5290*/  PRMT R11, R2, 0x5410, R11 ;  /* 0x00005410020b7816 */ /* 0x000fe4000000000b */
[----:B------:R-:W-:Y:S02]  /*52a0*/  PRMT R8, R3, 0x5410, R6 ;  /* 0x0000541003087816 */ /* 0x000fe40000000006 */
[----:B------:R-:W-:-:S02]  /*52b0*/  LOP3.LUT R2, R0, 0xffff, RZ, 0xc0, !PT ;  /* 0x0000ffff00027812 */ /* 0x000fc400078ec0ff */
[----:B------:R-:W-:Y:S01]  /*52c0*/  LOP3.LUT R6, R0, 0xff, RZ, 0xc0, !PT ;  /* 0x000000ff00067812 */ /* 0x000fe200078ec0ff */
[----:B------:R-:W3:Y:S01]  /*52d0*/  MUFU.EX2 R21, R21 ;  /* 0x0000001500157308 */ /* 0x000ee20000000800 */
[----:B------:R-:W-:Y:S02]  /*52e0*/  SHF.R.U32.HI R3, RZ, 0x18, R0 ;  /* 0x00000018ff037819 */ /* 0x000fe40000011600 */
[----:B------:R-:W-:Y:S02]  /*52f0*/  LOP3.LUT R0, R4, 0xff, RZ, 0xc0, !PT ;  /* 0x000000ff04007812 */ /* 0x000fe400078ec0ff */
[----:B------:R-:W-:Y:S02]  /*5300*/  SHF.R.U32.HI R2, RZ, 0x8, R2 ;  /* 0x00000008ff027819 */ /* 0x000fe40000011602 */
[----:B------:R-:W-:Y:S01]  /*5310*/  PRMT R9, R0, 0x5410, R3 ;  /* 0x0000541000097816 */ /* 0x000fe20000000003 */
[----:B------:R-:W5:Y:S01]  /*5320*/  MUFU.EX2 R14, R14 ;  /* 0x0000000e000e7308 */ /* 0x000f620000000800 */
[----:B------:R-:W-:-:S02]  /*5330*/  LOP3.LUT R0, R5, 0xffff, RZ, 0xc0, !PT ;  /* 0x0000ffff05007812 */ /* 0x000fc400078ec0ff */
[----:B------:R-:W-:Y:S02]  /*5340*/  PRMT R4, R6, 0x5410, R2 ;  /* 0x0000541006047816 */ /* 0x000fe40000000002 */
[----:B------:R-:W-:Y:S02]  /*5350*/  SHF.R.U32.HI R2, RZ, 0x8, R0 ;  /* 0x00000008ff027819 */ /* 0x000fe40000011600 */
[----:B------:R-:W-:Y:S01]  /*5360*/  LOP3.LUT R0, R5, 0xff, RZ, 0xc0, !PT ;  /* 0x000000ff05007812 */ /* 0x000fe200078ec0ff */
[----:B------:R-:W-:Y:S03]  /*5370*/  MUFU.EX2 R23, R23 ;  /* 0x0000001700177308 */ /* 0x000fe60000000800 */
[----:B------:R-:W-:Y:S01]  /*5380*/  PRMT R10, R0, 0x5410, R2 ;  /* 0x00005410000a7816 */ /* 0x000fe20000000002 */
[----:B------:R-:W-:Y:S01]  /*5390*/  HSET2.LE.AND R0, R7, R25, PT ;  /* 0x0000001907007233 */ /* 0x000fe20003803000 */
[----:B----4-:R-:W-:-:S03]  /*53a0*/  F2FP.PACK_AB R2, R26, R132 ;  /* 0x000000841a02723e */ /* 0x010fc600000000ff */
[----:B------:R-:W4:Y:S01]  /*53b0*/  MUFU.EX2 R24, R24 ;  /* 0x0000001800187308 */ /* 0x000f220000000800 */
[----:B------:R-:W-:Y:S01]  /*53c0*/  LOP3.LUT R6, R0, R2, RZ, 0xc0, !PT ;  /* 0x0000000200067212 */ /* 0x000fe200078ec0ff */
[--C-:B------:R-:W-:Y:S01]  /*53d0*/  HSET2.LE.AND R0, R8, R25.reuse, PT ;  /* 0x0000001908007233 */ /* 0x100fe20003803000 */
[----:B--2---:R-:W-:Y:S02]  /*53e0*/  F2FP.PACK_AB R2, R16, R15 ;  /* 0x0000000f1002723e */ /* 0x004fe400000000ff */
[----:B------:R-:W-:Y:S02]  /*53f0*/  SHF.R.U32.HI R8, RZ, 0x18, R5 ;  /* 0x00000018ff087819 */ /* 0x000fe40000011605 */
[----:B------:R-:W-:Y:S01]  /*5400*/  LOP3.LUT R7, R0, R2, RZ, 0xc0, !PT ;  /* 0x0000000200077212 */ /* 0x000fe200078ec0ff */
[----:B------:R-:W-:Y:S01]  /*5410*/  HSET2.LE.AND R0, R4, R25, PT ;  /* 0x0000001904007233 */ /* 0x000fe20003803000 */
[----:B------:R-:W-:-:S04]  /*5420*/  F2FP.PACK_AB R2, R27, R133 ;  /* 0x000000851b02723e */ /* 0x000fc800000000ff */
[----:B------:R-:W-:Y:S02]  /*5430*/  LOP3.LUT R4, R0, R2, RZ, 0xc0, !PT ;  /* 0x0000000200047212 */ /* 0x000fe400078ec0ff */
[----:B------:R-:W-:Y:S02]  /*5440*/  SHF.R.U32.HI R0, RZ, 0x10, R5 ;  /* 0x00000010ff007819 */ /* 0x000fe40000011605 */
[----:B-1----:R-:W-:Y:S02]  /*5450*/  F2FP.PACK_AB R2, R19, R18 ;  /* 0x000000121302723e */ /* 0x002fe400000000ff */
[----:B------:R-:W-:Y:S01]  /*5460*/  LOP3.LUT R3, R0, 0xff, RZ, 0xc0, !PT ;  /* 0x000000ff00037812 */ /* 0x000fe200078ec0ff */
[----:B------:R-:W-:-:S05]  /*5470*/  HSET2.LE.AND R0, R9, R25, PT ;  /* 0x0000001909007233 */ /* 0x000fca0003803000 */
[----:B------:R-:W-:Y:S01]  /*5480*/  LOP3.LUT R5, R0, R2, RZ, 0xc0, !PT ;  /* 0x0000000200057212 */ /* 0x000fe200078ec0ff */
[--C-:B------:R-:W-:Y:S01]  /*5490*/  HSET2.LE.AND R0, R12, R25.reuse, PT ;  /* 0x000000190c007233 */ /* 0x100fe20003803000 */
[----:B------:R-:W-:Y:S01]  /*54a0*/  PRMT R2, R3, 0x5410, R8 ;  /* 0x0000541003027816 */ /* 0x000fe20000000008 */
[--C-:B------:R-:W-:Y:S02]  /*54b0*/  HSET2.LE.AND R3, R11, R25.reuse, PT ;  /* 0x000000190b037233 */ /* 0x100fe40003803000 */
[--C-:B------:R-:W-:Y:S02]  /*54c0*/  HSET2.LE.AND R8, R10, R25.reuse, PT ;  /* 0x000000190a087233 */ /* 0x100fe40003803000 */
[----:B------:R-:W-:Y:S01]  /*54d0*/  HSET2.LE.AND R9, R2, R25, PT ;  /* 0x0000001902097233 */ /* 0x000fe20003803000 */
[----:B------:R-:W-:Y:S01]  /*54e0*/  F2FP.PACK_AB R2, R22, R17 ;  /* 0x000000111602723e */ /* 0x000fe200000000ff */
[----:B------:R-:W-:Y:S03]  /*54f0*/  HMMA.16816.F32 R40, R4, R60, RZ ;  /* 0x0000003c0428723c */ /* 0x000fe600000018ff */
[----:B------:R-:W-:Y:S01]  /*5500*/  LOP3.LUT R126, R0, R2, RZ, 0xc0, !PT ;  /* 0x00000002007e7212 */ /* 0x000fe200078ec0ff */
[----:B------:R-:W-:Y:S01]  /*5510*/  FADD.FTZ R2, R243, R242 ;  /* 0x000000f2f3027221 */ /* 0x000fe20000010000 */
[----:B---3--:R-:W-:-:S03]  /*5520*/  F2FP.PACK_AB R0, R21, R20 ;  /* 0x000000141500723e */ /* 0x008fc600000000ff */
[C---:B------:R-:W-:Y:S01]  /*5530*/  HMMA.16816.F32 R44, R4.reuse, R62, RZ ;  /* 0x0000003e042c723c */ /* 0x040fe200000018ff */
[----:B------:R-:W-:Y:S01]  /*5540*/  LOP3.LUT R127, R3, R0, RZ, 0xc0, !PT ;  /* 0x00000000037f7212 */ /* 0x000fe200078ec0ff */
[----:B------:R-:W-:Y:S01]  /*5550*/  FADD.FTZ R3, R239, R236 ;  /* 0x000000ecef037221 */ /* 0x000fe20000010000 */
[----:B-----5:R-:W-:Y:S01]  /*5560*/  F2FP.PACK_AB R0, R14, R13 ;  /* 0x0000000d0e00723e */ /* 0x020fe200000000ff */
[----:B------:R-:W-:Y:S02]  /*5570*/  FADD.FTZ R2, R241, R2 ;  /* 0x00000002f1027221 */ /* 0x000fe40000010000 */
[----:B------:R-:W-:Y:S01]  /*5580*/  FADD.FTZ R3, R237, R3 ;  /* 0x00000003ed037221 */ /* 0x000fe20000010000 */
[----:B------:R-:W-:Y:S01]  /*5590*/  LOP3.LUT R124, R8, R0, RZ, 0xc0, !PT ;  /* 0x00000000087c7212 */ /* 0x000fe200078ec0ff */
[----:B------:R-:W-:Y:S01]  /*55a0*/  HMMA.16816.F32 R56, R4, R76, RZ ;  /* 0x0000004c0438723c */ /* 0x000fe200000018ff */
[----:B----4-:R-:W-:Y:S01]  /*55b0*/  F2FP.PACK_AB R0, R24, R23 ;  /* 0x000000171800723e */ /* 0x010fe200000000ff */
[----:B------:R-:W-:-:S02]  /*55c0*/  FADD.FTZ R8, R133, R27 ;  /* 0x0000001b85087221 */ /* 0x000fc40000010000 */
[----:B------:R-:W-:Y:S01]  /*55d0*/  FADD.FTZ R2, R240, R2 ;  /* 0x00000002f0027221 */ /* 0x000fe20000010000 */
[----:B------:R-:W-:Y:S01]  /*55e0*/  LOP3.LUT R125, R9, R0, RZ, 0xc0, !PT ;  /* 0x00000000097d7212 */ /* 0x000fe200078ec0ff */
        /* <DEDUP_REMOVED lines=9> */
[----:B------:R-:W-:Y:S02]  /*5680*/  FADD.FTZ R0, R23, R0 ;  /* 0x0000000017007221 */ /* 0x000fe40000010000 */
[----:B------:R-:W-:Y:S01]  /*5690*/  FADD.FTZ R3, R138, R3 ;  /* 0x000000038a037221 */ /* 0x000fe20000010000 */
[----:B------:R-:W-:Y:S01]  /*56a0*/  HMMA.16816.F32 R160, R4, R164, RZ ;  /* 0x000000a404a0723c */ /* 0x000fe200000018ff */
[----:B------:R-:W-:Y:S02]  /*56b0*/  FADD.FTZ R0, R24, R0 ;  /* 0x0000000018007221 */ /* 0x000fe40000010000 */
[----:B------:R-:W-:Y:S02]  /*56c0*/  FADD.FTZ R3, R139, R3 ;  /* 0x000000038b037221 */ /* 0x000fe40000010000 */
[----:B------:R-:W-:-:S02]  /*56d0*/  FADD.FTZ R0, R20, R0 ;  /* 0x0000000014007221 */ /* 0x000fc40000010000 */
[----:B------:R-:W-:Y:S01]  /*56e0*/  FADD.FTZ R246, R229, R3 ;  /* 0x00000003e5f67221 */ /* 0x000fe20000010000 */
[C---:B------:R-:W-:Y:S08]  /*56f0*/  HMMA.16816.F32 R72, R4.reuse, R92, RZ ;  /* 0x0000005c0448723c */ /* 0x040ff000000018ff */
[C---:B------:R-:W-:Y:S08]  /*5700*/  HMMA.16816.F32 R104, R4.reuse, R108, RZ ;  /* 0x0000006c0468723c */ /* 0x040ff000000018ff */
[C---:B------:R-:W-:Y:S08]  /*5710*/  HMMA.16816.F32 R76, R4.reuse, R94, RZ ;  /* 0x0000005e044c723c */ /* 0x040ff000000018ff */
[C---:B------:R-:W-:Y:S08]  /*5720*/  HMMA.16816.F32 R88, R4.reuse, R224, RZ ;  /* 0x000000e00458723c */ /* 0x040ff000000018ff */
[C---:B------:R-:W-:Y:S07]  /*5730*/  HMMA.16816.F32 R120, R4.reuse, R196, RZ ;  /* 0x000000c40478723c */ /* 0x040fee00000018ff */
[----:B------:R-:W-:Y:S01]  /*5740*/  FADD.FTZ R196, R21, R0 ;  /* 0x0000000015c47221 */ /* 0x000fe20000010000 */
        /* <DEDUP_REMOVED lines=28> */
[----:B------:R-:W-:-:S05]  /*5910*/  FADD.FTZ R197, R22, R2 ;  /* 0x0000000216c57221 */ /* 0x000fca0000010000 */
        /* <DEDUP_REMOVED lines=12> */
[----:B------:R-:W-:Y:S01]  /*59e0*/  UIMAD UR5, UR5, UR23, UR32 ;  /* 0x00000017050572a4 */ /* 0x000fe2000f8e0220 */
        /* <DEDUP_REMOVED lines=22> */
[C---:B------:R-:W-:Y:S02]  /*5b50*/  ISETP.LT.OR P0, PT, R0.reuse, R218, P0 ;  /* 0x000000da0000720c */ /* 0x040fe40000701670 */
[C---:B------:R-:W-:Y:S01]  /*5b60*/  ISETP.GE.AND P2, PT, R0.reuse, R221, PT ;  /* 0x000000dd0000720c */ /* 0x040fe20003f46270 */
[----:B------:R-:W4:Y:S03]  /*5b70*/  LDSM.16.M88.4 R4, [R202+0x2000] ;  /* 0x00200000ca04783b */ /* 0x000f260000000200 */
[C---:B------:R-:W-:Y:S01]  /*5b80*/  ISETP.LT.OR P2, PT, R0.reuse, R217, P2 ;  /* 0x000000d90000720c */ /* 0x040fe20001741670 */
[----:B------:R-:W5:Y:S04]  /*5b90*/  LDSM.16.M88.4 R24, [R200+0x8800] ;  /* 0x00880000c818783b */ /* 0x000f680000000200 */
[----:B------:R-:W1:Y:S04]  /*5ba0*/  LDSM.16.M88.4 R12, [R202] ;  /* 0x00000000ca0c783b */ /* 0x000e680000000200 */
[----:B------:R-:W-:Y:S04]  /*5bb0*/  LDSM.16.M88.4 R20, [R211] ;  /* 0x00000000d314783b */ /* 0x000fe80000000200 */
[----:B------:R-:W1:Y:S01]  /*5bc0*/  LDSM.16.M88.4 R8, [R204+0x2000] ;  /* 0x00200000cc08783b */ /* 0x000e620000000200 */
[----:B---3--:R-:W-:-:S03]  /*5bd0*/  IADD3 R2, R0, 0x1, RZ ;  /* 0x0000000100027810 */ /* 0x008fc60007ffe0ff */
[----:B------:R-:W3:Y:S01]  /*5be0*/  LDSM.16.M88.4 R16, [R214] ;  /* 0x00000000d610783b */ /* 0x000ee20000000200 */
[----:B------:R-:W-:Y:S02]  /*5bf0*/  IADD3 R3, R0, 0x9, RZ ;  /* 0x0000000900037810 */ /* 0x000fe40007ffe0ff */
[C---:B------:R-:W-:Y:S01]  /*5c00*/  ISETP.GE.AND P5, PT, R2.reuse, R223, PT ;  /* 0x000000df0200720c */ /* 0x040fe20003fa6270 */
[----:B------:R-:W0:Y:S01]  /*5c10*/  LDGDEPBAR ;  /* 0x00000000000079af */ /* 0x000e220000000000 */
[C---:B------:R-:W-:Y:S02]  /*5c20*/  ISETP.GE.AND P3, PT, R2.reuse, R222, PT ;  /* 0x000000de0200720c */ /* 0x040fe40003f66270 */
[C---:B------:R-:W-:Y:S02]  /*5c30*/  ISETP.GE.AND P4, PT, R2.reuse, R221, PT ;  /* 0x000000dd0200720c */ /* 0x040fe40003f86270 */
[C---:B------:R-:W-:Y:S02]  /*5c40*/  ISETP.GE.AND P1, PT, R2.reuse, R220, PT ;  /* 0x000000dc0200720c */ /* 0x040fe40003f26270 */
[----:B------:R-:W-:-:S02]  /*5c50*/  ISETP.LT.OR P5, PT, R2, R219, P5 ;  /* 0x000000db0200720c */ /* 0x000fc40002fa1670 */
[C---:B------:R-:W-:Y:S02]  /*5c60*/  ISETP.LT.OR P3, PT, R2.reuse, R218, P3 ;  /* 0x000000da0200720c */ /* 0x040fe40001f61670 */
[C---:B------:R-:W-:Y:S02]  /*5c70*/  ISETP.LT.OR P4, PT, R2.reuse, R217, P4 ;  /* 0x000000d90200720c */ /* 0x040fe40002781670 */
[----:B------:R-:W-:Y:S02]  /*5c80*/  ISETP.LT.OR P1, PT, R2, R216, P1 ;  /* 0x000000d80200720c */ /* 0x000fe40000f21670 */
[----:B------:R-:W-:Y:S01]  /*5c90*/  IADD3 R2, R0, 0x8, RZ ;  /* 0x0000000800027810 */ /* 0x000fe20007ffe0ff */
[C---:B----4-:R-:W-:Y:S08]  /*5ca0*/  HMMA.16816.F32 R184, R4.reuse, R28, RZ ;  /* 0x0000001c04b8723c */ /* 0x050ff000000018ff */
[C---:B-----5:R-:W-:Y:S08]  /*5cb0*/  HMMA.16816.F32 R176, R4.reuse, R24, RZ ;  /* 0x0000001804b0723c */ /* 0x060ff000000018ff */
[C---:B------:R-:W-:Y:S08]  /*5cc0*/  HMMA.16816.F32 R180, R4.reuse, R30, RZ ;  /* 0x0000001e04b4723c */ /* 0x040ff000000018ff */
[----:B------:R-:W-:Y:S01]  /*5cd0*/  HMMA.16816.F32 R172, R4, R26, RZ ;  /* 0x0000001a04ac723c */ /* 0x000fe200000018ff */
[----:B------:R-:W4:Y:S07]  /*5ce0*/  LDSM.16.M88.4 R4, [R204] ;  /* 0x00000000cc04783b */ /* 0x000f2e0000000200 */
[C---:B-1----:R-:W-:Y:S08]  /*5cf0*/  HMMA.16816.F32 R32, R12.reuse, R28, RZ ;  /* 0x0000001c0c20723c */ /* 0x042ff000000018ff */
[C---:B------:R-:W-:Y:S08]  /*5d00*/  HMMA.16816.F32 R188, R12.reuse, R30, RZ ;  /* 0x0000001e0cbc723c */ /* 0x040ff000000018ff */
[C---:B------:R-:W-:Y:S08]  /*5d10*/  HMMA.16816.F32 R28, R12.reuse, R24, RZ ;  /* 0x000000180c1c723c */ /* 0x040ff000000018ff */
[----:B------:R-:W-:Y:S08]  /*5d20*/  HMMA.16816.F32 R12, R12, R26, RZ ;  /* 0x0000001a0c0c723c */ /* 0x000ff000000018ff */
[C---:B------:R-:W-:Y:S08]  /*5d30*/  HMMA.16816.F32 R192, R8.reuse, R20, R184 ;  /* 0x0000001408c0723c */ /* 0x040ff000000018b8 */
[C---:B---3--:R-:W-:Y:S08]  /*5d40*/  HMMA.16816.F32 R184, R8.reuse, R16, R176 ;  /* 0x0000001008b8723c */ /* 0x048ff000000018b0 */
[C---:B------:R-:W-:Y:S08]  /*5d50*/  HMMA.16816.F32 R176, R8.reuse, R18, R172 ;  /* 0x0000001208b0723c */ /* 0x040ff000000018ac */
[----:B------:R-:W-:Y:S01]  /*5d60*/  HMMA.16816.F32 R180, R8, R22, R180 ;  /* 0x0000001608b4723c */ /* 0x000fe200000018b4 */
[----:B------:R-:W-:Y:S07]  /*5d70*/  LDSM.16.M88.4 R8, [R210] ;  /* 0x00000000d208783b */ /* 0x000fee0000000200 */
[C---:B----4-:R-:W-:Y:S08]  /*5d80*/  HMMA.16816.F32 R172, R4.reuse, R20, R32 ;  /* 0x0000001404ac723c */ /* 0x050ff00000001820 */
[C---:B------:R-:W-:Y:S08]  /*5d90*/  HMMA.16816.F32 R24, R4.reuse, R22, R188 ;  /* 0x000000160418723c */ /* 0x040ff000000018bc */
[C---:B------:R-:W-:Y:S08]  /*5da0*/  HMMA.16816.F32 R32, R4.reuse, R16, R28 ;  /* 0x000000100420723c */ /* 0x040ff0000000181c */
[----:B------:R-:W-:Y:S01]  /*5db0*/  HMMA.16816.F32 R20, R4, R18, R12 ;  /* 0x000000120414723c */ /* 0x000fe2000000180c */
[----:B------:R-:W1:Y:S04]  /*5dc0*/  LDSM.16.M88.4 R16, [R208+0x8000] ;  /* 0x00800000d010783b */ /* 0x000e680000000200 */
[----:B------:R-:W3:Y:S04]  /*5dd0*/  LDSM.16.M88.4 R4, [R210+0x2000] ;  /* 0x00200000d204783b */ /* 0x000ee80000000200 */
[----:B------:R-:W4:Y:S01]  /*5de0*/  LDSM.16.M88.4 R12, [R208+0x8800] ;  /* 0x00880000d00c783b */ /* 0x000f220000000200 */
[----:B-1----:R-:W-:Y:S08]  /*5df0*/  HMMA.16816.F32 R28, R8, R18, R24 ;  /* 0x00000012081c723c */ /* 0x002ff00000001818 */
[C---:B---3--:R-:W-:Y:S08]  /*5e00*/  HMMA.16816.F32 R188, R4.reuse, R16, R192 ;  /* 0x0000001004bc723c */ /* 0x048ff000000018c0 */
[C---:B----4-:R-:W-:Y:S08]  /*5e10*/  HMMA.16816.F32 R184, R4.reuse, R12, R184 ;  /* 0x0000000c04b8723c */ /* 0x050ff000000018b8 */
[C---:B------:R-:W-:Y:S08]  /*5e20*/  HMMA.16816.F32 R180, R4.reuse, R18, R180 ;  /* 0x0000001204b4723c */ /* 0x040ff000000018b4 */
[----:B------:R-:W-:Y:S01]  /*5e30*/  HMMA.16816.F32 R176, R4, R14, R176 ;  /* 0x0000000e04b0723c */ /* 0x000fe200000018b0 */
[----:B------:R-:W-:Y:S07]  /*5e40*/  LDSM.16.M88.4 R4, [R209+0x2000] ;  /* 0x00200000d104783b */ /* 0x000fee0000000200 */
[C---:B------:R-:W-:Y:S01]  /*5e50*/  HMMA.16816.F32 R172, R8.reuse, R16, R172 ;  /* 0x0000001008ac723c */ /* 0x040fe200000018ac */
[----:B------:R-:W1:Y:S07]  /*5e60*/  LDSM.16.M88.4 R16, [R207] ;  /* 0x00000000cf10783b */ /* 0x000e6e0000000200 */
[C---:B------:R-:W-:Y:S08]  /*5e70*/  HMMA.16816.F32 R24, R8.reuse, R12, R32 ;  /* 0x0000000c0818723c */ /* 0x040ff00000001820 */
[----:B------:R-:W-:Y:S01]  /*5e80*/  HMMA.16816.F32 R20, R8, R14, R20 ;  /* 0x0000000e0814723c */ /* 0x000fe20000001814 */
[----:B------:R-:W3:Y:S04]  /*5e90*/  LDSM.16.M88.4 R12, [R207+0x800] ;  /* 0x00080000cf0c783b */ /* 0x000ee80000000200 */
[----:B------:R-:W4:Y:S03]  /*5ea0*/  LDSM.16.M88.4 R8, [R209] ;  /* 0x00000000d108783b */ /* 0x000f260000000200 */
[C---:B-1----:R-:W-:Y:S08]  /*5eb0*/  HMMA.16816.F32 R188, R4.reuse, R16, R188 ;  /* 0x0000001004bc723c */ /* 0x042ff000000018bc */
[C---:B------:R-:W-:Y:S08]  /*5ec0*/  HMMA.16816.F32 R180, R4.reuse, R18, R180 ;  /* 0x0000001204b4723c */ /* 0x040ff000000018b4 */
[C---:B---3--:R-:W-:Y:S08]  /*5ed0*/  HMMA.16816.F32 R192, R4.reuse, R12, R184 ;  /* 0x0000000c04c0723c */ /* 0x048ff000000018b8 */
[----:B------:R-:W-:Y:S01]  /*5ee0*/  HMMA.16816.F32 R176, R4, R14, R176 ;  /* 0x0000000e04b0723c */ /* 0x000fe200000018b0 */
[----:B------:R-:W-:Y:S07]  /*5ef0*/  LDSM.16.M88.4 R4, [R202+0x6000] ;  /* 0x00600000ca04783b */ /* 0x000fee0000000200 */
[C---:B----4-:R-:W-:Y:S08]  /*5f00*/  HMMA.16816.F32 R32, R8.reuse, R16, R172 ;  /* 0x000000100820723c */ /* 0x050ff000000018ac */
[C---:B------:R-:W-:Y:S01]  /*5f10*/  HMMA.16816.F32 R28, R8.reuse, R18, R28 ;  /* 0x00000012081c723c */ /* 0x040fe2000000181c */
[----:B------:R-:W1:Y:S07]  /*5f20*/  LDSM.16.M88.4 R16, [R200+0x9000] ;  /* 0x00900000c810783b */ /* 0x000e6e0000000200 */
[C---:B------:R-:W-:Y:S08]  /*5f30*/  HMMA.16816.F32 R24, R8.reuse, R12, R24 ;  /* 0x0000000c0818723c */ /* 0x040ff00000001818 */
[----:B------:R-:W-:Y:S01]  /*5f40*/  HMMA.16816.F32 R20, R8, R14, R20 ;  /* 0x0000000e0814723c */ /* 0x000fe20000001814 */
[----:B------:R-:W3:Y:S04]  /*5f50*/  LDSM.16.M88.4 R12, [R200+0x9800] ;  /* 0x00980000c80c783b */ /* 0x000ee80000000200 */
[----:B------:R-:W4:Y:S03]  /*5f60*/  LDSM.16.M88.4 R8, [R202+0x4000] ;  /* 0x00400000ca08783b */ /* 0x000f260000000200 */
[C---:B-1----:R-:W-:Y:S08]  /*5f70*/  HMMA.16816.F32 R188, R4.reuse, R16, R188 ;  /* 0x0000001004bc723c */ /* 0x042ff000000018bc */
[C---:B------:R-:W-:Y:S08]  /*5f80*/  HMMA.16816.F32 R180, R4.reuse, R18, R180 ;  /* 0x0000001204b4723c */ /* 0x040ff000000018b4 */
[C---:B---3--:R-:W-:Y:S08]  /*5f90*/  HMMA.16816.F32 R192, R4.reuse, R12, R192 ;  /* 0x0000000c04c0723c */ /* 0x048ff000000018c0 */
[----:B------:R-:W-:Y:S01]  /*5fa0*/  HMMA.16816.F32 R172, R4, R14, R176 ;  /* 0x0000000e04ac723c */ /* 0x000fe200000018b0 */
[----:B------:R-:W-:Y:S07]  /*5fb0*/  LDSM.16.M88.4 R4, [R204+0x6000] ;  /* 0x00600000cc04783b */ /* 0x000fee0000000200 */
[C---:B----4-:R-:W-:Y:S08]  /*5fc0*/  HMMA.16816.F32 R32, R8.reuse, R16, R32 ;  /* 0x000000100820723c */ /* 0x050ff00000001820 */
[C---:B------:R-:W-:Y:S01]  /*5fd0*/  HMMA.16816.F32 R28, R8.reuse, R18, R28 ;  /* 0x00000012081c723c */ /* 0x040fe2000000181c */
[----:B------:R-:W1:Y:S07]  /*5fe0*/  LDSM.16.M88.4 R16, [R213] ;  /* 0x00000000d510783b */ /* 0x000e6e0000000200 */
[C---:B------:R-:W-:Y:S08]  /*5ff0*/  HMMA.16816.F32 R24, R8.reuse, R12, R24 ;  /* 0x0000000c0818723c */ /* 0x040ff00000001818 */
[----:B------:R-:W-:Y:S01]  /*6000*/  HMMA.16816.F32 R20, R8, R14, R20 ;  /* 0x0000000e0814723c */ /* 0x000fe20000001814 */
[----:B------:R-:W3:Y:S04]  /*6010*/  LDSM.16.M88.4 R12, [R212] ;  /* 0x00000000d40c783b */ /* 0x000ee80000000200 */
        /* <DEDUP_REMOVED lines=14> */
[-C--:B------:R-:W-:Y:S08]  /*6100*/  HMMA.16816.F32 R188, R4, R16.reuse, R188 ;  /* 0x0000001004bc723c */ /* 0x080ff000000018bc */
[C---:B---3--:R-:W-:Y:S08]  /*6110*/  HMMA.16816.F32 R176, R8.reuse, R16, R32 ;  /* 0x0000001008b0723c */ /* 0x048ff00000001820 */
[C---:B------:R-:W-:Y:S01]  /*6120*/  HMMA.16816.F32 R32, R8.reuse, R18, R28 ;  /* 0x000000120820723c */ /* 0x040fe2000000181c */
[----:B------:R-:W-:Y:S07]  /*6130*/  LDSM.16.M88.4 R16, [R207+0x1000] ;  /* 0x00100000cf10783b */ /* 0x000fee0000000200 */
[C---:B----4-:R-:W-:Y:S08]  /*6140*/  HMMA.16816.F32 R28, R8.reuse, R12, R24 ;  /* 0x0000000c081c723c */ /* 0x050ff00000001818 */
[----:B------:R-:W-:Y:S01]  /*6150*/  HMMA.16816.F32 R20, R8, R14, R20 ;  /* 0x0000000e0814723c */ /* 0x000fe20000001814 */
[----:B------:R-:W1:Y:S07]  /*6160*/  LDSM.16.M88.4 R8, [R209+0x4000] ;  /* 0x00400000d108783b */ /* 0x000e6e0000000200 */
[C---:B------:R-:W-:Y:S08]  /*6170*/  HMMA.16816.F32 R192, R4.reuse, R12, R192 ;  /* 0x0000000c04c0723c */ /* 0x040ff000000018c0 */
[----:B------:R-:W-:Y:S01]  /*6180*/  HMMA.16816.F32 R180, R4, R14, R172 ;  /* 0x0000000e04b4723c */ /* 0x000fe200000018ac */
[----:B------:R-:W3:Y:S04]  /*6190*/  LDSM.16.M88.4 R4, [R209+0x6000] ;  /* 0x00600000d104783b */ /* 0x000ee80000000200 */
[----:B------:R-:W4:Y:S01]  /*61a0*/  LDSM.16.M88.4 R12, [R207+0x1800] ;  /* 0x00180000cf0c783b */ /* 0x000f220000000200 */
[----:B------:R-:W-:-:S04]  /*61b0*/  DEPBAR.LE SB0, 0x0 ;  /* 0x000080000000791a */ /* 0x000fc80000000000 */
[C---:B-1----:R-:W-:Y:S08]  /*61c0*/  HMMA.16816.F32 R24, R8.reuse, R16, R176 ;  /* 0x000000100818723c */ /* 0x042ff000000018b0 */
[----:B------:R-:W-:Y:S08]  /*61d0*/  HMMA.16816.F32 R32, R8, R18, R32 ;  /* 0x000000120820723c */ /* 0x000ff00000001820 */
[C---:B---3--:R-:W-:Y:S08]  /*61e0*/  HMMA.16816.F32 R172, R4.reuse, R16, R188 ;  /* 0x0000001004ac723c */ /* 0x048ff000000018bc */
[----:B------:R-:W-:Y:S01]  /*61f0*/  HMMA.16816.F32 R184, R4, R18, R184 ;  /* 0x0000001204b8723c */ /* 0x000fe200000018b8 */
[----:B------:R-:W-:-:S02]  /*6200*/  FSEL R24, R24, -INF , !P6 ;  /* 0xff80000018187808 */ /* 0x000fc40007000000 */
[----:B------:R-:W-:Y:S02]  /*6210*/  FSEL R132, R26, -INF , !P0 ;  /* 0xff8000001a847808 */ /* 0x000fe40004000000 */
[----:B------:R-:W-:Y:S02]  /*6220*/  ISETP.GE.AND P6, PT, R0, R220, PT ;  /* 0x000000dc0000720c */ /* 0x000fe40003fc6270 */
[----:B------:R-:W-:Y:S01]  /*6230*/  ISETP.GE.AND P0, PT, R2, R223, PT ;  /* 0x000000df0200720c */ /* 0x000fe20003f06270 */
[----:B----4-:R-:W-:Y:S01]  /*6240*/  HMMA.16816.F32 R28, R8, R12, R28 ;  /* 0x0000000c081c723c */ /* 0x010fe2000000181c */
[----:B------:R-:W-:Y:S01]  /*6250*/  BAR.SYNC.DEFER_BLOCKING 0x0 ;  /* 0x0000000000007b1d */ /* 0x000fe20000010000 */
[----:B------:R-:W-:Y:S02]  /*6260*/  ISETP.LT.OR P6, PT, R0, R216, P6 ;  /* 0x000000d80000720c */ /* 0x000fe400037c1670 */
[----:B------:R-:W-:Y:S02]  /*6270*/  ISETP.LT.OR P0, PT, R2, R219, P0 ;  /* 0x000000db0200720c */ /* 0x000fe40000701670 */
[----:B------:R-:W-:-:S02]  /*6280*/  FSEL R26, R25, -INF , !P5 ;  /* 0xff800000191a7808 */ /* 0x000fc40006800000 */
[C---:B------:R-:W-:Y:S01]  /*6290*/  HMMA.16816.F32 R188, R4.reuse, R12, R192 ;  /* 0x0000000c04bc723c */ /* 0x040fe200000018c0 */
[----:B------:R-:W-:Y:S02]  /*62a0*/  FSEL R19, R175, -INF , !P1 ;  /* 0xff800000af137808 */ /* 0x000fe40004800000 */
[----:B------:R-:W-:Y:S02]  /*62b0*/  FSEL R133, R27, -INF , !P3 ;  /* 0xff8000001b857808 */ /* 0x000fe40005800000 */
[----:B------:R-:W-:Y:S02]  /*62c0*/  FSEL R32, R32, -INF , !P0 ;  /* 0xff80000020207808 */ /* 0x000fe40004000000 */
[C---:B------:R-:W-:Y:S01]  /*62d0*/  ISETP.GE.AND P5, PT, R3.reuse, R223, PT ;  /* 0x000000df0300720c */ /* 0x040fe20003fa6270 */
[----:B------:R-:W-:Y:S01]  /*62e0*/  HMMA.16816.F32 R180, R4, R14, R180 ;  /* 0x0000000e04b4723c */ /* 0x000fe200000018b4 */
[C---:B------:R-:W-:Y:S02]  /*62f0*/  ISETP.GE.AND P3, PT, R3.reuse, R222, PT ;  /* 0x000000de0300720c */ /* 0x040fe40003f66270 */
[----:B------:R-:W-:-:S02]  /*6300*/  ISETP.GE.AND P1, PT, R3, R221, PT ;  /* 0x000000dd0300720c */ /* 0x000fc40003f26270 */
[----:B------:R-:W-:Y:S02]  /*6310*/  ISETP.GE.AND P0, PT, R3, R220, PT ;  /* 0x000000dc0300720c */ /* 0x000fe40003f06270 */
[----:B------:R-:W-:Y:S01]  /*6320*/  FSEL R6, R172, -INF , !P2 ;  /* 0xff800000ac067808 */ /* 0x000fe20005000000 */
[----:B------:R-:W-:Y:S01]  /*6330*/  HMMA.16816.F32 R12, R8, R14, R20 ;  /* 0x0000000e080c723c */ /* 0x000fe20000001814 */
[----:B------:R-:W-:Y:S02]  /*6340*/  FSEL R7, R174, -INF , !P6 ;  /* 0xff800000ae077808 */ /* 0x000fe40007000000 */
[C---:B------:R-:W-:Y:S02]  /*6350*/  ISETP.GE.AND P2, PT, R2.reuse, R222, PT ;  /* 0x000000de0200720c */ /* 0x040fe40003f46270 */
[----:B------:R-:W-:Y:S02]  /*6360*/  ISETP.GE.AND P6, PT, R2, R221, PT ;  /* 0x000000dd0200720c */ /* 0x000fe40003fc6270 */
[----:B------:R-:W-:-:S02]  /*6370*/  FSEL R10, R173, -INF , !P4 ;  /* 0xff800000ad0a7808 */ /* 0x000fc40006000000 */
[C---:B------:R-:W-:Y:S02]  /*6380*/  ISETP.GE.AND P4, PT, R2.reuse, R220, PT ;  /* 0x000000dc0200720c */ /* 0x040fe40003f86270 */
        /* <DEDUP_REMOVED lines=26> */
[----:B------:R-:W-:Y:S02]  /*6530*/  ISETP.GE.AND P0, PT, R2, R220, PT ;  /* 0x000000dc0200720c */ /* 0x000fe40003f06270 */
[----:B------:R-:W-:Y:S02]  /*6540*/  FSEL R193, R28, -INF , !P2 ;  /* 0xff8000001cc17808 */ /* 0x000fe40005000000 */
[----:B------:R-:W-:-:S02]  /*6550*/  ISETP.LT.OR P0, PT, R2, R216, P0 ;  /* 0x000000d80200720c */ /* 0x000fc40000701670 */
[----:B------:R-:W-:Y:S02]  /*6560*/  FSEL R231, R190, -INF , !P1 ;  /* 0xff800000bee77808 */ /* 0x000fe40004800000 */
[----:B------:R-:W-:Y:S02]  /*6570*/  FSEL R33, R33, -INF , !P5 ;  /* 0xff80000021217808 */ /* 0x000fe40006800000 */
[----:B------:R-:W-:Y:S02]  /*6580*/  FSEL R35, R35, -INF , !P3 ;  /* 0xff80000023237808 */ /* 0x000fe40005800000 */
[C---:B------:R-:W-:Y:S02]  /*6590*/  ISETP.GE.AND P2, PT, R3.reuse, R220, PT ;  /* 0x000000dc0300720c */ /* 0x040fe40003f46270 */
[----:B------:R-:W-:Y:S02]  /*65a0*/  ISETP.GE.AND P1, PT, R2, R221, PT ;  /* 0x000000dd0200720c */ /* 0x000fe40003f26270 */
[----:B------:R-:W-:-:S02]  /*65b0*/  ISETP.GE.AND P5, PT, R3, R222, PT ;  /* 0x000000de0300720c */ /* 0x000fc40003fa6270 */
[C---:B------:R-:W-:Y:S02]  /*65c0*/  ISETP.GE.AND P3, PT, R3.reuse, R221, PT ;  /* 0x000000dd0300720c */ /* 0x040fe40003f66270 */
[----:B------:R-:W-:Y:S02]  /*65d0*/  FSEL R228, R182, -INF , !P0 ;  /* 0xff800000b6e47808 */ /* 0x000fe40004000000 */
[----:B------:R-:W-:Y:S02]  /*65e0*/  PLOP3.LUT P0, PT, PT, PT, UP0, 0x80, 0x0 ;  /* 0x000000000000781c */ /* 0x000fe40003f0f008 */
[C---:B------:R-:W-:Y:S02]  /*65f0*/  ISETP.LT.OR P2, PT, R3.reuse, R216, P2 ;  /* 0x000000d80300720c */ /* 0x040fe40001741670 */
[----:B------:R-:W-:Y:S02]  /*6600*/  ISETP.LT.OR P1, PT, R2, R217, P1 ;  /* 0x000000d90200720c */ /* 0x000fe40000f21670 */
[----:B------:R-:W-:-:S02]  /*6610*/  ISETP.LT.OR P5, PT, R3, R218, P5 ;  /* 0x000000da0300720c */ /* 0x000fc40002fa1670 */
[----:B------:R-:W-:Y:S02]  /*6620*/  ISETP.LT.OR P3, PT, R3, R217, P3 ;  /* 0x000000d90300720c */ /* 0x000fe40001f61670 */
[----:B------:R-:W-:Y:S02]  /*6630*/  IADD3 R0, R0, 0x19, RZ ;  /* 0x0000001900007810 */ /* 0x000fe40007ffe0ff */
[----:B------:R-:W-:Y:S02]  /*6640*/  FSEL R229, R191, -INF , !P2 ;  /* 0xff800000bfe57808 */ /* 0x000fe40005000000 */
[----:B------:R-:W-:Y:S02]  /*6650*/  FSEL R224, R180, -INF , !P1 ;  /* 0xff800000b4e07808 */ /* 0x000fe40004800000 */
[----:B------:R-:W-:Y:S02]  /*6660*/  FSEL R194, R30, -INF , !P6 ;  /* 0xff8000001ec27808 */ /* 0x000fe40007000000 */
[----:B------:R-:W-:-:S02]  /*6670*/  FSEL R230, R188, -INF , !P4 ;  /* 0xff800000bce67808 */ /* 0x000fc40006000000 */
[----:B------:R-:W-:Y:S02]  /*6680*/  FSEL R225, R31, -INF , !P5 ;  /* 0xff8000001fe17808 */ /* 0x000fe40006800000 */
[----:B------:R-:W-:Y:S02]  /*6690*/  FSEL R227, R189, -INF , !P3 ;  /* 0xff800000bde37808 */ /* 0x000fe40005800000 */
[C---:B------:R-:W-:Y:S02]  /*66a0*/  ISETP.GE.AND P2, PT, R0.reuse, R221, PT ;  /* 0x000000dd0000720c */ /* 0x040fe40003f46270 */
[----:B------:R-:W-:Y:S02]  /*66b0*/  ISETP.GE.AND P1, PT, R0, R220, PT ;  /* 0x000000dc0000720c */ /* 0x000fe40003f26270 */
[C---:B------:R-:W-:Y:S02]  /*66c0*/  ISETP.GE.AND P6, PT, R2.reuse, R223, PT ;  /* 0x000000df0200720c */ /* 0x040fe40003fc6270 */
[----:B------:R-:W-:-:S02]  /*66d0*/  ISETP.GE.AND P4, PT, R2, R222, PT ;  /* 0x000000de0200720c */ /* 0x000fc40003f86270 */
[C---:B------:R-:W-:Y:S02]  /*66e0*/  ISETP.GE.AND P5, PT, R0.reuse, R223, PT ;  /* 0x000000df0000720c */ /* 0x040fe40003fa6270 */
[C---:B------:R-:W-:Y:S02]  /*66f0*/  ISETP.GE.AND P3, PT, R0.reuse, R222, PT ;  /* 0x000000de0000720c */ /* 0x040fe40003f66270 */
[C---:B------:R-:W-:Y:S02]  /*6700*/  ISETP.LT.OR P2, PT, R0.reuse, R217, P2 ;  /* 0x000000d90000720c */ /* 0x040fe40001741670 */
[----:B------:R-:W-:Y:S02]  /*6710*/  ISETP.LT.OR P1, PT, R0, R216, P1 ;  /* 0x000000d80000720c */ /* 0x000fe40000f21670 */
[C---:B------:R-:W-:Y:S02]  /*6720*/  ISETP.LT.OR P6, PT, R2.reuse, R219, P6 ;  /* 0x000000db0200720c */ /* 0x040fe400037c1670 */
        /* <DEDUP_REMOVED lines=10> */
[----:B--2---:R-:W2:Y:S04]  /*67d0*/  LDL.64 R242, [R1+0x50] ;  /* 0x0000500001f27983 */ /* 0x004ea80000100a00 */
[----:B------:R-:W3:Y:S01]  /*67e0*/  LDL.64 R198, [R1+0x48] ;  /* 0x0000480001c67983 */ /* 0x000ee20000100a00 */
[----:B------:R-:W-:Y:S02]  /*67f0*/  UIADD3 UR32, UR30, -0x3, URZ ;  /* 0xfffffffd1e207890 */ /* 0x000fe4000fffe03f */
[----:B------:R-:W-:-:S02]  /*6800*/  ULDC.64 UR4, c[0x0][0x198] ;  /* 0x0000660000047ab9 */ /* 0x000fc40000000a00 */
        /* <DEDUP_REMOVED lines=22> */
.L_x_1860:
[----:B-12---:R-:W2:Y:S01]  /*6970*/  LDL.64 R4, [R1+0x10] ;  /* 0x0000100001047983 */ /* 0x006ea20000100a00 */
[----:B------:R-:W-:Y:S01]  /*6980*/  MOV R0, UR29 ;  /* 0x0000001d00007c02 */ /* 0x000fe20008000f00 */
[----:B------:R-:W-:-:S03]  /*6990*/  IMAD.WIDE.U32 R2, R232, -0x2daee0ad, RZ ;  /* 0xd2511f53e8027825 */ /* 0x000fc600078e00ff */
[----:B--2---:R-:W-:Y:S02]  /*69a0*/  LOP3.LUT R0, R5, UR25, R0, 0x96, !PT ;  /* 0x0000001905007c12 */ /* 0x004fe4000f8e9600 */
[----:B------:R-:W-:-:S03]  /*69b0*/  LOP3.LUT R4, R3, UR15, R4, 0x96, !PT ;  /* 0x0000000f03047c12 */ /* 0x000fc6000f8e9604 */
[----:B------:R-:W-:-:S04]  /*69c0*/  IMAD.WIDE.U32 R28, R0, -0x326172a9, RZ ;  /* 0xcd9e8d57001c7825 */ /* 0x000fc800078e00ff */
[----:B------:R-:W-:Y:S01]  /*69d0*/  IMAD.WIDE.U32 R4, R4, -0x326172a9, RZ ;  /* 0xcd9e8d5704047825 */ /* 0x000fe200078e00ff */
[C---:B------:R-:W-:Y:S02]  /*69e0*/  LOP3.LUT R0, R29.reuse, UR16, R234, 0x96, !PT ;  /* 0x000000101d007c12 */ /* 0x040fe4000f8e96ea */
[----:B------:R-:W-:-:S03]  /*69f0*/  LOP3.LUT R29, R29, UR16, R244, 0x96, !PT ;  /* 0x000000101d1d7c12 */ /* 0x000fc6000f8e96f4 */
[----:B------:R-:W-:Y:S01]  /*6a00*/  IMAD.WIDE.U32 R12, R0, -0x2daee0ad, RZ ;  /* 0xd2511f53000c7825 */ /* 0x000fe200078e00ff */
[----:B------:R-:W-:-:S04]  /*6a10*/  FMNMX.FTZ R0, R134, R6, !PT ;  /* 0x0000000686007209 */ /* 0x000fc80007810000 */
[----:B------:R-:W-:Y:S02]  /*6a20*/  FMNMX.FTZ R0, R10, R0, !PT ;  /* 0x000000000a007209 */ /* 0x000fe40007810000 */
[----:B------:R-:W-:Y:S02]  /*6a30*/  LOP3.LUT R11, R13, UR13, R2, 0x96, !PT ;  /* 0x0000000d0d0b7c12 */ /* 0x000fe4000f8e9602 */
[----:B------:R-:W-:Y:S02]  /*6a40*/  FMNMX.FTZ R0, R9, R0, !PT ;  /* 0x0000000009007209 */ /* 0x000fe40007810000 */
[--C-:B------:R-:W-:Y:S02]  /*6a50*/  LOP3.LUT R2, R5, UR14, R28.reuse, 0x96, !PT ;  /* 0x0000000e05027c12 */ /* 0x100fe4000f8e961c */
[----:B------:R-:W-:Y:S02]  /*6a60*/  FMNMX.FTZ R0, R8, R0, !PT ;  /* 0x0000000008007209 */ /* 0x000fe40007810000 */
[----:B------:R-:W-:Y:S01]  /*6a70*/  LOP3.LUT R28, R251, UR14, R28, 0x96, !PT ;  /* 0x0000000efb1c7c12 */ /* 0x000fe2000f8e961c */
[----:B------:R-:W-:Y:S01]  /*6a80*/  IMAD.WIDE.U32 R2, R2, -0x2daee0ad, RZ ;  /* 0xd2511f5302027825 */ /* 0x000fe200078e00ff */
[----:B------:R-:W-:-:S04]  /*6a90*/  FMNMX.FTZ R0, R230, R0, !PT ;  /* 0x00000000e6007209 */ /* 0x000fc80007810000 */
[----:B------:R-:W-:Y:S01]  /*6aa0*/  LOP3.LUT R3, R3, UR11, R12, 0x96, !PT ;  /* 0x0000000b03037c12 */ /* 0x000fe2000f8e960c */
[----:B------:R-:W-:Y:S01]  /*6ab0*/  IMAD.WIDE.U32 R12, R11, -0x326172a9, RZ ;  /* 0xcd9e8d570b0c7825 */ /* 0x000fe200078e00ff */
[----:B------:R-:W-:-:S03]  /*6ac0*/  FMNMX.FTZ R0, R227, R0, !PT ;  /* 0x00000000e3007209 */ /* 0x000fc60007810000 */
[----:B------:R-:W-:Y:S01]  /*6ad0*/  IMAD.WIDE.U32 R172, R3, -0x326172a9, RZ ;  /* 0xcd9e8d5703ac7825 */ /* 0x000fe200078e00ff */
[----:B------:R-:W-:Y:S02]  /*6ae0*/  FMNMX.FTZ R0, R224, R0, !PT ;  /* 0x00000000e0007209 */ /* 0x000fe40007810000 */
[----:B------:R-:W-:Y:S02]  /*6af0*/  LOP3.LUT R4, R13, UR12, R4, 0x96, !PT ;  /* 0x0000000c0d047c12 */ /* 0x000fe4000f8e9604 */
[----:B------:R-:W-:Y:S02]  /*6b00*/  FMNMX.FTZ R0, R195, R0, !PT ;  /* 0x00000000c3007209 */ /* 0x000fe40007810000 */
[----:B------:R-:W-:Y:S01]  /*6b10*/  LOP3.LUT R3, R173, UR10, R12, 0x96, !PT ;  /* 0x0000000aad037c12 */ /* 0x000fe2000f8e960c */
[----:B------:R-:W-:Y:S02]  /*6b20*/  IMAD.WIDE.U32 R4, R4, -0x2daee0ad, RZ ;  /* 0xd2511f5304047825 */ /* 0x000fe400078e00ff */
[----:B------:R-:W1:Y:S02]  /*6b30*/  SHFL.BFLY PT, R13, R0, 0x2, 0x1f ;  /* 0x0c401f00000d7f89 */ /* 0x000e6400000e0000 */
[----:B------:R-:W-:Y:S01]  /*6b40*/  IMAD.WIDE.U32 R174, R3, -0x2daee0ad, RZ ;  /* 0xd2511f5303ae7825 */ /* 0x000fe200078e00ff */
[----:B------:R-:W-:-:S04]  /*6b50*/  LOP3.LUT R12, R5, UR9, R2, 0x96, !PT ;  /* 0x00000009050c7c12 */ /* 0x000fc8000f8e9602 */
[----:B------:R-:W-:Y:S01]  /*6b60*/  LOP3.LUT R2, R175, UR7, R4, 0x96, !PT ;  /* 0x00000007af027c12 */ /* 0x000fe2000f8e9604 */
[----:B------:R-:W-:Y:S01]  /*6b70*/  IMAD.WIDE.U32 R240, R12, -0x326172a9, RZ ;  /* 0xcd9e8d570cf07825 */ /* 0x000fe200078e00ff */
[----:B------:R-:W-:-:S03]  /*6b80*/  MOV R175, R246 ;  /* 0x000000f600af7202 */ /* 0x000fc60000000f00 */
[----:B------:R-:W-:-:S05]  /*6b90*/  IMAD.WIDE.U32 R2, R2, -0x326172a9, RZ ;  /* 0xcd9e8d5702027825 */ /* 0x000fca00078e00ff */
[C---:B------:R-:W-:Y:S02]  /*6ba0*/  LOP3.LUT R4, R2.reuse, 0xffff, RZ, 0xc0, !PT ;  /* 0x0000ffff02047812 */ /* 0x040fe400078ec0ff */
[----:B------:R-:W-:Y:S02]  /*6bb0*/  LOP3.LUT R5, R2, 0xff, RZ, 0xc0, !PT ;  /* 0x000000ff02057812 */ /* 0x000fe400078ec0ff */
[----:B------:R-:W-:Y:S02]  /*6bc0*/  SHF.R.U32.HI R11, RZ, 0x8, R4 ;  /* 0x00000008ff0b7819 */ /* 0x000fe40000011604 */
[--C-:B------:R-:W-:Y:S02]  /*6bd0*/  SHF.R.U32.HI R23, RZ, 0x10, R2.reuse ;  /* 0x00000010ff177819 */ /* 0x100fe40000011602 */
[----:B------:R-:W-:Y:S02]  /*6be0*/  SHF.R.U32.HI R25, RZ, 0x18, R2 ;  /* 0x00000018ff197819 */ /* 0x000fe40000011602 */
[----:B------:R-:W-:-:S02]  /*6bf0*/  LOP3.LUT R2, R3, UR18, R240, 0x96, !PT ;  /* 0x0000001203027c12 */ /* 0x000fc4000f8e96f0 */
[----:B-1----:R-:W-:Y:S02]  /*6c00*/  FMNMX.FTZ R4, R0, R13, !PT ;  /* 0x0000000d00047209 */ /* 0x002fe40007810000 */
[----:B------:R-:W-:Y:S02]  /*6c10*/  FMNMX.FTZ R3, R136, R24, !PT ;  /* 0x0000001888037209 */ /* 0x000fe40007810000 */
[----:B------:R-:W-:Y:S01]  /*6c20*/  PRMT R31, R5, 0x5410, R11 ;  /* 0x00005410051f7816 */ /* 0x000fe2000000000b */
        /* <DEDUP_REMOVED lines=24> */
[----:B------:R-:W2:Y:S01]  /*6db0*/  SHFL.BFLY PT, R18, R0, 0x2, 0x1f ;  /* 0x0c401f0000127f89 */ /* 0x000ea200000e0000 */
[--C-:B------:R-:W-:Y:S02]  /*6dc0*/  SHF.R.U32.HI R14, RZ, 0x10, R2.reuse ;  /* 0x00000010ff0e7819 */ /* 0x100fe40000011602 */
[C---:B------:R-:W-:Y:S01]  /*6dd0*/  LOP3.LUT R11, R2.reuse, 0xffff, RZ, 0xc0, !PT ;  /* 0x0000ffff020b7812 */ /* 0x040fe200078ec0ff */
[----:B------:R-:W3:Y:S01]  /*6de0*/  SHFL.BFLY PT, R22, R5, 0x2, 0x1f ;  /* 0x0c401f0005167f89 */ /* 0x000ee200000e0000 */
[----:B------:R-:W-:Y:S02]  /*6df0*/  LOP3.LUT R15, R2, 0xff, RZ, 0xc0, !PT ;  /* 0x000000ff020f7812 */ /* 0x000fe400078ec0ff */
[----:B------:R-:W-:Y:S01]  /*6e00*/  SHF.R.U32.HI R13, RZ, 0x18, R2 ;  /* 0x00000018ff0d7819 */ /* 0x000fe20000011602 */
[----:B------:R-:W4:Y:S01]  /*6e10*/  SHFL.BFLY PT, R17, R3, 0x2, 0x1f ;  /* 0x0c401f0003117f89 */ /* 0x000f2200000e0000 */
[----:B------:R-:W-:-:S02]  /*6e20*/  LOP3.LUT R12, R23, 0xff, RZ, 0xc0, !PT ;  /* 0x000000ff170c7812 */ /* 0x000fc400078ec0ff */
[----:B------:R-:W-:Y:S02]  /*6e30*/  LOP3.LUT R2, R14, 0xff, RZ, 0xc0, !PT ;  /* 0x000000ff0e027812 */ /* 0x000fe400078ec0ff */
[----:B------:R-:W-:Y:S02]  /*6e40*/  PRMT R30, R12, 0x5410, R25 ;  /* 0x000054100c1e7816 */ /* 0x000fe40000000019 */
[----:B------:R-:W-:Y:S01]  /*6e50*/  PRMT R27, R2, 0x5410, R13 ;  /* 0x00005410021b7816 */ /* 0x000fe2000000000d */
[----:B------:R-:W-:Y:S01]  /*6e60*/  IMAD.WIDE.U32 R12, R29, -0x2daee0ad, RZ ;  /* 0xd2511f531d0c7825 */ /* 0x000fe200078e00ff */
[----:B------:R-:W-:Y:S02]  /*6e70*/  SHF.R.U32.HI R11, RZ, 0x8, R11 ;  /* 0x00000008ff0b7819 */ /* 0x000fe4000001160b */
[----:B-1----:R-:W-:Y:S01]  /*6e80*/  FMNMX.FTZ R191, R4, R16, !PT ;  /* 0x0000001004bf7209 */ /* 0x002fe20007810000 */
[----:B------:R-:W-:Y:S01]  /*6e90*/  IMAD.WIDE.U32 R28, R28, -0x2daee0ad, RZ ;  /* 0xd2511f531c1c7825 */ /* 0x000fe200078e00ff */
[----:B------:R-:W-:-:S02]  /*6ea0*/  PRMT R25, R15, 0x5410, R11 ;  /* 0x000054100f197816 */ /* 0x000fc4000000000b */
[----:B------:R-:W-:Y:S02]  /*6eb0*/  LOP3.LUT R11, R13, UR13, R248, 0x96, !PT ;  /* 0x0000000d0d0b7c12 */ /* 0x000fe4000f8e96f8 */
[----:B--2---:R-:W-:Y:S02]  /*6ec0*/  FMNMX.FTZ R2, R0, R18, !PT ;  /* 0x0000001200027209 */ /* 0x004fe40007810000 */
[----:B------:R-:W-:Y:S02]  /*6ed0*/  LOP3.LUT R12, R29, UR11, R12, 0x96, !PT ;  /* 0x0000000b1d0c7c12 */ /* 0x000fe4000f8e960c */
[----:B---3--:R-:W-:Y:S01]  /*6ee0*/  FMNMX.FTZ R0, R5, R22, !PT ;  /* 0x0000001605007209 */ /* 0x008fe20007810000 */
[----:B------:R-:W-:Y:S01]  /*6ef0*/  IMAD.WIDE.U32 R22, R11, -0x326172a9, RZ ;  /* 0xcd9e8d570b167825 */ /* 0x000fe200078e00ff */
[----:B------:R-:W1:Y:S01]  /*6f00*/  SHFL.BFLY PT, R14, R2, 0x1, 0x1f ;  /* 0x0c201f00020e7f89 */ /* 0x000e6200000e0000 */
[----:B----4-:R-:W-:Y:S02]  /*6f10*/  FMNMX.FTZ R3, R3, R17, !PT ;  /* 0x0000001103037209 */ /* 0x010fe40007810000 */
[----:B------:R-:W-:Y:S01]  /*6f20*/  IMAD.WIDE.U32 R248, R12, -0x326172a9, RZ ;  /* 0xcd9e8d570cf87825 */ /* 0x000fe200078e00ff */
[----:B------:R-:W2:Y:S01]  /*6f30*/  SHFL.BFLY PT, R13, R0, 0x1, 0x1f ;  /* 0x0c201f00000d7f89 */ /* 0x000ea200000e0000 */
[----:B------:R-:W-:-:S02]  /*6f40*/  LOP3.LUT R4, R23, UR12, R250, 0x96, !PT ;  /* 0x0000000c17047c12 */ /* 0x000fc4000f8e96fa */
[----:B------:R-:W-:Y:S01]  /*6f50*/  FMUL.FTZ R17, R191, c[0x0][0x23c] ;  /* 0x00008f00bf117a20 */ /* 0x000fe20000410000 */
[----:B------:R-:W3:Y:S01]  /*6f60*/  SHFL.BFLY PT, R15, R3, 0x1, 0x1f ;  /* 0x0c201f00030f7f89 */ /* 0x000ee200000e0000 */
[----:B------:R-:W-:Y:S01]  /*6f70*/  LOP3.LUT R11, R249, UR10, R22, 0x96, !PT ;  /* 0x0000000af90b7c12 */ /* 0x000fe2000f8e9616 */
[----:B------:R-:W-:Y:S01]  /*6f80*/  IMAD.WIDE.U32 R4, R4, -0x2daee0ad, RZ ;  /* 0xd2511f5304047825 */ /* 0x000fe200078e00ff */
[----:B------:R-:W-:-:S03]  /*6f90*/  FSETP.NEU.FTZ.AND P2, PT, R191, -INF , PT ;  /* 0xff800000bf00780b */ /* 0x000fc60003f5d000 */
[----:B------:R-:W-:Y:S01]  /*6fa0*/  IMAD.WIDE.U32 R242, R11, -0x2daee0ad, RZ ;  /* 0xd2511f530bf27825 */ /* 0x000fe200078e00ff */
[----:B------:R-:W-:Y:S02]  /*6fb0*/  FSEL R17, R17, RZ, P2 ;  /* 0x000000ff11117208 */ /* 0x000fe40001000000 */
[----:B------:R-:W-:Y:S02]  /*6fc0*/  LOP3.LUT R16, R5, UR9, R28, 0x96, !PT ;  /* 0x0000000905107c12 */ /* 0x000fe4000f8e961c */
[----:B------:R-:W-:Y:S01]  /*6fd0*/  LOP3.LUT R12, R243, UR7, R4, 0x96, !PT ;  /* 0x00000007f30c7c12 */ /* 0x000fe2000f8e9604 */
[--C-:B------:R-:W-:Y:S01]  /*6fe0*/  FFMA.FTZ R8, R8, c[0x0][0x23c], -R17.reuse ;  /* 0x00008f0008087a23 */ /* 0x100fe20000010811 */
[----:B------:R-:W4:Y:S01]  /*6ff0*/  LDC.U8 R4, c[0x0][0x2d8] ;  /* 0x0000b600ff047b82 */ /* 0x000f220000000000 */
[--C-:B------:R-:W-:Y:S02]  /*7000*/  FFMA.FTZ R6, R6, c[0x0][0x23c], -R17.reuse ;  /* 0x00008f0006067a23 */ /* 0x100fe40000010811 */
[----:B------:R-:W5:Y:S01]  /*7010*/  MUFU.EX2 R176, R8 ;  /* 0x0000000800b07308 */ /* 0x000f620000000800 */
[--C-:B------:R-:W-:Y:S01]  /*7020*/  FFMA.FTZ R10, R10, c[0x0][0x23c], -R17.reuse ;  /* 0x00008f000a0a7a23 */ /* 0x100fe20000010811 */
[----:B-1----:R-:W-:Y:S01]  /*7030*/  FMNMX.FTZ R189, R2, R14, !PT ;  /* 0x0000000e02bd7209 */ /* 0x002fe20007810000 */
[----:B------:R-:W-:Y:S01]  /*7040*/  FFMA.FTZ R9, R9, c[0x0][0x23c], -R17 ;  /* 0x00008f0009097a23 */ /* 0x000fe20000010811 */
[----:B--2---:R-:W-:Y:S01]  /*7050*/  FMNMX.FTZ R190, R0, R13, !PT ;  /* 0x0000000d00be7209 */ /* 0x004fe20007810000 */
[----:B------:R-:W-:Y:S01]  /*7060*/  IMAD.WIDE.U32 R28, R16, -0x326172a9, RZ ;  /* 0xcd9e8d57101c7825 */ /* 0x000fe200078e00ff */
[----:B------:R-:W-:-:S02]  /*7070*/  FSEL R2, R191, RZ, P2 ;  /* 0x000000ffbf027208 */ /* 0x000fc40001000000 */
[----:B---3--:R-:W-:Y:S01]  /*7080*/  FMNMX.FTZ R188, R3, R15, !PT ;  /* 0x0000000f03bc7209 */ /* 0x008fe20007810000 */
[C---:B------:R-:W-:Y:S01]  /*7090*/  FMUL.FTZ R18, R190.reuse, c[0x0][0x23c] ;  /* 0x00008f00be127a20 */ /* 0x040fe20000410000 */
[----:B------:R-:W-:Y:S01]  /*70a0*/  FSETP.NEU.FTZ.AND P1, PT, R190, -INF , PT ;  /* 0xff800000be00780b */ /* 0x000fe20003f3d000 */
[----:B------:R1:W-:Y:S01]  /*70b0*/  MUFU.EX2 R177, R6 ;  /* 0x0000000600b17308 */ /* 0x0003e20000000800 */
[----:B------:R-:W-:Y:S01]  /*70c0*/  FSETP.NEU.FTZ.AND P4, PT, R188, -INF , PT ;  /* 0xff800000bc00780b */ /* 0x000fe20003f9d000 */
[----:B------:R-:W-:Y:S01]  /*70d0*/  FADD.FTZ R15, R134, -R2 ;  /* 0x80000002860f7221 */ /* 0x000fe20000010000 */
[----:B------:R-:W-:Y:S01]  /*70e0*/  FSEL R18, R18, RZ, P1 ;  /* 0x000000ff12127208 */ /* 0x000fe20000800000 */
[----:B------:R-:W-:Y:S01]  /*70f0*/  IMAD.WIDE.U32 R12, R12, -0x326172a9, RZ ;  /* 0xcd9e8d570c0c7825 */ /* 0x000fe200078e00ff */
[----:B------:R-:W-:Y:S02]  /*7100*/  FSEL R0, R188, RZ, P4 ;  /* 0x000000ffbc007208 */ /* 0x000fe40002000000 */
[----:B------:R-:W-:Y:S01]  /*7110*/  FSEL R2, R190, RZ, P1 ;  /* 0x000000ffbe027208 */ /* 0x000fe20000800000 */
[----:B------:R2:W-:Y:S01]  /*7120*/  MUFU.EX2 R179, R10 ;  /* 0x0000000a00b37308 */ /* 0x0005e20000000800 */
[----:B------:R-:W-:Y:S01]  /*7130*/  FFMA.FTZ R7, R7, c[0x0][0x23c], -R18 ;  /* 0x00008f0007077a23 */ /* 0x000fe20000010812 */
[----:B------:R-:W-:Y:S01]  /*7140*/  FSETP.NEU.FTZ.AND P3, PT, R189, -INF , PT ;  /* 0xff800000bd00780b */ /* 0x000fe20003f7d000 */
[----:B------:R-:W-:Y:S01]  /*7150*/  FADD.FTZ R22, R136, -R0 ;  /* 0x8000000088167221 */ /* 0x000fe20000010000 */
[----:B-----5:R-:W-:Y:S01]  /*7160*/  MOV R136, R176 ;  /* 0x000000b000887202 */ /* 0x020fe20000000f00 */
[----:B------:R-:W-:Y:S01]  /*7170*/  FFMA.FTZ R0, R19, c[0x0][0x23c], -R18 ;  /* 0x00008f0013007a23 */ /* 0x000fe20000010812 */
[----:B----4-:R-:W-:Y:S01]  /*7180*/  PRMT R176, R4, 0x7054, R4 ;  /* 0x0000705404b07816 */ /* 0x010fe20000000004 */
[----:B------:R-:W-:Y:S01]  /*7190*/  FADD.FTZ R14, R137, -R2 ;  /* 0x80000002890e7221 */ /* 0x000fe20000010000 */
[----:B------:R3:W-:Y:S01]  /*71a0*/  MUFU.EX2 R178, R7 ;  /* 0x0000000700b27308 */ /* 0x0007e20000000800 */
[----:B------:R-:W-:Y:S01]  /*71b0*/  FFMA.FTZ R2, R20, c[0x0][0x23c], -R18 ;  /* 0x00008f0014027a23 */ /* 0x000fe20000010812 */
[C---:B------:R-:W-:Y:S01]  /*71c0*/  FSEL R3, R189.reuse, RZ, P3 ;  /* 0x000000ffbd037208 */ /* 0x040fe20001800000 */
[--C-:B------:R-:W-:Y:S01]  /*71d0*/  HSET2.LE.AND R4, R25, R176.reuse, PT ;  /* 0x000000b019047233 */ /* 0x100fe20003803000 */
[----:B------:R-:W-:Y:S01]  /*71e0*/  FMUL.FTZ R16, R189, c[0x0][0x23c] ;  /* 0x00008f00bd107a20 */ /* 0x000fe20000410000 */
[--C-:B------:R-:W-:Y:S01]  /*71f0*/  HSET2.LE.AND R5, R27, R176.reuse, PT ;  /* 0x000000b01b057233 */ /* 0x100fe20003803000 */
[----:B------:R-:W-:Y:S01]  /*7200*/  SHF.R.U32.HI R11, RZ, 0x10, R12 ;  /* 0x00000010ff0b7819 */ /* 0x000fe2000001160c */
[--C-:B-1----:R-:W-:Y:S01]  /*7210*/  HSET2.LE.AND R6, R31, R176.reuse, PT ;  /* 0x000000b01f067233 */ /* 0x102fe20003803000 */
[----:B------:R1:W4:Y:S01]  /*7220*/  MUFU.EX2 R8, R0 ;  /* 0x0000000000087308 */ /* 0x0003220000000800 */
[----:B------:R-:W-:Y:S01]  /*7230*/  FADD.FTZ R19, R135, -R3 ;  /* 0x8000000387137221 */ /* 0x000fe20000010000 */
[----:B------:R-:W-:Y:S01]  /*7240*/  FSEL R16, R16, RZ, P3 ;  /* 0x000000ff10107208 */ /* 0x000fe20001800000 */
[----:B------:R-:W-:Y:S01]  /*7250*/  FMUL.FTZ R3, R188, c[0x0][0x23c] ;  /* 0x00008f00bc037a20 */ /* 0x000fe20000410000 */
[----:B--2---:R-:W-:Y:S01]  /*7260*/  LOP3.LUT R10, R12, 0xffff, RZ, 0xc0, !PT ;  /* 0x0000ffff0c0a7812 */ /* 0x004fe200078ec0ff */
[----:B------:R-:W-:Y:S01]  /*7270*/  FMUL.FTZ R15, R15, c[0x0][0x23c] ;  /* 0x00008f000f0f7a20 */ /* 0x000fe20000410000 */
[----:B------:R-:W-:Y:S01]  /*7280*/  LOP3.LUT R11, R11, 0xff, RZ, 0xc0, !PT ;  /* 0x000000ff0b0b7812 */ /* 0x000fe200078ec0ff */
[----:B------:R-:W-:Y:S01]  /*7290*/  FMUL.FTZ R14, R14, c[0x0][0x23c] ;  /* 0x00008f000e0e7a20 */ /* 0x000fe20000410000 */
[----:B------:R-:W2:Y:S01]  /*72a0*/  MUFU.EX2 R184, R9 ;  /* 0x0000000900b87308 */ /* 0x000ea20000000800 */
[----:B---3--:R-:W-:Y:S01]  /*72b0*/  HSET2.LE.AND R7, R30, R176, PT ;  /* 0x000000b01e077233 */ /* 0x008fe20003803000 */
[----:B------:R-:W-:Y:S01]  /*72c0*/  FSEL R3, R3, RZ, P4 ;  /* 0x000000ff03037208 */ /* 0x000fe20002000000 */
[----:B------:R-:W-:Y:S01]  /*72d0*/  FMUL.FTZ R19, R19, c[0x0][0x23c] ;  /* 0x00008f0013137a20 */ /* 0x000fe20000410000 */
[----:B------:R-:W-:Y:S01]  /*72e0*/  SHF.R.U32.HI R10, RZ, 0x8, R10 ;  /* 0x00000008ff0a7819 */ /* 0x000fe2000001160a */
[----:B-1----:R-:W-:-:S03]  /*72f0*/  FFMA.FTZ R0, R21, c[0x0][0x23c], -R18 ;  /* 0x00008f0015007a23 */ /* 0x002fc60000010812 */
[----:B------:R1:W-:Y:S01]  /*7300*/  MUFU.EX2 R23, R2 ;  /* 0x0000000200177308 */ /* 0x0003e20000000800 */
[----:B----4-:R-:W-:Y:S02]  /*7310*/  MOV R30, R8 ;  /* 0x00000008001e7202 */ /* 0x010fe40000000f00 */
[----:B--2---:R-:W-:-:S05]  /*7320*/  MOV R31, R184 ;  /* 0x000000b8001f7202 */ /* 0x004fca0000000f00 */
[----:B------:R2:W-:Y:S01]  /*7330*/  MUFU.EX2 R137, R0 ;  /* 0x0000000000897308 */ /* 0x0005e20000000800 */
[----:B-1----:R-:W-:-:S07]  /*7340*/  FFMA.FTZ R2, R24, c[0x0][0x23c], -R3 ;  /* 0x00008f0018027a23 */ /* 0x002fce0000010803 */
[----:B------:R-:W1:Y:S01]  /*7350*/  MUFU.EX2 R21, R14 ;  /* 0x0000000e00157308 */ /* 0x000e620000000800 */
[----:B--2---:R-:W-:-:S07]  /*7360*/  F2FP.PACK_AB R0, R179, R177 ;  /* 0x000000b1b300723e */ /* 0x004fce00000000ff */
[----:B------:R-:W-:Y:S01]  /*7370*/  MUFU.EX2 R20, R2 ;  /* 0x0000000200147308 */ /* 0x000fe20000000800 */
[----:B------:R-:W-:Y:S02]  /*7380*/  LOP3.LUT R4, R4, R0, RZ, 0xc0, !PT ;  /* 0x0000000004047212 */ /* 0x000fe400078ec0ff */
[----:B------:R-:W-:-:S05]  /*7390*/  F2FP.PACK_AB R0, R8, R178 ;  /* 0x000000b20800723e */ /* 0x000fca00000000ff */
[----:B------:R-:W2:Y:S01]  /*73a0*/  MUFU.EX2 R19, R19 ;  /* 0x0000001300137308 */ /* 0x000ea20000000800 */
[----:B------:R-:W-:Y:S01]  /*73b0*/  LOP3.LUT R5, R5, R0, RZ, 0xc0, !PT ;  /* 0x0000000005057212 */ /* 0x000fe200078ec0ff */
[----:B-1----:R-:W-:Y:S01]  /*73c0*/  FMUL.FTZ R146, R146, R21 ;  /* 0x0000001592927220 */ /* 0x002fe20000410000 */
[----:B------:R-:W-:Y:S01]  /*73d0*/  F2FP.PACK_AB R0, R136, R31 ;  /* 0x0000001f8800723e */ /* 0x000fe200000000ff */
[-C--:B------:R-:W-:Y:S02]  /*73e0*/  FMUL.FTZ R147, R147, R21.reuse ;  /* 0x0000001593937220 */ /* 0x080fe40000410000 */
[-C--:B------:R-:W-:Y:S01]  /*73f0*/  FMUL.FTZ R150, R150, R21.reuse ;  /* 0x0000001596967220 */ /* 0x080fe20000410000 */
[----:B------:R-:W-:Y:S01]  /*7400*/  LOP3.LUT R6, R6, R0, RZ, 0xc0, !PT ;  /* 0x0000000006067212 */ /* 0x000fe200078ec0ff */
[----:B------:R-:W-:Y:S01]  /*7410*/  FMUL.FTZ R151, R151, R21 ;  /* 0x0000001597977220 */ /* 0x000fe20000410000 */
[----:B------:R-:W-:Y:S01]  /*7420*/  F2FP.PACK_AB R0, R23, R137 ;  /* 0x000000891700723e */ /* 0x000fe200000000ff */
[----:B------:R-:W-:-:S02]  /*7430*/  FMUL.FTZ R162, R162, R21 ;  /* 0x00000015a2a27220 */ /* 0x000fc40000410000 */
[----:B------:R-:W-:Y:S01]  /*7440*/  FMUL.FTZ R163, R163, R21 ;  /* 0x00000015a3a37220 */ /* 0x000fe20000410000 */
[----:B------:R-:W-:Y:S01]  /*7450*/  LOP3.LUT R7, R7, R0, RZ, 0xc0, !PT ;  /* 0x0000000007077212 */ /* 0x000fe200078ec0ff */
[----:B------:R-:W-:Y:S02]  /*7460*/  FFMA.FTZ R0, R26, c[0x0][0x23c], -R3 ;  /* 0x00008f001a007a23 */ /* 0x000fe40000010803 */
[-C--:B--2---:R-:W-:Y:S02]  /*7470*/  FMUL.FTZ R142, R142, R19.reuse ;  /* 0x000000138e8e7220 */ /* 0x084fe40000410000 */
[----:B------:R1:W2:Y:S01]  /*7480*/  MUFU.EX2 R24, R0 ;  /* 0x0000000000187308 */ /* 0x0002a20000000800 */
[-C--:B------:R-:W-:Y:S02]  /*7490*/  FMUL.FTZ R143, R143, R19.reuse ;  /* 0x000000138f8f7220 */ /* 0x080fe40000410000 */
[-C--:B------:R-:W-:Y:S02]  /*74a0*/  FMUL.FTZ R154, R154, R19.reuse ;  /* 0x000000139a9a7220 */ /* 0x080fe40000410000 */
[----:B------:R-:W-:-:S02]  /*74b0*/  FMUL.FTZ R155, R155, R19 ;  /* 0x000000139b9b7220 */ /* 0x000fc40000410000 */
[-C--:B------:R-:W-:Y:S02]  /*74c0*/  FMUL.FTZ R158, R158, R19.reuse ;  /* 0x000000139e9e7220 */ /* 0x080fe40000410000 */
[-C--:B------:R-:W-:Y:S02]  /*74d0*/  FMUL.FTZ R159, R159, R19.reuse ;  /* 0x000000139f9f7220 */ /* 0x080fe40000410000 */
[-C--:B------:R-:W-:Y:S02]  /*74e0*/  FMUL.FTZ R170, R170, R19.reuse ;  /* 0x00000013aaaa7220 */ /* 0x080fe40000410000 */
[----:B------:R-:W-:Y:S02]  /*74f0*/  FMUL.FTZ R171, R171, R19 ;  /* 0x00000013abab7220 */ /* 0x000fe40000410000 */
[-C--:B------:R-:W-:Y:S01]  /*7500*/  FMUL.FTZ R166, R166, R21.reuse ;  /* 0x00000015a6a67220 */ /* 0x080fe20000410000 */
[----:B-1----:R-:W-:Y:S01]  /*7510*/  LOP3.LUT R0, R13, UR18, R28, 0x96, !PT ;  /* 0x000000120d007c12 */ /* 0x002fe2000f8e961c */
[----:B------:R-:W-:-:S02]  /*7520*/  FMUL.FTZ R167, R167, R21 ;  /* 0x00000015a7a77220 */ /* 0x000fc40000410000 */
[-C--:B------:R-:W-:Y:S01]  /*7530*/  FMUL.FTZ R38, R38, R19.reuse ;  /* 0x0000001326267220 */ /* 0x080fe20000410000 */
[C---:B------:R-:W-:Y:S01]  /*7540*/  LOP3.LUT R2, R0.reuse, 0xffff, RZ, 0xc0, !PT ;  /* 0x0000ffff00027812 */ /* 0x040fe200078ec0ff */
[----:B------:R-:W-:Y:S01]  /*7550*/  FMUL.FTZ R39, R39, R19 ;  /* 0x0000001327277220 */ /* 0x000fe20000410000 */
[----:B------:R-:W-:Y:S01]  /*7560*/  LOP3.LUT R8, R0, 0xff, RZ, 0xc0, !PT ;  /* 0x000000ff00087812 */ /* 0x000fe200078ec0ff */
[-C--:B------:R-:W-:Y:S01]  /*7570*/  FMUL.FTZ R42, R42, R21.reuse ;  /* 0x000000152a2a7220 */ /* 0x080fe20000410000 */
[----:B------:R-:W-:Y:S01]  /*7580*/  SHF.R.U32.HI R2, RZ, 0x8, R2 ;  /* 0x00000008ff027819 */ /* 0x000fe20000011602 */
[----:B------:R-:W-:Y:S01]  /*7590*/  FMUL.FTZ R43, R43, R21 ;  /* 0x000000152b2b7220 */ /* 0x000fe20000410000 */
[----:B------:R-:W-:Y:S01]  /*75a0*/  SHF.R.U32.HI R9, RZ, 0x10, R0 ;  /* 0x00000010ff097819 */ /* 0x000fe20000011600 */
[-C--:B------:R-:W-:Y:S01]  /*75b0*/  FMUL.FTZ R50, R50, R19.reuse ;  /* 0x0000001332327220 */ /* 0x080fe20000410000 */
[----:B------:R-:W-:Y:S01]  /*75c0*/  PRMT R8, R8, 0x5410, R2 ;  /* 0x0000541008087816 */ /* 0x000fe20000000002 */
[----:B------:R-:W-:Y:S01]  /*75d0*/  FMUL.FTZ R51, R51, R19 ;  /* 0x0000001333337220 */ /* 0x000fe20000410000 */
[----:B--2---:R-:W-:Y:S01]  /*75e0*/  F2FP.PACK_AB R2, R24, R20 ;  /* 0x000000141802723e */ /* 0x004fe200000000ff */
[----:B------:R-:W-:-:S02]  /*75f0*/  FMUL.FTZ R46, R46, R21 ;  /* 0x000000152e2e7220 */ /* 0x000fc40000410000 */
[----:B------:R-:W-:Y:S01]  /*7600*/  HSET2.LE.AND R8, R8, R176, PT ;  /* 0x000000b008087233 */ /* 0x000fe20003803000 */
[----:B------:R-:W-:Y:S02]  /*7610*/  FMUL.FTZ R47, R47, R21 ;  /* 0x000000152f2f7220 */ /* 0x000fe40000410000 */
[-C--:B------:R-:W-:Y:S02]  /*7620*/  FMUL.FTZ R54, R54, R19.reuse ;  /* 0x0000001336367220 */ /* 0x080fe40000410000 */
[----:B------:R-:W-:Y:S01]  /*7630*/  LOP3.LUT R8, R8, R2, RZ, 0xc0, !PT ;  /* 0x0000000208087212 */ /* 0x000fe200078ec0ff */
[----:B------:R-:W-:Y:S01]  /*7640*/  FMUL.FTZ R55, R55, R19 ;  /* 0x0000001337377220 */ /* 0x000fe20000410000 */
[----:B------:R-:W-:Y:S01]  /*7650*/  SHF.R.U32.HI R2, RZ, 0x18, R0 ;  /* 0x00000018ff027819 */ /* 0x000fe20000011600 */
[-C--:B------:R-:W-:Y:S01]  /*7660*/  FMUL.FTZ R58, R58, R21.reuse ;  /* 0x000000153a3a7220 */ /* 0x080fe20000410000 */
[----:B------:R-:W-:Y:S01]  /*7670*/  LOP3.LUT R0, R9, 0xff, RZ, 0xc0, !PT ;  /* 0x000000ff09007812 */ /* 0x000fe200078ec0ff */
[----:B------:R-:W-:-:S02]  /*7680*/  FMUL.FTZ R59, R59, R21 ;  /* 0x000000153b3b7220 */ /* 0x000fc40000410000 */
[-C--:B------:R-:W-:Y:S01]  /*7690*/  FMUL.FTZ R66, R66, R19.reuse ;  /* 0x0000001342427220 */ /* 0x080fe20000410000 */
[----:B------:R-:W-:Y:S01]  /*76a0*/  PRMT R2, R0, 0x5410, R2 ;  /* 0x0000541000027816 */ /* 0x000fe20000000002 */
[----:B------:R-:W-:Y:S02]  /*76b0*/  FFMA.FTZ R0, R132, c[0x0][0x23c], -R16 ;  /* 0x00008f0084007a23 */ /* 0x000fe40000010810 */
[----:B------:R-:W-:Y:S02]  /*76c0*/  FMUL.FTZ R67, R67, R19 ;  /* 0x0000001343437220 */ /* 0x000fe40000410000 */
[----:B------:R1:W-:Y:S01]  /*76d0*/  MUFU.EX2 R240, R0 ;  /* 0x0000000000f07308 */ /* 0x0003e20000000800 */
[----:B------:R-:W-:Y:S01]  /*76e0*/  HSET2.LE.AND R9, R2, R176, PT ;  /* 0x000000b002097233 */ /* 0x000fe20003803000 */
[----:B------:R-:W-:Y:S02]  /*76f0*/  FFMA.FTZ R2, R32, c[0x0][0x23c], -R3 ;  /* 0x00008f0020027a23 */ /* 0x000fe40000010803 */
[----:B------:R-:W-:-:S02]  /*7700*/  FMUL.FTZ R62, R62, R21 ;  /* 0x000000153e3e7220 */ /* 0x000fc40000410000 */
[----:B------:R-:W-:Y:S02]  /*7710*/  FMUL.FTZ R63, R63, R21 ;  /* 0x000000153f3f7220 */ /* 0x000fe40000410000 */
[----:B------:R2:W-:Y:S01]  /*7720*/  MUFU.EX2 R250, R2 ;  /* 0x0000000200fa7308 */ /* 0x0005e20000000800 */
[-C--:B------:R-:W-:Y:S02]  /*7730*/  FMUL.FTZ R70, R70, R19.reuse ;  /* 0x0000001346467220 */ /* 0x080fe40000410000 */
[----:B------:R-:W-:Y:S02]  /*7740*/  FMUL.FTZ R71, R71, R19 ;  /* 0x0000001347477220 */ /* 0x000fe40000410000 */
[-C--:B------:R-:W-:Y:S02]  /*7750*/  FMUL.FTZ R74, R74, R21.reuse ;  /* 0x000000154a4a7220 */ /* 0x080fe40000410000 */
[----:B------:R-:W-:Y:S02]  /*7760*/  FMUL.FTZ R75, R75, R21 ;  /* 0x000000154b4b7220 */ /* 0x000fe40000410000 */
[----:B-1----:R-:W-:-:S02]  /*7770*/  FFMA.FTZ R0, R133, c[0x0][0x23c], -R16 ;  /* 0x00008f0085007a23 */ /* 0x002fc40000010810 */
[-C--:B------:R-:W-:Y:S02]  /*7780*/  FMUL.FTZ R82, R82, R19.reuse ;  /* 0x0000001352527220 */ /* 0x080fe40000410000 */
[----:B------:R-:W1:Y:S01]  /*7790*/  MUFU.EX2 R25, R0 ;  /* 0x0000000000197308 */ /* 0x000e620000000800 */
[----:B------:R-:W-:Y:S02]  /*77a0*/  FMUL.FTZ R83, R83, R19 ;  /* 0x0000001353537220 */ /* 0x000fe40000410000 */
[-C--:B------:R-:W-:Y:S01]  /*77b0*/  FMUL.FTZ R78, R78, R21.reuse ;  /* 0x000000154e4e7220 */ /* 0x080fe20000410000 */
[----:B--2---:R-:W-:Y:S01]  /*77c0*/  LOP3.LUT R2, R241, UR8, R172, 0x96, !PT ;  /* 0x00000008f1027c12 */ /* 0x004fe2000f8e96ac */
[----:B------:R-:W-:Y:S02]  /*77d0*/  FMUL.FTZ R79, R79, R21 ;  /* 0x000000154f4f7220 */ /* 0x000fe40000410000 */
[-C--:B------:R-:W-:Y:S02]  /*77e0*/  FMUL.FTZ R86, R86, R19.reuse ;  /* 0x0000001356567220 */ /* 0x080fe40000410000 */
[----:B------:R-:W-:-:S02]  /*77f0*/  FMUL.FTZ R87, R87, R19 ;  /* 0x0000001357577220 */ /* 0x000fc40000410000 */
[-C--:B------:R-:W-:Y:S02]  /*7800*/  FMUL.FTZ R90, R90, R21.reuse ;  /* 0x000000155a5a7220 */ /* 0x080fe40000410000 */
[----:B------:R-:W-:Y:S02]  /*7810*/  FMUL.FTZ R91, R91, R21 ;  /* 0x000000155b5b7220 */ /* 0x000fe40000410000 */
[-C--:B------:R-:W-:Y:S01]  /*7820*/  FMUL.FTZ R98, R98, R19.reuse ;  /* 0x0000001362627220 */ /* 0x080fe20000410000 */
[----:B-1----:R-:W-:Y:S01]  /*7830*/  F2FP.PACK_AB R0, R25, R240 ;  /* 0x000000f01900723e */ /* 0x002fe200000000ff */
[----:B------:R-:W-:Y:S02]  /*7840*/  FMUL.FTZ R99, R99, R19 ;  /* 0x0000001363637220 */ /* 0x000fe40000410000 */
[-C--:B------:R-:W-:Y:S01]  /*7850*/  FMUL.FTZ R94, R94, R21.reuse ;  /* 0x000000155e5e7220 */ /* 0x080fe20000410000 */
[----:B------:R-:W-:Y:S01]  /*7860*/  LOP3.LUT R9, R9, R0, RZ, 0xc0, !PT ;  /* 0x0000000009097212 */ /* 0x000fe200078ec0ff */
[----:B------:R-:W-:Y:S01]  /*7870*/  FMUL.FTZ R95, R95, R21 ;  /* 0x000000155f5f7220 */ /* 0x000fe20000410000 */
[----:B------:R-:W-:Y:S01]  /*7880*/  LOP3.LUT R0, R12, 0xff, RZ, 0xc0, !PT ;  /* 0x000000ff0c007812 */ /* 0x000fe200078ec0ff */
[-C--:B------:R-:W-:Y:S01]  /*7890*/  FMUL.FTZ R102, R102, R19.reuse ;  /* 0x0000001366667220 */ /* 0x080fe20000410000 */
[----:B------:R-:W-:Y:S01]  /*78a0*/  SHF.R.U32.HI R12, RZ, 0x18, R12 ;  /* 0x00000018ff0c7819 */ /* 0x000fe2000001160c */
[----:B------:R-:W-:Y:S01]  /*78b0*/  FMUL.FTZ R103, R103, R19 ;  /* 0x0000001367677220 */ /* 0x000fe20000410000 */
[----:B------:R-:W-:Y:S01]  /*78c0*/  PRMT R10, R0, 0x5410, R10 ;  /* 0x00005410000a7816 */ /* 0x000fe2000000000a */
[----:B------:R-:W-:Y:S01]  /*78d0*/  FFMA.FTZ R0, R33, c[0x0][0x23c], -R3 ;  /* 0x00008f0021007a23 */ /* 0x000fe20000010803 */
[----:B------:R-:W-:Y:S01]  /*78e0*/  PRMT R11, R11, 0x5410, R12 ;  /* 0x000054100b0b7816 */ /* 0x000fe2000000000c */
[----:B------:R-:W-:-:S02]  /*78f0*/  FMUL.FTZ R106, R106, R21 ;  /* 0x000000156a6a7220 */ /* 0x000fc40000410000 */
[----:B------:R-:W1:Y:S01]  /*7900*/  MUFU.EX2 R251, R0 ;  /* 0x0000000000fb7308 */ /* 0x000e620000000800 */
[--C-:B------:R-:W-:Y:S01]  /*7910*/  HSET2.LE.AND R10, R10, R176.reuse, PT ;  /* 0x000000b00a0a7233 */ /* 0x100fe20003803000 */
[----:B------:R-:W-:Y:S01]  /*7920*/  FMUL.FTZ R107, R107, R21 ;  /* 0x000000156b6b7220 */ /* 0x000fe20000410000 */
[----:B------:R-:W-:Y:S01]  /*7930*/  HSET2.LE.AND R11, R11, R176, PT ;  /* 0x000000b00b0b7233 */ /* 0x000fe20003803000 */
[-C--:B------:R-:W-:Y:S02]  /*7940*/  FMUL.FTZ R114, R114, R19.reuse ;  /* 0x0000001372727220 */ /* 0x080fe40000410000 */
[----:B------:R-:W-:Y:S02]  /*7950*/  FMUL.FTZ R115, R115, R19 ;  /* 0x0000001373737220 */ /* 0x000fe40000410000 */
[-C--:B------:R-:W-:Y:S02]  /*7960*/  FMUL.FTZ R110, R110, R21.reuse ;  /* 0x000000156e6e7220 */ /* 0x080fe40000410000 */
[----:B------:R-:W-:-:S02]  /*7970*/  FMUL.FTZ R111, R111, R21 ;  /* 0x000000156f6f7220 */ /* 0x000fc40000410000 */
[-C--:B------:R-:W-:Y:S02]  /*7980*/  FMUL.FTZ R122, R122, R21.reuse ;  /* 0x000000157a7a7220 */ /* 0x080fe40000410000 */
[-C--:B------:R-:W-:Y:S01]  /*7990*/  FMUL.FTZ R123, R123, R21.reuse ;  /* 0x000000157b7b7220 */ /* 0x080fe20000410000 */
[----:B-1----:R-:W-:Y:S01]  /*79a0*/  F2FP.PACK_AB R0, R251, R250 ;  /* 0x000000fafb00723e */ /* 0x002fe200000000ff */
[-C--:B------:R-:W-:Y:S02]  /*79b0*/  FMUL.FTZ R126, R126, R21.reuse ;  /* 0x000000157e7e7220 */ /* 0x080fe40000410000 */
[----:B------:R-:W-:Y:S01]  /*79c0*/  FMUL.FTZ R127, R127, R21 ;  /* 0x000000157f7f7220 */ /* 0x000fe20000410000 */
[----:B------:R-:W-:Y:S01]  /*79d0*/  LOP3.LUT R10, R10, R0, RZ, 0xc0, !PT ;  /* 0x000000000a0a7212 */ /* 0x000fe200078ec0ff */
[----:B------:R-:W-:Y:S02]  /*79e0*/  FFMA.FTZ R0, R34, c[0x0][0x23c], -R16 ;  /* 0x00008f0022007a23 */ /* 0x000fe40000010810 */
[----:B------:R-:W-:-:S02]  /*79f0*/  FMUL.FTZ R118, R118, R19 ;  /* 0x0000001376767220 */ /* 0x000fc40000410000 */
[----:B------:R1:W-:Y:S01]  /*7a00*/  MUFU.EX2 R243, R0 ;  /* 0x0000000000f37308 */ /* 0x0003e20000000800 */
[-C--:B------:R-:W-:Y:S02]  /*7a10*/  FMUL.FTZ R119, R119, R19.reuse ;  /* 0x0000001377777220 */ /* 0x080fe40000410000 */
[-C--:B------:R-:W-:Y:S02]  /*7a20*/  FMUL.FTZ R130, R130, R19.reuse ;  /* 0x0000001382827220 */ /* 0x080fe40000410000 */
[----:B------:R-:W-:Y:S02]  /*7a30*/  FMUL.FTZ R131, R131, R19 ;  /* 0x0000001383837220 */ /* 0x000fe40000410000 */
[----:B-1----:R-:W-:-:S04]  /*7a40*/  FFMA.FTZ R0, R35, c[0x0][0x23c], -R16 ;  /* 0x00008f0023007a23 */ /* 0x002fc80000010810 */
[----:B------:R-:W1:Y:S02]  /*7a50*/  MUFU.EX2 R249, R0 ;  /* 0x0000000000f97308 */ /* 0x000e640000000800 */
[----:B-1----:R-:W-:-:S04]  /*7a60*/  F2FP.PACK_AB R0, R249, R243 ;  /* 0x000000f3f900723e */ /* 0x002fc800000000ff */
[----:B------:R-:W-:Y:S01]  /*7a70*/  LOP3.LUT R11, R11, R0, RZ, 0xc0, !PT ;  /* 0x000000000b0b7212 */ /* 0x000fe200078ec0ff */
[----:B------:R-:W-:Y:S02]  /*7a80*/  FMUL.FTZ R0, R22, c[0x0][0x23c] ;  /* 0x00008f0016007a20 */ /* 0x000fe40000410000 */
[----:B------:R1:W2:Y:S08]  /*7a90*/  MUFU.EX2 R22, R15 ;  /* 0x0000000f00167308 */ /* 0x0002b00000000800 */
[----:B------:R-:W3:Y:S01]  /*7aa0*/  MUFU.EX2 R0, R0 ;  /* 0x0000000000007308 */ /* 0x000ee20000000800 */
[----:B-1----:R-:W1:Y:S01]  /*7ab0*/  LDSM.16.MT88.4 R12, [R201+0xa000] ;  /* 0x00a00000c90c783b */ /* 0x002e620000004200 */
[----:B--2---:R-:W-:-:S02]  /*7ac0*/  FMUL.FTZ R144, R144, R22 ;  /* 0x0000001690907220 */ /* 0x004fc40000410000 */
[-C--:B------:R-:W-:Y:S02]  /*7ad0*/  FMUL.FTZ R145, R145, R22.reuse ;  /* 0x0000001691917220 */ /* 0x080fe40000410000 */
[-C--:B------:R-:W-:Y:S02]  /*7ae0*/  FMUL.FTZ R148, R148, R22.reuse ;  /* 0x0000001694947220 */ /* 0x080fe40000410000 */
[----:B------:R-:W-:Y:S02]  /*7af0*/  FMUL.FTZ R149, R149, R22 ;  /* 0x0000001695957220 */ /* 0x000fe40000410000 */
[-C--:B---3--:R-:W-:Y:S02]  /*7b00*/  FMUL.FTZ R140, R140, R0.reuse ;  /* 0x000000008c8c7220 */ /* 0x088fe40000410000 */
[-C--:B------:R-:W-:Y:S02]  /*7b10*/  FMUL.FTZ R141, R141, R0.reuse ;  /* 0x000000008d8d7220 */ /* 0x080fe40000410000 */
        /* <DEDUP_REMOVED lines=14> */
[-C--:B-1----:R-:W-:Y:S01]  /*7c00*/  HMMA.16816.F32 R140, R8, R12.reuse, R140 ;  /* 0x0000000c088c723c */ /* 0x082fe2000000188c */
[-C--:B------:R-:W-:Y:S02]  /*7c10*/  FMUL.FTZ R48, R48, R0.reuse ;  /* 0x0000000030307220 */ /* 0x080fe40000410000 */
[----:B------:R-:W-:Y:S02]  /*7c20*/  FMUL.FTZ R49, R49, R0 ;  /* 0x0000000031317220 */ /* 0x000fe40000410000 */
        /* <DEDUP_REMOVED lines=12> */
[----:B------:R-:W-:Y:S01]  /*7cf0*/  HMMA.16816.F32 R244, R8, R14, R152 ;  /* 0x0000000e08f4723c */ /* 0x000fe20000001898 */
[----:B------:R-:W1:Y:S01]  /*7d00*/  LDSM.16.MT88.4 R12, [R203+0xa000] ;  /* 0x00a00000cb0c783b */ /* 0x000e620000004200 */
[-C--:B------:R-:W-:Y:S02]  /*7d10*/  FMUL.FTZ R68, R68, R0.reuse ;  /* 0x0000000044447220 */ /* 0x080fe40000410000 */
[----:B------:R-:W-:Y:S02]  /*7d20*/  FMUL.FTZ R69, R69, R0 ;  /* 0x0000000045457220 */ /* 0x000fe40000410000 */
        /* <DEDUP_REMOVED lines=33> */
[----:B------:R-:W-:Y:S02]  /*7f40*/  FFMA.FTZ R28, R252, R0, R20 ;  /* 0x00000000fc1c7223 */ /* 0x000fe40000010014 */
[----:B------:R-:W-:Y:S02]  /*7f50*/  FFMA.FTZ R0, R193, c[0x0][0x23c], -R3 ;  /* 0x00008f00c1007a23 */ /* 0x000fe40000010803 */
[----:B------:R-:W-:-:S02]  /*7f60*/  FMUL.FTZ R120, R120, R22 ;  /* 0x0000001678787220 */ /* 0x000fc40000410000 */
[-C--:B------:R-:W-:Y:S01]  /*7f70*/  FMUL.FTZ R121, R121, R22.reuse ;  /* 0x0000001679797220 */ /* 0x080fe20000410000 */
[----:B------:R-:W-:Y:S01]  /*7f80*/  HMMA.16816.F32 R236, R8, R14, R168 ;  /* 0x0000000e08ec723c */ /* 0x000fe200000018a8 */
[----:B------:R-:W1:Y:S01]  /*7f90*/  LDSM.16.MT88.4 R12, [R206+0xa000] ;  /* 0x00a00000ce0c783b */ /* 0x000e620000004200 */
[-C--:B------:R-:W-:Y:S01]  /*7fa0*/  FMUL.FTZ R124, R124, R22.reuse ;  /* 0x000000167c7c7220 */ /* 0x080fe20000410000 */
[----:B------:R2:W-:Y:S01]  /*7fb0*/  MUFU.EX2 R172, R0 ;  /* 0x0000000000ac7308 */ /* 0x0005e20000000800 */
[----:B------:R-:W-:Y:S02]  /*7fc0*/  FMUL.FTZ R125, R125, R22 ;  /* 0x000000167d7d7220 */ /* 0x000fe40000410000 */
[----:B------:R-:W-:Y:S01]  /*7fd0*/  FFMA.FTZ R20, R225, c[0x0][0x23c], -R16 ;  /* 0x00008f00e1147a23 */ /* 0x000fe20000010810 */
[----:B------:R-:W-:Y:S02]  /*7fe0*/  MOV R169, R179 ;  /* 0x000000b300a97202 */ /* 0x000fe40000000f00 */
[----:B------:R-:W-:-:S02]  /*7ff0*/  MOV R168, R176 ;  /* 0x000000b000a87202 */ /* 0x000fc40000000f00 */
[----:B------:R-:W-:Y:S01]  /*8000*/  MOV R170, R25 ;  /* 0x0000001900aa7202 */ /* 0x000fe20000000f00 */
[----:B------:R-:W-:Y:S01]  /*8010*/  MUFU.EX2 R20, R20 ;  /* 0x0000001400147308 */ /* 0x000fe20000000800 */
[----:B------:R-:W-:Y:S02]  /*8020*/  MOV R171, R24 ;  /* 0x0000001800ab7202 */ /* 0x000fe40000000f00 */
[----:B------:R-:W-:Y:S02]  /*8030*/  MOV R241, R168 ;  /* 0x000000a800f17202 */ /* 0x000fe40000000f00 */
[----:B------:R-:W-:Y:S01]  /*8040*/  MOV R168, R30 ;  /* 0x0000001e00a87202 */ /* 0x000fe20000000f00 */
[----:B--2---:R-:W-:Y:S01]  /*8050*/  FFMA.FTZ R0, R192, c[0x0][0x23c], -R3 ;  /* 0x00008f00c0007a23 */ /* 0x004fe20000010803 */
        /* <DEDUP_REMOVED lines=10> */
[----:B------:R-:W-:Y:S01]  /*8100*/  FFMA.FTZ R23, R229, c[0x0][0x23c], -R18 ;  /* 0x00008f00e5177a23 */ /* 0x000fe20000010812 */
[----:B------:R-:W-:Y:S02]  /*8110*/  MOV R192, R50 ;  /* 0x0000003200c07202 */ /* 0x000fe40000000f00 */
[----:B------:R-:W-:-:S03]  /*8120*/  MOV R193, R49 ;  /* 0x0000003100c17202 */ /* 0x000fc60000000f00 */
[----:B------:R-:W-:Y:S01]  /*8130*/  MUFU.EX2 R23, R23 ;  /* 0x0000001700177308 */ /* 0x000fe20000000800 */
[-C--:B-1----:R-:W-:Y:S08]  /*8140*/  HMMA.16816.F32 R52, R8, R12.reuse, R52 ;  /* 0x0000000c0834723c */ /* 0x082ff00000001834 */
[C---:B------:R-:W-:Y:S08]  /*8150*/  HMMA.16816.F32 R56, R4.reuse, R12, R56 ;  /* 0x0000000c0438723c */ /* 0x040ff00000001838 */
[-C--:B------:R-:W-:Y:S08]  /*8160*/  HMMA.16816.F32 R60, R4, R14.reuse, R60 ;  /* 0x0000000e043c723c */ /* 0x080ff0000000183c */
[----:B------:R-:W-:Y:S01]  /*8170*/  HMMA.16816.F32 R196, R8, R14, R64 ;  /* 0x0000000e08c4723c */ /* 0x000fe20000001840 */
[----:B------:R-:W1:Y:S06]  /*8180*/  LDSM.16.MT88.4 R12, [R201+0xb000] ;  /* 0x00b00000c90c783b */ /* 0x000e6c0000004200 */
[----:B------:R-:W-:-:S02]  /*8190*/  MOV R67, R175 ;  /* 0x000000af00437202 */ /* 0x000fc40000000f00 */
[----:B------:R2:W-:Y:S02]  /*81a0*/  MUFU.EX2 R175, R0 ;  /* 0x0000000000af7308 */ /* 0x0005e40000000800 */
[----:B--2---:R-:W-:Y:S01]  /*81b0*/  FFMA.FTZ R0, R181, c[0x0][0x23c], -R3 ;  /* 0x00008f00b5007a23 */ /* 0x004fe20000010803 */
[----:B------:R-:W-:-:S05]  /*81c0*/  MOV R181, R51 ;  /* 0x0000003300b57202 */ /* 0x000fca0000000f00 */
[----:B------:R2:W-:Y:S01]  /*81d0*/  MUFU.EX2 R173, R0 ;  /* 0x0000000000ad7308 */ /* 0x0005e20000000800 */
[----:B-1----:R-:W-:Y:S01]  /*81e0*/  HMMA.16816.F32 R68, R8, R12, R68 ;  /* 0x0000000c0844723c */ /* 0x002fe20000001844 */
[----:B--2---:R-:W-:Y:S01]  /*81f0*/  FFMA.FTZ R0, R194, c[0x0][0x23c], -R16 ;  /* 0x00008f00c2007a23 */ /* 0x004fe20000010810 */
[----:B------:R-:W-:-:S06]  /*8200*/  MOV R194, R170 ;  /* 0x000000aa00c27202 */ /* 0x000fcc0000000f00 */
[C---:B------:R-:W-:Y:S01]  /*8210*/  HMMA.16816.F32 R72, R4.reuse, R12, R72 ;  /* 0x0000000c0448723c */ /* 0x040fe20000001848 */
[----:B------:R-:W-:Y:S07]  /*8220*/  MUFU.EX2 R31, R0 ;  /* 0x00000000001f7308 */ /* 0x000fee0000000800 */
[-C--:B------:R-:W-:Y:S08]  /*8230*/  HMMA.16816.F32 R76, R4, R14.reuse, R76 ;  /* 0x0000000e044c723c */ /* 0x080ff0000000184c */
[C---:B------:R-:W-:Y:S01]  /*8240*/  HMMA.16816.F32 R184, R8.reuse, R14, R80 ;  /* 0x0000000e08b8723c */ /* 0x040fe20000001850 */
[----:B------:R-:W1:Y:S04]  /*8250*/  LDSM.16.MT88.4 R12, [R203+0xb000] ;  /* 0x00b00000cb0c783b */ /* 0x000e680000004200 */
[----:B------:R-:W-:Y:S03]  /*8260*/  LDSM.16.MT88.4 R80, [R201+0xb800] ;  /* 0x00b80000c950783b */ /* 0x000fe60000004200 */
[-C--:B-1----:R-:W-:Y:S08]  /*8270*/  HMMA.16816.F32 R84, R8, R12.reuse, R84 ;  /* 0x0000000c0854723c */ /* 0x082ff00000001854 */
[C---:B------:R-:W-:Y:S08]  /*8280*/  HMMA.16816.F32 R88, R4.reuse, R12, R88 ;  /* 0x0000000c0458723c */ /* 0x040ff00000001858 */
[-C--:B------:R-:W-:Y:S08]  /*8290*/  HMMA.16816.F32 R92, R4, R14.reuse, R92 ;  /* 0x0000000e045c723c */ /* 0x080ff0000000185c */
[C---:B------:R-:W-:Y:S01]  /*82a0*/  HMMA.16816.F32 R176, R8.reuse, R14, R96 ;  /* 0x0000000e08b0723c */ /* 0x040fe20000001860 */
[----:B------:R-:W1:Y:S04]  /*82b0*/  LDSM.16.MT88.4 R12, [R206+0xb000] ;  /* 0x00b00000ce0c783b */ /* 0x000e680000004200 */
[----:B------:R-:W-:Y:S03]  /*82c0*/  LDSM.16.MT88.4 R96, [R203+0xb800] ;  /* 0x00b80000cb60783b */ /* 0x000fe60000004200 */
[-C--:B-1----:R-:W-:Y:S08]  /*82d0*/  HMMA.16816.F32 R100, R8, R12.reuse, R100 ;  /* 0x0000000c0864723c */ /* 0x082ff00000001864 */
[C---:B------:R-:W-:Y:S08]  /*82e0*/  HMMA.16816.F32 R104, R4.reuse, R12, R104 ;  /* 0x0000000c0468723c */ /* 0x040ff00000001868 */
[-C--:B------:R-:W-:Y:S08]  /*82f0*/  HMMA.16816.F32 R108, R4, R14.reuse, R108 ;  /* 0x0000000e046c723c */ /* 0x080ff0000000186c */
[----:B------:R-:W-:Y:S01]  /*8300*/  HMMA.16816.F32 R132, R8, R14, R112 ;  /* 0x0000000e0884723c */ /* 0x000fe20000001870 */
[----:B------:R-:W1:Y:S04]  /*8310*/  LDSM.16.MT88.4 R12, [R205+0xb000] ;  /* 0x00b00000cd0c783b */ /* 0x000e680000004200 */
[----:B------:R-:W-:Y:S03]  /*8320*/  LDSM.16.MT88.4 R112, [R206+0xb800] ;  /* 0x00b80000ce70783b */ /* 0x000fe60000004200 */
[C---:B-1----:R-:W-:Y:S08]  /*8330*/  HMMA.16816.F32 R120, R4.reuse, R12, R120 ;  /* 0x0000000c0478723c */ /* 0x042ff00000001878 */
[----:B------:R-:W-:Y:S07]  /*8340*/  HMMA.16816.F32 R24, R4, R14, R124 ;  /* 0x0000000e0418723c */ /* 0x000fee000000187c */
[----:B------:R-:W-:Y:S01]  /*8350*/  FFMA.FTZ R5, R180, c[0x0][0x23c], -R3 ;  /* 0x00008f00b4057a23 */ /* 0x000fe20000010803 */
[----:B------:R-:W-:Y:S01]  /*8360*/  LOP3.LUT R6, R29, UR8, R248, 0x96, !PT ;  /* 0x000000081d067c12 */ /* 0x000fe2000f8e96f8 */
[----:B------:R-:W-:Y:S01]  /*8370*/  IMAD.WIDE.U32 R2, R2, -0x2daee0ad, RZ ;  /* 0xd2511f5302027825 */ /* 0x000fe200078e00ff */
[----:B------:R-:W-:Y:S01]  /*8380*/  HMMA.16816.F32 R116, R8, R12, R116 ;  /* 0x0000000c0874723c */ /* 0x000fe20000001874 */
[----:B------:R1:W-:Y:S01]  /*8390*/  MUFU.EX2 R252, R5 ;  /* 0x0000000500fc7308 */ /* 0x0003e20000000800 */
[----:B------:R-:W-:-:S02]  /*83a0*/  MOV R180, R168 ;  /* 0x000000a800b47202 */ /* 0x000fc40000000f00 */
[----:B------:R-:W-:Y:S02]  /*83b0*/  LOP3.LUT R4, R3, UR17, R174, 0x96, !PT ;  /* 0x0000001103047c12 */ /* 0x000fe4000f8e96ae */
[C---:B------:R-:W-:Y:S02]  /*83c0*/  LOP3.LUT R7, R2.reuse, 0xffff, RZ, 0xc0, !PT ;  /* 0x0000ffff02077812 */ /* 0x040fe400078ec0ff */
[----:B------:R-:W-:Y:S01]  /*83d0*/  HMMA.16816.F32 R32, R8, R14, R128 ;  /* 0x0000000e0820723c */ /* 0x000fe20000001880 */
[----:B------:R-:W-:Y:S02]  /*83e0*/  SHF.R.U32.HI R13, RZ, 0x18, R2 ;  /* 0x00000018ff0d7819 */ /* 0x000fe40000011602 */
[----:B------:R-:W-:Y:S02]  /*83f0*/  MOV R174, R169 ;  /* 0x000000a900ae7202 */ /* 0x000fe40000000f00 */
[----:B------:R-:W-:Y:S02]  /*8400*/  MOV R248, R48 ;  /* 0x0000003000f87202 */ /* 0x000fe40000000f00 */
[----:B------:R-:W-:Y:S01]  /*8410*/  LOP3.LUT R15, R2, 0xff, RZ, 0xc0, !PT ;  /* 0x000000ff020f7812 */ /* 0x000fe200078ec0ff */
[----:B------:R-:W-:Y:S01]  /*8420*/  FFMA.FTZ R9, R226, c[0x0][0x23c], -R18 ;  /* 0x00008f00e2097a23 */ /* 0x000fe20000010812 */
[----:B------:R-:W-:Y:S01]  /*8430*/  SHF.R.U32.HI R14, RZ, 0x10, R2 ;  /* 0x00000010ff0e7819 */ /* 0x000fe20000011602 */
[----:B------:R-:W-:Y:S01]  /*8440*/  IMAD.WIDE.U32 R2, R6, -0x2daee0ad, RZ ;  /* 0xd2511f5306027825 */ /* 0x000fe200078e00ff */
[----:B------:R-:W-:Y:S03]  /*8450*/  LDSM.16.MT88.4 R48, [R206+0xa800] ;  /* 0x00a80000ce30783b */ /* 0x000fe60000004200 */
[----:B-1----:R-:W-:Y:S01]  /*8460*/  FFMA.FTZ R5, R182, c[0x0][0x23c], -R16 ;  /* 0x00008f00b6057a23 */ /* 0x002fe20000010810 */
[C---:B------:R-:W-:Y:S01]  /*8470*/  LOP3.LUT R8, R2.reuse, 0xffff, RZ, 0xc0, !PT ;  /* 0x0000ffff02087812 */ /* 0x040fe200078ec0ff */
[----:B------:R-:W-:Y:S01]  /*8480*/  FFMA.FTZ R6, R195, c[0x0][0x23c], -R17 ;  /* 0x00008f00c3067a23 */ /* 0x000fe20000010811 */
[----:B------:R-:W-:Y:S01]  /*8490*/  LOP3.LUT R12, R2, 0xff, RZ, 0xc0, !PT ;  /* 0x000000ff020c7812 */ /* 0x000fe200078ec0ff */
[----:B------:R1:W-:Y:S01]  /*84a0*/  MUFU.EX2 R137, R5 ;  /* 0x0000000500897308 */ /* 0x0003e20000000800 */
[----:B------:R-:W-:-:S02]  /*84b0*/  SHF.R.U32.HI R11, RZ, 0x10, R2 ;  /* 0x00000010ff0b7819 */ /* 0x000fc40000011602 */
[----:B------:R-:W-:Y:S01]  /*84c0*/  SHF.R.U32.HI R10, RZ, 0x18, R2 ;  /* 0x00000018ff0a7819 */ /* 0x000fe20000011602 */
[----:B------:R-:W-:Y:S01]  /*84d0*/  FFMA.FTZ R2, R183, c[0x0][0x23c], -R16 ;  /* 0x00008f00b7027a23 */ /* 0x000fe20000010810 */
[----:B------:R-:W-:Y:S01]  /*84e0*/  LOP3.LUT R0, R3, UR17, R242, 0x96, !PT ;  /* 0x0000001103007c12 */ /* 0x000fe2000f8e96f2 */
[--C-:B------:R-:W-:Y:S01]  /*84f0*/  FFMA.FTZ R3, R230, c[0x0][0x23c], -R17.reuse ;  /* 0x00008f00e6037a23 */ /* 0x100fe20000010811 */
[----:B------:R-:W-:Y:S01]  /*8500*/  MOV R183, R154 ;  /* 0x0000009a00b77202 */ /* 0x000fe20000000f00 */
[----:B------:R2:W-:Y:S01]  /*8510*/  MUFU.EX2 R136, R2 ;  /* 0x0000000200887308 */ /* 0x0005e20000000800 */
[--C-:B------:R-:W-:Y:S01]  /*8520*/  FFMA.FTZ R16, R227, c[0x0][0x23c], -R17.reuse ;  /* 0x00008f00e3107a23 */ /* 0x100fe20000010811 */
[----:B------:R-:W-:Y:S02]  /*8530*/  MOV R230, R155 ;  /* 0x0000009b00e67202 */ /* 0x000fe40000000f00 */
[----:B------:R-:W-:Y:S02]  /*8540*/  MOV R182, R152 ;  /* 0x0000009800b67202 */ /* 0x000fe40000000f00 */
[----:B------:R-:W-:Y:S01]  /*8550*/  MOV R242, R171 ;  /* 0x000000ab00f27202 */ /* 0x000fe20000000f00 */
[----:B------:R-:W3:Y:S01]  /*8560*/  LDSM.16.MT88.4 R152, [R201+0xa800] ;  /* 0x00a80000c998783b */ /* 0x000ee20000004200 */
[----:B-1----:R-:W-:Y:S01]  /*8570*/  FFMA.FTZ R5, R224, c[0x0][0x23c], -R17 ;  /* 0x00008f00e0057a23 */ /* 0x002fe20000010811 */
[----:B------:R-:W-:Y:S01]  /*8580*/  MUFU.EX2 R29, R6 ;  /* 0x00000006001d7308 */ /* 0x000fe20000000800 */
[--C-:B------:R-:W-:Y:S01]  /*8590*/  FFMA.FTZ R17, R231, c[0x0][0x23c], -R18.reuse ;  /* 0x00008f00e7117a23 */ /* 0x100fe20000010812 */
[----:B------:R-:W1:Y:S01]  /*85a0*/  LDSM.16.MT88.4 R168, [R203+0xa800] ;  /* 0x00a80000cba8783b */ /* 0x000e620000004200 */
[----:B--2---:R-:W-:Y:S01]  /*85b0*/  SHF.R.U32.HI R2, RZ, 0x8, R7 ;  /* 0x00000008ff027819 */ /* 0x004fe20000011607 */
[----:B------:R-:W-:-:S04]  /*85c0*/  FFMA.FTZ R7, R228, c[0x0][0x23c], -R18 ;  /* 0x00008f00e4077a23 */ /* 0x000fc80000010812 */
[----:B------:R2:W4:Y:S01]  /*85d0*/  MUFU.EX2 R30, R5 ;  /* 0x00000005001e7308 */ /* 0x0005220000000800 */
[----:B------:R-:W-:Y:S02]  /*85e0*/  PRMT R15, R15, 0x5410, R2 ;  /* 0x000054100f0f7816 */ /* 0x000fe40000000002 */
[----:B------:R-:W-:-:S05]  /*85f0*/  LOP3.LUT R2, R14, 0xff, RZ, 0xc0, !PT ;  /* 0x000000ff0e027812 */ /* 0x000fca00078ec0ff */
[----:B------:R5:W-:Y:S01]  /*8600*/  MUFU.EX2 R18, R3 ;  /* 0x0000000300127308 */ /* 0x000be20000000800 */
[----:B------:R-:W-:Y:S02]  /*8610*/  PRMT R13, R2, 0x5410, R13 ;  /* 0x00005410020d7816 */ /* 0x000fe4000000000d */
[----:B------:R-:W-:-:S05]  /*8620*/  LOP3.LUT R2, R4, 0xffff, RZ, 0xc0, !PT ;  /* 0x0000ffff04027812 */ /* 0x000fca00078ec0ff */
[----:B------:R-:W-:Y:S01]  /*8630*/  MUFU.EX2 R14, R7 ;  /* 0x00000007000e7308 */ /* 0x000fe20000000800 */
[----:B--2---:R-:W-:Y:S02]  /*8640*/  SHF.R.U32.HI R5, RZ, 0x18, R4 ;  /* 0x00000018ff057819 */ /* 0x004fe40000011604 */
[----:B-----5:R-:W-:-:S05]  /*8650*/  SHF.R.U32.HI R3, RZ, 0x8, R8 ;  /* 0x00000008ff037819 */ /* 0x020fca0000011608 */
[----:B------:R-:W-:Y:S01]  /*8660*/  MUFU.EX2 R16, R16 ;  /* 0x0000001000107308 */ /* 0x000fe20000000800 */
[----:B------:R-:W-:Y:S02]  /*8670*/  PRMT R8, R12, 0x5410, R3 ;  /* 0x000054100c087816 */ /* 0x000fe40000000003 */
[----:B------:R-:W-:Y:S01]  /*8680*/  LOP3.LUT R3, R11, 0xff, RZ, 0xc0, !PT ;  /* 0x000000ff0b037812 */ /* 0x000fe200078ec0ff */
[----:B------:R-:W-:-:S04]  /*8690*/  FFMA.FTZ R11, R67, R19, R240 ;  /* 0x00000013430b7223 */ /* 0x000fc800000100f0 */
[----:B------:R2:W5:Y:S01]  /*86a0*/  MUFU.EX2 R12, R9 ;  /* 0x00000009000c7308 */ /* 0x0005620000000800 */
[----:B------:R-:W-:Y:S01]  /*86b0*/  PRMT R10, R3, 0x5410, R10 ;  /* 0x00005410030a7816 */ /* 0x000fe2000000000a */
[----:B------:R-:W-:Y:S01]  /*86c0*/  LDSM.16.MT88.4 R64, [R205+0xa800] ;  /* 0x00a80000cd40783b */ /* 0x000fe20000004200 */
[----:B------:R-:W-:Y:S02]  /*86d0*/  SHF.R.U32.HI R3, RZ, 0x8, R2 ;  /* 0x00000008ff037819 */ /* 0x000fe40000011602 */
[----:B------:R-:W-:-:S03]  /*86e0*/  LOP3.LUT R2, R4, 0xff, RZ, 0xc0, !PT ;  /* 0x000000ff04027812 */ /* 0x000fc600078ec0ff */
[----:B------:R-:W1:Y:S01]  /*86f0*/  MUFU.EX2 R17, R17 ;  /* 0x0000001100117308 */ /* 0x000e620000000800 */
[----:B------:R-:W-:Y:S02]  /*8700*/  PRMT R6, R2, 0x5410, R3 ;  /* 0x0000541002067816 */ /* 0x000fe40000000003 */
[----:B------:R-:W-:Y:S02]  /*8710*/  SHF.R.U32.HI R2, RZ, 0x10, R4 ;  /* 0x00000010ff027819 */ /* 0x000fe40000011604 */
[----:B------:R-:W-:Y:S02]  /*8720*/  LOP3.LUT R3, R0, 0xffff, RZ, 0xc0, !PT ;  /* 0x0000ffff00037812 */ /* 0x000fe400078ec0ff */
[----:B------:R-:W-:Y:S02]  /*8730*/  LOP3.LUT R2, R2, 0xff, RZ, 0xc0, !PT ;  /* 0x000000ff02027812 */ /* 0x000fe400078ec0ff */
[----:B------:R-:W-:Y:S02]  /*8740*/  SHF.R.U32.HI R4, RZ, 0x8, R3 ;  /* 0x00000008ff047819 */ /* 0x000fe40000011603 */
[----:B------:R-:W-:-:S02]  /*8750*/  LOP3.LUT R3, R0, 0xff, RZ, 0xc0, !PT ;  /* 0x000000ff00037812 */ /* 0x000fc400078ec0ff */
[----:B--2---:R-:W-:Y:S02]  /*8760*/  PRMT R9, R2, 0x5410, R5 ;  /* 0x0000541002097816 */ /* 0x004fe40000000005 */
[----:B------:R-:W-:Y:S02]  /*8770*/  SHF.R.U32.HI R2, RZ, 0x10, R0 ;  /* 0x00000010ff027819 */ /* 0x000fe40000011600 */
[----:B------:R-:W-:Y:S02]  /*8780*/  PRMT R5, R3, 0x5410, R4 ;  /* 0x0000541003057816 */ /* 0x000fe40000000004 */
[----:B------:R-:W-:Y:S01]  /*8790*/  SHF.R.U32.HI R4, RZ, 0x18, R0 ;  /* 0x00000018ff047819 */ /* 0x000fe20000011600 */
[----:B------:R-:W-:Y:S01]  /*87a0*/  HSET2.LE.AND R0, R15, R241, PT ;  /* 0x000000f10f007233 */ /* 0x000fe20003803000 */
[----:B------:R-:W-:Y:S02]  /*87b0*/  LOP3.LUT R3, R2, 0xff, RZ, 0xc0, !PT ;  /* 0x000000ff02037812 */ /* 0x000fe400078ec0ff */
[----:B----4-:R-:W-:-:S02]  /*87c0*/  F2FP.PACK_AB R2, R29, R30 ;  /* 0x0000001e1d02723e */ /* 0x010fc400000000ff */
[----:B------:R-:W-:Y:S01]  /*87d0*/  PRMT R7, R3, 0x5410, R4 ;  /* 0x0000541003077816 */ /* 0x000fe20000000004 */
[--C-:B------:R-:W-:Y:S01]  /*87e0*/  HSET2.LE.AND R3, R8, R241.reuse, PT ;  /* 0x000000f108037233 */ /* 0x100fe20003803000 */
[----:B------:R-:W-:Y:S01]  /*87f0*/  LOP3.LUT R126, R0, R2, RZ, 0xc0, !PT ;  /* 0x00000002007e7212 */ /* 0x000fe200078ec0ff */
[--C-:B------:R-:W-:Y:S01]  /*8800*/  HSET2.LE.AND R0, R13, R241.reuse, PT ;  /* 0x000000f10d007233 */ /* 0x100fe20003803000 */
[----:B-----5:R-:W-:Y:S02]  /*8810*/  F2FP.PACK_AB R2, R12, R14 ;  /* 0x0000000e0c02723e */ /* 0x020fe400000000ff */
[----:B------:R-:W-:Y:S02]  /*8820*/  F2FP.PACK_AB R4, R252, R173 ;  /* 0x000000adfc04723e */ /* 0x000fe400000000ff */
[----:B------:R-:W-:Y:S01]  /*8830*/  LOP3.LUT R127, R0, R2, RZ, 0xc0, !PT ;  /* 0x00000002007f7212 */ /* 0x000fe200078ec0ff */
[--C-:B------:R-:W-:Y:S01]  /*8840*/  HSET2.LE.AND R0, R10, R241.reuse, PT ;  /* 0x000000f10a007233 */ /* 0x100fe20003803000 */
[----:B------:R-:W-:Y:S01]  /*8850*/  F2FP.PACK_AB R2, R136, R137 ;  /* 0x000000898802723e */ /* 0x000fe200000000ff */
[----:B------:R-:W-:Y:S01]  /*8860*/  FADD.FTZ R10, R242, R28 ;  /* 0x0000001cf20a7221 */ /* 0x000fe20000010000 */
[----:B------:R-:W-:Y:S01]  /*8870*/  LOP3.LUT R130, R3, R4, RZ, 0xc0, !PT ;  /* 0x0000000403827212 */ /* 0x000fe200078ec0ff */
[--C-:B------:R-:W-:Y:S01]  /*8880*/  HSET2.LE.AND R3, R6, R241.reuse, PT ;  /* 0x000000f106037233 */ /* 0x100fe20003803000 */
[----:B------:R-:W-:Y:S01]  /*8890*/  LOP3.LUT R131, R0, R2, RZ, 0xc0, !PT ;  /* 0x0000000200837212 */ /* 0x000fe200078ec0ff */
[----:B------:R-:W-:Y:S01]  /*88a0*/  HSET2.LE.AND R0, R5, R241, PT ;  /* 0x000000f105007233 */ /* 0x000fe20003803000 */
[----:B------:R-:W-:-:S02]  /*88b0*/  F2FP.PACK_AB R4, R16, R18 ;  /* 0x000000121004723e */ /* 0x000fc400000000ff */
[----:B------:R-:W-:Y:S02]  /*88c0*/  F2FP.PACK_AB R2, R175, R172 ;  /* 0x000000acaf02723e */ /* 0x000fe400000000ff */
[----:B------:R-:W-:Y:S01]  /*88d0*/  LOP3.LUT R124, R3, R4, RZ, 0xc0, !PT ;  /* 0x00000004037c7212 */ /* 0x000fe200078ec0ff */
[----:B------:R-:W-:Y:S01]  /*88e0*/  FADD.FTZ R3, R194, R11 ;  /* 0x0000000bc2037221 */ /* 0x000fe20000010000 */
[----:B------:R-:W-:Y:S01]  /*88f0*/  LOP3.LUT R128, R0, R2, RZ, 0xc0, !PT ;  /* 0x0000000200807212 */ /* 0x000fe200078ec0ff */
[--C-:B------:R-:W-:Y:S01]  /*8900*/  HSET2.LE.AND R0, R7, R241.reuse, PT ;  /* 0x000000f107007233 */ /* 0x100fe20003803000 */
[----:B------:R-:W-:Y:S01]  /*8910*/  F2FP.PACK_AB R2, R20, R31 ;  /* 0x0000001f1402723e */ /* 0x000fe200000000ff */
[----:B------:R-:W2:Y:S01]  /*8920*/  LDSM.16.MT88.4 R4, [R205+0xb800] ;  /* 0x00b80000cd04783b */ /* 0x000ea20000004200 */
[----:B------:R-:W-:Y:S02]  /*8930*/  FADD.FTZ R3, R243, R3 ;  /* 0x00000003f3037221 */ /* 0x000fe40000010000 */
[----:B------:R-:W-:Y:S01]  /*8940*/  LOP3.LUT R129, R0, R2, RZ, 0xc0, !PT ;  /* 0x0000000200817212 */ /* 0x000fe200078ec0ff */
[----:B------:R-:W-:Y:S01]  /*8950*/  HSET2.LE.AND R0, R9, R241, PT ;  /* 0x000000f109007233 */ /* 0x000fe20003803000 */
[----:B-1----:R-:W-:Y:S01]  /*8960*/  F2FP.PACK_AB R2, R23, R17 ;  /* 0x000000111702723e */ /* 0x002fe200000000ff */
[----:B------:R-:W-:-:S03]  /*8970*/  FADD.FTZ R3, R249, R3 ;  /* 0x00000003f9037221 */ /* 0x000fc60000010000 */
[----:B------:R-:W-:Y:S01]  /*8980*/  LOP3.LUT R125, R0, R2, RZ, 0xc0, !PT ;  /* 0x00000002007d7212 */ /* 0x000fe200078ec0ff */
[----:B------:R-:W-:Y:S01]  /*8990*/  FFMA.FTZ R2, R183, R22, R230 ;  /* 0x00000016b7027223 */ /* 0x000fe200000100e6 */
[-C--:B---3--:R-:W-:Y:S01]  /*89a0*/  HMMA.16816.F32 R140, R128, R152.reuse, R140 ;  /* 0x00000098808c723c */ /* 0x088fe2000000188c */
[----:B------:R-:W-:Y:S02]  /*89b0*/  FFMA.FTZ R0, R182, R21, R225 ;  /* 0x00000015b6007223 */ /* 0x000fe400000100e1 */
        /* <DEDUP_REMOVED lines=10> */
[----:B------:R-:W-:-:S04]  /*8a60*/  FADD.FTZ R3, R31, R3 ;  /* 0x000000031f037221 */ /* 0x000fc80000010000 */
[----:B------:R-:W-:Y:S01]  /*8a70*/  FADD.FTZ R3, R20, R3 ;  /* 0x0000000314037221 */ /* 0x000fe20000010000 */
[----:B------:R-:W-:Y:S03]  /*8a80*/  HMMA.16816.F32 R156, R128, R168, R156 ;  /* 0x000000a8809c723c */ /* 0x000fe6000000189c */
[----:B------:R-:W-:Y:S01]  /*8a90*/  FADD.FTZ R3, R137, R3 ;  /* 0x0000000389037221 */ /* 0x000fe20000010000 */
[----:B------:R-:W-:-:S03]  /*8aa0*/  MOV R137, R190 ;  /* 0x000000be00897202 */ /* 0x000fc60000000f00 */
[----:B------:R-:W-:Y:S01]  /*8ab0*/  FADD.FTZ R228, R136, R3 ;  /* 0x0000000388e47221 */ /* 0x000fe20000010000 */
[----:B--2---:R-:W-:Y:S01]  /*8ac0*/  HMMA.16816.F32 R120, R124, R4, R120 ;  /* 0x000000047c78723c */ /* 0x004fe20000001878 */
[----:B------:R-:W-:-:S03]  /*8ad0*/  MOV R136, R188 ;  /* 0x000000bc00887202 */ /* 0x000fc60000000f00 */
[----:B------:R1:W-:Y:S04]  /*8ae0*/  STL [R1+0x18], R228 ;  /* 0x000018e401007387 */ /* 0x0003e80000100800 */
        /* <DEDUP_REMOVED lines=14> */
[----:B------:R-:W-:Y:S01]  /*8bd0*/  FADD.FTZ R4, R173, R4 ;  /* 0x00000004ad047221 */ /* 0x000fe20000010000 */
[----:B------:R1:W-:Y:S03]  /*8be0*/  STL [R1+0x1c], R229 ;  /* 0x00001ce501007387 */ /* 0x0003e60000100800 */
[----:B------:R-:W-:Y:S01]  /*8bf0*/  FADD.FTZ R252, R252, R4 ;  /* 0x00000004fcfc7221 */ /* 0x000fe20000010000 */
[----:B------:R1:W-:Y:S01]  /*8c00*/  STL [R1+0x20], R230 ;  /* 0x000020e601007387 */ /* 0x0003e20000100800 */
        /* <DEDUP_REMOVED lines=24> */
[----:B------:R-:W-:Y:S01]  /*8d90*/  HMMA.16816.F32 R128, R128, R6, R32 ;  /* 0x000000068080723c */ /* 0x000fe20000001820 */
[----:B------:R-:W-:Y:S07]  /*8da0*/  @!P0 BRA `(.L_x_1859) ;  /* 0x0000a1f000008947 */ /* 0x000fee0003800000 */
[----:B-1----:R-:W2:Y:S01]  /*8db0*/  LDL.64 R192, [R1+0x78] ;  /* 0x0000780001c07983 */ /* 0x002ea20000100a00 */
        /* <DEDUP_REMOVED lines=31> */
[----:B------:R-:W-:Y:S04]  /*8fb0*/  LDSM.16.M88.4 R8, [R204+0x2000] ;  /* 0x00200000cc08783b */ /* 0x000fe80000000200 */
[----:B------:R-:W5:Y:S04]  /*8fc0*/  LDSM.16.M88.4 R16, [R214] ;  /* 0x00000000d610783b */ /* 0x000f680000000200 */
        /* <DEDUP_REMOVED lines=8> */
[C---:B------:R-:W-:Y:S08]  /*9050*/  HMMA.16816.F32 R180, R12.reuse, R30, RZ ;  /* 0x0000001e0cb4723c */ /* 0x040ff000000018ff */
[C---:B------:R-:W-:Y:S08]  /*9060*/  HMMA.16816.F32 R28, R12.reuse, R24, RZ ;  /* 0x000000180c1c723c */ /* 0x040ff000000018ff */
[----:B------:R-:W-:Y:S08]  /*9070*/  HMMA.16816.F32 R12, R12, R26, RZ ;  /* 0x0000001a0c0c723c */ /* 0x000ff000000018ff */
[C---:B-----5:R-:W-:Y:S08]  /*9080*/  HMMA.16816.F32 R184, R8.reuse, R16, R136 ;  /* 0x0000001008b8723c */ /* 0x060ff00000001888 */
[C---:B------:R-:W-:Y:S08]  /*9090*/  HMMA.16816.F32 R136, R8.reuse, R18, R132 ;  /* 0x000000120888723c */ /* 0x040ff00000001884 */
[C---:B-1----:R-:W-:Y:S08]  /*90a0*/  HMMA.16816.F32 R176, R8.reuse, R20, R176 ;  /* 0x0000001408b0723c */ /* 0x042ff000000018b0 */
[----:B------:R-:W-:Y:S01]  /*90b0*/  HMMA.16816.F32 R172, R8, R22, R172 ;  /* 0x0000001608ac723c */ /* 0x000fe200000018ac */
[----:B------:R-:W-:Y:S07]  /*90c0*/  LDSM.16.M88.4 R8, [R210] ;  /* 0x00000000d208783b */ /* 0x000fee0000000200 */
[C---:B--2---:R-:W-:Y:S08]  /*90d0*/  HMMA.16816.F32 R132, R4.reuse, R20, R32 ;  /* 0x000000140484723c */ /* 0x044ff00000001820 */
[C---:B------:R-:W-:Y:S08]  /*90e0*/  HMMA.16816.F32 R24, R4.reuse, R22, R180 ;  /* 0x000000160418723c */ /* 0x040ff000000018b4 */
[C---:B------:R-:W-:Y:S08]  /*90f0*/  HMMA.16816.F32 R32, R4.reuse, R16, R28 ;  /* 0x000000100420723c */ /* 0x040ff0000000181c */
[----:B------:R-:W-:Y:S01]  /*9100*/  HMMA.16816.F32 R20, R4, R18, R12 ;  /* 0x000000120414723c */ /* 0x000fe2000000180c */
[----:B------:R-:W1:Y:S04]  /*9110*/  LDSM.16.M88.4 R16, [R208+0x8000] ;  /* 0x00800000d010783b */ /* 0x000e680000000200 */
[----:B------:R-:W2:Y:S04]  /*9120*/  LDSM.16.M88.4 R4, [R210+0x2000] ;  /* 0x00200000d204783b */ /* 0x000ea80000000200 */
[----:B------:R-:W3:Y:S01]  /*9130*/  LDSM.16.M88.4 R12, [R208+0x8800] ;  /* 0x00880000d00c783b */ /* 0x000ee20000000200 */
[----:B-1----:R-:W-:Y:S08]  /*9140*/  HMMA.16816.F32 R28, R8, R18, R24 ;  /* 0x00000012081c723c */ /* 0x002ff00000001818 */
[C---:B--2---:R-:W-:Y:S08]  /*9150*/  HMMA.16816.F32 R176, R4.reuse, R16, R176 ;  /* 0x0000001004b0723c */ /* 0x044ff000000018b0 */
[C---:B---3--:R-:W-:Y:S08]  /*9160*/  HMMA.16816.F32 R180, R4.reuse, R12, R184 ;  /* 0x0000000c04b4723c */ /* 0x048ff000000018b8 */
[C---:B------:R-:W-:Y:S08]  /*9170*/  HMMA.16816.F32 R172, R4.reuse, R18, R172 ;  /* 0x0000001204ac723c */ /* 0x040ff000000018ac */
[----:B------:R-:W-:Y:S01]  /*9180*/  HMMA.16816.F32 R136, R4, R14, R136 ;  /* 0x0000000e0488723c */ /* 0x000fe20000001888 */
[----:B------:R-:W-:Y:S07]  /*9190*/  LDSM.16.M88.4 R4, [R209+0x2000] ;  /* 0x00200000d104783b */ /* 0x000fee0000000200 */
[C---:B------:R-:W-:Y:S01]  /*91a0*/  HMMA.16816.F32 R132, R8.reuse, R16, R132 ;  /* 0x000000100884723c */ /* 0x040fe20000001884 */
[----:B------:R-:W1:Y:S07]  /*91b0*/  LDSM.16.M88.4 R16, [R207] ;  /* 0x00000000cf10783b */ /* 0x000e6e0000000200 */
[C---:B------:R-:W-:Y:S08]  /*91c0*/  HMMA.16816.F32 R24, R8.reuse, R12, R32 ;  /* 0x0000000c0818723c */ /* 0x040ff00000001820 */
[----:B------:R-:W-:Y:S01]  /*91d0*/  HMMA.16816.F32 R20, R8, R14, R20 ;  /* 0x0000000e0814723c */ /* 0x000fe20000001814 */
[----:B------:R-:W2:Y:S04]  /*91e0*/  LDSM.16.M88.4 R12, [R207+0x800] ;  /* 0x00080000cf0c783b */ /* 0x000ea80000000200 */
[----:B------:R-:W3:Y:S03]  /*91f0*/  LDSM.16.M88.4 R8, [R209] ;  /* 0x00000000d108783b */ /* 0x000ee60000000200 */
[C---:B-1----:R-:W-:Y:S08]  /*9200*/  HMMA.16816.F32 R176, R4.reuse, R16, R176 ;  /* 0x0000001004b0723c */ /* 0x042ff000000018b0 */
[C---:B------:R-:W-:Y:S08]  /*9210*/  HMMA.16816.F32 R32, R4.reuse, R18, R172 ;  /* 0x000000120420723c */ /* 0x040ff000000018ac */
[C---:B--2---:R-:W-:Y:S08]  /*9220*/  HMMA.16816.F32 R180, R4.reuse, R12, R180 ;  /* 0x0000000c04b4723c */ /* 0x044ff000000018b4 */
[----:B------:R-:W-:Y:S01]  /*9230*/  HMMA.16816.F32 R136, R4, R14, R136 ;  /* 0x0000000e0488723c */ /* 0x000fe20000001888 */
[----:B------:R-:W-:Y:S07]  /*9240*/  LDSM.16.M88.4 R4, [R202+0x6000] ;  /* 0x00600000ca04783b */ /* 0x000fee0000000200 */
[C---:B---3--:R-:W-:Y:S08]  /*9250*/  HMMA.16816.F32 R132, R8.reuse, R16, R132 ;  /* 0x000000100884723c */ /* 0x048ff00000001884 */
[C---:B------:R-:W-:Y:S01]  /*9260*/  HMMA.16816.F32 R28, R8.reuse, R18, R28 ;  /* 0x00000012081c723c */ /* 0x040fe2000000181c */
[----:B------:R-:W1:Y:S07]  /*9270*/  LDSM.16.M88.4 R16, [R200+0x9000] ;  /* 0x00900000c810783b */ /* 0x000e6e0000000200 */
[C---:B------:R-:W-:Y:S08]  /*9280*/  HMMA.16816.F32 R24, R8.reuse, R12, R24 ;  /* 0x0000000c0818723c */ /* 0x040ff00000001818 */
[----:B------:R-:W-:Y:S01]  /*9290*/  HMMA.16816.F32 R20, R8, R14, R20 ;  /* 0x0000000e0814723c */ /* 0x000fe20000001814 */
[----:B------:R-:W2:Y:S04]  /*92a0*/  LDSM.16.M88.4 R12, [R200+0x9800] ;  /* 0x00980000c80c783b */ /* 0x000ea80000000200 */
[----:B------:R-:W3:Y:S03]  /*92b0*/  LDSM.16.M88.4 R8, [R202+0x4000] ;  /* 0x00400000ca08783b */ /* 0x000ee60000000200 */
[C---:B-1----:R-:W-:Y:S08]  /*92c0*/  HMMA.16816.F32 R172, R4.reuse, R16, R176 ;  /* 0x0000001004ac723c */ /* 0x042ff000000018b0 */
[C---:B------:R-:W-:Y:S08]  /*92d0*/  HMMA.16816.F32 R32, R4.reuse, R18, R32 ;  /* 0x000000120420723c */ /* 0x040ff00000001820 */
[C---:B--2---:R-:W-:Y:S08]  /*92e0*/  HMMA.16816.F32 R176, R4.reuse, R12, R180 ;  /* 0x0000000c04b0723c */ /* 0x044ff000000018b4 */
[----:B------:R-:W-:Y:S01]  /*92f0*/  HMMA.16816.F32 R136, R4, R14, R136 ;  /* 0x0000000e0488723c */ /* 0x000fe20000001888 */
[----:B------:R-:W-:Y:S07]  /*9300*/  LDSM.16.M88.4 R4, [R204+0x6000] ;  /* 0x00600000cc04783b */ /* 0x000fee0000000200 */
[C---:B---3--:R-:W-:Y:S08]  /*9310*/  HMMA.16816.F32 R132, R8.reuse, R16, R132 ;  /* 0x000000100884723c */ /* 0x048ff00000001884 */
[C---:B------:R-:W-:Y:S01]  /*9320*/  HMMA.16816.F32 R28, R8.reuse, R18, R28 ;  /* 0x00000012081c723c */ /* 0x040fe2000000181c */
[----:B------:R-:W1:Y:S07]  /*9330*/  LDSM.16.M88.4 R16, [R213] ;  /* 0x00000000d510783b */ /* 0x000e6e0000000200 */
[C---:B------:R-:W-:Y:S08]  /*9340*/  HMMA.16816.F32 R24, R8.reuse, R12, R24 ;  /* 0x0000000c0818723c */ /* 0x040ff00000001818 */
[----:B------:R-:W-:Y:S01]  /*9350*/  HMMA.16816.F32 R20, R8, R14, R20 ;  /* 0x0000000e0814723c */ /* 0x000fe20000001814 */
[----:B------:R-:W2:Y:S04]  /*9360*/  LDSM.16.M88.4 R12, [R212] ;  /* 0x00000000d40c783b */ /* 0x000ea80000000200 */
        /* <DEDUP_REMOVED lines=15> */
[----:B--2---:R-:W-:Y:S08]  /*9460*/  HMMA.16816.F32 R176, R4, R12, R176 ;  /* 0x0000000c04b0723c */ /* 0x004ff000000018b0 */
[C---:B---3--:R-:W-:Y:S08]  /*9470*/  HMMA.16816.F32 R132, R8.reuse, R16, R132 ;  /* 0x000000100884723c */ /* 0x048ff00000001884 */
[C---:B------:R-:W-:Y:S01]  /*9480*/  HMMA.16816.F32 R32, R8.reuse, R18, R28 ;  /* 0x000000120820723c */ /* 0x040fe2000000181c */
[----:B------:R-:W-:Y:S07]  /*9490*/  LDSM.16.M88.4 R16, [R207+0x1000] ;  /* 0x00100000cf10783b */ /* 0x000fee0000000200 */
[C---:B------:R-:W-:Y:S08]  /*94a0*/  HMMA.16816.F32 R24, R8.reuse, R12, R24 ;  /* 0x0000000c0818723c */ /* 0x040ff00000001818 */
[-C--:B------:R-:W-:Y:S01]  /*94b0*/  HMMA.16816.F32 R20, R8, R14.reuse, R20 ;  /* 0x0000000e0814723c */ /* 0x080fe20000001814 */
[----:B------:R-:W1:Y:S07]  /*94c0*/  LDSM.16.M88.4 R8, [R209+0x4000] ;  /* 0x00400000d108783b */ /* 0x000e6e0000000200 */
[----:B------:R-:W-:Y:S01]  /*94d0*/  HMMA.16816.F32 R136, R4, R14, R136 ;  /* 0x0000000e0488723c */ /* 0x000fe20000001888 */
[----:B------:R-:W2:Y:S04]  /*94e0*/  LDSM.16.M88.4 R4, [R209+0x6000] ;  /* 0x00600000d104783b */ /* 0x000ea80000000200 */
[----:B------:R-:W3:Y:S01]  /*94f0*/  LDSM.16.M88.4 R12, [R207+0x1800] ;  /* 0x00180000cf0c783b */ /* 0x000ee20000000200 */
[----:B------:R-:W-:-:S04]  /*9500*/  DEPBAR.LE SB0, 0x0 ;  /* 0x000080000000791a */ /* 0x000fc80000000000 */
[-C--:B-1----:R-:W-:Y:S08]  /*9510*/  HMMA.16816.F32 R28, R8, R16.reuse, R132 ;  /* 0x00000010081c723c */ /* 0x082ff00000001884 */
[C---:B--2---:R-:W-:Y:S08]  /*9520*/  HMMA.16816.F32 R172, R4.reuse, R16, R172 ;  /* 0x0000001004ac723c */ /* 0x044ff000000018ac */
        /* <DEDUP_REMOVED lines=34> */
.L_x_1861:
[----:B------:R-:W2:Y:S04]  /*9750*/  LDL R0, [R1+0x60] ;  /* 0x0000600001007983 */ /* 0x000ea80000100800 */
[----:B------:R-:W3:Y:S04]  /*9760*/  LDL R6, [R1+0x64] ;  /* 0x0000640001067983 */ /* 0x000ee80000100800 */
[----:B-1----:R-:W4:Y:S04]  /*9770*/  LDL.64 R2, [R1+0x68] ;  /* 0x0000680001027983 */ /* 0x002f280000100a00 */
[----:B------:R-:W5:Y:S04]  /*9780*/  LDL.64 R8, [R1+0x10] ;  /* 0x0000100001087983 */ /* 0x000f680000100a00 */
[----:B------:R-:W5:Y:S04]  /*9790*/  LDL R7, [R1+0x8c] ;  /* 0x00008c0001077983 */ /* 0x000f680000100800 */
[----:B------:R-:W5:Y:S04]  /*97a0*/  LDL.64 R4, [R1+0x28] ;  /* 0x0000280001047983 */ /* 0x000f680000100a00 */
[----:B------:R-:W1:Y:S02]  /*97b0*/  S2R R10, SR_TID.X ;  /* 0x00000000000a7919 */ /* 0x000e640000002100 */
[----:B-1----:R-:W-:-:S05]  /*97c0*/  IMAD.SHL.U32 R10, R10, 0x2, RZ ;  /* 0x000000020a0a7824 */ /* 0x002fca00078e00ff */
[----:B------:R-:W-:Y:S01]  /*97d0*/  LOP3.LUT R10, R10, 0x6, RZ, 0xc0, !PT ;  /* 0x000000060a0a7812 */ /* 0x000fe200078ec0ff */
[----:B--2---:R-:W-:Y:S02]  /*97e0*/  IMAD.MOV.U32 R247, RZ, RZ, R0 ;  /* 0x000000fffff77224 */ /* 0x004fe400078e0000 */
[----:B------:R-:W-:-:S04]  /*97f0*/  IMAD.U32 R0, RZ, RZ, UR25 ;  /* 0x00000019ff007e24 */ /* 0x000fc8000f8e00ff */
[----:B------:R-:W-:Y:S02]  /*9800*/  IMAD R0, R0, 0x20, R10 ;  /* 0x0000002000007824 */ /* 0x000fe400078e020a */
[----:B---3--:R-:W-:Y:S02]  /*9810*/  IMAD.MOV.U32 R16, RZ, RZ, R6 ;  /* 0x000000ffff107224 */ /* 0x008fe400078e0006 */
[----:B----4-:R-:W-:Y:S01]  /*9820*/  IMAD.MOV.U32 R6, RZ, RZ, R2 ;  /* 0x000000ffff067224 */ /* 0x010fe200078e0002 */
[C---:B------:R-:W-:Y:S02]  /*9830*/  IADD3 R2, R0.reuse, 0x1, RZ ;  /* 0x0000000100027810 */ /* 0x040fe40007ffe0ff */
[-C--:B------:R-:W-:Y:S02]  /*9840*/  ISETP.GE.AND P6, PT, R0, R223.reuse, PT ;  /* 0x000000df0000720c */ /* 0x080fe40003fc6270 */
[C---:B------:R-:W-:Y:S02]  /*9850*/  ISETP.GE.AND P5, PT, R2.reuse, R223, PT ;  /* 0x000000df0200720c */ /* 0x040fe40003fa6270 */
[----:B------:R-:W-:-:S02]  /*9860*/  ISETP.GE.AND P2, PT, R2, R222, PT ;  /* 0x000000de0200720c */ /* 0x000fc40003f46270 */
[C---:B------:R-:W-:Y:S02]  /*9870*/  ISETP.GE.AND P1, PT, R2.reuse, R221, PT ;  /* 0x000000dd0200720c */ /* 0x040fe40003f26270 */
[----:B------:R-:W-:Y:S02]  /*9880*/  ISETP.GE.AND P4, PT, R2, R220, PT ;  /* 0x000000dc0200720c */ /* 0x000fe40003f86270 */
[-C--:B------:R-:W-:Y:S02]  /*9890*/  ISETP.LT.OR P6, PT, R0, R219.reuse, P6 ;  /* 0x000000db0000720c */ /* 0x080fe400037c1670 */
[C---:B------:R-:W-:Y:S02]  /*98a0*/  ISETP.LT.OR P5, PT, R2.reuse, R219, P5 ;  /* 0x000000db0200720c */ /* 0x040fe40002fa1670 */
[C---:B------:R-:W-:Y:S02]  /*98b0*/  ISETP.LT.OR P2, PT, R2.reuse, R218, P2 ;  /* 0x000000da0200720c */ /* 0x040fe40001741670 */
[----:B------:R-:W-:-:S02]  /*98c0*/  ISETP.LT.OR P1, PT, R2, R217, P1 ;  /* 0x000000d90200720c */ /* 0x000fc40000f21670 */
[----:B------:R-:W-:Y:S02]  /*98d0*/  ISETP.LT.OR P4, PT, R2, R216, P4 ;  /* 0x000000d80200720c */ /* 0x000fe40002781670 */
[C---:B------:R-:W-:Y:S01]  /*98e0*/  IADD3 R2, R0.reuse, 0x8, RZ ;  /* 0x0000000800027810 */ /* 0x040fe20007ffe0ff */
[----:B-----5:R-:W-:Y:S01]  /*98f0*/  IMAD.MOV.U32 R226, RZ, RZ, R8 ;  /* 0x000000ffffe27224 */ /* 0x020fe200078e0008 */
[----:B------:R-:W-:Y:S01]  /*9900*/  ISETP.GE.AND P3, PT, R0, R222, PT ;  /* 0x000000de0000720c */ /* 0x000fe20003f66270 */
[----:B------:R-:W-:Y:S01]  /*9910*/  IMAD.MOV.U32 R15, RZ, RZ, R7 ;  /* 0x000000ffff0f7224 */ /* 0x000fe200078e0007 */
[----:B------:R-:W-:Y:S02]  /*9920*/  FSEL R8, R28, -INF , !P6 ;  /* 0xff8000001c087808 */ /* 0x000fe40007000000 */
[----:B------:R-:W-:Y:S02]  /*9930*/  FSEL R11, R29, -INF , !P5 ;  /* 0xff8000001d0b7808 */ /* 0x000fe40006800000 */
[----:B------:R-:W-:Y:S01]  /*9940*/  FSEL R17, R31, -INF , !P2 ;  /* 0xff8000001f117808 */ /* 0x000fe20005000000 */
[----:B------:R-:W-:Y:S01]  /*9950*/  IMAD.MOV.U32 R7, RZ, RZ, R3 ;  /* 0x000000ffff077224 */ /* 0x000fe200078e0003 */
[----:B------:R-:W-:-:S02]  /*9960*/  ISETP.GE.AND P6, PT, R0, R221, PT ;  /* 0x000000dd0000720c */ /* 0x000fc40003fc6270 */
[----:B------:R-:W-:Y:S02]  /*9970*/  ISETP.GE.AND P2, PT, R0, R220, PT ;  /* 0x000000dc0000720c */ /* 0x000fe40003f46270 */
[----:B------:R-:W-:Y:S02]  /*9980*/  ISETP.GE.AND P5, PT, R2, R223, PT ;  /* 0x000000df0200720c */ /* 0x000fe40003fa6270 */
[C---:B------:R-:W-:Y:S02]  /*9990*/  ISETP.LT.OR P3, PT, R0.reuse, R218, P3 ;  /* 0x000000da0000720c */ /* 0x040fe40001f61670 */
[C---:B------:R-:W-:Y:S01]  /*99a0*/  IADD3 R3, R0.reuse, 0x9, RZ ;  /* 0x0000000900037810 */ /* 0x040fe20007ffe0ff */
[----:B------:R-:W-:Y:S01]  /*99b0*/  IMAD.MOV.U32 R227, RZ, RZ, R9 ;  /* 0x000000ffffe37224 */ /* 0x000fe200078e0009 */
[C---:B------:R-:W-:Y:S02]  /*99c0*/  ISETP.LT.OR P6, PT, R0.reuse, R217, P6 ;  /* 0x000000d90000720c */ /* 0x040fe400037c1670 */
[----:B------:R-:W-:-:S02]  /*99d0*/  ISETP.LT.OR P2, PT, R0, R216, P2 ;  /* 0x000000d80000720c */ /* 0x000fc40001741670 */
[----:B------:R-:W-:Y:S02]  /*99e0*/  ISETP.LT.OR P5, PT, R2, R219, P5 ;  /* 0x000000db0200720c */ /* 0x000fe40002fa1670 */
[----:B------:R-:W-:Y:S02]  /*99f0*/  FSEL R9, R30, -INF , !P3 ;  /* 0xff8000001e097808 */ /* 0x000fe40005800000 */
[----:B------:R-:W-:Y:S02]  /*9a00*/  ISETP.GE.AND P3, PT, R3, R223, PT ;  /* 0x000000df0300720c */ /* 0x000fe40003f66270 */
[----:B------:R-:W-:Y:S02]  /*9a10*/  FSEL R28, R172, -INF , !P6 ;  /* 0xff800000ac1c7808 */ /* 0x000fe40007000000 */
[----:B------:R-:W-:Y:S02]  /*9a20*/  FSEL R30, R174, -INF , !P2 ;  /* 0xff800000ae1e7808 */ /* 0x000fe40005000000 */
[----:B------:R-:W-:-:S02]  /*9a30*/  FSEL R29, R173, -INF , !P1 ;  /* 0xff800000ad1d7808 */ /* 0x000fc40004800000 */
[----:B------:R-:W-:Y:S02]  /*9a40*/  FSEL R10, R32, -INF , !P5 ;  /* 0xff800000200a7808 */ /* 0x000fe40006800000 */
[C---:B------:R-:W-:Y:S02]  /*9a50*/  ISETP.GE.AND P6, PT, R2.reuse, R222, PT ;  /* 0x000000de0200720c */ /* 0x040fe40003fc6270 */
[C---:B------:R-:W-:Y:S02]  /*9a60*/  ISETP.GE.AND P2, PT, R2.reuse, R221, PT ;  /* 0x000000dd0200720c */ /* 0x040fe40003f46270 */
[----:B------:R-:W-:Y:S02]  /*9a70*/  ISETP.GE.AND P1, PT, R2, R220, PT ;  /* 0x000000dc0200720c */ /* 0x000fe40003f26270 */
[C---:B------:R-:W-:Y:S02]  /*9a80*/  ISETP.GE.AND P5, PT, R3.reuse, R222, PT ;  /* 0x000000de0300720c */ /* 0x040fe40003fa6270 */
[----:B------:R-:W-:-:S02]  /*9a90*/  ISETP.LT.OR P3, PT, R3, R219, P3 ;  /* 0x000000db0300720c */ /* 0x000fc40001f61670 */
[C---:B------:R-:W-:Y:S02]  /*9aa0*/  ISETP.LT.OR P6, PT, R2.reuse, R218, P6 ;  /* 0x000000da0200720c */ /* 0x040fe400037c1670 */
[C---:B------:R-:W-:Y:S02]  /*9ab0*/  ISETP.LT.OR P2, PT, R2.reuse, R217, P2 ;  /* 0x000000d90200720c */ /* 0x040fe40001741670 */
[----:B------:R-:W-:Y:S02]  /*9ac0*/  ISETP.LT.OR P1, PT, R2, R216, P1 ;  /* 0x000000d80200720c */ /* 0x000fe40000f21670 */
[----:B------:R-:W-:Y:S02]  /*9ad0*/  ISETP.LT.OR P5, PT, R3, R218, P5 ;  /* 0x000000da0300720c */ /* 0x000fe40002fa1670 */
[----:B------:R-:W-:Y:S02]  /*9ae0*/  FSEL R31, R175, -INF , !P4 ;  /* 0xff800000af1f7808 */ /* 0x000fe40006000000 */
[----:B------:R-:W-:-:S02]  /*9af0*/  FSEL R12, R33, -INF , !P3 ;  /* 0xff800000210c7808 */ /* 0x000fc40005800000 */
[----:B------:R-:W-:Y:S02]  /*9b00*/  IADD3 R2, R0, 0x10, RZ ;  /* 0x0000001000027810 */ /* 0x000fe40007ffe0ff */
[C---:B------:R-:W-:Y:S02]  /*9b10*/  ISETP.GE.AND P4, PT, R3.reuse, R221, PT ;  /* 0x000000dd0300720c */ /* 0x040fe40003f86270 */
[----:B------:R-:W-:Y:S02]  /*9b20*/  ISETP.GE.AND P3, PT, R3, R220, PT ;  /* 0x000000dc0300720c */ /* 0x000fe40003f66270 */
        /* <DEDUP_REMOVED lines=8> */
[----:B------:R-:W-:-:S02]  /*9bb0*/  ISETP.LT.OR P4, PT, R3, R217, P4 ;  /* 0x000000d90300720c */ /* 0x000fc40002781670 */
[----:B------:R-:W-:Y:S02]  /*9bc0*/  ISETP.LT.OR P3, PT, R3, R216, P3 ;  /* 0x000000d80300720c */ /* 0x000fe40001f61670 */
[----:B------:R-:W-:Y:S02]  /*9bd0*/  IADD3 R3, R0, 0x11, RZ ;  /* 0x0000001100037810 */ /* 0x000fe40007ffe0ff */
[C---:B------:R-:W-:Y:S02]  /*9be0*/  ISETP.LT.OR P6, PT, R2.reuse, R219, P6 ;  /* 0x000000db0200720c */ /* 0x040fe400037c1670 */
[C---:B------:R-:W-:Y:S02]  /*9bf0*/  ISETP.LT.OR P5, PT, R2.reuse, R218, P5 ;  /* 0x000000da0200720c */ /* 0x040fe40002fa1670 */
[C---:B------:R-:W-:Y:S02]  /*9c00*/  ISETP.LT.OR P2, PT, R2.reuse, R217, P2 ;  /* 0x000000d90200720c */ /* 0x040fe40001741670 */
[----:B------:R-:W-:Y:S01]  /*9c10*/  ISETP.LT.OR P1, PT, R2, R216, P1 ;  /* 0x000000d80200720c */ /* 0x000fe20000f21670 */
[----:B------:R-:W-:Y:S01]  /*9c20*/  IMAD.U32 R2, RZ, RZ, UR29 ;  /* 0x0000001dff027e24 */ /* 0x000fe2000f8e00ff */
[----:B------:R-:W-:-:S02]  /*9c30*/  FSEL R26, R183, -INF , !P3 ;  /* 0xff800000b71a7808 */ /* 0x000fc40005800000 */
[----:B------:R-:W-:Y:S01]  /*9c40*/  ISETP.GE.AND P3, PT, R3, R223, PT ;  /* 0x000000df0300720c */ /* 0x000fe20003f66270 */
[----:B------:R-:W-:Y:S01]  /*9c50*/  IMAD.MOV.U32 R184, RZ, RZ, R4 ;  /* 0x000000ffffb87224 */ /* 0x000fe200078e0004 */
[----:B------:R-:W-:Y:S02]  /*9c60*/  FSEL R25, R181, -INF , !P4 ;  /* 0xff800000b5197808 */ /* 0x000fe40006000000 */
[----:B------:R-:W-:Y:S02]  /*9c70*/  LOP3.LUT R4, R227, UR25, R2, 0x96, !PT ;  /* 0x00000019e3047c12 */ /* 0x000fe4000f8e9602 */
[C---:B------:R-:W-:Y:S02]  /*9c80*/  ISETP.GE.AND P4, PT, R3.reuse, R222, PT ;  /* 0x000000de0300720c */ /* 0x040fe40003f86270 */
[----:B------:R-:W-:Y:S02]  /*9c90*/  ISETP.LT.OR P3, PT, R3, R219, P3 ;  /* 0x000000db0300720c */ /* 0x000fe40001f61670 */
[----:B------:R-:W-:-:S02]  /*9ca0*/  IADD3 R2, R0, 0x18, RZ ;  /* 0x0000001800027810 */ /* 0x000fc40007ffe0ff */
[----:B------:R-:W-:Y:S02]  /*9cb0*/  IADD3 R0, R0, 0x19, RZ ;  /* 0x0000001900007810 */ /* 0x000fe40007ffe0ff */
[----:B------:R-:W-:Y:S02]  /*9cc0*/  ISETP.LT.OR P4, PT, R3, R218, P4 ;  /* 0x000000da0300720c */ /* 0x000fe40002781670 */
[----:B------:R-:W-:Y:S02]  /*9cd0*/  FSEL R224, R133, -INF , !P3 ;  /* 0xff80000085e07808 */ /* 0x000fe40005800000 */
[-C--:B------:R-:W-:Y:S02]  /*9ce0*/  ISETP.GE.AND P3, PT, R2, R223.reuse, PT ;  /* 0x000000df0200720c */ /* 0x080fe40003f66270 */
[----:B------:R-:W-:Y:S02]  /*9cf0*/  FSEL R232, R134, -INF , !P5 ;  /* 0xff80000086e87808 */ /* 0x000fe40006800000 */
[----:B------:R-:W-:-:S02]  /*9d00*/  ISETP.GE.AND P5, PT, R0, R223, PT ;  /* 0x000000df0000720c */ /* 0x000fc40003fa6270 */
[----:B------:R-:W-:Y:S02]  /*9d10*/  FSEL R234, R135, -INF , !P4 ;  /* 0xff80000087ea7808 */ /* 0x000fe40006000000 */
[-C--:B------:R-:W-:Y:S02]  /*9d20*/  ISETP.LT.OR P4, PT, R2, R219.reuse, P3 ;  /* 0x000000db0200720c */ /* 0x080fe40001f81670 */
[----:B------:R-:W-:Y:S01]  /*9d30*/  ISETP.LT.OR P3, PT, R0, R219, P5 ;  /* 0x000000db0000720c */ /* 0x000fe20002f61670 */
[----:B------:R-:W-:Y:S01]  /*9d40*/  IMAD.MOV.U32 R185, RZ, RZ, R5 ;  /* 0x000000ffffb97224 */ /* 0x000fe200078e0005 */
[----:B------:R-:W-:Y:S01]  /*9d50*/  FSEL R225, R132, -INF , !P6 ;  /* 0xff80000084e17808 */ /* 0x000fe20007000000 */
[----:B------:R-:W-:Y:S01]  /*9d60*/  IMAD R5, R247, -0x326172a9, RZ ;  /* 0xcd9e8d57f7057824 */ /* 0x000fe200078e02ff */
[----:B------:R-:W-:Y:S01]  /*9d70*/  FSEL R198, R21, -INF , !P3 ;  /* 0xff80000015c67808 */ /* 0x000fe20005800000 */
[----:B------:R-:W-:Y:S01]  /*9d80*/  IMAD.WIDE.U32 R34, R4, -0x326172a9, RZ ;  /* 0xcd9e8d5704227825 */ /* 0x000fe200078e00ff */
[----:B------:R-:W-:-:S02]  /*9d90*/  ISETP.GE.AND P6, PT, R3, R221, PT ;  /* 0x000000dd0300720c */ /* 0x000fc40003fc6270 */
[C---:B------:R-:W-:Y:S02]  /*9da0*/  ISETP.GE.AND P3, PT, R3.reuse, R220, PT ;  /* 0x000000dc0300720c */ /* 0x040fe40003f66270 */
[C---:B------:R-:W-:Y:S02]  /*9db0*/  ISETP.GE.AND P5, PT, R2.reuse, R222, PT ;  /* 0x000000de0200720c */ /* 0x040fe40003fa6270 */
[C---:B------:R-:W-:Y:S02]  /*9dc0*/  ISETP.LT.OR P6, PT, R3.reuse, R217, P6 ;  /* 0x000000d90300720c */ /* 0x040fe400037c1670 */
[----:B------:R-:W-:Y:S02]  /*9dd0*/  ISETP.LT.OR P3, PT, R3, R216, P3 ;  /* 0x000000d80300720c */ /* 0x000fe40001f61670 */
[----:B------:R-:W-:Y:S02]  /*9de0*/  ISETP.LT.OR P5, PT, R2, R218, P5 ;  /* 0x000000da0200720c */ /* 0x000fe40002fa1670 */
[----:B------:R-:W-:-:S02]  /*9df0*/  LOP3.LUT R3, R35, UR16, R5, 0x96, !PT ;  /* 0x0000001023037c12 */ /* 0x000fc4000f8e9605 */
[----:B------:R-:W-:Y:S02]  /*9e00*/  FSEL R237, R22, -INF , !P5 ;  /* 0xff80000016ed7808 */ /* 0x000fe40006800000 */
[----:B------:R-:W-:Y:S01]  /*9e10*/  FSEL R239, R176, -INF , !P2 ;  /* 0xff800000b0ef7808 */ /* 0x000fe20005000000 */
[----:B------:R-:W-:Y:S01]  /*9e20*/  IMAD.WIDE.U32 R18, R3, -0x2daee0ad, RZ ;  /* 0xd2511f5303127825 */ /* 0x000fe200078e00ff */
[C---:B------:R-:W-:Y:S02]  /*9e30*/  ISETP.GE.AND P5, PT, R2.reuse, R221, PT ;  /* 0x000000dd0200720c */ /* 0x040fe40003fa6270 */
[----:B------:R-:W-:Y:S02]  /*9e40*/  ISETP.GE.AND P2, PT, R2, R220, PT ;  /* 0x000000dc0200720c */ /* 0x000fe40003f46270 */
[----:B------:R-:W-:Y:S02]  /*9e50*/  FSEL R199, R20, -INF , !P4 ;  /* 0xff80000014c77808 */ /* 0x000fe40006000000 */
[----:B------:R-:W-:-:S02]  /*9e60*/  ISETP.GE.AND P4, PT, R0, R222, PT ;  /* 0x000000de0000720c */ /* 0x000fc40003f86270 */
[C---:B------:R-:W-:Y:S02]  /*9e70*/  ISETP.LT.OR P5, PT, R2.reuse, R217, P5 ;  /* 0x000000d90200720c */ /* 0x040fe40002fa1670 */
[----:B------:R-:W-:Y:S02]  /*9e80*/  ISETP.LT.OR P2, PT, R2, R216, P2 ;  /* 0x000000d80200720c */ /* 0x000fe40001741670 */
[----:B------:R-:W-:Y:S02]  /*9e90*/  LOP3.LUT R2, R19, UR13, R6, 0x96, !PT ;  /* 0x0000000d13027c12 */ /* 0x000fe4000f8e9606 */
[----:B------:R-:W-:Y:S02]  /*9ea0*/  ISETP.LT.OR P4, PT, R0, R218, P4 ;  /* 0x000000da0000720c */ /* 0x000fe40002781670 */
[----:B------:R-:W-:Y:S01]  /*9eb0*/  LOP3.LUT R3, R185, UR14, R34, 0x96, !PT ;  /* 0x0000000eb9037c12 */ /* 0x000fe2000f8e9622 */
[----:B------:R-:W-:Y:S01]  /*9ec0*/  IMAD.WIDE.U32 R4, R2, -0x326172a9, RZ ;  /* 0xcd9e8d5702047825 */ /* 0x000fe200078e00ff */
[----:B------:R-:W-:-:S02]  /*9ed0*/  FSEL R238, R23, -INF , !P4 ;  /* 0xff80000017ee7808 */ /* 0x000fc40006000000 */
[----:B------:R-:W-:Y:S01]  /*9ee0*/  FSEL R244, R178, -INF , !P1 ;  /* 0xff800000b2f47808 */ /* 0x000fe20004800000 */
[----:B------:R-:W-:Y:S01]  /*9ef0*/  IMAD.WIDE.U32 R6, R3, -0x2daee0ad, RZ ;  /* 0xd2511f5303067825 */ /* 0x000fe200078e00ff */
[C---:B------:R-:W-:Y:S02]  /*9f00*/  ISETP.GE.AND P4, PT, R0.reuse, R221, PT ;  /* 0x000000dd0000720c */ /* 0x040fe40003f86270 */
[----:B------:R-:W-:Y:S02]  /*9f10*/  ISETP.GE.AND P1, PT, R0, R220, PT ;  /* 0x000000dc0000720c */ /* 0x000fe40003f26270 */
[----:B------:R-:W-:Y:S02]  /*9f20*/  FMNMX.FTZ R3, R188, R8, !PT ;  /* 0x00000008bc037209 */ /* 0x000fe40007810000 */
[C---:B------:R-:W-:Y:S02]  /*9f30*/  ISETP.LT.OR P4, PT, R0.reuse, R217, P4 ;  /* 0x000000d90000720c */ /* 0x040fe40002781670 */
[----:B------:R-:W-:-:S02]  /*9f40*/  ISETP.LT.OR P1, PT, R0, R216, P1 ;  /* 0x000000d80000720c */ /* 0x000fc40000f21670 */
[----:B------:R-:W-:Y:S02]  /*9f50*/  LOP3.LUT R2, R5, UR12, R184, 0x96, !PT ;  /* 0x0000000c05027c12 */ /* 0x000fe4000f8e96b8 */
[----:B------:R-:W-:Y:S02]  /*9f60*/  LOP3.LUT R0, R7, UR11, R18, 0x96, !PT ;  /* 0x0000000b07007c12 */ /* 0x000fe4000f8e9612 */
[----:B------:R-:W-:Y:S01]  /*9f70*/  FMNMX.FTZ R5, R11, R3, !PT ;  /* 0x000000030b057209 */ /* 0x000fe20007810000 */
[----:B------:R-:W-:-:S04]  /*9f80*/  IMAD.WIDE.U32 R2, R2, -0x2daee0ad, RZ ;  /* 0xd2511f5302027825 */ /* 0x000fc800078e00ff */
[----:B------:R-:W-:Y:S01]  /*9f90*/  IMAD.WIDE.U32 R182, R0, -0x326172a9, RZ ;  /* 0xcd9e8d5700b67825 */ /* 0x000fe200078e00ff */
[----:B------:R-:W-:-:S03]  /*9fa0*/  FMNMX.FTZ R0, R10, R5, !PT ;  /* 0x000000050a007209 */ /* 0x000fc60007810000 */
[----:B------:R-:W-:Y:S01]  /*9fb0*/  IMAD.MOV.U32 R231, RZ, RZ, R15 ;  /* 0x000000ffffe77224 */ /* 0x000fe200078e000f */
[----:B------:R-:W-:Y:S02]  /*9fc0*/  LOP3.LUT R15, R3, UR9, R6, 0x96, !PT ;  /* 0x00000009030f7c12 */ /* 0x000fe4000f8e9606 */
[----:B------:R-:W-:Y:S02]  /*9fd0*/  FMNMX.FTZ R3, R12, R0, !PT ;  /* 0x000000000c037209 */ /* 0x000fe40007810000 */
[----:B------:R-:W-:Y:S02]  /*9fe0*/  FMNMX.FTZ R0, R189, R9, !PT ;  /* 0x00000009bd007209 */ /* 0x000fe40007810000 */
[----:B------:R-:W-:Y:S02]  /*9ff0*/  LOP3.LUT R4, R183, UR10, R4, 0x96, !PT ;  /* 0x0000000ab7047c12 */ /* 0x000fe4000f8e9604 */
[----:B------:R-:W-:Y:S02]  /*a000*/  FMNMX.FTZ R0, R17, R0, !PT ;  /* 0x0000000011007209 */ /* 0x000fe40007810000 */
[----:B------:R-:W-:Y:S01]  /*a010*/  FMNMX.FTZ R3, R225, R3, !PT ;  /* 0x00000003e1037209 */ /* 0x000fe20007810000 */
[----:B------:R-:W-:Y:S01]  /*a020*/  IMAD.WIDE.U32 R184, R4, -0x2daee0ad, RZ ;  /* 0xd2511f5304b87825 */ /* 0x000fe200078e00ff */
[----:B------:R-:W-:-:S02]  /*a030*/  FMNMX.FTZ R0, R14, R0, !PT ;  /* 0x000000000e007209 */ /* 0x000fc40007810000 */
[----:B------:R-:W-:Y:S02]  /*a040*/  FMNMX.FTZ R3, R224, R3, !PT ;  /* 0x00000003e0037209 */ /* 0x000fe40007810000 */
[----:B------:R-:W-:Y:S02]  /*a050*/  LOP3.LUT R4, R185, UR7, R2, 0x96, !PT ;  /* 0x00000007b9047c12 */ /* 0x000fe4000f8e9602 */
[----:B------:R-:W-:Y:S02]  /*a060*/  FMNMX.FTZ R0, R13, R0, !PT ;  /* 0x000000000d007209 */ /* 0x000fe40007810000 */
[----:B------:R-:W-:Y:S02]  /*a070*/  FMNMX.FTZ R2, R199, R3, !PT ;  /* 0x00000003c7027209 */ /* 0x000fe40007810000 */
[----:B------:R-:W-:Y:S02]  /*a080*/  FMNMX.FTZ R5, R232, R0, !PT ;  /* 0x00000000e8057209 */ /* 0x000fe40007810000 */
[----:B------:R-:W-:Y:S01]  /*a090*/  FMNMX.FTZ R0, R198, R2, !PT ;  /* 0x00000002c6007209 */ /* 0x000fe20007810000 */
[----:B------:R-:W-:-:S04]  /*a0a0*/  IMAD.WIDE.U32 R2, R4, -0x326172a9, RZ ;  /* 0xcd9e8d5704027825 */ /* 0x000fc800078e00ff */
[----:B------:R-:W1:Y:S01]  /*a0b0*/  SHFL.BFLY PT, R7, R0, 0x2, 0x1f ;  /* 0x0c401f0000077f89 */ /* 0x000e6200000e0000 */
[----:B------:R-:W-:-:S04]  /*a0c0*/  LOP3.LUT R4, R2, 0xffff, RZ, 0xc0, !PT ;  /* 0x0000ffff02047812 */ /* 0x000fc800078ec0ff */
[----:B------:R-:W-:Y:S02]  /*a0d0*/  SHF.R.U32.HI R6, RZ, 0x8, R4 ;  /* 0x00000008ff067819 */ /* 0x000fe40000011604 */
[----:B------:R-:W-:-:S04]  /*a0e0*/  LOP3.LUT R4, R2, 0xff, RZ, 0xc0, !PT ;  /* 0x000000ff02047812 */ /* 0x000fc800078ec0ff */
[----:B------:R-:W-:Y:S02]  /*a0f0*/  PRMT R32, R4, 0x5410, R6 ;  /* 0x0000541004207816 */ /* 0x000fe40000000006 */
[--C-:B------:R-:W-:Y:S01]  /*a100*/  SHF.R.U32.HI R4, RZ, 0x10, R2.reuse ;  /* 0x00000010ff047819 */ /* 0x100fe20000011602 */
[----:B------:R-:W-:Y:S01]  /*a110*/  IMAD.WIDE.U32 R180, R15, -0x326172a9, RZ ;  /* 0xcd9e8d570fb47825 */ /* 0x000fe200078e00ff */
[----:B------:R-:W-:Y:S02]  /*a120*/  SHF.R.U32.HI R2, RZ, 0x18, R2 ;  /* 0x00000018ff027819 */ /* 0x000fe40000011602 */
[----:B------:R-:W-:-:S04]  /*a130*/  LOP3.LUT R4, R4, 0xff, RZ, 0xc0, !PT ;  /* 0x000000ff04047812 */ /* 0x000fc800078ec0ff */
[----:B------:R-:W-:Y:S02]  /*a140*/  PRMT R21, R4, 0x5410, R2 ;  /* 0x0000541004157816 */ /* 0x000fe40000000002 */
[----:B------:R-:W-:Y:S02]  /*a150*/  LOP3.LUT R2, R3, UR18, R180, 0x96, !PT ;  /* 0x0000001203027c12 */ /* 0x000fe4000f8e96b4 */
[----:B-1----:R-:W-:Y:S02]  /*a160*/  FMNMX.FTZ R3, R0, R7, !PT ;  /* 0x0000000700037209 */ /* 0x002fe40007810000 */
[----:B------:R-:W-:-:S04]  /*a170*/  FMNMX.FTZ R0, R191, R28, !PT ;  /* 0x0000001cbf007209 */ /* 0x000fc80007810000 */
[----:B------:R-:W-:-:S04]  /*a180*/  FMNMX.FTZ R4, R29, R0, !PT ;  /* 0x000000001d047209 */ /* 0x000fc80007810000 */
[----:B------:R-:W-:Y:S02]  /*a190*/  FMNMX.FTZ R4, R24, R4, !PT ;  /* 0x0000000418047209 */ /* 0x000fe40007810000 */
[----:B------:R-:W-:Y:S02]  /*a1a0*/  FMNMX.FTZ R5, R234, R5, !PT ;  /* 0x00000005ea057209 */ /* 0x000fe40007810000 */
[----:B------:R-:W-:Y:S02]  /*a1b0*/  FMNMX.FTZ R4, R25, R4, !PT ;  /* 0x0000000419047209 */ /* 0x000fe40007810000 */
[----:B------:R-:W-:Y:S02]  /*a1c0*/  FMNMX.FTZ R0, R190, R30, !PT ;  /* 0x0000001ebe007209 */ /* 0x000fe40007810000 */
[----:B------:R-:W-:Y:S02]  /*a1d0*/  FSEL R180, R177, -INF , !P6 ;  /* 0xff800000b1b47808 */ /* 0x000fe40007000000 */
[----:B------:R-:W-:-:S02]  /*a1e0*/  FMNMX.FTZ R4, R239, R4, !PT ;  /* 0x00000004ef047209 */ /* 0x000fc40007810000 */
[----:B------:R-:W-:Y:S02]  /*a1f0*/  FMNMX.FTZ R5, R237, R5, !PT ;  /* 0x00000005ed057209 */ /* 0x000fe40007810000 */
[----:B------:R-:W-:Y:S02]  /*a200*/  FMNMX.FTZ R0, R31, R0, !PT ;  /* 0x000000001f007209 */ /* 0x000fe40007810000 */
[----:B------:R-:W-:Y:S02]  /*a210*/  FSEL R185, R136, -INF , !P5 ;  /* 0xff80000088b97808 */ /* 0x000fe40006800000 */
[----:B------:R-:W-:Y:S02]  /*a220*/  FMNMX.FTZ R4, R180, R4, !PT ;  /* 0x00000004b4047209 */ /* 0x000fe40007810000 */
[----:B------:R-:W-:Y:S02]  /*a230*/  FMNMX.FTZ R5, R238, R5, !PT ;  /* 0x00000005ee057209 */ /* 0x000fe40007810000 */
[----:B------:R-:W-:-:S02]  /*a240*/  FMNMX.FTZ R0, R27, R0, !PT ;  /* 0x000000001b007209 */ /* 0x000fc40007810000 */
[----:B------:R-:W-:Y:S02]  /*a250*/  FSEL R183, R137, -INF , !P4 ;  /* 0xff80000089b77808 */ /* 0x000fe40006000000 */
[----:B------:R-:W-:Y:S01]  /*a260*/  FMNMX.FTZ R4, R185, R4, !PT ;  /* 0x00000004b9047209 */ /* 0x000fe20007810000 */
[----:B------:R-:W1:Y:S01]  /*a270*/  SHFL.BFLY PT, R6, R5, 0x2, 0x1f ;  /* 0x0c401f0005067f89 */ /* 0x000e6200000e0000 */
[----:B------:R-:W-:Y:S02]  /*a280*/  FMNMX.FTZ R0, R26, R0, !PT ;  /* 0x000000001a007209 */ /* 0x000fe40007810000 */
[----:B------:R-:W-:Y:S02]  /*a290*/  FMNMX.FTZ R4, R183, R4, !PT ;  /* 0x00000004b7047209 */ /* 0x000fe40007810000 */
[----:B------:R-:W-:Y:S02]  /*a2a0*/  FSEL R197, R179, -INF , !P3 ;  /* 0xff800000b3c57808 */ /* 0x000fe40005800000 */
[----:B------:R-:W-:Y:S01]  /*a2b0*/  FMNMX.FTZ R0, R244, R0, !PT ;  /* 0x00000000f4007209 */ /* 0x000fe20007810000 */
[----:B------:R-:W2:Y:S01]  /*a2c0*/  SHFL.BFLY PT, R15, R4, 0x2, 0x1f ;  /* 0x0c401f00040f7f89 */ /* 0x000ea200000e0000 */
[----:B------:R-:W-:-:S02]  /*a2d0*/  FSEL R196, R138, -INF , !P2 ;  /* 0xff8000008ac47808 */ /* 0x000fc40005000000 */
[----:B------:R-:W-:Y:S02]  /*a2e0*/  FMNMX.FTZ R0, R197, R0, !PT ;  /* 0x00000000c5007209 */ /* 0x000fe40007810000 */
[----:B------:R-:W-:Y:S02]  /*a2f0*/  FSEL R187, R139, -INF , !P1 ;  /* 0xff8000008bbb7808 */ /* 0x000fe40004800000 */
[----:B------:R-:W-:-:S04]  /*a300*/  FMNMX.FTZ R0, R196, R0, !PT ;  /* 0x00000000c4007209 */ /* 0x000fc80007810000 */
[----:B------:R-:W-:Y:S01]  /*a310*/  FMNMX.FTZ R0, R187, R0, !PT ;  /* 0x00000000bb007209 */ /* 0x000fe20007810000 */
[----:B------:R-:W-:-:S04]  /*a320*/  IMAD.MOV.U32 R186, RZ, RZ, R16 ;  /* 0x000000ffffba7224 */ /* 0x000fc800078e0010 */
[----:B------:R-:W3:Y:S01]  /*a330*/  SHFL.BFLY PT, R16, R0, 0x2, 0x1f ;  /* 0x0c401f0000107f89 */ /* 0x000ee200000e0000 */
[----:B-1----:R-:W-:Y:S02]  /*a340*/  FMNMX.FTZ R5, R5, R6, !PT ;  /* 0x0000000605057209 */ /* 0x002fe40007810000 */
[C---:B------:R-:W-:Y:S01]  /*a350*/  LOP3.LUT R6, R2.reuse, 0xffff, RZ, 0xc0, !PT ;  /* 0x0000ffff02067812 */ /* 0x040fe200078ec0ff */
[----:B------:R-:W1:Y:S03]  /*a360*/  SHFL.BFLY PT, R136, R3, 0x1, 0x1f ;  /* 0x0c201f0003887f89 */ /* 0x000e6600000e0000 */
[----:B------:R-:W-:Y:S01]  /*a370*/  SHF.R.U32.HI R7, RZ, 0x8, R6 ;  /* 0x00000008ff077819 */ /* 0x000fe20000011606 */
[----:B------:R-:W4:Y:S01]  /*a380*/  SHFL.BFLY PT, R135, R5, 0x1, 0x1f ;  /* 0x0c201f0005877f89 */ /* 0x000f2200000e0000 */
[----:B------:R-:W-:Y:S02]  /*a390*/  LOP3.LUT R6, R2, 0xff, RZ, 0xc0, !PT ;  /* 0x000000ff02067812 */ /* 0x000fe400078ec0ff */
[----:B--2---:R-:W-:Y:S01]  /*a3a0*/  FMNMX.FTZ R4, R4, R15, !PT ;  /* 0x0000000f04047209 */ /* 0x004fe20007810000 */
[----:B------:R-:W-:Y:S01]  /*a3b0*/  IMAD.WIDE.U32 R18, R231, -0x326172a9, RZ ;  /* 0xcd9e8d57e7127825 */ /* 0x000fe200078e00ff */
[----:B------:R-:W-:-:S02]  /*a3c0*/  PRMT R20, R6, 0x5410, R7 ;  /* 0x0000541006147816 */ /* 0x000fc40000000007 */
[--C-:B------:R-:W-:Y:S01]  /*a3d0*/  SHF.R.U32.HI R6, RZ, 0x10, R2.reuse ;  /* 0x00000010ff067819 */ /* 0x100fe20000011602 */
[----:B------:R-:W2:Y:S01]  /*a3e0*/  SHFL.BFLY PT, R134, R4, 0x1, 0x1f ;  /* 0x0c201f0004867f89 */ /* 0x000ea200000e0000 */
[----:B------:R-:W-:Y:S02]  /*a3f0*/  SHF.R.U32.HI R7, RZ, 0x18, R2 ;  /* 0x00000018ff077819 */ /* 0x000fe40000011602 */
[----:B------:R-:W-:Y:S02]  /*a400*/  LOP3.LUT R2, R6, 0xff, RZ, 0xc0, !PT ;  /* 0x000000ff06027812 */ /* 0x000fe400078ec0ff */
[----:B------:R-:W-:Y:S02]  /*a410*/  LOP3.LUT R6, R19, R186, RZ, 0x3c, !PT ;  /* 0x000000ba13067212 */ /* 0x000fe400078e3cff */
[----:B------:R-:W-:Y:S02]  /*a420*/  PRMT R19, R2, 0x5410, R7 ;  /* 0x0000541002137816 */ /* 0x000fe40000000007 */
[----:B---3--:R-:W-:Y:S01]  /*a430*/  FMNMX.FTZ R0, R16, R0, !PT ;  /* 0x0000000010007209 */ /* 0x008fe20007810000 */
[----:B------:R-:W-:Y:S01]  /*a440*/  IMAD.WIDE.U32 R6, R6, -0x2daee0ad, RZ ;  /* 0xd2511f5306067825 */ /* 0x000fe200078e00ff */
[----:B-1----:R-:W-:-:S03]  /*a450*/  FMNMX.FTZ R136, R3, R136, !PT ;  /* 0x0000008803887209 */ /* 0x002fc60007810000 */
[----:B------:R-:W1:Y:S01]  /*a460*/  SHFL.BFLY PT, R137, R0, 0x1, 0x1f ;  /* 0x0c201f0000897f89 */ /* 0x000e6200000e0000 */
[----:B------:R-:W-:Y:S02]  /*a470*/  LOP3.LUT R2, R7, UR15, R226, 0x96, !PT ;  /* 0x0000000f07027c12 */ /* 0x000fe4000f8e96e2 */
[----:B----4-:R-:W-:Y:S01]  /*a480*/  FMNMX.FTZ R135, R5, R135, !PT ;  /* 0x0000008705877209 */ /* 0x010fe20007810000 */
[----:B------:R-:W-:Y:S02]  /*a490*/  FMUL.FTZ R5, R136, c[0x0][0x23c] ;  /* 0x00008f0088057a20 */ /* 0x000fe40000410000 */
[----:B------:R-:W-:Y:S01]  /*a4a0*/  IMAD.WIDE.U32 R2, R2, -0x326172a9, RZ ;  /* 0xcd9e8d5702027825 */ /* 0x000fe200078e00ff */
[----:B------:R-:W-:Y:S02]  /*a4b0*/  FSETP.NEU.FTZ.AND P1, PT, R136, -INF , PT ;  /* 0xff8000008800780b */ /* 0x000fe40003f3d000 */
[----:B------:R-:W-:Y:S01]  /*a4c0*/  LOP3.LUT R18, R35, UR16, R18, 0x96, !PT ;  /* 0x0000001023127c12 */ /* 0x000fe2000f8e9612 */
[----:B------:R-:W-:Y:S01]  /*a4d0*/  FMUL.FTZ R16, R135, c[0x0][0x23c] ;  /* 0x00008f0087107a20 */ /* 0x000fe20000410000 */
[----:B------:R-:W-:-:S02]  /*a4e0*/  LOP3.LUT R7, R3, UR14, R34, 0x96, !PT ;  /* 0x0000000e03077c12 */ /* 0x000fc4000f8e9622 */
[----:B--2---:R-:W-:Y:S02]  /*a4f0*/  FMNMX.FTZ R134, R4, R134, !PT ;  /* 0x0000008604867209 */ /* 0x004fe40007810000 */
[----:B------:R-:W-:Y:S02]  /*a500*/  FSEL R3, R5, RZ, P1 ;  /* 0x000000ff05037208 */ /* 0x000fe40000800000 */
[----:B------:R-:W-:Y:S02]  /*a510*/  FSEL R4, R136, RZ, P1 ;  /* 0x000000ff88047208 */ /* 0x000fe40000800000 */
[----:B------:R-:W-:Y:S01]  /*a520*/  FSETP.NEU.FTZ.AND P1, PT, R135, -INF , PT ;  /* 0xff8000008700780b */ /* 0x000fe20003f3d000 */
[----:B------:R-:W-:-:S03]  /*a530*/  IMAD.WIDE.U32 R22, R18, -0x2daee0ad, RZ ;  /* 0xd2511f5312167825 */ /* 0x000fc600078e00ff */
[----:B------:R-:W-:Y:S01]  /*a540*/  FSEL R16, R16, RZ, P1 ;  /* 0x000000ff10107208 */ /* 0x000fe20000800000 */
[--C-:B------:R-:W-:Y:S01]  /*a550*/  FFMA.FTZ R10, R10, c[0x0][0x23c], -R3.reuse ;  /* 0x00008f000a0a7a23 */ /* 0x100fe20000010803 */
[----:B------:R-:W-:Y:S01]  /*a560*/  LOP3.LUT R6, R23, UR13, R6, 0x96, !PT ;  /* 0x0000000d17067c12 */ /* 0x000fe2000f8e9606 */
[----:B------:R-:W-:Y:S02]  /*a570*/  FFMA.FTZ R12, R12, c[0x0][0x23c], -R3 ;  /* 0x00008f000c0c7a23 */ /* 0x000fe40000010803 */
[--C-:B------:R-:W-:Y:S01]  /*a580*/  FFMA.FTZ R14, R14, c[0x0][0x23c], -R16.reuse ;  /* 0x00008f000e0e7a23 */ /* 0x100fe20000010810 */
[----:B-1----:R-:W-:Y:S02]  /*a590*/  FMNMX.FTZ R137, R0, R137, !PT ;  /* 0x0000008900897209 */ /* 0x002fe40007810000 */
[----:B------:R-:W-:Y:S01]  /*a5a0*/  FSEL R0, R135, RZ, P1 ;  /* 0x000000ff87007208 */ /* 0x000fe20000800000 */
[----:B------:R1:W-:Y:S01]  /*a5b0*/  MUFU.EX2 R227, R14 ;  /* 0x0000000e00e37308 */ /* 0x0003e20000000800 */
[----:B------:R-:W-:Y:S01]  /*a5c0*/  FSETP.NEU.FTZ.AND P2, PT, R134, -INF , PT ;  /* 0xff8000008600780b */ /* 0x000fe20003f5d000 */
[----:B------:R-:W-:-:S02]  /*a5d0*/  FFMA.FTZ R13, R13, c[0x0][0x23c], -R16 ;  /* 0x00008f000d0d7a23 */ /* 0x000fc40000010810 */
[----:B------:R-:W-:-:S04]  /*a5e0*/  FADD.FTZ R23, R189, -R0 ;  /* 0x80000000bd177221 */ /* 0x000fc80000010000 */
[----:B------:R2:W-:Y:S01]  /*a5f0*/  MUFU.EX2 R236, R10 ;  /* 0x0000000a00ec7308 */ /* 0x0005e20000000800 */
[----:B------:R-:W-:Y:S01]  /*a600*/  FSEL R0, R134, RZ, P2 ;  /* 0x000000ff86007208 */ /* 0x000fe20001000000 */
[----:B------:R-:W-:-:S06]  /*a610*/  FFMA.FTZ R8, R8, c[0x0][0x23c], -R3 ;  /* 0x00008f0008087a23 */ /* 0x000fcc0000010803 */
[----:B------:R3:W4:Y:S01]  /*a620*/  MUFU.EX2 R235, R12 ;  /* 0x0000000c00eb7308 */ /* 0x0007220000000800 */
[----:B-1----:R-:W-:Y:S01]  /*a630*/  IMAD.WIDE.U32 R14, R6, -0x326172a9, RZ ;  /* 0xcd9e8d57060e7825 */ /* 0x002fe200078e00ff */
[----:B------:R-:W-:-:S03]  /*a640*/  FSETP.NEU.FTZ.AND P1, PT, R137, -INF , PT ;  /* 0xff8000008900780b */ /* 0x000fc60003f3d000 */
[----:B------:R-:W-:Y:S01]  /*a650*/  FFMA.FTZ R11, R11, c[0x0][0x23c], -R3 ;  /* 0x00008f000b0b7a23 */ /* 0x000fe20000010803 */
[----:B------:R-:W-:Y:S02]  /*a660*/  LOP3.LUT R2, R15, UR12, R2, 0x96, !PT ;  /* 0x0000000c0f027c12 */ /* 0x000fe4000f8e9602 */
[----:B------:R-:W1:Y:S01]  /*a670*/  MUFU.EX2 R226, R13 ;  /* 0x0000000d00e27308 */ /* 0x000e620000000800 */
[----:B------:R-:W-:Y:S02]  /*a680*/  FADD.FTZ R18, R188, -R4 ;  /* 0x80000004bc127221 */ /* 0x000fe40000010000 */
[----:B------:R-:W-:-:S04]  /*a690*/  IMAD.WIDE.U32 R4, R7, -0x2daee0ad, RZ ;  /* 0xd2511f5307047825 */ /* 0x000fc800078e00ff */
[----:B------:R-:W-:Y:S01]  /*a6a0*/  FADD.FTZ R15, R191, -R0 ;  /* 0x80000000bf0f7221 */ /* 0x000fe20000010000 */
[----:B------:R-:W-:Y:S01]  /*a6b0*/  MUFU.EX2 R133, R8 ;  /* 0x0000000800857308 */ /* 0x000fe20000000800 */
[----:B------:R-:W-:Y:S01]  /*a6c0*/  IMAD.MOV.U32 R246, RZ, RZ, R241 ;  /* 0x000000fffff67224 */ /* 0x000fe200078e00f1 */
[----:B------:R-:W-:Y:S01]  /*a6d0*/  FSEL R0, R137, RZ, P1 ;  /* 0x000000ff89007208 */ /* 0x000fe20000800000 */
[----:B------:R-:W-:Y:S01]  /*a6e0*/  IMAD.WIDE.U32 R6, R2, -0x2daee0ad, RZ ;  /* 0xd2511f5302067825 */ /* 0x000fe200078e00ff */
[----:B------:R-:W-:-:S03]  /*a6f0*/  LOP3.LUT R5, R5, UR11, R22, 0x96, !PT ;  /* 0x0000000b05057c12 */ /* 0x000fc6000f8e9616 */
[--C-:B------:R-:W-:Y:S01]  /*a700*/  FFMA.FTZ R9, R9, c[0x0][0x23c], -R16.reuse ;  /* 0x00008f0009097a23 */ /* 0x100fe20000010810 */
[----:B------:R5:W1:Y:S01]  /*a710*/  MUFU.EX2 R233, R11 ;  /* 0x0000000b00e97308 */ /* 0x000a620000000800 */
[----:B------:R-:W-:Y:S01]  /*a720*/  FFMA.FTZ R2, R17, c[0x0][0x23c], -R16 ;  /* 0x00008f0011027a23 */ /* 0x000fe20000010810 */
[----:B--2---:R-:W-:Y:S01]  /*a730*/  HSET2.LE.AND R10, R32, R246, PT ;  /* 0x000000f6200a7233 */ /* 0x004fe20003803000 */
[----:B---3--:R-:W-:Y:S01]  /*a740*/  FADD.FTZ R12, R190, -R0 ;  /* 0x80000000be0c7221 */ /* 0x008fe20000010000 */
[----:B----4-:R-:W-:Y:S01]  /*a750*/  F2FP.PACK_AB R0, R235, R236 ;  /* 0x000000eceb00723e */ /* 0x010fe200000000ff */
[----:B------:R-:W-:-:S03]  /*a760*/  IMAD.WIDE.U32 R32, R5, -0x326172a9, RZ ;  /* 0xcd9e8d5705207825 */ /* 0x000fc600078e00ff */
[----:B------:R2:W-:Y:S01]  /*a770*/  MUFU.EX2 R132, R9 ;  /* 0x0000000900847308 */ /* 0x0005e20000000800 */
[----:B------:R-:W-:-:S07]  /*a780*/  LOP3.LUT R10, R10, R0, RZ, 0xc0, !PT ;  /* 0x000000000a0a7212 */ /* 0x000fce00078ec0ff */
[----:B------:R3:W4:Y:S01]  /*a790*/  MUFU.EX2 R186, R2 ;  /* 0x0000000200ba7308 */ /* 0x0007220000000800 */
[--C-:B-----5:R-:W-:Y:S01]  /*a7a0*/  HSET2.LE.AND R11, R21, R246.reuse, PT ;  /* 0x000000f6150b7233 */ /* 0x120fe20003803000 */
[----:B-1----:R-:W-:Y:S01]  /*a7b0*/  F2FP.PACK_AB R0, R226, R227 ;  /* 0x000000e3e200723e */ /* 0x002fe200000000ff */
[----:B------:R-:W-:-:S03]  /*a7c0*/  HSET2.LE.AND R8, R20, R246, PT ;  /* 0x000000f614087233 */ /* 0x000fc60003803000 */
[----:B------:R-:W-:Y:S01]  /*a7d0*/  LOP3.LUT R11, R11, R0, RZ, 0xc0, !PT ;  /* 0x000000000b0b7212 */ /* 0x000fe200078ec0ff */
[----:B--2---:R-:W-:Y:S01]  /*a7e0*/  HSET2.LE.AND R9, R19, R246, PT ;  /* 0x000000f613097233 */ /* 0x004fe20003803000 */
[----:B------:R-:W-:Y:S01]  /*a7f0*/  F2FP.PACK_AB R0, R233, R133 ;  /* 0x00000085e900723e */ /* 0x000fe200000000ff */
[----:B------:R-:W-:Y:S01]  /*a800*/  FMUL.FTZ R19, R134, c[0x0][0x23c] ;  /* 0x00008f0086137a20 */ /* 0x000fe20000410000 */
[----:B---3--:R-:W-:Y:S02]  /*a810*/  LOP3.LUT R2, R33, UR10, R14, 0x96, !PT ;  /* 0x0000000a21027c12 */ /* 0x008fe4000f8e960e */
[----:B------:R-:W-:-:S03]  /*a820*/  LOP3.LUT R8, R8, R0, RZ, 0xc0, !PT ;  /* 0x0000000008087212 */ /* 0x000fc600078ec0ff */
[----:B------:R-:W-:Y:S01]  /*a830*/  IMAD.WIDE.U32 R34, R2, -0x2daee0ad, RZ ;  /* 0xd2511f5302227825 */ /* 0x000fe200078e00ff */
[----:B----4-:R-:W-:Y:S02]  /*a840*/  F2FP.PACK_AB R0, R186, R132 ;  /* 0x00000084ba00723e */ /* 0x010fe400000000ff */
[----:B------:R-:W-:Y:S02]  /*a850*/  FSEL R19, R19, RZ, P2 ;  /* 0x000000ff13137208 */ /* 0x000fe40001000000 */
[----:B------:R-:W-:Y:S02]  /*a860*/  LOP3.LUT R7, R7, UR9, R4, 0x96, !PT ;  /* 0x0000000907077c12 */ /* 0x000fe4000f8e9604 */
[----:B------:R-:W-:Y:S02]  /*a870*/  LOP3.LUT R4, R35, UR7, R6, 0x96, !PT ;  /* 0x0000000723047c12 */ /* 0x000fe4000f8e9606 */
[----:B------:R-:W-:Y:S01]  /*a880*/  LOP3.LUT R9, R9, R0, RZ, 0xc0, !PT ;  /* 0x0000000009097212 */ /* 0x000fe200078ec0ff */
[----:B------:R-:W-:-:S02]  /*a890*/  FFMA.FTZ R0, R24, c[0x0][0x23c], -R19 ;  /* 0x00008f0018007a23 */ /* 0x000fc40000010813 */
[----:B------:R-:W-:Y:S02]  /*a8a0*/  IMAD.WIDE.U32 R4, R4, -0x326172a9, RZ ;  /* 0xcd9e8d5704047825 */ /* 0x000fe400078e00ff */
[----:B------:R1:W-:Y:S02]  /*a8b0*/  MUFU.EX2 R179, R0 ;  /* 0x0000000000b37308 */ /* 0x0003e40000000800 */
[----:B------:R-:W-:Y:S01]  /*a8c0*/  FMUL.FTZ R20, R137, c[0x0][0x23c] ;  /* 0x00008f0089147a20 */ /* 0x000fe20000410000 */
[----:B------:R-:W-:Y:S02]  /*a8d0*/  SHF.R.U32.HI R2, RZ, 0x10, R4 ;  /* 0x00000010ff027819 */ /* 0x000fe40000011604 */
[----:B------:R-:W-:Y:S02]  /*a8e0*/  LOP3.LUT R6, R4, 0xff, RZ, 0xc0, !PT ;  /* 0x000000ff04067812 */ /* 0x000fe400078ec0ff */
[----:B------:R-:W-:Y:S02]  /*a8f0*/  LOP3.LUT R2, R2, 0xff, RZ, 0xc0, !PT ;  /* 0x000000ff02027812 */ /* 0x000fe400078ec0ff */
[----:B------:R-:W-:Y:S01]  /*a900*/  FSEL R20, R20, RZ, P1 ;  /* 0x000000ff14147208 */ /* 0x000fe20000800000 */
[----:B-1----:R-:W-:-:S04]  /*a910*/  FFMA.FTZ R0, R25, c[0x0][0x23c], -R19 ;  /* 0x00008f0019007a23 */ /* 0x002fc80000010813 */
[----:B------:R1:W2:Y:S01]  /*a920*/  MUFU.EX2 R178, R0 ;  /* 0x0000000000b27308 */ /* 0x0002a20000000800 */
[----:B------:R-:W-:Y:S01]  /*a930*/  IMAD.WIDE.U32 R24, R7, -0x326172a9, RZ ;  /* 0xcd9e8d5707187825 */ /* 0x000fe200078e00ff */
[----:B-1----:R-:W-:Y:S02]  /*a940*/  LOP3.LUT R0, R4, 0xffff, RZ, 0xc0, !PT ;  /* 0x0000ffff04007812 */ /* 0x002fe400078ec0ff */
[----:B------:R-:W-:-:S04]  /*a950*/  SHF.R.U32.HI R4, RZ, 0x18, R4 ;  /* 0x00000018ff047819 */ /* 0x000fc80000011604 */
[----:B------:R-:W-:Y:S01]  /*a960*/  PRMT R7, R2, 0x5410, R4 ;  /* 0x0000541002077816 */ /* 0x000fe20000000004 */
[--C-:B------:R-:W-:Y:S02]  /*a970*/  FFMA.FTZ R4, R27, c[0x0][0x23c], -R20.reuse ;  /* 0x00008f001b047a23 */ /* 0x100fe40000010814 */
[----:B------:R-:W-:Y:S02]  /*a980*/  FFMA.FTZ R2, R26, c[0x0][0x23c], -R20 ;  /* 0x00008f001a027a23 */ /* 0x000fe40000010814 */
[----:B------:R-:W-:Y:S01]  /*a990*/  MUFU.EX2 R176, R4 ;  /* 0x0000000400b07308 */ /* 0x000fe20000000800 */
[----:B------:R-:W-:-:S07]  /*a9a0*/  SHF.R.U32.HI R0, RZ, 0x8, R0 ;  /* 0x00000008ff007819 */ /* 0x000fce0000011600 */
[----:B------:R-:W1:Y:S01]  /*a9b0*/  MUFU.EX2 R177, R2 ;  /* 0x0000000200b17308 */ /* 0x000e620000000800 */
[----:B------:R-:W-:Y:S02]  /*a9c0*/  PRMT R6, R6, 0x5410, R0 ;  /* 0x0000541006067816 */ /* 0x000fe40000000000 */
[----:B--2---:R-:W-:-:S03]  /*a9d0*/  F2FP.PACK_AB R0, R178, R179 ;  /* 0x000000b3b200723e */ /* 0x004fc600000000ff */
[--C-:B------:R-:W-:Y:S02]  /*a9e0*/  HSET2.LE.AND R6, R6, R246.reuse, PT ;  /* 0x000000f606067233 */ /* 0x100fe40003803000 */
[----:B------:R-:W-:-:S03]  /*a9f0*/  HSET2.LE.AND R7, R7, R246, PT ;  /* 0x000000f607077233 */ /* 0x000fc60003803000 */
[----:B------:R-:W-:Y:S02]  /*aa00*/  LOP3.LUT R6, R6, R0, RZ, 0xc0, !PT ;  /* 0x0000000006067212 */ /* 0x000fe400078ec0ff */
[----:B------:R-:W-:Y:S02]  /*aa10*/  LOP3.LUT R0, R5, UR18, R24, 0x96, !PT ;  /* 0x0000001205007c12 */ /* 0x000fe4000f8e9618 */
[----:B-1----:R-:W-:-:S04]  /*aa20*/  F2FP.PACK_AB R2, R177, R176 ;  /* 0x000000b0b102723e */ /* 0x002fc800000000ff */
[----:B------:R-:W-:Y:S02]  /*aa30*/  LOP3.LUT R7, R7, R2, RZ, 0xc0, !PT ;  /* 0x0000000207077212 */ /* 0x000fe400078ec0ff */
[C---:B------:R-:W-:Y:S02]  /*aa40*/  LOP3.LUT R2, R0.reuse, 0xffff, RZ, 0xc0, !PT ;  /* 0x0000ffff00027812 */ /* 0x040fe400078ec0ff */
[----:B------:R-:W-:Y:S02]  /*aa50*/  LOP3.LUT R4, R0, 0xff, RZ, 0xc0, !PT ;  /* 0x000000ff00047812 */ /* 0x000fe400078ec0ff */
[----:B------:R-:W-:Y:S01]  /*aa60*/  SHF.R.U32.HI R2, RZ, 0x8, R2 ;  /* 0x00000008ff027819 */ /* 0x000fe20000011602 */
[----:B------:R-:W-:-:S03]  /*aa70*/  FFMA.FTZ R5, R28, c[0x0][0x23c], -R19 ;  /* 0x00008f001c057a23 */ /* 0x000fc60000010813 */
[----:B------:R-:W-:Y:S01]  /*aa80*/  PRMT R4, R4, 0x5410, R2 ;  /* 0x0000541004047816 */ /* 0x000fe20000000002 */
[----:B------:R-:W-:Y:S01]  /*aa90*/  FFMA.FTZ R2, R29, c[0x0][0x23c], -R19 ;  /* 0x00008f001d027a23 */ /* 0x000fe20000010813 */
[----:B------:R1:W-:Y:S08]  /*aaa0*/  MUFU.EX2 R22, R5 ;  /* 0x0000000500167308 */ /* 0x0003f00000000800 */
[----:B------:R-:W2:Y:S01]  /*aab0*/  MUFU.EX2 R139, R2 ;  /* 0x00000002008b7308 */ /* 0x000ea20000000800 */
[----:B------:R-:W-:Y:S01]  /*aac0*/  HSET2.LE.AND R4, R4, R246, PT ;  /* 0x000000f604047233 */ /* 0x000fe20003803000 */
[----:B-1----:R-:W-:-:S02]  /*aad0*/  SHF.R.U32.HI R5, RZ, 0x10, R0 ;  /* 0x00000010ff057819 */ /* 0x002fc40000011600 */
[----:B------:R-:W-:Y:S02]  /*aae0*/  SHF.R.U32.HI R0, RZ, 0x18, R0 ;  /* 0x00000018ff007819 */ /* 0x000fe40000011600 */
[----:B------:R-:W-:Y:S02]  /*aaf0*/  LOP3.LUT R5, R5, 0xff, RZ, 0xc0, !PT ;  /* 0x000000ff05057812 */ /* 0x000fe400078ec0ff */
[----:B--2---:R-:W-:Y:S02]  /*ab00*/  F2FP.PACK_AB R2, R139, R22 ;  /* 0x000000168b02723e */ /* 0x004fe400000000ff */
[----:B------:R-:W-:Y:S01]  /*ab10*/  PRMT R5, R5, 0x5410, R0 ;  /* 0x0000541005057816 */ /* 0x000fe20000000000 */
[--C-:B------:R-:W-:Y:S01]  /*ab20*/  FFMA.FTZ R0, R31, c[0x0][0x23c], -R20.reuse ;  /* 0x00008f001f007a23 */ /* 0x100fe20000010814 */
[----:B------:R-:W-:Y:S01]  /*ab30*/  LOP3.LUT R4, R4, R2, RZ, 0xc0, !PT ;  /* 0x0000000204047212 */ /* 0x000fe200078ec0ff */
[----:B------:R-:W-:Y:S02]  /*ab40*/  FFMA.FTZ R2, R30, c[0x0][0x23c], -R20 ;  /* 0x00008f001e027a23 */ /* 0x000fe40000010814 */
[----:B------:R-:W-:Y:S08]  /*ab50*/  MUFU.EX2 R138, R0 ;  /* 0x00000000008a7308 */ /* 0x000ff00000000800 */
[----:B------:R-:W1:Y:S01]  /*ab60*/  MUFU.EX2 R31, R2 ;  /* 0x00000002001f7308 */ /* 0x000e620000000800 */
[----:B------:R-:W-:Y:S01]  /*ab70*/  HSET2.LE.AND R5, R5, R246, PT ;  /* 0x000000f605057233 */ /* 0x000fe20003803000 */
[----:B------:R-:W-:-:S06]  /*ab80*/  FMUL.FTZ R12, R12, c[0x0][0x23c] ;  /* 0x00008f000c0c7a20 */ /* 0x000fcc0000410000 */
[----:B------:R2:W-:Y:S01]  /*ab90*/  MUFU.EX2 R21, R12 ;  /* 0x0000000c00157308 */ /* 0x0005e20000000800 */
[----:B-1----:R-:W-:-:S04]  /*aba0*/  F2FP.PACK_AB R0, R138, R31 ;  /* 0x0000001f8a00723e */ /* 0x002fc800000000ff */
[----:B------:R-:W-:Y:S01]  /*abb0*/  LOP3.LUT R5, R5, R0, RZ, 0xc0, !PT ;  /* 0x0000000005057212 */ /* 0x000fe200078ec0ff */
[----:B------:R-:W-:Y:S02]  /*abc0*/  FMUL.FTZ R0, R15, c[0x0][0x23c] ;  /* 0x00008f000f007a20 */ /* 0x000fe40000410000 */
[----:B--2---:R-:W1:Y:S01]  /*abd0*/  LDSM.16.MT88.4 R12, [R201+0xa000] ;  /* 0x00a00000c90c783b */ /* 0x004e620000004200 */
[----:B------:R-:W-:Y:S02]  /*abe0*/  FMUL.FTZ R18, R18, c[0x0][0x23c] ;  /* 0x00008f0012127a20 */ /* 0x000fe40000410000 */
[----:B------:R-:W-:Y:S01]  /*abf0*/  FMUL.FTZ R17, R23, c[0x0][0x23c] ;  /* 0x00008f0017117a20 */ /* 0x000fe20000410000 */
[----:B------:R-:W2:Y:S08]  /*ac00*/  MUFU.EX2 R0, R0 ;  /* 0x0000000000007308 */ /* 0x000eb00000000800 */
[----:B------:R-:W3:Y:S08]  /*ac10*/  MUFU.EX2 R18, R18 ;  /* 0x0000001200127308 */ /* 0x000ef00000000800 */
[----:B------:R-:W4:Y:S01]  /*ac20*/  MUFU.EX2 R17, R17 ;  /* 0x0000001100117308 */ /* 0x000f220000000800 */
[----:B--2---:R-:W-:-:S02]  /*ac30*/  FMUL.FTZ R144, R144, R0 ;  /* 0x0000000090907220 */ /* 0x004fc40000410000 */
[----:B------:R-:W-:Y:S02]  /*ac40*/  FMUL.FTZ R145, R145, R0 ;  /* 0x0000000091917220 */ /* 0x000fe40000410000 */
[-C--:B------:R-:W-:Y:S02]  /*ac50*/  FMUL.FTZ R146, R146, R21.reuse ;  /* 0x0000001592927220 */ /* 0x080fe40000410000 */
[----:B------:R-:W-:Y:S02]  /*ac60*/  FMUL.FTZ R147, R147, R21 ;  /* 0x0000001593937220 */ /* 0x000fe40000410000 */
[-C--:B---3--:R-:W-:Y:S02]  /*ac70*/  FMUL.FTZ R140, R140, R18.reuse ;  /* 0x000000128c8c7220 */ /* 0x088fe40000410000 */
[-C--:B------:R-:W-:Y:S02]  /*ac80*/  FMUL.FTZ R141, R141, R18.reuse ;  /* 0x000000128d8d7220 */ /* 0x080fe40000410000 */
[----:B------:R-:W-:-:S02]  /*ac90*/  FMUL.FTZ R152, R152, R18 ;  /* 0x0000001298987220 */ /* 0x000fc40000410000 */
[----:B------:R-:W-:Y:S02]  /*aca0*/  FMUL.FTZ R153, R153, R18 ;  /* 0x0000001299997220 */ /* 0x000fe40000410000 */
[-C--:B----4-:R-:W-:Y:S02]  /*acb0*/  FMUL.FTZ R142, R142, R17.reuse ;  /* 0x000000118e8e7220 */ /* 0x090fe40000410000 */
[-C--:B------:R-:W-:Y:S02]  /*acc0*/  FMUL.FTZ R143, R143, R17.reuse ;  /* 0x000000118f8f7220 */ /* 0x080fe40000410000 */
        /* <DEDUP_REMOVED lines=160> */
[----:B------:R-:W-:Y:S01]  /*b6d0*/  IMAD.MOV.U32 R83, RZ, RZ, R27 ;  /* 0x000000ffff537224 */ /* 0x000fe200078e001b */
[----:B------:R-:W-:Y:S01]  /*b6e0*/  LOP3.LUT R2, R181, UR8, R182, 0x96, !PT ;  /* 0x00000008b5027c12 */ /* 0x000fe2000f8e96b6 */
[-C--:B------:R-:W-:Y:S02]  /*b6f0*/  FMUL.FTZ R116, R116, R18.reuse ;  /* 0x0000001274747220 */ /* 0x080fe40000410000 */
[----:B------:R-:W-:Y:S02]  /*b700*/  FMUL.FTZ R117, R117, R18 ;  /* 0x0000001275757220 */ /* 0x000fe40000410000 */
[-C--:B------:R-:W-:Y:S02]  /*b710*/  FMUL.FTZ R118, R118, R17.reuse ;  /* 0x0000001176767220 */ /* 0x080fe40000410000 */
[----:B------:R-:W-:-:S02]  /*b720*/  FMUL.FTZ R119, R119, R17 ;  /* 0x0000001177777220 */ /* 0x000fc40000410000 */
[-C--:B------:R-:W-:Y:S02]  /*b730*/  FMUL.FTZ R128, R128, R18.reuse ;  /* 0x0000001280807220 */ /* 0x080fe40000410000 */
[----:B------:R-:W-:Y:S01]  /*b740*/  FMUL.FTZ R129, R129, R18 ;  /* 0x0000001281817220 */ /* 0x000fe20000410000 */
[C---:B-1----:R-:W-:Y:S08]  /*b750*/  HMMA.16816.F32 R120, R4.reuse, R12, R120 ;  /* 0x0000000c0478723c */ /* 0x042ff00000001878 */
[----:B------:R-:W-:Y:S07]  /*b760*/  HMMA.16816.F32 R68, R4, R14, R124 ;  /* 0x0000000e0444723c */ /* 0x000fee000000187c */
[----:B------:R-:W-:Y:S01]  /*b770*/  LOP3.LUT R7, R25, UR8, R32, 0x96, !PT ;  /* 0x0000000819077c12 */ /* 0x000fe2000f8e9620 */
[----:B------:R-:W-:-:S02]  /*b780*/  FFMA.FTZ R32, R26, R0, R22 ;  /* 0x000000001a207223 */ /* 0x000fc40000010016 */
[----:B------:R-:W-:-:S04]  /*b790*/  FFMA.FTZ R0, R225, c[0x0][0x23c], -R3 ;  /* 0x00008f00e1007a23 */ /* 0x000fc80000010803 */
[----:B------:R1:W-:Y:S01]  /*b7a0*/  MUFU.EX2 R27, R0 ;  /* 0x00000000001b7308 */ /* 0x0003e20000000800 */
[-C--:B------:R-:W-:Y:S02]  /*b7b0*/  FMUL.FTZ R130, R130, R17.reuse ;  /* 0x0000001182827220 */ /* 0x080fe40000410000 */
[-C--:B------:R-:W-:Y:S02]  /*b7c0*/  FMUL.FTZ R131, R131, R17.reuse ;  /* 0x0000001183837220 */ /* 0x080fe40000410000 */
[----:B------:R-:W-:Y:S02]  /*b7d0*/  FFMA.FTZ R33, R28, R17, R132 ;  /* 0x000000111c217223 */ /* 0x000fe40000010084 */
[--C-:B------:R-:W-:Y:S02]  /*b7e0*/  FFMA.FTZ R5, R198, c[0x0][0x23c], -R3.reuse ;  /* 0x00008f00c6057a23 */ /* 0x100fe40000010803 */
[----:B-1----:R-:W-:-:S04]  /*b7f0*/  FFMA.FTZ R0, R224, c[0x0][0x23c], -R3 ;  /* 0x00008f00e0007a23 */ /* 0x002fc80000010803 */
[----:B------:R1:W-:Y:S01]  /*b800*/  MUFU.EX2 R28, R0 ;  /* 0x00000000001c7308 */ /* 0x0003e20000000800 */
[----:B------:R-:W-:Y:S01]  /*b810*/  IMAD.MOV.U32 R67, RZ, RZ, R172 ;  /* 0x000000ffff437224 */ /* 0x000fe200078e00ac */
[----:B------:R-:W-:Y:S01]  /*b820*/  HMMA.16816.F32 R116, R8, R12, R116 ;  /* 0x0000000c0874723c */ /* 0x000fe20000001874 */
[----:B------:R-:W-:Y:S02]  /*b830*/  IMAD.MOV.U32 R66, RZ, RZ, R173 ;  /* 0x000000ffff427224 */ /* 0x000fe400078e00ad */
[----:B------:R-:W-:Y:S02]  /*b840*/  IMAD.MOV.U32 R65, RZ, RZ, R174 ;  /* 0x000000ffff417224 */ /* 0x000fe400078e00ae */
[----:B------:R-:W-:-:S03]  /*b850*/  IMAD.MOV.U32 R64, RZ, RZ, R175 ;  /* 0x000000ffff407224 */ /* 0x000fc600078e00af */
[----:B------:R-:W-:Y:S01]  /*b860*/  HMMA.16816.F32 R172, R8, R14, R128 ;  /* 0x0000000e08ac723c */ /* 0x000fe20000001880 */
[----:B-1----:R-:W-:Y:S02]  /*b870*/  FFMA.FTZ R0, R199, c[0x0][0x23c], -R3 ;  /* 0x00008f00c7007a23 */ /* 0x002fe40000010803 */
[----:B------:R-:W-:-:S05]  /*b880*/  IMAD.WIDE.U32 R2, R2, -0x2daee0ad, RZ ;  /* 0xd2511f5302027825 */ /* 0x000fca00078e00ff */
[----:B------:R-:W-:Y:S02]  /*b890*/  LOP3.LUT R4, R3, UR17, R184, 0x96, !PT ;  /* 0x0000001103047c12 */ /* 0x000fe4000f8e96b8 */
[C---:B------:R-:W-:Y:S02]  /*b8a0*/  LOP3.LUT R6, R2.reuse, 0xffff, RZ, 0xc0, !PT ;  /* 0x0000ffff02067812 */ /* 0x040fe400078ec0ff */
[----:B------:R-:W-:Y:S02]  /*b8b0*/  LOP3.LUT R10, R2, 0xff, RZ, 0xc0, !PT ;  /* 0x000000ff020a7812 */ /* 0x000fe400078ec0ff */
[--C-:B------:R-:W-:Y:S02]  /*b8c0*/  SHF.R.U32.HI R9, RZ, 0x10, R2.reuse ;  /* 0x00000010ff097819 */ /* 0x100fe40000011602 */
[----:B------:R-:W-:Y:S01]  /*b8d0*/  SHF.R.U32.HI R8, RZ, 0x18, R2 ;  /* 0x00000018ff087819 */ /* 0x000fe20000011602 */
[----:B------:R-:W-:Y:S01]  /*b8e0*/  IMAD.WIDE.U32 R2, R7, -0x2daee0ad, RZ ;  /* 0xd2511f5307027825 */ /* 0x000fe200078e00ff */
[----:B------:R1:W-:Y:S04]  /*b8f0*/  MUFU.EX2 R29, R0 ;  /* 0x00000000001d7308 */ /* 0x0003e80000000800 */
[----:B------:R-:W-:-:S02]  /*b900*/  LOP3.LUT R7, R2, 0xffff, RZ, 0xc0, !PT ;  /* 0x0000ffff02077812 */ /* 0x000fc400078ec0ff */
[----:B------:R-:W-:Y:S02]  /*b910*/  LOP3.LUT R13, R2, 0xff, RZ, 0xc0, !PT ;  /* 0x000000ff020d7812 */ /* 0x000fe400078ec0ff */
[--C-:B------:R-:W-:Y:S02]  /*b920*/  SHF.R.U32.HI R12, RZ, 0x10, R2.reuse ;  /* 0x00000010ff0c7819 */ /* 0x100fe40000011602 */
[----:B------:R-:W-:Y:S02]  /*b930*/  SHF.R.U32.HI R11, RZ, 0x18, R2 ;  /* 0x00000018ff0b7819 */ /* 0x000fe40000011602 */
[----:B------:R-:W-:Y:S01]  /*b940*/  SHF.R.U32.HI R2, RZ, 0x8, R6 ;  /* 0x00000008ff027819 */ /* 0x000fe20000011606 */
[----:B------:R2:W3:Y:S01]  /*b950*/  MUFU.EX2 R30, R5 ;  /* 0x00000005001e7308 */ /* 0x0004e20000000800 */
[----:B-1----:R-:W-:Y:S02]  /*b960*/  FFMA.FTZ R0, R232, c[0x0][0x23c], -R16 ;  /* 0x00008f00e8007a23 */ /* 0x002fe40000010810 */
[----:B------:R-:W-:Y:S01]  /*b970*/  PRMT R14, R10, 0x5410, R2 ;  /* 0x000054100a0e7816 */ /* 0x000fe20000000002 */
[----:B------:R-:W-:-:S04]  /*b980*/  FFMA.FTZ R2, R238, c[0x0][0x23c], -R16 ;  /* 0x00008f00ee027a23 */ /* 0x000fc80000010810 */
[----:B------:R1:W-:Y:S01]  /*b990*/  MUFU.EX2 R24, R0 ;  /* 0x0000000000187308 */ /* 0x0003e20000000800 */
[----:B--2---:R-:W-:-:S07]  /*b9a0*/  FFMA.FTZ R5, R234, c[0x0][0x23c], -R16 ;  /* 0x00008f00ea057a23 */ /* 0x004fce0000010810 */
[----:B------:R2:W-:Y:S01]  /*b9b0*/  MUFU.EX2 R23, R2 ;  /* 0x0000000200177308 */ /* 0x0005e20000000800 */
[----:B-1----:R-:W-:-:S07]  /*b9c0*/  LOP3.LUT R0, R3, UR17, R34, 0x96, !PT ;  /* 0x0000001103007c12 */ /* 0x002fce000f8e9622 */
[----:B------:R1:W-:Y:S01]  /*b9d0*/  MUFU.EX2 R25, R5 ;  /* 0x0000000500197308 */ /* 0x0003e20000000800 */
[----:B------:R-:W-:Y:S02]  /*b9e0*/  FFMA.FTZ R3, R237, c[0x0][0x23c], -R16 ;  /* 0x00008f00ed037a23 */ /* 0x000fe40000010810 */
[----:B--2---:R-:W-:-:S05]  /*b9f0*/  FFMA.FTZ R2, R239, c[0x0][0x23c], -R19 ;  /* 0x00008f00ef027a23 */ /* 0x004fca0000010813 */
[----:B------:R2:W4:Y:S01]  /*ba00*/  MUFU.EX2 R26, R3 ;  /* 0x00000003001a7308 */ /* 0x0005220000000800 */
[----:B-1----:R-:W-:-:S07]  /*ba10*/  LOP3.LUT R5, R9, 0xff, RZ, 0xc0, !PT ;  /* 0x000000ff09057812 */ /* 0x002fce00078ec0ff */
[----:B------:R1:W-:Y:S01]  /*ba20*/  MUFU.EX2 R22, R2 ;  /* 0x0000000200167308 */ /* 0x0003e20000000800 */
[----:B------:R-:W-:Y:S02]  /*ba30*/  PRMT R8, R5, 0x5410, R8 ;  /* 0x0000541005087816 */ /* 0x000fe40000000008 */
[----:B------:R-:W-:Y:S02]  /*ba40*/  SHF.R.U32.HI R5, RZ, 0x8, R7 ;  /* 0x00000008ff057819 */ /* 0x000fe40000011607 */
[----:B--2---:R-:W-:Y:S02]  /*ba50*/  LOP3.LUT R3, R12, 0xff, RZ, 0xc0, !PT ;  /* 0x000000ff0c037812 */ /* 0x004fe400078ec0ff */
[----:B------:R-:W-:Y:S02]  /*ba60*/  PRMT R13, R13, 0x5410, R5 ;  /* 0x000054100d0d7816 */ /* 0x000fe40000000005 */
[----:B------:R-:W-:Y:S02]  /*ba70*/  PRMT R11, R3, 0x5410, R11 ;  /* 0x00005410030b7816 */ /* 0x000fe4000000000b */
[----:B-1----:R-:W-:-:S02]  /*ba80*/  SHF.R.U32.HI R2, RZ, 0x10, R4 ;  /* 0x00000010ff027819 */ /* 0x002fc40000011604 */
[----:B------:R-:W-:Y:S02]  /*ba90*/  LOP3.LUT R3, R4, 0xffff, RZ, 0xc0, !PT ;  /* 0x0000ffff04037812 */ /* 0x000fe400078ec0ff */
[----:B------:R-:W-:Y:S02]  /*baa0*/  SHF.R.U32.HI R5, RZ, 0x18, R4 ;  /* 0x00000018ff057819 */ /* 0x000fe40000011604 */
[----:B------:R-:W-:Y:S02]  /*bab0*/  LOP3.LUT R2, R2, 0xff, RZ, 0xc0, !PT ;  /* 0x000000ff02027812 */ /* 0x000fe400078ec0ff */
[----:B------:R-:W-:Y:S02]  /*bac0*/  LOP3.LUT R6, R4, 0xff, RZ, 0xc0, !PT ;  /* 0x000000ff04067812 */ /* 0x000fe400078ec0ff */
[----:B------:R-:W-:Y:S01]  /*bad0*/  SHF.R.U32.HI R4, RZ, 0x8, R3 ;  /* 0x00000008ff047819 */ /* 0x000fe20000011603 */
[----:B------:R-:W-:Y:S01]  /*bae0*/  FFMA.FTZ R3, R180, c[0x0][0x23c], -R19 ;  /* 0x00008f00b4037a23 */ /* 0x000fe20000010813 */
[----:B------:R-:W-:-:S02]  /*baf0*/  PRMT R5, R2, 0x5410, R5 ;  /* 0x0000541002057816 */ /* 0x000fc40000000005 */
[----:B------:R-:W-:Y:S01]  /*bb00*/  LOP3.LUT R2, R0, 0xffff, RZ, 0xc0, !PT ;  /* 0x0000ffff00027812 */ /* 0x000fe200078ec0ff */
[----:B------:R-:W-:Y:S02]  /*bb10*/  FFMA.FTZ R35, R252, R18, R133 ;  /* 0x00000012fc237223 */ /* 0x000fe40000010085 */
[----:B------:R1:W2:Y:S01]  /*bb20*/  MUFU.EX2 R18, R3 ;  /* 0x0000000300127308 */ /* 0x0002a20000000800 */
[----:B------:R-:W-:Y:S01]  /*bb30*/  PRMT R6, R6, 0x5410, R4 ;  /* 0x0000541006067816 */ /* 0x000fe20000000004 */
[----:B------:R-:W-:Y:S01]  /*bb40*/  FFMA.FTZ R4, R185, c[0x0][0x23c], -R19 ;  /* 0x00008f00b9047a23 */ /* 0x000fe20000010813 */
[----:B-1----:R-:W-:Y:S02]  /*bb50*/  SHF.R.U32.HI R3, RZ, 0x8, R2 ;  /* 0x00000008ff037819 */ /* 0x002fe40000011602 */
[----:B------:R-:W-:-:S04]  /*bb60*/  LOP3.LUT R2, R0, 0xff, RZ, 0xc0, !PT ;  /* 0x000000ff00027812 */ /* 0x000fc800078ec0ff */
[----:B------:R-:W-:Y:S02]  /*bb70*/  PRMT R7, R2, 0x5410, R3 ;  /* 0x0000541002077816 */ /* 0x000fe40000000003 */
[--C-:B------:R-:W-:Y:S02]  /*bb80*/  SHF.R.U32.HI R2, RZ, 0x10, R0.reuse ;  /* 0x00000010ff027819 */ /* 0x100fe40000011600 */
[----:B------:R-:W-:Y:S02]  /*bb90*/  SHF.R.U32.HI R3, RZ, 0x18, R0 ;  /* 0x00000018ff037819 */ /* 0x000fe40000011600 */
[----:B------:R-:W-:Y:S01]  /*bba0*/  LOP3.LUT R0, R2, 0xff, RZ, 0xc0, !PT ;  /* 0x000000ff02007812 */ /* 0x000fe200078ec0ff */
[----:B------:R1:W-:Y:S01]  /*bbb0*/  MUFU.EX2 R17, R4 ;  /* 0x0000000400117308 */ /* 0x0003e20000000800 */
[--C-:B------:R-:W-:Y:S02]  /*bbc0*/  FFMA.FTZ R2, R244, c[0x0][0x23c], -R20.reuse ;  /* 0x00008f00f4027a23 */ /* 0x100fe40000010814 */
[----:B------:R-:W-:Y:S01]  /*bbd0*/  PRMT R10, R0, 0x5410, R3 ;  /* 0x00005410000a7816 */ /* 0x000fe20000000003 */
[----:B------:R-:W-:Y:S01]  /*bbe0*/  FFMA.FTZ R3, R197, c[0x0][0x23c], -R20 ;  /* 0x00008f00c5037a23 */ /* 0x000fe20000010814 */
[----:B------:R-:W-:Y:S01]  /*bbf0*/  MOV R80, R51 ;  /* 0x0000003300507202 */ /* 0x000fe20000000f00 */
[----:B------:R-:W-:Y:S01]  /*bc00*/  IMAD.MOV.U32 R81, RZ, RZ, R50 ;  /* 0x000000ffff517224 */ /* 0x000fe200078e0032 */
[----:B------:R-:W-:Y:S01]  /*bc10*/  HSET2.LE.AND R0, R14, R246, PT ;  /* 0x000000f60e007233 */ /* 0x000fe20003803000 */
[----:B------:R-:W-:-:S02]  /*bc20*/  IMAD.MOV.U32 R82, RZ, RZ, R49 ;  /* 0x000000ffff527224 */ /* 0x000fc400078e0031 */
[----:B------:R-:W-:Y:S02]  /*bc30*/  IMAD.MOV.U32 R96, RZ, RZ, R171 ;  /* 0x000000ffff607224 */ /* 0x000fe400078e00ab */
[----:B------:R-:W-:Y:S02]  /*bc40*/  IMAD.MOV.U32 R97, RZ, RZ, R170 ;  /* 0x000000ffff617224 */ /* 0x000fe400078e00aa */
[----:B------:R-:W-:Y:S02]  /*bc50*/  IMAD.MOV.U32 R98, RZ, RZ, R169 ;  /* 0x000000ffff627224 */ /* 0x000fe400078e00a9 */
[----:B-1----:R-:W-:Y:S02]  /*bc60*/  FFMA.FTZ R4, R183, c[0x0][0x23c], -R19 ;  /* 0x00008f00b7047a23 */ /* 0x002fe40000010813 */
[----:B------:R-:W-:Y:S02]  /*bc70*/  FFMA.FTZ R19, R83, R21, R31 ;  /* 0x0000001553137223 */ /* 0x000fe4000001001f */
[----:B------:R-:W-:-:S02]  /*bc80*/  IMAD.MOV.U32 R83, RZ, RZ, R48 ;  /* 0x000000ffff537224 */ /* 0x000fc400078e0030 */
[----:B------:R-:W-:Y:S01]  /*bc90*/  IMAD.MOV.U32 R99, RZ, RZ, R168 ;  /* 0x000000ffff637224 */ /* 0x000fe200078e00a8 */
[----:B------:R-:W-:Y:S01]  /*bca0*/  LDSM.16.MT88.4 R48, [R206+0xa800] ;  /* 0x00a80000ce30783b */ /* 0x000fe20000004200 */
[----:B------:R-:W-:Y:S02]  /*bcb0*/  IMAD.MOV.U32 R112, RZ, RZ, R155 ;  /* 0x000000ffff707224 */ /* 0x000fe400078e009b */
[----:B------:R-:W-:Y:S01]  /*bcc0*/  IMAD.MOV.U32 R113, RZ, RZ, R154 ;  /* 0x000000ffff717224 */ /* 0x000fe200078e009a */
[----:B------:R-:W-:Y:S01]  /*bcd0*/  LDSM.16.MT88.4 R168, [R203+0xa800] ;  /* 0x00a80000cba8783b */ /* 0x000fe20000004200 */
[----:B------:R-:W-:Y:S02]  /*bce0*/  IMAD.MOV.U32 R114, RZ, RZ, R153 ;  /* 0x000000ffff727224 */ /* 0x000fe400078e0099 */
[----:B------:R-:W-:Y:S01]  /*bcf0*/  IMAD.MOV.U32 R115, RZ, RZ, R152 ;  /* 0x000000ffff737224 */ /* 0x000fe200078e0098 */
[----:B------:R3:W-:Y:S01]  /*bd00*/  MUFU.EX2 R15, R2 ;  /* 0x00000002000f7308 */ /* 0x0007e20000000800 */
[----:B------:R-:W1:Y:S07]  /*bd10*/  LDSM.16.MT88.4 R152, [R201+0xa800] ;  /* 0x00a80000c998783b */ /* 0x000e6e0000004200 */
[----:B------:R5:W1:Y:S01]  /*bd20*/  MUFU.EX2 R14, R3 ;  /* 0x00000003000e7308 */ /* 0x000a620000000800 */
[----:B------:R-:W-:-:S07]  /*bd30*/  FFMA.FTZ R9, R187, c[0x0][0x23c], -R20 ;  /* 0x00008f00bb097a23 */ /* 0x000fce0000010814 */
[----:B------:R2:W1:Y:S01]  /*bd40*/  MUFU.EX2 R16, R4 ;  /* 0x0000000400107308 */ /* 0x0004620000000800 */
[----:B---3--:R-:W-:Y:S01]  /*bd50*/  F2FP.PACK_AB R2, R30, R29 ;  /* 0x0000001d1e02723e */ /* 0x008fe200000000ff */
[----:B------:R-:W-:-:S03]  /*bd60*/  HSET2.LE.AND R5, R5, R246, PT ;  /* 0x000000f605057233 */ /* 0x000fc60003803000 */
[----:B------:R-:W-:Y:S01]  /*bd70*/  LOP3.LUT R130, R0, R2, RZ, 0xc0, !PT ;  /* 0x0000000200827212 */ /* 0x000fe200078ec0ff */
[--C-:B-----5:R-:W-:Y:S01]  /*bd80*/  HSET2.LE.AND R3, R6, R246.reuse, PT ;  /* 0x000000f606037233 */ /* 0x120fe20003803000 */
[----:B--2---:R-:W-:Y:S01]  /*bd90*/  FFMA.FTZ R4, R196, c[0x0][0x23c], -R20 ;  /* 0x00008f00c4047a23 */ /* 0x004fe20000010814 */
[----:B------:R-:W-:-:S03]  /*bda0*/  HSET2.LE.AND R0, R8, R246, PT ;  /* 0x000000f608007233 */ /* 0x000fc60003803000 */
[----:B------:R2:W-:Y:S01]  /*bdb0*/  MUFU.EX2 R12, R4 ;  /* 0x00000004000c7308 */ /* 0x0005e20000000800 */
[----:B----4-:R-:W-:Y:S01]  /*bdc0*/  F2FP.PACK_AB R2, R23, R26 ;  /* 0x0000001a1702723e */ /* 0x010fe200000000ff */
[--C-:B------:R-:W-:Y:S01]  /*bdd0*/  HSET2.LE.AND R7, R7, R246.reuse, PT ;  /* 0x000000f607077233 */ /* 0x100fe20003803000 */
[----:B------:R-:W-:Y:S02]  /*bde0*/  F2FP.PACK_AB R6, R25, R24 ;  /* 0x000000181906723e */ /* 0x000fe400000000ff */
[----:B------:R-:W-:Y:S02]  /*bdf0*/  F2FP.PACK_AB R8, R18, R22 ;  /* 0x000000161208723e */ /* 0x000fe400000000ff */
[----:B------:R-:W-:Y:S01]  /*be00*/  LOP3.LUT R131, R0, R2, RZ, 0xc0, !PT ;  /* 0x0000000200837212 */ /* 0x000fe200078ec0ff */
[----:B------:R-:W-:Y:S01]  /*be10*/  HSET2.LE.AND R0, R10, R246, PT ;  /* 0x000000f60a007233 */ /* 0x000fe20003803000 */
[----:B--2---:R-:W-:-:S04]  /*be20*/  F2FP.PACK_AB R4, R28, R27 ;  /* 0x0000001b1c04723e */ /* 0x004fc800000000ff */
[----:B------:R-:W-:Y:S02]  /*be30*/  LOP3.LUT R128, R3, R4, RZ, 0xc0, !PT ;  /* 0x0000000403807212 */ /* 0x000fe400078ec0ff */
[----:B------:R-:W2:Y:S01]  /*be40*/  MUFU.EX2 R3, R9 ;  /* 0x0000000900037308 */ /* 0x000ea20000000800 */
[----:B------:R-:W-:Y:S02]  /*be50*/  LOP3.LUT R129, R5, R6, RZ, 0xc0, !PT ;  /* 0x0000000605817212 */ /* 0x000fe400078ec0ff */
[----:B------:R-:W-:Y:S02]  /*be60*/  LOP3.LUT R124, R7, R8, RZ, 0xc0, !PT ;  /* 0x00000008077c7212 */ /* 0x000fe400078ec0ff */
[----:B-1----:R-:W-:Y:S01]  /*be70*/  F2FP.PACK_AB R2, R14, R15 ;  /* 0x0000000f0e02723e */ /* 0x002fe200000000ff */
[----:B------:R-:W1:Y:S03]  /*be80*/  LDSM.16.MT88.4 R4, [R205+0xb800] ;  /* 0x00b80000cd04783b */ /* 0x000e660000004200 */
[----:B------:R-:W-:Y:S01]  /*be90*/  LOP3.LUT R125, R0, R2, RZ, 0xc0, !PT ;  /* 0x00000002007d7212 */ /* 0x000fe200078ec0ff */
[----:B------:R-:W-:Y:S01]  /*bea0*/  HSET2.LE.AND R0, R13, R246, PT ;  /* 0x000000f60d007233 */ /* 0x000fe20003803000 */
[----:B------:R-:W-:-:S04]  /*beb0*/  F2FP.PACK_AB R2, R16, R17 ;  /* 0x000000111002723e */ /* 0x000fc800000000ff */
[----:B------:R-:W-:Y:S01]  /*bec0*/  LOP3.LUT R126, R0, R2, RZ, 0xc0, !PT ;  /* 0x00000002007e7212 */ /* 0x000fe200078ec0ff */
[----:B------:R-:W-:Y:S01]  /*bed0*/  HSET2.LE.AND R0, R11, R246, PT ;  /* 0x000000f60b007233 */ /* 0x000fe20003803000 */
[----:B--2---:R-:W-:-:S04]  /*bee0*/  F2FP.PACK_AB R2, R3, R12 ;  /* 0x0000000c0302723e */ /* 0x004fc800000000ff */
[----:B------:R-:W-:Y:S01]  /*bef0*/  LOP3.LUT R127, R0, R2, RZ, 0xc0, !PT ;  /* 0x00000002007f7212 */ /* 0x000fe200078ec0ff */
[-C--:B------:R-:W-:Y:S01]  /*bf00*/  HMMA.16816.F32 R140, R128, R152.reuse, R140 ;  /* 0x00000098808c723c */ /* 0x080fe2000000188c */
[----:B------:R-:W-:Y:S02]  /*bf10*/  IMAD.MOV.U32 R180, RZ, RZ, R67 ;  /* 0x000000ffffb47224 */ /* 0x000fe400078e0043 */
[----:B------:R-:W-:Y:S02]  /*bf20*/  IMAD.MOV.U32 R181, RZ, RZ, R66 ;  /* 0x000000ffffb57224 */ /* 0x000fe400078e0042 */
[----:B------:R-:W-:Y:S02]  /*bf30*/  IMAD.MOV.U32 R182, RZ, RZ, R65 ;  /* 0x000000ffffb67224 */ /* 0x000fe400078e0041 */
[----:B------:R-:W-:Y:S01]  /*bf40*/  IMAD.MOV.U32 R183, RZ, RZ, R64 ;  /* 0x000000ffffb77224 */ /* 0x000fe200078e0040 */
[C---:B------:R-:W-:Y:S01]  /*bf50*/  HMMA.16816.F32 R144, R124.reuse, R152, R144 ;  /* 0x000000987c90723c */ /* 0x040fe20000001890 */
[----:B------:R-:W2:Y:S07]  /*bf60*/  LDSM.16.MT88.4 R64, [R205+0xa800] ;  /* 0x00a80000cd40783b */ /* 0x000eae0000004200 */
[----:B------:R-:W-:Y:S08]  /*bf70*/  HMMA.16816.F32 R148, R124, R154, R148 ;  /* 0x0000009a7c94723c */ /* 0x000ff00000001894 */
[-C--:B------:R-:W-:Y:S08]  /*bf80*/  HMMA.16816.F32 R156, R128, R168.reuse, R156 ;  /* 0x000000a8809c723c */ /* 0x080ff0000000189c */
[C---:B------:R-:W-:Y:S08]  /*bf90*/  HMMA.16816.F32 R160, R124.reuse, R168, R160 ;  /* 0x000000a87ca0723c */ /* 0x040ff000000018a0 */
[----:B------:R-:W-:Y:S08]  /*bfa0*/  HMMA.16816.F32 R164, R124, R170, R164 ;  /* 0x000000aa7ca4723c */ /* 0x000ff000000018a4 */
[-C--:B------:R-:W-:Y:S08]  /*bfb0*/  HMMA.16816.F32 R36, R128, R48.reuse, R36 ;  /* 0x000000308024723c */ /* 0x080ff00000001824 */
[C---:B------:R-:W-:Y:S08]  /*bfc0*/  HMMA.16816.F32 R40, R124.reuse, R48, R40 ;  /* 0x000000307c28723c */ /* 0x040ff00000001828 */
[----:B------:R-:W-:Y:S08]  /*bfd0*/  HMMA.16816.F32 R44, R124, R50, R44 ;  /* 0x000000327c2c723c */ /* 0x000ff0000000182c */
[C---:B------:R-:W-:Y:S01]  /*bfe0*/  HMMA.16816.F32 R152, R128.reuse, R154, R112 ;  /* 0x0000009a8098723c */ /* 0x040fe20000001870 */
[----:B------:R-:W-:Y:S07]  /*bff0*/  LDSM.16.MT88.4 R112, [R206+0xb800] ;  /* 0x00b80000ce70783b */ /* 0x000fee0000004200 */
[C---:B------:R-:W-:Y:S01]  /*c000*/  HMMA.16816.F32 R168, R128.reuse, R170, R96 ;  /* 0x000000aa80a8723c */ /* 0x040fe20000001860 */
[----:B------:R-:W-:Y:S07]  /*c010*/  LDSM.16.MT88.4 R96, [R203+0xb800] ;  /* 0x00b80000cb60783b */ /* 0x000fee0000004200 */
[----:B------:R-:W-:Y:S01]  /*c020*/  HMMA.16816.F32 R48, R128, R50, R80 ;  /* 0x000000328030723c */ /* 0x000fe20000001850 */
[----:B------:R-:W3:Y:S01]  /*c030*/  LDSM.16.MT88.4 R80, [R201+0xb800] ;  /* 0x00b80000c950783b */ /* 0x000ee20000004200 */
[----:B------:R-:W-:-:S02]  /*c040*/  FADD.FTZ R0, R233, R35 ;  /* 0x00000023e9007221 */ /* 0x000fc40000010000 */
[----:B------:R-:W-:Y:S02]  /*c050*/  FADD.FTZ R2, R186, R33 ;  /* 0x00000021ba027221 */ /* 0x000fe40000010000 */
[----:B------:R-:W-:Y:S02]  /*c060*/  FADD.FTZ R8, R138, R19 ;  /* 0x000000138a087221 */ /* 0x000fe40000010000 */
[----:B-1----:R-:W-:Y:S01]  /*c070*/  HMMA.16816.F32 R120, R124, R4, R120 ;  /* 0x000000047c78723c */ /* 0x002fe20000001878 */
[----:B------:R-:W-:-:S07]  /*c080*/  FADD.FTZ R2, R227, R2 ;  /* 0x00000002e3027221 */ /* 0x000fce0000010000 */
[----:B------:R-:W-:Y:S07]  /*c090*/  HMMA.16816.F32 R116, R128, R4, R116 ;  /* 0x000000048074723c */ /* 0x000fee0000001874 */
        /* <DEDUP_REMOVED lines=15> */
[----:B--2---:R-:W-:Y:S01]  /*c190*/  HMMA.16816.F32 R56, R124, R64, R56 ;  /* 0x000000407c38723c */ /* 0x004fe20000001838 */
[----:B------:R-:W-:-:S02]  /*c1a0*/  FADD.FTZ R2, R26, R4 ;  /* 0x000000041a027221 */ /* 0x000fc40000010000 */
[----:B------:R-:W-:Y:S02]  /*c1b0*/  FADD.FTZ R0, R17, R0 ;  /* 0x0000000011007221 */ /* 0x000fe40000010000 */
[----:B------:R-:W-:-:S03]  /*c1c0*/  FADD.FTZ R246, R3, R14 ;  /* 0x0000000e03f67221 */ /* 0x000fc60000010000 */
[C---:B------:R-:W-:Y:S08]  /*c1d0*/  HMMA.16816.F32 R60, R124.reuse, R66, R60 ;  /* 0x000000427c3c723c */ /* 0x040ff0000000183c */
[C---:B---3--:R-:W-:Y:S01]  /*c1e0*/  HMMA.16816.F32 R72, R124.reuse, R80, R72 ;  /* 0x000000507c48723c */ /* 0x048fe20000001848 */
[----:B------:R1:W-:Y:S07]  /*c1f0*/  STL [R1+0x20], R246 ;  /* 0x000020f601007387 */ /* 0x0003ee0000100800 */
[C---:B------:R-:W-:Y:S08]  /*c200*/  HMMA.16816.F32 R76, R124.reuse, R82, R76 ;  /* 0x000000527c4c723c */ /* 0x040ff0000000184c */
[C---:B------:R-:W-:Y:S08]  /*c210*/  HMMA.16816.F32 R88, R124.reuse, R96, R88 ;  /* 0x000000607c58723c */ /* 0x040ff00000001858 */
[C---:B------:R-:W-:Y:S08]  /*c220*/  HMMA.16816.F32 R92, R124.reuse, R98, R92 ;  /* 0x000000627c5c723c */ /* 0x040ff0000000185c */
[C---:B------:R-:W-:Y:S08]  /*c230*/  HMMA.16816.F32 R104, R124.reuse, R112, R104 ;  /* 0x000000707c68723c */ /* 0x040ff00000001868 */
[C---:B------:R-:W-:Y:S08]  /*c240*/  HMMA.16816.F32 R108, R124.reuse, R114, R108 ;  /* 0x000000727c6c723c */ /* 0x040ff0000000186c */
[----:B------:R-:W-:Y:S08]  /*c250*/  HMMA.16816.F32 R124, R124, R6, R68 ;  /* 0x000000067c7c723c */ /* 0x000ff00000001844 */
[----:B------:R-:W-:Y:S07]  /*c260*/  HMMA.16816.F32 R68, R128, R80, R248 ;  /* 0x000000508044723c */ /* 0x000fee00000018f8 */
[----:B------:R-:W-:-:S02]  /*c270*/  FADD.FTZ R251, R23, R2 ;  /* 0x0000000217fb7221 */ /* 0x000fc40000010000 */
[----:B------:R-:W-:-:S03]  /*c280*/  FADD.FTZ R250, R16, R0 ;  /* 0x0000000010fa7221 */ /* 0x000fc60000010000 */
[----:B------:R1:W-:Y:S04]  /*c290*/  STL [R1+0x18], R251 ;  /* 0x000018fb01007387 */ /* 0x0003e80000100800 */
[----:B------:R1:W-:Y:S01]  /*c2a0*/  STL [R1+0x1c], R250 ;  /* 0x00001cfa01007387 */ /* 0x0003e20000100800 */
[----:B------:R-:W-:Y:S01]  /*c2b0*/  FADD.FTZ R252, R27, R252 ;  /* 0x000000fc1bfc7221 */ /* 0x000fe20000010000 */
[----:B------:R-:W-:Y:S03]  /*c2c0*/  HMMA.16816.F32 R52, R128, R64, R52 ;  /* 0x000000408034723c */ /* 0x000fe60000001834 */
[----:B------:R-:W-:-:S04]  /*c2d0*/  FADD.FTZ R252, R28, R252 ;  /* 0x000000fc1cfc7221 */ /* 0x000fc80000010000 */
[----:B------:R-:W-:Y:S01]  /*c2e0*/  FADD.FTZ R252, R29, R252 ;  /* 0x000000fc1dfc7221 */ /* 0x000fe20000010000 */
[----:B------:R-:W-:Y:S03]  /*c2f0*/  HMMA.16816.F32 R84, R128, R96, R84 ;  /* 0x000000608054723c */ /* 0x000fe60000001854 */
[----:B------:R-:W-:-:S05]  /*c300*/  FADD.FTZ R252, R30, R252 ;  /* 0x000000fc1efc7221 */ /* 0x000fca0000010000 */
        /* <DEDUP_REMOVED lines=8> */
[----:B------:R-:W-:Y:S01]  /*c390*/  UIADD3 UR4, UR30, -0x2, URZ ;  /* 0xfffffffe1e047890 */ /* 0x000fe2000fffe03f */
[----:B------:R-:W-:-:S04]  /*c3a0*/  DEPBAR.LE SB0, 0x0 ;  /* 0x000080000000791a */ /* 0x000fc80000000000 */
[----:B------:R-:W-:Y:S01]  /*c3b0*/  UIADD3 UR25, UR30, -0x4, URZ ;  /* 0xfffffffc1e197890 */ /* 0x000fe2000fffe03f */
[----:B------:R-:W-:Y:S01]  /*c3c0*/  IMAD.U32 R0, RZ, RZ, UR4 ;  /* 0x00000004ff007e24 */ /* 0x000fe2000f8e00ff */
[----:B------:R-:W-:-:S04]  /*c3d0*/  UIADD3 UR4, UP0, -UR31, 0x80, URZ ;  /* 0x000000801f047890 */ /* 0x000fc8000ff1e13f */
[----:B------:R-:W-:Y:S02]  /*c3e0*/  UIADD3.X UR34, URZ, ~UR32, URZ, UP0, !UPT ;  /* 0x800000203f227290 */ /* 0x000fe400087fe43f */
[----:B------:R-:W-:Y:S01]  /*c3f0*/  UISETP.GT.AND UP0, UPT, UR25, UR19, UPT ;  /* 0x000000131900728c */ /* 0x000fe2000bf04270 */
[----:B------:R-:W-:Y:S01]  /*c400*/  BAR.SYNC.DEFER_BLOCKING 0x0 ;  /* 0x0000000000007b1d */ /* 0x000fe20000010000 */
[----:B--2---:R-:W-:-:S04]  /*c410*/  IMAD.MOV.U32 R2, RZ, RZ, R132 ;  /* 0x000000ffff027224 */ /* 0x004fc800078e0084 */
[----:B------:R-:W-:-:S05]  /*c420*/  IMAD R0, R0, UR23, R2 ;  /* 0x0000001700007c24 */ /* 0x000fca000f8e0202 */
        /* <DEDUP_REMOVED lines=20> */
[----:B------:R-:W-:Y:S04]  /*c570*/  LDSM.16.M88.4 R24, [R200+0x8800] ;  /* 0x00880000c818783b */ /* 0x000fe80000000200 */
[----:B------:R-:W3:Y:S04]  /*c580*/  LDSM.16.M88.4 R12, [R202] ;  /* 0x00000000ca0c783b */ /* 0x000ee80000000200 */
[----:B------:R-:W-:Y:S04]  /*c590*/  LDSM.16.M88.4 R8, [R204+0x2000] ;  /* 0x00200000cc08783b */ /* 0x000fe80000000200 */
[----:B--2---:R-:W2:Y:S04]  /*c5a0*/  LDSM.16.M88.4 R4, [R202+0x2000] ;  /* 0x00200000ca04783b */ /* 0x004ea80000000200 */
[----:B------:R-:W4:Y:S04]  /*c5b0*/  LDSM.16.M88.4 R16, [R214] ;  /* 0x00000000d610783b */ /* 0x000f280000000200 */
[----:B------:R-:W5:Y:S04]  /*c5c0*/  LDSM.16.M88.4 R20, [R211] ;  /* 0x00000000d314783b */ /* 0x000f680000000200 */
[----:B------:R-:W0:Y:S01]  /*c5d0*/  LDGDEPBAR ;  /* 0x00000000000079af */ /* 0x000e220000000000 */
[-C--:B---3--:R-:W-:Y:S08]  /*c5e0*/  HMMA.16816.F32 R32, R12, R28.reuse, RZ ;  /* 0x0000001c0c20723c */ /* 0x088ff000000018ff */
[C---:B--2---:R-:W-:Y:S08]  /*c5f0*/  HMMA.16816.F32 R184, R4.reuse, R28, RZ ;  /* 0x0000001c04b8723c */ /* 0x044ff000000018ff */
[C---:B------:R-:W-:Y:S08]  /*c600*/  HMMA.16816.F32 R176, R4.reuse, R24, RZ ;  /* 0x0000001804b0723c */ /* 0x040ff000000018ff */
[C---:B------:R-:W-:Y:S08]  /*c610*/  HMMA.16816.F32 R180, R4.reuse, R30, RZ ;  /* 0x0000001e04b4723c */ /* 0x040ff000000018ff */
[----:B------:R-:W-:Y:S01]  /*c620*/  HMMA.16816.F32 R172, R4, R26, RZ ;  /* 0x0000001a04ac723c */ /* 0x000fe200000018ff */
[----:B------:R-:W2:Y:S07]  /*c630*/  LDSM.16.M88.4 R4, [R204] ;  /* 0x00000000cc04783b */ /* 0x000eae0000000200 */
[C---:B------:R-:W-:Y:S08]  /*c640*/  HMMA.16816.F32 R188, R12.reuse, R30, RZ ;  /* 0x0000001e0cbc723c */ /* 0x040ff000000018ff */
[C---:B------:R-:W-:Y:S08]  /*c650*/  HMMA.16816.F32 R28, R12.reuse, R24, RZ ;  /* 0x000000180c1c723c */ /* 0x040ff000000018ff */
[----:B------:R-:W-:Y:S08]  /*c660*/  HMMA.16816.F32 R12, R12, R26, RZ ;  /* 0x0000001a0c0c723c */ /* 0x000ff000000018ff */
[C---:B----4-:R-:W-:Y:S08]  /*c670*/  HMMA.16816.F32 R192, R8.reuse, R16, R176 ;  /* 0x0000001008c0723c */ /* 0x050ff000000018b0 */
[C---:B------:R-:W-:Y:S08]  /*c680*/  HMMA.16816.F32 R176, R8.reuse, R18, R172 ;  /* 0x0000001208b0723c */ /* 0x040ff000000018ac */
[C---:B-----5:R-:W-:Y:S08]  /*c690*/  HMMA.16816.F32 R184, R8.reuse, R20, R184 ;  /* 0x0000001408b8723c */ /* 0x060ff000000018b8 */
[----:B------:R-:W-:Y:S01]  /*c6a0*/  HMMA.16816.F32 R180, R8, R22, R180 ;  /* 0x0000001608b4723c */ /* 0x000fe200000018b4 */
[----:B------:R-:W-:Y:S07]  /*c6b0*/  LDSM.16.M88.4 R8, [R210] ;  /* 0x00000000d208783b */ /* 0x000fee0000000200 */
[C---:B--2---:R-:W-:Y:S08]  /*c6c0*/  HMMA.16816.F32 R172, R4.reuse, R20, R32 ;  /* 0x0000001404ac723c */ /* 0x044ff00000001820 */
[C---:B------:R-:W-:Y:S08]  /*c6d0*/  HMMA.16816.F32 R24, R4.reuse, R22, R188 ;  /* 0x000000160418723c */ /* 0x040ff000000018bc */
[C---:B------:R-:W-:Y:S08]  /*c6e0*/  HMMA.16816.F32 R32, R4.reuse, R16, R28 ;  /* 0x000000100420723c */ /* 0x040ff0000000181c */
[----:B------:R-:W-:Y:S01]  /*c6f0*/  HMMA.16816.F32 R20, R4, R18, R12 ;  /* 0x000000120414723c */ /* 0x000fe2000000180c */
[----:B------:R-:W2:Y:S04]  /*c700*/  LDSM.16.M88.4 R16, [R208+0x8000] ;  /* 0x00800000d010783b */ /* 0x000ea80000000200 */
[----:B------:R-:W3:Y:S04]  /*c710*/  LDSM.16.M88.4 R4, [R210+0x2000] ;  /* 0x00200000d204783b */ /* 0x000ee80000000200 */
[----:B------:R-:W4:Y:S01]  /*c720*/  LDSM.16.M88.4 R12, [R208+0x8800] ;  /* 0x00880000d00c783b */ /* 0x000f220000000200 */
[----:B--2---:R-:W-:Y:S08]  /*c730*/  HMMA.16816.F32 R28, R8, R18, R24 ;  /* 0x00000012081c723c */ /* 0x004ff00000001818 */
[C---:B---3--:R-:W-:Y:S08]  /*c740*/  HMMA.16816.F32 R184, R4.reuse, R16, R184 ;  /* 0x0000001004b8723c */ /* 0x048ff000000018b8 */
[C---:B----4-:R-:W-:Y:S08]  /*c750*/  HMMA.16816.F32 R188, R4.reuse, R12, R192 ;  /* 0x0000000c04bc723c */ /* 0x050ff000000018c0 */
[C---:B------:R-:W-:Y:S08]  /*c760*/  HMMA.16816.F32 R180, R4.reuse, R18, R180 ;  /* 0x0000001204b4723c */ /* 0x040ff000000018b4 */
[----:B------:R-:W-:Y:S01]  /*c770*/  HMMA.16816.F32 R176, R4, R14, R176 ;  /* 0x0000000e04b0723c */ /* 0x000fe200000018b0 */
[----:B------:R-:W-:Y:S07]  /*c780*/  LDSM.16.M88.4 R4, [R209+0x2000] ;  /* 0x00200000d104783b */ /* 0x000fee0000000200 */
[C---:B------:R-:W-:Y:S01]  /*c790*/  HMMA.16816.F32 R172, R8.reuse, R16, R172 ;  /* 0x0000001008ac723c */ /* 0x040fe200000018ac */
[----:B------:R-:W2:Y:S07]  /*c7a0*/  LDSM.16.M88.4 R16, [R207] ;  /* 0x00000000cf10783b */ /* 0x000eae0000000200 */
[C---:B------:R-:W-:Y:S08]  /*c7b0*/  HMMA.16816.F32 R24, R8.reuse, R12, R32 ;  /* 0x0000000c0818723c */ /* 0x040ff00000001820 */
[----:B------:R-:W-:Y:S01]  /*c7c0*/  HMMA.16816.F32 R20, R8, R14, R20 ;  /* 0x0000000e0814723c */ /* 0x000fe20000001814 */
[----:B------:R-:W3:Y:S04]  /*c7d0*/  LDSM.16.M88.4 R12, [R207+0x800] ;  /* 0x00080000cf0c783b */ /* 0x000ee80000000200 */
[----:B------:R-:W4:Y:S03]  /*c7e0*/  LDSM.16.M88.4 R8, [R209] ;  /* 0x00000000d108783b */ /* 0x000f260000000200 */
[C---:B--2---:R-:W-:Y:S08]  /*c7f0*/  HMMA.16816.F32 R184, R4.reuse, R16, R184 ;  /* 0x0000001004b8723c */ /* 0x044ff000000018b8 */
[C---:B------:R-:W-:Y:S08]  /*c800*/  HMMA.16816.F32 R32, R4.reuse, R18, R180 ;  /* 0x000000120420723c */ /* 0x040ff000000018b4 */
[C---:B---3--:R-:W-:Y:S08]  /*c810*/  HMMA.16816.F32 R188, R4.reuse, R12, R188 ;  /* 0x0000000c04bc723c */ /* 0x048ff000000018bc */
[----:B------:R-:W-:Y:S01]  /*c820*/  HMMA.16816.F32 R176, R4, R14, R176 ;  /* 0x0000000e04b0723c */ /* 0x000fe200000018b0 */
[----:B------:R-:W-:Y:S07]  /*c830*/  LDSM.16.M88.4 R4, [R202+0x6000] ;  /* 0x00600000ca04783b */ /* 0x000fee0000000200 */
[C---:B----4-:R-:W-:Y:S08]  /*c840*/  HMMA.16816.F32 R172, R8.reuse, R16, R172 ;  /* 0x0000001008ac723c */ /* 0x050ff000000018ac */
[C---:B------:R-:W-:Y:S01]  /*c850*/  HMMA.16816.F32 R28, R8.reuse, R18, R28 ;  /* 0x00000012081c723c */ /* 0x040fe2000000181c */
[----:B------:R-:W2:Y:S07]  /*c860*/  LDSM.16.M88.4 R16, [R200+0x9000] ;  /* 0x00900000c810783b */ /* 0x000eae0000000200 */
[C---:B------:R-:W-:Y:S08]  /*c870*/  HMMA.16816.F32 R24, R8.reuse, R12, R24 ;  /* 0x0000000c0818723c */ /* 0x040ff00000001818 */
[----:B------:R-:W-:Y:S01]  /*c880*/  HMMA.16816.F32 R20, R8, R14, R20 ;  /* 0x0000000e0814723c */ /* 0x000fe20000001814 */
[----:B------:R-:W3:Y:S04]  /*c890*/  LDSM.16.M88.4 R12, [R200+0x9800] ;  /* 0x00980000c80c783b */ /* 0x000ee80000000200 */
[----:B------:R-:W4:Y:S03]  /*c8a0*/  LDSM.16.M88.4 R8, [R202+0x4000] ;  /* 0x00400000ca08783b */ /* 0x000f260000000200 */
[C---:B--2---:R-:W-:Y:S08]  /*c8b0*/  HMMA.16816.F32 R180, R4.reuse, R16, R184 ;  /* 0x0000001004b4723c */ /* 0x044ff000000018b8 */
[C---:B------:R-:W-:Y:S08]  /*c8c0*/  HMMA.16816.F32 R32, R4.reuse, R18, R32 ;  /* 0x000000120420723c */ /* 0x040ff00000001820 */
[C---:B---3--:R-:W-:Y:S08]  /*c8d0*/  HMMA.16816.F32 R184, R4.reuse, R12, R188 ;  /* 0x0000000c04b8723c */ /* 0x048ff000000018bc */
[----:B------:R-:W-:Y:S01]  /*c8e0*/  HMMA.16816.F32 R176, R4, R14, R176 ;  /* 0x0000000e04b0723c */ /* 0x000fe200000018b0 */
[----:B------:R-:W-:Y:S07]  /*c8f0*/  LDSM.16.M88.4 R4, [R204+0x6000] ;  /* 0x00600000cc04783b */ /* 0x000fee0000000200 */
[C---:B----4-:R-:W-:Y:S08]  /*c900*/  HMMA.16816.F32 R172, R8.reuse, R16, R172 ;  /* 0x0000001008ac723c */ /* 0x050ff000000018ac */
[C---:B------:R-:W-:Y:S01]  /*c910*/  HMMA.16816.F32 R28, R8.reuse, R18, R28 ;  /* 0x00000012081c723c */ /* 0x040fe2000000181c */
[----:B------:R-:W2:Y:S07]  /*c920*/  LDSM.16.M88.4 R16, [R213] ;  /* 0x00000000d510783b */ /* 0x000eae0000000200 */
[C---:B------:R-:W-:Y:S08]  /*c930*/  HMMA.16816.F32 R24, R8.reuse, R12, R24 ;  /* 0x0000000c0818723c */ /* 0x040ff00000001818 */
[----:B------:R-:W-:Y:S01]  /*c940*/  HMMA.16816.F32 R20, R8, R14, R20 ;  /* 0x0000000e0814723c */ /* 0x000fe20000001814 */
[----:B------:R-:W3:Y:S04]  /*c950*/  LDSM.16.M88.4 R12, [R212] ;  /* 0x00000000d40c783b */ /* 0x000ee80000000200 */
        /* <DEDUP_REMOVED lines=15> */
[----:B---3--:R-:W-:Y:S08]  /*ca50*/  HMMA.16816.F32 R184, R4, R12, R184 ;  /* 0x0000000c04b8723c */ /* 0x008ff000000018b8 */
[C---:B----4-:R-:W-:Y:S08]  /*ca60*/  HMMA.16816.F32 R172, R8.reuse, R16, R172 ;  /* 0x0000001008ac723c */ /* 0x050ff000000018ac */
[C---:B------:R-:W-:Y:S01]  /*ca70*/  HMMA.16816.F32 R32, R8.reuse, R18, R28 ;  /* 0x000000120820723c */ /* 0x040fe2000000181c */
[----:B------:R-:W-:Y:S07]  /*ca80*/  LDSM.16.M88.4 R16, [R207+0x1000] ;  /* 0x00100000cf10783b */ /* 0x000fee0000000200 */
[C---:B------:R-:W-:Y:S08]  /*ca90*/  HMMA.16816.F32 R24, R8.reuse, R12, R24 ;  /* 0x0000000c0818723c */ /* 0x040ff00000001818 */
[-C--:B------:R-:W-:Y:S01]  /*caa0*/  HMMA.16816.F32 R20, R8, R14.reuse, R20 ;  /* 0x0000000e0814723c */ /* 0x080fe20000001814 */
[----:B------:R-:W2:Y:S07]  /*cab0*/  LDSM.16.M88.4 R8, [R209+0x4000] ;  /* 0x00400000d108783b */ /* 0x000eae0000000200 */
[----:B------:R-:W-:Y:S01]  /*cac0*/  HMMA.16816.F32 R176, R4, R14, R176 ;  /* 0x0000000e04b0723c */ /* 0x000fe200000018b0 */
[----:B------:R-:W3:Y:S04]  /*cad0*/  LDSM.16.M88.4 R4, [R209+0x6000] ;  /* 0x00600000d104783b */ /* 0x000ee80000000200 */
[----:B------:R-:W4:Y:S01]  /*cae0*/  LDSM.16.M88.4 R12, [R207+0x1800] ;  /* 0x00180000cf0c783b */ /* 0x000f220000000200 */
[----:B------:R-:W-:-:S04]  /*caf0*/  DEPBAR.LE SB0, 0x0 ;  /* 0x000080000000791a */ /* 0x000fc80000000000 */
[-C--:B--2---:R-:W-:Y:S08]  /*cb00*/  HMMA.16816.F32 R28, R8, R16.reuse, R172 ;  /* 0x00000010081c723c */ /* 0x084ff000000018ac */
[C---:B---3--:R-:W-:Y:S08]  /*cb10*/  HMMA.16816.F32 R180, R4.reuse, R16, R180 ;  /* 0x0000001004b4723c */ /* 0x048ff000000018b4 */
[C---:B------:R-:W-:Y:S08]  /*cb20*/  HMMA.16816.F32 R188, R4.reuse, R18, R188 ;  /* 0x0000001204bc723c */ /* 0x040ff000000018bc */
[C---:B----4-:R-:W-:Y:S08]  /*cb30*/  HMMA.16816.F32 R184, R4.reuse, R12, R184 ;  /* 0x0000000c04b8723c */ /* 0x050ff000000018b8 */
[----:B------:R-:W-:Y:S08]  /*cb40*/  HMMA.16816.F32 R176, R4, R14, R176 ;  /* 0x0000000e04b0723c */ /* 0x000ff000000018b0 */
[C---:B------:R-:W-:Y:S08]  /*cb50*/  HMMA.16816.F32 R32, R8.reuse, R18, R32 ;  /* 0x000000120820723c */ /* 0x040ff00000001820 */
[C---:B------:R-:W-:Y:S08]  /*cb60*/  HMMA.16816.F32 R172, R8.reuse, R12, R24 ;  /* 0x0000000c08ac723c */ /* 0x040ff00000001818 */
[----:B------:R-:W-:Y:S01]  /*cb70*/  HMMA.16816.F32 R20, R8, R14, R20 ;  /* 0x0000000e0814723c */ /* 0x000fe20000001814 */
[----:B------:R-:W-:Y:S06]  /*cb80*/  BAR.SYNC.DEFER_BLOCKING 0x0 ;  /* 0x0000000000007b1d */ /* 0x000fec0000010000 */
[----:B------:R-:W-:Y:S05]  /*cb90*/  @!P0 BRA `(.L_x_1862) ;  /* 0x000001a000008947 */ /* 0x000fea0003800000 */
[----:B-1----:R-:W2:Y:S04]  /*cba0*/  LDL.64 R224, [R1+0x50] ;  /* 0x0000500001e07983 */ /* 0x002ea80000100a00 */
        /* <DEDUP_REMOVED lines=25> */
.L_x_1862:
[----:B-1----:R-:W2:Y:S04]  /*cd40*/  LDL R6, [R1+0x64] ;  /* 0x0000640001067983 */ /* 0x002ea80000100800 */
[----:B------:R-:W3:Y:S04]  /*cd50*/  LDL.64 R2, [R1+0x68] ;  /* 0x0000680001027983 */ /* 0x000ee80000100a00 */
[----:B------:R-:W4:Y:S04]  /*cd60*/  LDL.64 R8, [R1+0x10] ;  /* 0x0000100001087983 */ /* 0x000f280000100a00 */
[----:B------:R-:W5:Y:S04]  /*cd70*/  LDL R7, [R1+0x8c] ;  /* 0x00008c0001077983 */ /* 0x000f680000100800 */
[----:B------:R-:W4:Y:S04]  /*cd80*/  LDL.64 R4, [R1+0x28] ;  /* 0x0000280001047983 */ /* 0x000f280000100a00 */
[----:B------:R-:W1:Y:S01]  /*cd90*/  S2R R10, SR_TID.X ;  /* 0x00000000000a7919 */ /* 0x000e620000002100 */
[----:B------:R-:W-:-:S02]  /*cda0*/  IMAD.U32 R0, RZ, RZ, UR25 ;  /* 0x00000019ff007e24 */ /* 0x000fc4000f8e00ff */
[----:B-1----:R-:W-:-:S05]  /*cdb0*/  IMAD.SHL.U32 R10, R10, 0x2, RZ ;  /* 0x000000020a0a7824 */ /* 0x002fca00078e00ff */
[----:B------:R-:W-:-:S05]  /*cdc0*/  LOP3.LUT R10, R10, 0x6, RZ, 0xc0, !PT ;  /* 0x000000060a0a7812 */ /* 0x000fca00078ec0ff */
[----:B------:R-:W-:-:S05]  /*cdd0*/  IMAD R0, R0, 0x20, R10 ;  /* 0x0000002000007824 */ /* 0x000fca00078e020a */
[C---:B------:R-:W-:Y:S02]  /*cde0*/  ISETP.GE.AND P6, PT, R0.reuse, R223, PT ;  /* 0x000000df0000720c */ /* 0x040fe40003fc6270 */
[C---:B------:R-:W-:Y:S02]  /*cdf0*/  ISETP.GE.AND P3, PT, R0.reuse, R222, PT ;  /* 0x000000de0000720c */ /* 0x040fe40003f66270 */
[C---:B------:R-:W-:Y:S02]  /*ce00*/  ISETP.LT.OR P6, PT, R0.reuse, R219, P6 ;  /* 0x000000db0000720c */ /* 0x040fe400037c1670 */
[C---:B------:R-:W-:Y:S01]  /*ce10*/  ISETP.LT.OR P3, PT, R0.reuse, R218, P3 ;  /* 0x000000da0000720c */ /* 0x040fe20001f61670 */
[----:B--2---:R-:W-:Y:S02]  /*ce20*/  IMAD.MOV.U32 R16, RZ, RZ, R6 ;  /* 0x000000ffff107224 */ /* 0x004fe400078e0006 */
[----:B---3--:R-:W-:Y:S01]  /*ce30*/  IMAD.MOV.U32 R6, RZ, RZ, R2 ;  /* 0x000000ffff067224 */ /* 0x008fe200078e0002 */
[----:B------:R-:W-:-:S04]  /*ce40*/  IADD3 R2, R0, 0x1, RZ ;  /* 0x0000000100027810 */ /* 0x000fc80007ffe0ff */
        /* <DEDUP_REMOVED lines=8> */
[----:B------:R-:W-:Y:S01]  /*ced0*/  IADD3 R2, R0, 0x8, RZ ;  /* 0x0000000800027810 */ /* 0x000fe20007ffe0ff */
[----:B----4-:R-:W-:Y:S01]  /*cee0*/  IMAD.MOV.U32 R228, RZ, RZ, R8 ;  /* 0x000000ffffe47224 */ /* 0x010fe200078e0008 */
[----:B------:R-:W-:Y:S01]  /*cef0*/  FSEL R8, R28, -INF , !P6 ;  /* 0xff8000001c087808 */ /* 0x000fe20007000000 */
[----:B-----5:R-:W-:Y:S01]  /*cf00*/  IMAD.MOV.U32 R15, RZ, RZ, R7 ;  /* 0x000000ffff0f7224 */ /* 0x020fe200078e0007 */
[----:B------:R-:W-:Y:S02]  /*cf10*/  FSEL R12, R29, -INF , !P5 ;  /* 0xff8000001d0c7808 */ /* 0x000fe40006800000 */
[----:B------:R-:W-:Y:S01]  /*cf20*/  FSEL R17, R31, -INF , !P2 ;  /* 0xff8000001f117808 */ /* 0x000fe20005000000 */
[----:B------:R-:W-:Y:S01]  /*cf30*/  IMAD.MOV.U32 R7, RZ, RZ, R3 ;  /* 0x000000ffff077224 */ /* 0x000fe200078e0003 */
[----:B------:R-:W-:-:S02]  /*cf40*/  ISETP.GE.AND P6, PT, R0, R221, PT ;  /* 0x000000dd0000720c */ /* 0x000fc40003fc6270 */
[----:B------:R-:W-:Y:S02]  /*cf50*/  ISETP.GE.AND P2, PT, R0, R220, PT ;  /* 0x000000dc0000720c */ /* 0x000fe40003f46270 */
[----:B------:R-:W-:Y:S02]  /*cf60*/  ISETP.GE.AND P5, PT, R2, R223, PT ;  /* 0x000000df0200720c */ /* 0x000fe40003fa6270 */
[C---:B------:R-:W-:Y:S01]  /*cf70*/  IADD3 R3, R0.reuse, 0x9, RZ ;  /* 0x0000000900037810 */ /* 0x040fe20007ffe0ff */
[----:B------:R-:W-:Y:S01]  /*cf80*/  IMAD.MOV.U32 R229, RZ, RZ, R9 ;  /* 0x000000ffffe57224 */ /* 0x000fe200078e0009 */
[C---:B------:R-:W-:Y:S02]  /*cf90*/  ISETP.LT.OR P6, PT, R0.reuse, R217, P6 ;  /* 0x000000d90000720c */ /* 0x040fe400037c1670 */
[----:B------:R-:W-:Y:S02]  /*cfa0*/  ISETP.LT.OR P2, PT, R0, R216, P2 ;  /* 0x000000d80000720c */ /* 0x000fe40001741670 */
[----:B------:R-:W-:-:S02]  /*cfb0*/  ISETP.LT.OR P5, PT, R2, R219, P5 ;  /* 0x000000db0200720c */ /* 0x000fc40002fa1670 */
[----:B------:R-:W-:Y:S02]  /*cfc0*/  FSEL R9, R30, -INF , !P3 ;  /* 0xff8000001e097808 */ /* 0x000fe40005800000 */
[----:B------:R-:W-:Y:S02]  /*cfd0*/  ISETP.GE.AND P3, PT, R3, R223, PT ;  /* 0x000000df0300720c */ /* 0x000fe40003f66270 */
        /* <DEDUP_REMOVED lines=8> */
[----:B------:R-:W-:Y:S02]  /*d060*/  ISETP.LT.OR P3, PT, R3, R219, P3 ;  /* 0x000000db0300720c */ /* 0x000fe40001f61670 */
[----:B------:R-:W-:-:S02]  /*d070*/  ISETP.LT.OR P6, PT, R2, R218, P6 ;  /* 0x000000da0200720c */ /* 0x000fc400037c1670 */
[C---:B------:R-:W-:Y:S02]  /*d080*/  ISETP.LT.OR P2, PT, R2.reuse, R217, P2 ;  /* 0x000000d90200720c */ /* 0x040fe40001741670 */
[----:B------:R-:W-:Y:S02]  /*d090*/  ISETP.LT.OR P1, PT, R2, R216, P1 ;  /* 0x000000d80200720c */ /* 0x000fe40000f21670 */
[----:B------:R-:W-:Y:S02]  /*d0a0*/  ISETP.LT.OR P5, PT, R3, R218, P5 ;  /* 0x000000da0300720c */ /* 0x000fe40002fa1670 */
[----:B------:R-:W-:Y:S02]  /*d0b0*/  FSEL R31, R183, -INF , !P4 ;  /* 0xff800000b71f7808 */ /* 0x000fe40006000000 */
[----:B------:R-:W-:Y:S02]  /*d0c0*/  FSEL R11, R33, -INF , !P3 ;  /* 0xff800000210b7808 */ /* 0x000fe40005800000 */
[----:B------:R-:W-:-:S02]  /*d0d0*/  IADD3 R2, R0, 0x10, RZ ;  /* 0x0000001000027810 */ /* 0x000fc40007ffe0ff */
[C---:B------:R-:W-:Y:S02]  /*d0e0*/  ISETP.GE.AND P4, PT, R3.reuse, R221, PT ;  /* 0x000000dd0300720c */ /* 0x040fe40003f86270 */
        /* <DEDUP_REMOVED lines=8> */
[----:B------:R-:W-:Y:S02]  /*d170*/  ISETP.GE.AND P1, PT, R2, R220, PT ;  /* 0x000000dc0200720c */ /* 0x000fe40003f26270 */
[C---:B------:R-:W-:Y:S02]  /*d180*/  ISETP.LT.OR P4, PT, R3.reuse, R217, P4 ;  /* 0x000000d90300720c */ /* 0x040fe40002781670 */
[----:B------:R-:W-:-:S02]  /*d190*/  ISETP.LT.OR P3, PT, R3, R216, P3 ;  /* 0x000000d80300720c */ /* 0x000fc40001f61670 */
        /* <DEDUP_REMOVED lines=77> */
[----:B------:R-:W-:Y:S01]  /*d670*/  IMAD.WIDE.U32 R2, R5, -0x326172a9, RZ ;  /* 0xcd9e8d5705027825 */ /* 0x000fe200078e00ff */
[----:B------:R-:W-:-:S03]  /*d680*/  FMNMX.FTZ R5, R233, R0, !PT ;  /* 0x00000000e9057209 */ /* 0x000fc60007810000 */
[----:B------:R-:W-:Y:S01]  /*d690*/  IMAD.MOV.U32 R132, RZ, RZ, R15 ;  /* 0x000000ffff847224 */ /* 0x000fe200078e000f */
[----:B------:R-:W-:Y:S01]  /*d6a0*/  LOP3.LUT R0, R2, 0xffff, RZ, 0xc0, !PT ;  /* 0x0000ffff02007812 */ /* 0x000fe200078ec0ff */
[----:B------:R-:W1:Y:S01]  /*d6b0*/  SHFL.BFLY PT, R15, R4, 0x2, 0x1f ;  /* 0x0c401f00040f7f89 */ /* 0x000e6200000e0000 */
[----:B------:R-:W-:Y:S02]  /*d6c0*/  FMNMX.FTZ R7, R236, R5, !PT ;  /* 0x00000005ec077209 */ /* 0x000fe40007810000 */
[----:B------:R-:W-:Y:S02]  /*d6d0*/  SHF.R.U32.HI R6, RZ, 0x8, R0 ;  /* 0x00000008ff067819 */ /* 0x000fe40000011600 */
[----:B------:R-:W-:Y:S02]  /*d6e0*/  FMNMX.FTZ R0, R237, R7, !PT ;  /* 0x00000007ed007209 */ /* 0x000fe40007810000 */
[----:B------:R-:W-:-:S03]  /*d6f0*/  LOP3.LUT R5, R2, 0xff, RZ, 0xc0, !PT ;  /* 0x000000ff02057812 */ /* 0x000fc600078ec0ff */
[----:B------:R-:W2:Y:S01]  /*d700*/  SHFL.BFLY PT, R7, R0, 0x2, 0x1f ;  /* 0x0c401f0000077f89 */ /* 0x000ea200000e0000 */
[----:B------:R-:W-:Y:S02]  /*d710*/  PRMT R33, R5, 0x5410, R6 ;  /* 0x0000541005217816 */ /* 0x000fe40000000006 */
[--C-:B------:R-:W-:Y:S01]  /*d720*/  SHF.R.U32.HI R5, RZ, 0x10, R2.reuse ;  /* 0x00000010ff057819 */ /* 0x100fe20000011602 */
[----:B------:R-:W-:Y:S01]  /*d730*/  IMAD.WIDE.U32 R138, R16, -0x326172a9, RZ ;  /* 0xcd9e8d57108a7825 */ /* 0x000fe200078e00ff */
[----:B------:R-:W-:Y:S02]  /*d740*/  SHF.R.U32.HI R2, RZ, 0x18, R2 ;  /* 0x00000018ff027819 */ /* 0x000fe40000011602 */
[----:B------:R-:W-:-:S04]  /*d750*/  LOP3.LUT R5, R5, 0xff, RZ, 0xc0, !PT ;  /* 0x000000ff05057812 */ /* 0x000fc800078ec0ff */
[----:B------:R-:W-:Y:S02]  /*d760*/  PRMT R32, R5, 0x5410, R2 ;  /* 0x0000541005207816 */ /* 0x000fe40000000002 */
[----:B------:R-:W-:Y:S02]  /*d770*/  LOP3.LUT R2, R3, UR18, R138, 0x96, !PT ;  /* 0x0000001203027c12 */ /* 0x000fe4000f8e968a */
[----:B------:R-:W-:Y:S02]  /*d780*/  FMNMX.FTZ R3, R134, R28, !PT ;  /* 0x0000001c86037209 */ /* 0x000fe40007810000 */
[----:B-1----:R-:W-:Y:S02]  /*d790*/  FMNMX.FTZ R6, R4, R15, !PT ;  /* 0x0000000f04067209 */ /* 0x002fe40007810000 */
[----:B------:R-:W-:Y:S02]  /*d7a0*/  FMNMX.FTZ R4, R29, R3, !PT ;  /* 0x000000031d047209 */ /* 0x000fe40007810000 */
[----:B------:R-:W-:-:S02]  /*d7b0*/  FMNMX.FTZ R3, R137, R30, !PT ;  /* 0x0000001e89037209 */ /* 0x000fc40007810000 */
[----:B------:R-:W-:Y:S02]  /*d7c0*/  FMNMX.FTZ R5, R24, R4, !PT ;  /* 0x0000000418057209 */ /* 0x000fe40007810000 */
[----:B------:R-:W-:Y:S02]  /*d7d0*/  FMNMX.FTZ R3, R31, R3, !PT ;  /* 0x000000031f037209 */ /* 0x000fe40007810000 */
[----:B--2---:R-:W-:Y:S02]  /*d7e0*/  FMNMX.FTZ R4, R0, R7, !PT ;  /* 0x0000000700047209 */ /* 0x004fe40007810000 */
[----:B------:R-:W-:Y:S02]  /*d7f0*/  FMNMX.FTZ R0, R27, R3, !PT ;  /* 0x000000031b007209 */ /* 0x000fe40007810000 */
[----:B------:R-:W-:Y:S02]  /*d800*/  FMNMX.FTZ R3, R25, R5, !PT ;  /* 0x0000000519037209 */ /* 0x000fe40007810000 */
[----:B------:R-:W-:-:S02]  /*d810*/  FMNMX.FTZ R0, R26, R0, !PT ;  /* 0x000000001a007209 */ /* 0x000fc40007810000 */
[----:B------:R-:W-:Y:S02]  /*d820*/  FSEL R185, R185, -INF , !P6 ;  /* 0xff800000b9b97808 */ /* 0x000fe40007000000 */
[----:B------:R-:W-:Y:S02]  /*d830*/  FMNMX.FTZ R3, R238, R3, !PT ;  /* 0x00000003ee037209 */ /* 0x000fe40007810000 */
[----:B------:R-:W-:Y:S02]  /*d840*/  FSEL R194, R187, -INF , !P3 ;  /* 0xff800000bbc27808 */ /* 0x000fe40005800000 */
[----:B------:R-:W-:Y:S02]  /*d850*/  FMNMX.FTZ R0, R239, R0, !PT ;  /* 0x00000000ef007209 */ /* 0x000fe40007810000 */
[----:B------:R-:W-:Y:S02]  /*d860*/  FSEL R186, R176, -INF , !P5 ;  /* 0xff800000b0ba7808 */ /* 0x000fe40006800000 */
[----:B------:R-:W-:-:S02]  /*d870*/  FMNMX.FTZ R3, R185, R3, !PT ;  /* 0x00000003b9037209 */ /* 0x000fc40007810000 */
[----:B------:R-:W-:Y:S02]  /*d880*/  FSEL R193, R178, -INF , !P2 ;  /* 0xff800000b2c17808 */ /* 0x000fe40005000000 */
[----:B------:R-:W-:Y:S02]  /*d890*/  FMNMX.FTZ R0, R194, R0, !PT ;  /* 0x00000000c2007209 */ /* 0x000fe40007810000 */
[----:B------:R-:W-:Y:S02]  /*d8a0*/  FSEL R184, R177, -INF , !P4 ;  /* 0xff800000b1b87808 */ /* 0x000fe40006000000 */
[----:B------:R-:W-:Y:S02]  /*d8b0*/  FMNMX.FTZ R3, R186, R3, !PT ;  /* 0x00000003ba037209 */ /* 0x000fe40007810000 */
[----:B------:R-:W-:Y:S02]  /*d8c0*/  FSEL R192, R179, -INF , !P1 ;  /* 0xff800000b3c07808 */ /* 0x000fe40004800000 */
[----:B------:R-:W-:-:S02]  /*d8d0*/  FMNMX.FTZ R0, R193, R0, !PT ;  /* 0x00000000c1007209 */ /* 0x000fc40007810000 */
[----:B------:R-:W-:Y:S02]  /*d8e0*/  FMNMX.FTZ R3, R184, R3, !PT ;  /* 0x00000003b8037209 */ /* 0x000fe40007810000 */
[----:B------:R-:W-:Y:S01]  /*d8f0*/  FMNMX.FTZ R0, R192, R0, !PT ;  /* 0x00000000c0007209 */ /* 0x000fe20007810000 */
[----:B------:R-:W1:Y:S04]  /*d900*/  SHFL.BFLY PT, R19, R6, 0x1, 0x1f ;  /* 0x0c201f0006137f89 */ /* 0x000e6800000e0000 */
[----:B------:R-:W2:Y:S04]  /*d910*/  SHFL.BFLY PT, R16, R3, 0x2, 0x1f ;  /* 0x0c401f0003107f89 */ /* 0x000ea800000e0000 */
[----:B------:R-:W3:Y:S01]  /*d920*/  SHFL.BFLY PT, R18, R0, 0x2, 0x1f ;  /* 0x0c401f0000127f89 */ /* 0x000ee200000e0000 */
[----:B------:R-:W-:-:S03]  /*d930*/  LOP3.LUT R5, R2, 0xffff, RZ, 0xc0, !PT ;  /* 0x0000ffff02057812 */ /* 0x000fc600078ec0ff */
[----:B------:R-:W4:Y:S01]  /*d940*/  SHFL.BFLY PT, R20, R4, 0x1, 0x1f ;  /* 0x0c201f0004147f89 */ /* 0x000f2200000e0000 */
[----:B------:R-:W-:Y:S01]  /*d950*/  SHF.R.U32.HI R7, RZ, 0x8, R5 ;  /* 0x00000008ff077819 */ /* 0x000fe20000011605 */
[----:B------:R-:W-:Y:S01]  /*d960*/  IMAD.WIDE.U32 R132, R132, -0x326172a9, RZ ;  /* 0xcd9e8d5784847825 */ /* 0x000fe200078e00ff */
[----:B------:R-:W-:-:S04]  /*d970*/  LOP3.LUT R5, R2, 0xff, RZ, 0xc0, !PT ;  /* 0x000000ff02057812 */ /* 0x000fc800078ec0ff */
[----:B------:R-:W-:Y:S02]  /*d980*/  PRMT R23, R5, 0x5410, R7 ;  /* 0x0000541005177816 */ /* 0x000fe40000000007 */
[--C-:B------:R-:W-:Y:S02]  /*d990*/  SHF.R.U32.HI R5, RZ, 0x10, R2.reuse ;  /* 0x00000010ff057819 */ /* 0x100fe40000011602 */
[----:B------:R-:W-:Y:S02]  /*d9a0*/  LOP3.LUT R7, R133, R225, RZ, 0x3c, !PT ;  /* 0x000000e185077212 */ /* 0x000fe400078e3cff */
[----:B------:R-:W-:Y:S02]  /*d9b0*/  SHF.R.U32.HI R15, RZ, 0x18, R2 ;  /* 0x00000018ff0f7819 */ /* 0x000fe40000011602 */
[----:B------:R-:W-:Y:S02]  /*d9c0*/  LOP3.LUT R2, R5, 0xff, RZ, 0xc0, !PT ;  /* 0x000000ff05027812 */ /* 0x000fe400078ec0ff */
[----:B-1----:R-:W-:Y:S01]  /*d9d0*/  FMNMX.FTZ R191, R6, R19, !PT ;  /* 0x0000001306bf7209 */ /* 0x002fe20007810000 */
[----:B------:R-:W-:Y:S01]  /*d9e0*/  IMAD.WIDE.U32 R6, R7, -0x2daee0ad, RZ ;  /* 0xd2511f5307067825 */ /* 0x000fe200078e00ff */
[----:B--2---:R-:W-:-:S02]  /*d9f0*/  FMNMX.FTZ R5, R3, R16, !PT ;  /* 0x0000001003057209 */ /* 0x004fc40007810000 */
[----:B---3--:R-:W-:Y:S02]  /*da00*/  FMNMX.FTZ R0, R0, R18, !PT ;  /* 0x0000001200007209 */ /* 0x008fe40007810000 */
[----:B------:R-:W-:Y:S02]  /*da10*/  PRMT R22, R2, 0x5410, R15 ;  /* 0x0000541002167816 */ /* 0x000fe4000000000f */
[----:B------:R-:W1:Y:S01]  /*da20*/  SHFL.BFLY PT, R15, R5, 0x1, 0x1f ;  /* 0x0c201f00050f7f89 */ /* 0x000e6200000e0000 */
[----:B------:R-:W-:-:S03]  /*da30*/  LOP3.LUT R2, R7, UR15, R228, 0x96, !PT ;  /* 0x0000000f07027c12 */ /* 0x000fc6000f8e96e4 */
[----:B------:R-:W2:Y:S01]  /*da40*/  SHFL.BFLY PT, R7, R0, 0x1, 0x1f ;  /* 0x0c201f0000077f89 */ /* 0x000ea200000e0000 */
[----:B----4-:R-:W-:Y:S01]  /*da50*/  FMNMX.FTZ R190, R4, R20, !PT ;  /* 0x0000001404be7209 */ /* 0x010fe20007810000 */
[----:B------:R-:W-:Y:S01]  /*da60*/  IMAD.WIDE.U32 R2, R2, -0x326172a9, RZ ;  /* 0xcd9e8d5702027825 */ /* 0x000fe200078e00ff */
[----:B------:R-:W-:-:S03]  /*da70*/  FSETP.NEU.FTZ.AND P1, PT, R191, -INF , PT ;  /* 0xff800000bf00780b */ /* 0x000fc60003f3d000 */
[----:B------:R-:W-:Y:S01]  /*da80*/  FMUL.FTZ R4, R191, c[0x0][0x23c] ;  /* 0x00008f00bf047a20 */ /* 0x000fe20000410000 */
[----:B------:R-:W-:Y:S01]  /*da90*/  LOP3.LUT R18, R3, UR14, R34, 0x96, !PT ;  /* 0x0000000e03127c12 */ /* 0x000fe2000f8e9622 */
[----:B------:R-:W-:Y:S01]  /*daa0*/  FMUL.FTZ R16, R190, c[0x0][0x23c] ;  /* 0x00008f00be107a20 */ /* 0x000fe20000410000 */
[----:B------:R-:W-:Y:S02]  /*dab0*/  LOP3.LUT R21, R35, UR16, R132, 0x96, !PT ;  /* 0x0000001023157c12 */ /* 0x000fe4000f8e9684 */
[----:B------:R-:W-:Y:S01]  /*dac0*/  FSEL R3, R4, RZ, P1 ;  /* 0x000000ff04037208 */ /* 0x000fe20000800000 */
[----:B------:R-:W3:Y:S01]  /*dad0*/  LDC.U8 R229, c[0x0][0x2d8] ;  /* 0x0000b600ffe57b82 */ /* 0x000ee20000000000 */
[----:B------:R-:W-:Y:S02]  /*dae0*/  FSEL R4, R191, RZ, P1 ;  /* 0x000000ffbf047208 */ /* 0x000fe40000800000 */
[----:B------:R-:W-:Y:S01]  /*daf0*/  FSETP.NEU.FTZ.AND P1, PT, R190, -INF , PT ;  /* 0xff800000be00780b */ /* 0x000fe20003f3d000 */
[----:B------:R-:W-:-:S04]  /*db00*/  IMAD.WIDE.U32 R20, R21, -0x2daee0ad, RZ ;  /* 0xd2511f5315147825 */ /* 0x000fc800078e00ff */
[----:B------:R-:W3:Y:S01]  /*db10*/  LDC.U8 R228, c[0x0][0x2d8] ;  /* 0x0000b600ffe47b82 */ /* 0x000ee20000000000 */
[----:B------:R-:W-:Y:S01]  /*db20*/  FSEL R16, R16, RZ, P1 ;  /* 0x000000ff10107208 */ /* 0x000fe20000800000 */
[--C-:B------:R-:W-:Y:S01]  /*db30*/  FFMA.FTZ R10, R10, c[0x0][0x23c], -R3.reuse ;  /* 0x00008f000a0a7a23 */ /* 0x100fe20000010803 */
[----:B------:R-:W-:Y:S01]  /*db40*/  LOP3.LUT R6, R21, UR13, R6, 0x96, !PT ;  /* 0x0000000d15067c12 */ /* 0x000fe2000f8e9606 */
[----:B------:R-:W-:Y:S01]  /*db50*/  FFMA.FTZ R11, R11, c[0x0][0x23c], -R3 ;  /* 0x00008f000b0b7a23 */ /* 0x000fe20000010803 */
[----:B-1----:R-:W-:Y:S01]  /*db60*/  FMNMX.FTZ R189, R5, R15, !PT ;  /* 0x0000000f05bd7209 */ /* 0x002fe20007810000 */
[--C-:B------:R-:W-:Y:S01]  /*db70*/  FFMA.FTZ R14, R14, c[0x0][0x23c], -R16.reuse ;  /* 0x00008f000e0e7a23 */ /* 0x100fe20000010810 */
[----:B--2---:R-:W-:Y:S02]  /*db80*/  FMNMX.FTZ R188, R0, R7, !PT ;  /* 0x0000000700bc7209 */ /* 0x004fe40007810000 */
        /* <DEDUP_REMOVED lines=8> */
[----:B------:R4:W5:Y:S01]  /*dc10*/  MUFU.EX2 R234, R11 ;  /* 0x0000000b00ea7308 */ /* 0x0009620000000800 */
[----:B-1----:R-:W-:Y:S01]  /*dc20*/  IMAD.WIDE.U32 R14, R6, -0x326172a9, RZ ;  /* 0xcd9e8d57060e7825 */ /* 0x002fe200078e00ff */
[----:B------:R-:W-:-:S03]  /*dc30*/  FSETP.NEU.FTZ.AND P1, PT, R188, -INF , PT ;  /* 0xff800000bc00780b */ /* 0x000fc60003f3d000 */
[----:B------:R-:W-:Y:S01]  /*dc40*/  FFMA.FTZ R12, R12, c[0x0][0x23c], -R3 ;  /* 0x00008f000c0c7a23 */ /* 0x000fe20000010803 */
[----:B------:R-:W-:Y:S02]  /*dc50*/  LOP3.LUT R2, R15, UR12, R2, 0x96, !PT ;  /* 0x0000000c0f027c12 */ /* 0x000fe4000f8e9602 */
[----:B------:R-:W1:Y:S01]  /*dc60*/  MUFU.EX2 R225, R13 ;  /* 0x0000000d00e17308 */ /* 0x000e620000000800 */
[----:B------:R-:W-:Y:S02]  /*dc70*/  FADD.FTZ R132, R136, -R4 ;  /* 0x8000000488847221 */ /* 0x000fe40000010000 */
[----:B------:R-:W-:Y:S01]  /*dc80*/  IMAD.WIDE.U32 R4, R18, -0x2daee0ad, RZ ;  /* 0xd2511f5312047825 */ /* 0x000fe200078e00ff */
[----:B---3--:R-:W-:-:S03]  /*dc90*/  PRMT R228, R228, 0x7054, R229 ;  /* 0x00007054e4e47816 */ /* 0x008fc600000000e5 */
[----:B------:R-:W-:Y:S01]  /*dca0*/  FADD.FTZ R15, R134, -R0 ;  /* 0x80000000860f7221 */ /* 0x000fe20000010000 */
[----:B------:R-:W-:Y:S01]  /*dcb0*/  MUFU.EX2 R138, R8 ;  /* 0x00000008008a7308 */ /* 0x000fe20000000800 */
[----:B------:R-:W-:Y:S01]  /*dcc0*/  IMAD.WIDE.U32 R6, R2, -0x2daee0ad, RZ ;  /* 0xd2511f5302067825 */ /* 0x000fe200078e00ff */
[----:B------:R-:W-:-:S03]  /*dcd0*/  FSEL R0, R188, RZ, P1 ;  /* 0x000000ffbc007208 */ /* 0x000fc60000800000 */
[--C-:B------:R-:W-:Y:S02]  /*dce0*/  FFMA.FTZ R9, R9, c[0x0][0x23c], -R16.reuse ;  /* 0x00008f0009097a23 */ /* 0x100fe40000010810 */
[----:B------:R-:W-:Y:S01]  /*dcf0*/  FFMA.FTZ R2, R17, c[0x0][0x23c], -R16 ;  /* 0x00008f0011027a23 */ /* 0x000fe20000010810 */
[----:B------:R3:W1:Y:S01]  /*dd00*/  MUFU.EX2 R232, R12 ;  /* 0x0000000c00e87308 */ /* 0x0006620000000800 */
[----:B------:R-:W-:Y:S01]  /*dd10*/  LOP3.LUT R5, R5, UR11, R20, 0x96, !PT ;  /* 0x0000000b05057c12 */ /* 0x000fe2000f8e9614 */
[--C-:B--2---:R-:W-:Y:S02]  /*dd20*/  HSET2.LE.AND R10, R33, R228.reuse, PT ;  /* 0x000000e4210a7233 */ /* 0x104fe40003803000 */
[----:B----4-:R-:W-:-:S04]  /*dd30*/  HSET2.LE.AND R11, R32, R228, PT ;  /* 0x000000e4200b7233 */ /* 0x010fc80003803000 */
[----:B------:R-:W-:Y:S01]  /*dd40*/  MUFU.EX2 R133, R9 ;  /* 0x0000000900857308 */ /* 0x000fe20000000800 */
[----:B------:R-:W-:-:S04]  /*dd50*/  IMAD.WIDE.U32 R32, R5, -0x326172a9, RZ ;  /* 0xcd9e8d5705207825 */ /* 0x000fc800078e00ff */
[----:B---3--:R-:W-:-:S03]  /*dd60*/  FADD.FTZ R12, R137, -R0 ;  /* 0x80000000890c7221 */ /* 0x008fc60000010000 */
[----:B------:R2:W3:Y:S01]  /*dd70*/  MUFU.EX2 R187, R2 ;  /* 0x0000000200bb7308 */ /* 0x0004e20000000800 */
[----:B-----5:R-:W-:-:S04]  /*dd80*/  F2FP.PACK_AB R0, R234, R235 ;  /* 0x000000ebea00723e */ /* 0x020fc800000000ff */
[----:B------:R-:W-:Y:S02]  /*dd90*/  LOP3.LUT R10, R10, R0, RZ, 0xc0, !PT ;  /* 0x000000000a0a7212 */ /* 0x000fe400078ec0ff */
[----:B-1----:R-:W-:Y:S01]  /*dda0*/  F2FP.PACK_AB R0, R225, R226 ;  /* 0x000000e2e100723e */ /* 0x002fe200000000ff */
[--C-:B------:R-:W-:Y:S01]  /*ddb0*/  HSET2.LE.AND R8, R23, R228.reuse, PT ;  /* 0x000000e417087233 */ /* 0x100fe20003803000 */
[----:B------:R-:W-:Y:S02]  /*ddc0*/  FMUL.FTZ R19, R189, c[0x0][0x23c] ;  /* 0x00008f00bd137a20 */ /* 0x000fe40000410000 */
[----:B------:R-:W-:Y:S02]  /*ddd0*/  LOP3.LUT R11, R11, R0, RZ, 0xc0, !PT ;  /* 0x000000000b0b7212 */ /* 0x000fe400078ec0ff */
[----:B------:R-:W-:Y:S02]  /*dde0*/  F2FP.PACK_AB R0, R232, R138 ;  /* 0x0000008ae800723e */ /* 0x000fe400000000ff */
[----:B--2---:R-:W-:Y:S01]  /*ddf0*/  LOP3.LUT R2, R33, UR10, R14, 0x96, !PT ;  /* 0x0000000a21027c12 */ /* 0x004fe2000f8e960e */
[----:B------:R-:W-:Y:S01]  /*de00*/  HSET2.LE.AND R9, R22, R228, PT ;  /* 0x000000e416097233 */ /* 0x000fe20003803000 */
[----:B------:R-:W-:-:S03]  /*de10*/  LOP3.LUT R8, R8, R0, RZ, 0xc0, !PT ;  /* 0x0000000008087212 */ /* 0x000fc600078ec0ff */
[----:B------:R-:W-:Y:S01]  /*de20*/  IMAD.WIDE.U32 R34, R2, -0x2daee0ad, RZ ;  /* 0xd2511f5302227825 */ /* 0x000fe200078e00ff */
[----:B---3--:R-:W-:Y:S02]  /*de30*/  F2FP.PACK_AB R0, R187, R133 ;  /* 0x00000085bb00723e */ /* 0x008fe400000000ff */
        /* <DEDUP_REMOVED lines=21> */
[----:B------:R-:W-:Y:S01]  /*df90*/  SHF.R.U32.HI R0, RZ, 0x8, R0 ;  /* 0x00000008ff007819 */ /* 0x000fe20000011600 */
[----:B------:R-:W-:-:S06]  /*dfa0*/  IMAD.MOV.U32 R24, RZ, RZ, R228 ;  /* 0x000000ffff187224 */ /* 0x000fcc00078e00e4 */
        /* <DEDUP_REMOVED lines=29> */
[----:B------:R-:W-:-:S02]  /*e180*/  FMUL.FTZ R12, R12, c[0x0][0x23c] ;  /* 0x00008f000c0c7a20 */ /* 0x000fc40000410000 */
[----:B------:R-:W-:-:S04]  /*e190*/  FMUL.FTZ R17, R21, c[0x0][0x23c] ;  /* 0x00008f0015117a20 */ /* 0x000fc80000410000 */
[----:B------:R2:W-:Y:S01]  /*e1a0*/  MUFU.EX2 R21, R12 ;  /* 0x0000000c00157308 */ /* 0x0005e20000000800 */
[----:B-1----:R-:W-:-:S04]  /*e1b0*/  F2FP.PACK_AB R0, R134, R31 ;  /* 0x0000001f8600723e */ /* 0x002fc800000000ff */
[----:B------:R-:W-:Y:S01]  /*e1c0*/  LOP3.LUT R5, R5, R0, RZ, 0xc0, !PT ;  /* 0x0000000005057212 */ /* 0x000fe200078ec0ff */
[----:B------:R-:W-:Y:S02]  /*e1d0*/  FMUL.FTZ R0, R15, c[0x0][0x23c] ;  /* 0x00008f000f007a20 */ /* 0x000fe40000410000 */
[----:B--2---:R-:W1:Y:S01]  /*e1e0*/  LDSM.16.MT88.4 R12, [R201+0xa000] ;  /* 0x00a00000c90c783b */ /* 0x004e620000004200 */
        /* <DEDUP_REMOVED lines=173> */
[-C--:B------:R-:W-:Y:S01]  /*ecc0*/  FFMA.FTZ R33, R27, R17.reuse, R133 ;  /* 0x000000111b217223 */ /* 0x080fe20000010085 */
        /* <DEDUP_REMOVED lines=14> */
[----:B------:R-:W-:Y:S02]  /*edb0*/  FMUL.FTZ R131, R131, R17 ;  /* 0x0000001183837220 */ /* 0x000fe40000410000 */
[--C-:B------:R-:W-:Y:S01]  /*edc0*/  FFMA.FTZ R5, R195, c[0x0][0x23c], -R3.reuse ;  /* 0x00008f00c3057a23 */ /* 0x100fe20000010803 */
[----:B------:R-:W-:Y:S01]  /*edd0*/  HMMA.16816.F32 R116, R8, R12, R116 ;  /* 0x0000000c0874723c */ /* 0x000fe20000001874 */
[----:B------:R-:W-:Y:S02]  /*ede0*/  IMAD.MOV.U32 R67, RZ, RZ, R172 ;  /* 0x000000ffff437224 */ /* 0x000fe400078e00ac */
[----:B-1----:R-:W-:-:S04]  /*edf0*/  FFMA.FTZ R0, R199, c[0x0][0x23c], -R3 ;  /* 0x00008f00c7007a23 */ /* 0x002fc80000010803 */
[----:B------:R1:W-:Y:S01]  /*ee00*/  MUFU.EX2 R28, R0 ;  /* 0x00000000001c7308 */ /* 0x0003e20000000800 */
[----:B------:R-:W-:Y:S02]  /*ee10*/  IMAD.MOV.U32 R66, RZ, RZ, R173 ;  /* 0x000000ffff427224 */ /* 0x000fe400078e00ad */
[----:B------:R-:W-:Y:S02]  /*ee20*/  IMAD.MOV.U32 R65, RZ, RZ, R174 ;  /* 0x000000ffff417224 */ /* 0x000fe400078e00ae */
[----:B------:R-:W-:Y:S02]  /*ee30*/  IMAD.MOV.U32 R64, RZ, RZ, R175 ;  /* 0x000000ffff407224 */ /* 0x000fe400078e00af */
        /* <DEDUP_REMOVED lines=13> */
[----:B------:R-:W-:Y:S01]  /*ef10*/  SHF.R.U32.HI R10, RZ, 0x18, R2 ;  /* 0x00000018ff0a7819 */ /* 0x000fe20000011602 */
[----:B------:R-:W-:Y:S01]  /*ef20*/  IMAD.MOV.U32 R199, RZ, RZ, R24 ;  /* 0x000000ffffc77224 */ /* 0x000fe200078e0018 */
[----:B------:R-:W-:Y:S01]  /*ef30*/  SHF.R.U32.HI R2, RZ, 0x8, R7 ;  /* 0x00000008ff027819 */ /* 0x000fe20000011607 */
[----:B-1----:R-:W-:Y:S01]  /*ef40*/  FFMA.FTZ R0, R227, c[0x0][0x23c], -R16 ;  /* 0x00008f00e3007a23 */ /* 0x002fe20000010810 */
[----:B------:R1:W2:Y:S02]  /*ef50*/  MUFU.EX2 R30, R5 ;  /* 0x00000005001e7308 */ /* 0x0002a40000000800 */
[----:B------:R-:W-:Y:S01]  /*ef60*/  PRMT R12, R12, 0x5410, R2 ;  /* 0x000054100c0c7816 */ /* 0x000fe20000000002 */
[----:B------:R-:W-:-:S05]  /*ef70*/  FFMA.FTZ R2, R237, c[0x0][0x23c], -R16 ;  /* 0x00008f00ed027a23 */ /* 0x000fca0000010810 */
[----:B------:R3:W-:Y:S01]  /*ef80*/  MUFU.EX2 R24, R0 ;  /* 0x0000000000187308 */ /* 0x0007e20000000800 */
[----:B-1----:R-:W-:-:S07]  /*ef90*/  FFMA.FTZ R5, R233, c[0x0][0x23c], -R16 ;  /* 0x00008f00e9057a23 */ /* 0x002fce0000010810 */
[----:B------:R1:W-:Y:S01]  /*efa0*/  MUFU.EX2 R23, R2 ;  /* 0x0000000200177308 */ /* 0x0003e20000000800 */
[----:B---3--:R-:W-:Y:S01]  /*efb0*/  LOP3.LUT R0, R3, UR17, R34, 0x96, !PT ;  /* 0x0000001103007c12 */ /* 0x008fe2000f8e9622 */
[----:B------:R-:W-:-:S06]  /*efc0*/  FFMA.FTZ R3, R236, c[0x0][0x23c], -R16 ;  /* 0x00008f00ec037a23 */ /* 0x000fcc0000010810 */
[----:B------:R3:W-:Y:S08]  /*efd0*/  MUFU.EX2 R25, R5 ;  /* 0x0000000500197308 */ /* 0x0007f00000000800 */
[----:B------:R4:W-:Y:S01]  /*efe0*/  MUFU.EX2 R26, R3 ;  /* 0x00000003001a7308 */ /* 0x0009e20000000800 */
[----:B-1----:R-:W-:Y:S02]  /*eff0*/  LOP3.LUT R2, R11, 0xff, RZ, 0xc0, !PT ;  /* 0x000000ff0b027812 */ /* 0x002fe400078ec0ff */
[----:B---3--:R-:W-:-:S04]  /*f000*/  LOP3.LUT R5, R9, 0xff, RZ, 0xc0, !PT ;  /* 0x000000ff09057812 */ /* 0x008fc800078ec0ff */
[----:B------:R-:W-:Y:S02]  /*f010*/  PRMT R8, R5, 0x5410, R8 ;  /* 0x0000541005087816 */ /* 0x000fe40000000008 */
[----:B----4-:R-:W-:Y:S01]  /*f020*/  SHF.R.U32.HI R3, RZ, 0x8, R6 ;  /* 0x00000008ff037819 */ /* 0x010fe20000011606 */
[----:B------:R-:W-:-:S03]  /*f030*/  FFMA.FTZ R5, R238, c[0x0][0x23c], -R19 ;  /* 0x00008f00ee057a23 */ /* 0x000fc60000010813 */
[----:B------:R-:W-:Y:S02]  /*f040*/  PRMT R11, R13, 0x5410, R3 ;  /* 0x000054100d0b7816 */ /* 0x000fe40000000003 */
[----:B------:R-:W-:Y:S02]  /*f050*/  PRMT R13, R2, 0x5410, R10 ;  /* 0x00005410020d7816 */ /* 0x000fe4000000000a */
[----:B------:R-:W-:Y:S01]  /*f060*/  SHF.R.U32.HI R2, RZ, 0x10, R4 ;  /* 0x00000010ff027819 */ /* 0x000fe20000011604 */
[----:B------:R1:W-:Y:S01]  /*f070*/  MUFU.EX2 R22, R5 ;  /* 0x0000000500167308 */ /* 0x0003e20000000800 */
[----:B------:R-:W-:Y:S02]  /*f080*/  LOP3.LUT R3, R4, 0xffff, RZ, 0xc0, !PT ;  /* 0x0000ffff04037812 */ /* 0x000fe400078ec0ff */
[----:B------:R-:W-:Y:S02]  /*f090*/  LOP3.LUT R2, R2, 0xff, RZ, 0xc0, !PT ;  /* 0x000000ff02027812 */ /* 0x000fe400078ec0ff */
[----:B------:R-:W-:Y:S01]  /*f0a0*/  LOP3.LUT R6, R4, 0xff, RZ, 0xc0, !PT ;  /* 0x000000ff04067812 */ /* 0x000fe200078ec0ff */
[----:B------:R-:W-:Y:S01]  /*f0b0*/  FFMA.FTZ R35, R252, R18, R138 ;  /* 0x00000012fc237223 */ /* 0x000fe2000001008a */
[----:B-1----:R-:W-:-:S02]  /*f0c0*/  SHF.R.U32.HI R5, RZ, 0x18, R4 ;  /* 0x00000018ff057819 */ /* 0x002fc40000011604 */
[----:B------:R-:W-:Y:S01]  /*f0d0*/  SHF.R.U32.HI R4, RZ, 0x8, R3 ;  /* 0x00000008ff047819 */ /* 0x000fe20000011603 */
[----:B------:R-:W-:Y:S01]  /*f0e0*/  FFMA.FTZ R3, R185, c[0x0][0x23c], -R19 ;  /* 0x00008f00b9037a23 */ /* 0x000fe20000010813 */
[----:B------:R-:W-:Y:S02]  /*f0f0*/  PRMT R5, R2, 0x5410, R5 ;  /* 0x0000541002057816 */ /* 0x000fe40000000005 */
[----:B------:R-:W-:Y:S01]  /*f100*/  LOP3.LUT R2, R0, 0xffff, RZ, 0xc0, !PT ;  /* 0x0000ffff00027812 */ /* 0x000fe200078ec0ff */
[----:B------:R1:W3:Y:S01]  /*f110*/  MUFU.EX2 R18, R3 ;  /* 0x0000000300127308 */ /* 0x0002e20000000800 */
[----:B------:R-:W-:Y:S01]  /*f120*/  PRMT R6, R6, 0x5410, R4 ;  /* 0x0000541006067816 */ /* 0x000fe20000000004 */
[----:B------:R-:W-:Y:S01]  /*f130*/  FFMA.FTZ R4, R186, c[0x0][0x23c], -R19 ;  /* 0x00008f00ba047a23 */ /* 0x000fe20000010813 */
[----:B-1----:R-:W-:Y:S02]  /*f140*/  SHF.R.U32.HI R3, RZ, 0x8, R2 ;  /* 0x00000008ff037819 */ /* 0x002fe40000011602 */
[----:B------:R-:W-:-:S04]  /*f150*/  LOP3.LUT R2, R0, 0xff, RZ, 0xc0, !PT ;  /* 0x000000ff00027812 */ /* 0x000fc800078ec0ff */
[----:B------:R-:W-:Y:S02]  /*f160*/  PRMT R7, R2, 0x5410, R3 ;  /* 0x0000541002077816 */ /* 0x000fe40000000003 */
[--C-:B------:R-:W-:Y:S01]  /*f170*/  SHF.R.U32.HI R2, RZ, 0x10, R0.reuse ;  /* 0x00000010ff027819 */ /* 0x100fe20000011600 */
[----:B------:R1:W-:Y:S01]  /*f180*/  MUFU.EX2 R17, R4 ;  /* 0x0000000400117308 */ /* 0x0003e20000000800 */
[----:B------:R-:W-:Y:S02]  /*f190*/  SHF.R.U32.HI R3, RZ, 0x18, R0 ;  /* 0x00000018ff037819 */ /* 0x000fe40000011600 */
[----:B------:R-:W-:Y:S01]  /*f1a0*/  LOP3.LUT R0, R2, 0xff, RZ, 0xc0, !PT ;  /* 0x000000ff02007812 */ /* 0x000fe200078ec0ff */
[----:B------:R-:W-:-:S03]  /*f1b0*/  FFMA.FTZ R2, R239, c[0x0][0x23c], -R20 ;  /* 0x00008f00ef027a23 */ /* 0x000fc60000010814 */
[----:B------:R-:W-:Y:S01]  /*f1c0*/  PRMT R9, R0, 0x5410, R3 ;  /* 0x0000541000097816 */ /* 0x000fe20000000003 */
[----:B------:R2:W-:Y:S01]  /*f1d0*/  MUFU.EX2 R15, R2 ;  /* 0x00000002000f7308 */ /* 0x0005e20000000800 */
[----:B------:R-:W-:Y:S01]  /*f1e0*/  FFMA.FTZ R3, R194, c[0x0][0x23c], -R20 ;  /* 0x00008f00c2037a23 */ /* 0x000fe20000010814 */
[----:B------:R-:W-:Y:S01]  /*f1f0*/  HSET2.LE.AND R0, R12, R199, PT ;  /* 0x000000c70c007233 */ /* 0x000fe20003803000 */
[----:B-1----:R-:W-:-:S05]  /*f200*/  FFMA.FTZ R4, R184, c[0x0][0x23c], -R19 ;  /* 0x00008f00b8047a23 */ /* 0x002fca0000010813 */
[----:B------:R1:W-:Y:S01]  /*f210*/  MUFU.EX2 R16, R4 ;  /* 0x0000000400107308 */ /* 0x0003e20000000800 */
[----:B--2---:R-:W-:Y:S01]  /*f220*/  F2FP.PACK_AB R2, R30, R29 ;  /* 0x0000001d1e02723e */ /* 0x004fe200000000ff */
[----:B------:R-:W-:-:S06]  /*f230*/  HSET2.LE.AND R5, R5, R199, PT ;  /* 0x000000c705057233 */ /* 0x000fcc0003803000 */
[----:B------:R2:W4:Y:S01]  /*f240*/  MUFU.EX2 R14, R3 ;  /* 0x00000003000e7308 */ /* 0x0005220000000800 */
[----:B------:R-:W-:Y:S01]  /*f250*/  LOP3.LUT R130, R0, R2, RZ, 0xc0, !PT ;  /* 0x0000000200827212 */ /* 0x000fe200078ec0ff */
[--C-:B------:R-:W-:Y:S01]  /*f260*/  HSET2.LE.AND R0, R8, R199.reuse, PT ;  /* 0x000000c708007233 */ /* 0x100fe20003803000 */
[----:B-1----:R-:W-:Y:S01]  /*f270*/  FFMA.FTZ R4, R193, c[0x0][0x23c], -R20 ;  /* 0x00008f00c1047a23 */ /* 0x002fe20000010814 */
[----:B------:R-:W-:Y:S01]  /*f280*/  HSET2.LE.AND R7, R7, R199, PT ;  /* 0x000000c707077233 */ /* 0x000fe20003803000 */
[----:B---3--:R-:W-:-:S03]  /*f290*/  F2FP.PACK_AB R8, R18, R22 ;  /* 0x000000161208723e */ /* 0x008fc600000000ff */
[----:B------:R1:W-:Y:S01]  /*f2a0*/  MUFU.EX2 R12, R4 ;  /* 0x00000004000c7308 */ /* 0x0003e20000000800 */
[----:B--2---:R-:W-:Y:S01]  /*f2b0*/  HSET2.LE.AND R3, R6, R199, PT ;  /* 0x000000c706037233 */ /* 0x004fe20003803000 */
[----:B------:R-:W-:Y:S02]  /*f2c0*/  F2FP.PACK_AB R6, R25, R24 ;  /* 0x000000181906723e */ /* 0x000fe400000000ff */
[----:B------:R-:W-:Y:S02]  /*f2d0*/  LOP3.LUT R124, R7, R8, RZ, 0xc0, !PT ;  /* 0x00000008077c7212 */ /* 0x000fe400078ec0ff */
[----:B------:R-:W-:Y:S02]  /*f2e0*/  LOP3.LUT R129, R5, R6, RZ, 0xc0, !PT ;  /* 0x0000000605817212 */ /* 0x000fe400078ec0ff */
[----:B-1----:R-:W-:Y:S01]  /*f2f0*/  F2FP.PACK_AB R4, R28, R27 ;  /* 0x0000001b1c04723e */ /* 0x002fe200000000ff */
[----:B------:R-:W-:Y:S01]  /*f300*/  IMAD.MOV.U32 R80, RZ, RZ, R51 ;  /* 0x000000ffff507224 */ /* 0x000fe200078e0033 */
[----:B------:R-:W-:-:S02]  /*f310*/  MOV R97, R169 ;  /* 0x000000a900617202 */ /* 0x000fc40000000f00 */
[----:B------:R-:W-:Y:S01]  /*f320*/  LOP3.LUT R128, R3, R4, RZ, 0xc0, !PT ;  /* 0x0000000403807212 */ /* 0x000fe200078ec0ff */
[----:B------:R-:W-:Y:S01]  /*f330*/  IMAD.MOV.U32 R81, RZ, RZ, R50 ;  /* 0x000000ffff517224 */ /* 0x000fe200078e0032 */
[----:B------:R-:W1:Y:S01]  /*f340*/  LDSM.16.MT88.4 R4, [R205+0xb800] ;  /* 0x00b80000cd04783b */ /* 0x000e620000004200 */
[----:B------:R-:W-:Y:S02]  /*f350*/  IMAD.MOV.U32 R82, RZ, RZ, R49 ;  /* 0x000000ffff527224 */ /* 0x000fe400078e0031 */
[----:B------:R-:W-:Y:S02]  /*f360*/  IMAD.MOV.U32 R83, RZ, RZ, R48 ;  /* 0x000000ffff537224 */ /* 0x000fe400078e0030 */
[----:B------:R-:W-:Y:S01]  /*f370*/  IMAD.MOV.U32 R96, RZ, RZ, R170 ;  /* 0x000000ffff607224 */ /* 0x000fe200078e00aa */
[----:B------:R-:W-:Y:S01]  /*f380*/  LDSM.16.MT88.4 R48, [R206+0xa800] ;  /* 0x00a80000ce30783b */ /* 0x000fe20000004200 */
[----:B------:R-:W-:Y:S02]  /*f390*/  IMAD.MOV.U32 R98, RZ, RZ, R168 ;  /* 0x000000ffff627224 */ /* 0x000fe400078e00a8 */
[----:B------:R-:W-:Y:S01]  /*f3a0*/  IMAD.MOV.U32 R99, RZ, RZ, R155 ;  /* 0x000000ffff637224 */ /* 0x000fe200078e009b */
[----:B------:R-:W-:Y:S01]  /*f3b0*/  LDSM.16.MT88.4 R168, [R203+0xa800] ;  /* 0x00a80000cba8783b */ /* 0x000fe20000004200 */
[----:B------:R-:W-:-:S02]  /*f3c0*/  IMAD.MOV.U32 R112, RZ, RZ, R154 ;  /* 0x000000ffff707224 */ /* 0x000fc400078e009a */
[----:B------:R-:W-:Y:S02]  /*f3d0*/  IMAD.MOV.U32 R113, RZ, RZ, R153 ;  /* 0x000000ffff717224 */ /* 0x000fe400078e0099 */
[----:B------:R-:W-:Y:S02]  /*f3e0*/  IMAD.MOV.U32 R114, RZ, RZ, R152 ;  /* 0x000000ffff727224 */ /* 0x000fe400078e0098 */
[----:B------:R-:W2:Y:S01]  /*f3f0*/  LDSM.16.MT88.4 R152, [R201+0xa800] ;  /* 0x00a80000c998783b */ /* 0x000ea20000004200 */
[----:B------:R-:W-:Y:S01]  /*f400*/  FFMA.FTZ R10, R192, c[0x0][0x23c], -R20 ;  /* 0x00008f00c00a7a23 */ /* 0x000fe20000010814 */
[----:B------:R-:W-:-:S03]  /*f410*/  F2FP.PACK_AB R2, R23, R26 ;  /* 0x0000001a1702723e */ /* 0x000fc600000000ff */
[----:B------:R-:W3:Y:S01]  /*f420*/  MUFU.EX2 R3, R10 ;  /* 0x0000000a00037308 */ /* 0x000ee20000000800 */
[----:B------:R-:W-:Y:S01]  /*f430*/  LOP3.LUT R131, R0, R2, RZ, 0xc0, !PT ;  /* 0x0000000200837212 */ /* 0x000fe200078ec0ff */
[----:B------:R-:W-:Y:S01]  /*f440*/  HSET2.LE.AND R0, R9, R199, PT ;  /* 0x000000c709007233 */ /* 0x000fe20003803000 */
[----:B----4-:R-:W-:Y:S01]  /*f450*/  F2FP.PACK_AB R2, R14, R15 ;  /* 0x0000000f0e02723e */ /* 0x010fe200000000ff */
[----:B------:R-:W-:-:S03]  /*f460*/  IMAD.MOV.U32 R236, RZ, RZ, R67 ;  /* 0x000000ffffec7224 */ /* 0x000fc600078e0043 */
[----:B------:R-:W-:Y:S01]  /*f470*/  LOP3.LUT R125, R0, R2, RZ, 0xc0, !PT ;  /* 0x00000002007d7212 */ /* 0x000fe200078ec0ff */
[--C-:B------:R-:W-:Y:S01]  /*f480*/  HSET2.LE.AND R0, R11, R199.reuse, PT ;  /* 0x000000c70b007233 */ /* 0x100fe20003803000 */
[----:B------:R-:W-:Y:S01]  /*f490*/  IMAD.MOV.U32 R237, RZ, RZ, R66 ;  /* 0x000000ffffed7224 */ /* 0x000fe200078e0042 */
[----:B------:R-:W-:Y:S01]  /*f4a0*/  F2FP.PACK_AB R2, R16, R17 ;  /* 0x000000111002723e */ /* 0x000fe200000000ff */
[----:B------:R-:W-:Y:S02]  /*f4b0*/  IMAD.MOV.U32 R238, RZ, RZ, R65 ;  /* 0x000000ffffee7224 */ /* 0x000fe400078e0041 */
[----:B------:R-:W-:Y:S02]  /*f4c0*/  IMAD.MOV.U32 R239, RZ, RZ, R64 ;  /* 0x000000ffffef7224 */ /* 0x000fe400078e0040 */
[----:B------:R-:W4:Y:S01]  /*f4d0*/  LDSM.16.MT88.4 R64, [R205+0xa800] ;  /* 0x00a80000cd40783b */ /* 0x000f220000004200 */
[----:B------:R-:W-:Y:S01]  /*f4e0*/  LOP3.LUT R126, R0, R2, RZ, 0xc0, !PT ;  /* 0x00000002007e7212 */ /* 0x000fe200078ec0ff */
[----:B------:R-:W-:Y:S01]  /*f4f0*/  HSET2.LE.AND R0, R13, R199, PT ;  /* 0x000000c70d007233 */ /* 0x000fe20003803000 */
[----:B---3--:R-:W-:Y:S01]  /*f500*/  F2FP.PACK_AB R2, R3, R12 ;  /* 0x0000000c0302723e */ /* 0x008fe200000000ff */
[----:B------:R-:W-:-:S03]  /*f510*/  IMAD.MOV.U32 R115, RZ, RZ, R132 ;  /* 0x000000ffff737224 */ /* 0x000fc600078e0084 */
[----:B------:R-:W-:Y:S01]  /*f520*/  LOP3.LUT R127, R0, R2, RZ, 0xc0, !PT ;  /* 0x00000002007f7212 */ /* 0x000fe200078ec0ff */
[----:B------:R-:W-:Y:S01]  /*f530*/  FFMA.FTZ R19, R246, R21, R31 ;  /* 0x00000015f6137223 */ /* 0x000fe2000001001f */
[----:B-1----:R-:W-:Y:S01]  /*f540*/  HMMA.16816.F32 R116, R128, R4, R116 ;  /* 0x000000048074723c */ /* 0x002fe20000001874 */
[----:B------:R-:W-:Y:S02]  /*f550*/  FADD.FTZ R0, R232, R35 ;  /* 0x00000023e8007221 */ /* 0x000fe40000010000 */
[----:B------:R-:W-:Y:S02]  /*f560*/  FADD.FTZ R2, R187, R33 ;  /* 0x00000021bb027221 */ /* 0x000fe40000010000 */
[----:B------:R-:W-:-:S03]  /*f570*/  FADD.FTZ R8, R134, R19 ;  /* 0x0000001386087221 */ /* 0x000fc60000010000 */
[----:B------:R-:W-:Y:S01]  /*f580*/  HMMA.16816.F32 R120, R124, R4, R120 ;  /* 0x000000047c78723c */ /* 0x000fe20000001878 */
[----:B------:R-:W-:-:S06]  /*f590*/  FADD.FTZ R2, R226, R2 ;  /* 0x00000002e2027221 */ /* 0x000fcc0000010000 */
[----:B------:R-:W-:Y:S01]  /*f5a0*/  FADD.FTZ R5, R135, R32 ;  /* 0x0000002087057221 */ /* 0x000fe20000010000 */
[----:B--2---:R-:W-:Y:S01]  /*f5b0*/  HMMA.16816.F32 R140, R128, R152, R140 ;  /* 0x00000098808c723c */ /* 0x004fe2000000188c */
[----:B------:R-:W-:Y:S02]  /*f5c0*/  FADD.FTZ R4, R235, R0 ;  /* 0x00000000eb047221 */ /* 0x000fe40000010000 */
[----:B------:R-:W-:-:S05]  /*f5d0*/  FADD.FTZ R0, R183, R5 ;  /* 0x00000005b7007221 */ /* 0x000fca0000010000 */
[----:B------:R-:W-:Y:S01]  /*f5e0*/  HMMA.16816.F32 R144, R124, R152, R144 ;  /* 0x000000987c90723c */ /* 0x000fe20000001890 */
[----:B------:R-:W-:Y:S02]  /*f5f0*/  FADD.FTZ R5, R136, R8 ;  /* 0x0000000888057221 */ /* 0x000fe40000010000 */
[----:B------:R-:W-:-:S05]  /*f600*/  FADD.FTZ R252, R234, R4 ;  /* 0x00000004eafc7221 */ /* 0x000fca0000010000 */
[----:B------:R-:W-:Y:S01]  /*f610*/  HMMA.16816.F32 R148, R124, R154, R148 ;  /* 0x0000009a7c94723c */ /* 0x000fe20000001894 */
[----:B------:R-:W-:-:S07]  /*f620*/  FADD.FTZ R4, R225, R2 ;  /* 0x00000002e1047221 */ /* 0x000fce0000010000 */
[----:B------:R-:W-:Y:S01]  /*f630*/  HMMA.16816.F32 R156, R128, R168, R156 ;  /* 0x000000a8809c723c */ /* 0x000fe2000000189c */
[----:B------:R-:W-:-:S07]  /*f640*/  FADD.FTZ R2, R181, R0 ;  /* 0x00000000b5027221 */ /* 0x000fce0000010000 */
[C---:B------:R-:W-:Y:S08]  /*f650*/  HMMA.16816.F32 R160, R124.reuse, R168, R160 ;  /* 0x000000a87ca0723c */ /* 0x040ff000000018a0 */
[----:B------:R-:W-:Y:S08]  /*f660*/  HMMA.16816.F32 R164, R124, R170, R164 ;  /* 0x000000aa7ca4723c */ /* 0x000ff000000018a4 */
[-C--:B------:R-:W-:Y:S08]  /*f670*/  HMMA.16816.F32 R36, R128, R48.reuse, R36 ;  /* 0x000000308024723c */ /* 0x080ff00000001824 */
[C---:B------:R-:W-:Y:S08]  /*f680*/  HMMA.16816.F32 R40, R124.reuse, R48, R40 ;  /* 0x000000307c28723c */ /* 0x040ff00000001828 */
[----:B------:R-:W-:Y:S01]  /*f690*/  HMMA.16816.F32 R44, R124, R50, R44 ;  /* 0x000000327c2c723c */ /* 0x000fe2000000182c */
[----:B------:R-:W-:-:S07]  /*f6a0*/  FADD.FTZ R0, R137, R5 ;  /* 0x0000000589007221 */ /* 0x000fce0000010000 */
[C---:B------:R-:W-:Y:S01]  /*f6b0*/  HMMA.16816.F32 R152, R128.reuse, R154, R112 ;  /* 0x0000009a8098723c */ /* 0x040fe20000001870 */
[----:B------:R-:W-:Y:S07]  /*f6c0*/  LDSM.16.MT88.4 R112, [R206+0xb800] ;  /* 0x00b80000ce70783b */ /* 0x000fee0000004200 */
[C---:B------:R-:W-:Y:S01]  /*f6d0*/  HMMA.16816.F32 R168, R128.reuse, R170, R96 ;  /* 0x000000aa80a8723c */ /* 0x040fe20000001860 */
[----:B------:R-:W-:Y:S07]  /*f6e0*/  LDSM.16.MT88.4 R96, [R203+0xb800] ;  /* 0x00b80000cb60783b */ /* 0x000fee0000004200 */
[----:B------:R-:W-:Y:S01]  /*f6f0*/  HMMA.16816.F32 R48, R128, R50, R80 ;  /* 0x000000328030723c */ /* 0x000fe20000001850 */
[----:B------:R-:W1:Y:S01]  /*f700*/  LDSM.16.MT88.4 R80, [R201+0xb800] ;  /* 0x00b80000c950783b */ /* 0x000e620000004200 */
        /* <DEDUP_REMOVED lines=9> */
[----:B----4-:R-:W-:Y:S01]  /*f7a0*/  HMMA.16816.F32 R52, R128, R64, R52 ;  /* 0x000000408034723c */ /* 0x010fe20000001834 */
[----:B------:R-:W-:Y:S02]  /*f7b0*/  FADD.FTZ R246, R23, R2 ;  /* 0x0000000217f67221 */ /* 0x000fe40000010000 */
[----:B------:R-:W-:-:S05]  /*f7c0*/  FADD.FTZ R198, R16, R0 ;  /* 0x0000000010c67221 */ /* 0x000fca0000010000 */
[C---:B------:R-:W-:Y:S01]  /*f7d0*/  HMMA.16816.F32 R56, R124.reuse, R64, R56 ;  /* 0x000000407c38723c */ /* 0x040fe20000001838 */
[----:B------:R2:W-:Y:S07]  /*f7e0*/  STL [R1+0x18], R246 ;  /* 0x000018f601007387 */ /* 0x0005ee0000100800 */
[-C--:B------:R-:W-:Y:S01]  /*f7f0*/  HMMA.16816.F32 R60, R124, R66.reuse, R60 ;  /* 0x000000427c3c723c */ /* 0x080fe2000000183c */
[----:B------:R2:W-:Y:S07]  /*f800*/  STL [R1+0x1c], R198 ;  /* 0x00001cc601007387 */ /* 0x0005ee0000100800 */
[----:B------:R-:W-:Y:S07]  /*f810*/  HMMA.16816.F32 R64, R128, R66, R236 ;  /* 0x000000428040723c */ /* 0x000fee00000018ec */
[----:B------:R-:W-:-:S05]  /*f820*/  FADD.FTZ R239, R3, R14 ;  /* 0x0000000e03ef7221 */ /* 0x000fca0000010000 */
[----:B------:R2:W-:Y:S01]  /*f830*/  STL [R1+0x20], R239 ;  /* 0x000020ef01007387 */ /* 0x0005e20000100800 */
[----:B------:R-:W-:Y:S01]  /*f840*/  FADD.FTZ R252, R27, R252 ;  /* 0x000000fc1bfc7221 */ /* 0x000fe20000010000 */
[----:B-1----:R-:W-:Y:S03]  /*f850*/  HMMA.16816.F32 R72, R124, R80, R72 ;  /* 0x000000507c48723c */ /* 0x002fe60000001848 */
[----:B------:R-:W-:-:S05]  /*f860*/  FADD.FTZ R252, R28, R252 ;  /* 0x000000fc1cfc7221 */ /* 0x000fca0000010000 */
[----:B------:R-:W-:Y:S01]  /*f870*/  HMMA.16816.F32 R76, R124, R82, R76 ;  /* 0x000000527c4c723c */ /* 0x000fe2000000184c */
[----:B------:R-:W-:-:S07]  /*f880*/  FADD.FTZ R252, R29, R252 ;  /* 0x000000fc1dfc7221 */ /* 0x000fce0000010000 */
[----:B------:R-:W-:Y:S01]  /*f890*/  HMMA.16816.F32 R88, R124, R96, R88 ;  /* 0x000000607c58723c */ /* 0x000fe20000001858 */
[----:B------:R-:W-:-:S07]  /*f8a0*/  FADD.FTZ R252, R30, R252 ;  /* 0x000000fc1efc7221 */ /* 0x000fce0000010000 */
[----:B------:R-:W-:Y:S01]  /*f8b0*/  HMMA.16816.F32 R92, R124, R98, R92 ;  /* 0x000000627c5c723c */ /* 0x000fe2000000185c */
[----:B------:R-:W-:-:S07]  /*f8c0*/  IMAD.MOV.U32 R135, RZ, RZ, R190 ;  /* 0x000000ffff877224 */ /* 0x000fce00078e00be */
[----:B------:R-:W-:Y:S01]  /*f8d0*/  HMMA.16816.F32 R104, R124, R112, R104 ;  /* 0x000000707c68723c */ /* 0x000fe20000001868 */
[----:B------:R-:W-:-:S07]  /*f8e0*/  IMAD.MOV.U32 R136, RZ, RZ, R191 ;  /* 0x000000ffff887224 */ /* 0x000fce00078e00bf */
[----:B------:R-:W-:Y:S01]  /*f8f0*/  HMMA.16816.F32 R108, R124, R114, R108 ;  /* 0x000000727c6c723c */ /* 0x000fe2000000186c */
[----:B------:R-:W-:-:S07]  /*f900*/  IMAD.MOV.U32 R137, RZ, RZ, R188 ;  /* 0x000000ffff897224 */ /* 0x000fce00078e00bc */
[----:B------:R-:W-:Y:S01]  /*f910*/  HMMA.16816.F32 R124, R124, R6, R68 ;  /* 0x000000067c7c723c */ /* 0x000fe20000001844 */
[----:B------:R-:W-:-:S07]  /*f920*/  IMAD.MOV.U32 R134, RZ, RZ, R189 ;  /* 0x000000ffff867224 */ /* 0x000fce00078e00bd */
        /* <DEDUP_REMOVED lines=8> */
[----:B--2---:R-:W2:Y:S01]  /*f9b0*/  LDL.64 R138, [R1+0x78] ;  /* 0x00007800018a7983 */ /* 0x004ea20000100a00 */
[----:B------:R-:W-:Y:S01]  /*f9c0*/  UIADD3 UR4, UR30, -0x2, URZ ;  /* 0xfffffffe1e047890 */ /* 0x000fe2000fffe03f */
[----:B------:R-:W-:-:S04]  /*f9d0*/  DEPBAR.LE SB0, 0x0 ;  /* 0x000080000000791a */ /* 0x000fc80000000000 */
[----:B------:R-:W-:Y:S01]  /*f9e0*/  BAR.SYNC.DEFER_BLOCKING 0x0 ;  /* 0x0000000000007b1d */ /* 0x000fe20000010000 */
[----:B------:R-:W-:Y:S01]  /*f9f0*/  IMAD.U32 R0, RZ, RZ, UR4 ;  /* 0x00000004ff007e24 */ /* 0x000fe2000f8e00ff */
[----:B------:R-:W-:Y:S01]  /*fa00*/  IADD3 R4, P1, R196, -UR31, RZ ;  /* 0x8000001fc4047c10 */ /* 0x000fe2000ff3e0ff */
[----:B------:R-:W-:-:S03]  /*fa10*/  UIADD3 UR25, UR30, -0x5, URZ ;  /* 0xfffffffb1e197890 */ /* 0x000fc6000fffe03f */
[----:B------:R-:W-:Y:S01]  /*fa20*/  ULDC UR4, c[0x0][0x1a0] ;  /* 0x0000680000047ab9 */ /* 0x000fe20000000800 */
[----:B------:R-:W-:Y:S01]  /*fa30*/  IADD3.X R5, R197, ~UR32, RZ, P1, !PT ;  /* 0x80000020c5057c10 */ /* 0x000fe20008ffe4ff */
[----:B------:R-:W-:Y:S02]  /*fa40*/  USHF.L.U32 UR4, UR4, 0x6, URZ ;  /* 0x0000000604047899 */ /* 0x000fe4000800063f */
[----:B------:R-:W-:Y:S02]  /*fa50*/  UISETP.GT.AND UP0, UPT, UR25, UR19, UPT ;  /* 0x000000131900728c */ /* 0x000fe4000bf04270 */
[----:B------:R-:W-:Y:S01]  /*fa60*/  UIADD3 UR4, -UR4, 0x80, URZ ;  /* 0x0000008004047890 */ /* 0x000fe2000fffe13f */
        /* <DEDUP_REMOVED lines=10> */
[C---:B------:R-:W-:Y:S02]  /*fb10*/  IADD3.X R9, R245.reuse, ~UR32, RZ, P3, !PT ;  /* 0x80000020f5097c10 */ /* 0x040fe40009ffe4ff */
        /* <DEDUP_REMOVED lines=9> */
[----:B------:R-:W4:Y:S04]  /*fbb0*/  LDSM.16.M88.4 R12, [R202+0x2000] ;  /* 0x00200000ca0c783b */ /* 0x000f280000000200 */
[----:B------:R-:W5:Y:S04]  /*fbc0*/  LDSM.16.M88.4 R28, [R200+0x8800] ;  /* 0x00880000c81c783b */ /* 0x000f680000000200 */
[----:B------:R-:W3:Y:S04]  /*fbd0*/  LDSM.16.M88.4 R16, [R202] ;  /* 0x00000000ca10783b */ /* 0x000ee80000000200 */
[----:B------:R-:W-:Y:S04]  /*fbe0*/  LDSM.16.M88.4 R20, [R214] ;  /* 0x00000000d614783b */ /* 0x000fe80000000200 */
[----:B--2---:R-:W2:Y:S04]  /*fbf0*/  LDSM.16.M88.4 R4, [R204+0x2000] ;  /* 0x00200000cc04783b */ /* 0x004ea80000000200 */
[----:B-1----:R-:W1:Y:S04]  /*fc00*/  LDSM.16.M88.4 R8, [R204] ;  /* 0x00000000cc08783b */ /* 0x002e680000000200 */
[----:B------:R-:W1:Y:S04]  /*fc10*/  LDSM.16.M88.4 R24, [R211] ;  /* 0x00000000d318783b */ /* 0x000e680000000200 */
[----:B------:R-:W0:Y:S01]  /*fc20*/  LDGDEPBAR ;  /* 0x00000000000079af */ /* 0x000e220000000000 */
[C---:B----4-:R-:W-:Y:S08]  /*fc30*/  HMMA.16816.F32 R180, R12.reuse, R32, RZ ;  /* 0x000000200cb4723c */ /* 0x050ff000000018ff */
[C---:B-----5:R-:W-:Y:S08]  /*fc40*/  HMMA.16816.F32 R172, R12.reuse, R28, RZ ;  /* 0x0000001c0cac723c */ /* 0x060ff000000018ff */
[C---:B------:R-:W-:Y:S08]  /*fc50*/  HMMA.16816.F32 R176, R12.reuse, R34, RZ ;  /* 0x000000220cb0723c */ /* 0x040ff000000018ff */
[----:B------:R-:W-:Y:S08]  /*fc60*/  HMMA.16816.F32 R136, R12, R30, RZ ;  /* 0x0000001e0c88723c */ /* 0x000ff000000018ff */
[C---:B---3--:R-:W-:Y:S08]  /*fc70*/  HMMA.16816.F32 R132, R16.reuse, R32, RZ ;  /* 0x000000201084723c */ /* 0x048ff000000018ff */
[C---:B------:R-:W-:Y:S08]  /*fc80*/  HMMA.16816.F32 R184, R16.reuse, R34, RZ ;  /* 0x0000002210b8723c */ /* 0x040ff000000018ff */
[C---:B------:R-:W-:Y:S08]  /*fc90*/  HMMA.16816.F32 R12, R16.reuse, R28, RZ ;  /* 0x0000001c100c723c */ /* 0x040ff000000018ff */
[----:B------:R-:W-:Y:S08]  /*fca0*/  HMMA.16816.F32 R16, R16, R30, RZ ;  /* 0x0000001e1010723c */ /* 0x000ff000000018ff */
[C---:B--2---:R-:W-:Y:S08]  /*fcb0*/  HMMA.16816.F32 R28, R4.reuse, R20, R172 ;  /* 0x00000014041c723c */ /* 0x044ff000000018ac */
[----:B------:R-:W-:Y:S08]  /*fcc0*/  HMMA.16816.F32 R136, R4, R22, R136 ;  /* 0x000000160488723c */ /* 0x000ff00000001888 */
[----:B-1----:R-:W-:Y:S01]  /*fcd0*/  HMMA.16816.F32 R32, R8, R20, R12 ;  /* 0x000000140820723c */ /* 0x002fe2000000180c */
[----:B------:R-:W-:Y:S07]  /*fce0*/  LDSM.16.M88.4 R12, [R208+0x8800] ;  /* 0x00880000d00c783b */ /* 0x000fee0000000200 */
[C---:B------:R-:W-:Y:S08]  /*fcf0*/  HMMA.16816.F32 R180, R4.reuse, R24, R180 ;  /* 0x0000001804b4723c */ /* 0x040ff000000018b4 */
[----:B------:R-:W-:Y:S01]  /*fd00*/  HMMA.16816.F32 R172, R4, R26, R176 ;  /* 0x0000001a04ac723c */ /* 0x000fe200000018b0 */
[----:B------:R-:W1:Y:S07]  /*fd10*/  LDSM.16.M88.4 R4, [R210+0x2000] ;  /* 0x00200000d204783b */ /* 0x000e6e0000000200 */
[C---:B------:R-:W-:Y:S01]  /*fd20*/  HMMA.16816.F32 R20, R8.reuse, R22, R16 ;  /* 0x000000160814723c */ /* 0x040fe20000001810 */
[----:B------:R-:W2:Y:S07]  /*fd30*/  LDSM.16.M88.4 R16, [R208+0x8000] ;  /* 0x00800000d010783b */ /* 0x000eae0000000200 */
[C---:B------:R-:W-:Y:S08]  /*fd40*/  HMMA.16816.F32 R132, R8.reuse, R24, R132 ;  /* 0x000000180884723c */ /* 0x040ff00000001884 */
[----:B------:R-:W-:Y:S01]  /*fd50*/  HMMA.16816.F32 R24, R8, R26, R184 ;  /* 0x0000001a0818723c */ /* 0x000fe200000018b8 */
[----:B------:R-:W3:Y:S07]  /*fd60*/  LDSM.16.M88.4 R8, [R210] ;  /* 0x00000000d208783b */ /* 0x000eee0000000200 */
[C---:B-1----:R-:W-:Y:S08]  /*fd70*/  HMMA.16816.F32 R136, R4.reuse, R14, R136 ;  /* 0x0000000e0488723c */ /* 0x042ff00000001888 */
[C---:B--2---:R-:W-:Y:S08]  /*fd80*/  HMMA.16816.F32 R176, R4.reuse, R16, R180 ;  /* 0x0000001004b0723c */ /* 0x044ff000000018b4 */
[----:B------:R-:W-:Y:S08]  /*fd90*/  HMMA.16816.F32 R180, R4, R12, R28 ;  /* 0x0000000c04b4723c */ /* 0x000ff0000000181c */
[-C--:B---3--:R-:W-:Y:S08]  /*fda0*/  HMMA.16816.F32 R28, R8, R18.reuse, R24 ;  /* 0x00000012081c723c */ /* 0x088ff00000001818 */
        /* <DEDUP_REMOVED lines=55> */
[----:B------:R-:W3:Y:S01]  /*10120*/  LDSM.16.M88.4 R8, [R209+0x4000] ;  /* 0x00400000d108783b */ /* 0x000ee20000000200 */
[----:B------:R-:W-:-:S04]  /*10130*/  DEPBAR.LE SB0, 0x0 ;  /* 0x000080000000791a */ /* 0x000fc80000000000 */
[C---:B-1----:R-:W-:Y:S08]  /*10140*/  HMMA.16816.F32 R184, R4.reuse, R18, R172 ;  /* 0x0000001204b8723c */ /* 0x042ff000000018ac */
[C---:B------:R-:W-:Y:S08]  /*10150*/  HMMA.16816.F32 R176, R4.reuse, R16, R176 ;  /* 0x0000001004b0723c */ /* 0x040ff000000018b0 */
[----:B--2---:R-:W-:Y:S08]  /*10160*/  HMMA.16816.F32 R172, R4, R14, R132 ;  /* 0x0000000e04ac723c */ /* 0x004ff00000001884 */
[C---:B---3--:R-:W-:Y:S08]  /*10170*/  HMMA.16816.F32 R132, R8.reuse, R16, R32 ;  /* 0x000000100884723c */ /* 0x048ff00000001820 */
[----:B------:R-:W-:Y:S08]  /*10180*/  HMMA.16816.F32 R32, R8, R18, R28 ;  /* 0x000000120820723c */ /* 0x000ff0000000181c */
[-C--:B------:R-:W-:Y:S08]  /*10190*/  HMMA.16816.F32 R180, R4, R12.reuse, R136 ;  /* 0x0000000c04b4723c */ /* 0x080ff00000001888 */
        /* <DEDUP_REMOVED lines=30> */
.L_x_1863:
[----:B-1----:R-:W2:Y:S04]  /*10380*/  LDL R2, [R1+0x8c] ;  /* 0x00008c0001027983 */ /* 0x002ea80000100800 */
[----:B------:R-:W3:Y:S04]  /*10390*/  LDL R3, [R1+0x64] ;  /* 0x0000640001037983 */ /* 0x000ee80000100800 */
[----:B------:R-:W4:Y:S04]  /*103a0*/  LDL.LU.64 R16, [R1+0x10] ;  /* 0x0000100001107983 */ /* 0x000f280000300a00 */
[----:B------:R-:W5:Y:S04]  /*103b0*/  LDL.LU.64 R12, [R1+0x68] ;  /* 0x00006800010c7983 */ /* 0x000f680000300a00 */
[----:B------:R-:W5:Y:S01]  /*103c0*/  LDL.LU.64 R10, [R1+0x28] ;  /* 0x00002800010a7983 */ /* 0x000f620000300a00 */
[----:B------:R-:W-:-:S03]  /*103d0*/  IMAD.U32 R0, RZ, RZ, UR29 ;  /* 0x0000001dff007e24 */ /* 0x000fc6000f8e00ff */
[----:B------:R-:W1:Y:S02]  /*103e0*/  S2R R5, SR_TID.X ;  /* 0x0000000000057919 */ /* 0x000e640000002100 */
[----:B-1----:R-:W-:-:S05]  /*103f0*/  IMAD.SHL.U32 R5, R5, 0x2, RZ ;  /* 0x0000000205057824 */ /* 0x002fca00078e00ff */
[----:B------:R-:W-:Y:S01]  /*10400*/  LOP3.LUT R5, R5, 0x6, RZ, 0xc0, !PT ;  /* 0x0000000605057812 */ /* 0x000fe200078ec0ff */
[----:B--2---:R-:W-:-:S04]  /*10410*/  IMAD.WIDE.U32 R6, R2, -0x326172a9, RZ ;  /* 0xcd9e8d5702067825 */ /* 0x004fc800078e00ff */
[----:B------:R-:W-:Y:S01]  /*10420*/  IMAD.U32 R2, RZ, RZ, UR25 ;  /* 0x00000019ff027e24 */ /* 0x000fe2000f8e00ff */
[----:B---3--:R-:W-:Y:S02]  /*10430*/  LOP3.LUT R3, R7, R3, RZ, 0x3c, !PT ;  /* 0x0000000307037212 */ /* 0x008fe400078e3cff */
[----:B----4-:R-:W-:Y:S01]  /*10440*/  LOP3.LUT R4, R17, UR25, R0, 0x96, !PT ;  /* 0x0000001911047c12 */ /* 0x010fe2000f8e9600 */
[----:B------:R-:W-:Y:S02]  /*10450*/  IMAD R0, R2, 0x20, R5 ;  /* 0x0000002002007824 */ /* 0x000fe400078e0205 */
[----:B------:R-:W-:-:S03]  /*10460*/  IMAD.WIDE.U32 R8, R3, -0x2daee0ad, RZ ;  /* 0xd2511f5303087825 */ /* 0x000fc600078e00ff */
[C---:B------:R-:W-:Y:S01]  /*10470*/  ISETP.GE.AND P4, PT, R0.reuse, R223, PT ;  /* 0x000000df0000720c */ /* 0x040fe20003f86270 */
[----:B-----5:R-:W-:Y:S01]  /*10480*/  IMAD.MOV.U32 R26, RZ, RZ, R12 ;  /* 0x000000ffff1a7224 */ /* 0x020fe200078e000c */
[C---:B------:R-:W-:Y:S01]  /*10490*/  IADD3 R2, R0.reuse, 0x1, RZ ;  /* 0x0000000100027810 */ /* 0x040fe20007ffe0ff */
[----:B------:R-:W-:Y:S01]  /*104a0*/  IMAD.MOV.U32 R139, RZ, RZ, R11 ;  /* 0x000000ffff8b7224 */ /* 0x000fe200078e000b */
[C---:B------:R-:W-:Y:S01]  /*104b0*/  ISETP.LT.OR P4, PT, R0.reuse, R219, P4 ;  /* 0x000000db0000720c */ /* 0x040fe20002781670 */
[----:B------:R-:W-:Y:S01]  /*104c0*/  IMAD.MOV.U32 R138, RZ, RZ, R10 ;  /* 0x000000ffff8a7224 */ /* 0x000fe200078e000a */
[----:B------:R-:W-:Y:S01]  /*104d0*/  IADD3 R3, R0, 0x8, RZ ;  /* 0x0000000800037810 */ /* 0x000fe20007ffe0ff */
[----:B------:R-:W-:Y:S01]  /*104e0*/  IMAD.WIDE.U32 R136, R4, -0x326172a9, RZ ;  /* 0xcd9e8d5704887825 */ /* 0x000fe200078e00ff */
[----:B------:R-:W-:Y:S02]  /*104f0*/  LOP3.LUT R7, R9, UR15, R16, 0x96, !PT ;  /* 0x0000000f09077c12 */ /* 0x000fe4000f8e9610 */
[----:B------:R-:W-:Y:S01]  /*10500*/  FSEL R9, R132, -INF , !P4 ;  /* 0xff80000084097808 */ /* 0x000fe20006000000 */
[----:B------:R-:W-:Y:S01]  /*10510*/  IMAD.MOV.U32 R27, RZ, RZ, R13 ;  /* 0x000000ffff1b7224 */ /* 0x000fe200078e000d */
[C---:B------:R-:W-:Y:S01]  /*10520*/  ISETP.GE.AND P3, PT, R2.reuse, R223, PT ;  /* 0x000000df0200720c */ /* 0x040fe20003f66270 */
[----:B------:R-:W-:Y:S01]  /*10530*/  IMAD.MOV.U32 R192, RZ, RZ, R26 ;  /* 0x000000ffffc07224 */ /* 0x000fe200078e001a */
[C---:B------:R-:W-:Y:S01]  /*10540*/  ISETP.GE.AND P0, PT, R2.reuse, R222, PT ;  /* 0x000000de0200720c */ /* 0x040fe20003f06270 */
[----:B------:R-:W-:Y:S01]  /*10550*/  IMAD.MOV.U32 R193, RZ, RZ, R27 ;  /* 0x000000ffffc17224 */ /* 0x000fe200078e001b */
[----:B------:R-:W-:-:S02]  /*10560*/  ISETP.GE.AND P2, PT, R2, R221, PT ;  /* 0x000000dd0200720c */ /* 0x000fc40003f46270 */
[----:B------:R-:W-:Y:S02]  /*10570*/  ISETP.GE.AND P6, PT, R2, R220, PT ;  /* 0x000000dc0200720c */ /* 0x000fe40003fc6270 */
[----:B------:R-:W-:Y:S02]  /*10580*/  ISETP.GE.AND P4, PT, R3, R223, PT ;  /* 0x000000df0300720c */ /* 0x000fe40003f86270 */
[----:B------:R-:W-:Y:S02]  /*10590*/  ISETP.GE.AND P1, PT, R0, R222, PT ;  /* 0x000000de0000720c */ /* 0x000fe40003f26270 */
[C---:B------:R-:W-:Y:S02]  /*105a0*/  ISETP.LT.OR P3, PT, R2.reuse, R219, P3 ;  /* 0x000000db0200720c */ /* 0x040fe40001f61670 */
[C---:B------:R-:W-:Y:S02]  /*105b0*/  ISETP.LT.OR P0, PT, R2.reuse, R218, P0 ;  /* 0x000000da0200720c */ /* 0x040fe40000701670 */
[----:B------:R-:W-:-:S02]  /*105c0*/  ISETP.LT.OR P2, PT, R2, R217, P2 ;  /* 0x000000d90200720c */ /* 0x000fc40001741670 */
[----:B------:R-:W-:Y:S02]  /*105d0*/  ISETP.LT.OR P6, PT, R2, R216, P6 ;  /* 0x000000d80200720c */ /* 0x000fe400037c1670 */
[----:B------:R-:W-:Y:S02]  /*105e0*/  ISETP.LT.OR P4, PT, R3, R219, P4 ;  /* 0x000000db0300720c */ /* 0x000fe40002781670 */
[C---:B------:R-:W-:Y:S02]  /*105f0*/  IADD3 R2, R0.reuse, 0x9, RZ ;  /* 0x0000000900027810 */ /* 0x040fe40007ffe0ff */
[----:B------:R-:W-:Y:S02]  /*10600*/  ISETP.LT.OR P1, PT, R0, R218, P1 ;  /* 0x000000da0000720c */ /* 0x000fe40000f21670 */
[----:B------:R-:W-:Y:S02]  /*10610*/  FSEL R17, R135, -INF , !P0 ;  /* 0xff80000087117808 */ /* 0x000fe40004000000 */
[----:B------:R-:W-:-:S02]  /*10620*/  FSEL R12, R32, -INF , !P4 ;  /* 0xff800000200c7808 */ /* 0x000fc40006000000 */
[----:B------:R-:W-:Y:S02]  /*10630*/  ISETP.GE.AND P0, PT, R2, R222, PT ;  /* 0x000000de0200720c */ /* 0x000fe40003f06270 */
[----:B------:R-:W-:Y:S02]  /*10640*/  ISETP.GE.AND P4, PT, R0, R220, PT ;  /* 0x000000dc0000720c */ /* 0x000fe40003f86270 */
[----:B------:R-:W-:Y:S02]  /*10650*/  FSEL R11, R133, -INF , !P3 ;  /* 0xff800000850b7808 */ /* 0x000fe40005800000 */
[----:B------:R-:W-:Y:S02]  /*10660*/  ISETP.GE.AND P3, PT, R2, R223, PT ;  /* 0x000000df0200720c */ /* 0x000fe40003f66270 */
[----:B------:R-:W-:Y:S02]  /*10670*/  FSEL R10, R134, -INF , !P1 ;  /* 0xff800000860a7808 */ /* 0x000fe40004800000 */
[----:B------:R-:W-:-:S02]  /*10680*/  ISETP.GE.AND P1, PT, R3, R222, PT ;  /* 0x000000de0300720c */ /* 0x000fc40003f26270 */
[----:B------:R-:W-:Y:S02]  /*10690*/  ISETP.LT.OR P0, PT, R2, R218, P0 ;  /* 0x000000da0200720c */ /* 0x000fe40000701670 */
[C---:B------:R-:W-:Y:S02]  /*106a0*/  ISETP.LT.OR P4, PT, R0.reuse, R216, P4 ;  /* 0x000000d80000720c */ /* 0x040fe40002781670 */
[C---:B------:R-:W-:Y:S02]  /*106b0*/  IADD3 R5, R0.reuse, 0x10, RZ ;  /* 0x0000001000057810 */ /* 0x040fe40007ffe0ff */
[----:B------:R-:W-:Y:S02]  /*106c0*/  IADD3 R4, R0, 0x11, RZ ;  /* 0x0000001100047810 */ /* 0x000fe40007ffe0ff */
[----:B------:R-:W-:Y:S02]  /*106d0*/  ISETP.LT.OR P3, PT, R2, R219, P3 ;  /* 0x000000db0200720c */ /* 0x000fe40001f61670 */
[----:B------:R-:W-:-:S02]  /*106e0*/  ISETP.LT.OR P1, PT, R3, R218, P1 ;  /* 0x000000da0300720c */ /* 0x000fc40000f21670 */
[----:B------:R-:W-:Y:S02]  /*106f0*/  FSEL R24, R35, -INF , !P0 ;  /* 0xff80000023187808 */ /* 0x000fe40004000000 */
[----:B------:R-:W-:Y:S02]  /*10700*/  FSEL R32, R178, -INF , !P4 ;  /* 0xff800000b2207808 */ /* 0x000fe40006000000 */
[-C--:B------:R-:W-:Y:S02]  /*10710*/  ISETP.GE.AND P0, PT, R5, R223.reuse, PT ;  /* 0x000000df0500720c */ /* 0x080fe40003f06270 */
[----:B------:R-:W-:Y:S02]  /*10720*/  ISETP.GE.AND P4, PT, R4, R223, PT ;  /* 0x000000df0400720c */ /* 0x000fe40003f86270 */
[----:B------:R-:W-:Y:S02]  /*10730*/  FSEL R13, R33, -INF , !P3 ;  /* 0xff800000210d7808 */ /* 0x000fe40005800000 */
[----:B------:R-:W-:-:S02]  /*10740*/  ISETP.GE.AND P3, PT, R0, R221, PT ;  /* 0x000000dd0000720c */ /* 0x000fc40003f66270 */
[----:B------:R-:W-:Y:S02]  /*10750*/  FSEL R18, R34, -INF , !P1 ;  /* 0xff80000022127808 */ /* 0x000fe40004800000 */
[----:B------:R-:W-:Y:S02]  /*10760*/  ISETP.GE.AND P1, PT, R3, R221, PT ;  /* 0x000000dd0300720c */ /* 0x000fe40003f26270 */
[-C--:B------:R-:W-:Y:S02]  /*10770*/  ISETP.LT.OR P0, PT, R5, R219.reuse, P0 ;  /* 0x000000db0500720c */ /* 0x080fe40000701670 */
[----:B------:R-:W-:Y:S02]  /*10780*/  ISETP.LT.OR P4, PT, R4, R219, P4 ;  /* 0x000000db0400720c */ /* 0x000fe40002781670 */
[----:B------:R-:W-:Y:S02]  /*10790*/  ISETP.LT.OR P3, PT, R0, R217, P3 ;  /* 0x000000d90000720c */ /* 0x000fe40001f61670 */
[----:B------:R-:W-:-:S02]  /*107a0*/  FSEL R232, R28, -INF , !P0 ;  /* 0xff8000001ce87808 */ /* 0x000fc40004000000 */
[----:B------:R-:W-:Y:S02]  /*107b0*/  FSEL R231, R29, -INF , !P4 ;  /* 0xff8000001de77808 */ /* 0x000fe40006000000 */
[----:B------:R-:W-:Y:S02]  /*107c0*/  ISETP.LT.OR P1, PT, R3, R217, P1 ;  /* 0x000000d90300720c */ /* 0x000fe40000f21670 */
[----:B------:R-:W-:Y:S02]  /*107d0*/  FSEL R25, R177, -INF , !P2 ;  /* 0xff800000b1197808 */ /* 0x000fe40005000000 */
[CC--:B------:R-:W-:Y:S02]  /*107e0*/  ISETP.GE.AND P0, PT, R2.reuse, R221.reuse, PT ;  /* 0x000000dd0200720c */ /* 0x0c0fe40003f06270 */
[----:B------:R-:W-:Y:S02]  /*107f0*/  ISETP.GE.AND P4, PT, R2, R220, PT ;  /* 0x000000dc0200720c */ /* 0x000fe40003f86270 */
[----:B------:R-:W-:-:S02]  /*10800*/  ISETP.GE.AND P2, PT, R5, R221, PT ;  /* 0x000000dd0500720c */ /* 0x000fc40003f46270 */
[----:B------:R-:W-:Y:S02]  /*10810*/  FSEL R19, R176, -INF , !P3 ;  /* 0xff800000b0137808 */ /* 0x000fe40005800000 */
[C---:B------:R-:W-:Y:S02]  /*10820*/  ISETP.GE.AND P3, PT, R5.reuse, R222, PT ;  /* 0x000000de0500720c */ /* 0x040fe40003f66270 */
[----:B------:R-:W-:Y:S02]  /*10830*/  FSEL R26, R184, -INF , !P1 ;  /* 0xff800000b81a7808 */ /* 0x000fe40004800000 */
[CC--:B------:R-:W-:Y:S02]  /*10840*/  ISETP.LT.OR P0, PT, R2.reuse, R217.reuse, P0 ;  /* 0x000000d90200720c */ /* 0x0c0fe40000701670 */
[----:B------:R-:W-:Y:S02]  /*10850*/  ISETP.LT.OR P4, PT, R2, R216, P4 ;  /* 0x000000d80200720c */ /* 0x000fe40002781670 */
[----:B------:R-:W-:-:S02]  /*10860*/  ISETP.LT.OR P1, PT, R5, R217, P2 ;  /* 0x000000d90500720c */ /* 0x000fc40001721670 */
[----:B------:R-:W-:Y:S02]  /*10870*/  IADD3 R2, R0, 0x18, RZ ;  /* 0x0000001800027810 */ /* 0x000fe40007ffe0ff */
[----:B------:R-:W-:Y:S02]  /*10880*/  ISETP.LT.OR P3, PT, R5, R218, P3 ;  /* 0x000000da0500720c */ /* 0x000fe40001f61670 */
[----:B------:R-:W-:Y:S02]  /*10890*/  FSEL R235, R180, -INF , !P1 ;  /* 0xff800000b4eb7808 */ /* 0x000fe40004800000 */
[-C--:B------:R-:W-:Y:S02]  /*108a0*/  ISETP.GE.AND P1, PT, R2, R222.reuse, PT ;  /* 0x000000de0200720c */ /* 0x080fe40003f26270 */
[----:B------:R-:W-:Y:S02]  /*108b0*/  FSEL R234, R30, -INF , !P3 ;  /* 0xff8000001eea7808 */ /* 0x000fe40005800000 */
[----:B------:R-:W-:-:S02]  /*108c0*/  ISETP.GE.AND P3, PT, R4, R222, PT ;  /* 0x000000de0400720c */ /* 0x000fc40003f66270 */
[----:B------:R-:W-:Y:S02]  /*108d0*/  IADD3 R0, R0, 0x19, RZ ;  /* 0x0000001900007810 */ /* 0x000fe40007ffe0ff */
[----:B------:R-:W-:Y:S02]  /*108e0*/  FSEL R27, R185, -INF , !P0 ;  /* 0xff800000b91b7808 */ /* 0x000fe40004000000 */
[CC--:B------:R-:W-:Y:S02]  /*108f0*/  ISETP.GE.AND P0, PT, R2.reuse, R223.reuse, PT ;  /* 0x000000df0200720c */ /* 0x0c0fe40003f06270 */
[-C--:B------:R-:W-:Y:S02]  /*10900*/  ISETP.LT.OR P1, PT, R2, R218.reuse, P1 ;  /* 0x000000da0200720c */ /* 0x080fe40000f21670 */
[----:B------:R-:W-:Y:S02]  /*10910*/  ISETP.LT.OR P3, PT, R4, R218, P3 ;  /* 0x000000da0400720c */ /* 0x000fe40001f61670 */
[----:B------:R-:W-:-:S02]  /*10920*/  ISETP.GE.AND P2, PT, R0, R223, PT ;  /* 0x000000df0000720c */ /* 0x000fc40003f46270 */
[-C--:B------:R-:W-:Y:S02]  /*10930*/  ISETP.LT.OR P0, PT, R2, R219.reuse, P0 ;  /* 0x000000db0200720c */ /* 0x080fe40000701670 */
[----:B------:R-:W-:Y:S02]  /*10940*/  FSEL R228, R22, -INF , !P1 ;  /* 0xff80000016e47808 */ /* 0x000fe40004800000 */
[C---:B------:R-:W-:Y:S02]  /*10950*/  ISETP.GE.AND P1, PT, R0.reuse, R222, PT ;  /* 0x000000de0000720c */ /* 0x040fe40003f26270 */
[----:B------:R-:W-:Y:S02]  /*10960*/  ISETP.GE.AND P5, PT, R3, R220, PT ;  /* 0x000000dc0300720c */ /* 0x000fe40003fa6270 */
[----:B------:R-:W-:Y:S02]  /*10970*/  FSEL R233, R31, -INF , !P3 ;  /* 0xff8000001fe97808 */ /* 0x000fe40005800000 */
[----:B------:R-:W-:-:S02]  /*10980*/  ISETP.LT.OR P2, PT, R0, R219, P2 ;  /* 0x000000db0000720c */ /* 0x000fc40001741670 */
[-C--:B------:R-:W-:Y:S02]  /*10990*/  ISETP.GE.AND P3, PT, R4, R221.reuse, PT ;  /* 0x000000dd0400720c */ /* 0x080fe40003f66270 */
[----:B------:R-:W-:Y:S02]  /*109a0*/  FSEL R224, R20, -INF , !P0 ;  /* 0xff80000014e07808 */ /* 0x000fe40004000000 */
[----:B------:R-:W-:Y:S02]  /*109b0*/  ISETP.GE.AND P0, PT, R2, R221, PT ;  /* 0x000000dd0200720c */ /* 0x000fe40003f06270 */
[----:B------:R-:W-:Y:S02]  /*109c0*/  ISETP.LT.OR P1, PT, R0, R218, P1 ;  /* 0x000000da0000720c */ /* 0x000fe40000f21670 */
[----:B------:R-:W-:Y:S01]  /*109d0*/  ISETP.LT.OR P5, PT, R3, R216, P5 ;  /* 0x000000d80300720c */ /* 0x000fe20002fa1670 */
[----:B------:R-:W-:Y:S01]  /*109e0*/  IMAD R3, R247, -0x326172a9, RZ ;  /* 0xcd9e8d57f7037824 */ /* 0x000fe200078e02ff */
[----:B------:R-:W-:-:S02]  /*109f0*/  FSEL R33, R21, -INF , !P2 ;  /* 0xff80000015217808 */ /* 0x000fc40005000000 */
[CC--:B------:R-:W-:Y:S02]  /*10a00*/  ISETP.LT.OR P3, PT, R4.reuse, R217.reuse, P3 ;  /* 0x000000d90400720c */ /* 0x0c0fe40001f61670 */
[-C--:B------:R-:W-:Y:S02]  /*10a10*/  ISETP.GE.AND P2, PT, R4, R220.reuse, PT ;  /* 0x000000dc0400720c */ /* 0x080fe40003f46270 */
[C---:B------:R-:W-:Y:S02]  /*10a20*/  ISETP.LT.OR P0, PT, R2.reuse, R217, P0 ;  /* 0x000000d90200720c */ /* 0x040fe40000701670 */
[----:B------:R-:W-:Y:S02]  /*10a30*/  FSEL R230, R23, -INF , !P1 ;  /* 0xff80000017e67808 */ /* 0x000fe40004800000 */
[----:B------:R-:W-:Y:S02]  /*10a40*/  ISETP.GE.AND P1, PT, R2, R220, PT ;  /* 0x000000dc0200720c */ /* 0x000fe40003f26270 */
[----:B------:R-:W-:-:S02]  /*10a50*/  FSEL R237, R181, -INF , !P3 ;  /* 0xff800000b5ed7808 */ /* 0x000fc40005800000 */
[----:B------:R-:W-:Y:S02]  /*10a60*/  ISETP.LT.OR P2, PT, R4, R216, P2 ;  /* 0x000000d80400720c */ /* 0x000fe40001741670 */
[----:B------:R-:W-:Y:S02]  /*10a70*/  ISETP.GE.AND P3, PT, R5, R220, PT ;  /* 0x000000dc0500720c */ /* 0x000fe40003f66270 */
[----:B------:R-:W-:Y:S02]  /*10a80*/  LOP3.LUT R3, R137, UR16, R3, 0x96, !PT ;  /* 0x0000001089037c12 */ /* 0x000fe4000f8e9603 */
[----:B------:R-:W-:Y:S02]  /*10a90*/  FSEL R236, R172, -INF , !P0 ;  /* 0xff800000acec7808 */ /* 0x000fe40004000000 */
[----:B------:R-:W-:Y:S01]  /*10aa0*/  LOP3.LUT R4, R139, UR14, R136, 0x96, !PT ;  /* 0x0000000e8b047c12 */ /* 0x000fe2000f8e9688 */
[----:B------:R-:W-:Y:S01]  /*10ab0*/  IMAD.WIDE.U32 R20, R3, -0x2daee0ad, RZ ;  /* 0xd2511f5303147825 */ /* 0x000fe200078e00ff */
[----:B------:R-:W-:-:S02]  /*10ac0*/  ISETP.GE.AND P0, PT, R0, R221, PT ;  /* 0x000000dd0000720c */ /* 0x000fc40003f06270 */
[-C--:B------:R-:W-:Y:S02]  /*10ad0*/  ISETP.LT.OR P1, PT, R2, R216.reuse, P1 ;  /* 0x000000d80200720c */ /* 0x080fe40000f21670 */
[----:B------:R-:W-:Y:S02]  /*10ae0*/  FMNMX.FTZ R2, R191, R9, !PT ;  /* 0x00000009bf027209 */ /* 0x000fe40007810000 */
[----:B------:R-:W-:Y:S01]  /*10af0*/  ISETP.LT.OR P3, PT, R5, R216, P3 ;  /* 0x000000d80500720c */ /* 0x000fe20001f61670 */
[----:B------:R-:W-:Y:S01]  /*10b00*/  IMAD.WIDE.U32 R4, R4, -0x2daee0ad, RZ ;  /* 0xd2511f5304047825 */ /* 0x000fe200078e00ff */
[----:B------:R-:W-:Y:S02]  /*10b10*/  ISETP.LT.OR P0, PT, R0, R217, P0 ;  /* 0x000000d90000720c */ /* 0x000fe40000701670 */
[----:B------:R-:W-:Y:S02]  /*10b20*/  LOP3.LUT R15, R137, UR16, R6, 0x96, !PT ;  /* 0x00000010890f7c12 */ /* 0x000fe4000f8e9606 */
[----:B------:R-:W-:Y:S01]  /*10b30*/  FMNMX.FTZ R6, R11, R2, !PT ;  /* 0x000000020b067209 */ /* 0x000fe20007810000 */
[----:B------:R-:W-:Y:S01]  /*10b40*/  IMAD.WIDE.U32 R2, R7, -0x326172a9, RZ ;  /* 0xcd9e8d5707027825 */ /* 0x000fe200078e00ff */
[----:B------:R-:W-:-:S02]  /*10b50*/  FSEL R238, R173, -INF , !P0 ;  /* 0xff800000adee7808 */ /* 0x000fc40004000000 */
[----:B------:R-:W-:Y:S01]  /*10b60*/  ISETP.GE.AND P0, PT, R0, R220, PT ;  /* 0x000000dc0000720c */ /* 0x000fe20003f06270 */
[----:B------:R-:W-:Y:S01]  /*10b70*/  IMAD.WIDE.U32 R22, R15, -0x2daee0ad, RZ ;  /* 0xd2511f530f167825 */ /* 0x000fe200078e00ff */
[----:B------:R-:W-:Y:S02]  /*10b80*/  LOP3.LUT R7, R5, UR11, R20, 0x96, !PT ;  /* 0x0000000b05077c12 */ /* 0x000fe4000f8e9614 */
[----:B------:R-:W-:Y:S02]  /*10b90*/  FMNMX.FTZ R5, R12, R6, !PT ;  /* 0x000000060c057209 */ /* 0x000fe40007810000 */
[----:B------:R-:W-:Y:S01]  /*10ba0*/  ISETP.LT.OR P0, PT, R0, R216, P0 ;  /* 0x000000d80000720c */ /* 0x000fe20000701670 */
[----:B------:R-:W-:Y:S01]  /*10bb0*/  IMAD.WIDE.U32 R180, R7, -0x326172a9, RZ ;  /* 0xcd9e8d5707b47825 */ /* 0x000fe200078e00ff */
[----:B------:R-:W-:Y:S02]  /*10bc0*/  FMNMX.FTZ R0, R13, R5, !PT ;  /* 0x000000050d007209 */ /* 0x000fe40007810000 */
[----:B------:R-:W-:-:S02]  /*10bd0*/  LOP3.LUT R14, R21, UR13, R192, 0x96, !PT ;  /* 0x0000000d150e7c12 */ /* 0x000fc4000f8e96c0 */
[----:B------:R-:W-:Y:S02]  /*10be0*/  FMNMX.FTZ R0, R232, R0, !PT ;  /* 0x00000000e8007209 */ /* 0x000fe40007810000 */
[----:B------:R-:W-:Y:S01]  /*10bf0*/  LOP3.LUT R6, R3, UR14, R136, 0x96, !PT ;  /* 0x0000000e03067c12 */ /* 0x000fe2000f8e9688 */
[----:B------:R-:W-:Y:S01]  /*10c00*/  IMAD.WIDE.U32 R20, R14, -0x326172a9, RZ ;  /* 0xcd9e8d570e147825 */ /* 0x000fe200078e00ff */
[----:B------:R-:W-:Y:S02]  /*10c10*/  FMNMX.FTZ R0, R231, R0, !PT ;  /* 0x00000000e7007209 */ /* 0x000fe40007810000 */
[----:B------:R-:W-:Y:S01]  /*10c20*/  LOP3.LUT R8, R23, UR13, R8, 0x96, !PT ;  /* 0x0000000d17087c12 */ /* 0x000fe2000f8e9608 */
[----:B------:R-:W-:Y:S01]  /*10c30*/  IMAD.WIDE.U32 R6, R6, -0x2daee0ad, RZ ;  /* 0xd2511f5306067825 */ /* 0x000fe200078e00ff */
[----:B------:R-:W-:Y:S02]  /*10c40*/  LOP3.LUT R14, R21, UR12, R138, 0x96, !PT ;  /* 0x0000000c150e7c12 */ /* 0x000fe4000f8e968a */
[----:B------:R-:W-:-:S02]  /*10c50*/  FMNMX.FTZ R0, R224, R0, !PT ;  /* 0x00000000e0007209 */ /* 0x000fc40007810000 */
[----:B------:R-:W-:Y:S01]  /*10c60*/  LOP3.LUT R3, R181, UR10, R20, 0x96, !PT ;  /* 0x0000000ab5037c12 */ /* 0x000fe2000f8e9614 */
[----:B------:R-:W-:Y:S01]  /*10c70*/  IMAD.WIDE.U32 R14, R14, -0x2daee0ad, RZ ;  /* 0xd2511f530e0e7825 */ /* 0x000fe200078e00ff */
[----:B------:R-:W-:Y:S02]  /*10c80*/  FMNMX.FTZ R0, R33, R0, !PT ;  /* 0x0000000021007209 */ /* 0x000fe40007810000 */
[----:B------:R-:W-:Y:S01]  /*10c90*/  LOP3.LUT R21, R7, UR11, R22, 0x96, !PT ;  /* 0x0000000b07157c12 */ /* 0x000fe2000f8e9616 */
[----:B------:R-:W-:Y:S01]  /*10ca0*/  IMAD.WIDE.U32 R184, R3, -0x2daee0ad, RZ ;  /* 0xd2511f5303b87825 */ /* 0x000fe200078e00ff */
[----:B------:R-:W-:Y:S02]  /*10cb0*/  LOP3.LUT R15, R15, UR9, R4, 0x96, !PT ;  /* 0x000000090f0f7c12 */ /* 0x000fe4000f8e9604 */
[----:B------:R-:W-:Y:S01]  /*10cc0*/  FMNMX.FTZ R3, R190, R10, !PT ;  /* 0x0000000abe037209 */ /* 0x000fe20007810000 */
[----:B------:R-:W-:Y:S01]  /*10cd0*/  IMAD.WIDE.U32 R22, R8, -0x326172a9, RZ ;  /* 0xcd9e8d5708167825 */ /* 0x000fe200078e00ff */
[----:B------:R-:W-:Y:S01]  /*10ce0*/  FMNMX.FTZ R4, R189, R19, !PT ;  /* 0x00000013bd047209 */ /* 0x000fe20007810000 */
[----:B------:R-:W1:Y:S01]  /*10cf0*/  SHFL.BFLY PT, R8, R0, 0x2, 0x1f ;  /* 0x0c401f0000087f89 */ /* 0x000e6200000e0000 */
[----:B------:R-:W-:Y:S01]  /*10d00*/  FMNMX.FTZ R3, R17, R3, !PT ;  /* 0x0000000311037209 */ /* 0x000fe20007810000 */
[----:B------:R-:W-:Y:S01]  /*10d10*/  IMAD.WIDE.U32 R242, R15, -0x326172a9, RZ ;  /* 0xcd9e8d570ff27825 */ /* 0x000fe200078e00ff */
[----:B------:R-:W-:-:S02]  /*10d20*/  LOP3.LUT R14, R185, UR7, R14, 0x96, !PT ;  /* 0x00000007b90e7c12 */ /* 0x000fc4000f8e960e */
[----:B------:R-:W-:Y:S01]  /*10d30*/  FMNMX.FTZ R4, R25, R4, !PT ;  /* 0x0000000419047209 */ /* 0x000fe20007810000 */
[----:B------:R-:W-:Y:S01]  /*10d40*/  IMAD.WIDE.U32 R132, R21, -0x326172a9, RZ ;  /* 0xcd9e8d5715847825 */ /* 0x000fe200078e00ff */
[----:B------:R-:W-:Y:S02]  /*10d50*/  FMNMX.FTZ R5, R18, R3, !PT ;  /* 0x0000000312057209 */ /* 0x000fe40007810000 */
[----:B------:R-:W-:Y:S01]  /*10d60*/  LOP3.LUT R20, R23, UR12, R2, 0x96, !PT ;  /* 0x0000000c17147c12 */ /* 0x000fe2000f8e9602 */
[----:B------:R-:W-:Y:S01]  /*10d70*/  IMAD.WIDE.U32 R2, R14, -0x326172a9, RZ ;  /* 0xcd9e8d570e027825 */ /* 0x000fe200078e00ff */
[----:B------:R-:W-:Y:S02]  /*10d80*/  FMNMX.FTZ R4, R26, R4, !PT ;  /* 0x000000041a047209 */ /* 0x000fe40007810000 */
[----:B------:R-:W-:Y:S02]  /*10d90*/  FMNMX.FTZ R7, R24, R5, !PT ;  /* 0x0000000518077209 */ /* 0x000fe40007810000 */
[----:B------:R-:W-:-:S02]  /*10da0*/  FMNMX.FTZ R5, R27, R4, !PT ;  /* 0x000000041b057209 */ /* 0x000fc40007810000 */
[----:B------:R-:W-:Y:S02]  /*10db0*/  LOP3.LUT R4, R2, 0xffff, RZ, 0xc0, !PT ;  /* 0x0000ffff02047812 */ /* 0x000fe400078ec0ff */
[----:B------:R-:W-:Y:S02]  /*10dc0*/  FMNMX.FTZ R135, R234, R7, !PT ;  /* 0x00000007ea877209 */ /* 0x000fe40007810000 */
[----:B------:R-:W-:Y:S02]  /*10dd0*/  FMNMX.FTZ R7, R235, R5, !PT ;  /* 0x00000005eb077209 */ /* 0x000fe40007810000 */
[----:B------:R-:W-:Y:S02]  /*10de0*/  SHF.R.U32.HI R5, RZ, 0x8, R4 ;  /* 0x00000008ff057819 */ /* 0x000fe40000011604 */
[----:B------:R-:W-:Y:S02]  /*10df0*/  LOP3.LUT R4, R2, 0xff, RZ, 0xc0, !PT ;  /* 0x000000ff02047812 */ /* 0x000fe400078ec0ff */
[----:B------:R-:W-:-:S02]  /*10e00*/  FMNMX.FTZ R7, R237, R7, !PT ;  /* 0x00000007ed077209 */ /* 0x000fc40007810000 */
[----:B------:R-:W-:Y:S02]  /*10e10*/  PRMT R31, R4, 0x5410, R5 ;  /* 0x00005410041f7816 */ /* 0x000fe40000000005 */
[----:B-1----:R-:W-:Y:S02]  /*10e20*/  FMNMX.FTZ R0, R0, R8, !PT ;  /* 0x0000000800007209 */ /* 0x002fe40007810000 */
[----:B------:R-:W-:Y:S02]  /*10e30*/  FMNMX.FTZ R4, R236, R7, !PT ;  /* 0x00000007ec047209 */ /* 0x000fe40007810000 */
[--C-:B------:R-:W-:Y:S01]  /*10e40*/  SHF.R.U32.HI R5, RZ, 0x10, R2.reuse ;  /* 0x00000010ff057819 */ /* 0x100fe20000011602 */
[----:B------:R-:W1:Y:S01]  /*10e50*/  SHFL.BFLY PT, R136, R0, 0x1, 0x1f ;  /* 0x0c201f0000887f89 */ /* 0x000e6200000e0000 */
[----:B------:R-:W-:Y:S02]  /*10e60*/  FMNMX.FTZ R4, R238, R4, !PT ;  /* 0x00000004ee047209 */ /* 0x000fe40007810000 */
[----:B------:R-:W-:-:S02]  /*10e70*/  SHF.R.U32.HI R15, RZ, 0x18, R2 ;  /* 0x00000018ff0f7819 */ /* 0x000fc40000011602 */
[----:B------:R-:W-:Y:S01]  /*10e80*/  LOP3.LUT R2, R3, UR18, R242, 0x96, !PT ;  /* 0x0000001203027c12 */ /* 0x000fe2000f8e96f2 */
[----:B------:R-:W2:Y:S01]  /*10e90*/  SHFL.BFLY PT, R134, R4, 0x2, 0x1f ;  /* 0x0c401f0004867f89 */ /* 0x000ea200000e0000 */
[----:B------:R-:W-:Y:S02]  /*10ea0*/  LOP3.LUT R8, R5, 0xff, RZ, 0xc0, !PT ;  /* 0x000000ff05087812 */ /* 0x000fe400078ec0ff */
[--C-:B------:R-:W-:Y:S02]  /*10eb0*/  SHF.R.U32.HI R5, RZ, 0x10, R2.reuse ;  /* 0x00000010ff057819 */ /* 0x100fe40000011602 */
[C---:B------:R-:W-:Y:S02]  /*10ec0*/  LOP3.LUT R3, R2.reuse, 0xffff, RZ, 0xc0, !PT ;  /* 0x0000ffff02037812 */ /* 0x040fe400078ec0ff */
[----:B------:R-:W-:Y:S02]  /*10ed0*/  LOP3.LUT R14, R2, 0xff, RZ, 0xc0, !PT ;  /* 0x000000ff020e7812 */ /* 0x000fe400078ec0ff */
[----:B------:R-:W-:-:S02]  /*10ee0*/  SHF.R.U32.HI R7, RZ, 0x18, R2 ;  /* 0x00000018ff077819 */ /* 0x000fc40000011602 */
[----:B------:R-:W-:Y:S02]  /*10ef0*/  FMNMX.FTZ R135, R233, R135, !PT ;  /* 0x00000087e9877209 */ /* 0x000fe40007810000 */
[----:B------:R-:W-:Y:S02]  /*10f00*/  LOP3.LUT R2, R5, 0xff, RZ, 0xc0, !PT ;  /* 0x000000ff05027812 */ /* 0x000fe400078ec0ff */
[----:B------:R-:W-:Y:S02]  /*10f10*/  SHF.R.U32.HI R3, RZ, 0x8, R3 ;  /* 0x00000008ff037819 */ /* 0x000fe40000011603 */
[----:B------:R-:W-:Y:S02]  /*10f20*/  LOP3.LUT R5, R133, UR10, R22, 0x96, !PT ;  /* 0x0000000a85057c12 */ /* 0x000fe4000f8e9616 */
[----:B------:R-:W-:Y:S02]  /*10f30*/  FMNMX.FTZ R135, R228, R135, !PT ;  /* 0x00000087e4877209 */ /* 0x000fe40007810000 */
[----:B------:R-:W-:Y:S01]  /*10f40*/  PRMT R29, R14, 0x5410, R3 ;  /* 0x000054100e1d7816 */ /* 0x000fe20000000003 */
[----:B------:R-:W-:Y:S01]  /*10f50*/  IMAD.WIDE.U32 R34, R5, -0x2daee0ad, RZ ;  /* 0xd2511f5305227825 */ /* 0x000fe200078e00ff */
[----:B------:R-:W-:-:S02]  /*10f60*/  PRMT R30, R2, 0x5410, R7 ;  /* 0x00005410021e7816 */ /* 0x000fc40000000007 */
[----:B------:R-:W-:Y:S01]  /*10f70*/  FMNMX.FTZ R135, R230, R135, !PT ;  /* 0x00000087e6877209 */ /* 0x000fe20007810000 */
[----:B------:R-:W-:Y:S01]  /*10f80*/  IMAD.WIDE.U32 R2, R20, -0x2daee0ad, RZ ;  /* 0xd2511f5314027825 */ /* 0x000fe200078e00ff */
[----:B-1----:R-:W-:Y:S02]  /*10f90*/  FMNMX.FTZ R136, R0, R136, !PT ;  /* 0x0000008800887209 */ /* 0x002fe40007810000 */
[----:B------:R-:W-:Y:S01]  /*10fa0*/  FMNMX.FTZ R0, R188, R32, !PT ;  /* 0x00000020bc007209 */ /* 0x000fe20007810000 */
[----:B------:R-:W1:Y:S01]  /*10fb0*/  SHFL.BFLY PT, R16, R135, 0x2, 0x1f ;  /* 0x0c401f0087107f89 */ /* 0x000e6200000e0000 */
[----:B------:R-:W-:Y:S02]  /*10fc0*/  LOP3.LUT R5, R35, UR7, R2, 0x96, !PT ;  /* 0x0000000723057c12 */ /* 0x000fe4000f8e9602 */
[----:B------:R-:W-:Y:S02]  /*10fd0*/  FSEL R2, R179, -INF , !P6 ;  /* 0xff800000b3027808 */ /* 0x000fe40007000000 */
[----:B------:R-:W-:-:S02]  /*10fe0*/  LOP3.LUT R20, R3, UR9, R6, 0x96, !PT ;  /* 0x0000000903147c12 */ /* 0x000fc4000f8e9606 */
[----:B--2---:R-:W-:Y:S01]  /*10ff0*/  FMNMX.FTZ R134, R4, R134, !PT ;  /* 0x0000008604867209 */ /* 0x004fe20007810000 */
[----:B------:R-:W-:Y:S01]  /*11000*/  IMAD.WIDE.U32 R4, R5, -0x326172a9, RZ ;  /* 0xcd9e8d5705047825 */ /* 0x000fe200078e00ff */
[----:B------:R-:W-:Y:S02]  /*11010*/  FSEL R6, R186, -INF , !P5 ;  /* 0xff800000ba067808 */ /* 0x000fe40006800000 */
[----:B------:R-:W-:Y:S01]  /*11020*/  FMNMX.FTZ R0, R2, R0, !PT ;  /* 0x0000000002007209 */ /* 0x000fe20007810000 */
[----:B------:R-:W-:Y:S01]  /*11030*/  IMAD.WIDE.U32 R240, R20, -0x326172a9, RZ ;  /* 0xcd9e8d5714f07825 */ /* 0x000fe200078e00ff */
[----:B------:R-:W-:Y:S02]  /*11040*/  FSEL R7, R187, -INF , !P4 ;  /* 0xff800000bb077808 */ /* 0x000fe40006000000 */
[----:B------:R-:W-:Y:S02]  /*11050*/  FMNMX.FTZ R3, R6, R0, !PT ;  /* 0x0000000006037209 */ /* 0x000fe40007810000 */
[----:B------:R-:W-:-:S02]  /*11060*/  LOP3.LUT R0, R4, 0xffff, RZ, 0xc0, !PT ;  /* 0x0000ffff04007812 */ /* 0x000fc400078ec0ff */
[----:B------:R-:W-:Y:S02]  /*11070*/  PRMT R28, R8, 0x5410, R15 ;  /* 0x00005410081c7816 */ /* 0x000fe4000000000f */
[----:B------:R-:W-:Y:S02]  /*11080*/  FSEL R182, R182, -INF , !P3 ;  /* 0xff800000b6b67808 */ /* 0x000fe40005800000 */
[----:B------:R-:W-:Y:S02]  /*11090*/  FMNMX.FTZ R8, R7, R3, !PT ;  /* 0x0000000307087209 */ /* 0x000fe40007810000 */
[----:B------:R-:W-:Y:S02]  /*110a0*/  SHF.R.U32.HI R3, RZ, 0x8, R0 ;  /* 0x00000008ff037819 */ /* 0x000fe40000011600 */
[----:B------:R-:W-:Y:S02]  /*110b0*/  LOP3.LUT R0, R4, 0xff, RZ, 0xc0, !PT ;  /* 0x000000ff04007812 */ /* 0x000fe400078ec0ff */
[----:B------:R-:W-:-:S02]  /*110c0*/  FSEL R183, R183, -INF , !P2 ;  /* 0xff800000b7b77808 */ /* 0x000fc40005000000 */
[----:B------:R-:W-:Y:S02]  /*110d0*/  FMNMX.FTZ R8, R182, R8, !PT ;  /* 0x00000008b6087209 */ /* 0x000fe40007810000 */
[----:B------:R-:W-:Y:S01]  /*110e0*/  PRMT R23, R0, 0x5410, R3 ;  /* 0x0000541000177816 */ /* 0x000fe20000000003 */
[----:B------:R-:W-:Y:S01]  /*110f0*/  FMUL.FTZ R3, R136, c[0x0][0x23c] ;  /* 0x00008f0088037a20 */ /* 0x000fe20000410000 */
[----:B------:R-:W-:Y:S02]  /*11100*/  FSEL R181, R174, -INF , !P1 ;  /* 0xff800000aeb57808 */ /* 0x000fe40004800000 */
[----:B------:R-:W-:Y:S02]  /*11110*/  FMNMX.FTZ R0, R183, R8, !PT ;  /* 0x00000008b7007209 */ /* 0x000fe40007810000 */
[----:B------:R-:W-:Y:S02]  /*11120*/  FSEL R185, R175, -INF , !P0 ;  /* 0xff800000afb97808 */ /* 0x000fe40004000000 */
[----:B------:R-:W-:-:S02]  /*11130*/  FMNMX.FTZ R137, R181, R0, !PT ;  /* 0x00000000b5897209 */ /* 0x000fc40007810000 */
[----:B-1----:R-:W-:Y:S02]  /*11140*/  FMNMX.FTZ R135, R135, R16, !PT ;  /* 0x0000001087877209 */ /* 0x002fe40007810000 */
[----:B------:R-:W-:Y:S02]  /*11150*/  FMNMX.FTZ R137, R185, R137, !PT ;  /* 0x00000089b9897209 */ /* 0x000fe40007810000 */
[----:B------:R-:W-:Y:S01]  /*11160*/  FSETP.NEU.FTZ.AND P1, PT, R136, -INF , PT ;  /* 0xff8000008800780b */ /* 0x000fe20003f3d000 */
[----:B------:R-:W1:Y:S01]  /*11170*/  SHFL.BFLY PT, R15, R135, 0x1, 0x1f ;  /* 0x0c201f00870f7f89 */ /* 0x000e6200000e0000 */
[----:B------:R-:W-:Y:S02]  /*11180*/  SHF.R.U32.HI R0, RZ, 0x10, R4 ;  /* 0x00000010ff007819 */ /* 0x000fe40000011604 */
[----:B------:R-:W-:Y:S01]  /*11190*/  FSEL R3, R3, RZ, P1 ;  /* 0x000000ff03037208 */ /* 0x000fe20000800000 */
[----:B------:R-:W2:Y:S01]  /*111a0*/  SHFL.BFLY PT, R14, R137, 0x2, 0x1f ;  /* 0x0c401f00890e7f89 */ /* 0x000ea200000e0000 */
[----:B------:R-:W-:-:S02]  /*111b0*/  LOP3.LUT R8, R0, 0xff, RZ, 0xc0, !PT ;  /* 0x000000ff00087812 */ /* 0x000fc400078ec0ff */
[----:B------:R-:W-:Y:S01]  /*111c0*/  SHF.R.U32.HI R0, RZ, 0x18, R4 ;  /* 0x00000018ff007819 */ /* 0x000fe20000011604 */
[--C-:B------:R-:W-:Y:S01]  /*111d0*/  FFMA.FTZ R9, R9, c[0x0][0x23c], -R3.reuse ;  /* 0x00008f0009097a23 */ /* 0x100fe20000010803 */
[----:B------:R-:W-:Y:S01]  /*111e0*/  LOP3.LUT R4, R5, UR18, R240, 0x96, !PT ;  /* 0x0000001205047c12 */ /* 0x000fe2000f8e96f0 */
[--C-:B------:R-:W-:Y:S01]  /*111f0*/  FFMA.FTZ R13, R13, c[0x0][0x23c], -R3.reuse ;  /* 0x00008f000d0d7a23 */ /* 0x100fe20000010803 */
[----:B------:R-:W-:Y:S01]  /*11200*/  PRMT R22, R8, 0x5410, R0 ;  /* 0x0000541008167816 */ /* 0x000fe20000000000 */
[----:B------:R3:W-:Y:S01]  /*11210*/  MUFU.EX2 R229, R9 ;  /* 0x0000000900e57308 */ /* 0x0007e20000000800 */
[----:B------:R-:W-:Y:S01]  /*11220*/  LOP3.LUT R0, R4, 0xffff, RZ, 0xc0, !PT ;  /* 0x0000ffff04007812 */ /* 0x000fe200078ec0ff */
[--C-:B------:R-:W-:Y:S02]  /*11230*/  FFMA.FTZ R12, R12, c[0x0][0x23c], -R3.reuse ;  /* 0x00008f000c0c7a23 */ /* 0x100fe40000010803 */
[----:B------:R-:W-:Y:S01]  /*11240*/  FFMA.FTZ R11, R11, c[0x0][0x23c], -R3 ;  /* 0x00008f000b0b7a23 */ /* 0x000fe20000010803 */
[----:B------:R-:W-:-:S02]  /*11250*/  SHF.R.U32.HI R5, RZ, 0x8, R0 ;  /* 0x00000008ff057819 */ /* 0x000fc40000011600 */
[----:B------:R-:W-:Y:S01]  /*11260*/  LOP3.LUT R0, R4, 0xff, RZ, 0xc0, !PT ;  /* 0x000000ff04007812 */ /* 0x000fe200078ec0ff */
[----:B------:R-:W-:Y:S01]  /*11270*/  MUFU.EX2 R226, R13 ;  /* 0x0000000d00e27308 */ /* 0x000fe20000000800 */
[----:B-1----:R-:W-:Y:S01]  /*11280*/  FMNMX.FTZ R135, R135, R15, !PT ;  /* 0x0000000f87877209 */ /* 0x002fe20007810000 */
[----:B---3--:R-:W1:Y:S01]  /*11290*/  SHFL.BFLY PT, R9, R134, 0x1, 0x1f ;  /* 0x0c201f0086097f89 */ /* 0x008e6200000e0000 */
[----:B--2---:R-:W-:-:S03]  /*112a0*/  FMNMX.FTZ R137, R14, R137, !PT ;  /* 0x000000890e897209 */ /* 0x004fc60007810000 */
[C---:B------:R-:W-:Y:S01]  /*112b0*/  FMUL.FTZ R16, R135.reuse, c[0x0][0x23c] ;  /* 0x00008f0087107a20 */ /* 0x040fe20000410000 */
[----:B------:R-:W-:Y:S01]  /*112c0*/  FSETP.NEU.FTZ.AND P2, PT, R135, -INF , PT ;  /* 0xff8000008700780b */ /* 0x000fe20003f5d000 */
[----:B------:R-:W-:Y:S01]  /*112d0*/  MUFU.EX2 R227, R12 ;  /* 0x0000000c00e37308 */ /* 0x000fe20000000800 */
[----:B------:R-:W-:Y:S01]  /*112e0*/  PRMT R14, R0, 0x5410, R5 ;  /* 0x00005410000e7816 */ /* 0x000fe20000000005 */
[----:B------:R-:W2:Y:S01]  /*112f0*/  SHFL.BFLY PT, R8, R137, 0x1, 0x1f ;  /* 0x0c201f0089087f89 */ /* 0x000ea200000e0000 */
[----:B------:R-:W-:Y:S02]  /*11300*/  FSEL R16, R16, RZ, P2 ;  /* 0x000000ff10107208 */ /* 0x000fe40001000000 */
[--C-:B------:R-:W-:Y:S02]  /*11310*/  SHF.R.U32.HI R5, RZ, 0x10, R4.reuse ;  /* 0x00000010ff057819 */ /* 0x100fe40000011604 */
[----:B------:R-:W-:Y:S01]  /*11320*/  SHF.R.U32.HI R4, RZ, 0x18, R4 ;  /* 0x00000018ff047819 */ /* 0x000fe20000011604 */
[--C-:B------:R-:W-:Y:S01]  /*11330*/  FFMA.FTZ R0, R17, c[0x0][0x23c], -R16.reuse ;  /* 0x00008f0011007a23 */ /* 0x100fe20000010810 */
[----:B------:R3:W-:Y:S01]  /*11340*/  MUFU.EX2 R225, R11 ;  /* 0x0000000b00e17308 */ /* 0x0007e20000000800 */
[----:B------:R-:W-:-:S07]  /*11350*/  FFMA.FTZ R10, R10, c[0x0][0x23c], -R16 ;  /* 0x00008f000a0a7a23 */ /* 0x000fce0000010810 */
[----:B------:R4:W-:Y:S01]  /*11360*/  MUFU.EX2 R194, R0 ;  /* 0x0000000000c27308 */ /* 0x0009e20000000800 */
[----:B-1----:R-:W-:Y:S01]  /*11370*/  FMNMX.FTZ R134, R134, R9, !PT ;  /* 0x0000000986867209 */ /* 0x002fe20007810000 */
[----:B------:R-:W-:-:S03]  /*11380*/  HSET2.LE.AND R9, R30, R199, PT ;  /* 0x000000c71e097233 */ /* 0x000fc60003803000 */
[C---:B------:R-:W-:Y:S01]  /*11390*/  FSETP.NEU.FTZ.AND P0, PT, R134.reuse, -INF , PT ;  /* 0xff8000008600780b */ /* 0x040fe20003f1d000 */
[----:B------:R-:W-:Y:S01]  /*113a0*/  FMUL.FTZ R17, R134, c[0x0][0x23c] ;  /* 0x00008f0086117a20 */ /* 0x000fe20000410000 */
[----:B--2---:R-:W-:Y:S01]  /*113b0*/  FMNMX.FTZ R137, R137, R8, !PT ;  /* 0x0000000889897209 */ /* 0x004fe20007810000 */
[----:B------:R1:W-:Y:S01]  /*113c0*/  MUFU.EX2 R195, R10 ;  /* 0x0000000a00c37308 */ /* 0x0003e20000000800 */
[--C-:B---3--:R-:W-:Y:S02]  /*113d0*/  HSET2.LE.AND R11, R28, R199.reuse, PT ;  /* 0x000000c71c0b7233 */ /* 0x108fe40003803000 */
[----:B------:R-:W-:Y:S01]  /*113e0*/  FSEL R17, R17, RZ, P0 ;  /* 0x000000ff11117208 */ /* 0x000fe20000000000 */
[--C-:B------:R-:W-:Y:S01]  /*113f0*/  HSET2.LE.AND R8, R29, R199.reuse, PT ;  /* 0x000000c71d087233 */ /* 0x100fe20003803000 */
[----:B----4-:R-:W-:Y:S01]  /*11400*/  LOP3.LUT R0, R5, 0xff, RZ, 0xc0, !PT ;  /* 0x000000ff05007812 */ /* 0x010fe200078ec0ff */
[----:B------:R-:W-:Y:S02]  /*11410*/  FFMA.FTZ R5, R18, c[0x0][0x23c], -R16 ;  /* 0x00008f0012057a23 */ /* 0x000fe40000010810 */
[----:B------:R-:W-:Y:S01]  /*11420*/  FMUL.FTZ R18, R137, c[0x0][0x23c] ;  /* 0x00008f0089127a20 */ /* 0x000fe20000410000 */
[----:B------:R-:W-:Y:S01]  /*11430*/  PRMT R13, R0, 0x5410, R4 ;  /* 0x00005410000d7816 */ /* 0x000fe20000000004 */
[----:B------:R-:W-:Y:S01]  /*11440*/  FFMA.FTZ R0, R24, c[0x0][0x23c], -R16 ;  /* 0x00008f0018007a23 */ /* 0x000fe20000010810 */
[----:B------:R-:W-:Y:S01]  /*11450*/  FSEL R4, R135, RZ, P2 ;  /* 0x000000ff87047208 */ /* 0x000fe20001000000 */
[----:B------:R2:W-:Y:S01]  /*11460*/  MUFU.EX2 R193, R5 ;  /* 0x0000000500c17308 */ /* 0x0005e20000000800 */
[----:B-1----:R-:W-:-:S03]  /*11470*/  HSET2.LE.AND R10, R31, R199, PT ;  /* 0x000000c71f0a7233 */ /* 0x002fc60003803000 */
[----:B------:R-:W-:Y:S01]  /*11480*/  FADD.FTZ R21, R190, -R4 ;  /* 0x80000004be157221 */ /* 0x000fe20000010000 */
[----:B------:R-:W-:Y:S02]  /*11490*/  FSEL R4, R134, RZ, P0 ;  /* 0x000000ff86047208 */ /* 0x000fe40000000000 */
[----:B------:R-:W-:Y:S01]  /*114a0*/  FSETP.NEU.FTZ.AND P0, PT, R137, -INF , PT ;  /* 0xff8000008900780b */ /* 0x000fe20003f1d000 */
[----:B------:R1:W-:Y:S01]  /*114b0*/  MUFU.EX2 R192, R0 ;  /* 0x0000000000c07308 */ /* 0x0003e20000000800 */
[----:B------:R-:W-:Y:S02]  /*114c0*/  FMUL.FTZ R21, R21, c[0x0][0x23c] ;  /* 0x00008f0015157a20 */ /* 0x000fe40000410000 */
[----:B------:R-:W-:Y:S01]  /*114d0*/  FADD.FTZ R20, R189, -R4 ;  /* 0x80000004bd147221 */ /* 0x000fe20000010000 */
[----:B------:R-:W-:Y:S01]  /*114e0*/  FSEL R18, R18, RZ, P0 ;  /* 0x000000ff12127208 */ /* 0x000fe20000000000 */
[----:B------:R-:W-:Y:S02]  /*114f0*/  FFMA.FTZ R4, R26, c[0x0][0x23c], -R17 ;  /* 0x00008f001a047a23 */ /* 0x000fe40000010811 */
[----:B------:R-:W-:Y:S01]  /*11500*/  FMUL.FTZ R20, R20, c[0x0][0x23c] ;  /* 0x00008f0014147a20 */ /* 0x000fe20000410000 */
[----:B--2---:R-:W-:Y:S01]  /*11510*/  FSEL R5, R136, RZ, P1 ;  /* 0x000000ff88057208 */ /* 0x004fe20000800000 */
[----:B------:R2:W-:Y:S01]  /*11520*/  MUFU.EX2 R187, R4 ;  /* 0x0000000400bb7308 */ /* 0x0005e20000000800 */
[----:B------:R-:W-:-:S02]  /*11530*/  FFMA.FTZ R2, R2, c[0x0][0x23c], -R18 ;  /* 0x00008f0002027a23 */ /* 0x000fc40000010812 */
[--C-:B------:R-:W-:Y:S02]  /*11540*/  FFMA.FTZ R6, R6, c[0x0][0x23c], -R18.reuse ;  /* 0x00008f0006067a23 */ /* 0x100fe40000010812 */
[----:B------:R-:W-:Y:S01]  /*11550*/  FADD.FTZ R12, R191, -R5 ;  /* 0x80000005bf0c7221 */ /* 0x000fe20000010000 */
[----:B------:R-:W-:Y:S01]  /*11560*/  HSET2.LE.AND R5, R13, R199, PT ;  /* 0x000000c70d057233 */ /* 0x000fe20003803000 */
[----:B-1----:R-:W-:Y:S01]  /*11570*/  FFMA.FTZ R0, R19, c[0x0][0x23c], -R17 ;  /* 0x00008f0013007a23 */ /* 0x002fe20000010811 */
[----:B------:R-:W-:Y:S01]  /*11580*/  MUFU.EX2 R138, R2 ;  /* 0x00000002008a7308 */ /* 0x000fe20000000800 */
[----:B------:R-:W-:Y:S02]  /*11590*/  FMUL.FTZ R12, R12, c[0x0][0x23c] ;  /* 0x00008f000c0c7a20 */ /* 0x000fe40000410000 */
[----:B------:R-:W-:Y:S02]  /*115a0*/  FFMA.FTZ R7, R7, c[0x0][0x23c], -R18 ;  /* 0x00008f0007077a23 */ /* 0x000fe40000010812 */
[----:B------:R-:W-:-:S03]  /*115b0*/  IMAD.MOV.U32 R191, RZ, RZ, R198 ;  /* 0x000000ffffbf7224 */ /* 0x000fc600078e00c6 */
[----:B------:R1:W-:Y:S01]  /*115c0*/  MUFU.EX2 R190, R0 ;  /* 0x0000000000be7308 */ /* 0x0003e20000000800 */
[----:B--2---:R-:W-:-:S07]  /*115d0*/  FFMA.FTZ R4, R27, c[0x0][0x23c], -R17 ;  /* 0x00008f001b047a23 */ /* 0x004fce0000010811 */
[----:B------:R2:W-:Y:S01]  /*115e0*/  MUFU.EX2 R186, R4 ;  /* 0x0000000400ba7308 */ /* 0x0005e20000000800 */
[----:B-1----:R-:W-:-:S07]  /*115f0*/  FFMA.FTZ R0, R25, c[0x0][0x23c], -R17 ;  /* 0x00008f0019007a23 */ /* 0x002fce0000010811 */
[----:B------:R-:W1:Y:S01]  /*11600*/  MUFU.EX2 R26, R12 ;  /* 0x0000000c001a7308 */ /* 0x000e620000000800 */
[----:B--2---:R-:W-:-:S07]  /*11610*/  FFMA.FTZ R4, R32, c[0x0][0x23c], -R18 ;  /* 0x00008f0020047a23 */ /* 0x004fce0000010812 */
[----:B------:R2:W3:Y:S08]  /*11620*/  MUFU.EX2 R189, R0 ;  /* 0x0000000000bd7308 */ /* 0x0004f00000000800 */
[----:B------:R4:W-:Y:S01]  /*11630*/  MUFU.EX2 R139, R4 ;  /* 0x00000004008b7308 */ /* 0x0009e20000000800 */
[-C--:B-1----:R-:W-:Y:S02]  /*11640*/  FMUL.FTZ R140, R140, R26.reuse ;  /* 0x0000001a8c8c7220 */ /* 0x082fe40000410000 */
[----:B------:R-:W-:-:S02]  /*11650*/  FMUL.FTZ R141, R141, R26 ;  /* 0x0000001a8d8d7220 */ /* 0x000fc40000410000 */
[-C--:B------:R-:W-:Y:S02]  /*11660*/  FMUL.FTZ R152, R152, R26.reuse ;  /* 0x0000001a98987220 */ /* 0x080fe40000410000 */
[-C--:B------:R-:W-:Y:S01]  /*11670*/  FMUL.FTZ R153, R153, R26.reuse ;  /* 0x0000001a99997220 */ /* 0x080fe20000410000 */
[----:B--2---:R-:W-:Y:S01]  /*11680*/  FSEL R0, R137, RZ, P0 ;  /* 0x000000ff89007208 */ /* 0x004fe20000000000 */
[----:B------:R1:W-:Y:S01]  /*11690*/  MUFU.EX2 R133, R6 ;  /* 0x0000000600857308 */ /* 0x0003e20000000800 */
[-C--:B------:R-:W-:Y:S02]  /*116a0*/  FMUL.FTZ R156, R156, R26.reuse ;  /* 0x0000001a9c9c7220 */ /* 0x080fe40000410000 */
[----:B------:R-:W-:Y:S02]  /*116b0*/  FMUL.FTZ R157, R157, R26 ;  /* 0x0000001a9d9d7220 */ /* 0x000fe40000410000 */
[----:B------:R-:W-:Y:S01]  /*116c0*/  FADD.FTZ R19, R188, -R0 ;  /* 0x80000000bc137221 */ /* 0x000fe20000010000 */
[----:B------:R-:W-:Y:S01]  /*116d0*/  F2FP.PACK_AB R0, R226, R227 ;  /* 0x000000e3e200723e */ /* 0x000fe200000000ff */
[----:B----4-:R-:W-:Y:S01]  /*116e0*/  HSET2.LE.AND R4, R14, R199, PT ;  /* 0x000000c70e047233 */ /* 0x010fe20003803000 */
[----:B------:R2:W-:Y:S01]  /*116f0*/  MUFU.EX2 R35, R7 ;  /* 0x0000000700237308 */ /* 0x0005e20000000800 */
[----:B------:R-:W4:Y:S01]  /*11700*/  LDSM.16.MT88.4 R12, [R201+0xa000] ;  /* 0x00a00000c90c783b */ /* 0x000f220000004200 */
[----:B------:R-:W-:Y:S01]  /*11710*/  LOP3.LUT R10, R10, R0, RZ, 0xc0, !PT ;  /* 0x000000000a0a7212 */ /* 0x000fe200078ec0ff */
[----:B------:R-:W-:Y:S01]  /*11720*/  FMUL.FTZ R19, R19, c[0x0][0x23c] ;  /* 0x00008f0013137a20 */ /* 0x000fe20000410000 */
[----:B------:R-:W-:Y:S01]  /*11730*/  F2FP.PACK_AB R0, R192, R193 ;  /* 0x000000c1c000723e */ /* 0x000fe200000000ff */
[----:B------:R-:W-:-:S02]  /*11740*/  FMUL.FTZ R168, R168, R26 ;  /* 0x0000001aa8a87220 */ /* 0x000fc40000410000 */
[----:B------:R-:W-:Y:S01]  /*11750*/  FMUL.FTZ R169, R169, R26 ;  /* 0x0000001aa9a97220 */ /* 0x000fe20000410000 */
[----:B------:R-:W-:Y:S01]  /*11760*/  LOP3.LUT R11, R11, R0, RZ, 0xc0, !PT ;  /* 0x000000000b0b7212 */ /* 0x000fe200078ec0ff */
[----:B------:R-:W5:Y:S01]  /*11770*/  MUFU.EX2 R25, R21 ;  /* 0x0000001500197308 */ /* 0x000f620000000800 */
[----:B------:R-:W-:Y:S01]  /*11780*/  F2FP.PACK_AB R0, R225, R229 ;  /* 0x000000e5e100723e */ /* 0x000fe200000000ff */
[--C-:B-1----:R-:W-:Y:S01]  /*11790*/  HSET2.LE.AND R6, R23, R199.reuse, PT ;  /* 0x000000c717067233 */ /* 0x102fe20003803000 */
[----:B------:R-:W-:Y:S02]  /*117a0*/  FMUL.FTZ R36, R36, R26 ;  /* 0x0000001a24247220 */ /* 0x000fe40000410000 */
[----:B------:R-:W-:Y:S01]  /*117b0*/  LOP3.LUT R8, R8, R0, RZ, 0xc0, !PT ;  /* 0x0000000008087212 */ /* 0x000fe200078ec0ff */
[-C--:B------:R-:W-:Y:S01]  /*117c0*/  FMUL.FTZ R37, R37, R26.reuse ;  /* 0x0000001a25257220 */ /* 0x080fe20000410000 */
[----:B------:R-:W-:Y:S01]  /*117d0*/  F2FP.PACK_AB R0, R194, R195 ;  /* 0x000000c3c200723e */ /* 0x000fe200000000ff */
[----:B------:R-:W1:Y:S01]  /*117e0*/  MUFU.EX2 R24, R20 ;  /* 0x0000001400187308 */ /* 0x000e620000000800 */
[----:B--2---:R-:W-:Y:S01]  /*117f0*/  HSET2.LE.AND R7, R22, R199, PT ;  /* 0x000000c716077233 */ /* 0x004fe20003803000 */
[----:B------:R-:W-:Y:S01]  /*11800*/  FMUL.FTZ R48, R48, R26 ;  /* 0x0000001a30307220 */ /* 0x000fe20000410000 */
[----:B------:R-:W-:Y:S01]  /*11810*/  LOP3.LUT R9, R9, R0, RZ, 0xc0, !PT ;  /* 0x0000000009097212 */ /* 0x000fe200078ec0ff */
[----:B------:R-:W-:Y:S01]  /*11820*/  FMUL.FTZ R49, R49, R26 ;  /* 0x0000001a31317220 */ /* 0x000fe20000410000 */
[----:B---3--:R-:W-:Y:S01]  /*11830*/  F2FP.PACK_AB R0, R189, R190 ;  /* 0x000000bebd00723e */ /* 0x008fe200000000ff */
[----:B------:R-:W-:-:S02]  /*11840*/  FMUL.FTZ R52, R52, R26 ;  /* 0x0000001a34347220 */ /* 0x000fc40000410000 */
[----:B------:R-:W2:Y:S01]  /*11850*/  MUFU.EX2 R19, R19 ;  /* 0x0000001300137308 */ /* 0x000ea20000000800 */
[----:B------:R-:W-:Y:S01]  /*11860*/  LOP3.LUT R4, R4, R0, RZ, 0xc0, !PT ;  /* 0x0000000004047212 */ /* 0x000fe200078ec0ff */
[----:B-----5:R-:W-:Y:S01]  /*11870*/  FMUL.FTZ R142, R142, R25 ;  /* 0x000000198e8e7220 */ /* 0x020fe20000410000 */
[----:B------:R-:W-:Y:S01]  /*11880*/  F2FP.PACK_AB R0, R138, R139 ;  /* 0x0000008b8a00723e */ /* 0x000fe200000000ff */
[-C--:B------:R-:W-:Y:S02]  /*11890*/  FMUL.FTZ R143, R143, R25.reuse ;  /* 0x000000198f8f7220 */ /* 0x080fe40000410000 */
[----:B------:R-:W-:Y:S01]  /*118a0*/  FMUL.FTZ R154, R154, R25 ;  /* 0x000000199a9a7220 */ /* 0x000fe20000410000 */
[----:B------:R-:W-:Y:S01]  /*118b0*/  LOP3.LUT R5, R5, R0, RZ, 0xc0, !PT ;  /* 0x0000000005057212 */ /* 0x000fe200078ec0ff */
[-C--:B-1----:R-:W-:Y:S01]  /*118c0*/  FMUL.FTZ R144, R144, R24.reuse ;  /* 0x0000001890907220 */ /* 0x082fe20000410000 */
[----:B------:R-:W-:Y:S01]  /*118d0*/  F2FP.PACK_AB R0, R186, R187 ;  /* 0x000000bbba00723e */ /* 0x000fe200000000ff */
[----:B------:R-:W-:-:S02]  /*118e0*/  FMUL.FTZ R145, R145, R24 ;  /* 0x0000001891917220 */ /* 0x000fc40000410000 */
[----:B------:R-:W-:Y:S01]  /*118f0*/  FMUL.FTZ R148, R148, R24 ;  /* 0x0000001894947220 */ /* 0x000fe20000410000 */
[----:B------:R-:W-:Y:S01]  /*11900*/  LOP3.LUT R6, R6, R0, RZ, 0xc0, !PT ;  /* 0x0000000006067212 */ /* 0x000fe200078ec0ff */
[----:B------:R-:W-:Y:S01]  /*11910*/  FMUL.FTZ R149, R149, R24 ;  /* 0x0000001895957220 */ /* 0x000fe20000410000 */
[----:B------:R-:W-:Y:S01]  /*11920*/  F2FP.PACK_AB R0, R35, R133 ;  /* 0x000000852300723e */ /* 0x000fe200000000ff */
[-C--:B--2---:R-:W-:Y:S01]  /*11930*/  FMUL.FTZ R146, R146, R19.reuse ;  /* 0x0000001392927220 */ /* 0x084fe20000410000 */
[----:B----4-:R-:W-:Y:S01]  /*11940*/  HMMA.16816.F32 R140, R8, R12, R140 ;  /* 0x0000000c088c723c */ /* 0x010fe2000000188c */
[-C--:B------:R-:W-:Y:S01]  /*11950*/  FMUL.FTZ R147, R147, R19.reuse ;  /* 0x0000001393937220 */ /* 0x080fe20000410000 */
[----:B------:R-:W-:Y:S01]  /*11960*/  LOP3.LUT R7, R7, R0, RZ, 0xc0, !PT ;  /* 0x0000000007077212 */ /* 0x000fe200078ec0ff */
[-C--:B------:R-:W-:Y:S02]  /*11970*/  FMUL.FTZ R150, R150, R19.reuse ;  /* 0x0000001396967220 */ /* 0x080fe40000410000 */
[----:B------:R-:W-:-:S02]  /*11980*/  FMUL.FTZ R151, R151, R19 ;  /* 0x0000001397977220 */ /* 0x000fc40000410000 */
[-C--:B------:R-:W-:Y:S02]  /*11990*/  FMUL.FTZ R155, R155, R25.reuse ;  /* 0x000000199b9b7220 */ /* 0x080fe40000410000 */
        /* <DEDUP_REMOVED lines=11> */
[----:B------:R-:W1:Y:S01]  /*11a50*/  LDSM.16.MT88.4 R12, [R203+0xa000] ;  /* 0x00a00000cb0c783b */ /* 0x000e620000004200 */
        /* <DEDUP_REMOVED lines=16> */
[----:B------:R-:W-:Y:S02]  /*11b60*/  IMAD.MOV.U32 R21, RZ, RZ, R173 ;  /* 0x000000ffff157224 */ /* 0x000fe400078e00ad */
[----:B------:R-:W-:Y:S02]  /*11b70*/  IMAD.MOV.U32 R20, RZ, RZ, R174 ;  /* 0x000000ffff147224 */ /* 0x000fe400078e00ae */
[----:B------:R-:W-:Y:S02]  /*11b80*/  FMUL.FTZ R53, R53, R26 ;  /* 0x0000001a35357220 */ /* 0x000fe40000410000 */
        /* <DEDUP_REMOVED lines=12> */
[----:B------:R-:W-:Y:S02]  /*11c50*/  FMUL.FTZ R63, R63, R19 ;  /* 0x000000133f3f7220 */ /* 0x000fe40000410000 */
[-C--:B------:R-:W-:Y:S02]  /*11c60*/  FMUL.FTZ R64, R64, R26.reuse ;  /* 0x0000001a40407220 */ /* 0x080fe40000410000 */
[----:B------:R-:W-:Y:S02]  /*11c70*/  FMUL.FTZ R65, R65, R26 ;  /* 0x0000001a41417220 */ /* 0x000fe40000410000 */
[-C--:B------:R-:W-:Y:S01]  /*11c80*/  FMUL.FTZ R66, R66, R25.reuse ;  /* 0x0000001942427220 */ /* 0x080fe20000410000 */
[----:B------:R-:W-:Y:S01]  /*11c90*/  HMMA.16816.F32 R28, R8, R14, R168 ;  /* 0x0000000e081c723c */ /* 0x000fe200000018a8 */
[----:B------:R-:W1:Y:S01]  /*11ca0*/  LDSM.16.MT88.4 R12, [R206+0xa000] ;  /* 0x00a00000ce0c783b */ /* 0x000e620000004200 */
[----:B------:R-:W-:-:S02]  /*11cb0*/  FMUL.FTZ R67, R67, R25 ;  /* 0x0000001943437220 */ /* 0x000fc40000410000 */
[-C--:B------:R-:W-:Y:S02]  /*11cc0*/  FMUL.FTZ R68, R68, R26.reuse ;  /* 0x0000001a44447220 */ /* 0x080fe40000410000 */
[----:B------:R-:W-:Y:S02]  /*11cd0*/  FMUL.FTZ R69, R69, R26 ;  /* 0x0000001a45457220 */ /* 0x000fe40000410000 */
[----:B------:R-:W-:Y:S02]  /*11ce0*/  IMAD.MOV.U32 R169, RZ, RZ, R21 ;  /* 0x000000ffffa97224 */ /* 0x000fe400078e0015 */
[----:B------:R-:W-:Y:S02]  /*11cf0*/  IMAD.MOV.U32 R170, RZ, RZ, R20 ;  /* 0x000000ffffaa7224 */ /* 0x000fe400078e0014 */
[-C--:B------:R-:W-:Y:S02]  /*11d00*/  FMUL.FTZ R70, R70, R25.reuse ;  /* 0x0000001946467220 */ /* 0x080fe40000410000 */
[----:B------:R-:W-:-:S02]  /*11d10*/  FMUL.FTZ R71, R71, R25 ;  /* 0x0000001947477220 */ /* 0x000fc40000410000 */
[-C--:B------:R-:W-:Y:S02]  /*11d20*/  FMUL.FTZ R72, R72, R24.reuse ;  /* 0x0000001848487220 */ /* 0x080fe40000410000 */
[----:B------:R-:W-:Y:S02]  /*11d30*/  FMUL.FTZ R73, R73, R24 ;  /* 0x0000001849497220 */ /* 0x000fe40000410000 */
[-C--:B------:R-:W-:Y:S02]  /*11d40*/  FMUL.FTZ R74, R74, R19.reuse ;  /* 0x000000134a4a7220 */ /* 0x080fe40000410000 */
[----:B------:R-:W-:Y:S02]  /*11d50*/  FMUL.FTZ R75, R75, R19 ;  /* 0x000000134b4b7220 */ /* 0x000fe40000410000 */
[----:B------:R-:W-:Y:S01]  /*11d60*/  IMAD.MOV.U32 R155, RZ, RZ, R28 ;  /* 0x000000ffff9b7224 */ /* 0x000fe200078e001c */
[----:B------:R-:W-:Y:S01]  /*11d70*/  MOV R153, R30 ;  /* 0x0000001e00997202 */ /* 0x000fe20000000f00 */
[----:B------:R-:W-:-:S02]  /*11d80*/  IMAD.MOV.U32 R154, RZ, RZ, R29 ;  /* 0x000000ffff9a7224 */ /* 0x000fc400078e001d */
[----:B------:R-:W-:Y:S02]  /*11d90*/  IMAD.MOV.U32 R152, RZ, RZ, R31 ;  /* 0x000000ffff987224 */ /* 0x000fe400078e001f */
[-C--:B------:R-:W-:Y:S02]  /*11da0*/  FMUL.FTZ R76, R76, R24.reuse ;  /* 0x000000184c4c7220 */ /* 0x080fe40000410000 */
[----:B------:R-:W-:Y:S02]  /*11db0*/  FMUL.FTZ R77, R77, R24 ;  /* 0x000000184d4d7220 */ /* 0x000fe40000410000 */
[-C--:B------:R-:W-:Y:S02]  /*11dc0*/  FMUL.FTZ R78, R78, R19.reuse ;  /* 0x000000134e4e7220 */ /* 0x080fe40000410000 */
[----:B------:R-:W-:Y:S02]  /*11dd0*/  FMUL.FTZ R79, R79, R19 ;  /* 0x000000134f4f7220 */ /* 0x000fe40000410000 */
[----:B------:R-:W-:-:S02]  /*11de0*/  FMUL.FTZ R80, R80, R26 ;  /* 0x0000001a50507220 */ /* 0x000fc40000410000 */
[-C--:B------:R-:W-:Y:S01]  /*11df0*/  FMUL.FTZ R81, R81, R26.reuse ;  /* 0x0000001a51517220 */ /* 0x080fe20000410000 */
[-C--:B-1----:R-:W-:Y:S01]  /*11e00*/  HMMA.16816.F32 R36, R8, R12.reuse, R36 ;  /* 0x0000000c0824723c */ /* 0x082fe20000001824 */
[-C--:B------:R-:W-:Y:S02]  /*11e10*/  FMUL.FTZ R82, R82, R25.reuse ;  /* 0x0000001952527220 */ /* 0x080fe40000410000 */
[----:B------:R-:W-:Y:S02]  /*11e20*/  FMUL.FTZ R83, R83, R25 ;  /* 0x0000001953537220 */ /* 0x000fe40000410000 */
[----:B------:R-:W-:Y:S02]  /*11e30*/  IMAD.MOV.U32 R188, RZ, RZ, R246 ;  /* 0x000000ffffbc7224 */ /* 0x000fe400078e00f6 */
        /* <DEDUP_REMOVED lines=11> */
[----:B------:R-:W-:Y:S01]  /*11ef0*/  HMMA.16816.F32 R20, R8, R14, R48 ;  /* 0x0000000e0814723c */ /* 0x000fe20000001830 */
[----:B------:R-:W1:Y:S01]  /*11f00*/  LDSM.16.MT88.4 R12, [R205+0xa000] ;  /* 0x00a00000cd0c783b */ /* 0x000e620000004200 */
        /* <DEDUP_REMOVED lines=15> */
[-C--:B------:R-:W-:Y:S02]  /*12000*/  FMUL.FTZ R108, R108, R24.reuse ;  /* 0x000000186c6c7220 */ /* 0x080fe40000410000 */
[----:B------:R-:W-:-:S02]  /*12010*/  FMUL.FTZ R109, R109, R24 ;  /* 0x000000186d6d7220 */ /* 0x000fc40000410000 */
[-C--:B------:R-:W-:Y:S02]  /*12020*/  FMUL.FTZ R110, R110, R19.reuse ;  /* 0x000000136e6e7220 */ /* 0x080fe40000410000 */
[----:B------:R-:W-:Y:S02]  /*12030*/  FMUL.FTZ R111, R111, R19 ;  /* 0x000000136f6f7220 */ /* 0x000fe40000410000 */
[-C--:B------:R-:W-:Y:S01]  /*12040*/  FMUL.FTZ R112, R112, R26.reuse ;  /* 0x0000001a70707220 */ /* 0x080fe20000410000 */
[----:B-1----:R-:W-:Y:S01]  /*12050*/  HMMA.16816.F32 R28, R8, R12, R52 ;  /* 0x0000000c081c723c */ /* 0x002fe20000001834 */
        /* <DEDUP_REMOVED lines=13> */
[----:B------:R-:W-:Y:S01]  /*12130*/  FMUL.FTZ R122, R122, R19 ;  /* 0x000000137a7a7220 */ /* 0x000fe20000410000 */
[----:B------:R-:W-:Y:S01]  /*12140*/  HMMA.16816.F32 R248, R8, R14, R64 ;  /* 0x0000000e08f8723c */ /* 0x000fe20000001840 */
[----:B------:R-:W1:Y:S01]  /*12150*/  LDSM.16.MT88.4 R12, [R201+0xb000] ;  /* 0x00b00000c90c783b */ /* 0x000e620000004200 */
[----:B------:R-:W-:Y:S01]  /*12160*/  IMAD.MOV.U32 R21, RZ, RZ, R29 ;  /* 0x000000ffff157224 */ /* 0x000fe200078e001d */
[----:B------:R-:W-:Y:S01]  /*12170*/  MOV R2, R31 ;  /* 0x0000001f00027202 */ /* 0x000fe20000000f00 */
[----:B------:R-:W-:Y:S02]  /*12180*/  IMAD.MOV.U32 R20, RZ, RZ, R30 ;  /* 0x000000ffff147224 */ /* 0x000fe400078e001e */
[----:B------:R-:W-:-:S02]  /*12190*/  IMAD.MOV.U32 R0, RZ, RZ, R28 ;  /* 0x000000ffff007224 */ /* 0x000fc400078e001c */
[----:B------:R-:W-:Y:S02]  /*121a0*/  IMAD.MOV.U32 R65, RZ, RZ, R21 ;  /* 0x000000ffff417224 */ /* 0x000fe400078e0015 */
[----:B------:R-:W-:Y:S02]  /*121b0*/  IMAD.MOV.U32 R66, RZ, RZ, R20 ;  /* 0x000000ffff427224 */ /* 0x000fe400078e0014 */
[----:B------:R-:W2:Y:S01]  /*121c0*/  LDSM.16.MT88.4 R20, [R206+0xb000] ;  /* 0x00b00000ce14783b */ /* 0x000ea20000004200 */
[----:B------:R-:W-:Y:S02]  /*121d0*/  IMAD.MOV.U32 R64, RZ, RZ, R0 ;  /* 0x000000ffff407224 */ /* 0x000fe400078e0000 */
[----:B------:R-:W-:Y:S02]  /*121e0*/  FFMA.FTZ R0, R232, c[0x0][0x23c], -R3 ;  /* 0x00008f00e8007a23 */ /* 0x000fe40000010803 */
[----:B------:R-:W-:Y:S01]  /*121f0*/  IMAD.MOV.U32 R67, RZ, RZ, R2 ;  /* 0x000000ffff437224 */ /* 0x000fe200078e0002 */
[----:B------:R-:W-:Y:S01]  /*12200*/  LOP3.LUT R2, R243, UR8, R180, 0x96, !PT ;  /* 0x00000008f3027c12 */ /* 0x000fe2000f8e96b4 */
[----:B------:R3:W-:Y:S01]  /*12210*/  MUFU.EX2 R28, R0 ;  /* 0x00000000001c7308 */ /* 0x0007e20000000800 */
        /* <DEDUP_REMOVED lines=8> */
[----:B---3--:R-:W-:Y:S02]  /*122a0*/  FFMA.FTZ R0, R231, c[0x0][0x23c], -R3 ;  /* 0x00008f00e7007a23 */ /* 0x008fe40000010803 */
[----:B------:R-:W-:Y:S02]  /*122b0*/  FMUL.FTZ R117, R117, R26 ;  /* 0x0000001a75757220 */ /* 0x000fe40000410000 */
[----:B------:R3:W4:Y:S01]  /*122c0*/  MUFU.EX2 R31, R0 ;  /* 0x00000000001f7308 */ /* 0x0007220000000800 */
[----:B-1----:R-:W-:Y:S01]  /*122d0*/  HMMA.16816.F32 R68, R8, R12, R68 ;  /* 0x0000000c0844723c */ /* 0x002fe20000001844 */
[-C--:B------:R-:W-:Y:S02]  /*122e0*/  FMUL.FTZ R118, R118, R25.reuse ;  /* 0x0000001976767220 */ /* 0x080fe40000410000 */
[----:B------:R-:W-:-:S02]  /*122f0*/  FMUL.FTZ R119, R119, R25 ;  /* 0x0000001977777220 */ /* 0x000fc40000410000 */
[-C--:B------:R-:W-:Y:S02]  /*12300*/  FMUL.FTZ R128, R128, R26.reuse ;  /* 0x0000001a80807220 */ /* 0x080fe40000410000 */
[----:B------:R-:W-:Y:S01]  /*12310*/  FMUL.FTZ R129, R129, R26 ;  /* 0x0000001a81817220 */ /* 0x000fe20000410000 */
[C---:B------:R-:W-:Y:S01]  /*12320*/  HMMA.16816.F32 R72, R4.reuse, R12, R72 ;  /* 0x0000000c0448723c */ /* 0x040fe20000001848 */
[-C--:B------:R-:W-:Y:S02]  /*12330*/  FMUL.FTZ R130, R130, R25.reuse ;  /* 0x0000001982827220 */ /* 0x080fe40000410000 */
[----:B------:R-:W-:Y:S02]  /*12340*/  FMUL.FTZ R131, R131, R25 ;  /* 0x0000001983837220 */ /* 0x000fe40000410000 */
[----:B------:R-:W-:Y:S02]  /*12350*/  IMAD.MOV.U32 R240, RZ, RZ, R64 ;  /* 0x000000fffff07224 */ /* 0x000fe400078e0040 */
[----:B---3--:R-:W-:Y:S01]  /*12360*/  FFMA.FTZ R0, R224, c[0x0][0x23c], -R3 ;  /* 0x00008f00e0007a23 */ /* 0x008fe20000010803 */
[----:B------:R-:W-:Y:S01]  /*12370*/  HMMA.16816.F32 R76, R4, R14, R76 ;  /* 0x0000000e044c723c */ /* 0x000fe2000000184c */
[----:B------:R-:W-:-:S02]  /*12380*/  IMAD.MOV.U32 R242, RZ, RZ, R66 ;  /* 0x000000fffff27224 */ /* 0x000fc400078e0042 */
[----:B------:R1:W-:Y:S01]  /*12390*/  MUFU.EX2 R32, R0 ;  /* 0x0000000000207308 */ /* 0x0003e20000000800 */
[----:B------:R-:W-:Y:S02]  /*123a0*/  IMAD.MOV.U32 R243, RZ, RZ, R67 ;  /* 0x000000fffff37224 */ /* 0x000fe400078e0043 */
[----:B------:R-:W-:Y:S02]  /*123b0*/  IMAD.MOV.U32 R64, RZ, RZ, R51 ;  /* 0x000000ffff407224 */ /* 0x000fe400078e0033 */
[----:B------:R-:W-:Y:S01]  /*123c0*/  HMMA.16816.F32 R244, R8, R14, R80 ;  /* 0x0000000e08f4723c */ /* 0x000fe20000001850 */
[----:B------:R-:W3:Y:S01]  /*123d0*/  LDSM.16.MT88.4 R12, [R203+0xb000] ;  /* 0x00b00000cb0c783b */ /* 0x000ee20000004200 */
[----:B------:R-:W-:Y:S02]  /*123e0*/  IMAD.MOV.U32 R66, RZ, RZ, R49 ;  /* 0x000000ffff427224 */ /* 0x000fe400078e0031 */
[----:B------:R-:W-:-:S03]  /*123f0*/  IMAD.MOV.U32 R67, RZ, RZ, R48 ;  /* 0x000000ffff437224 */ /* 0x000fc600078e0030 */
[----:B------:R-:W-:Y:S01]  /*12400*/  IMAD.MOV.U32 R83, RZ, RZ, R199 ;  /* 0x000000ffff537224 */ /* 0x000fe200078e00c7 */
[-C--:B--2---:R-:W-:Y:S01]  /*12410*/  HMMA.16816.F32 R108, R4, R22.reuse, R108 ;  /* 0x00000016046c723c */ /* 0x084fe2000000186c */
[----:B------:R-:W-:Y:S02]  /*12420*/  IMAD.MOV.U32 R80, RZ, RZ, R155 ;  /* 0x000000ffff507224 */ /* 0x000fe400078e009b */
[----:B-1----:R-:W-:Y:S02]  /*12430*/  FFMA.FTZ R0, R33, c[0x0][0x23c], -R3 ;  /* 0x00008f0021007a23 */ /* 0x002fe40000010803 */
[----:B------:R-:W-:Y:S02]  /*12440*/  IMAD.WIDE.U32 R2, R2, -0x2daee0ad, RZ ;  /* 0xd2511f5302027825 */ /* 0x000fe400078e00ff */
[----:B------:R1:W2:Y:S01]  /*12450*/  MUFU.EX2 R33, R0 ;  /* 0x0000000000217308 */ /* 0x0002a20000000800 */
[----:B------:R-:W-:Y:S01]  /*12460*/  HMMA.16816.F32 R176, R8, R22, R112 ;  /* 0x0000001608b0723c */ /* 0x000fe20000001870 */
[----:B------:R-:W-:Y:S01]  /*12470*/  IMAD.MOV.U32 R81, RZ, RZ, R154 ;  /* 0x000000ffff517224 */ /* 0x000fe200078e009a */
[----:B------:R-:W-:Y:S01]  /*12480*/  LDSM.16.MT88.4 R112, [R206+0xb800] ;  /* 0x00b80000ce70783b */ /* 0x000fe20000004200 */
[----:B------:R-:W-:-:S05]  /*12490*/  IMAD.MOV.U32 R82, RZ, RZ, R153 ;  /* 0x000000ffff527224 */ /* 0x000fca00078e0099 */
[----:B------:R-:W-:Y:S01]  /*124a0*/  HMMA.16816.F32 R104, R4, R20, R104 ;  /* 0x000000140468723c */ /* 0x000fe20000001868 */
[----:B-1----:R-:W-:-:S07]  /*124b0*/  FFMA.FTZ R0, R234, c[0x0][0x23c], -R16 ;  /* 0x00008f00ea007a23 */ /* 0x002fce0000010810 */
[C---:B------:R-:W-:Y:S01]  /*124c0*/  HMMA.16816.F32 R100, R8.reuse, R20, R100 ;  /* 0x000000140864723c */ /* 0x040fe20000001864 */
[----:B------:R1:W-:Y:S07]  /*124d0*/  MUFU.EX2 R23, R0 ;  /* 0x0000000000177308 */ /* 0x0003ee0000000800 */
[-C--:B---3--:R-:W-:Y:S08]  /*124e0*/  HMMA.16816.F32 R84, R8, R12.reuse, R84 ;  /* 0x0000000c0854723c */ /* 0x088ff00000001854 */
[----:B------:R-:W-:Y:S01]  /*124f0*/  HMMA.16816.F32 R88, R4, R12, R88 ;  /* 0x0000000c0458723c */ /* 0x000fe20000001858 */
[----:B-1----:R-:W-:-:S04]  /*12500*/  FFMA.FTZ R0, R233, c[0x0][0x23c], -R16 ;  /* 0x00008f00e9007a23 */ /* 0x002fc80000010810 */
[----:B------:R1:W-:Y:S03]  /*12510*/  MUFU.EX2 R27, R0 ;  /* 0x00000000001b7308 */ /* 0x0003e60000000800 */
[-C--:B------:R-:W-:Y:S08]  /*12520*/  HMMA.16816.F32 R92, R4, R14.reuse, R92 ;  /* 0x0000000e045c723c */ /* 0x080ff0000000185c */
[----:B------:R-:W-:Y:S01]  /*12530*/  HMMA.16816.F32 R196, R8, R14, R96 ;  /* 0x0000000e08c4723c */ /* 0x000fe20000001860 */
[----:B------:R-:W3:Y:S01]  /*12540*/  LDSM.16.MT88.4 R12, [R205+0xb000] ;  /* 0x00b00000cd0c783b */ /* 0x000ee20000004200 */
[----:B-1----:R-:W-:-:S05]  /*12550*/  FFMA.FTZ R0, R228, c[0x0][0x23c], -R16 ;  /* 0x00008f00e4007a23 */ /* 0x002fca0000010810 */
[----:B------:R-:W-:Y:S01]  /*12560*/  IMAD.MOV.U32 R96, RZ, RZ, R168 ;  /* 0x000000ffff607224 */ /* 0x000fe200078e00a8 */
[----:B------:R1:W-:Y:S01]  /*12570*/  MUFU.EX2 R30, R0 ;  /* 0x00000000001e7308 */ /* 0x0003e20000000800 */
[----:B------:R-:W-:Y:S02]  /*12580*/  IMAD.MOV.U32 R97, RZ, RZ, R169 ;  /* 0x000000ffff617224 */ /* 0x000fe400078e00a9 */
[----:B------:R-:W-:Y:S02]  /*12590*/  IMAD.MOV.U32 R98, RZ, RZ, R170 ;  /* 0x000000ffff627224 */ /* 0x000fe400078e00aa */
[----:B------:R-:W-:Y:S02]  /*125a0*/  IMAD.MOV.U32 R99, RZ, RZ, R171 ;  /* 0x000000ffff637224 */ /* 0x000fe400078e00ab */
[----:B------:R-:W5:Y:S01]  /*125b0*/  LDSM.16.MT88.4 R168, [R203+0xa800] ;  /* 0x00a80000cba8783b */ /* 0x000f620000004200 */
[----:B-1----:R-:W-:-:S04]  /*125c0*/  FFMA.FTZ R0, R230, c[0x0][0x23c], -R16 ;  /* 0x00008f00e6007a23 */ /* 0x002fc80000010810 */
[----:B------:R1:W1:Y:S01]  /*125d0*/  MUFU.EX2 R29, R0 ;  /* 0x00000000001d7308 */ /* 0x0002620000000800 */
[C---:B---3--:R-:W-:Y:S08]  /*125e0*/  HMMA.16816.F32 R120, R4.reuse, R12, R120 ;  /* 0x0000000c0478723c */ /* 0x048ff00000001878 */
[----:B------:R-:W-:Y:S07]  /*125f0*/  HMMA.16816.F32 R52, R4, R14, R124 ;  /* 0x0000000e0434723c */ /* 0x000fee000000187c */
[----:B------:R-:W-:Y:S01]  /*12600*/  LOP3.LUT R6, R3, UR17, R184, 0x96, !PT ;  /* 0x0000001103067c12 */ /* 0x000fe2000f8e96b8 */
[----:B------:R-:W-:Y:S01]  /*12610*/  HMMA.16816.F32 R116, R8, R12, R116 ;  /* 0x0000000c0874723c */ /* 0x000fe20000001874 */
[----:B------:R-:W-:-:S02]  /*12620*/  LOP3.LUT R3, R2, 0xffff, RZ, 0xc0, !PT ;  /* 0x0000ffff02037812 */ /* 0x000fc400078ec0ff */
[----:B------:R-:W-:Y:S01]  /*12630*/  LOP3.LUT R4, R241, UR8, R132, 0x96, !PT ;  /* 0x00000008f1047c12 */ /* 0x000fe2000f8e9684 */
[----:B------:R-:W-:Y:S01]  /*12640*/  IMAD.MOV.U32 R241, RZ, RZ, R65 ;  /* 0x000000fffff17224 */ /* 0x000fe200078e0041 */
[----:B------:R-:W-:Y:S02]  /*12650*/  SHF.R.U32.HI R3, RZ, 0x8, R3 ;  /* 0x00000008ff037819 */ /* 0x000fe40000011603 */
[----:B------:R-:W-:Y:S01]  /*12660*/  MOV R65, R50 ;  /* 0x0000003200417202 */ /* 0x000fe20000000f00 */
[----:B------:R-:W-:Y:S01]  /*12670*/  HMMA.16816.F32 R172, R8, R14, R128 ;  /* 0x0000000e08ac723c */ /* 0x000fe20000001880 */
[----:B------:R-:W-:Y:S01]  /*12680*/  IMAD.WIDE.U32 R4, R4, -0x2daee0ad, RZ ;  /* 0xd2511f5304047825 */ /* 0x000fe200078e00ff */
[----:B------:R-:W3:Y:S04]  /*12690*/  LDSM.16.MT88.4 R48, [R206+0xa800] ;  /* 0x00a80000ce30783b */ /* 0x000ee80000004200 */
[----:B-1----:R-:W-:-:S02]  /*126a0*/  LOP3.LUT R0, R5, UR17, R34, 0x96, !PT ;  /* 0x0000001105007c12 */ /* 0x002fc4000f8e9622 */
[----:B------:R-:W-:Y:S02]  /*126b0*/  LOP3.LUT R11, R2, 0xff, RZ, 0xc0, !PT ;  /* 0x000000ff020b7812 */ /* 0x000fe400078ec0ff */
[--C-:B------:R-:W-:Y:S02]  /*126c0*/  SHF.R.U32.HI R8, RZ, 0x10, R2.reuse ;  /* 0x00000010ff087819 */ /* 0x100fe40000011602 */
[----:B------:R-:W-:Y:S01]  /*126d0*/  SHF.R.U32.HI R9, RZ, 0x18, R2 ;  /* 0x00000018ff097819 */ /* 0x000fe20000011602 */
[----:B------:R-:W-:Y:S01]  /*126e0*/  FFMA.FTZ R2, R235, c[0x0][0x23c], -R17 ;  /* 0x00008f00eb027a23 */ /* 0x000fe20000010811 */
[----:B------:R-:W-:Y:S01]  /*126f0*/  PRMT R14, R11, 0x5410, R3 ;  /* 0x000054100b0e7816 */ /* 0x000fe20000000003 */
[----:B------:R-:W-:Y:S01]  /*12700*/  FFMA.FTZ R3, R237, c[0x0][0x23c], -R17 ;  /* 0x00008f00ed037a23 */ /* 0x000fe20000010811 */
[----:B------:R-:W-:Y:S01]  /*12710*/  LOP3.LUT R7, R4, 0xffff, RZ, 0xc0, !PT ;  /* 0x0000ffff04077812 */ /* 0x000fe200078ec0ff */
[----:B------:R1:W-:Y:S01]  /*12720*/  MUFU.EX2 R22, R2 ;  /* 0x0000000200167308 */ /* 0x0003e20000000800 */
[----:B------:R-:W-:-:S02]  /*12730*/  LOP3.LUT R5, R8, 0xff, RZ, 0xc0, !PT ;  /* 0x000000ff08057812 */ /* 0x000fc400078ec0ff */
[----:B------:R-:W-:Y:S02]  /*12740*/  LOP3.LUT R12, R4, 0xff, RZ, 0xc0, !PT ;  /* 0x000000ff040c7812 */ /* 0x000fe400078ec0ff */
[--C-:B------:R-:W-:Y:S02]  /*12750*/  SHF.R.U32.HI R8, RZ, 0x10, R4.reuse ;  /* 0x00000010ff087819 */ /* 0x100fe40000011604 */
[----:B------:R-:W-:Y:S01]  /*12760*/  SHF.R.U32.HI R10, RZ, 0x18, R4 ;  /* 0x00000018ff0a7819 */ /* 0x000fe20000011604 */
[----:B------:R2:W2:Y:S01]  /*12770*/  MUFU.EX2 R21, R3 ;  /* 0x0000000300157308 */ /* 0x0004a20000000800 */
[----:B------:R-:W-:Y:S02]  /*12780*/  LOP3.LUT R4, R6, 0xff, RZ, 0xc0, !PT ;  /* 0x000000ff06047812 */ /* 0x000fe400078ec0ff */
[----:B------:R-:W-:Y:S02]  /*12790*/  PRMT R13, R5, 0x5410, R9 ;  /* 0x00005410050d7816 */ /* 0x000fe40000000009 */
[----:B------:R-:W-:-:S02]  /*127a0*/  SHF.R.U32.HI R7, RZ, 0x8, R7 ;  /* 0x00000008ff077819 */ /* 0x000fc40000011607 */
[----:B------:R-:W-:Y:S02]  /*127b0*/  LOP3.LUT R5, R8, 0xff, RZ, 0xc0, !PT ;  /* 0x000000ff08057812 */ /* 0x000fe400078ec0ff */
[----:B-1----:R-:W-:Y:S02]  /*127c0*/  LOP3.LUT R2, R6, 0xffff, RZ, 0xc0, !PT ;  /* 0x0000ffff06027812 */ /* 0x002fe400078ec0ff */
[----:B------:R-:W-:Y:S02]  /*127d0*/  SHF.R.U32.HI R8, RZ, 0x18, R6 ;  /* 0x00000018ff087819 */ /* 0x000fe40000011606 */
[----:B------:R-:W-:Y:S02]  /*127e0*/  SHF.R.U32.HI R2, RZ, 0x8, R2 ;  /* 0x00000008ff027819 */ /* 0x000fe40000011602 */
[----:B------:R-:W-:Y:S01]  /*127f0*/  PRMT R9, R12, 0x5410, R7 ;  /* 0x000054100c097816 */ /* 0x000fe20000000007 */
[--C-:B--2---:R-:W-:Y:S01]  /*12800*/  FFMA.FTZ R3, R236, c[0x0][0x23c], -R17.reuse ;  /* 0x00008f00ec037a23 */ /* 0x104fe20000010811 */
[----:B------:R-:W-:Y:S01]  /*12810*/  PRMT R11, R4, 0x5410, R2 ;  /* 0x00005410040b7816 */ /* 0x000fe20000000002 */
[----:B------:R-:W-:Y:S01]  /*12820*/  FFMA.FTZ R4, R238, c[0x0][0x23c], -R17 ;  /* 0x00008f00ee047a23 */ /* 0x000fe20000010811 */
[C---:B------:R-:W-:Y:S01]  /*12830*/  LOP3.LUT R2, R0.reuse, 0xffff, RZ, 0xc0, !PT ;  /* 0x0000ffff00027812 */ /* 0x040fe200078ec0ff */
[----:B------:R1:W-:Y:S01]  /*12840*/  MUFU.EX2 R20, R3 ;  /* 0x0000000300147308 */ /* 0x0003e20000000800 */
[----:B------:R-:W-:Y:S01]  /*12850*/  PRMT R10, R5, 0x5410, R10 ;  /* 0x00005410050a7816 */ /* 0x000fe2000000000a */
[----:B------:R-:W-:Y:S01]  /*12860*/  HSET2.LE.AND R9, R9, R83, PT ;  /* 0x0000005309097233 */ /* 0x000fe20003803000 */
[----:B------:R-:W-:-:S02]  /*12870*/  LOP3.LUT R7, R0, 0xff, RZ, 0xc0, !PT ;  /* 0x000000ff00077812 */ /* 0x000fc400078ec0ff */
[----:B------:R-:W-:Y:S01]  /*12880*/  SHF.R.U32.HI R5, RZ, 0x18, R0 ;  /* 0x00000018ff057819 */ /* 0x000fe20000011600 */
[----:B------:R-:W-:Y:S01]  /*12890*/  HSET2.LE.AND R10, R10, R83, PT ;  /* 0x000000530a0a7233 */ /* 0x000fe20003803000 */
[----:B------:R-:W-:Y:S01]  /*128a0*/  SHF.R.U32.HI R2, RZ, 0x8, R2 ;  /* 0x00000008ff027819 */ /* 0x000fe20000011602 */
[----:B------:R2:W-:Y:S03]  /*128b0*/  MUFU.EX2 R16, R4 ;  /* 0x0000000400107308 */ /* 0x0005e60000000800 */
[----:B------:R-:W-:Y:S02]  /*128c0*/  PRMT R7, R7, 0x5410, R2 ;  /* 0x0000541007077816 */ /* 0x000fe40000000002 */
[----:B-1----:R-:W-:-:S03]  /*128d0*/  SHF.R.U32.HI R3, RZ, 0x10, R6 ;  /* 0x00000010ff037819 */ /* 0x002fc60000011606 */
[----:B------:R-:W-:Y:S01]  /*128e0*/  HSET2.LE.AND R7, R7, R83, PT ;  /* 0x0000005307077233 */ /* 0x000fe20003803000 */
[----:B------:R-:W-:-:S04]  /*128f0*/  SHF.R.U32.HI R6, RZ, 0x10, R0 ;  /* 0x00000010ff067819 */ /* 0x000fc80000011600 */
[----:B------:R-:W-:Y:S01]  /*12900*/  LOP3.LUT R0, R6, 0xff, RZ, 0xc0, !PT ;  /* 0x000000ff06007812 */ /* 0x000fe200078ec0ff */
[--C-:B------:R-:W-:Y:S01]  /*12910*/  HSET2.LE.AND R6, R13, R83.reuse, PT ;  /* 0x000000530d067233 */ /* 0x100fe20003803000 */
[----:B--2---:R-:W-:Y:S01]  /*12920*/  LOP3.LUT R4, R3, 0xff, RZ, 0xc0, !PT ;  /* 0x000000ff03047812 */ /* 0x004fe200078ec0ff */
[--C-:B------:R-:W-:Y:S01]  /*12930*/  FFMA.FTZ R3, R182, c[0x0][0x23c], -R18.reuse ;  /* 0x00008f00b6037a23 */ /* 0x100fe20000010812 */
[----:B------:R-:W-:Y:S01]  /*12940*/  PRMT R2, R0, 0x5410, R5 ;  /* 0x0000541000027816 */ /* 0x000fe20000000005 */
[----:B------:R-:W-:Y:S01]  /*12950*/  FFMA.FTZ R0, R183, c[0x0][0x23c], -R18 ;  /* 0x00008f00b7007a23 */ /* 0x000fe20000010812 */
[----:B------:R-:W-:Y:S01]  /*12960*/  PRMT R4, R4, 0x5410, R8 ;  /* 0x0000541004047816 */ /* 0x000fe20000000008 */
[----:B------:R1:W-:Y:S01]  /*12970*/  MUFU.EX2 R15, R3 ;  /* 0x00000003000f7308 */ /* 0x0003e20000000800 */
[--C-:B------:R-:W-:Y:S02]  /*12980*/  HSET2.LE.AND R5, R14, R83.reuse, PT ;  /* 0x000000530e057233 */ /* 0x100fe40003803000 */
[----:B------:R-:W-:Y:S01]  /*12990*/  HSET2.LE.AND R8, R2, R83, PT ;  /* 0x0000005302087233 */ /* 0x000fe20003803000 */
[----:B----4-:R-:W-:-:S04]  /*129a0*/  F2FP.PACK_AB R2, R31, R28 ;  /* 0x0000001c1f02723e */ /* 0x010fc800000000ff */
[----:B------:R2:W4:Y:S01]  /*129b0*/  MUFU.EX2 R13, R0 ;  /* 0x00000000000d7308 */ /* 0x0005220000000800 */
[----:B-1----:R-:W-:Y:S01]  /*129c0*/  HSET2.LE.AND R3, R4, R83, PT ;  /* 0x0000005304037233 */ /* 0x002fe20003803000 */
[----:B------:R-:W-:-:S06]  /*129d0*/  FFMA.FTZ R4, R181, c[0x0][0x23c], -R18 ;  /* 0x00008f00b5047a23 */ /* 0x000fcc0000010812 */
[----:B------:R1:W-:Y:S01]  /*129e0*/  MUFU.EX2 R12, R4 ;  /* 0x00000004000c7308 */ /* 0x0003e20000000800 */
[----:B--2---:R-:W-:Y:S01]  /*129f0*/  HSET2.LE.AND R0, R11, R83, PT ;  /* 0x000000530b007233 */ /* 0x004fe20003803000 */
[----:B------:R-:W-:Y:S02]  /*12a00*/  IMAD.MOV.U32 R83, RZ, RZ, R152 ;  /* 0x000000ffff537224 */ /* 0x000fe400078e0098 */
[----:B------:R-:W2:Y:S01]  /*12a10*/  LDSM.16.MT88.4 R152, [R201+0xa800] ;  /* 0x00a80000c998783b */ /* 0x000ea20000004200 */
[----:B------:R-:W-:Y:S01]  /*12a20*/  FFMA.FTZ R11, R185, c[0x0][0x23c], -R18 ;  /* 0x00008f00b90b7a23 */ /* 0x000fe20000010812 */
[----:B------:R-:W-:Y:S02]  /*12a30*/  LOP3.LUT R128, R0, R2, RZ, 0xc0, !PT ;  /* 0x0000000200807212 */ /* 0x000fe400078ec0ff */
[----:B------:R-:W-:Y:S02]  /*12a40*/  F2FP.PACK_AB R0, R33, R32 ;  /* 0x000000202100723e */ /* 0x000fe400000000ff */
[----:B------:R-:W-:-:S02]  /*12a50*/  F2FP.PACK_AB R2, R29, R30 ;  /* 0x0000001e1d02723e */ /* 0x000fc400000000ff */
[----:B------:R-:W-:Y:S02]  /*12a60*/  LOP3.LUT R130, R5, R0, RZ, 0xc0, !PT ;  /* 0x0000000005827212 */ /* 0x000fe400078ec0ff */
[----:B-1----:R-:W-:Y:S02]  /*12a70*/  F2FP.PACK_AB R4, R27, R23 ;  /* 0x000000171b04723e */ /* 0x002fe400000000ff */
[----:B------:R-:W-:Y:S02]  /*12a80*/  F2FP.PACK_AB R0, R21, R22 ;  /* 0x000000161500723e */ /* 0x000fe400000000ff */
[----:B------:R-:W-:Y:S01]  /*12a90*/  LOP3.LUT R129, R3, R4, RZ, 0xc0, !PT ;  /* 0x0000000403817212 */ /* 0x000fe200078ec0ff */
[----:B------:R-:W-:Y:S01]  /*12aa0*/  FFMA.FTZ R3, R191, R24, R190 ;  /* 0x00000018bf037223 */ /* 0x000fe200000100be */
[----:B------:R-:W-:Y:S02]  /*12ab0*/  LOP3.LUT R131, R6, R2, RZ, 0xc0, !PT ;  /* 0x0000000206837212 */ /* 0x000fe400078ec0ff */
[----:B------:R-:W-:Y:S01]  /*12ac0*/  LOP3.LUT R124, R7, R0, RZ, 0xc0, !PT ;  /* 0x00000000077c7212 */ /* 0x000fe200078ec0ff */
[----:B------:R-:W1:Y:S01]  /*12ad0*/  MUFU.EX2 R2, R11 ;  /* 0x0000000b00027308 */ /* 0x000e620000000800 */
[----:B------:R-:W2:Y:S01]  /*12ae0*/  LDSM.16.MT88.4 R4, [R205+0xb800] ;  /* 0x00b80000cd04783b */ /* 0x000ea20000004200 */
[----:B----4-:R-:W-:-:S02]  /*12af0*/  F2FP.PACK_AB R0, R13, R15 ;  /* 0x0000000f0d00723e */ /* 0x010fc400000000ff */
[----:B-----5:R-:W-:Y:S02]  /*12b00*/  HMMA.16816.F32 R156, R128, R168, R156 ;  /* 0x000000a8809c723c */ /* 0x020fe4000000189c */
[----:B------:R-:W-:Y:S01]  /*12b10*/  LOP3.LUT R125, R8, R0, RZ, 0xc0, !PT ;  /* 0x00000000087d7212 */ /* 0x000fe200078ec0ff */
[----:B------:R-:W-:Y:S01]  /*12b20*/  FADD.FTZ R8, R189, R3 ;  /* 0x00000003bd087221 */ /* 0x000fe20000010000 */
[----:B------:R-:W-:-:S04]  /*12b30*/  F2FP.PACK_AB R0, R16, R20 ;  /* 0x000000141000723e */ /* 0x000fc800000000ff */
[----:B------:R-:W-:Y:S01]  /*12b40*/  LOP3.LUT R126, R9, R0, RZ, 0xc0, !PT ;  /* 0x00000000097e7212 */ /* 0x000fe200078ec0ff */
[----:B---3--:R-:W-:Y:S01]  /*12b50*/  HMMA.16816.F32 R36, R128, R48, R36 ;  /* 0x000000308024723c */ /* 0x008fe20000001824 */
[----:B-1----:R-:W-:-:S04]  /*12b60*/  F2FP.PACK_AB R0, R2, R12 ;  /* 0x0000000c0200723e */ /* 0x002fc800000000ff */
[----:B------:R-:W-:-:S03]  /*12b70*/  LOP3.LUT R127, R10, R0, RZ, 0xc0, !PT ;  /* 0x000000000a7f7212 */ /* 0x000fc600078ec0ff */
[----:B--2---:R-:W-:Y:S01]  /*12b80*/  HMMA.16816.F32 R140, R128, R152, R140 ;  /* 0x00000098808c723c */ /* 0x004fe2000000188c */
[----:B------:R-:W-:Y:S02]  /*12b90*/  FFMA.FTZ R10, R252, R26, R229 ;  /* 0x0000001afc0a7223 */ /* 0x000fe400000100e5 */
[----:B------:R-:W-:Y:S02]  /*12ba0*/  FFMA.FTZ R0, R239, R19, R139 ;  /* 0x00000013ef007223 */ /* 0x000fe4000001008b */
[----:B------:R-:W-:-:S03]  /*12bb0*/  FADD.FTZ R10, R225, R10 ;  /* 0x0000000ae10a7221 */ /* 0x000fc60000010000 */
[C---:B------:R-:W-:Y:S08]  /*12bc0*/  HMMA.16816.F32 R144, R124.reuse, R152, R144 ;  /* 0x000000987c90723c */ /* 0x040ff00000001890 */
[C---:B------:R-:W-:Y:S08]  /*12bd0*/  HMMA.16816.F32 R148, R124.reuse, R154, R148 ;  /* 0x0000009a7c94723c */ /* 0x040ff00000001894 */
[C---:B------:R-:W-:Y:S08]  /*12be0*/  HMMA.16816.F32 R160, R124.reuse, R168, R160 ;  /* 0x000000a87ca0723c */ /* 0x040ff000000018a0 */
[C---:B------:R-:W-:Y:S08]  /*12bf0*/  HMMA.16816.F32 R164, R124.reuse, R170, R164 ;  /* 0x000000aa7ca4723c */ /* 0x040ff000000018a4 */
[C---:B------:R-:W-:Y:S08]  /*12c00*/  HMMA.16816.F32 R40, R124.reuse, R48, R40 ;  /* 0x000000307c28723c */ /* 0x040ff00000001828 */
[----:B------:R-:W-:Y:S08]  /*12c10*/  HMMA.16816.F32 R44, R124, R50, R44 ;  /* 0x000000327c2c723c */ /* 0x000ff0000000182c */
[C---:B------:R-:W-:Y:S01]  /*12c20*/  HMMA.16816.F32 R152, R128.reuse, R154, R96 ;  /* 0x0000009a8098723c */ /* 0x040fe20000001860 */
[----:B------:R-:W1:Y:S07]  /*12c30*/  LDSM.16.MT88.4 R96, [R203+0xb800] ;  /* 0x00b80000cb60783b */ /* 0x000e6e0000004200 */
[C---:B------:R-:W-:Y:S01]  /*12c40*/  HMMA.16816.F32 R168, R128.reuse, R170, R80 ;  /* 0x000000aa80a8723c */ /* 0x040fe20000001850 */
[----:B------:R-:W2:Y:S07]  /*12c50*/  LDSM.16.MT88.4 R80, [R201+0xb800] ;  /* 0x00b80000c950783b */ /* 0x000eae0000004200 */
[----:B------:R-:W-:Y:S01]  /*12c60*/  HMMA.16816.F32 R48, R128, R50, R64 ;  /* 0x000000328030723c */ /* 0x000fe20000001840 */
[----:B------:R-:W3:Y:S07]  /*12c70*/  LDSM.16.MT88.4 R64, [R205+0xa800] ;  /* 0x00a80000cd40783b */ /* 0x000eee0000004200 */
[-C--:B------:R-:W-:Y:S08]  /*12c80*/  HMMA.16816.F32 R120, R124, R4.reuse, R120 ;  /* 0x000000047c78723c */ /* 0x080ff00000001878 */
[----:B------:R-:W-:Y:S07]  /*12c90*/  HMMA.16816.F32 R116, R128, R4, R116 ;  /* 0x000000048074723c */ /* 0x000fee0000001874 */
[----:B------:R-:W-:Y:S01]  /*12ca0*/  FFMA.FTZ R4, R188, R25, R195 ;  /* 0x00000019bc047223 */ /* 0x000fe200000100c3 */
[----:B------:R-:W-:Y:S01]  /*12cb0*/  HMMA.16816.F32 R104, R124, R112, R104 ;  /* 0x000000707c68723c */ /* 0x000fe20000001868 */
[----:B------:R-:W-:-:S02]  /*12cc0*/  FADD.FTZ R5, R138, R0 ;  /* 0x000000008a057221 */ /* 0x000fc40000010000 */
[----:B------:R-:W-:Y:S02]  /*12cd0*/  FADD.FTZ R9, R194, R4 ;  /* 0x00000004c2097221 */ /* 0x000fe40000010000 */
[----:B------:R-:W-:Y:S02]  /*12ce0*/  FADD.FTZ R4, R227, R10 ;  /* 0x0000000ae3047221 */ /* 0x000fe40000010000 */
[----:B------:R-:W-:Y:S01]  /*12cf0*/  FADD.FTZ R3, R193, R9 ;  /* 0x00000009c1037221 */ /* 0x000fe20000010000 */
[----:B-1----:R-:W-:Y:S01]  /*12d00*/  HMMA.16816.F32 R88, R124, R96, R88 ;  /* 0x000000607c58723c */ /* 0x002fe20000001858 */
[----:B------:R-:W-:Y:S02]  /*12d10*/  FADD.FTZ R0, R187, R8 ;  /* 0x00000008bb007221 */ /* 0x000fe40000010000 */
[----:B------:R-:W-:Y:S02]  /*12d20*/  FADD.FTZ R5, R133, R5 ;  /* 0x0000000585057221 */ /* 0x000fe40000010000 */
[----:B------:R-:W-:-:S02]  /*12d30*/  FADD.FTZ R252, R226, R4 ;  /* 0x00000004e2fc7221 */ /* 0x000fc40000010000 */
[----:B------:R-:W-:Y:S01]  /*12d40*/  FADD.FTZ R4, R192, R3 ;  /* 0x00000003c0047221 */ /* 0x000fe20000010000 */
[C---:B--2---:R-:W-:Y:S01]  /*12d50*/  HMMA.16816.F32 R72, R124.reuse, R80, R72 ;  /* 0x000000507c48723c */ /* 0x044fe20000001848 */
[----:B------:R-:W-:Y:S02]  /*12d60*/  FADD.FTZ R3, R186, R0 ;  /* 0x00000000ba037221 */ /* 0x000fe40000010000 */
[----:B------:R-:W-:Y:S02]  /*12d70*/  FADD.FTZ R0, R35, R5 ;  /* 0x0000000523007221 */ /* 0x000fe40000010000 */
[----:B------:R-:W-:Y:S02]  /*12d80*/  FADD.FTZ R4, R23, R4 ;  /* 0x0000000417047221 */ /* 0x000fe40000010000 */
[----:B------:R-:W-:Y:S01]  /*12d90*/  FADD.FTZ R0, R15, R0 ;  /* 0x000000000f007221 */ /* 0x000fe20000010000 */
[----:B---3--:R-:W-:Y:S01]  /*12da0*/  HMMA.16816.F32 R56, R124, R64, R56 ;  /* 0x000000407c38723c */ /* 0x008fe20000001838 */
        /* <DEDUP_REMOVED lines=11> */
[----:B------:R-:W-:Y:S01]  /*12e60*/  FADD.FTZ R3, R16, R3 ;  /* 0x0000000310037221 */ /* 0x000fe20000010000 */
[----:B------:R1:W-:Y:S01]  /*12e70*/  STL [R1+0x18], R4 ;  /* 0x0000180401007387 */ /* 0x0003e20000100800 */
[----:B------:R-:W-:-:S03]  /*12e80*/  FADD.FTZ R252, R28, R252 ;  /* 0x000000fc1cfc7221 */ /* 0x000fc60000010000 */
[----:B------:R-:W-:Y:S01]  /*12e90*/  HMMA.16816.F32 R92, R124, R98, R92 ;  /* 0x000000627c5c723c */ /* 0x000fe2000000185c */
[----:B------:R1:W-:Y:S01]  /*12ea0*/  STL [R1+0x20], R0 ;  /* 0x0000200001007387 */ /* 0x0003e20000100800 */
[----:B------:R-:W-:-:S03]  /*12eb0*/  FADD.FTZ R252, R31, R252 ;  /* 0x000000fc1ffc7221 */ /* 0x000fc60000010000 */
[----:B------:R1:W-:Y:S01]  /*12ec0*/  STL [R1+0x1c], R3 ;  /* 0x00001c0301007387 */ /* 0x0003e20000100800 */
[----:B------:R-:W-:Y:S02]  /*12ed0*/  FADD.FTZ R252, R32, R252 ;  /* 0x000000fc20fc7221 */ /* 0x000fe40000010000 */
[----:B------:R-:W-:Y:S02]  /*12ee0*/  HMMA.16816.F32 R108, R124, R114, R108 ;  /* 0x000000727c6c723c */ /* 0x000fe4000000186c */
[----:B------:R-:W-:-:S06]  /*12ef0*/  FADD.FTZ R252, R33, R252 ;  /* 0x000000fc21fc7221 */ /* 0x000fcc0000010000 */
        /* <DEDUP_REMOVED lines=10> */
.L_x_1859:
[----:B-12---:R-:W-:-:S06]  /*12fa0*/  UISETP.GT.AND UP0, UPT, UR25, UR19, UPT ;  /* 0x000000131900728c */ /* 0x006fcc000bf04270 */
[----:B------:R-:W-:-:S13]  /*12fb0*/  PLOP3.LUT P0, PT, PT, PT, UP0, 0x80, 0x0 ;  /* 0x000000000000781c */ /* 0x000fda0003f0f008 */
[----:B------:R-:W-:Y:S05]  /*12fc0*/  @!P0 BRA `(.L_x_1864) ;  /* 0x0000355000008947 */ /* 0x000fea0003800000 */
[----:B------:R-:W2:Y:S01]  /*12fd0*/  LDL.LU R9, [R1+0x8c] ;  /* 0x00008c0001097983 */ /* 0x000ea20000300800 */
[----:B------:R-:W1:Y:S01]  /*12fe0*/  LDC.U8 R0, c[0x0][0x2d8] ;  /* 0x0000b600ff007b82 */ /* 0x000e620000000000 */
[----:B------:R-:W-:Y:S01]  /*12ff0*/  UMOV UR30, 0x4 ;  /* 0x00000004001e7882 */ /* 0x000fe20000000000 */
[----:B------:R-:W-:Y:S01]  /*13000*/  MOV R132, R135 ;  /* 0x0000008700847202 */ /* 0x000fe20000000f00 */
[----:B------:R-:W3:Y:S01]  /*13010*/  LDL.LU R2, [R1+0x64] ;  /* 0x0000640001027983 */ /* 0x000ee20000300800 */
[----:B------:R-:W-:Y:S01]  /*13020*/  ULDC.64 UR4, c[0x0][0x1a0] ;  /* 0x0000680000047ab9 */ /* 0x000fe20000000a00 */
[----:B------:R-:W-:Y:S01]  /*13030*/  MOV R3, R136 ;  /* 0x0000008800037202 */ /* 0x000fe20000000f00 */
[----:B------:R-:W-:Y:S01]  /*13040*/  USHF.L.U64.HI UR5, UR4, UR30, UR5 ;  /* 0x0000001e04057299 */ /* 0x000fe20008010205 */
[----:B------:R-:W4:Y:S01]  /*13050*/  LDL.LU R8, [R1+0x90] ;  /* 0x0000900001087983 */ /* 0x000f220000300800 */
[----:B------:R-:W-:Y:S01]  /*13060*/  USHF.L.U32 UR4, UR4, 0x4, URZ ;  /* 0x0000000404047899 */ /* 0x000fe2000800063f */
[----:B------:R-:W-:-:S02]  /*13070*/  MOV R138, R137 ;  /* 0x00000089008a7202 */ /* 0x000fc40000000f00 */
[----:B------:R-:W5:Y:S01]  /*13080*/  LDL.LU.64 R6, [R1+0x80] ;  /* 0x0000800001067983 */ /* 0x000f620000300a00 */
[----:B------:R-:W-:Y:S01]  /*13090*/  MOV R133, R134 ;  /* 0x0000008600857202 */ /* 0x000fe20000000f00 */
[----:B------:R-:W-:Y:S02]  /*130a0*/  USHF.L.U64.HI UR31, UR4, 0x1, UR5 ;  /* 0x00000001041f7899 */ /* 0x000fe40008010205 */
[----:B------:R-:W5:Y:S01]  /*130b0*/  LDL.LU.64 R4, [R1+0x78] ;  /* 0x0000780001047983 */ /* 0x000f620000300a00 */
[----:B------:R-:W-:-:S03]  /*130c0*/  USHF.L.U32 UR32, UR4, 0x1, URZ ;  /* 0x0000000104207899 */ /* 0x000fc6000800063f */
[----:B------:R-:W2:Y:S01]  /*130d0*/  LDL.LU R10, [R1+0x60] ;  /* 0x00006000010a7983 */ /* 0x000ea20000300800 */
[----:B-1----:R-:W-:Y:S01]  /*130e0*/  PRMT R0, R0, 0x7054, R0 ;  /* 0x0000705400007816 */ /* 0x002fe20000000000 */
[----:B--2---:R-:W-:-:S04]  /*130f0*/  IMAD.WIDE.U32 R12, R10, -0x326172a9, RZ ;  /* 0xcd9e8d570a0c7825 */ /* 0x004fc800078e00ff */
[----:B------:R-:W-:Y:S01]  /*13100*/  IMAD.WIDE.U32 R10, R9, -0x326172a9, RZ ;  /* 0xcd9e8d57090a7825 */ /* 0x000fe200078e00ff */
[-C--:B---3--:R-:W-:Y:S01]  /*13110*/  LOP3.LUT R0, R13, R2.reuse, RZ, 0x3c, !PT ;  /* 0x000000020d007212 */ /* 0x088fe200078e3cff */
[----:B------:R4:W-:Y:S03]  /*13120*/  STL.64 [R1+0x30], R12 ;  /* 0x0000300c01007387 */ /* 0x0009e60000100a00 */
[----:B------:R-:W-:Y:S01]  /*13130*/  LOP3.LUT R2, R11, R2, RZ, 0x3c, !PT ;  /* 0x000000020b027212 */ /* 0x000fe200078e3cff */
[----:B------:R1:W-:Y:S01]  /*13140*/  STL.64 [R1+0x28], R10 ;  /* 0x0000280a01007387 */ /* 0x0003e20000100a00 */
[----:B-----5:R-:W-:Y:S01]  /*13150*/  MOV R5, R7 ;  /* 0x0000000700057202 */ /* 0x020fe20000000f00 */
[----:B----4-:R-:W-:-:S04]  /*13160*/  IMAD.WIDE.U32 R12, R8, -0x2daee0ad, RZ ;  /* 0xd2511f53080c7825 */ /* 0x010fc800078e00ff */
[----:B-1----:R-:W-:Y:S01]  /*13170*/  IMAD.WIDE.U32 R10, R0, -0x2daee0ad, RZ ;  /* 0xd2511f53000a7825 */ /* 0x002fe200078e00ff */
[----:B------:R1:W-:Y:S03]  /*13180*/  STL.64 [R1], R12 ;  /* 0x0000000c01007387 */ /* 0x0003e60000100a00 */
[----:B------:R-:W-:Y:S01]  /*13190*/  IMAD.WIDE.U32 R8, R2, -0x2daee0ad, RZ ;  /* 0xd2511f5302087825 */ /* 0x000fe200078e00ff */
[----:B------:R1:W-:Y:S04]  /*131a0*/  STL.64 [R1+0x10], R10 ;  /* 0x0000100a01007387 */ /* 0x0003e80000100a00 */
[----:B------:R1:W-:Y:S04]  /*131b0*/  STL.64 [R1+0x38], R4 ;  /* 0x0000380401007387 */ /* 0x0003e80000100a00 */
[----:B------:R1:W-:Y:S01]  /*131c0*/  STL.64 [R1+0x8], R8 ;  /* 0x0000080801007387 */ /* 0x0003e20000100a00 */
[----:B------:R-:W-:Y:S05]  /*131d0*/  BRA `(.L_x_1865) ;  /* 0x000001b000007947 */ /* 0x000fea0003800000 */
.L_x_1867:
        /* <DEDUP_REMOVED lines=27> */
.L_x_1865:
[----:B-1----:R-:W2:Y:S01]  /*13390*/  LDL.64 R4, [R1+0x38] ;  /* 0x0000380001047983 */ /* 0x002ea20000100a00 */
        /* <DEDUP_REMOVED lines=32> */
[----:B------:R-:W-:Y:S05]  /*135a0*/  LDSM.16.M88.4 R192, [R210+0x2000] ;  /* 0x00200000d2c0783b */ /* 0x000fea0000000200 */
[----:B------:R-:W-:Y:S01]  /*135b0*/  LDSM.16.M88.4 R196, [R208+0x8800] ;  /* 0x00880000d0c4783b */ /* 0x000fe20000000200 */
[C---:B--2---:R-:W-:Y:S08]  /*135c0*/  HMMA.16816.F32 R8, R28.reuse, R16, RZ ;  /* 0x000000101c08723c */ /* 0x044ff000000018ff */
[-C--:B------:R-:W-:Y:S08]  /*135d0*/  HMMA.16816.F32 R12, R28, R18.reuse, RZ ;  /* 0x000000121c0c723c */ /* 0x080ff000000018ff */
[C---:B------:R-:W-:Y:S08]  /*135e0*/  HMMA.16816.F32 R16, R32.reuse, R18, RZ ;  /* 0x000000122010723c */ /* 0x040ff000000018ff */
[-C--:B---3--:R-:W-:Y:S08]  /*135f0*/  HMMA.16816.F32 R20, R32, R172.reuse, RZ ;  /* 0x000000ac2014723c */ /* 0x088ff000000018ff */
[C---:B------:R-:W-:Y:S08]  /*13600*/  HMMA.16816.F32 R24, R28.reuse, R172, RZ ;  /* 0x000000ac1c18723c */ /* 0x040ff000000018ff */
[-C--:B------:R-:W-:Y:S08]  /*13610*/  HMMA.16816.F32 R28, R28, R174.reuse, RZ ;  /* 0x000000ae1c1c723c */ /* 0x080ff000000018ff */
[----:B------:R-:W-:Y:S01]  /*13620*/  HMMA.16816.F32 R32, R32, R174, RZ ;  /* 0x000000ae2020723c */ /* 0x000fe200000018ff */
[----:B------:R-:W-:Y:S07]  /*13630*/  LDSM.16.M88.4 R172, [R210] ;  /* 0x00000000d2ac783b */ /* 0x000fee0000000200 */
[-C--:B----4-:R-:W-:Y:S08]  /*13640*/  HMMA.16816.F32 R4, R176, R180.reuse, R4 ;  /* 0x000000b4b004723c */ /* 0x090ff00000001804 */
[C---:B-----5:R-:W-:Y:S08]  /*13650*/  HMMA.16816.F32 R8, R184.reuse, R180, R8 ;  /* 0x000000b4b808723c */ /* 0x060ff00000001808 */
[-C--:B------:R-:W-:Y:S08]  /*13660*/  HMMA.16816.F32 R12, R184, R182.reuse, R12 ;  /* 0x000000b6b80c723c */ /* 0x080ff0000000180c */
[C---:B------:R-:W-:Y:S01]  /*13670*/  HMMA.16816.F32 R16, R176.reuse, R182, R16 ;  /* 0x000000b6b010723c */ /* 0x040fe20000001810 */
[----:B------:R-:W1:Y:S07]  /*13680*/  LDSM.16.M88.4 R180, [R208+0x8000] ;  /* 0x00800000d0b4783b */ /* 0x000e6e0000000200 */
[-C--:B------:R-:W-:Y:S08]  /*13690*/  HMMA.16816.F32 R20, R176, R188.reuse, R20 ;  /* 0x000000bcb014723c */ /* 0x080ff00000001814 */
[C---:B------:R-:W-:Y:S08]  /*136a0*/  HMMA.16816.F32 R24, R184.reuse, R188, R24 ;  /* 0x000000bcb818723c */ /* 0x040ff00000001818 */
[-C--:B------:R-:W-:Y:S01]  /*136b0*/  HMMA.16816.F32 R28, R184, R190.reuse, R28 ;  /* 0x000000beb81c723c */ /* 0x080fe2000000181c */
[----:B------:R-:W-:Y:S07]  /*136c0*/  LDSM.16.M88.4 R184, [R209+0x2000] ;  /* 0x00200000d1b8783b */ /* 0x000fee0000000200 */
[----:B------:R-:W-:Y:S01]  /*136d0*/  HMMA.16816.F32 R32, R176, R190, R32 ;  /* 0x000000beb020723c */ /* 0x000fe20000001820 */
[----:B------:R-:W-:Y:S05]  /*136e0*/  LDSM.16.M88.4 R176, [R209] ;  /* 0x00000000d1b0783b */ /* 0x000fea0000000200 */
[----:B------:R-:W-:Y:S02]  /*136f0*/  LDSM.16.M88.4 R188, [R207+0x800] ;  /* 0x00080000cfbc783b */ /* 0x000fe40000000200 */
[-C--:B-1----:R-:W-:Y:S08]  /*13700*/  HMMA.16816.F32 R4, R172, R180.reuse, R4 ;  /* 0x000000b4ac04723c */ /* 0x082ff00000001804 */
[C---:B------:R-:W-:Y:S08]  /*13710*/  HMMA.16816.F32 R8, R192.reuse, R180, R8 ;  /* 0x000000b4c008723c */ /* 0x040ff00000001808 */
[-C--:B------:R-:W-:Y:S08]  /*13720*/  HMMA.16816.F32 R12, R192, R182.reuse, R12 ;  /* 0x000000b6c00c723c */ /* 0x080ff0000000180c */
[C---:B------:R-:W-:Y:S01]  /*13730*/  HMMA.16816.F32 R16, R172.reuse, R182, R16 ;  /* 0x000000b6ac10723c */ /* 0x040fe20000001810 */
[----:B------:R-:W1:Y:S07]  /*13740*/  LDSM.16.M88.4 R180, [R207] ;  /* 0x00000000cfb4783b */ /* 0x000e6e0000000200 */
[-C--:B------:R-:W-:Y:S08]  /*13750*/  HMMA.16816.F32 R20, R172, R196.reuse, R20 ;  /* 0x000000c4ac14723c */ /* 0x080ff00000001814 */
[C---:B------:R-:W-:Y:S08]  /*13760*/  HMMA.16816.F32 R24, R192.reuse, R196, R24 ;  /* 0x000000c4c018723c */ /* 0x040ff00000001818 */
[-C--:B------:R-:W-:Y:S01]  /*13770*/  HMMA.16816.F32 R28, R192, R198.reuse, R28 ;  /* 0x000000c6c01c723c */ /* 0x080fe2000000181c */
[----:B------:R-:W-:Y:S07]  /*13780*/  LDSM.16.M88.4 R192, [R202+0x6000] ;  /* 0x00600000cac0783b */ /* 0x000fee0000000200 */
[----:B------:R-:W-:Y:S01]  /*13790*/  HMMA.16816.F32 R32, R172, R198, R32 ;  /* 0x000000c6ac20723c */ /* 0x000fe20000001820 */
[----:B------:R-:W-:Y:S05]  /*137a0*/  LDSM.16.M88.4 R172, [R202+0x4000] ;  /* 0x00400000caac783b */ /* 0x000fea0000000200 */
[----:B------:R-:W-:Y:S02]  /*137b0*/  LDSM.16.M88.4 R196, [R200+0x9800] ;  /* 0x00980000c8c4783b */ /* 0x000fe40000000200 */
[-C--:B-1----:R-:W-:Y:S08]  /*137c0*/  HMMA.16816.F32 R4, R176, R180.reuse, R4 ;  /* 0x000000b4b004723c */ /* 0x082ff00000001804 */
[C---:B------:R-:W-:Y:S08]  /*137d0*/  HMMA.16816.F32 R8, R184.reuse, R180, R8 ;  /* 0x000000b4b808723c */ /* 0x040ff00000001808 */
        /* <DEDUP_REMOVED lines=8> */
[----:B------:R-:W-:Y:S05]  /*13860*/  LDSM.16.M88.4 R176, [R204+0x4000] ;  /* 0x00400000ccb0783b */ /* 0x000fea0000000200 */
[----:B------:R-:W-:Y:S02]  /*13870*/  LDSM.16.M88.4 R188, [R212] ;  /* 0x00000000d4bc783b */ /* 0x000fe40000000200 */
        /* <DEDUP_REMOVED lines=28> */
[----:B------:R-:W1:Y:S01]  /*13a40*/  LDSM.16.M88.4 R180, [R207+0x1000] ;  /* 0x00100000cfb4783b */ /* 0x000e620000000200 */
[----:B------:R-:W-:Y:S04]  /*13a50*/  DEPBAR.LE SB0, 0x0 ;  /* 0x000080000000791a */ /* 0x000fe80000000000 */
[----:B------:R-:W-:Y:S02]  /*13a60*/  BAR.SYNC.DEFER_BLOCKING 0x0 ;  /* 0x0000000000007b1d */ /* 0x000fe40000010000 */
        /* <DEDUP_REMOVED lines=13> */
.L_x_1866:
[----:B------:R-:W2:Y:S01]  /*13b40*/  LDL.64 R186, [R1] ;  /* 0x0000000001ba7983 */ /* 0x000ea20000100a00 */
[----:B------:R-:W-:Y:S01]  /*13b50*/  IMAD.U32 R0, RZ, RZ, UR30 ;  /* 0x0000001eff007e24 */ /* 0x000fe2000f8e00ff */
[----:B------:R-:W-:Y:S02]  /*13b60*/  UISETP.GT.AND UP0, UPT, UR30, UR19, UPT ;  /* 0x000000131e00728c */ /* 0x000fe4000bf04270 */
[----:B------:R-:W-:Y:S02]  /*13b70*/  UMOV UR25, UR30 ;  /* 0x0000001e00197c82 */ /* 0x000fe40008000000 */
[----:B------:R-:W3:Y:S06]  /*13b80*/  LDL.64 R178, [R1+0x10] ;  /* 0x0000100001b27983 */ /* 0x000eec0000100a00 */
[----:B------:R-:W4:Y:S06]  /*13b90*/  LDL.64 R184, [R1+0x30] ;  /* 0x0000300001b87983 */ /* 0x000f2c0000100a00 */
[----:B------:R-:W5:Y:S06]  /*13ba0*/  LDL.64 R176, [R1+0x8] ;  /* 0x0000080001b07983 */ /* 0x000f6c0000100a00 */
[----:B------:R-:W2:Y:S06]  /*13bb0*/  LDL.64 R182, [R1+0x28] ;  /* 0x0000280001b67983 */ /* 0x000eac0000100a00 */
[----:B------:R-:W1:Y:S02]  /*13bc0*/  S2R R2, SR_TID.X ;  /* 0x0000000000027919 */ /* 0x000e640000002100 */
[----:B-1----:R-:W-:Y:S05]  /*13bd0*/  IMAD.SHL.U32 R2, R2, 0x2, RZ ;  /* 0x0000000202027824 */ /* 0x002fea00078e00ff */
[----:B------:R-:W-:Y:S05]  /*13be0*/  LOP3.LUT R2, R2, 0x6, RZ, 0xc0, !PT ;  /* 0x0000000602027812 */ /* 0x000fea00078ec0ff */
[----:B------:R-:W-:Y:S05]  /*13bf0*/  IMAD R0, R0, 0x20, R2 ;  /* 0x0000002000007824 */ /* 0x000fea00078e0202 */
[C---:B------:R-:W-:Y:S02]  /*13c00*/  ISETP.GE.AND P3, PT, R0.reuse, R219, PT ;  /* 0x000000db0000720c */ /* 0x040fe40003f66270 */
[C---:B------:R-:W-:Y:S02]  /*13c10*/  IADD3 R136, R0.reuse, 0x1, RZ ;  /* 0x0000000100887810 */ /* 0x040fe40007ffe0ff */
[C---:B------:R-:W-:Y:S02]  /*13c20*/  IADD3 R135, R0.reuse, 0x8, RZ ;  /* 0x0000000800877810 */ /* 0x040fe40007ffe0ff */
[C---:B------:R-:W-:Y:S02]  /*13c30*/  ISETP.GE.OR P3, PT, R0.reuse, R223, !P3 ;  /* 0x000000df0000720c */ /* 0x040fe40005f66670 */
[-C--:B------:R-:W-:Y:S02]  /*13c40*/  ISETP.GE.AND P1, PT, R0, R218.reuse, PT ;  /* 0x000000da0000720c */ /* 0x080fe40003f26270 */
[-C--:B------:R-:W-:Y:S02]  /*13c50*/  ISETP.GE.AND P2, PT, R136, R219.reuse, PT ;  /* 0x000000db8800720c */ /* 0x080fe40003f46270 */
[----:B------:R-:W-:Y:S02]  /*13c60*/  FSEL R172, R4, -INF , !P3 ;  /* 0xff80000004ac7808 */ /* 0x000fe40005800000 */
[C---:B------:R-:W-:Y:S02]  /*13c70*/  ISETP.GE.AND P3, PT, R135.reuse, R219, PT ;  /* 0x000000db8700720c */ /* 0x040fe40003f66270 */
[----:B------:R-:W-:Y:S02]  /*13c80*/  IADD3 R134, R0, 0x9, RZ ;  /* 0x0000000900867810 */ /* 0x000fe40007ffe0ff */
[----:B------:R-:W-:Y:S02]  /*13c90*/  ISETP.GE.AND P0, PT, R136, R218, PT ;  /* 0x000000da8800720c */ /* 0x000fe40003f06270 */
[-C--:B------:R-:W-:Y:S02]  /*13ca0*/  ISETP.GE.OR P1, PT, R0, R222.reuse, !P1 ;  /* 0x000000de0000720c */ /* 0x080fe40004f26670 */
[CC--:B------:R-:W-:Y:S02]  /*13cb0*/  ISETP.GE.OR P2, PT, R136.reuse, R223.reuse, !P2 ;  /* 0x000000df8800720c */ /* 0x0c0fe40005746670 */
[----:B------:R-:W-:Y:S02]  /*13cc0*/  ISETP.GE.OR P3, PT, R135, R223, !P3 ;  /* 0x000000df8700720c */ /* 0x000fe40005f66670 */
[----:B------:R-:W-:Y:S02]  /*13cd0*/  ISETP.GE.OR P0, PT, R136, R222, !P0 ;  /* 0x000000de8800720c */ /* 0x000fe40004706670 */
[----:B------:R-:W-:Y:S02]  /*13ce0*/  FSEL R174, R6, -INF , !P1 ;  /* 0xff80000006ae7808 */ /* 0x000fe40004800000 */
[----:B------:R-:W-:Y:S02]  /*13cf0*/  FSEL R173, R5, -INF , !P2 ;  /* 0xff80000005ad7808 */ /* 0x000fe40005000000 */
[----:B------:R-:W-:Y:S02]  /*13d00*/  ISETP.GE.AND P2, PT, R134, R219, PT ;  /* 0x000000db8600720c */ /* 0x000fe40003f46270 */
[----:B------:R-:W-:Y:S02]  /*13d10*/  ISETP.GE.AND P1, PT, R135, R218, PT ;  /* 0x000000da8700720c */ /* 0x000fe40003f26270 */
[----:B------:R-:W-:Y:S02]  /*13d20*/  FSEL R137, R16, -INF , !P3 ;  /* 0xff80000010897808 */ /* 0x000fe40005800000 */
[----:B------:R-:W-:Y:S02]  /*13d30*/  IADD3 R5, R0, 0x10, RZ ;  /* 0x0000001000057810 */ /* 0x000fe40007ffe0ff */
[----:B------:R-:W-:Y:S02]  /*13d40*/  FMNMX.FTZ R16, R172, R3, !PT ;  /* 0x00000003ac107209 */ /* 0x000fe40007810000 */
[----:B------:R-:W-:Y:S02]  /*13d50*/  FSEL R175, R7, -INF , !P0 ;  /* 0xff80000007af7808 */ /* 0x000fe40004000000 */
[----:B------:R-:W-:Y:S02]  /*13d60*/  FMNMX.FTZ R7, R174, R132, !PT ;  /* 0x00000084ae077209 */ /* 0x000fe40007810000 */
[C---:B------:R-:W-:Y:S02]  /*13d70*/  ISETP.GE.AND P0, PT, R134.reuse, R218, PT ;  /* 0x000000da8600720c */ /* 0x040fe40003f06270 */
[----:B------:R-:W-:Y:S02]  /*13d80*/  ISETP.GE.OR P2, PT, R134, R223, !P2 ;  /* 0x000000df8600720c */ /* 0x000fe40005746670 */
[----:B------:R-:W-:Y:S02]  /*13d90*/  ISETP.GE.OR P1, PT, R135, R222, !P1 ;  /* 0x000000de8700720c */ /* 0x000fe40004f26670 */
[----:B------:R-:W-:Y:S02]  /*13da0*/  ISETP.GE.AND P6, PT, R5, R219, PT ;  /* 0x000000db0500720c */ /* 0x000fe40003fc6270 */
[----:B------:R-:W-:Y:S02]  /*13db0*/  IADD3 R4, R0, 0x11, RZ ;  /* 0x0000001100047810 */ /* 0x000fe40007ffe0ff */
[----:B------:R-:W-:Y:S02]  /*13dc0*/  FMNMX.FTZ R16, R173, R16, !PT ;  /* 0x00000010ad107209 */ /* 0x000fe40007810000 */
[----:B------:R-:W-:Y:S02]  /*13dd0*/  ISETP.GE.OR P0, PT, R134, R222, !P0 ;  /* 0x000000de8600720c */ /* 0x000fe40004706670 */
[----:B------:R-:W-:Y:S02]  /*13de0*/  FMNMX.FTZ R7, R175, R7, !PT ;  /* 0x00000007af077209 */ /* 0x000fe40007810000 */
[----:B------:R-:W-:Y:S02]  /*13df0*/  FSEL R17, R17, -INF , !P2 ;  /* 0xff80000011117808 */ /* 0x000fe40005000000 */
[C---:B------:R-:W-:Y:S02]  /*13e00*/  ISETP.GE.AND P2, PT, R5.reuse, R218, PT ;  /* 0x000000da0500720c */ /* 0x040fe40003f46270 */
[----:B------:R-:W-:Y:S02]  /*13e10*/  FSEL R18, R18, -INF , !P1 ;  /* 0xff80000012127808 */ /* 0x000fe40004800000 */
[----:B------:R-:W-:Y:S02]  /*13e20*/  IADD3 R2, R0, 0x18, RZ ;  /* 0x0000001800027810 */ /* 0x000fe40007ffe0ff */
[----:B------:R-:W-:Y:S02]  /*13e30*/  ISETP.GE.OR P6, PT, R5, R223, !P6 ;  /* 0x000000df0500720c */ /* 0x000fe400077c6670 */
[C---:B------:R-:W-:Y:S02]  /*13e40*/  ISETP.GE.AND P5, PT, R4.reuse, R219, PT ;  /* 0x000000db0400720c */ /* 0x040fe40003fa6270 */
[----:B------:R-:W-:Y:S02]  /*13e50*/  FMNMX.FTZ R16, R137, R16, !PT ;  /* 0x0000001089107209 */ /* 0x000fe40007810000 */
[----:B------:R-:W-:Y:S02]  /*13e60*/  FSEL R19, R19, -INF , !P0 ;  /* 0xff80000013137808 */ /* 0x000fe40004000000 */
[----:B------:R-:W-:Y:S02]  /*13e70*/  ISETP.GE.OR P2, PT, R5, R222, !P2 ;  /* 0x000000de0500720c */ /* 0x000fe40005746670 */
[----:B------:R-:W-:Y:S02]  /*13e80*/  ISETP.GE.AND P1, PT, R4, R218, PT ;  /* 0x000000da0400720c */ /* 0x000fe40003f26270 */
[----:B------:R-:W-:Y:S02]  /*13e90*/  FMNMX.FTZ R7, R18, R7, !PT ;  /* 0x0000000712077209 */ /* 0x000fe40007810000 */
[----:B------:R-:W-:Y:S02]  /*13ea0*/  ISETP.GE.AND P4, PT, R2, R219, PT ;  /* 0x000000db0200720c */ /* 0x000fe40003f86270 */
[----:B------:R-:W-:Y:S02]  /*13eb0*/  IADD3 R6, R0, 0x19, RZ ;  /* 0x0000001900067810 */ /* 0x000fe40007ffe0ff */
[----:B------:R-:W-:Y:S02]  /*13ec0*/  ISETP.GE.OR P5, PT, R4, R223, !P5 ;  /* 0x000000df0400720c */ /* 0x000fe40006fa6670 */
[----:B------:R-:W-:Y:S02]  /*13ed0*/  FSEL R232, R20, -INF , !P6 ;  /* 0xff80000014e87808 */ /* 0x000fe40007000000 */
[----:B------:R-:W-:Y:S02]  /*13ee0*/  FMNMX.FTZ R16, R17, R16, !PT ;  /* 0x0000001011107209 */ /* 0x000fe40007810000 */
[----:B------:R-:W-:Y:S02]  /*13ef0*/  ISETP.GE.AND P0, PT, R2, R218, PT ;  /* 0x000000da0200720c */ /* 0x000fe40003f06270 */
[----:B------:R-:W-:Y:S02]  /*13f00*/  FSEL R196, R22, -INF , !P2 ;  /* 0xff80000016c47808 */ /* 0x000fe40005000000 */
[----:B------:R-:W-:Y:S02]  /*13f10*/  ISETP.GE.OR P1, PT, R4, R222, !P1 ;  /* 0x000000de0400720c */ /* 0x000fe40004f26670 */
[----:B------:R-:W-:Y:S02]  /*13f20*/  FMNMX.FTZ R7, R19, R7, !PT ;  /* 0x0000000713077209 */ /* 0x000fe40007810000 */
[----:B------:R-:W-:Y:S02]  /*13f30*/  ISETP.GE.OR P4, PT, R2, R223, !P4 ;  /* 0x000000df0200720c */ /* 0x000fe40006786670 */
[----:B------:R-:W-:Y:S02]  /*13f40*/  FSEL R198, R21, -INF , !P5 ;  /* 0xff80000015c67808 */ /* 0x000fe40006800000 */
[----:B------:R-:W-:Y:S02]  /*13f50*/  ISETP.GE.AND P3, PT, R6, R219, PT ;  /* 0x000000db0600720c */ /* 0x000fe40003f66270 */
[----:B------:R-:W-:Y:S02]  /*13f60*/  FMNMX.FTZ R16, R232, R16, !PT ;  /* 0x00000010e8107209 */ /* 0x000fe40007810000 */
[----:B------:R-:W-:Y:S02]  /*13f70*/  FSEL R195, R23, -INF , !P1 ;  /* 0xff80000017c37808 */ /* 0x000fe40004800000 */
[----:B------:R-:W-:Y:S02]  /*13f80*/  ISETP.GE.OR P0, PT, R2, R222, !P0 ;  /* 0x000000de0200720c */ /* 0x000fe40004706670 */
[----:B------:R-:W-:Y:S02]  /*13f90*/  ISETP.GE.AND P1, PT, R6, R218, PT ;  /* 0x000000da0600720c */ /* 0x000fe40003f26270 */
[----:B------:R-:W-:Y:S02]  /*13fa0*/  FMNMX.FTZ R7, R196, R7, !PT ;  /* 0x00000007c4077209 */ /* 0x000fe40007810000 */
[----:B------:R-:W-:Y:S02]  /*13fb0*/  ISETP.GE.OR P3, PT, R6, R223, !P3 ;  /* 0x000000df0600720c */ /* 0x000fe40005f66670 */
[----:B------:R-:W-:Y:S02]  /*13fc0*/  FSEL R193, R32, -INF , !P4 ;  /* 0xff80000020c17808 */ /* 0x000fe40006000000 */
[----:B------:R-:W-:Y:S02]  /*13fd0*/  FMNMX.FTZ R16, R198, R16, !PT ;  /* 0x00000010c6107209 */ /* 0x000fe40007810000 */
[----:B------:R-:W-:Y:S02]  /*13fe0*/  FSEL R191, R34, -INF , !P0 ;  /* 0xff80000022bf7808 */ /* 0x000fe40004000000 */
[----:B------:R-:W-:Y:S02]  /*13ff0*/  ISETP.GE.OR P1, PT, R6, R222, !P1 ;  /* 0x000000de0600720c */ /* 0x000fe40004f26670 */
[----:B------:R-:W-:Y:S02]  /*14000*/  FMNMX.FTZ R7, R195, R7, !PT ;  /* 0x00000007c3077209 */ /* 0x000fe40007810000 */
[----:B------:R-:W-:Y:S02]  /*14010*/  FSEL R192, R33, -INF , !P3 ;  /* 0xff80000021c07808 */ /* 0x000fe40005800000 */
[----:B------:R-:W-:Y:S02]  /*14020*/  FMNMX.FTZ R16, R193, R16, !PT ;  /* 0x00000010c1107209 */ /* 0x000fe40007810000 */
[----:B------:R-:W-:Y:S02]  /*14030*/  FSEL R190, R35, -INF , !P1 ;  /* 0xff80000023be7808 */ /* 0x000fe40004800000 */
[----:B------:R-:W-:Y:S02]  /*14040*/  FMNMX.FTZ R7, R191, R7, !PT ;  /* 0x00000007bf077209 */ /* 0x000fe40007810000 */
[----:B------:R-:W-:Y:S02]  /*14050*/  FMNMX.FTZ R16, R192, R16, !PT ;  /* 0x00000010c0107209 */ /* 0x000fe40007810000 */
[C---:B------:R-:W-:Y:S02]  /*14060*/  ISETP.GE.AND P0, PT, R0.reuse, R216, PT ;  /* 0x000000d80000720c */ /* 0x040fe40003f06270 */
[----:B------:R-:W-:Y:S01]  /*14070*/  ISETP.GE.AND P4, PT, R0, R217, PT ;  /* 0x000000d90000720c */ /* 0x000fe20003f86270 */
[----:B------:R-:W1:Y:S01]  /*14080*/  SHFL.BFLY PT, R20, R16, 0x2, 0x1f ;  /* 0x0c401f0010147f89 */ /* 0x000e6200000e0000 */
[----:B------:R-:W-:Y:S02]  /*14090*/  FMNMX.FTZ R7, R190, R7, !PT ;  /* 0x00000007be077209 */ /* 0x000fe40007810000 */
[C---:B------:R-:W-:Y:S02]  /*140a0*/  ISETP.GE.OR P0, PT, R0.reuse, R220, !P0 ;  /* 0x000000dc0000720c */ /* 0x040fe40004706670 */
[----:B------:R-:W-:Y:S02]  /*140b0*/  ISETP.GE.OR P4, PT, R0, R221, !P4 ;  /* 0x000000dd0000720c */ /* 0x000fe40006786670 */
[C---:B------:R-:W-:Y:S01]  /*140c0*/  ISETP.GE.AND P5, PT, R136.reuse, R216, PT ;  /* 0x000000d88800720c */ /* 0x040fe20003fa6270 */
[----:B------:R-:W1:Y:S01]  /*140d0*/  SHFL.BFLY PT, R0, R7, 0x2, 0x1f ;  /* 0x0c401f0007007f89 */ /* 0x000e6200000e0000 */
[CC--:B------:R-:W-:Y:S02]  /*140e0*/  ISETP.GE.AND P1, PT, R135.reuse, R217.reuse, PT ;  /* 0x000000d98700720c */ /* 0x0c0fe40003f26270 */
[C---:B------:R-:W-:Y:S02]  /*140f0*/  ISETP.GE.OR P5, PT, R136.reuse, R220, !P5 ;  /* 0x000000dc8800720c */ /* 0x040fe40006fa6670 */
[C---:B------:R-:W-:Y:S02]  /*14100*/  ISETP.GE.AND P2, PT, R136.reuse, R217, PT ;  /* 0x000000d98800720c */ /* 0x040fe40003f46270 */
[CC--:B------:R-:W-:Y:S02]  /*14110*/  ISETP.GE.OR P1, PT, R135.reuse, R221.reuse, !P1 ;  /* 0x000000dd8700720c */ /* 0x0c0fe40004f26670 */
[----:B------:R-:W-:Y:S02]  /*14120*/  ISETP.GE.AND P3, PT, R135, R216, PT ;  /* 0x000000d88700720c */ /* 0x000fe40003f66270 */
[----:B------:R-:W-:Y:S02]  /*14130*/  FSEL R23, R11, -INF , !P5 ;  /* 0xff8000000b177808 */ /* 0x000fe40006800000 */
[----:B------:R-:W-:Y:S02]  /*14140*/  ISETP.GE.OR P2, PT, R136, R221, !P2 ;  /* 0x000000dd8800720c */ /* 0x000fe40005746670 */
[----:B------:R-:W-:Y:S02]  /*14150*/  FSEL R32, R12, -INF , !P1 ;  /* 0xff8000000c207808 */ /* 0x000fe40004800000 */
[----:B-1----:R-:W-:Y:S02]  /*14160*/  FMNMX.FTZ R136, R16, R20, !PT ;  /* 0x0000001410887209 */ /* 0x002fe40007810000 */
[----:B------:R-:W-:Y:S02]  /*14170*/  FSEL R20, R8, -INF , !P4 ;  /* 0xff80000008147808 */ /* 0x000fe40006000000 */
[C---:B------:R-:W-:Y:S01]  /*14180*/  ISETP.GE.AND P5, PT, R4.reuse, R217, PT ;  /* 0x000000d90400720c */ /* 0x040fe20003fa6270 */
[----:B------:R-:W-:Y:S01]  /*14190*/  SHFL.BFLY PT, R8, R136, 0x1, 0x1f ;  /* 0x0c201f0088087f89 */ /* 0x000fe200000e0000 */
[----:B------:R-:W-:Y:S02]  /*141a0*/  ISETP.GE.AND P1, PT, R4, R216, PT ;  /* 0x000000d80400720c */ /* 0x000fe40003f26270 */
[----:B------:R-:W-:Y:S02]  /*141b0*/  ISETP.GE.OR P3, PT, R135, R220, !P3 ;  /* 0x000000dc8700720c */ /* 0x000fe40005f66670 */
[----:B------:R-:W-:Y:S02]  /*141c0*/  FMNMX.FTZ R135, R7, R0, !PT ;  /* 0x0000000007877209 */ /* 0x000fe40007810000 */
[----:B------:R-:W-:Y:S02]  /*141d0*/  FSEL R21, R9, -INF , !P2 ;  /* 0xff80000009157808 */ /* 0x000fe40005000000 */
[----:B------:R-:W-:Y:S02]  /*141e0*/  FMNMX.FTZ R0, R20, R133, !PT ;  /* 0x0000008514007209 */ /* 0x000fe40007810000 */
[----:B------:R-:W-:Y:S02]  /*141f0*/  ISETP.GE.AND P6, PT, R134, R217, PT ;  /* 0x000000d98600720c */ /* 0x000fe40003fc6270 */
[C---:B------:R-:W-:Y:S02]  /*14200*/  ISETP.GE.OR P5, PT, R4.reuse, R221, !P5 ;  /* 0x000000dd0400720c */ /* 0x040fe40006fa6670 */
[----:B------:R-:W-:Y:S02]  /*14210*/  ISETP.GE.OR P1, PT, R4, R220, !P1 ;  /* 0x000000dc0400720c */ /* 0x000fe40004f26670 */
[----:B------:R-:W1:Y:S01]  /*14220*/  SHFL.BFLY PT, R4, R135, 0x1, 0x1f ;  /* 0x0c201f0087047f89 */ /* 0x000e6200000e0000 */
[----:B------:R-:W-:Y:S02]  /*14230*/  FSEL R22, R10, -INF , !P0 ;  /* 0xff8000000a167808 */ /* 0x000fe40004000000 */
[----:B------:R-:W-:Y:S02]  /*14240*/  FMNMX.FTZ R0, R21, R0, !PT ;  /* 0x0000000015007209 */ /* 0x000fe40007810000 */
[C---:B------:R-:W-:Y:S02]  /*14250*/  ISETP.GE.AND P0, PT, R5.reuse, R217, PT ;  /* 0x000000d90500720c */ /* 0x040fe40003f06270 */
[-C--:B------:R-:W-:Y:S02]  /*14260*/  ISETP.GE.OR P6, PT, R134, R221.reuse, !P6 ;  /* 0x000000dd8600720c */ /* 0x080fe400077c6670 */
[----:B------:R-:W-:Y:S02]  /*14270*/  ISETP.GE.OR P0, PT, R5, R221, !P0 ;  /* 0x000000dd0500720c */ /* 0x000fe40004706670 */
[----:B------:R-:W-:Y:S02]  /*14280*/  FSEL R33, R13, -INF , !P6 ;  /* 0xff8000000d217808 */ /* 0x000fe40007000000 */
[----:B------:R-:W-:Y:S02]  /*14290*/  FMNMX.FTZ R0, R32, R0, !PT ;  /* 0x0000000020007209 */ /* 0x000fe40007810000 */
[----:B------:R-:W-:Y:S02]  /*142a0*/  FSEL R230, R24, -INF , !P0 ;  /* 0xff80000018e67808 */ /* 0x000fe40004000000 */
[C---:B------:R-:W-:Y:S02]  /*142b0*/  ISETP.GE.AND P6, PT, R2.reuse, R217, PT ;  /* 0x000000d90200720c */ /* 0x040fe40003fc6270 */
[C---:B------:R-:W-:Y:S02]  /*142c0*/  ISETP.GE.AND P0, PT, R2.reuse, R216, PT ;  /* 0x000000d80200720c */ /* 0x040fe40003f06270 */
[----:B------:R-:W-:Y:S02]  /*142d0*/  FMNMX.FTZ R0, R33, R0, !PT ;  /* 0x0000000021007209 */ /* 0x000fe40007810000 */
[C---:B------:R-:W-:Y:S02]  /*142e0*/  ISETP.GE.OR P6, PT, R2.reuse, R221, !P6 ;  /* 0x000000dd0200720c */ /* 0x040fe400077c6670 */
[----:B------:R-:W-:Y:S02]  /*142f0*/  ISETP.GE.OR P0, PT, R2, R220, !P0 ;  /* 0x000000dc0200720c */ /* 0x000fe40004706670 */
[----:B------:R-:W-:Y:S02]  /*14300*/  FMNMX.FTZ R2, R230, R0, !PT ;  /* 0x00000000e6027209 */ /* 0x000fe40007810000 */
[----:B------:R-:W-:Y:S02]  /*14310*/  FMNMX.FTZ R0, R22, R138, !PT ;  /* 0x0000008a16007209 */ /* 0x000fe40007810000 */
[----:B------:R-:W-:Y:S02]  /*14320*/  ISETP.GE.AND P4, PT, R134, R216, PT ;  /* 0x000000d88600720c */ /* 0x000fe40003f86270 */
[----:B------:R-:W-:Y:S02]  /*14330*/  FSEL R238, R25, -INF , !P5 ;  /* 0xff80000019ee7808 */ /* 0x000fe40006800000 */
[----:B------:R-:W-:Y:S02]  /*14340*/  ISETP.GE.AND P5, PT, R6, R217, PT ;  /* 0x000000d90600720c */ /* 0x000fe40003fa6270 */
[----:B------:R-:W-:Y:S02]  /*14350*/  FMNMX.FTZ R0, R23, R0, !PT ;  /* 0x0000000017007209 */ /* 0x000fe40007810000 */
[C---:B------:R-:W-:Y:S02]  /*14360*/  ISETP.GE.AND P2, PT, R5.reuse, R216, PT ;  /* 0x000000d80500720c */ /* 0x040fe40003f46270 */
[----:B------:R-:W-:Y:S02]  /*14370*/  FSEL R24, R14, -INF , !P3 ;  /* 0xff8000000e187808 */ /* 0x000fe40005800000 */
[----:B------:R-:W-:Y:S02]  /*14380*/  ISETP.GE.OR P4, PT, R134, R220, !P4 ;  /* 0x000000dc8600720c */ /* 0x000fe40006786670 */
[----:B------:R-:W-:Y:S02]  /*14390*/  ISETP.GE.OR P5, PT, R6, R221, !P5 ;  /* 0x000000dd0600720c */ /* 0x000fe40006fa6670 */
[----:B------:R-:W-:Y:S02]  /*143a0*/  FSEL R236, R28, -INF , !P6 ;  /* 0xff8000001cec7808 */ /* 0x000fe40007000000 */
[----:B------:R-:W-:Y:S01]  /*143b0*/  FMNMX.FTZ R2, R238, R2, !PT ;  /* 0x00000002ee027209 */ /* 0x000fe20007810000 */
[----:B------:R-:W2:Y:S01]  /*143c0*/  LDC.U8 R28, c[0x0][0x2d8] ;  /* 0x0000b600ff1c7b82 */ /* 0x000ea20000000000 */
[----:B------:R-:W-:Y:S02]  /*143d0*/  ISETP.GE.OR P2, PT, R5, R220, !P2 ;  /* 0x000000dc0500720c */ /* 0x000fe40005746670 */
[----:B------:R-:W-:Y:S02]  /*143e0*/  FSEL R25, R15, -INF , !P4 ;  /* 0xff8000000f197808 */ /* 0x000fe40006000000 */
[----:B------:R-:W-:Y:S02]  /*143f0*/  FMNMX.FTZ R0, R24, R0, !PT ;  /* 0x0000000018007209 */ /* 0x000fe40007810000 */
[----:B------:R-:W-:Y:S02]  /*14400*/  FSEL R235, R29, -INF , !P5 ;  /* 0xff8000001deb7808 */ /* 0x000fe40006800000 */
[----:B------:R-:W-:Y:S01]  /*14410*/  FMNMX.FTZ R2, R236, R2, !PT ;  /* 0x00000002ec027209 */ /* 0x000fe20007810000 */
[----:B------:R-:W2:Y:S01]  /*14420*/  LDC.U8 R29, c[0x0][0x2d8] ;  /* 0x0000b600ff1d7b82 */ /* 0x000ea20000000000 */
[----:B-1----:R-:W-:Y:S02]  /*14430*/  FMNMX.FTZ R135, R135, R4, !PT ;  /* 0x0000000487877209 */ /* 0x002fe40007810000 */
[----:B------:R-:W-:Y:S02]  /*14440*/  FMNMX.FTZ R0, R25, R0, !PT ;  /* 0x0000000019007209 */ /* 0x000fe40007810000 */
[----:B------:R-:W-:Y:S01]  /*14450*/  FSEL R234, R26, -INF , !P2 ;  /* 0xff8000001aea7808 */ /* 0x000fe20005000000 */
[----:B------:R-:W-:Y:S01]  /*14460*/  FMUL.FTZ R180, R135, c[0x0][0x23c] ;  /* 0x00008f0087b47a20 */ /* 0x000fe20000410000 */
[----:B------:R-:W-:Y:S01]  /*14470*/  FMNMX.FTZ R4, R235, R2, !PT ;  /* 0x00000002eb047209 */ /* 0x000fe20007810000 */
[----:B------:R-:W-:Y:S01]  /*14480*/  IMAD.U32 R2, RZ, RZ, UR29 ;  /* 0x0000001dff027e24 */ /* 0x000fe2000f8e00ff */
[----:B------:R-:W-:Y:S02]  /*14490*/  ISETP.GE.AND P4, PT, R6, R216, PT ;  /* 0x000000d80600720c */ /* 0x000fe40003f86270 */
[----:B------:R-:W-:Y:S01]  /*144a0*/  FSEL R233, R27, -INF , !P1 ;  /* 0xff8000001be97808 */ /* 0x000fe20004800000 */
[----:B------:R-:W1:Y:S01]  /*144b0*/  SHFL.BFLY PT, R134, R4, 0x2, 0x1f ;  /* 0x0c401f0004867f89 */ /* 0x000e6200000e0000 */
[----:B------:R-:W-:Y:S02]  /*144c0*/  FSETP.NEU.FTZ.AND P2, PT, R135, -INF , PT ;  /* 0xff8000008700780b */ /* 0x000fe40003f5d000 */
[----:B------:R-:W-:Y:S02]  /*144d0*/  FMNMX.FTZ R0, R234, R0, !PT ;  /* 0x00000000ea007209 */ /* 0x000fe40007810000 */
[----:B------:R-:W-:Y:S02]  /*144e0*/  ISETP.GE.OR P4, PT, R6, R220, !P4 ;  /* 0x000000dc0600720c */ /* 0x000fe40006786670 */
[----:B------:R-:W-:Y:S02]  /*144f0*/  FSEL R242, R30, -INF , !P0 ;  /* 0xff8000001ef27808 */ /* 0x000fe40004000000 */
[----:B------:R-:W-:Y:S02]  /*14500*/  FSEL R180, R180, RZ, P2 ;  /* 0x000000ffb4b47208 */ /* 0x000fe40001000000 */
[----:B------:R-:W-:Y:S02]  /*14510*/  FMNMX.FTZ R0, R233, R0, !PT ;  /* 0x00000000e9007209 */ /* 0x000fe40007810000 */
[----:B------:R-:W-:Y:S01]  /*14520*/  FSEL R139, R31, -INF , !P4 ;  /* 0xff8000001f8b7808 */ /* 0x000fe20006000000 */
[--C-:B------:R-:W-:Y:S01]  /*14530*/  FFMA.FTZ R18, R18, c[0x0][0x23c], -R180.reuse ;  /* 0x00008f0012127a23 */ /* 0x100fe200000108b4 */
[----:B------:R-:W-:Y:S01]  /*14540*/  FMNMX.FTZ R0, R242, R0, !PT ;  /* 0x00000000f2007209 */ /* 0x000fe20007810000 */
[----:B------:R-:W-:Y:S01]  /*14550*/  FFMA.FTZ R19, R19, c[0x0][0x23c], -R180 ;  /* 0x00008f0013137a23 */ /* 0x000fe200000108b4 */
[----:B--2---:R-:W-:Y:S01]  /*14560*/  LOP3.LUT R2, R187, UR30, R2, 0x96, !PT ;  /* 0x0000001ebb027c12 */ /* 0x004fe2000f8e9602 */
[----:B------:R-:W-:Y:S01]  /*14570*/  MUFU.EX2 R248, R18 ;  /* 0x0000001200f87308 */ /* 0x000fe20000000800 */
[----:B---3--:R-:W-:Y:S01]  /*14580*/  LOP3.LUT R6, R179, UR15, R186, 0x96, !PT ;  /* 0x0000000fb3067c12 */ /* 0x008fe2000f8e96ba */
[----:B------:R-:W-:Y:S01]  /*14590*/  FFMA.FTZ R174, R174, c[0x0][0x23c], -R180 ;  /* 0x00008f00aeae7a23 */ /* 0x000fe200000108b4 */
[----:B------:R-:W-:Y:S01]  /*145a0*/  FMNMX.FTZ R0, R139, R0, !PT ;  /* 0x000000008b007209 */ /* 0x000fe20007810000 */
[----:B------:R-:W-:Y:S01]  /*145b0*/  IMAD.WIDE.U32 R12, R2, -0x326172a9, RZ ;  /* 0xcd9e8d57020c7825 */ /* 0x000fe200078e00ff */
[----:B-----5:R-:W-:Y:S02]  /*145c0*/  LOP3.LUT R5, R177, UR15, R186, 0x96, !PT ;  /* 0x0000000fb1057c12 */ /* 0x020fe4000f8e96ba */
[----:B------:R-:W-:Y:S01]  /*145d0*/  FMNMX.FTZ R136, R136, R8, !PT ;  /* 0x0000000888887209 */ /* 0x000fe20007810000 */
[----:B------:R-:W2:Y:S01]  /*145e0*/  SHFL.BFLY PT, R2, R0, 0x2, 0x1f ;  /* 0x0c401f0000027f89 */ /* 0x000ea200000e0000 */
[----:B------:R-:W-:Y:S01]  /*145f0*/  IMAD.WIDE.U32 R6, R6, -0x326172a9, RZ ;  /* 0xcd9e8d5706067825 */ /* 0x000fe200078e00ff */
[----:B------:R3:W-:Y:S01]  /*14600*/  MUFU.EX2 R247, R19 ;  /* 0x0000001300f77308 */ /* 0x0007e20000000800 */
[----:B----4-:R-:W-:Y:S02]  /*14610*/  LOP3.LUT R9, R13, UR16, R184, 0x96, !PT ;  /* 0x000000100d097c12 */ /* 0x010fe4000f8e96b8 */
[----:B-1----:R-:W-:Y:S01]  /*14620*/  FMNMX.FTZ R134, R4, R134, !PT ;  /* 0x0000008604867209 */ /* 0x002fe20007810000 */
[----:B------:R-:W-:Y:S01]  /*14630*/  IMAD.WIDE.U32 R4, R5, -0x326172a9, RZ ;  /* 0xcd9e8d5705047825 */ /* 0x000fe200078e00ff */
[----:B------:R-:W-:Y:S02]  /*14640*/  LOP3.LUT R8, R7, UR14, R12, 0x96, !PT ;  /* 0x0000000e07087c12 */ /* 0x000fe4000f8e960c */
[----:B------:R-:W-:Y:S01]  /*14650*/  LOP3.LUT R7, R13, UR16, R182, 0x96, !PT ;  /* 0x000000100d077c12 */ /* 0x000fe2000f8e96b6 */
[----:B------:R-:W-:Y:S01]  /*14660*/  IMAD.WIDE.U32 R14, R9, -0x2daee0ad, RZ ;  /* 0xd2511f53090e7825 */ /* 0x000fe200078e00ff */
[----:B------:R-:W-:Y:S01]  /*14670*/  LOP3.LUT R12, R5, UR14, R12, 0x96, !PT ;  /* 0x0000000e050c7c12 */ /* 0x000fe2000f8e960c */
[----:B------:R-:W1:Y:S01]  /*14680*/  SHFL.BFLY PT, R16, R134, 0x1, 0x1f ;  /* 0x0c201f0086107f89 */ /* 0x000e6200000e0000 */
[----:B------:R-:W-:Y:S01]  /*14690*/  FSETP.NEU.FTZ.AND P3, PT, R136, -INF , PT ;  /* 0xff8000008800780b */ /* 0x000fe20003f7d000 */
[----:B------:R-:W-:Y:S01]  /*146a0*/  IMAD.WIDE.U32 R8, R8, -0x2daee0ad, RZ ;  /* 0xd2511f5308087825 */ /* 0x000fe200078e00ff */
[----:B------:R-:W-:Y:S01]  /*146b0*/  LOP3.LUT R5, R15, UR13, R178, 0x96, !PT ;  /* 0x0000000d0f057c12 */ /* 0x000fe2000f8e96b2 */
[----:B------:R-:W-:Y:S01]  /*146c0*/  MUFU.EX2 R227, R174 ;  /* 0x000000ae00e37308 */ /* 0x000fe20000000800 */
[----:B------:R-:W-:Y:S01]  /*146d0*/  PRMT R28, R28, 0x7054, R29 ;  /* 0x000070541c1c7816 */ /* 0x000fe2000000001d */
[----:B------:R-:W-:Y:S01]  /*146e0*/  FMUL.FTZ R181, R136, c[0x0][0x23c] ;  /* 0x00008f0088b57a20 */ /* 0x000fe20000410000 */
[----:B------:R-:W-:Y:S01]  /*146f0*/  LOP3.LUT R14, R9, UR11, R14, 0x96, !PT ;  /* 0x0000000b090e7c12 */ /* 0x000fe2000f8e960e */
[----:B------:R-:W-:Y:S03]  /*14700*/  IMAD.WIDE.U32 R10, R7, -0x2daee0ad, RZ ;  /* 0xd2511f53070a7825 */ /* 0x000fe600078e00ff */
[----:B------:R-:W-:Y:S01]  /*14710*/  FSEL R181, R181, RZ, P3 ;  /* 0x000000ffb5b57208 */ /* 0x000fe20001800000 */
[----:B------:R-:W-:Y:S01]  /*14720*/  IMAD.WIDE.U32 R14, R14, -0x326172a9, RZ ;  /* 0xcd9e8d570e0e7825 */ /* 0x000fe200078e00ff */
[----:B------:R-:W-:Y:S02]  /*14730*/  LOP3.LUT R7, R11, UR13, R176, 0x96, !PT ;  /* 0x0000000d0b077c12 */ /* 0x000fe4000f8e96b0 */
[----:B--2---:R-:W-:Y:S01]  /*14740*/  FMNMX.FTZ R0, R0, R2, !PT ;  /* 0x0000000200007209 */ /* 0x004fe20007810000 */
[----:B---3--:R-:W-:Y:S04]  /*14750*/  IMAD.WIDE.U32 R18, R5, -0x326172a9, RZ ;  /* 0xcd9e8d5705127825 */ /* 0x008fe800078e00ff */
[--C-:B------:R-:W-:Y:S01]  /*14760*/  FFMA.FTZ R137, R137, c[0x0][0x23c], -R181.reuse ;  /* 0x00008f0089897a23 */ /* 0x100fe200000108b5 */
[----:B------:R-:W-:Y:S01]  /*14770*/  LOP3.LUT R5, R19, UR12, R6, 0x96, !PT ;  /* 0x0000000c13057c12 */ /* 0x000fe2000f8e9606 */
[----:B------:R-:W-:Y:S01]  /*14780*/  IMAD.WIDE.U32 R26, R7, -0x326172a9, RZ ;  /* 0xcd9e8d57071a7825 */ /* 0x000fe200078e00ff */
[----:B------:R-:W-:Y:S01]  /*14790*/  LOP3.LUT R18, R15, UR10, R18, 0x96, !PT ;  /* 0x0000000a0f127c12 */ /* 0x000fe2000f8e9612 */
[----:B------:R-:W2:Y:S01]  /*147a0*/  SHFL.BFLY PT, R2, R0, 0x1, 0x1f ;  /* 0x0c201f0000027f89 */ /* 0x000ea200000e0000 */
[----:B------:R2:W-:Y:S01]  /*147b0*/  MUFU.EX2 R250, R137 ;  /* 0x0000008900fa7308 */ /* 0x0005e20000000800 */
[--C-:B------:R-:W-:Y:S01]  /*147c0*/  FFMA.FTZ R17, R17, c[0x0][0x23c], -R181.reuse ;  /* 0x00008f0011117a23 */ /* 0x100fe200000108b5 */
[----:B------:R-:W-:Y:S01]  /*147d0*/  LOP3.LUT R6, R27, UR12, R4, 0x96, !PT ;  /* 0x0000000c1b067c12 */ /* 0x000fe2000f8e9604 */
[----:B------:R-:W-:Y:S01]  /*147e0*/  IMAD.WIDE.U32 R18, R18, -0x2daee0ad, RZ ;  /* 0xd2511f5312127825 */ /* 0x000fe200078e00ff */
[----:B-1----:R-:W-:Y:S03]  /*147f0*/  FMNMX.FTZ R134, R134, R16, !PT ;  /* 0x0000001086867209 */ /* 0x002fe60007810000 */
[----:B------:R-:W-:Y:S01]  /*14800*/  IMAD.WIDE.U32 R4, R5, -0x2daee0ad, RZ ;  /* 0xd2511f5305047825 */ /* 0x000fe200078e00ff */
[----:B------:R-:W-:Y:S02]  /*14810*/  FSETP.NEU.FTZ.AND P1, PT, R134, -INF , PT ;  /* 0xff8000008600780b */ /* 0x000fe40003f3d000 */
[----:B------:R1:W-:Y:S01]  /*14820*/  MUFU.EX2 R249, R17 ;  /* 0x0000001100f97308 */ /* 0x0003e20000000800 */
[----:B------:R-:W-:Y:S01]  /*14830*/  IMAD.WIDE.U32 R12, R12, -0x2daee0ad, RZ ;  /* 0xd2511f530c0c7825 */ /* 0x000fe200078e00ff */
[----:B------:R-:W-:Y:S02]  /*14840*/  LOP3.LUT R7, R19, UR7, R4, 0x96, !PT ;  /* 0x0000000713077c12 */ /* 0x000fe4000f8e9604 */
[----:B------:R-:W-:Y:S01]  /*14850*/  LOP3.LUT R8, R5, UR9, R8, 0x96, !PT ;  /* 0x0000000905087c12 */ /* 0x000fe2000f8e9608 */
[----:B------:R-:W-:Y:S01]  /*14860*/  IMAD.WIDE.U32 R4, R6, -0x2daee0ad, RZ ;  /* 0xd2511f5306047825 */ /* 0x000fe200078e00ff */
[----:B------:R-:W-:Y:S03]  /*14870*/  LOP3.LUT R10, R13, UR11, R10, 0x96, !PT ;  /* 0x0000000b0d0a7c12 */ /* 0x000fe6000f8e960a */
[----:B------:R-:W-:Y:S01]  /*14880*/  FFMA.FTZ R6, R175, c[0x0][0x23c], -R180 ;  /* 0x00008f00af067a23 */ /* 0x000fe200000108b4 */
[----:B------:R-:W-:Y:S01]  /*14890*/  LOP3.LUT R12, R5, UR9, R12, 0x96, !PT ;  /* 0x00000009050c7c12 */ /* 0x000fe2000f8e960c */
[----:B------:R-:W-:Y:S02]  /*148a0*/  IMAD.WIDE.U32 R10, R10, -0x326172a9, RZ ;  /* 0xcd9e8d570a0a7825 */ /* 0x000fe400078e00ff */
[----:B------:R3:W-:Y:S01]  /*148b0*/  MUFU.EX2 R245, R6 ;  /* 0x0000000600f57308 */ /* 0x0007e20000000800 */
[----:B--2---:R-:W-:Y:S01]  /*148c0*/  FMNMX.FTZ R137, R0, R2, !PT ;  /* 0x0000000200897209 */ /* 0x004fe20007810000 */
[----:B------:R-:W-:Y:S01]  /*148d0*/  FMUL.FTZ R182, R134, c[0x0][0x23c] ;  /* 0x00008f0086b67a20 */ /* 0x000fe20000410000 */
[----:B------:R-:W-:Y:S01]  /*148e0*/  LOP3.LUT R16, R11, UR10, R26, 0x96, !PT ;  /* 0x0000000a0b107c12 */ /* 0x000fe2000f8e961a */
[----:B------:R-:W-:Y:S01]  /*148f0*/  IMAD.WIDE.U32 R8, R8, -0x326172a9, RZ ;  /* 0xcd9e8d5708087825 */ /* 0x000fe200078e00ff */
[C---:B------:R-:W-:Y:S02]  /*14900*/  FSETP.NEU.FTZ.AND P0, PT, R137.reuse, -INF , PT ;  /* 0xff8000008900780b */ /* 0x040fe40003f1d000 */
[----:B------:R-:W-:Y:S01]  /*14910*/  FSEL R182, R182, RZ, P1 ;  /* 0x000000ffb6b67208 */ /* 0x000fe20000800000 */
[----:B------:R-:W-:Y:S01]  /*14920*/  FMUL.FTZ R183, R137, c[0x0][0x23c] ;  /* 0x00008f0089b77a20 */ /* 0x000fe20000410000 */
[----:B------:R-:W-:Y:S01]  /*14930*/  LOP3.LUT R19, R9, UR8, R14, 0x96, !PT ;  /* 0x0000000809137c12 */ /* 0x000fe2000f8e960e */
[----:B------:R-:W-:Y:S03]  /*14940*/  IMAD.WIDE.U32 R12, R12, -0x326172a9, RZ ;  /* 0xcd9e8d570c0c7825 */ /* 0x000fe600078e00ff */
[----:B------:R-:W-:Y:S01]  /*14950*/  FSEL R183, R183, RZ, P0 ;  /* 0x000000ffb7b77208 */ /* 0x000fe20000000000 */
[----:B-1----:R-:W-:Y:S01]  /*14960*/  IMAD.WIDE.U32 R16, R16, -0x2daee0ad, RZ ;  /* 0xd2511f5310107825 */ /* 0x002fe200078e00ff */
[----:B------:R-:W-:Y:S03]  /*14970*/  LOP3.LUT R13, R13, UR8, R10, 0x96, !PT ;  /* 0x000000080d0d7c12 */ /* 0x000fe6000f8e960a */
[----:B------:R-:W-:Y:S01]  /*14980*/  FFMA.FTZ R0, R21, c[0x0][0x23c], -R182 ;  /* 0x00008f0015007a23 */ /* 0x000fe200000108b6 */
[----:B------:R-:W-:Y:S01]  /*14990*/  LOP3.LUT R4, R17, UR7, R4, 0x96, !PT ;  /* 0x0000000711047c12 */ /* 0x000fe2000f8e9604 */
[----:B------:R-:W-:Y:S02]  /*149a0*/  FFMA.FTZ R20, R20, c[0x0][0x23c], -R182 ;  /* 0x00008f0014147a23 */ /* 0x000fe400000108b6 */
[----:B------:R1:W-:Y:S01]  /*149b0*/  MUFU.EX2 R243, R0 ;  /* 0x0000000000f37308 */ /* 0x0003e20000000800 */
[--C-:B------:R-:W-:Y:S02]  /*149c0*/  FFMA.FTZ R172, R172, c[0x0][0x23c], -R181.reuse ;  /* 0x00008f00acac7a23 */ /* 0x100fe400000108b5 */
[----:B---3--:R-:W-:Y:S04]  /*149d0*/  IMAD.WIDE.U32 R6, R7, -0x326172a9, RZ ;  /* 0xcd9e8d5707067825 */ /* 0x008fe800078e00ff */
[----:B------:R-:W-:Y:S01]  /*149e0*/  IMAD.WIDE.U32 R4, R4, -0x326172a9, RZ ;  /* 0xcd9e8d5704047825 */ /* 0x000fe200078e00ff */
[C---:B------:R-:W-:Y:S02]  /*149f0*/  LOP3.LUT R9, R6.reuse, 0xffff, RZ, 0xc0, !PT ;  /* 0x0000ffff06097812 */ /* 0x040fe400078ec0ff */
[--C-:B------:R-:W-:Y:S01]  /*14a00*/  SHF.R.U32.HI R14, RZ, 0x10, R6.reuse ;  /* 0x00000010ff0e7819 */ /* 0x100fe20000011606 */
[----:B------:R-:W-:Y:S01]  /*14a10*/  MUFU.EX2 R244, R20 ;  /* 0x0000001400f47308 */ /* 0x000fe20000000800 */
[----:B------:R-:W-:Y:S01]  /*14a20*/  LOP3.LUT R15, R6, 0xff, RZ, 0xc0, !PT ;  /* 0x000000ff060f7812 */ /* 0x000fe200078ec0ff */
[----:B------:R-:W-:Y:S01]  /*14a30*/  FFMA.FTZ R173, R173, c[0x0][0x23c], -R181 ;  /* 0x00008f00adad7a23 */ /* 0x000fe200000108b5 */
[----:B------:R-:W-:Y:S01]  /*14a40*/  SHF.R.U32.HI R17, RZ, 0x18, R6 ;  /* 0x00000018ff117819 */ /* 0x000fe20000011606 */
[----:B------:R-:W-:Y:S01]  /*14a50*/  FFMA.FTZ R6, R22, c[0x0][0x23c], -R183 ;  /* 0x00008f0016067a23 */ /* 0x000fe200000108b7 */
[----:B------:R-:W-:Y:S02]  /*14a60*/  LOP3.LUT R8, R7, UR18, R8, 0x96, !PT ;  /* 0x0000001207087c12 */ /* 0x000fe4000f8e9608 */
[--C-:B------:R-:W-:Y:S02]  /*14a70*/  SHF.R.U32.HI R7, RZ, 0x10, R4.reuse ;  /* 0x00000010ff077819 */ /* 0x100fe40000011604 */
[C---:B------:R-:W-:Y:S01]  /*14a80*/  LOP3.LUT R2, R4.reuse, 0xffff, RZ, 0xc0, !PT ;  /* 0x0000ffff04027812 */ /* 0x040fe200078ec0ff */
[----:B------:R2:W-:Y:S01]  /*14a90*/  MUFU.EX2 R241, R6 ;  /* 0x0000000600f17308 */ /* 0x0005e20000000800 */
[----:B------:R-:W-:Y:S02]  /*14aa0*/  SHF.R.U32.HI R10, RZ, 0x18, R4 ;  /* 0x00000018ff0a7819 */ /* 0x000fe40000011604 */
[----:B-1----:R-:W-:Y:S02]  /*14ab0*/  LOP3.LUT R0, R5, UR18, R12, 0x96, !PT ;  /* 0x0000001205007c12 */ /* 0x002fe4000f8e960c */
[----:B------:R-:W-:Y:S02]  /*14ac0*/  SHF.R.U32.HI R5, RZ, 0x8, R9 ;  /* 0x00000008ff057819 */ /* 0x000fe40000011609 */
[----:B------:R-:W-:Y:S02]  /*14ad0*/  LOP3.LUT R11, R4, 0xff, RZ, 0xc0, !PT ;  /* 0x000000ff040b7812 */ /* 0x000fe400078ec0ff */
[----:B------:R-:W-:Y:S01]  /*14ae0*/  PRMT R174, R15, 0x5410, R5 ;  /* 0x000054100fae7816 */ /* 0x000fe20000000005 */
[----:B------:R-:W-:Y:S01]  /*14af0*/  IMAD.WIDE.U32 R4, R19, -0x2daee0ad, RZ ;  /* 0xd2511f5313047825 */ /* 0x000fe200078e00ff */
[----:B------:R-:W-:Y:S01]  /*14b00*/  LOP3.LUT R9, R14, 0xff, RZ, 0xc0, !PT ;  /* 0x000000ff0e097812 */ /* 0x000fe200078ec0ff */
[----:B------:R1:W-:Y:S01]  /*14b10*/  MUFU.EX2 R228, R172 ;  /* 0x000000ac00e47308 */ /* 0x0003e20000000800 */
[----:B------:R-:W-:Y:S01]  /*14b20*/  SHF.R.U32.HI R12, RZ, 0x18, R8 ;  /* 0x00000018ff0c7819 */ /* 0x000fe20000011608 */
[--C-:B------:R-:W-:Y:S01]  /*14b30*/  HSET2.LE.AND R174, R174, R28.reuse, PT ;  /* 0x0000001caeae7233 */ /* 0x100fe20003803000 */
[C---:B------:R-:W-:Y:S02]  /*14b40*/  LOP3.LUT R14, R4.reuse, 0xffff, RZ, 0xc0, !PT ;  /* 0x0000ffff040e7812 */ /* 0x040fe400078ec0ff */
[----:B------:R-:W-:Y:S02]  /*14b50*/  LOP3.LUT R15, R4, 0xff, RZ, 0xc0, !PT ;  /* 0x000000ff040f7812 */ /* 0x000fe400078ec0ff */
[--C-:B------:R-:W-:Y:S02]  /*14b60*/  SHF.R.U32.HI R197, RZ, 0x18, R4.reuse ;  /* 0x00000018ffc57819 */ /* 0x100fe40000011604 */
[----:B------:R-:W-:Y:S01]  /*14b70*/  SHF.R.U32.HI R194, RZ, 0x10, R4 ;  /* 0x00000010ffc27819 */ /* 0x000fe20000011604 */
[----:B------:R-:W-:Y:S01]  /*14b80*/  MUFU.EX2 R246, R173 ;  /* 0x000000ad00f67308 */ /* 0x000fe20000000800 */
[----:B------:R-:W-:Y:S02]  /*14b90*/  LOP3.LUT R4, R8, 0xffff, RZ, 0xc0, !PT ;  /* 0x0000ffff08047812 */ /* 0x000fe400078ec0ff */
[----:B--2---:R-:W-:Y:S02]  /*14ba0*/  SHF.R.U32.HI R6, RZ, 0x8, R2 ;  /* 0x00000008ff067819 */ /* 0x004fe40000011602 */
[----:B------:R-:W-:Y:S01]  /*14bb0*/  LOP3.LUT R2, R7, 0xff, RZ, 0xc0, !PT ;  /* 0x000000ff07027812 */ /* 0x000fe200078ec0ff */
[----:B------:R-:W-:Y:S01]  /*14bc0*/  FFMA.FTZ R7, R23, c[0x0][0x23c], -R183 ;  /* 0x00008f0017077a23 */ /* 0x000fe200000108b7 */
[----:B------:R-:W-:Y:S01]  /*14bd0*/  PRMT R20, R11, 0x5410, R6 ;  /* 0x000054100b147816 */ /* 0x000fe20000000006 */
[----:B------:R-:W-:Y:S01]  /*14be0*/  FFMA.FTZ R6, R33, c[0x0][0x23c], -R182 ;  /* 0x00008f0021067a23 */ /* 0x000fe200000108b6 */
[----:B------:R-:W-:Y:S01]  /*14bf0*/  PRMT R19, R2, 0x5410, R10 ;  /* 0x0000541002137816 */ /* 0x000fe2000000000a */
[----:B------:R-:W-:Y:S01]  /*14c00*/  FFMA.FTZ R2, R32, c[0x0][0x23c], -R182 ;  /* 0x00008f0020027a23 */ /* 0x000fe200000108b6 */
[----:B------:R2:W3:Y:S01]  /*14c10*/  MUFU.EX2 R240, R7 ;  /* 0x0000000700f07308 */ /* 0x0004e20000000800 */
[----:B------:R-:W-:Y:S01]  /*14c20*/  LOP3.LUT R184, R5, UR17, R18, 0x96, !PT ;  /* 0x0000001105b87c12 */ /* 0x000fe2000f8e9612 */
[----:B------:R-:W-:Y:S01]  /*14c30*/  IMAD.WIDE.U32 R10, R13, -0x2daee0ad, RZ ;  /* 0xd2511f530d0a7825 */ /* 0x000fe200078e00ff */
[----:B------:R-:W-:Y:S02]  /*14c40*/  LOP3.LUT R13, R8, 0xff, RZ, 0xc0, !PT ;  /* 0x000000ff080d7812 */ /* 0x000fe400078ec0ff */
[----:B------:R-:W-:Y:S02]  /*14c50*/  SHF.R.U32.HI R5, RZ, 0x8, R4 ;  /* 0x00000008ff057819 */ /* 0x000fe40000011604 */
[----:B------:R-:W-:Y:S02]  /*14c60*/  PRMT R17, R9, 0x5410, R17 ;  /* 0x0000541009117816 */ /* 0x000fe40000000011 */
[----:B------:R-:W-:Y:S01]  /*14c70*/  PRMT R13, R13, 0x5410, R5 ;  /* 0x000054100d0d7816 */ /* 0x000fe20000000005 */
[----:B------:R4:W-:Y:S01]  /*14c80*/  MUFU.EX2 R239, R2 ;  /* 0x0000000200ef7308 */ /* 0x0009e20000000800 */
[----:B------:R-:W-:Y:S01]  /*14c90*/  FFMA.FTZ R5, R24, c[0x0][0x23c], -R183 ;  /* 0x00008f0018057a23 */ /* 0x000fe200000108b7 */
[----:B------:R-:W-:Y:S01]  /*14ca0*/  SHF.R.U32.HI R9, RZ, 0x10, R8 ;  /* 0x00000010ff097819 */ /* 0x000fe20000011608 */
[--C-:B------:R-:W-:Y:S01]  /*14cb0*/  HSET2.LE.AND R175, R17, R28.reuse, PT ;  /* 0x0000001c11af7233 */ /* 0x100fe20003803000 */
[----:B------:R-:W-:Y:S01]  /*14cc0*/  LOP3.LUT R185, R11, UR17, R16, 0x96, !PT ;  /* 0x000000110bb97c12 */ /* 0x000fe2000f8e9610 */
[--C-:B-1----:R-:W-:Y:S01]  /*14cd0*/  HSET2.LE.AND R172, R13, R28.reuse, PT ;  /* 0x0000001c0dac7233 */ /* 0x102fe20003803000 */
[----:B------:R-:W-:Y:S02]  /*14ce0*/  LOP3.LUT R8, R9, 0xff, RZ, 0xc0, !PT ;  /* 0x000000ff09087812 */ /* 0x000fe400078ec0ff */
[----:B------:R-:W-:Y:S02]  /*14cf0*/  LOP3.LUT R186, R10, 0xffff, RZ, 0xc0, !PT ;  /* 0x0000ffff0aba7812 */ /* 0x000fe400078ec0ff */
[----:B------:R1:W-:Y:S01]  /*14d00*/  MUFU.EX2 R231, R5 ;  /* 0x0000000500e77308 */ /* 0x0003e20000000800 */
[----:B------:R-:W-:Y:S02]  /*14d10*/  PRMT R8, R8, 0x5410, R12 ;  /* 0x0000541008087816 */ /* 0x000fe4000000000c */
[----:B------:R-:W-:Y:S02]  /*14d20*/  LOP3.LUT R187, R10, 0xff, RZ, 0xc0, !PT ;  /* 0x000000ff0abb7812 */ /* 0x000fe400078ec0ff */
[----:B--2---:R-:W-:Y:S01]  /*14d30*/  LOP3.LUT R7, R0, 0xff, RZ, 0xc0, !PT ;  /* 0x000000ff00077812 */ /* 0x004fe200078ec0ff */
[--C-:B------:R-:W-:Y:S01]  /*14d40*/  HSET2.LE.AND R173, R8, R28.reuse, PT ;  /* 0x0000001c08ad7233 */ /* 0x100fe20003803000 */
[----:B---3--:R-:W-:Y:S02]  /*14d50*/  F2FP.PACK_AB R8, R240, R241 ;  /* 0x000000f1f008723e */ /* 0x008fe400000000ff */
[--C-:B------:R-:W-:Y:S01]  /*14d60*/  SHF.R.U32.HI R189, RZ, 0x10, R10.reuse ;  /* 0x00000010ffbd7819 */ /* 0x100fe2000001160a */
[----:B------:R2:W3:Y:S01]  /*14d70*/  MUFU.EX2 R237, R6 ;  /* 0x0000000600ed7308 */ /* 0x0004e20000000800 */
[----:B------:R-:W-:Y:S02]  /*14d80*/  SHF.R.U32.HI R188, RZ, 0x18, R10 ;  /* 0x00000018ffbc7819 */ /* 0x000fe4000001160a */
[----:B----4-:R-:W-:Y:S04]  /*14d90*/  LOP3.LUT R2, R0, 0xffff, RZ, 0xc0, !PT ;  /* 0x0000ffff00027812 */ /* 0x010fe800078ec0ff */
[----:B------:R-:W-:Y:S02]  /*14da0*/  SHF.R.U32.HI R4, RZ, 0x8, R2 ;  /* 0x00000008ff047819 */ /* 0x000fe40000011602 */
[----:B------:R-:W-:Y:S02]  /*14db0*/  SHF.R.U32.HI R2, RZ, 0x10, R0 ;  /* 0x00000010ff027819 */ /* 0x000fe40000011600 */
[----:B------:R-:W-:Y:S02]  /*14dc0*/  PRMT R176, R7, 0x5410, R4 ;  /* 0x0000541007b07816 */ /* 0x000fe40000000004 */
[----:B------:R-:W-:Y:S02]  /*14dd0*/  LOP3.LUT R4, R2, 0xff, RZ, 0xc0, !PT ;  /* 0x000000ff02047812 */ /* 0x000fe400078ec0ff */
[----:B------:R-:W-:Y:S01]  /*14de0*/  FSEL R2, R136, RZ, P3 ;  /* 0x000000ff88027208 */ /* 0x000fe20001800000 */
[--C-:B------:R-:W-:Y:S01]  /*14df0*/  HSET2.LE.AND R176, R176, R28.reuse, PT ;  /* 0x0000001cb0b07233 */ /* 0x100fe20003803000 */
[----:B------:R-:W-:Y:S03]  /*14e00*/  SHF.R.U32.HI R7, RZ, 0x8, R14 ;  /* 0x00000008ff077819 */ /* 0x000fe6000001160e */
[----:B-1----:R-:W-:Y:S01]  /*14e10*/  FADD.FTZ R5, -R2, R3 ;  /* 0x0000000302057221 */ /* 0x002fe20000010100 */
[----:B------:R-:W-:Y:S01]  /*14e20*/  FSEL R2, R134, RZ, P1 ;  /* 0x000000ff86027208 */ /* 0x000fe20000800000 */
[----:B------:R-:W-:Y:S01]  /*14e30*/  FFMA.FTZ R3, R25, c[0x0][0x23c], -R183 ;  /* 0x00008f0019037a23 */ /* 0x000fe200000108b7 */
[----:B--2---:R-:W-:Y:S02]  /*14e40*/  SHF.R.U32.HI R6, RZ, 0x18, R0 ;  /* 0x00000018ff067819 */ /* 0x004fe40000011600 */
[----:B------:R-:W-:Y:S01]  /*14e50*/  FSEL R0, R135, RZ, P2 ;  /* 0x000000ff87007208 */ /* 0x000fe20001000000 */
[----:B------:R1:W2:Y:S01]  /*14e60*/  MUFU.EX2 R229, R3 ;  /* 0x0000000300e57308 */ /* 0x0002a20000000800 */
[----:B------:R-:W-:Y:S02]  /*14e70*/  PRMT R177, R4, 0x5410, R6 ;  /* 0x0000541004b17816 */ /* 0x000fe40000000006 */
[----:B------:R-:W-:Y:S01]  /*14e80*/  F2FP.PACK_AB R6, R249, R250 ;  /* 0x000000faf906723e */ /* 0x000fe200000000ff */
[----:B------:R-:W-:Y:S01]  /*14e90*/  FADD.FTZ R4, -R0, R132 ;  /* 0x0000008400047221 */ /* 0x000fe20000010100 */
[----:B------:R-:W-:Y:S01]  /*14ea0*/  FSEL R0, R137, RZ, P0 ;  /* 0x000000ff89007208 */ /* 0x000fe20000000000 */
[--C-:B------:R-:W-:Y:S01]  /*14eb0*/  HSET2.LE.AND R177, R177, R28.reuse, PT ;  /* 0x0000001cb1b17233 */ /* 0x100fe20003803000 */
[----:B------:R-:W-:Y:S02]  /*14ec0*/  LOP3.LUT R174, R174, R6, RZ, 0xc0, !PT ;  /* 0x00000006aeae7212 */ /* 0x000fe400078ec0ff */
[----:B------:R-:W-:Y:S02]  /*14ed0*/  F2FP.PACK_AB R6, R245, R227 ;  /* 0x000000e3f506723e */ /* 0x000fe400000000ff */
[----:B------:R-:W-:Y:S02]  /*14ee0*/  PRMT R251, R15, 0x5410, R7 ;  /* 0x000054100ffb7816 */ /* 0x000fe40000000007 */
[----:B------:R-:W-:Y:S02]  /*14ef0*/  F2FP.PACK_AB R7, R247, R248 ;  /* 0x000000f8f707723e */ /* 0x000fe400000000ff */
[----:B------:R-:W-:Y:S01]  /*14f00*/  LOP3.LUT R173, R173, R6, RZ, 0xc0, !PT ;  /* 0x00000006adad7212 */ /* 0x000fe200078ec0ff */
[--C-:B------:R-:W-:Y:S01]  /*14f10*/  HSET2.LE.AND R6, R19, R28.reuse, PT ;  /* 0x0000001c13067233 */ /* 0x100fe20003803000 */
[----:B------:R-:W-:Y:S02]  /*14f20*/  LOP3.LUT R175, R175, R7, RZ, 0xc0, !PT ;  /* 0x00000007afaf7212 */ /* 0x000fe400078ec0ff */
[----:B------:R-:W-:Y:S02]  /*14f30*/  F2FP.PACK_AB R7, R243, R244 ;  /* 0x000000f4f307723e */ /* 0x000fe400000000ff */
[----:B---3--:R-:W-:Y:S02]  /*14f40*/  F2FP.PACK_AB R178, R237, R239 ;  /* 0x000000efedb2723e */ /* 0x008fe400000000ff */
[----:B------:R-:W-:Y:S01]  /*14f50*/  LOP3.LUT R176, R176, R7, RZ, 0xc0, !PT ;  /* 0x00000007b0b07212 */ /* 0x000fe200078ec0ff */
[----:B-1----:R-:W-:Y:S01]  /*14f60*/  FADD.FTZ R3, -R2, R133 ;  /* 0x0000008502037221 */ /* 0x002fe20000010100 */
[----:B--2---:R-:W-:Y:S01]  /*14f70*/  F2FP.PACK_AB R179, R229, R231 ;  /* 0x000000e7e5b3723e */ /* 0x004fe200000000ff */
[----:B------:R-:W-:Y:S01]  /*14f80*/  FADD.FTZ R2, -R0, R138 ;  /* 0x0000008a00027221 */ /* 0x000fe20000010100 */
[----:B------:R-:W-:Y:S02]  /*14f90*/  F2FP.PACK_AB R0, R246, R228 ;  /* 0x000000e4f600723e */ /* 0x000fe400000000ff */
[----:B------:R-:W-:Y:S02]  /*14fa0*/  LOP3.LUT R179, R6, R179, RZ, 0xc0, !PT ;  /* 0x000000b306b37212 */ /* 0x000fe400078ec0ff */
[----:B------:R-:W-:Y:S01]  /*14fb0*/  LOP3.LUT R172, R172, R0, RZ, 0xc0, !PT ;  /* 0x00000000acac7212 */ /* 0x000fe200078ec0ff */
[----:B------:R-:W-:Y:S01]  /*14fc0*/  FMUL.FTZ R0, R5, c[0x0][0x23c] ;  /* 0x00008f0005007a20 */ /* 0x000fe20000410000 */
[----:B------:R-:W-:Y:S01]  /*14fd0*/  HSET2.LE.AND R5, R20, R28, PT ;  /* 0x0000001c14057233 */ /* 0x000fe20003803000 */
[----:B------:R-:W-:Y:S01]  /*14fe0*/  LOP3.LUT R177, R177, R8, RZ, 0xc0, !PT ;  /* 0x00000008b1b17212 */ /* 0x000fe200078ec0ff */
[----:B------:R-:W1:Y:S01]  /*14ff0*/  LDSM.16.MT88.4 R20, [R201+0xa000] ;  /* 0x00a00000c914783b */ /* 0x000e620000004200 */
[----:B------:R2:W3:Y:S01]  /*15000*/  MUFU.EX2 R132, R0 ;  /* 0x0000000000847308 */ /* 0x0004e20000000800 */
[----:B------:R-:W-:Y:S02]  /*15010*/  LOP3.LUT R138, R194, 0xff, RZ, 0xc0, !PT ;  /* 0x000000ffc28a7812 */ /* 0x000fe400078ec0ff */
[----:B------:R-:W-:Y:S02]  /*15020*/  LOP3.LUT R178, R5, R178, RZ, 0xc0, !PT ;  /* 0x000000b205b27212 */ /* 0x000fe400078ec0ff */
[----:B------:R-:W-:Y:S01]  /*15030*/  PLOP3.LUT P0, PT, PT, PT, UP0, 0x80, 0x0 ;  /* 0x000000000000781c */ /* 0x000fe20003f0f008 */
[----:B--2---:R-:W-:Y:S02]  /*15040*/  FMUL.FTZ R0, R4, c[0x0][0x23c] ;  /* 0x00008f0004007a20 */ /* 0x004fe40000410000 */
[C---:B---3--:R-:W-:Y:S02]  /*15050*/  FMUL.FTZ R4, R132.reuse, R140 ;  /* 0x0000008c84047220 */ /* 0x048fe40000410000 */
        /* <DEDUP_REMOVED lines=13> */
[----:B--2---:R-:W-:Y:S02]  /*15130*/  FMUL.FTZ R0, R3, c[0x0][0x23c] ;  /* 0x00008f0003007a20 */ /* 0x004fe40000410000 */
[C---:B---3--:R-:W-:Y:S02]  /*15140*/  FMUL.FTZ R6, R133.reuse, R142 ;  /* 0x0000008e85067220 */ /* 0x048fe40000410000 */
[----:B------:R2:W3:Y:S01]  /*15150*/  MUFU.EX2 R3, R0 ;  /* 0x0000000000037308 */ /* 0x0004e20000000800 */
[C---:B------:R-:W-:Y:S02]  /*15160*/  FMUL.FTZ R7, R133.reuse, R143 ;  /* 0x0000008f85077220 */ /* 0x040fe40000410000 */
[----:B------:R-:W4:Y:S01]  /*15170*/  LDSM.16.MT88.4 R140, [R203+0xa000] ;  /* 0x00a00000cb8c783b */ /* 0x000f220000004200 */
[C---:B------:R-:W-:Y:S02]  /*15180*/  FMUL.FTZ R18, R133.reuse, R154 ;  /* 0x0000009a85127220 */ /* 0x040fe40000410000 */
[C---:B------:R-:W-:Y:S02]  /*15190*/  FMUL.FTZ R19, R133.reuse, R155 ;  /* 0x0000009b85137220 */ /* 0x040fe40000410000 */
[-C--:B-1----:R-:W-:Y:S01]  /*151a0*/  HMMA.16816.F32 R4, R172, R20.reuse, R4 ;  /* 0x00000014ac04723c */ /* 0x082fe20000001804 */
[C---:B------:R-:W-:Y:S02]  /*151b0*/  FMUL.FTZ R34, R133.reuse, R170 ;  /* 0x000000aa85227220 */ /* 0x040fe40000410000 */
[C---:B------:R-:W-:Y:S01]  /*151c0*/  FMUL.FTZ R35, R133.reuse, R171 ;  /* 0x000000ab85237220 */ /* 0x040fe20000410000 */
[----:B------:R-:W-:Y:S01]  /*151d0*/  LDSM.16.MT88.4 R152, [R201+0xa800] ;  /* 0x00a80000c998783b */ /* 0x000fe20000004200 */
[C---:B------:R-:W-:Y:S02]  /*151e0*/  FMUL.FTZ R38, R133.reuse, R38 ;  /* 0x0000002685267220 */ /* 0x040fe40000410000 */
[C---:B------:R-:W-:Y:S02]  /*151f0*/  FMUL.FTZ R39, R133.reuse, R39 ;  /* 0x0000002785277220 */ /* 0x040fe40000410000 */
[C---:B------:R-:W-:Y:S03]  /*15200*/  FMUL.FTZ R50, R133.reuse, R50 ;  /* 0x0000003285327220 */ /* 0x040fe60000410000 */
[C---:B------:R-:W-:Y:S01]  /*15210*/  FMUL.FTZ R51, R133.reuse, R51 ;  /* 0x0000003385337220 */ /* 0x040fe20000410000 */
[----:B------:R-:W-:Y:S01]  /*15220*/  LDSM.16.MT88.4 R168, [R203+0xa800] ;  /* 0x00a80000cba8783b */ /* 0x000fe20000004200 */
[----:B------:R-:W-:Y:S02]  /*15230*/  FMUL.FTZ R54, R133, R54 ;  /* 0x0000003685367220 */ /* 0x000fe40000410000 */
[----:B--2---:R-:W-:Y:S01]  /*15240*/  FMUL.FTZ R0, R2, c[0x0][0x23c] ;  /* 0x00008f0002007a20 */ /* 0x004fe20000410000 */
[----:B------:R-:W-:Y:S01]  /*15250*/  SHF.R.U32.HI R2, RZ, 0x8, R186 ;  /* 0x00000008ff027819 */ /* 0x000fe200000116ba */
[C---:B---3--:R-:W-:Y:S02]  /*15260*/  FMUL.FTZ R8, R3.reuse, R144 ;  /* 0x0000009003087220 */ /* 0x048fe40000410000 */
[C---:B------:R-:W-:Y:S02]  /*15270*/  FMUL.FTZ R9, R3.reuse, R145 ;  /* 0x0000009103097220 */ /* 0x040fe40000410000 */
[----:B------:R-:W1:Y:S01]  /*15280*/  MUFU.EX2 R0, R0 ;  /* 0x0000000000007308 */ /* 0x000e620000000800 */
        /* <DEDUP_REMOVED lines=9> */
[----:B------:R-:W-:Y:S02]  /*15320*/  FMUL.FTZ R55, R133, R55 ;  /* 0x0000003785377220 */ /* 0x000fe40000410000 */
[C---:B------:R-:W-:Y:S02]  /*15330*/  FMUL.FTZ R56, R3.reuse, R56 ;  /* 0x0000003803387220 */ /* 0x040fe40000410000 */
[----:B------:R-:W-:Y:S02]  /*15340*/  FMUL.FTZ R57, R3, R57 ;  /* 0x0000003903397220 */ /* 0x000fe40000410000 */
[C---:B-1----:R-:W-:Y:S02]  /*15350*/  FMUL.FTZ R10, R0.reuse, R146 ;  /* 0x00000092000a7220 */ /* 0x042fe40000410000 */
[C---:B------:R-:W-:Y:S02]  /*15360*/  FMUL.FTZ R11, R0.reuse, R147 ;  /* 0x00000093000b7220 */ /* 0x040fe40000410000 */
[----:B------:R-:W-:Y:S01]  /*15370*/  LDSM.16.MT88.4 R144, [R206+0xb000] ;  /* 0x00b00000ce90783b */ /* 0x000fe20000004200 */
[C---:B------:R-:W-:Y:S02]  /*15380*/  FMUL.FTZ R14, R0.reuse, R150 ;  /* 0x00000096000e7220 */ /* 0x040fe40000410000 */
[----:B------:R-:W-:Y:S01]  /*15390*/  FMUL.FTZ R15, R0, R151 ;  /* 0x00000097000f7220 */ /* 0x000fe20000410000 */
[----:B------:R-:W-:Y:S01]  /*153a0*/  PRMT R151, R138, 0x5410, R197 ;  /* 0x000054108a977816 */ /* 0x000fe200000000c5 */
[C---:B------:R-:W-:Y:S01]  /*153b0*/  HMMA.16816.F32 R8, R176.reuse, R20, R8 ;  /* 0x00000014b008723c */ /* 0x040fe20000001808 */
[C---:B------:R-:W-:Y:S02]  /*153c0*/  FMUL.FTZ R26, R0.reuse, R162 ;  /* 0x000000a2001a7220 */ /* 0x040fe40000410000 */
[C---:B------:R-:W-:Y:S02]  /*153d0*/  FMUL.FTZ R27, R0.reuse, R163 ;  /* 0x000000a3001b7220 */ /* 0x040fe40000410000 */
[----:B------:R-:W-:Y:S02]  /*153e0*/  FMUL.FTZ R30, R0, R166 ;  /* 0x000000a6001e7220 */ /* 0x000fe40000410000 */
[C---:B------:R-:W-:Y:S01]  /*153f0*/  FMUL.FTZ R20, R132.reuse, R156 ;  /* 0x0000009c84147220 */ /* 0x040fe20000410000 */
[-C--:B------:R-:W-:Y:S01]  /*15400*/  HMMA.16816.F32 R12, R176, R22.reuse, R12 ;  /* 0x00000016b00c723c */ /* 0x080fe2000000180c */
[----:B------:R-:W-:Y:S03]  /*15410*/  FMUL.FTZ R21, R132, R157 ;  /* 0x0000009d84157220 */ /* 0x000fe60000410000 */
[----:B------:R-:W-:Y:S01]  /*15420*/  PRMT R157, R187, 0x5410, R2 ;  /* 0x00005410bb9d7816 */ /* 0x000fe20000000002 */
[C---:B------:R-:W-:Y:S01]  /*15430*/  FMUL.FTZ R31, R0.reuse, R167 ;  /* 0x000000a7001f7220 */ /* 0x040fe20000410000 */
[----:B------:R-:W-:Y:S01]  /*15440*/  LOP3.LUT R2, R189, 0xff, RZ, 0xc0, !PT ;  /* 0x000000ffbd027812 */ /* 0x000fe200078ec0ff */
[C---:B------:R-:W-:Y:S01]  /*15450*/  FMUL.FTZ R42, R0.reuse, R42 ;  /* 0x0000002a002a7220 */ /* 0x040fe20000410000 */
[C---:B------:R-:W-:Y:S01]  /*15460*/  HMMA.16816.F32 R16, R172.reuse, R22, R16 ;  /* 0x00000016ac10723c */ /* 0x040fe20000001810 */
[C---:B------:R-:W-:Y:S03]  /*15470*/  FMUL.FTZ R43, R0.reuse, R43 ;  /* 0x0000002b002b7220 */ /* 0x040fe60000410000 */
[----:B------:R-:W-:Y:S01]  /*15480*/  FMUL.FTZ R46, R0, R46 ;  /* 0x0000002e002e7220 */ /* 0x000fe20000410000 */
[----:B------:R-:W-:Y:S01]  /*15490*/  PRMT R156, R2, 0x5410, R188 ;  /* 0x00005410029c7816 */ /* 0x000fe200000000bc */
[----:B------:R-:W-:Y:S01]  /*154a0*/  FMUL.FTZ R47, R0, R47 ;  /* 0x0000002f002f7220 */ /* 0x000fe20000410000 */
[----:B------:R-:W-:Y:S01]  /*154b0*/  LOP3.LUT R2, R184, 0xffff, RZ, 0xc0, !PT ;  /* 0x0000ffffb8027812 */ /* 0x000fe200078ec0ff */
[C---:B------:R-:W-:Y:S02]  /*154c0*/  FMUL.FTZ R23, R133.reuse, R159 ;  /* 0x0000009f85177220 */ /* 0x040fe40000410000 */
[----:B------:R-:W2:Y:S02]  /*154d0*/  LDL.LU R159, [R1+0x18] ;  /* 0x00001800019f7983 */ /* 0x000ea40000300800 */
[----:B------:R-:W-:Y:S01]  /*154e0*/  FMUL.FTZ R22, R133, R158 ;  /* 0x0000009e85167220 */ /* 0x000fe20000410000 */
[----:B------:R-:W-:Y:S01]  /*154f0*/  SHF.R.U32.HI R138, RZ, 0x8, R2 ;  /* 0x00000008ff8a7819 */ /* 0x000fe20000011602 */
[----:B------:R-:W-:Y:S02]  /*15500*/  IMAD.MOV.U32 R158, RZ, RZ, R28 ;  /* 0x000000ffff9e7224 */ /* 0x000fe400078e001c */
[C---:B------:R-:W-:Y:S02]  /*15510*/  FMUL.FTZ R28, R3.reuse, R164 ;  /* 0x000000a4031c7220 */ /* 0x040fe40000410000 */
[C---:B------:R-:W-:Y:S01]  /*15520*/  FMUL.FTZ R58, R0.reuse, R58 ;  /* 0x0000003a003a7220 */ /* 0x040fe20000410000 */
[-C--:B----4-:R-:W-:Y:S01]  /*15530*/  HMMA.16816.F32 R20, R172, R140.reuse, R20 ;  /* 0x0000008cac14723c */ /* 0x090fe20000001814 */
[C---:B------:R-:W-:Y:S02]  /*15540*/  FMUL.FTZ R59, R0.reuse, R59 ;  /* 0x0000003b003b7220 */ /* 0x040fe40000410000 */
[C---:B------:R-:W-:Y:S02]  /*15550*/  FMUL.FTZ R60, R3.reuse, R60 ;  /* 0x0000003c033c7220 */ /* 0x040fe40000410000 */
[----:B------:R-:W-:Y:S02]  /*15560*/  FMUL.FTZ R61, R3, R61 ;  /* 0x0000003d033d7220 */ /* 0x000fe40000410000 */
[C---:B------:R-:W-:Y:S01]  /*15570*/  FMUL.FTZ R62, R0.reuse, R62 ;  /* 0x0000003e003e7220 */ /* 0x040fe20000410000 */
[C---:B------:R-:W-:Y:S01]  /*15580*/  HMMA.16816.F32 R24, R176.reuse, R140, R24 ;  /* 0x0000008cb018723c */ /* 0x040fe20000001818 */
[----:B------:R-:W-:Y:S03]  /*15590*/  FMUL.FTZ R63, R0, R63 ;  /* 0x0000003f003f7220 */ /* 0x000fe60000410000 */
[----:B------:R-:W-:Y:S02]  /*155a0*/  FMUL.FTZ R65, R132, R65 ;  /* 0x0000004184417220 */ /* 0x000fe40000410000 */
        /* <DEDUP_REMOVED lines=24> */
[----:B------:R-:W-:Y:S01]  /*15730*/  FMUL.FTZ R95, R0, R95 ;  /* 0x0000005f005f7220 */ /* 0x000fe20000410000 */
[-C--:B-1----:R-:W-:Y:S01]  /*15740*/  HMMA.16816.F32 R36, R172, R140.reuse, R36 ;  /* 0x0000008cac24723c */ /* 0x082fe20000001824 */
[C---:B------:R-:W-:Y:S02]  /*15750*/  FMUL.FTZ R96, R132.reuse, R96 ;  /* 0x0000006084607220 */ /* 0x040fe40000410000 */
[----:B------:R-:W-:Y:S02]  /*15760*/  FMUL.FTZ R97, R132, R97 ;  /* 0x0000006184617220 */ /* 0x000fe40000410000 */
[C---:B------:R-:W-:Y:S02]  /*15770*/  FMUL.FTZ R98, R133.reuse, R98 ;  /* 0x0000006285627220 */ /* 0x040fe40000410000 */
[----:B------:R-:W-:Y:S01]  /*15780*/  FMUL.FTZ R99, R133, R99 ;  /* 0x0000006385637220 */ /* 0x000fe20000410000 */
        /* <DEDUP_REMOVED lines=29> */
[C---:B------:R-:W-:Y:S02]  /*15960*/  FMUL.FTZ R100, R132.reuse, R100 ;  /* 0x0000006484647220 */ /* 0x040fe40000410000 */
        /* <DEDUP_REMOVED lines=19> */
[----:B------:R-:W-:Y:S01]  /*15aa0*/  FFMA.FTZ R228, R132, R252, R228 ;  /* 0x000000fc84e47223 */ /* 0x000fe200000100e4 */
[-C--:B-1----:R-:W-:Y:S08]  /*15ab0*/  HMMA.16816.F32 R68, R172, R140.reuse, R68 ;  /* 0x0000008cac44723c */ /* 0x082ff00000001844 */
[C---:B------:R-:W-:Y:S07]  /*15ac0*/  HMMA.16816.F32 R72, R176.reuse, R140, R72 ;  /* 0x0000008cb048723c */ /* 0x040fee0000001848 */
[--C-:B------:R-:W-:Y:S01]  /*15ad0*/  SHF.R.U32.HI R141, RZ, 0x10, R184.reuse ;  /* 0x00000010ff8d7819 */ /* 0x100fe200000116b8 */
[-C--:B------:R-:W-:Y:S01]  /*15ae0*/  HMMA.16816.F32 R76, R176, R142.reuse, R76 ;  /* 0x0000008eb04c723c */ /* 0x080fe2000000184c */
[----:B------:R-:W-:Y:S03]  /*15af0*/  LOP3.LUT R140, R184, 0xff, RZ, 0xc0, !PT ;  /* 0x000000ffb88c7812 */ /* 0x000fe600078ec0ff */
[----:B------:R-:W-:Y:S02]  /*15b00*/  SHF.R.U32.HI R184, RZ, 0x18, R184 ;  /* 0x00000018ffb87819 */ /* 0x000fe400000116b8 */
[----:B------:R-:W-:Y:S02]  /*15b10*/  LOP3.LUT R2, R141, 0xff, RZ, 0xc0, !PT ;  /* 0x000000ff8d027812 */ /* 0x000fe400078ec0ff */
[C---:B------:R-:W-:Y:S01]  /*15b20*/  HMMA.16816.F32 R80, R172.reuse, R142, R80 ;  /* 0x0000008eac50723c */ /* 0x040fe20000001850 */
[----:B------:R-:W-:Y:S02]  /*15b30*/  PRMT R150, R140, 0x5410, R138 ;  /* 0x000054108c967816 */ /* 0x000fe4000000008a */
[----:B------:R-:W1:Y:S01]  /*15b40*/  LDSM.16.MT88.4 R140, [R203+0xb000] ;  /* 0x00b00000cb8c783b */ /* 0x000e620000004200 */
[----:B------:R-:W-:Y:S01]  /*15b50*/  PRMT R149, R2, 0x5410, R184 ;  /* 0x0000541002957816 */ /* 0x000fe200000000b8 */
[--C-:B------:R-:W-:Y:S02]  /*15b60*/  FFMA.FTZ R2, R193, c[0x0][0x23c], -R181.reuse ;  /* 0x00008f00c1027a23 */ /* 0x100fe400000108b5 */
[----:B------:R-:W-:Y:S02]  /*15b70*/  FFMA.FTZ R138, R196, c[0x0][0x23c], -R180 ;  /* 0x00008f00c48a7a23 */ /* 0x000fe400000108b4 */
[----:B------:R3:W-:Y:S10]  /*15b80*/  MUFU.EX2 R224, R2 ;  /* 0x0000000200e07308 */ /* 0x0007f40000000800 */
[----:B------:R4:W-:Y:S01]  /*15b90*/  MUFU.EX2 R196, R138 ;  /* 0x0000008a00c47308 */ /* 0x0009e20000000800 */
[----:B---3--:R-:W-:Y:S09]  /*15ba0*/  FFMA.FTZ R2, R192, c[0x0][0x23c], -R181 ;  /* 0x00008f00c0027a23 */ /* 0x008ff200000108b5 */
[----:B------:R3:W-:Y:S01]  /*15bb0*/  MUFU.EX2 R226, R2 ;  /* 0x0000000200e27308 */ /* 0x0007e20000000800 */
[-C--:B-1----:R-:W-:Y:S01]  /*15bc0*/  HMMA.16816.F32 R84, R172, R140.reuse, R84 ;  /* 0x0000008cac54723c */ /* 0x082fe20000001854 */
[----:B----4-:R-:W-:Y:S02]  /*15bd0*/  FFMA.FTZ R138, R230, c[0x0][0x23c], -R182 ;  /* 0x00008f00e68a7a23 */ /* 0x010fe400000108b6 */
[----:B------:R-:W4:Y:S06]  /*15be0*/  LDL.LU R230, [R1+0x1c] ;  /* 0x00001c0001e67983 */ /* 0x000f2c0000300800 */
[----:B------:R1:W-:Y:S01]  /*15bf0*/  MUFU.EX2 R194, R138 ;  /* 0x0000008a00c27308 */ /* 0x0003e20000000800 */
[C---:B------:R-:W-:Y:S07]  /*15c00*/  HMMA.16816.F32 R88, R176.reuse, R140, R88 ;  /* 0x0000008cb058723c */ /* 0x040fee0000001858 */
[----:B------:R-:W-:Y:S01]  /*15c10*/  LOP3.LUT R141, R185, 0xff, RZ, 0xc0, !PT ;  /* 0x000000ffb98d7812 */ /* 0x000fe200078ec0ff */
[-C--:B------:R-:W-:Y:S01]  /*15c20*/  HMMA.16816.F32 R92, R176, R142.reuse, R92 ;  /* 0x0000008eb05c723c */ /* 0x080fe2000000185c */
[----:B---3--:R-:W-:Y:S07]  /*15c30*/  FFMA.FTZ R2, R191, c[0x0][0x23c], -R180 ;  /* 0x00008f00bf027a23 */ /* 0x008fee00000108b4 */
[C---:B------:R-:W-:Y:S01]  /*15c40*/  HMMA.16816.F32 R96, R172.reuse, R142, R96 ;  /* 0x0000008eac60723c */ /* 0x040fe20000001860 */
[----:B------:R3:W-:Y:S03]  /*15c50*/  MUFU.EX2 R199, R2 ;  /* 0x0000000200c77308 */ /* 0x0007e60000000800 */
[----:B-1----:R-:W-:Y:S02]  /*15c60*/  FFMA.FTZ R138, R236, c[0x0][0x23c], -R182 ;  /* 0x00008f00ec8a7a23 */ /* 0x002fe400000108b6 */
[----:B--2---:R-:W-:Y:S02]  /*15c70*/  FFMA.FTZ R227, R133, R159, R227 ;  /* 0x0000009f85e37223 */ /* 0x004fe400000100e3 */
[-C--:B------:R-:W-:Y:S03]  /*15c80*/  HMMA.16816.F32 R100, R172, R144.reuse, R100 ;  /* 0x00000090ac64723c */ /* 0x080fe60000001864 */
[----:B------:R1:W-:Y:S05]  /*15c90*/  MUFU.EX2 R191, R138 ;  /* 0x0000008a00bf7308 */ /* 0x0003ea0000000800 */
[C---:B------:R-:W-:Y:S08]  /*15ca0*/  HMMA.16816.F32 R104, R176.reuse, R144, R104 ;  /* 0x00000090b068723c */ /* 0x040ff00000001868 */
[-C--:B------:R-:W-:Y:S01]  /*15cb0*/  HMMA.16816.F32 R108, R176, R146.reuse, R108 ;  /* 0x00000092b06c723c */ /* 0x080fe2000000186c */
[--C-:B---3--:R-:W-:Y:S03]  /*15cc0*/  FFMA.FTZ R2, R190, c[0x0][0x23c], -R180.reuse ;  /* 0x00008f00be027a23 */ /* 0x108fe600000108b4 */
[----:B------:R-:W-:Y:S01]  /*15cd0*/  FFMA.FTZ R180, R195, c[0x0][0x23c], -R180 ;  /* 0x00008f00c3b47a23 */ /* 0x000fe200000108b4 */
[----:B------:R2:W-:Y:S03]  /*15ce0*/  MUFU.EX2 R225, R2 ;  /* 0x0000000200e17308 */ /* 0x0005e60000000800 */
[C---:B------:R-:W-:Y:S01]  /*15cf0*/  HMMA.16816.F32 R112, R172.reuse, R146, R112 ;  /* 0x00000092ac70723c */ /* 0x040fe20000001870 */
[----:B-1----:R-:W-:Y:S06]  /*15d00*/  SHF.R.U32.HI R138, RZ, 0x18, R185 ;  /* 0x00000018ff8a7819 */ /* 0x002fec00000116b9 */
[----:B------:R1:W3:Y:S01]  /*15d10*/  MUFU.EX2 R195, R180 ;  /* 0x000000b400c37308 */ /* 0x0002e20000000800 */
[--C-:B--2---:R-:W-:Y:S04]  /*15d20*/  FFMA.FTZ R2, R232, c[0x0][0x23c], -R181.reuse ;  /* 0x00008f00e8027a23 */ /* 0x104fe800000108b5 */
[----:B------:R-:W-:Y:S05]  /*15d30*/  FFMA.FTZ R181, R198, c[0x0][0x23c], -R181 ;  /* 0x00008f00c6b57a23 */ /* 0x000fea00000108b5 */
[----:B------:R2:W-:Y:S01]  /*15d40*/  MUFU.EX2 R198, R2 ;  /* 0x0000000200c67308 */ /* 0x0005e20000000800 */
[--C-:B-1----:R-:W-:Y:S01]  /*15d50*/  HSET2.LE.AND R180, R150, R158.reuse, PT ;  /* 0x0000009e96b47233 */ /* 0x102fe20003803000 */
[----:B---3--:R-:W-:Y:S08]  /*15d60*/  F2FP.PACK_AB R132, R195, R196 ;  /* 0x000000c4c384723e */ /* 0x008ff000000000ff */
[----:B------:R1:W-:Y:S01]  /*15d70*/  MUFU.EX2 R197, R181 ;  /* 0x000000b500c57308 */ /* 0x0003e20000000800 */
[----:B--2---:R-:W-:Y:S04]  /*15d80*/  LOP3.LUT R2, R185, 0xffff, RZ, 0xc0, !PT ;  /* 0x0000ffffb9027812 */ /* 0x004fe800078ec0ff */
[----:B------:R-:W-:Y:S01]  /*15d90*/  SHF.R.U32.HI R140, RZ, 0x8, R2 ;  /* 0x00000008ff8c7819 */ /* 0x000fe20000011602 */
[--C-:B------:R-:W-:Y:S02]  /*15da0*/  FFMA.FTZ R2, R238, c[0x0][0x23c], -R182.reuse ;  /* 0x00008f00ee027a23 */ /* 0x100fe400000108b6 */
[----:B------:R-:W-:Y:S01]  /*15db0*/  FFMA.FTZ R182, R235, c[0x0][0x23c], -R182 ;  /* 0x00008f00ebb67a23 */ /* 0x000fe200000108b6 */
[----:B------:R-:W-:Y:S01]  /*15dc0*/  PRMT R148, R141, 0x5410, R140 ;  /* 0x000054108d947816 */ /* 0x000fe2000000008c */
[----:B------:R2:W3:Y:S01]  /*15dd0*/  MUFU.EX2 R193, R2 ;  /* 0x0000000200c17308 */ /* 0x0004e20000000800 */
[----:B------:R-:W5:Y:S01]  /*15de0*/  LDSM.16.MT88.4 R140, [R205+0xb000] ;  /* 0x00b00000cd8c783b */ /* 0x000f620000004200 */
[--C-:B-1----:R-:W-:Y:S05]  /*15df0*/  HSET2.LE.AND R181, R149, R158.reuse, PT ;  /* 0x0000009e95b57233 */ /* 0x102fea0003803000 */
[----:B------:R-:W-:Y:S03]  /*15e00*/  LOP3.LUT R181, R181, R132, RZ, 0xc0, !PT ;  /* 0x00000084b5b57212 */ /* 0x000fe600078ec0ff */
[----:B------:R1:W1:Y:S01]  /*15e10*/  MUFU.EX2 R189, R182 ;  /* 0x000000b600bd7308 */ /* 0x0002620000000800 */
[--C-:B--2---:R-:W-:Y:S01]  /*15e20*/  FFMA.FTZ R2, R234, c[0x0][0x23c], -R183.reuse ;  /* 0x00008f00ea027a23 */ /* 0x104fe200000108b7 */
[----:B---3--:R-:W-:Y:S08]  /*15e30*/  F2FP.PACK_AB R133, R193, R194 ;  /* 0x000000c2c185723e */ /* 0x008ff000000000ff */
[----:B------:R2:W-:Y:S01]  /*15e40*/  MUFU.EX2 R190, R2 ;  /* 0x0000000200be7308 */ /* 0x0005e20000000800 */
[--C-:B-1----:R-:W-:Y:S01]  /*15e50*/  HSET2.LE.AND R182, R251, R158.reuse, PT ;  /* 0x0000009efbb67233 */ /* 0x102fe20003803000 */
[----:B------:R-:W-:Y:S01]  /*15e60*/  F2FP.PACK_AB R132, R189, R191 ;  /* 0x000000bfbd84723e */ /* 0x000fe200000000ff */
[-C--:B-----5:R-:W-:Y:S08]  /*15e70*/  HMMA.16816.F32 R116, R172, R140.reuse, R116 ;  /* 0x0000008cac74723c */ /* 0x0a0ff00000001874 */
[C---:B------:R-:W-:Y:S01]  /*15e80*/  HMMA.16816.F32 R120, R176.reuse, R140, R120 ;  /* 0x0000008cb078723c */ /* 0x040fe20000001878 */
[----:B--2---:R-:W-:Y:S07]  /*15e90*/  FFMA.FTZ R2, R233, c[0x0][0x23c], -R183 ;  /* 0x00008f00e9027a23 */ /* 0x004fee00000108b7 */
[-C--:B------:R-:W-:Y:S01]  /*15ea0*/  HMMA.16816.F32 R124, R176, R142.reuse, R124 ;  /* 0x0000008eb07c723c */ /* 0x080fe2000000187c */
[----:B------:R1:W-:Y:S01]  /*15eb0*/  MUFU.EX2 R192, R2 ;  /* 0x0000000200c07308 */ /* 0x0003e20000000800 */
[----:B------:R-:W2:Y:S06]  /*15ec0*/  LDSM.16.MT88.4 R176, [R206+0xa800] ;  /* 0x00a80000ceb0783b */ /* 0x000eac0000004200 */
[----:B------:R-:W-:Y:S07]  /*15ed0*/  HMMA.16816.F32 R128, R172, R142, R128 ;  /* 0x0000008eac80723c */ /* 0x000fee0000001880 */
[--C-:B------:R-:W-:Y:S02]  /*15ee0*/  HSET2.LE.AND R172, R148, R158.reuse, PT ;  /* 0x0000009e94ac7233 */ /* 0x100fe40003803000 */
[--C-:B------:R-:W-:Y:S03]  /*15ef0*/  HSET2.LE.AND R174, R157, R158.reuse, PT ;  /* 0x0000009e9dae7233 */ /* 0x100fe60003803000 */
[--C-:B------:R-:W-:Y:S01]  /*15f00*/  HSET2.LE.AND R175, R156, R158.reuse, PT ;  /* 0x0000009e9caf7233 */ /* 0x100fe20003803000 */
[----:B------:R-:W-:Y:S02]  /*15f10*/  LOP3.LUT R172, R172, R133, RZ, 0xc0, !PT ;  /* 0x00000085acac7212 */ /* 0x000fe400078ec0ff */
[----:B------:R-:W-:Y:S01]  /*15f20*/  LOP3.LUT R174, R174, R132, RZ, 0xc0, !PT ;  /* 0x00000084aeae7212 */ /* 0x000fe200078ec0ff */
[----:B------:R-:W-:Y:S01]  /*15f30*/  IMAD.MOV.U32 R132, RZ, RZ, R135 ;  /* 0x000000ffff847224 */ /* 0x000fe200078e0087 */
[----:B-1----:R-:W-:Y:S02]  /*15f40*/  SHF.R.U32.HI R2, RZ, 0x10, R185 ;  /* 0x00000010ff027819 */ /* 0x002fe400000116b9 */
[----:B------:R-:W1:Y:S02]  /*15f50*/  LDSM.16.MT88.4 R184, [R205+0xa800] ;  /* 0x00a80000cdb8783b */ /* 0x000e640000004200 */
[----:B------:R-:W-:Y:S04]  /*15f60*/  LOP3.LUT R2, R2, 0xff, RZ, 0xc0, !PT ;  /* 0x000000ff02027812 */ /* 0x000fe800078ec0ff */
[----:B------:R-:W-:Y:S01]  /*15f70*/  PRMT R138, R2, 0x5410, R138 ;  /* 0x00005410028a7816 */ /* 0x000fe2000000008a */
[--C-:B------:R-:W-:Y:S02]  /*15f80*/  FFMA.FTZ R2, R242, c[0x0][0x23c], -R183.reuse ;  /* 0x00008f00f2027a23 */ /* 0x100fe400000108b7 */
[----:B------:R-:W-:Y:S02]  /*15f90*/  FFMA.FTZ R183, R139, c[0x0][0x23c], -R183 ;  /* 0x00008f008bb77a23 */ /* 0x000fe400000108b7 */
[--C-:B------:R-:W-:Y:S01]  /*15fa0*/  HSET2.LE.AND R173, R138, R158.reuse, PT ;  /* 0x0000009e8aad7233 */ /* 0x100fe20003803000 */
[----:B------:R3:W-:Y:S01]  /*15fb0*/  MUFU.EX2 R188, R2 ;  /* 0x0000000200bc7308 */ /* 0x0007e20000000800 */
[----:B------:R-:W5:Y:S09]  /*15fc0*/  LDL.LU R138, [R1+0x20] ;  /* 0x00002000018a7983 */ /* 0x000f720000300800 */
[----:B------:R1:W1:Y:S01]  /*15fd0*/  MUFU.EX2 R139, R183 ;  /* 0x000000b7008b7308 */ /* 0x0002620000000800 */
[----:B---3--:R-:W-:Y:S04]  /*15fe0*/  F2FP.PACK_AB R2, R226, R224 ;  /* 0x000000e0e202723e */ /* 0x008fe800000000ff */
[----:B------:R-:W-:Y:S02]  /*15ff0*/  LOP3.LUT R182, R182, R2, RZ, 0xc0, !PT ;  /* 0x00000002b6b67212 */ /* 0x000fe400078ec0ff */
[----:B------:R-:W-:Y:S01]  /*16000*/  F2FP.PACK_AB R2, R225, R199 ;  /* 0x000000c7e102723e */ /* 0x000fe200000000ff */
[----:B-1----:R-:W-:Y:S01]  /*16010*/  HSET2.LE.AND R183, R151, R158, PT ;  /* 0x0000009e97b77233 */ /* 0x002fe20003803000 */
[----:B------:R-:W-:Y:S04]  /*16020*/  F2FP.PACK_AB R133, R139, R188 ;  /* 0x000000bc8b85723e */ /* 0x000fe800000000ff */
[----:B------:R-:W-:Y:S02]  /*16030*/  LOP3.LUT R183, R183, R2, RZ, 0xc0, !PT ;  /* 0x00000002b7b77212 */ /* 0x000fe400078ec0ff */
[----:B------:R-:W-:Y:S02]  /*16040*/  F2FP.PACK_AB R2, R197, R198 ;  /* 0x000000c6c502723e */ /* 0x000fe400000000ff */
[----:B------:R-:W-:Y:S01]  /*16050*/  LOP3.LUT R175, R175, R133, RZ, 0xc0, !PT ;  /* 0x00000085afaf7212 */ /* 0x000fe200078ec0ff */
[----:B------:R-:W-:Y:S01]  /*16060*/  IMAD.MOV.U32 R133, RZ, RZ, R134 ;  /* 0x000000ffff857224 */ /* 0x000fe200078e0086 */
[----:B------:R-:W-:Y:S02]  /*16070*/  LOP3.LUT R180, R180, R2, RZ, 0xc0, !PT ;  /* 0x00000002b4b47212 */ /* 0x000fe400078ec0ff */
[----:B------:R-:W-:Y:S04]  /*16080*/  F2FP.PACK_AB R2, R192, R190 ;  /* 0x000000bec002723e */ /* 0x000fe800000000ff */
[----:B------:R-:W-:Y:S01]  /*16090*/  LOP3.LUT R173, R173, R2, RZ, 0xc0, !PT ;  /* 0x00000002adad7212 */ /* 0x000fe200078ec0ff */
[-C--:B------:R-:W-:Y:S01]  /*160a0*/  HMMA.16816.F32 R140, R180, R152.reuse, R4 ;  /* 0x00000098b48c723c */ /* 0x080fe20000001804 */
[----:B------:R-:W1:Y:S01]  /*160b0*/  LDSM.16.MT88.4 R4, [R201+0xb800] ;  /* 0x00b80000c904783b */ /* 0x000e620000004200 */
[----:B------:R-:W-:Y:S06]  /*160c0*/  FADD.FTZ R2, R246, R228 ;  /* 0x000000e4f6027221 */ /* 0x000fec0000010000 */
[C---:B------:R-:W-:Y:S01]  /*160d0*/  HMMA.16816.F32 R144, R172.reuse, R152, R8 ;  /* 0x00000098ac90723c */ /* 0x040fe20000001808 */
[----:B------:R-:W3:Y:S07]  /*160e0*/  LDSM.16.MT88.4 R8, [R203+0xb800] ;  /* 0x00b80000cb08783b */ /* 0x000eee0000004200 */
[-C--:B------:R-:W-:Y:S01]  /*160f0*/  HMMA.16816.F32 R148, R172, R154.reuse, R12 ;  /* 0x0000009aac94723c */ /* 0x080fe2000000180c */
[----:B------:R-:W1:Y:S07]  /*16100*/  LDSM.16.MT88.4 R12, [R206+0xb800] ;  /* 0x00b80000ce0c783b */ /* 0x000e6e0000004200 */
[C---:B------:R-:W-:Y:S01]  /*16110*/  HMMA.16816.F32 R152, R180.reuse, R154, R16 ;  /* 0x0000009ab498723c */ /* 0x040fe20000001810 */
[----:B------:R-:W1:Y:S07]  /*16120*/  LDSM.16.MT88.4 R16, [R205+0xb800] ;  /* 0x00b80000cd10783b */ /* 0x000e6e0000004200 */
[-C--:B------:R-:W-:Y:S08]  /*16130*/  HMMA.16816.F32 R156, R180, R168.reuse, R20 ;  /* 0x000000a8b49c723c */ /* 0x080ff00000001814 */
[C---:B------:R-:W-:Y:S01]  /*16140*/  HMMA.16816.F32 R160, R172.reuse, R168, R24 ;  /* 0x000000a8aca0723c */ /* 0x040fe20000001818 */
[----:B----4-:R-:W-:Y:S07]  /*16150*/  FFMA.FTZ R3, R3, R230, R244 ;  /* 0x000000e603037223 */ /* 0x010fee00000100f4 */
        /* <DEDUP_REMOVED lines=14> */
[----:B------:R-:W-:Y:S04]  /*16240*/  FADD.FTZ R3, R250, R2 ;  /* 0x00000002fa037221 */ /* 0x000fe80000010000 */
[----:B------:R-:W-:Y:S03]  /*16250*/  FADD.FTZ R3, R249, R3 ;  /* 0x00000003f9037221 */ /* 0x000fe60000010000 */
[C---:B------:R-:W-:Y:S01]  /*16260*/  HMMA.16816.F32 R80, R180.reuse, R6, R80 ;  /* 0x00000006b450723c */ /* 0x040fe20000001850 */
[----:B------:R-:W-:Y:S06]  /*16270*/  FADD.FTZ R3, R198, R3 ;  /* 0x00000003c6037221 */ /* 0x000fec0000010000 */
[----:B------:R-:W-:Y:S01]  /*16280*/  FADD.FTZ R6, R245, R227 ;  /* 0x000000e3f5067221 */ /* 0x000fe20000010000 */
[-C--:B---3--:R-:W-:Y:S04]  /*16290*/  HMMA.16816.F32 R84, R180, R8.reuse, R84 ;  /* 0x00000008b454723c */ /* 0x088fe80000001854 */
[----:B------:R-:W-:Y:S04]  /*162a0*/  FADD.FTZ R2, R248, R6 ;  /* 0x00000006f8027221 */ /* 0x000fe80000010000 */
[C---:B------:R-:W-:Y:S01]  /*162b0*/  HMMA.16816.F32 R88, R172.reuse, R8, R88 ;  /* 0x00000008ac58723c */ /* 0x040fe20000001858 */
[----:B------:R-:W-:Y:S04]  /*162c0*/  FADD.FTZ R2, R247, R2 ;  /* 0x00000002f7027221 */ /* 0x000fe80000010000 */
[----:B------:R-:W-:Y:S03]  /*162d0*/  FADD.FTZ R2, R196, R2 ;  /* 0x00000002c4027221 */ /* 0x000fe60000010000 */
        /* <DEDUP_REMOVED lines=10> */
[----:B-----5:R-:W-:Y:S03]  /*16380*/  FFMA.FTZ R0, R0, R138, R241 ;  /* 0x0000008a00007223 */ /* 0x020fe600000100f1 */
[----:B------:R-:W-:Y:S02]  /*16390*/  IMAD.MOV.U32 R138, RZ, RZ, R137 ;  /* 0x000000ffff8a7224 */ /* 0x000fe400078e0089 */
        /* <DEDUP_REMOVED lines=19> */
[----:B------:R2:W-:Y:S01]  /*164d0*/  STL [R1+0x1c], R2 ;  /* 0x00001c0201007387 */ /* 0x0005e20000100800 */
[----:B------:R-:W-:Y:S03]  /*164e0*/  FADD.FTZ R252, R226, R4 ;  /* 0x00000004e2fc7221 */ /* 0x000fe60000010000 */
[----:B------:R2:W-:Y:S01]  /*164f0*/  STL [R1+0x20], R0 ;  /* 0x0000200001007387 */ /* 0x0005e20000100800 */
[----:B-1----:R-:W-:Y:S01]  /*16500*/  IMAD.MOV.U32 R3, RZ, RZ, R136 ;  /* 0x000000ffff037224 */ /* 0x002fe200078e0088 */
[----:B--2---:R-:W-:-:S05]  /*16510*/  @P0 BRA `(.L_x_1865) ;  /* 0xffffce7000000947 */ /* 0x004fca000383ffff */
.L_x_1864:
[----:B------:R-:W2:Y:S04]  /*16520*/  LDL.LU R4, [R1+0x18] ;  /* 0x0000180001047983 */ /* 0x000ea80000300800 */
[----:B------:R-:W1:Y:S04]  /*16530*/  SHFL.BFLY PT, R0, R252, 0x2, 0x1f ;  /* 0x0c401f00fc007f89 */ /* 0x000e6800000e0000 */
[----:B------:R-:W3:Y:S01]  /*16540*/  S2R R174, SR_TID.X ;  /* 0x0000000000ae7919 */ /* 0x000ee20000002100 */
[----:B------:R-:W4:Y:S01]  /*16550*/  S2UR UR7, SR_CTAID.Y ;  /* 0x00000000000779c3 */ /* 0x000f220000002600 */
[----:B------:R-:W-:-:S02]  /*16560*/  UISETP.NE.AND UP4, UPT, UR24, -0x1, UPT ;  /* 0xffffffff1800788c */ /* 0x000fc4000bf85270 */
[----:B------:R-:W5:Y:S01]  /*16570*/  LDL.LU R7, [R1+0x1c] ;  /* 0x00001c0001077983 */ /* 0x000f620000300800 */
[----:B------:R-:W-:-:S03]  /*16580*/  ULDC.64 UR4, c[0x0][0x1e8] ;  /* 0x00007a0000047ab9 */ /* 0x000fc60000000a00 */
[----:B------:R-:W5:Y:S01]  /*16590*/  LDL.LU R6, [R1+0x20] ;  /* 0x0000200001067983 */ /* 0x000f620000300800 */
[----:B------:R-:W-:Y:S01]  /*165a0*/  ULDC.U8 UR11, c[0x0][0x329] ;  /* 0x0000ca40000b7ab9 */ /* 0x000fe20000000000 */
[----:B------:R-:W-:Y:S01]  /*165b0*/  BSSY B0, `(.L_x_1868) ;  /* 0x00001b3000007945 */ /* 0x000fe20003800000 */
[----:B------:R-:W-:Y:S02]  /*165c0*/  UISETP.NE.AND UP3, UPT, UR11, URZ, UPT ;  /* 0x0000003f0b00728c */ /* 0x000fe4000bf65270 */
[----:B------:R-:W-:Y:S02]  /*165d0*/  ULDC.U8 UR10, c[0x0][0x328] ;  /* 0x0000ca00000a7ab9 */ /* 0x000fe40000000000 */
[----:B------:R-:W-:Y:S02]  /*165e0*/  @UP4 UIMAD.WIDE.U32 UR14, UR24, UR4, URZ ;  /* 0x00000004180e42a5 */ /* 0x000fe4000f8e003f */
[----:B------:R-:W-:Y:S02]  /*165f0*/  UISETP.NE.AND UP2, UPT, UR10, URZ, UPT ;  /* 0x0000003f0a00728c */ /* 0x000fe4000bf45270 */
[----:B------:R-:W-:Y:S01]  /*16600*/  @UP4 UIMAD UR8, UR24, UR5, UR15 ;  /* 0x00000005180842a4 */ /* 0x000fe2000f8e020f */
[----:B-1----:R-:W-:Y:S01]  /*16610*/  FADD.FTZ R252, R0, R252 ;  /* 0x000000fc00fc7221 */ /* 0x002fe20000010000 */
[----:B------:R-:W-:Y:S01]  /*16620*/  UISETP.EQ.AND UP2, UPT, UR11, URZ, UP2 ;  /* 0x0000003f0b00728c */ /* 0x000fe20009742270 */
[----:B------:R-:W1:Y:S01]  /*16630*/  S2UR UR11, SR_CTAID.Z ;  /* 0x00000000000b79c3 */ /* 0x000e620000002700 */
[----:B------:R-:W-:Y:S01]  /*16640*/  @!UP3 UISETP.NE.AND UP1, UPT, UR10, URZ, UPT ;  /* 0x0000003f0a00b28c */ /* 0x000fe2000bf25270 */
[----:B---3--:R-:W-:Y:S01]  /*16650*/  SHF.R.S32.HI R175, RZ, 0x1f, R174 ;  /* 0x0000001fffaf7819 */ /* 0x008fe200000114ae */
[----:B------:R-:W3:Y:S01]  /*16660*/  SHFL.BFLY PT, R5, R252, 0x1, 0x1f ;  /* 0x0c201f00fc057f89 */ /* 0x000ee200000e0000 */
[----:B----4-:R-:W-:-:S02]  /*16670*/  @!UP4 USHF.R.S32.HI UR12, URZ, 0x1f, UR7 ;  /* 0x0000001f3f0cc899 */ /* 0x010fc40008011407 */
[----:B------:R-:W-:Y:S01]  /*16680*/  LEA.HI R173, R175, R174, RZ, 0x2 ;  /* 0x000000aeafad7211 */ /* 0x000fe200078f10ff */
[----:B------:R-:W-:Y:S01]  /*16690*/  ULDC.64 UR4, c[0x0][0x1e0] ;  /* 0x0000780000047ab9 */ /* 0x000fe20000000a00 */
[----:B------:R-:W4:Y:S01]  /*166a0*/  S2UR UR10, SR_CTAID.X ;  /* 0x00000000000a79c3 */ /* 0x000f220000002500 */
[----:B------:R-:W-:Y:S01]  /*166b0*/  @!UP4 UIMAD UR12, UR12, UR4, URZ ;  /* 0x000000040c0cc2a4 */ /* 0x000fe2000f8e023f */
[----:B------:R-:W-:Y:S01]  /*166c0*/  SHF.R.S32.HI R25, RZ, 0x2, R173 ;  /* 0x00000002ff197819 */ /* 0x000fe200000114ad */
[----:B------:R-:W-:Y:S02]  /*166d0*/  ULDC UR9, c[0x0][0x214] ;  /* 0x0000850000097ab9 */ /* 0x000fe40000000800 */
[----:B------:R-:W-:Y:S02]  /*166e0*/  @!UP4 UIMAD UR12, UR7, UR5, UR12 ;  /* 0x00000005070cc2a4 */ /* 0x000fe4000f8e020c */
[----:B------:R-:W-:Y:S02]  /*166f0*/  @UP3 ULDC UR15, c[0x0][0x210] ;  /* 0x00008400000f3ab9 */ /* 0x000fe40000000800 */
[----:B------:R-:W-:-:S02]  /*16700*/  ULDC UR5, c[0x0][0x234] ;  /* 0x00008d0000057ab9 */ /* 0x000fc40000000800 */
[----:B------:R-:W-:Y:S02]  /*16710*/  @UP3 UIMAD UR15, UR15, UR9, URZ ;  /* 0x000000090f0f32a4 */ /* 0x000fe4000f8e023f */
[----:B------:R-:W-:Y:S02]  /*16720*/  UISETP.NE.OR UP0, UPT, UR24, -0x1, !UP2 ;  /* 0xffffffff1800788c */ /* 0x000fe4000d705670 */
[----:B------:R-:W-:Y:S02]  /*16730*/  @!UP3 USEL UR15, UR9, UR5, !UP1 ;  /* 0x00000005090fb287 */ /* 0x000fe4000c800000 */
[----:B------:R-:W-:Y:S01]  /*16740*/  @!UP4 UIMAD.WIDE.U32 UR18, UR7, UR4, URZ ;  /* 0x000000040712c2a5 */ /* 0x000fe2000f8e003f */
[----:B---3--:R-:W-:Y:S01]  /*16750*/  FADD.FTZ R252, R252, R5 ;  /* 0x00000005fcfc7221 */ /* 0x008fe20000010000 */
[----:B------:R-:W-:Y:S01]  /*16760*/  SHF.R.S32.HI R5, RZ, 0x1f, R173 ;  /* 0x0000001fff057819 */ /* 0x000fe200000114ad */
[----:B------:R-:W-:Y:S02]  /*16770*/  ULDC UR4, c[0x0][0x1c0] ;  /* 0x0000700000047ab9 */ /* 0x000fe40000000800 */
[----:B------:R-:W-:Y:S01]  /*16780*/  @UP3 UMOV UR13, 0x1 ;  /* 0x00000001000d3882 */ /* 0x000fe20000000000 */
[----:B------:R-:W-:Y:S01]  /*16790*/  FSETP.NE.FTZ.AND P6, PT, R252, RZ, PT ;  /* 0x000000fffc00720b */ /* 0x000fe20003fd5000 */
[----:B------:R-:W-:Y:S01]  /*167a0*/  @!UP3 UIMAD UR13, UR15, UR4, URZ ;  /* 0x000000040f0db2a4 */ /* 0x000fe2000f8e023f */
[----:B------:R-:W-:Y:S01]  /*167b0*/  LEA.HI R5, R5, R25, RZ, 0x3 ;  /* 0x0000001905057211 */ /* 0x000fe200078f18ff */
[----:B------:R-:W-:-:S02]  /*167c0*/  @UP3 ULDC UR16, c[0x0][0x210] ;  /* 0x0000840000103ab9 */ /* 0x000fc40000000800 */
[----:B------:R-:W-:Y:S01]  /*167d0*/  UIMAD UR4, UR7, UR13, URZ ;  /* 0x0000000d070472a4 */ /* 0x000fe2000f8e023f */
[----:B------:R-:W-:Y:S01]  /*167e0*/  LOP3.LUT R5, R5, 0xfffffff8, RZ, 0xc0, !PT ;  /* 0xfffffff805057812 */ /* 0x000fe200078ec0ff */
[----:B------:R-:W-:Y:S02]  /*167f0*/  @!UP3 UMOV UR16, 0x1 ;  /* 0x000000010010b882 */ /* 0x000fe40000000000 */
[----:B------:R-:W-:Y:S01]  /*16800*/  @!UP0 UIMAD UR24, UR7, UR9, URZ ;  /* 0x00000009071882a4 */ /* 0x000fe2000f8e023f */
[----:B------:R-:W-:Y:S01]  /*16810*/  IADD3 R25, R25, -R5, RZ ;  /* 0x8000000519197210 */ /* 0x000fe20007ffe0ff */
[----:B----4-:R-:W-:Y:S02]  /*16820*/  UIMAD UR10, UR10, UR16, URZ ;  /* 0x000000100a0a72a4 */ /* 0x010fe4000f8e023f */
[----:B------:R-:W-:Y:S02]  /*16830*/  USEL UR4, UR4, URZ, !UP2 ;  /* 0x0000003f04047287 */ /* 0x000fe4000d000000 */
[----:B------:R-:W-:-:S02]  /*16840*/  USHF.L.U32 UR10, UR10, 0x7, URZ ;  /* 0x000000070a0a7899 */ /* 0x000fc4000800063f */
[----:B-1----:R-:W-:Y:S02]  /*16850*/  UIMAD UR15, UR11, UR15, UR4 ;  /* 0x0000000f0b0f72a4 */ /* 0x002fe4000f8e0204 */
[----:B------:R-:W-:Y:S02]  /*16860*/  @!UP2 UMOV UR20, URZ ;  /* 0x0000003f0014ac82 */ /* 0x000fe40008000000 */
[----:B------:R-:W-:Y:S02]  /*16870*/  @UP2 UMOV UR20, UR24 ;  /* 0x0000001800142c82 */ /* 0x000fe40008000000 */
[----:B------:R-:W-:Y:S02]  /*16880*/  @!UP2 UMOV UR21, URZ ;  /* 0x0000003f0015ac82 */ /* 0x000fe40008000000 */
[----:B------:R-:W-:Y:S02]  /*16890*/  USHF.R.S32.HI UR4, URZ, 0x1f, UR10 ;  /* 0x0000001f3f047899 */ /* 0x000fe4000801140a */
[----:B------:R-:W-:-:S02]  /*168a0*/  @UP2 USHF.R.S32.HI UR21, URZ, 0x1f, UR24 ;  /* 0x0000001f3f152899 */ /* 0x000fc40008011418 */
[----:B------:R-:W-:Y:S02]  /*168b0*/  USHF.R.S32.HI UR5, URZ, 0x1f, UR15 ;  /* 0x0000001f3f057899 */ /* 0x000fe4000801140f */
[----:B------:R-:W-:Y:S02]  /*168c0*/  UIADD3 UR10, UP1, UP0, UR10, UR20, UR15 ;  /* 0x000000140a0a7290 */ /* 0x000fe4000f83e00f */
[----:B------:R-:W-:Y:S02]  /*168d0*/  @!UP4 UIADD3 UR8, UR19, UR12, URZ ;  /* 0x0000000c1308c290 */ /* 0x000fe4000fffe03f */
[----:B------:R-:W-:Y:S02]  /*168e0*/  UIADD3.X UR4, UR4, UR21, UR5, UP1, UP0 ;  /* 0x0000001504047290 */ /* 0x000fe40008fe0405 */
[----:B------:R-:W-:Y:S01]  /*168f0*/  @!UP4 UMOV UR14, UR18 ;  /* 0x00000012000ecc82 */ /* 0x000fe20008000000 */
[----:B--2---:R-:W1:Y:S02]  /*16900*/  SHFL.BFLY PT, R2, R4, 0x2, 0x1f ;  /* 0x0c401f0004027f89 */ /* 0x004e6400000e0000 */
[----:B-1----:R-:W-:-:S02]  /*16910*/  FADD.FTZ R0, R2, R4 ;  /* 0x0000000402007221 */ /* 0x002fc40000010000 */
[----:B-----5:R-:W1:Y:S04]  /*16920*/  SHFL.BFLY PT, R2, R7, 0x2, 0x1f ;  /* 0x0c401f0007027f89 */ /* 0x020e6800000e0000 */
[----:B------:R-:W2:Y:S04]  /*16930*/  SHFL.BFLY PT, R4, R6, 0x2, 0x1f ;  /* 0x0c401f0006047f89 */ /* 0x000ea800000e0000 */
[----:B------:R-:W3:Y:S01]  /*16940*/  SHFL.BFLY PT, R3, R0, 0x1, 0x1f ;  /* 0x0c201f0000037f89 */ /* 0x000ee200000e0000 */
[----:B-1----:R-:W-:Y:S02]  /*16950*/  FADD.FTZ R2, R2, R7 ;  /* 0x0000000702027221 */ /* 0x002fe40000010000 */
[----:B--2---:R-:W-:-:S03]  /*16960*/  FADD.FTZ R4, R4, R6 ;  /* 0x0000000604047221 */ /* 0x004fc60000010000 */
[----:B------:R-:W1:Y:S01]  /*16970*/  SHFL.BFLY PT, R6, R2, 0x1, 0x1f ;  /* 0x0c201f0002067f89 */ /* 0x000e6200000e0000 */
[----:B---3--:R-:W-:Y:S01]  /*16980*/  FADD.FTZ R132, R0, R3 ;  /* 0x0000000300847221 */ /* 0x008fe20000010000 */
[----:B------:R-:W-:Y:S02]  /*16990*/  MOV R0, 0x3f800000 ;  /* 0x3f80000000007802 */ /* 0x000fe40000000f00 */
[----:B------:R-:W2:Y:S01]  /*169a0*/  SHFL.BFLY PT, R7, R4, 0x1, 0x1f ;  /* 0x0c201f0004077f89 */ /* 0x000ea200000e0000 */
[----:B------:R-:W-:Y:S02]  /*169b0*/  MOV R3, 0x3f800000 ;  /* 0x3f80000000037802 */ /* 0x000fe40000000f00 */
[----:B------:R-:W-:Y:S01]  /*169c0*/  FSETP.NE.FTZ.AND P5, PT, R132, RZ, PT ;  /* 0x000000ff8400720b */ /* 0x000fe20003fb5000 */
[----:B------:R-:W3:-:S12]  /*169d0*/  @P6 MUFU.RCP R0, R252 ;  /* 0x000000fc00006308 */ /* 0x000ed80000001000 */
[----:B------:R-:W4:Y:S01]  /*169e0*/  @P5 MUFU.RCP R3, R132 ;  /* 0x0000008400035308 */ /* 0x000f220000001000 */
[----:B-1----:R-:W-:Y:S01]  /*169f0*/  FADD.FTZ R138, R2, R6 ;  /* 0x00000006028a7221 */ /* 0x002fe20000010000 */
[----:B------:R-:W-:Y:S01]  /*16a00*/  MOV R2, 0x3f800000 ;  /* 0x3f80000000027802 */ /* 0x000fe20000000f00 */
[----:B---3--:R-:W-:Y:S02]  /*16a10*/  FMUL.FTZ R0, R0, c[0x0][0x2dc] ;  /* 0x0000b70000007a20 */ /* 0x008fe40000410000 */
[----:B--2---:R-:W-:Y:S01]  /*16a20*/  FADD.FTZ R133, R4, R7 ;  /* 0x0000000704857221 */ /* 0x004fe20000010000 */
[----:B------:R-:W-:Y:S01]  /*16a30*/  FSETP.NE.FTZ.AND P4, PT, R138, RZ, PT ;  /* 0x000000ff8a00720b */ /* 0x000fe20003f95000 */
[C---:B------:R-:W-:Y:S02]  /*16a40*/  FMUL.FTZ R5, R0.reuse, R141 ;  /* 0x0000008d00057220 */ /* 0x040fe40000410000 */
[C---:B------:R-:W-:Y:S01]  /*16a50*/  FMUL.FTZ R10, R0.reuse, R157 ;  /* 0x0000009d000a7220 */ /* 0x040fe20000410000 */
[----:B------:R-:W-:Y:S01]  /*16a60*/  FSETP.NE.FTZ.AND P3, PT, R133, RZ, PT ;  /* 0x000000ff8500720b */ /* 0x000fe20003f75000 */
[----:B------:R-:W-:-:S02]  /*16a70*/  FMUL.FTZ R13, R0, R169 ;  /* 0x000000a9000d7220 */ /* 0x000fc40000410000 */
[C---:B------:R-:W-:Y:S01]  /*16a80*/  FMUL.FTZ R140, R0.reuse, R140 ;  /* 0x0000008c008c7220 */ /* 0x040fe20000410000 */
[----:B------:R-:W-:Y:S01]  /*16a90*/  R2P PR, R25, 0x6 ;  /* 0x0000000619007804 */ /* 0x000fe20000000000 */
[C---:B------:R-:W-:Y:S02]  /*16aa0*/  FMUL.FTZ R152, R0.reuse, R152 ;  /* 0x0000009800987220 */ /* 0x040fe40000410000 */
[C---:B------:R-:W-:Y:S01]  /*16ab0*/  FMUL.FTZ R153, R0.reuse, R153 ;  /* 0x0000009900997220 */ /* 0x040fe20000410000 */
[----:B------:R-:W-:Y:S01]  /*16ac0*/  F2FP.PACK_AB R5, R5, R140 ;  /* 0x0000008c0505723e */ /* 0x000fe200000000ff */
[C---:B------:R-:W-:Y:S01]  /*16ad0*/  FMUL.FTZ R156, R0.reuse, R156 ;  /* 0x0000009c009c7220 */ /* 0x040fe20000410000 */
[----:B------:R-:W1:Y:S01]  /*16ae0*/  @P4 MUFU.RCP R2, R138 ;  /* 0x0000008a00024308 */ /* 0x000e620000001000 */
[C---:B------:R-:W-:Y:S02]  /*16af0*/  FMUL.FTZ R168, R0.reuse, R168 ;  /* 0x000000a800a87220 */ /* 0x040fe40000410000 */
        /* <DEDUP_REMOVED lines=30> */
[----:B----4-:R-:W-:Y:S02]  /*16ce0*/  FMUL.FTZ R3, R3, c[0x0][0x2dc] ;  /* 0x0000b70003037a20 */ /* 0x010fe40000410000 */
[----:B-1----:R-:W-:Y:S02]  /*16cf0*/  FMUL.FTZ R2, R2, c[0x0][0x2dc] ;  /* 0x0000b70002027a20 */ /* 0x002fe40000410000 */
[----:B------:R-:W-:Y:S01]  /*16d00*/  FMUL.FTZ R31, R3, R66 ;  /* 0x00000042031f7220 */ /* 0x000fe20000410000 */
[----:B------:R-:W1:Y:S01]  /*16d10*/  @P3 MUFU.RCP R0, R133 ;  /* 0x0000008500003308 */ /* 0x000e620000001000 */
        /* <DEDUP_REMOVED lines=10> */
[----:B-1----:R-:W-:Y:S02]  /*16dc0*/  FMUL.FTZ R0, R0, c[0x0][0x2dc] ;  /* 0x0000b70000007a20 */ /* 0x002fe40000410000 */
[----:B------:R-:W-:Y:S01]  /*16dd0*/  FMUL.FTZ R164, R2, R164 ;  /* 0x000000a402a47220 */ /* 0x000fe20000410000 */
[----:B------:R-:W-:Y:S01]  /*16de0*/  F2FP.PACK_AB R14, R14, R160 ;  /* 0x000000a00e0e723e */ /* 0x000fe200000000ff */
[C---:B------:R-:W-:Y:S02]  /*16df0*/  FMUL.FTZ R22, R2.reuse, R165 ;  /* 0x000000a502167220 */ /* 0x040fe40000410000 */
[C---:B------:R-:W-:Y:S02]  /*16e00*/  FMUL.FTZ R16, R2.reuse, R40 ;  /* 0x0000002802107220 */ /* 0x040fe40000410000 */
[----:B------:R-:W-:Y:S01]  /*16e10*/  FMUL.FTZ R23, R2, R44 ;  /* 0x0000002c02177220 */ /* 0x000fe20000410000 */
        /* <DEDUP_REMOVED lines=36> */
[----:B------:R-:W-:Y:S02]  /*17060*/  FMUL.FTZ R30, R3, R67 ;  /* 0x00000043031e7220 */ /* 0x000fe40000410000 */
[----:B------:R-:W-:Y:S01]  /*17070*/  FMUL.FTZ R64, R0, R47 ;  /* 0x0000002f00407220 */ /* 0x000fe20000410000 */
[----:B------:R-:W-:Y:S01]  /*17080*/  F2FP.PACK_AB R56, R56, R2 ;  /* 0x000000023838723e */ /* 0x000fe200000000ff */
[C---:B------:R-:W-:Y:S01]  /*17090*/  FMUL.FTZ R146, R0.reuse, R146 ;  /* 0x0000009200927220 */ /* 0x040fe20000410000 */
[----:B------:R-:W-:Y:S01]  /*170a0*/  F2FP.PACK_AB R47, R85, R84 ;  /* 0x00000054552f723e */ /* 0x000fe200000000ff */
[C---:B------:R-:W-:Y:S01]  /*170b0*/  FMUL.FTZ R7, R0.reuse, R147 ;  /* 0x0000009300077220 */ /* 0x040fe20000410000 */
[----:B------:R-:W-:Y:S01]  /*170c0*/  LEA.HI R84, R175, R174, RZ, 0x5 ;  /* 0x000000aeaf547211 */ /* 0x000fe200078f28ff */
[C---:B------:R-:W-:Y:S01]  /*170d0*/  FMUL.FTZ R150, R0.reuse, R150 ;  /* 0x0000009600967220 */ /* 0x040fe20000410000 */
[C---:B------:R-:W-:Y:S01]  /*170e0*/  SHF.L.U32 R2, R25.reuse, 0x6, RZ ;  /* 0x0000000619027819 */ /* 0x040fe200000006ff */
[C---:B------:R-:W-:Y:S01]  /*170f0*/  FMUL.FTZ R11, R0.reuse, R151 ;  /* 0x00000097000b7220 */ /* 0x040fe20000410000 */
[----:B------:R-:W-:Y:S01]  /*17100*/  SHF.R.S32.HI R23, RZ, 0x5, R84 ;  /* 0x00000005ff177819 */ /* 0x000fe20000011454 */
[----:B------:R-:W-:Y:S01]  /*17110*/  FMUL.FTZ R162, R0, R162 ;  /* 0x000000a200a27220 */ /* 0x000fe20000410000 */
[----:B------:R-:W-:Y:S01]  /*17120*/  LOP3.LUT R2, R2, 0x1c0, RZ, 0xc0, !PT ;  /* 0x000001c002027812 */ /* 0x000fe200078ec0ff */
[C---:B------:R-:W-:Y:S01]  /*17130*/  FMUL.FTZ R15, R0.reuse, R163 ;  /* 0x000000a3000f7220 */ /* 0x040fe20000410000 */
[----:B------:R-:W-:Y:S01]  /*17140*/  LOP3.LUT R25, R25, 0x1, RZ, 0xc0, !PT ;  /* 0x0000000119197812 */ /* 0x000fe200078ec0ff */
[----:B------:R-:W-:Y:S01]  /*17150*/  FMUL.FTZ R166, R0, R166 ;  /* 0x000000a600a67220 */ /* 0x000fe20000410000 */
[----:B------:R-:W-:Y:S01]  /*17160*/  LEA.HI R2, R2, R2, RZ, 0x1d ;  /* 0x0000000202027211 */ /* 0x000fe200078fe8ff */
        /* <DEDUP_REMOVED lines=41> */
[----:B------:R-:W-:Y:S01]  /*17400*/  LOP3.LUT R0, R173, 0x3ffffffc, RZ, 0xc0, !PT ;  /* 0x3ffffffcad007812 */ /* 0x000fe200078ec0ff */
[C---:B------:R-:W-:Y:S01]  /*17410*/  FMUL.FTZ R142, R3.reuse, R142 ;  /* 0x0000008e038e7220 */ /* 0x040fe20000410000 */
[----:B------:R-:W-:Y:S01]  /*17420*/  F2FP.PACK_AB R28, R28, R122 ;  /* 0x0000007a1c1c723e */ /* 0x000fe200000000ff */
[C---:B------:R-:W-:Y:S01]  /*17430*/  FMUL.FTZ R4, R3.reuse, R143 ;  /* 0x0000008f03047220 */ /* 0x040fe20000410000 */
[----:B------:R-:W-:Y:S01]  /*17440*/  IADD3 R0, -R0, R174, RZ ;  /* 0x000000ae00007210 */ /* 0x000fe20007ffe1ff */
[----:B------:R-:W-:Y:S01]  /*17450*/  FMUL.FTZ R54, R3, R54 ;  /* 0x0000003603367220 */ /* 0x000fe20000410000 */
[----:B------:R-:W-:Y:S01]  /*17460*/  F2FP.PACK_AB R67, R67, R126 ;  /* 0x0000007e4343723e */ /* 0x000fe200000000ff */
[----:B------:R-:W-:Y:S01]  /*17470*/  FMUL.FTZ R55, R3, R55 ;  /* 0x0000003703377220 */ /* 0x000fe20000410000 */
[----:B------:R-:W-:Y:S01]  /*17480*/  LEA R0, R23, R0, 0x9 ;  /* 0x0000000017007211 */ /* 0x000fe200078e48ff */
        /* <DEDUP_REMOVED lines=8> */
[----:B------:R-:W-:Y:S01]  /*17510*/  FMUL.FTZ R170, R3, R170 ;  /* 0x000000aa03aa7220 */ /* 0x000fe20000410000 */
[----:B------:R-:W-:Y:S01]  /*17520*/  F2FP.PACK_AB R55, R69, R68 ;  /* 0x000000444537723e */ /* 0x000fe200000000ff */
[C---:B------:R-:W-:Y:S01]  /*17530*/  FMUL.FTZ R12, R3.reuse, R171 ;  /* 0x000000ab030c7220 */ /* 0x040fe20000410000 */
[C---:B------:R-:W-:Y:S01]  /*17540*/  IADD3 R2, R0.reuse, -0x10, RZ ;  /* 0xfffffff000027810 */ /* 0x040fe20007ffe0ff */
[C---:B------:R-:W-:Y:S01]  /*17550*/  FMUL.FTZ R38, R3.reuse, R38 ;  /* 0x0000002603267220 */ /* 0x040fe20000410000 */
[----:B------:R-:W-:Y:S01]  /*17560*/  @P0 IADD3 R2, R0, 0x10, RZ ;  /* 0x0000001000020810 */ /* 0x000fe20007ffe0ff */
        /* <DEDUP_REMOVED lines=11> */
[----:B------:R-:W-:Y:S01]  /*17620*/  F2FP.PACK_AB R12, R12, R170 ;  /* 0x000000aa0c0c723e */ /* 0x000fe200000000ff */
[C---:B------:R-:W-:Y:S01]  /*17630*/  FMUL.FTZ R83, R3.reuse, R83 ;  /* 0x0000005303537220 */ /* 0x040fe20000410000 */
[----:B------:R-:W-:Y:S01]  /*17640*/  STS [R2+0x400], R6 ;  /* 0x0004000602007388 */ /* 0x000fe20000000800 */
        /* <DEDUP_REMOVED lines=23> */
[----:B------:R-:W-:-:S02]  /*177c0*/  F2FP.PACK_AB R3, R153, R152 ;  /* 0x000000989903723e */ /* 0x000fc400000000ff */
[----:B------:R-:W-:Y:S02]  /*177d0*/  F2FP.PACK_AB R34, R34, R114 ;  /* 0x000000722222723e */ /* 0x000fe400000000ff */
[----:B------:R-:W-:Y:S01]  /*177e0*/  F2FP.PACK_AB R30, R119, R118 ;  /* 0x00000076771e723e */ /* 0x000fe200000000ff */
[----:B------:R1:W-:Y:S01]  /*177f0*/  STS [R2], R3 ;  /* 0x0000000302007388 */ /* 0x0003e20000000800 */
[----:B------:R-:W-:-:S03]  /*17800*/  F2FP.PACK_AB R26, R131, R130 ;  /* 0x00000082831a723e */ /* 0x000fc600000000ff */
[----:B------:R-:W-:Y:S04]  /*17810*/  STS [R0+0x2000], R66 ;  /* 0x0020004200007388 */ /* 0x000fe80000000800 */
[----:B------:R2:W-:Y:S04]  /*17820*/  STS [R0+0x2400], R7 ;  /* 0x0024000700007388 */ /* 0x0005e80000000800 */
[----:B------:R3:W-:Y:S04]  /*17830*/  STS [R2+0x2000], R8 ;  /* 0x0020000802007388 */ /* 0x0007e80000000800 */
[----:B------:R-:W-:Y:S01]  /*17840*/  STS [R2+0x2400], R11 ;  /* 0x0024000b02007388 */ /* 0x000fe20000000800 */
[----:B-1----:R-:W-:-:S04]  /*17850*/  SEL R3, R68, 0xffffffe0, !P1 ;  /* 0xffffffe044037807 */ /* 0x002fc80004800000 */
[C---:B------:R-:W-:Y:S02]  /*17860*/  IADD3 R4, R0.reuse, R3, RZ ;  /* 0x0000000300047210 */ /* 0x040fe40007ffe0ff */
[-C--:B------:R-:W-:Y:S02]  /*17870*/  IADD3 R3, R3, R2.reuse, RZ ;  /* 0x0000000203037210 */ /* 0x080fe40007ffe0ff */
[-C--:B--2---:R-:W-:Y:S01]  /*17880*/  IADD3 R7, R0, R5.reuse, RZ ;  /* 0x0000000500077210 */ /* 0x084fe20007ffe0ff */
[----:B------:R-:W-:Y:S01]  /*17890*/  STS [R4], R10 ;  /* 0x0000000a04007388 */ /* 0x000fe20000000800 */
[-C--:B------:R-:W-:Y:S02]  /*178a0*/  IADD3 R6, R4, R5.reuse, RZ ;  /* 0x0000000504067210 */ /* 0x080fe40007ffe0ff */
[----:B---3--:R-:W-:Y:S01]  /*178b0*/  IADD3 R8, R5, R2, RZ ;  /* 0x0000000205087210 */ /* 0x008fe20007ffe0ff */
[----:B------:R1:W-:Y:S01]  /*178c0*/  STS [R4+0x400], R9 ;  /* 0x0004000904007388 */ /* 0x0003e20000000800 */
[----:B------:R-:W-:-:S03]  /*178d0*/  IADD3 R5, R3, R5, RZ ;  /* 0x0000000503057210 */ /* 0x000fc60007ffe0ff */
[----:B------:R2:W-:Y:S04]  /*178e0*/  STS [R3], R13 ;  /* 0x0000000d03007388 */ /* 0x0005e80000000800 */
[----:B------:R3:W-:Y:S04]  /*178f0*/  STS [R3+0x400], R12 ;  /* 0x0004000c03007388 */ /* 0x0007e80000000800 */
[----:B------:R4:W-:Y:S04]  /*17900*/  STS [R4+0x2000], R14 ;  /* 0x0020000e04007388 */ /* 0x0009e80000000800 */
[----:B------:R-:W-:Y:S04]  /*17910*/  STS [R4+0x2400], R15 ;  /* 0x0024000f04007388 */ /* 0x000fe80000000800 */
[----:B------:R-:W-:Y:S04]  /*17920*/  STS [R3+0x2000], R22 ;  /* 0x0020001603007388 */ /* 0x000fe80000000800 */
[----:B------:R-:W-:Y:S01]  /*17930*/  STS [R3+0x2400], R21 ;  /* 0x0024001503007388 */ /* 0x000fe20000000800 */
[----:B-1----:R-:W-:-:S03]  /*17940*/  MOV R9, 0x7f800000 ;  /* 0x7f80000000097802 */ /* 0x002fc60000000f00 */
[----:B------:R-:W-:Y:S01]  /*17950*/  STS [R7], R20 ;  /* 0x0000001407007388 */ /* 0x000fe20000000800 */
[----:B--2---:R-:W-:-:S03]  /*17960*/  MOV R13, 0x7f800000 ;  /* 0x7f800000000d7802 */ /* 0x004fc60000000f00 */
[----:B------:R-:W-:Y:S01]  /*17970*/  STS [R7+0x400], R19 ;  /* 0x0004001307007388 */ /* 0x000fe20000000800 */
[----:B---3--:R-:W-:-:S03]  /*17980*/  MOV R12, 0x7f800000 ;  /* 0x7f800000000c7802 */ /* 0x008fc60000000f00 */
[----:B------:R-:W-:Y:S01]  /*17990*/  STS [R8], R17 ;  /* 0x0000001108007388 */ /* 0x000fe20000000800 */
[----:B----4-:R-:W-:-:S03]  /*179a0*/  MOV R14, 0x7f800000 ;  /* 0x7f800000000e7802 */ /* 0x010fc60000000f00 */
        /* <DEDUP_REMOVED lines=115> */
.L_x_1869:
[----:B--234-:R-:W-:Y:S05]  /*180e0*/  BSYNC B0 ;  /* 0x0000000000007941 */ /* 0x01cfea0003800000 */
.L_x_1868:
[----:B------:R-:W2:Y:S04]  /*180f0*/  LDL.LU.64 R12, [R1+0x70] ;  /* 0x00007000010c7983 */ /* 0x000ea80000300a00 */
        /* <DEDUP_REMOVED lines=23> */
.L_x_1871:
[----:B-1----:R-:W-:Y:S05]  /*18270*/  BSYNC B0 ;  /* 0x0000000000007941 */ /* 0x002fea0003800000 */
.L_x_1870:
        /* <DEDUP_REMOVED lines=16> */
.L_x_1873:
[----:B------:R-:W-:Y:S05]  /*18380*/  BSYNC B0 ;  /* 0x0000000000007941 */ /* 0x000fea0003800000 */
.L_x_1872:
        /* <DEDUP_REMOVED lines=16> */
.L_x_1875:
[----:B------:R-:W-:Y:S05]  /*18490*/  BSYNC B0 ;  /* 0x0000000000007941 */ /* 0x000fea0003800000 */
.L_x_1874:
        /* <DEDUP_REMOVED lines=16> */
.L_x_1877:
[----:B------:R-:W-:Y:S05]  /*185a0*/  BSYNC B0 ;  /* 0x0000000000007941 */ /* 0x000fea0003800000 */
.L_x_1876:
        /* <DEDUP_REMOVED lines=16> */
.L_x_1879:
[----:B------:R-:W-:Y:S05]  /*186b0*/  BSYNC B0 ;  /* 0x0000000000007941 */ /* 0x000fea0003800000 */
.L_x_1878:
        /* <DEDUP_REMOVED lines=16> */
.L_x_1881:
[----:B------:R-:W-:Y:S05]  /*187c0*/  BSYNC B0 ;  /* 0x0000000000007941 */ /* 0x000fea0003800000 */
.L_x_1880:
        /* <DEDUP_REMOVED lines=16> */
.L_x_1883:
[----:B------:R-:W-:Y:S05]  /*188d0*/  BSYNC B0 ;  /* 0x0000000000007941 */ /* 0x000fea0003800000 */
.L_x_1882:
        /* <DEDUP_REMOVED lines=16> */
.L_x_1884:
        /* <DEDUP_REMOVED lines=10> */
.L_x_2404:


//--------------------- .text._ZN5flash16flash_fwd_kernelI23Flash_fwd_kernel_traitsILi128ELi128ELi32ELi4ELb0ELb0EN7cutlass6half_tE19Flash_kernel_traitsILi128ELi128ELi32ELi4ES3_EELb0ELb0ELb1ELb0ELb0ELb1ELb1ELb0EEEvNS_16Flash_fwd_paramsE --------------------------
	.section	.text._ZN5flash16flash_fwd_kernelI23Flash_fwd_kernel_traitsILi128ELi128ELi32ELi4ELb0ELb0EN7cutlass6half_tE19Flash_kernel_traitsILi128ELi128ELi32ELi4ES3_EELb0ELb0ELb1ELb0ELb0ELb1ELb1ELb0EEEvNS_16Flash_fwd_paramsE,"ax",@progbits
	.sectioninfo	@"SHI_REGISTERS=255"
	.align	128
        .global         _ZN5flash16flash_fwd_kernelI23Flash_fwd_kernel_traitsILi128ELi128ELi32ELi4ELb0ELb0EN7cutlass6half_tE19Flash_kernel_traitsILi128ELi128ELi32ELi4ES3_EELb0ELb0ELb1ELb0ELb0ELb1ELb1ELb0EEEvNS_16Flash_fwd_paramsE
        .type           _ZN5flash16flash_fwd_kernelI23Flash_fwd_kernel_traitsILi128ELi128ELi32ELi4ELb0ELb0EN7cutlass6half_tE19Flash_kernel_traitsILi128ELi128ELi32ELi4ES3_EELb0ELb0ELb1ELb0ELb0ELb1ELb1ELb0EEEvNS_16Flash_fwd_paramsE,@function
        .size           _ZN5flash16flash_fwd_kernelI23Flash_fwd_kernel_traitsILi128ELi128ELi32ELi4ELb0ELb0EN7cutlass6half_tE19Flash_kernel_traitsILi128ELi128ELi32ELi4ES3_EELb0ELb0ELb1ELb0ELb0ELb1ELb1ELb0EEEvNS_16Flash_fwd_paramsE,(.L_x_2405 - _ZN5flash16flash_fwd_kernelI23Flash_fwd_kernel_traitsILi128ELi128ELi32ELi4ELb0ELb0EN7cutlass6half_tE19Flash_kernel_traitsILi128ELi128ELi32ELi4ES3_EELb0ELb0ELb1ELb0ELb0ELb1ELb1ELb0EEEvNS_16Flash_fwd_paramsE)
        .other          _ZN5flash16flash_fwd_kernelI23Flash_fwd_kernel_traitsILi128ELi128ELi32ELi4ELb0ELb0EN7cutlass6half_tE19Flash_kernel_traitsILi128ELi128ELi32ELi4ES3_EELb0ELb0ELb1ELb0ELb0ELb1ELb1ELb0EEEvNS_16Flash_fwd_paramsE,@"STO_CUDA_ENTRY STV_DEFAULT"
_ZN5flash16flash_fwd_kernelI23Flash_fwd_kernel_traitsILi128ELi128ELi32ELi4ELb0ELb0EN7cutlass6half_tE19Flash_kernel_traitsILi128ELi128ELi32ELi4ES3_EELb0ELb0ELb1ELb0ELb0ELb1ELb1ELb0EEEvNS_16Flash_fwd_paramsE:
.text._ZN5flash16flash_fwd_kernelI23Flash_fwd_kernel_traitsILi128ELi128ELi32ELi4ELb0ELb0EN7cutlass6half_tE19Flash_kernel_traitsILi128ELi128ELi32ELi4ES3_EELb0ELb0ELb1ELb0ELb0ELb1ELb1ELb0EEEvNS_16Flash_fwd_paramsE:
        /* <DEDUP_REMOVED lines=56> */
.L_x_1885:
[----:B------:R-:W-:Y:S02]  /*0380*/  ULDC UR6, c[0x0][0x218] ;  /* 0x0000860000067ab9 */ /* 0x000fe40000000800 */
.L_x_1886:
        /* <DEDUP_REMOVED lines=116> */
.L_x_1889:
[----:B------:R-:W-:Y:S05]  /*0ad0*/  BSYNC B0 ;  /* 0x0000000000007941 */ /* 0x000fea0003800000 */
.L_x_1888:
        /* <DEDUP_REMOVED lines=16> */
.L_x_1891:
[----:B------:R-:W-:Y:S05]  /*0be0*/  BSYNC B0 ;  /* 0x0000000000007941 */ /* 0x000fea0003800000 */
.L_x_1890:
        /* <DEDUP_REMOVED lines=16> */
.L_x_1893:
[----:B------:R-:W-:Y:S05]  /*0cf0*/  BSYNC B0 ;  /* 0x0000000000007941 */ /* 0x000fea0003800000 */
.L_x_1892:
        /* <DEDUP_REMOVED lines=16> */
.L_x_1895:
[----:B------:R-:W-:Y:S05]  /*0e00*/  BSYNC B0 ;  /* 0x0000000000007941 */ /* 0x000fea0003800000 */
.L_x_1894:
        /* <DEDUP_REMOVED lines=16> */
.L_x_1897:
[----:B------:R-:W-:Y:S05]  /*0f10*/  BSYNC B0 ;  /* 0x0000000000007941 */ /* 0x000fea0003800000 */
.L_x_1896:
        /* <DEDUP_REMOVED lines=16> */
.L_x_1899:
[----:B------:R-:W-:Y:S05]  /*1020*/  BSYNC B0 ;  /* 0x0000000000007941 */ /* 0x000fea0003800000 */
.L_x_1898:
        /* <DEDUP_REMOVED lines=16> */
.L_x_1901:
[----:B------:R-:W-:Y:S05]  /*1130*/  BSYNC B0 ;  /* 0x0000000000007941 */ /* 0x000fea0003800000 */
.L_x_1900:
        /* <DEDUP_REMOVED lines=16> */
.L_x_1903:
[----:B------:R-:W-:Y:S05]  /*1240*/  BSYNC B0 ;  /* 0x0000000000007941 */ /* 0x000fea0003800000 */
.L_x_1902:
        /* <DEDUP_REMOVED lines=67> */
.L_x_1887:
        /* <DEDUP_REMOVED lines=33> */
.L_x_1904:
        /* <DEDUP_REMOVED lines=46> */
.L_x_1905:
        /* <DEDUP_REMOVED lines=15> */
[C---:B------:R-:W-:Y:S01]  /*1c60*/  IMAD.SHL.U32 R0, R28.reuse, 0x40, RZ ;  /* 0x000000401c007824 */ /* 0x040fe200078e00ff */
        /* <DEDUP_REMOVED lines=100> */
[----:B------:R-:W-:Y:S01]  /*22b0*/  @!P2 IADD3 R5, P0, R32, 0x60, RZ ;  /* 0x000000602005a810 */ /* 0x000fe20007f1e0ff */
[----:B------:R4:W-:Y:S04]  /*22c0*/  @!P4 LDGSTS.E.BYPASS.LTC128B.128 [R227+0x2000], [R22.64] ;  /* 0x0200000016e3cfae */ /* 0x0009e8000b901d52 */
[----:B------:R4:W-:Y:S01]  /*22d0*/  @!P4 LDGSTS.E.BYPASS.LTC128B.128 [R227+0x6000], [R22.64+0x80] ;  /* 0x0600008016e3cfae */ /* 0x0009e2000b901d52 */
[----:B------:R-:W-:Y:S01]  /*22e0*/  ISETP.GE.AND P4, PT, R28, UR21, PT ;  /* 0x000000151c007c0c */ /* 0x000fe2000bf86270 */
        /* <DEDUP_REMOVED lines=57> */
[----:B------:R-:W-:Y:S01]  /*2680*/  STL.64 [R1+0x18], R30 ;  /* 0x0000181e01007387 */ /* 0x000fe20000100a00 */
[----:B------:R-:W-:Y:S01]  /*2690*/  UIADD3 UR21, UR15, 0x1, -UR16 ;  /* 0x000000010f157890 */ /* 0x000fe2000fffe810 */
        /* <DEDUP_REMOVED lines=28> */
[----:B------:R-:W-:Y:S01]  /*2860*/  ULDC UR10, c[0x0][0x2e4] ;  /* 0x0000b900000a7ab9 */ /* 0x000fe20000000800 */
[----:B------:R-:W-:Y:S01]  /*2870*/  IMAD.IADD R13, R0, 0x1, -R13 ;  /* 0x00000001000d7824 */ /* 0x000fe200078e0a0d */
[----:B------:R2:W-:Y:S01]  /*2880*/  @!P5 LDGSTS.E.BYPASS.LTC128B.128 [R227+0x8800], [R2.64] ;  /* 0x0880000002e3dfae */ /* 0x0005e2000b901d52 */
[----:B------:R-:W-:Y:S01]  /*2890*/  IMAD R0, R7, c[0x0][0x1b8], RZ ;  /* 0x00006e0007007a24 */ /* 0x000fe200078e02ff */
[----:B------:R-:W-:-:S02]  /*28a0*/  ULDC UR5, c[0x0][0x2e8] ;  /* 0x0000ba0000057ab9 */ /* 0x000fc40000000800 */
[----:B------:R2:W-:Y:S01]  /*28b0*/  @!P5 LDGSTS.E.BYPASS.LTC128B.128 [R227+0x9800], [R2.64+0x80] ;  /* 0x0980008002e3dfae */ /* 0x0005e2000b901d52 */
[----:B------:R-:W-:Y:S01]  /*28c0*/  IMAD R7, R20, c[0x0][0x1bc], R0 ;  /* 0x00006f0014077a24 */ /* 0x000fe200078e0200 */
[----:B------:R-:W-:Y:S01]  /*28d0*/  UIADD3 UR10, UR15, -UR10, -UR16 ;  /* 0x8000000a0f0a7290 */ /* 0x000fe2000fffe810 */
[----:B------:R-:W-:Y:S01]  /*28e0*/  IMAD.SHL.U32 R0, R13, 0x40, RZ ;  /* 0x000000400d007824 */ /* 0x000fe200078e00ff */
[----:B------:R-:W0:Y:S01]  /*28f0*/  LDGDEPBAR ;  /* 0x00000000000079af */ /* 0x000e220000000000 */
[----:B------:R-:W-:Y:S01]  /*2900*/  IMAD.IADD R7, R9, 0x1, R7 ;  /* 0x0000000109077824 */ /* 0x000fe200078e0207 */
[----:B------:R-:W-:Y:S02]  /*2910*/  UIADD3 UR5, UR21, UR5, URZ ;  /* 0x0000000515057290 */ /* 0x000fe4000fffe03f */
[----:B------:R-:W-:Y:S01]  /*2920*/  LOP3.LUT R0, R0, 0x1c0, RZ, 0xc0, !PT ;  /* 0x000001c000007812 */ /* 0x000fe200078ec0ff */
[----:B------:R3:W-:Y:S01]  /*2930*/  STL.64 [R1+0x30], R8 ;  /* 0x0000300801007387 */ /* 0x0007e20000100a00 */
[----:B-1----:R-:W-:-:S03]  /*2940*/  IMAD.SHL.U32 R5, R19, 0x40, RZ ;  /* 0x0000004013057824 */ /* 0x002fc600078e00ff */
[----:B------:R1:W-:Y:S02]  /*2950*/  STL.64 [R1+0x38], R6 ;  /* 0x0000380601007387 */ /* 0x0003e40000100a00 */
        /* <DEDUP_REMOVED lines=29> */
[----:B------:R1:W-:Y:S01]  /*2b30*/  @!P4 LDGSTS.E.BYPASS.LTC128B.128 [R227+0xa000], [R4.64] ;  /* 0x0a00000004e3cfae */ /* 0x0003e2000b901d52 */
[----:B------:R-:W-:-:S03]  /*2b40*/  R2P PR, R13, 0x6 ;  /* 0x000000060d007804 */ /* 0x000fc60000000000 */
[----:B------:R1:W-:Y:S02]  /*2b50*/  @!P4 LDGSTS.E.BYPASS.LTC128B.128 [R227+0xb000], [R4.64+0x80] ;  /* 0x0b00008004e3cfae */ /* 0x0003e4000b901d52 */
[----:B------:R-:W-:Y:S02]  /*2b60*/  SEL R3, R3, 0xfffffff0, !P1 ;  /* 0xfffffff003037807 */ /* 0x000fe40004800000 */
[----:B------:R-:W-:Y:S01]  /*2b70*/  @P3 STS.128 [R227+0xa800], RZ ;  /* 0x00a800ffe3003388 */ /* 0x000fe20000000c00 */
[----:B------:R-:W-:Y:S02]  /*2b80*/  SEL R0, R0, 0x20, P2 ;  /* 0x0000002000007807 */ /* 0x000fe40001000000 */
[----:B------:R-:W-:Y:S01]  /*2b90*/  R2P PR, R25, 0x6 ;  /* 0x0000000619007804 */ /* 0x000fe20000000000 */
[----:B------:R-:W-:Y:S01]  /*2ba0*/  @P3 STS.128 [R227+0xb800], RZ ;  /* 0x00b800ffe3003388 */ /* 0x000fe20000000c00 */
[--C-:B------:R-:W-:Y:S02]  /*2bb0*/  IMAD R216, R3, 0x2, R214.reuse ;  /* 0x0000000203d87824 */ /* 0x100fe400078e02d6 */
[C---:B------:R-:W-:Y:S01]  /*2bc0*/  IMAD R222, R0.reuse, 0x2, R214 ;  /* 0x0000000200de7824 */ /* 0x040fe200078e02d6 */
[----:B------:R-:W-:Y:S01]  /*2bd0*/  @!PT LDS RZ, [RZ] ;  /* 0x00000000fffff984 */ /* 0x000fe20000000800 */
[----:B------:R-:W-:Y:S01]  /*2be0*/  @!PT LDS RZ, [RZ] ;  /* 0x00000000fffff984 */ /* 0x000fe20000000800 */
[----:B------:R-:W-:Y:S01]  /*2bf0*/  @!PT LDS RZ, [RZ] ;  /* 0x00000000fffff984 */ /* 0x000fe20000000800 */
[----:B------:R1:W-:Y:S01]  /*2c00*/  @!P3 LDGSTS.E.BYPASS.LTC128B.128 [R227+0xa800], [R6.64] ;  /* 0x0a80000006e3bfae */ /* 0x0003e2000b901d52 */
[----:B------:R-:W-:-:S03]  /*2c10*/  IMAD R220, R0, 0x2, R216 ;  /* 0x0000000200dc7824 */ /* 0x000fc600078e02d8 */
[----:B------:R1:W-:Y:S04]  /*2c20*/  @!P3 LDGSTS.E.BYPASS.LTC128B.128 [R227+0xb800], [R6.64+0x80] ;  /* 0x0b80008006e3bfae */ /* 0x0003e8000b901d52 */
[----:B------:R-:W-:Y:S01]  /*2c30*/  LDSM.16.M88.4 R16, [R214] ;  /* 0x00000000d610783b */ /* 0x000fe20000000200 */
[----:B------:R-:W-:Y:S01]  /*2c40*/  @P1 IADD3 R223, R2, -0x20, RZ ;  /* 0xffffffe002df1810 */ /* 0x000fe20007ffe0ff */
[----:B------:R-:W-:Y:S02]  /*2c50*/  IMAD.MOV.U32 R2, RZ, RZ, 0x40 ;  /* 0x00000040ff027424 */ /* 0x000fe400078e00ff */
[----:B------:R-:W2:Y:S01]  /*2c60*/  LDSM.16.M88.4 R8, [R212+0x8000] ;  /* 0x00800000d408783b */ /* 0x000ea20000000200 */
[C---:B------:R-:W-:Y:S02]  /*2c70*/  IADD3 R226, R223.reuse, 0x800, RZ ;  /* 0x00000800dfe27810 */ /* 0x040fe40007ffe0ff */
[----:B------:R-:W-:Y:S01]  /*2c80*/  SEL R2, R2, 0xffffffc0, !P2 ;  /* 0xffffffc002027807 */ /* 0x000fe20005000000 */
[----:B------:R-:W3:Y:S01]  /*2c90*/  LDSM.16.M88.4 R24, [R212+0x8800] ;  /* 0x00880000d418783b */ /* 0x000ee20000000200 */
[----:B------:R-:W-:-:S02]  /*2ca0*/  IADD3 R225, R223, 0x1000, RZ ;  /* 0x00001000dfe17810 */ /* 0x000fc40007ffe0ff */
[----:B------:R-:W-:Y:S01]  /*2cb0*/  IADD3 R224, R223, 0x1800, RZ ;  /* 0x00001800dfe07810 */ /* 0x000fe20007ffe0ff */
[----:B----4-:R-:W-:Y:S01]  /*2cc0*/  LDSM.16.M88.4 R20, [R216] ;  /* 0x00000000d814783b */ /* 0x010fe20000000200 */
[----:B------:R-:W-:Y:S02]  /*2cd0*/  IMAD.IADD R221, R212, 0x1, R2 ;  /* 0x00000001d4dd7824 */ /* 0x000fe400078e0202 */
[----:B------:R-:W-:Y:S01]  /*2ce0*/  IMAD.IADD R219, R2, 0x1, R223 ;  /* 0x0000000102db7824 */ /* 0x000fe200078e02df */
[----:B------:R-:W-:Y:S04]  /*2cf0*/  LDSM.16.M88.4 R36, [R223] ;  /* 0x00000000df24783b */ /* 0x000fe80000000200 */
[----:B-----5:R-:W-:Y:S04]  /*2d00*/  LDSM.16.M88.4 R12, [R216+0x2000] ;  /* 0x00200000d80c783b */ /* 0x020fe80000000200 */
[----:B-1----:R-:W1:Y:S04]  /*2d10*/  LDSM.16.M88.4 R4, [R214+0x2000] ;  /* 0x00200000d604783b */ /* 0x002e680000000200 */
[----:B------:R-:W4:Y:S04]  /*2d20*/  LDSM.16.M88.4 R40, [R223+0x800] ;  /* 0x00080000df28783b */ /* 0x000f280000000200 */
[----:B------:R-:W-:Y:S04]  /*2d30*/  LDSM.16.M88.4 R48, [R221+0x8000] ;  /* 0x00800000dd30783b */ /* 0x000fe80000000200 */
[----:B------:R-:W5:Y:S04]  /*2d40*/  LDSM.16.M88.4 R32, [R222] ;  /* 0x00000000de20783b */ /* 0x000f680000000200 */
[----:B------:R-:W-:Y:S01]  /*2d50*/  LDSM.16.M88.4 R44, [R221+0x8800] ;  /* 0x00880000dd2c783b */ /* 0x000fe20000000200 */
[C---:B--2---:R-:W-:Y:S03]  /*2d60*/  HMMA.16816.F32 R28, R16.reuse, R8, RZ ;  /* 0x00000008101c723c */ /* 0x044fe600000018ff */
[----:B------:R-:W-:Y:S04]  /*2d70*/  LDSM.16.M88.4 R88, [R219] ;  /* 0x00000000db58783b */ /* 0x000fe80000000200 */
[----:B------:R-:W0:Y:S01]  /*2d80*/  LDGDEPBAR ;  /* 0x00000000000079af */ /* 0x000e220000000000 */
[C---:B------:R-:W-:Y:S08]  /*2d90*/  HMMA.16816.F32 R68, R16.reuse, R10, RZ ;  /* 0x0000000a1044723c */ /* 0x040ff000000018ff */
[----:B---3--:R-:W-:Y:S08]  /*2da0*/  HMMA.16816.F32 R72, R16, R24, RZ ;  /* 0x000000181048723c */ /* 0x008ff000000018ff */
[C---:B-1----:R-:W-:Y:S08]  /*2db0*/  HMMA.16816.F32 R64, R4.reuse, R8, RZ ;  /* 0x000000080440723c */ /* 0x042ff000000018ff */
[C---:B------:R-:W-:Y:S01]  /*2dc0*/  HMMA.16816.F32 R60, R4.reuse, R10, RZ ;  /* 0x0000000a043c723c */ /* 0x040fe200000018ff */
[----:B------:R-:W1:Y:S07]  /*2dd0*/  LDSM.16.M88.4 R8, [R222+0x2000] ;  /* 0x00200000de08783b */ /* 0x000e6e0000000200 */
[C---:B------:R-:W-:Y:S08]  /*2de0*/  HMMA.16816.F32 R56, R4.reuse, R24, RZ ;  /* 0x000000180438723c */ /* 0x040ff000000018ff */
[----:B------:R-:W-:Y:S08]  /*2df0*/  HMMA.16816.F32 R4, R4, R26, RZ ;  /* 0x0000001a0404723c */ /* 0x000ff000000018ff */
[----:B------:R-:W-:Y:S01]  /*2e00*/  HMMA.16816.F32 R52, R20, R36, R28 ;  /* 0x000000241434723c */ /* 0x000fe2000000181c */
[----:B------:R-:W2:Y:S07]  /*2e10*/  LDSM.16.M88.4 R28, [R220] ;  /* 0x00000000dc1c783b */ /* 0x000eae0000000200 */
[----:B------:R-:W-:Y:S01]  /*2e20*/  HMMA.16816.F32 R84, R16, R26, RZ ;  /* 0x0000001a1054723c */ /* 0x000fe200000018ff */
[----:B------:R-:W-:Y:S07]  /*2e30*/  LDSM.16.M88.4 R24, [R214+0x4000] ;  /* 0x00400000d618783b */ /* 0x000fee0000000200 */
[C---:B------:R-:W-:Y:S01]  /*2e40*/  HMMA.16816.F32 R80, R12.reuse, R36, R64 ;  /* 0x000000240c50723c */ /* 0x040fe20000001840 */
[----:B------:R-:W-:Y:S07]  /*2e50*/  LDSM.16.M88.4 R64, [R212+0x9000] ;  /* 0x00900000d440783b */ /* 0x000fee0000000200 */
[C---:B----4-:R-:W-:Y:S01]  /*2e60*/  HMMA.16816.F32 R76, R12.reuse, R40, R56 ;  /* 0x000000280c4c723c */ /* 0x050fe20000001838 */
[----:B------:R-:W-:Y:S07]  /*2e70*/  LDSM.16.M88.4 R56, [R219+0x800] ;  /* 0x00080000db38783b */ /* 0x000fee0000000200 */
[C---:B------:R-:W-:Y:S08]  /*2e80*/  HMMA.16816.F32 R60, R12.reuse, R38, R60 ;  /* 0x000000260c3c723c */ /* 0x040ff0000000183c */
[----:B------:R-:W-:Y:S01]  /*2e90*/  HMMA.16816.F32 R12, R12, R42, R4 ;  /* 0x0000002a0c0c723c */ /* 0x000fe20000001804 */
[----:B------:R-:W3:Y:S07]  /*2ea0*/  LDSM.16.M88.4 R4, [R220+0x2000] ;  /* 0x00200000dc04783b */ /* 0x000eee0000000200 */
[----:B-----5:R-:W-:Y:S08]  /*2eb0*/  HMMA.16816.F32 R16, R32, R48, R52 ;  /* 0x000000302010723c */ /* 0x020ff00000001834 */
[C---:B------:R-:W-:Y:S08]  /*2ec0*/  HMMA.16816.F32 R36, R20.reuse, R38, R68 ;  /* 0x000000261424723c */ /* 0x040ff00000001844 */
[C---:B------:R-:W-:Y:S08]  /*2ed0*/  HMMA.16816.F32 R52, R20.reuse, R40, R72 ;  /* 0x000000281434723c */ /* 0x040ff00000001848 */
[----:B------:R-:W-:Y:S08]  /*2ee0*/  HMMA.16816.F32 R40, R20, R42, R84 ;  /* 0x0000002a1428723c */ /* 0x000ff00000001854 */
[C---:B-1----:R-:W-:Y:S08]  /*2ef0*/  HMMA.16816.F32 R72, R8.reuse, R48, R80 ;  /* 0x000000300848723c */ /* 0x042ff00000001850 */
[C---:B------:R-:W-:Y:S08]  /*2f00*/  HMMA.16816.F32 R76, R8.reuse, R44, R76 ;  /* 0x0000002c084c723c */ /* 0x040ff0000000184c */
[C---:B------:R-:W-:Y:S08]  /*2f10*/  HMMA.16816.F32 R60, R8.reuse, R50, R60 ;  /* 0x00000032083c723c */ /* 0x040ff0000000183c */
[----:B------:R-:W-:Y:S01]  /*2f20*/  HMMA.16816.F32 R20, R8, R46, R12 ;  /* 0x0000002e0814723c */ /* 0x000fe2000000180c */
[----:B------:R-:W-:Y:S07]  /*2f30*/  LDSM.16.M88.4 R12, [R216+0x4000] ;  /* 0x00400000d80c783b */ /* 0x000fee0000000200 */
[----:B--2---:R-:W-:Y:S01]  /*2f40*/  HMMA.16816.F32 R8, R28, R88, R16 ;  /* 0x000000581c08723c */ /* 0x004fe20000001810 */
[----:B------:R-:W1:Y:S07]  /*2f50*/  LDSM.16.M88.4 R16, [R214+0x6000] ;  /* 0x00600000d610783b */ /* 0x000e6e0000000200 */
[C---:B------:R-:W-:Y:S08]  /*2f60*/  HMMA.16816.F32 R36, R32.reuse, R50, R36 ;  /* 0x000000322024723c */ /* 0x040ff00000001824 */
[C---:B------:R-:W-:Y:S01]  /*2f70*/  HMMA.16816.F32 R68, R32.reuse, R44, R52 ;  /* 0x0000002c2044723c */ /* 0x040fe20000001834 */
[----:B------:R-:W2:Y:S07]  /*2f80*/  LDSM.16.M88.4 R52, [R223+0x1000] ;  /* 0x00100000df34783b */ /* 0x000eae0000000200 */
[----:B------:R-:W-:Y:S01]  /*2f90*/  HMMA.16816.F32 R48, R32, R46, R40 ;  /* 0x0000002e2030723c */ /* 0x000fe20000001828 */
[----:B------:R-:W-:Y:S04]  /*2fa0*/  LDSM.16.M88.4 R44, [R221+0x9000] ;  /* 0x00900000dd2c783b */ /* 0x000fe80000000200 */
[----:B------:R-:W-:Y:S03]  /*2fb0*/  LDSM.16.M88.4 R32, [R212+0x9800] ;  /* 0x00980000d420783b */ /* 0x000fe60000000200 */
[C---:B---3--:R-:W-:Y:S08]  /*2fc0*/  HMMA.16816.F32 R40, R4.reuse, R88, R72 ;  /* 0x000000580428723c */ /* 0x048ff00000001848 */
[C---:B------:R-:W-:Y:S08]  /*2fd0*/  HMMA.16816.F32 R72, R4.reuse, R90, R60 ;  /* 0x0000005a0448723c */ /* 0x040ff0000000183c */
[C---:B------:R-:W-:Y:S08]  /*2fe0*/  HMMA.16816.F32 R76, R4.reuse, R56, R76 ;  /* 0x00000038044c723c */ /* 0x040ff0000000184c */
[----:B------:R-:W-:Y:S08]  /*2ff0*/  HMMA.16816.F32 R92, R4, R58, R20 ;  /* 0x0000003a045c723c */ /* 0x000ff00000001814 */
[----:B------:R-:W-:Y:S01]  /*3000*/  HMMA.16816.F32 R4, R24, R64, R8 ;  /* 0x000000401804723c */ /* 0x000fe20000001808 */
[----:B------:R-:W3:Y:S07]  /*3010*/  LDSM.16.M88.4 R8, [R216+0x6000] ;  /* 0x00600000d808783b */ /* 0x000eee0000000200 */
[----:B------:R-:W-:Y:S01]  /*3020*/  HMMA.16816.F32 R60, R28, R90, R36 ;  /* 0x0000005a1c3c723c */ /* 0x000fe20000001824 */
[----:B------:R-:W4:Y:S07]  /*3030*/  LDSM.16.M88.4 R36, [R222+0x4000] ;  /* 0x00400000de24783b */ /* 0x000f2e0000000200 */
[----:B-1----:R-:W-:Y:S08]  /*3040*/  HMMA.16816.F32 R20, R16, R64, R40 ;  /* 0x000000401014723c */ /* 0x002ff00000001828 */
[----:B--2---:R-:W-:Y:S01]  /*3050*/  HMMA.16816.F32 R40, R12, R52, R4 ;  /* 0x000000340c28723c */ /* 0x004fe20000001804 */
[----:B------:R-:W1:Y:S07]  /*3060*/  LDSM.16.M88.4 R4, [R222+0x6000] ;  /* 0x00600000de04783b */ /* 0x000e6e0000000200 */
[C---:B------:R-:W-:Y:S08]  /*3070*/  HMMA.16816.F32 R88, R28.reuse, R56, R68 ;  /* 0x000000381c58723c */ /* 0x040ff00000001844 */
[----:B------:R-:W-:Y:S01]  /*3080*/  HMMA.16816.F32 R84, R28, R58, R48 ;  /* 0x0000003a1c54723c */ /* 0x000fe20000001830 */
[----:B------:R-:W-:Y:S04]  /*3090*/  LDSM.16.M88.4 R48, [R219+0x1000] ;  /* 0x00100000db30783b */ /* 0x000fe80000000200 */
[----:B------:R-:W2:Y:S03]  /*30a0*/  LDSM.16.M88.4 R28, [R220+0x4000] ;  /* 0x00400000dc1c783b */ /* 0x000ea60000000200 */
[----:B------:R-:W-:Y:S08]  /*30b0*/  HMMA.16816.F32 R68, R24, R66, R60 ;  /* 0x000000421844723c */ /* 0x000ff0000000183c */
[----:B---3--:R-:W-:Y:S01]  /*30c0*/  HMMA.16816.F32 R60, R8, R52, R20 ;  /* 0x00000034083c723c */ /* 0x008fe20000001814 */
[----:B------:R-:W3:Y:S07]  /*30d0*/  LDSM.16.M88.4 R20, [R223+0x1800] ;  /* 0x00180000df14783b */ /* 0x000eee0000000200 */
[----:B----4-:R-:W-:Y:S01]  /*30e0*/  HMMA.16816.F32 R56, R36, R44, R40 ;  /* 0x0000002c2438723c */ /* 0x010fe20000001828 */
[----:B------:R-:W4:Y:S07]  /*30f0*/  LDSM.16.M88.4 R40, [R220+0x6000] ;  /* 0x00600000dc28783b */ /* 0x000f2e0000000200 */
[C---:B------:R-:W-:Y:S08]  /*3100*/  HMMA.16816.F32 R80, R16.reuse, R66, R72 ;  /* 0x000000421050723c */ /* 0x040ff00000001848 */
[C---:B------:R-:W-:Y:S08]  /*3110*/  HMMA.16816.F32 R76, R16.reuse, R32, R76 ;  /* 0x00000020104c723c */ /* 0x040ff0000000184c */
[----:B------:R-:W-:Y:S08]  /*3120*/  HMMA.16816.F32 R64, R16, R34, R92 ;  /* 0x000000221040723c */ /* 0x000ff0000000185c */
[----:B------:R-:W-:Y:S08]  /*3130*/  HMMA.16816.F32 R16, R24, R32, R88 ;  /* 0x000000201810723c */ /* 0x000ff00000001858 */
[----:B-1----:R-:W-:Y:S08]  /*3140*/  HMMA.16816.F32 R60, R4, R44, R60 ;  /* 0x0000002c043c723c */ /* 0x002ff0000000183c */
[----:B------:R-:W-:Y:S08]  /*3150*/  HMMA.16816.F32 R68, R12, R54, R68 ;  /* 0x000000360c44723c */ /* 0x000ff00000001844 */
[----:B--2---:R-:W-:Y:S08]  /*3160*/  HMMA.16816.F32 R72, R28, R48, R56 ;  /* 0x000000301c48723c */ /* 0x004ff00000001838 */
[----:B------:R-:W-:Y:S08]  /*3170*/  HMMA.16816.F32 R32, R24, R34, R84 ;  /* 0x000000221820723c */ /* 0x000ff00000001854 */
[----:B---3--:R-:W-:Y:S01]  /*3180*/  HMMA.16816.F32 R56, R12, R20, R16 ;  /* 0x000000140c38723c */ /* 0x008fe20000001810 */
[----:B------:R-:W1:Y:S07]  /*3190*/  LDSM.16.M88.4 R16, [R221+0x9800] ;  /* 0x00980000dd10783b */ /* 0x000e6e0000000200 */
[----:B----4-:R-:W-:Y:S01]  /*31a0*/  HMMA.16816.F32 R60, R40, R48, R60 ;  /* 0x00000030283c723c */ /* 0x010fe2000000183c */
[----:B------:R-:W-:-:S02]  /*31b0*/  FMUL.FTZ R72, R72, c[0x0][0x2ec] ;  /* 0x0000bb0048487a20 */ /* 0x000fc40000410000 */
[----:B------:R-:W-:-:S05]  /*31c0*/  FMUL.FTZ R2, R73, c[0x0][0x2ec] ;  /* 0x0000bb0049027a20 */ /* 0x000fca0000410000 */
[----:B------:R-:W-:Y:S08]  /*31d0*/  HMMA.16816.F32 R24, R36, R46, R68 ;  /* 0x0000002e2418723c */ /* 0x000ff00000001844 */
[C---:B------:R-:W-:Y:S01]  /*31e0*/  HMMA.16816.F32 R52, R8.reuse, R54, R80 ;  /* 0x000000360834723c */ /* 0x040fe20000001850 */
[----:B------:R-:W-:Y:S07]  /*31f0*/  MUFU.TANH R80, R72 ;  /* 0x0000004800507308 */ /* 0x000fee0000002400 */
[----:B------:R-:W-:Y:S01]  /*3200*/  HMMA.16816.F32 R76, R8, R20, R76 ;  /* 0x00000014084c723c */ /* 0x000fe2000000184c */
[----:B------:R2:W3:Y:S07]  /*3210*/  MUFU.TANH R72, R2 ;  /* 0x0000000200487308 */ /* 0x0004ee0000002400 */
[----:B------:R-:W-:Y:S01]  /*3220*/  HMMA.16816.F32 R68, R12, R22, R32 ;  /* 0x000000160c44723c */ /* 0x000fe20000001820 */
[----:B------:R-:W4:Y:S01]  /*3230*/  LDSM.16.M88.4 R12, [R219+0x1800] ;  /* 0x00180000db0c783b */ /* 0x000f220000000200 */
[----:B------:R-:W-:-:S06]  /*3240*/  DEPBAR.LE SB0, 0x0 ;  /* 0x000080000000791a */ /* 0x000fcc0000000000 */
[----:B------:R-:W-:Y:S01]  /*3250*/  HMMA.16816.F32 R64, R8, R22, R64 ;  /* 0x000000160840723c */ /* 0x000fe20000001840 */
[----:B--2---:R-:W-:-:S04]  /*3260*/  FMUL.FTZ R2, R74, c[0x0][0x2ec] ;  /* 0x0000bb004a027a20 */ /* 0x004fc80000410000 */
[----:B------:R2:W5:Y:S03]  /*3270*/  MUFU.TANH R101, R2 ;  /* 0x0000000200657308 */ /* 0x0005660000002400 */
[----:B------:R-:W-:Y:S08]  /*3280*/  HMMA.16816.F32 R32, R28, R50, R24 ;  /* 0x000000321c20723c */ /* 0x000ff00000001818 */
[----:B------:R-:W-:Y:S01]  /*3290*/  HMMA.16816.F32 R8, R4, R46, R52 ;  /* 0x0000002e0408723c */ /* 0x000fe20000001834 */
[----:B--2---:R-:W-:-:S07]  /*32a0*/  FMUL.FTZ R2, R75, c[0x0][0x2ec] ;  /* 0x0000bb004b027a20 */ /* 0x004fce0000410000 */
[-C--:B-1----:R-:W-:Y:S01]  /*32b0*/  HMMA.16816.F32 R24, R36, R16.reuse, R56 ;  /* 0x000000102418723c */ /* 0x082fe20000001838 */
[----:B------:R1:W2:Y:S07]  /*32c0*/  MUFU.TANH R73, R2 ;  /* 0x0000000200497308 */ /* 0x0002ae0000002400 */
[C---:B------:R-:W-:Y:S08]  /*32d0*/  HMMA.16816.F32 R20, R4.reuse, R16, R76 ;  /* 0x000000100414723c */ /* 0x040ff0000000184c */
[----:B------:R-:W-:Y:S01]  /*32e0*/  HMMA.16816.F32 R64, R4, R18, R64 ;  /* 0x000000120440723c */ /* 0x000fe20000001840 */
[----:B-1----:R-:W-:-:S04]  /*32f0*/  FMUL.FTZ R2, R60, c[0x0][0x2ec] ;  /* 0x0000bb003c027a20 */ /* 0x002fc80000410000 */
[----:B------:R1:W-:Y:S02]  /*3300*/  MUFU.TANH R54, R2 ;  /* 0x0000000200367308 */ /* 0x0003e40000002400 */
[----:B------:R-:W-:Y:S01]  /*3310*/  FMUL.FTZ R4, R32, c[0x0][0x2ec] ;  /* 0x0000bb0020047a20 */ /* 0x000fe20000410000 */
[----:B------:R-:W-:Y:S01]  /*3320*/  HMMA.16816.F32 R8, R40, R50, R8 ;  /* 0x000000322808723c */ /* 0x000fe20000001808 */
[----:B------:R-:W-:-:S04]  /*3330*/  IMAD.U32 R6, RZ, RZ, UR20 ;  /* 0x00000014ff067e24 */ /* 0x000fc8000f8e00ff */
[----:B------:R2:W-:Y:S03]  /*3340*/  MUFU.TANH R51, R4 ;  /* 0x0000000400337308 */ /* 0x0005e60000002400 */
[----:B----4-:R-:W-:Y:S01]  /*3350*/  HMMA.16816.F32 R44, R28, R12, R24 ;  /* 0x0000000c1c2c723c */ /* 0x010fe20000001818 */
[----:B-1----:R-:W-:-:S07]  /*3360*/  FMUL.FTZ R2, R61, c[0x0][0x2ec] ;  /* 0x0000bb003d027a20 */ /* 0x002fce0000410000 */
[----:B------:R-:W-:Y:S01]  /*3370*/  HMMA.16816.F32 R24, R40, R12, R20 ;  /* 0x0000000c2818723c */ /* 0x000fe20000001814 */
[----:B------:R1:W-:Y:S01]  /*3380*/  MUFU.TANH R55, R2 ;  /* 0x0000000200377308 */ /* 0x0003e20000002400 */
[----:B--2---:R-:W-:-:S06]  /*3390*/  FMUL.FTZ R4, R33, c[0x0][0x2ec] ;  /* 0x0000bb0021047a20 */ /* 0x004fcc0000410000 */
[----:B------:R-:W-:Y:S01]  /*33a0*/  FMUL.FTZ R7, R8, c[0x0][0x2ec] ;  /* 0x0000bb0008077a20 */ /* 0x000fe20000410000 */
[----:B------:R-:W-:Y:S01]  /*33b0*/  MUFU.TANH R50, R4 ;  /* 0x0000000400327308 */ /* 0x000fe20000002400 */
[----:B------:R-:W-:Y:S02]  /*33c0*/  FMUL.FTZ R12, R9, c[0x0][0x2ec] ;  /* 0x0000bb00090c7a20 */ /* 0x000fe40000410000 */
[----:B------:R-:W-:Y:S02]  /*33d0*/  FMUL.FTZ R13, R10, c[0x0][0x2ec] ;  /* 0x0000bb000a0d7a20 */ /* 0x000fe40000410000 */
[----:B------:R-:W-:Y:S02]  /*33e0*/  FMUL.FTZ R16, R11, c[0x0][0x2ec] ;  /* 0x0000bb000b107a20 */ /* 0x000fe40000410000 */
[----:B-1----:R-:W-:Y:S01]  /*33f0*/  FMUL.FTZ R2, R62, c[0x0][0x2ec] ;  /* 0x0000bb003e027a20 */ /* 0x002fe20000410000 */
[----:B------:R-:W-:Y:S08]  /*3400*/  MUFU.TANH R17, R7 ;  /* 0x0000000700117308 */ /* 0x000ff00000002400 */
[----:B------:R1:W2:Y:S08]  /*3410*/  MUFU.TANH R52, R2 ;  /* 0x0000000200347308 */ /* 0x0002b00000002400 */
[----:B------:R4:W-:Y:S01]  /*3420*/  MUFU.TANH R49, R12 ;  /* 0x0000000c00317308 */ /* 0x0009e20000002400 */
[----:B-1----:R-:W-:-:S07]  /*3430*/  FMUL.FTZ R2, R63, c[0x0][0x2ec] ;  /* 0x0000bb003f027a20 */ /* 0x002fce0000410000 */
[----:B------:R1:W-:Y:S01]  /*3440*/  MUFU.TANH R21, R13 ;  /* 0x0000000d00157308 */ /* 0x0003e20000002400 */
[----:B----4-:R-:W-:-:S07]  /*3450*/  FMUL.FTZ R12, R27, c[0x0][0x2ec] ;  /* 0x0000bb001b0c7a20 */ /* 0x010fce0000410000 */
[----:B------:R4:W-:Y:S01]  /*3460*/  MUFU.TANH R53, R2 ;  /* 0x0000000200357308 */ /* 0x0009e20000002400 */
[----:B-1----:R-:W-:-:S07]  /*3470*/  FMUL.FTZ R13, R26, c[0x0][0x2ec] ;  /* 0x0000bb001a0d7a20 */ /* 0x002fce0000410000 */
[----:B------:R-:W-:Y:S01]  /*3480*/  MUFU.TANH R48, R16 ;  /* 0x0000001000307308 */ /* 0x000fe20000002400 */
[----:B----4-:R-:W-:-:S07]  /*3490*/  LOP3.LUT R2, R99, 0xffffffe0, RZ, 0xc0, !PT ;  /* 0xffffffe063027812 */ /* 0x010fce00078ec0ff */
[----:B------:R-:W-:Y:S01]  /*34a0*/  MUFU.TANH R23, R13 ;  /* 0x0000000d00177308 */ /* 0x000fe20000002400 */
        /* <DEDUP_REMOVED lines=8> */
[----:B------:R1:W4:Y:S01]  /*3530*/  MUFU.TANH R22, R5 ;  /* 0x0000000500167308 */ /* 0x0003220000002400 */
[----:B------:R-:W-:-:S03]  /*3540*/  IMAD R4, R6, 0x20, R252 ;  /* 0x0000002006047824 */ /* 0x000fc600078e02fc */
[----:B------:R2:W-:Y:S02]  /*3550*/  STL [R1+0x5c], R102 ;  /* 0x00005c6601007387 */ /* 0x0005e40000100800 */
[----:B------:R-:W-:Y:S01]  /*3560*/  IADD3 R6, R4, 0x1, RZ ;  /* 0x0000000104067810 */ /* 0x000fe20007ffe0ff */
[----:B-1----:R-:W-:-:S04]  /*3570*/  FMUL.FTZ R5, R35, c[0x0][0x2ec] ;  /* 0x0000bb0023057a20 */ /* 0x002fc80000410000 */
[----:B------:R1:W-:Y:S02]  /*3580*/  MUFU.TANH R61, R5 ;  /* 0x00000005003d7308 */ /* 0x0003e40000002400 */
[----:B-1----:R-:W-:-:S05]  /*3590*/  LEA R5, R98, UR14, 0x4 ;  /* 0x0000000e62057c11 */ /* 0x002fca000f8e20ff */
[----:B------:R-:W-:-:S05]  /*35a0*/  IMAD.IADD R5, R102, 0x1, R5 ;  /* 0x0000000166057824 */ /* 0x000fca00078e0205 */
[C---:B------:R-:W-:Y:S02]  /*35b0*/  IADD3 R9, R5.reuse, UR10, RZ ;  /* 0x0000000a05097c10 */ /* 0x040fe4000fffe0ff */
[C---:B------:R-:W-:Y:S02]  /*35c0*/  IADD3 R10, R5.reuse, UR5, RZ ;  /* 0x00000005050a7c10 */ /* 0x040fe4000fffe0ff */
[C---:B------:R-:W-:Y:S02]  /*35d0*/  IADD3 R8, R5.reuse, 0x8, RZ ;  /* 0x0000000805087810 */ /* 0x040fe40007ffe0ff */
[C---:B------:R-:W-:Y:S02]  /*35e0*/  IADD3 R7, R5.reuse, 0x40, RZ ;  /* 0x0000004005077810 */ /* 0x040fe40007ffe0ff */
[----:B------:R-:W-:Y:S02]  /*35f0*/  IADD3 R5, R5, 0x48, RZ ;  /* 0x0000004805057810 */ /* 0x000fe40007ffe0ff */
[----:B------:R-:W-:-:S02]  /*3600*/  IMNMX R231, RZ, R9, !PT ;  /* 0x00000009ffe77217 */ /* 0x000fc40007800200 */
[----:B------:R-:W-:Y:S02]  /*3610*/  IMNMX R235, R10, UR15, PT ;  /* 0x0000000f0aeb7c17 */ /* 0x000fe4000b800200 */
[C---:B------:R-:W-:Y:S02]  /*3620*/  IADD3 R9, R8.reuse, UR10, RZ ;  /* 0x0000000a08097c10 */ /* 0x040fe4000fffe0ff */
[----:B------:R-:W-:Y:S02]  /*3630*/  IADD3 R8, R8, UR5, RZ ;  /* 0x0000000508087c10 */ /* 0x000fe4000fffe0ff */
[----:B------:R-:W-:Y:S02]  /*3640*/  IADD3 R10, R7, UR10, RZ ;  /* 0x0000000a070a7c10 */ /* 0x000fe4000fffe0ff */
[----:B------:R-:W-:Y:S02]  /*3650*/  IADD3 R11, R5, UR10, RZ ;  /* 0x0000000a050b7c10 */ /* 0x000fe4000fffe0ff */
[----:B------:R-:W-:-:S02]  /*3660*/  IMNMX R230, RZ, R9, !PT ;  /* 0x00000009ffe67217 */ /* 0x000fc40007800200 */
[----:B------:R-:W-:Y:S02]  /*3670*/  IMNMX R234, R8, UR15, PT ;  /* 0x0000000f08ea7c17 */ /* 0x000fe4000b800200 */
[----:B------:R-:W-:Y:S02]  /*3680*/  IMNMX R229, RZ, R10, !PT ;  /* 0x0000000affe57217 */ /* 0x000fe40007800200 */
[----:B------:R-:W-:Y:S02]  /*3690*/  IMNMX R228, RZ, R11, !PT ;  /* 0x0000000bffe47217 */ /* 0x000fe40007800200 */
[----:B------:R-:W-:Y:S01]  /*36a0*/  HMMA.16816.F32 R8, R36, R18, R68 ;  /* 0x000000122408723c */ /* 0x000fe20000001844 */
[----:B------:R-:W-:Y:S02]  /*36b0*/  IADD3 R7, R7, UR5, RZ ;  /* 0x0000000507077c10 */ /* 0x000fe4000fffe0ff */
[----:B------:R-:W-:Y:S02]  /*36c0*/  IADD3 R5, R5, UR5, RZ ;  /* 0x0000000505057c10 */ /* 0x000fe4000fffe0ff */
[----:B------:R-:W-:Y:S01]  /*36d0*/  IMNMX R233, R7, UR15, PT ;  /* 0x0000000f07e97c17 */ /* 0x000fe2000b800200 */
[----:B------:R-:W-:Y:S01]  /*36e0*/  FMUL.FTZ R7, R25, c[0x0][0x2ec] ;  /* 0x0000bb0019077a20 */ /* 0x000fe20000410000 */
[----:B------:R-:W-:Y:S01]  /*36f0*/  IMNMX R232, R5, UR15, PT ;  /* 0x0000000f05e87c17 */ /* 0x000fe2000b800200 */
[----:B------:R-:W-:Y:S01]  /*3700*/  FMUL.FTZ R5, R44, c[0x0][0x2ec] ;  /* 0x0000bb002c057a20 */ /* 0x000fe20000410000 */
[C---:B------:R-:W-:Y:S01]  /*3710*/  ISETP.GE.AND P0, PT, R6.reuse, R235, PT ;  /* 0x000000eb0600720c */ /* 0x040fe20003f06270 */
[----:B------:R-:W-:Y:S01]  /*3720*/  MUFU.TANH R25, R7 ;  /* 0x0000000700197308 */ /* 0x000fe20000002400 */
[----:B------:R-:W-:-:S02]  /*3730*/  ISETP.GE.AND P4, PT, R6, R234, PT ;  /* 0x000000ea0600720c */ /* 0x000fc40003f86270 */
[C---:B------:R-:W-:Y:S02]  /*3740*/  ISETP.GE.AND P5, PT, R6.reuse, R233, PT ;  /* 0x000000e90600720c */ /* 0x040fe40003fa6270 */
[----:B------:R-:W-:Y:S02]  /*3750*/  ISETP.GE.AND P2, PT, R6, R232, PT ;  /* 0x000000e80600720c */ /* 0x000fe40003f46270 */
[----:B------:R-:W-:Y:S01]  /*3760*/  ISETP.GE.AND P6, PT, R4, R235, PT ;  /* 0x000000eb0400720c */ /* 0x000fe20003fc6270 */
[----:B------:R1:W1:Y:S01]  /*3770*/  MUFU.TANH R44, R5 ;  /* 0x00000005002c7308 */ /* 0x0002620000002400 */
[C---:B------:R-:W-:Y:S02]  /*3780*/  ISETP.LT.OR P0, PT, R6.reuse, R231, P0 ;  /* 0x000000e70600720c */ /* 0x040fe40000701670 */
[C---:B------:R-:W-:Y:S02]  /*3790*/  ISETP.LT.OR P4, PT, R6.reuse, R230, P4 ;  /* 0x000000e60600720c */ /* 0x040fe40002781670 */
[C---:B------:R-:W-:Y:S01]  /*37a0*/  ISETP.LT.OR P5, PT, R6.reuse, R229, P5 ;  /* 0x000000e50600720c */ /* 0x040fe20002fa1670 */
[----:B------:R-:W-:Y:S01]  /*37b0*/  HMMA.16816.F32 R8, R28, R14, R8 ;  /* 0x0000000e1c08723c */ /* 0x000fe20000001808 */
[----:B------:R-:W-:Y:S01]  /*37c0*/  ISETP.LT.OR P2, PT, R6, R228, P2 ;  /* 0x000000e40600720c */ /* 0x000fe20001741670 */
[----:B------:R-:W-:Y:S01]  /*37d0*/  FMUL.FTZ R6, R45, c[0x0][0x2ec] ;  /* 0x0000bb002d067a20 */ /* 0x000fe20000410000 */
[----:B------:R-:W-:-:S02]  /*37e0*/  ISETP.LT.OR P6, PT, R4, R231, P6 ;  /* 0x000000e70400720c */ /* 0x000fc400037c1670 */
[----:B------:R-:W-:Y:S01]  /*37f0*/  ISETP.GE.AND P3, PT, R4, R234, PT ;  /* 0x000000ea0400720c */ /* 0x000fe20003f66270 */
[----:B------:R2:W-:Y:S01]  /*3800*/  MUFU.TANH R34, R6 ;  /* 0x0000000600227308 */ /* 0x0005e20000002400 */
[----:B---3--:R-:W-:Y:S02]  /*3810*/  FSEL R60, R72, -INF , !P0 ;  /* 0xff800000483c7808 */ /* 0x008fe40004000000 */
[C---:B------:R-:W-:Y:S02]  /*3820*/  ISETP.LT.OR P3, PT, R4.reuse, R230, P3 ;  /* 0x000000e60400720c */ /* 0x040fe40001f61670 */
[C---:B-1----:R-:W-:Y:S02]  /*3830*/  IADD3 R5, R4.reuse, 0x8, RZ ;  /* 0x0000000804057810 */ /* 0x042fe40007ffe0ff */
[----:B-----5:R-:W-:Y:S02]  /*3840*/  FSEL R101, R101, -INF , !P3 ;  /* 0xff80000065657808 */ /* 0x020fe40005800000 */
[----:B------:R-:W-:-:S02]  /*3850*/  ISETP.GE.AND P3, PT, R4, R232, PT ;  /* 0x000000e80400720c */ /* 0x000fc40003f66270 */
[----:B------:R-:W-:Y:S02]  /*3860*/  ISETP.GE.AND P1, PT, R5, R235, PT ;  /* 0x000000eb0500720c */ /* 0x000fe40003f26270 */
[----:B------:R-:W-:Y:S02]  /*3870*/  ISETP.LT.OR P3, PT, R4, R228, P3 ;  /* 0x000000e40400720c */ /* 0x000fe40001f61670 */
[----:B------:R-:W-:Y:S01]  /*3880*/  FSEL R62, R73, -INF , !P4 ;  /* 0xff800000493e7808 */ /* 0x000fe20006000000 */
[----:B--2---:R-:W-:Y:S01]  /*3890*/  FMUL.FTZ R6, R46, c[0x0][0x2ec] ;  /* 0x0000bb002e067a20 */ /* 0x004fe20000410000 */
[----:B------:R-:W-:Y:S01]  /*38a0*/  FSEL R46, R80, -INF , !P6 ;  /* 0xff800000502e7808 */ /* 0x000fe20007000000 */
[----:B------:R-:W-:Y:S01]  /*38b0*/  FMUL.FTZ R7, R10, c[0x0][0x2ec] ;  /* 0x0000bb000a077a20 */ /* 0x000fe20000410000 */
[----:B------:R-:W-:Y:S01]  /*38c0*/  ISETP.GE.AND P6, PT, R4, R233, PT ;  /* 0x000000e90400720c */ /* 0x000fe20003fc6270 */
[----:B------:R1:W2:Y:S01]  /*38d0*/  MUFU.TANH R33, R6 ;  /* 0x0000000600217308 */ /* 0x0002a20000002400 */
[----:B------:R-:W-:Y:S01]  /*38e0*/  FSEL R32, R52, -INF , !P3 ;  /* 0xff80000034207808 */ /* 0x000fe20005800000 */
[----:B------:R-:W-:Y:S01]  /*38f0*/  FMUL.FTZ R9, R9, c[0x0][0x2ec] ;  /* 0x0000bb0009097a20 */ /* 0x000fe20000410000 */
[----:B------:R-:W-:Y:S01]  /*3900*/  ISETP.LT.OR P6, PT, R4, R229, P6 ;  /* 0x000000e50400720c */ /* 0x000fe200037c1670 */
[----:B------:R-:W-:Y:S01]  /*3910*/  FMUL.FTZ R11, R11, c[0x0][0x2ec] ;  /* 0x0000bb000b0b7a20 */ /* 0x000fe20000410000 */
[----:B------:R-:W-:-:S02]  /*3920*/  ISETP.GE.AND P3, PT, R5, R233, PT ;  /* 0x000000e90500720c */ /* 0x000fc40003f66270 */
[----:B------:R-:W-:Y:S01]  /*3930*/  FSEL R20, R54, -INF , !P6 ;  /* 0xff80000036147808 */ /* 0x000fe20007000000 */
[----:B------:R-:W-:Y:S01]  /*3940*/  MUFU.TANH R7, R7 ;  /* 0x0000000700077308 */ /* 0x000fe20000002400 */
[----:B------:R-:W-:Y:S01]  /*3950*/  BAR.SYNC.DEFER_BLOCKING 0x0 ;  /* 0x0000000000007b1d */ /* 0x000fe20000010000 */
[C---:B------:R-:W-:Y:S02]  /*3960*/  ISETP.GE.AND P6, PT, R5.reuse, R234, PT ;  /* 0x000000ea0500720c */ /* 0x040fe40003fc6270 */
[C---:B------:R-:W-:Y:S02]  /*3970*/  ISETP.GE.AND P0, PT, R5.reuse, R232, PT ;  /* 0x000000e80500720c */ /* 0x040fe40003f06270 */
[----:B------:R-:W-:Y:S01]  /*3980*/  ISETP.LT.OR P6, PT, R5, R230, P6 ;  /* 0x000000e60500720c */ /* 0x000fe200037c1670 */
[----:B-1----:R-:W-:Y:S01]  /*3990*/  FMUL.FTZ R6, R47, c[0x0][0x2ec] ;  /* 0x0000bb002f067a20 */ /* 0x002fe20000410000 */
[C---:B------:R-:W-:Y:S02]  /*39a0*/  ISETP.LT.OR P1, PT, R5.reuse, R231, P1 ;  /* 0x000000e70500720c */ /* 0x040fe40000f21670 */
[----:B----4-:R-:W-:Y:S01]  /*39b0*/  FSEL R63, R22, -INF , !P6 ;  /* 0xff800000163f7808 */ /* 0x010fe20007000000 */
[----:B------:R1:W-:Y:S01]  /*39c0*/  MUFU.TANH R35, R6 ;  /* 0x0000000600237308 */ /* 0x0003e20000002400 */
[----:B------:R-:W-:-:S02]  /*39d0*/  ISETP.LT.OR P3, PT, R5, R229, P3 ;  /* 0x000000e50500720c */ /* 0x000fc40001f61670 */
[----:B------:R-:W-:Y:S02]  /*39e0*/  ISETP.LT.OR P0, PT, R5, R228, P0 ;  /* 0x000000e40500720c */ /* 0x000fe40000701670 */
[----:B------:R-:W-:Y:S02]  /*39f0*/  IADD3 R5, R4, 0x10, RZ ;  /* 0x0000001004057810 */ /* 0x000fe40007ffe0ff */
[----:B------:R-:W-:Y:S01]  /*3a00*/  FSEL R19, R53, -INF , !P2 ;  /* 0xff80000035137808 */ /* 0x000fe20005000000 */
[----:B------:R3:W-:Y:S01]  /*3a10*/  MUFU.TANH R22, R12 ;  /* 0x0000000c00167308 */ /* 0x0007e20000002400 */
[----:B------:R-:W-:Y:S02]  /*3a20*/  FSEL R47, R51, -INF , !P1 ;  /* 0xff800000332f7808 */ /* 0x000fe40004800000 */
[----:B------:R-:W-:Y:S02]  /*3a30*/  FSEL R16, R55, -INF , !P5 ;  /* 0xff80000037107808 */ /* 0x000fe40006800000 */
[----:B------:R-:W-:-:S02]  /*3a40*/  FSEL R17, R17, -INF , !P3 ;  /* 0xff80000011117808 */ /* 0x000fc40005800000 */
[----:B------:R-:W-:Y:S01]  /*3a50*/  FSEL R21, R21, -INF , !P0 ;  /* 0xff80000015157808 */ /* 0x000fe20004000000 */
[----:B-1----:R-:W-:Y:S01]  /*3a60*/  FMUL.FTZ R6, R24, c[0x0][0x2ec] ;  /* 0x0000bb0018067a20 */ /* 0x002fe20000410000 */
[C---:B------:R-:W-:Y:S02]  /*3a70*/  ISETP.GE.AND P5, PT, R5.reuse, R235, PT ;  /* 0x000000eb0500720c */ /* 0x040fe40003fa6270 */
[C---:B------:R-:W-:Y:S01]  /*3a80*/  ISETP.GE.AND P3, PT, R5.reuse, R234, PT ;  /* 0x000000ea0500720c */ /* 0x040fe20003f66270 */
[----:B------:R1:W4:Y:S01]  /*3a90*/  MUFU.TANH R18, R6 ;  /* 0x0000000600127308 */ /* 0x0003220000002400 */
[C---:B------:R-:W-:Y:S02]  /*3aa0*/  ISETP.GE.AND P0, PT, R5.reuse, R233, PT ;  /* 0x000000e90500720c */ /* 0x040fe40003f06270 */
[C---:B------:R-:W-:Y:S01]  /*3ab0*/  ISETP.LT.OR P5, PT, R5.reuse, R231, P5 ;  /* 0x000000e70500720c */ /* 0x040fe20002fa1670 */
[----:B---3--:R-:W-:Y:S01]  /*3ac0*/  HMMA.16816.F32 R12, R40, R14, R64 ;  /* 0x0000000e280c723c */ /* 0x008fe20000001840 */
[----:B------:R-:W-:-:S02]  /*3ad0*/  ISETP.LT.OR P3, PT, R5, R230, P3 ;  /* 0x000000e60500720c */ /* 0x000fc40001f61670 */
[----:B------:R-:W-:Y:S02]  /*3ae0*/  ISETP.LT.OR P0, PT, R5, R229, P0 ;  /* 0x000000e50500720c */ /* 0x000fe40000701670 */
[----:B------:R-:W-:Y:S02]  /*3af0*/  FSEL R128, R44, -INF , !P5 ;  /* 0xff8000002c807808 */ /* 0x000fe40006800000 */
[----:B--2---:R-:W-:Y:S02]  /*3b00*/  FSEL R132, R33, -INF , !P3 ;  /* 0xff80000021847808 */ /* 0x004fe40005800000 */
[----:B-1----:R-:W-:Y:S02]  /*3b10*/  IADD3 R6, R4, 0x9, RZ ;  /* 0x0000000904067810 */ /* 0x002fe40007ffe0ff */
[----:B----4-:R-:W-:Y:S02]  /*3b20*/  FSEL R18, R18, -INF , !P0 ;  /* 0xff80000012127808 */ /* 0x010fe40004000000 */
[----:B------:R-:W-:-:S02]  /*3b30*/  ISETP.GE.AND P4, PT, R6, R235, PT ;  /* 0x000000eb0600720c */ /* 0x000fc40003f86270 */
[C---:B------:R-:W-:Y:S02]  /*3b40*/  ISETP.GE.AND P2, PT, R6.reuse, R234, PT ;  /* 0x000000ea0600720c */ /* 0x040fe40003f46270 */
[C---:B------:R-:W-:Y:S02]  /*3b50*/  ISETP.LT.OR P4, PT, R6.reuse, R231, P4 ;  /* 0x000000e70600720c */ /* 0x040fe40002781670 */
[C---:B------:R-:W-:Y:S02]  /*3b60*/  ISETP.GE.AND P1, PT, R6.reuse, R233, PT ;  /* 0x000000e90600720c */ /* 0x040fe40003f26270 */
[----:B------:R-:W-:-:S03]  /*3b70*/  ISETP.GE.AND P6, PT, R6, R232, PT ;  /* 0x000000e80600720c */ /* 0x000fc60003fc6270 */
[----:B------:R-:W-:Y:S01]  /*3b80*/  FMUL.FTZ R12, R12, c[0x0][0x2ec] ;  /* 0x0000bb000c0c7a20 */ /* 0x000fe20000410000 */
[----:B------:R-:W-:Y:S01]  /*3b90*/  FSEL R45, R50, -INF , !P4 ;  /* 0xff800000322d7808 */ /* 0x000fe20006000000 */
[----:B------:R-:W-:Y:S01]  /*3ba0*/  FMUL.FTZ R13, R13, c[0x0][0x2ec] ;  /* 0x0000bb000d0d7a20 */ /* 0x000fe20000410000 */
[----:B------:R-:W-:Y:S01]  /*3bb0*/  ISETP.GE.AND P4, PT, R5, R232, PT ;  /* 0x000000e80500720c */ /* 0x000fe20003f86270 */
[----:B------:R-:W-:Y:S01]  /*3bc0*/  FMUL.FTZ R14, R14, c[0x0][0x2ec] ;  /* 0x0000bb000e0e7a20 */ /* 0x000fe20000410000 */
[C---:B------:R-:W-:Y:S01]  /*3bd0*/  ISETP.LT.OR P2, PT, R6.reuse, R230, P2 ;  /* 0x000000e60600720c */ /* 0x040fe20001741670 */
[----:B------:R-:W-:Y:S01]  /*3be0*/  FMUL.FTZ R15, R15, c[0x0][0x2ec] ;  /* 0x0000bb000f0f7a20 */ /* 0x000fe20000410000 */
[C---:B------:R-:W-:Y:S01]  /*3bf0*/  ISETP.LT.OR P1, PT, R6.reuse, R229, P1 ;  /* 0x000000e50600720c */ /* 0x040fe20000f21670 */
[----:B------:R-:W-:Y:S01]  /*3c00*/  MUFU.TANH R12, R12 ;  /* 0x0000000c000c7308 */ /* 0x000fe20000002400 */
[-C--:B------:R-:W-:Y:S01]  /*3c10*/  ISETP.LT.OR P6, PT, R6, R228.reuse, P6 ;  /* 0x000000e40600720c */ /* 0x080fe200037c1670 */
[----:B------:R-:W-:Y:S01]  /*3c20*/  FMUL.FTZ R6, R8, c[0x0][0x2ec] ;  /* 0x0000bb0008067a20 */ /* 0x000fe20000410000 */
[----:B------:R-:W-:-:S02]  /*3c30*/  ISETP.LT.OR P4, PT, R5, R228, P4 ;  /* 0x000000e40500720c */ /* 0x000fc40002781670 */
[----:B------:R-:W-:Y:S02]  /*3c40*/  IADD3 R5, R4, 0x18, RZ ;  /* 0x0000001804057810 */ /* 0x000fe40007ffe0ff */
[----:B------:R-:W-:Y:S01]  /*3c50*/  FSEL R61, R61, -INF , !P2 ;  /* 0xff8000003d3d7808 */ /* 0x000fe20005000000 */
[----:B------:R1:W2:Y:S01]  /*3c60*/  MUFU.TANH R24, R6 ;  /* 0x0000000600187308 */ /* 0x0002a20000002400 */
[C---:B------:R-:W-:Y:S02]  /*3c70*/  ISETP.GE.AND P0, PT, R5.reuse, R234, PT ;  /* 0x000000ea0500720c */ /* 0x040fe40003f06270 */
[----:B------:R-:W-:Y:S02]  /*3c80*/  FSEL R10, R48, -INF , !P6 ;  /* 0xff800000300a7808 */ /* 0x000fe40007000000 */
[----:B------:R-:W-:Y:S02]  /*3c90*/  ISETP.LT.OR P0, PT, R5, R230, P0 ;  /* 0x000000e60500720c */ /* 0x000fe40000701670 */
[----:B------:R-:W-:Y:S01]  /*3ca0*/  FSEL R23, R23, -INF , !P4 ;  /* 0xff80000017177808 */ /* 0x000fe20006000000 */
[----:B------:R3:W-:Y:S01]  /*3cb0*/  MUFU.TANH R8, R9 ;  /* 0x0000000900087308 */ /* 0x0007e20000002400 */
[----:B------:R-:W-:-:S02]  /*3cc0*/  FSEL R129, R7, -INF , !P0 ;  /* 0xff80000007817808 */ /* 0x000fc40004000000 */
[----:B------:R-:W-:Y:S02]  /*3cd0*/  PLOP3.LUT P0, PT, PT, PT, UP0, 0x80, 0x0 ;  /* 0x000000000000781c */ /* 0x000fe40003f0f008 */
[----:B------:R-:W-:Y:S02]  /*3ce0*/  ISETP.GE.AND P4, PT, R5, R233, PT ;  /* 0x000000e90500720c */ /* 0x000fe40003f86270 */
[C---:B-1----:R-:W-:Y:S01]  /*3cf0*/  IADD3 R6, R4.reuse, 0x11, RZ ;  /* 0x0000001104067810 */ /* 0x042fe20007ffe0ff */
[----:B------:R-:W-:Y:S01]  /*3d00*/  MUFU.TANH R13, R13 ;  /* 0x0000000d000d7308 */ /* 0x000fe20000002400 */
[----:B------:R-:W-:Y:S02]  /*3d10*/  IADD3 R4, R4, 0x19, RZ ;  /* 0x0000001904047810 */ /* 0x000fe40007ffe0ff */
[C---:B------:R-:W-:Y:S02]  /*3d20*/  ISETP.GE.AND P2, PT, R6.reuse, R235, PT ;  /* 0x000000eb0600720c */ /* 0x040fe40003f46270 */
[----:B------:R-:W-:-:S02]  /*3d30*/  ISETP.GE.AND P6, PT, R6, R234, PT ;  /* 0x000000ea0600720c */ /* 0x000fc40003fc6270 */
[C---:B------:R-:W-:Y:S01]  /*3d40*/  ISETP.GE.AND P5, PT, R6.reuse, R233, PT ;  /* 0x000000e90600720c */ /* 0x040fe20003fa6270 */
[----:B------:R-:W1:Y:S01]  /*3d50*/  MUFU.TANH R14, R14 ;  /* 0x0000000e000e7308 */ /* 0x000e620000002400 */
[C---:B------:R-:W-:Y:S02]  /*3d60*/  ISETP.GE.AND P3, PT, R6.reuse, R232, PT ;  /* 0x000000e80600720c */ /* 0x040fe40003f66270 */
[----:B---3--:R-:W-:Y:S02]  /*3d70*/  FSEL R9, R49, -INF , !P1 ;  /* 0xff80000031097808 */ /* 0x008fe40004800000 */
[----:B------:R-:W-:Y:S02]  /*3d80*/  ISETP.GE.AND P1, PT, R5, R235, PT ;  /* 0x000000eb0500720c */ /* 0x000fe40003f26270 */
[C---:B------:R-:W-:Y:S01]  /*3d90*/  ISETP.LT.OR P2, PT, R6.reuse, R231, P2 ;  /* 0x000000e70600720c */ /* 0x040fe20001741670 */
[----:B------:R-:W-:Y:S01]  /*3da0*/  MUFU.TANH R15, R15 ;  /* 0x0000000f000f7308 */ /* 0x000fe20000002400 */
[----:B------:R-:W-:-:S02]  /*3db0*/  ISETP.LT.OR P6, PT, R6, R230, P6 ;  /* 0x000000e60600720c */ /* 0x000fc400037c1670 */
[C---:B------:R-:W-:Y:S02]  /*3dc0*/  ISETP.LT.OR P5, PT, R6.reuse, R229, P5 ;  /* 0x000000e50600720c */ /* 0x040fe40002fa1670 */
[----:B------:R-:W-:Y:S02]  /*3dd0*/  ISETP.LT.OR P3, PT, R6, R228, P3 ;  /* 0x000000e40600720c */ /* 0x000fe40001f61670 */
[----:B------:R-:W-:Y:S01]  /*3de0*/  ISETP.LT.OR P1, PT, R5, R231, P1 ;  /* 0x000000e70500720c */ /* 0x000fe20000f21670 */
[----:B------:R3:W4:Y:S01]  /*3df0*/  MUFU.TANH R6, R11 ;  /* 0x0000000b00067308 */ /* 0x0007220000002400 */
[----:B------:R-:W-:Y:S02]  /*3e00*/  FSEL R103, R34, -INF , !P2 ;  /* 0xff80000022677808 */ /* 0x000fe40005000000 */
[----:B------:R-:W-:Y:S02]  /*3e10*/  FSEL R131, R35, -INF , !P6 ;  /* 0xff80000023837808 */ /* 0x000fe40007000000 */
[----:B------:R-:W-:-:S02]  /*3e20*/  FSEL R22, R22, -INF , !P3 ;  /* 0xff80000016167808 */ /* 0x000fc40005800000 */
[----:B--2---:R-:W-:Y:S02]  /*3e30*/  FSEL R102, R24, -INF , !P1 ;  /* 0xff80000018667808 */ /* 0x004fe40004800000 */
[-C--:B------:R-:W-:Y:S02]  /*3e40*/  ISETP.GE.AND P2, PT, R5, R232.reuse, PT ;  /* 0x000000e80500720c */ /* 0x080fe40003f46270 */
[C---:B------:R-:W-:Y:S02]  /*3e50*/  ISETP.GE.AND P6, PT, R4.reuse, R235, PT ;  /* 0x000000eb0400720c */ /* 0x040fe40003fc6270 */
[C---:B------:R-:W-:Y:S02]  /*3e60*/  ISETP.GE.AND P3, PT, R4.reuse, R233, PT ;  /* 0x000000e90400720c */ /* 0x040fe40003f66270 */
[----:B------:R-:W-:Y:S02]  /*3e70*/  ISETP.GE.AND P1, PT, R4, R232, PT ;  /* 0x000000e80400720c */ /* 0x000fe40003f26270 */
[----:B---3--:R-:W-:-:S02]  /*3e80*/  FSEL R11, R25, -INF , !P5 ;  /* 0xff800000190b7808 */ /* 0x008fc40006800000 */
[C---:B------:R-:W-:Y:S02]  /*3e90*/  ISETP.GE.AND P5, PT, R4.reuse, R234, PT ;  /* 0x000000ea0400720c */ /* 0x040fe40003fa6270 */
[C---:B------:R-:W-:Y:S02]  /*3ea0*/  ISETP.LT.OR P4, PT, R5.reuse, R229, P4 ;  /* 0x000000e50500720c */ /* 0x040fe40002781670 */
[----:B------:R-:W-:Y:S02]  /*3eb0*/  ISETP.LT.OR P2, PT, R5, R228, P2 ;  /* 0x000000e40500720c */ /* 0x000fe40001741670 */
[C---:B------:R-:W-:Y:S02]  /*3ec0*/  ISETP.LT.OR P6, PT, R4.reuse, R231, P6 ;  /* 0x000000e70400720c */ /* 0x040fe400037c1670 */
[C---:B------:R-:W-:Y:S02]  /*3ed0*/  ISETP.LT.OR P5, PT, R4.reuse, R230, P5 ;  /* 0x000000e60400720c */ /* 0x040fe40002fa1670 */
[----:B------:R-:W-:-:S02]  /*3ee0*/  ISETP.LT.OR P3, PT, R4, R229, P3 ;  /* 0x000000e50400720c */ /* 0x000fc40001f61670 */
[----:B------:R-:W-:Y:S02]  /*3ef0*/  ISETP.LT.OR P1, PT, R4, R228, P1 ;  /* 0x000000e40400720c */ /* 0x000fe40000f21670 */
[----:B------:R-:W-:Y:S02]  /*3f00*/  FSEL R12, R12, -INF , !P4 ;  /* 0xff8000000c0c7808 */ /* 0x000fe40006000000 */
[----:B-1----:R-:W-:Y:S02]  /*3f10*/  FSEL R14, R14, -INF , !P2 ;  /* 0xff8000000e0e7808 */ /* 0x002fe40005000000 */
[----:B------:R-:W-:Y:S02]  /*3f20*/  FSEL R100, R8, -INF , !P6 ;  /* 0xff80000008647808 */ /* 0x000fe40007000000 */
[----:B----4-:R-:W-:Y:S02]  /*3f30*/  FSEL R130, R6, -INF , !P5 ;  /* 0xff80000006827808 */ /* 0x010fe40006800000 */
[----:B------:R-:W-:-:S02]  /*3f40*/  FSEL R13, R13, -INF , !P3 ;  /* 0xff8000000d0d7808 */ /* 0x000fc40005800000 */
        /* <DEDUP_REMOVED lines=23> */
.L_x_1906:
        /* <DEDUP_REMOVED lines=40> */
[----:B------:R-:W-:-:S04]  /*4340*/  FFMA.FTZ R4, R20, c[0x0][0x23c], -R8 ;  /* 0x00008f0014047a23 */ /* 0x000fc80000010808 */
[----:B------:R2:W-:Y:S01]  /*4350*/  MUFU.EX2 R246, R4 ;  /* 0x0000000400f67308 */ /* 0x0005e20000000800 */
[----:B-1----:R-:W-:-:S04]  /*4360*/  FMNMX.FTZ R137, R5, R137, !PT ;  /* 0x0000008905897209 */ /* 0x002fc80007810000 */
[C---:B------:R-:W-:Y:S01]  /*4370*/  FSETP.NEU.FTZ.AND P1, PT, R137.reuse, -INF , PT ;  /* 0xff8000008900780b */ /* 0x040fe20003f3d000 */
[----:B------:R-:W-:-:S05]  /*4380*/  FMUL.FTZ R5, R137, c[0x0][0x23c] ;  /* 0x00008f0089057a20 */ /* 0x000fca0000410000 */
[----:B------:R-:W-:Y:S01]  /*4390*/  FSEL R2, R5, RZ, P1 ;  /* 0x000000ff05027208 */ /* 0x000fe20000800000 */
[----:B--2---:R-:W-:-:S04]  /*43a0*/  FFMA.FTZ R4, R16, c[0x0][0x23c], -R8 ;  /* 0x00008f0010047a23 */ /* 0x004fc80000010808 */
[--C-:B------:R-:W-:Y:S01]  /*43b0*/  FFMA.FTZ R0, R19, c[0x0][0x23c], -R2.reuse ;  /* 0x00008f0013007a23 */ /* 0x100fe20000010802 */
[----:B------:R1:W-:Y:S01]  /*43c0*/  MUFU.EX2 R245, R4 ;  /* 0x0000000400f57308 */ /* 0x0003e20000000800 */
[----:B------:R-:W-:Y:S02]  /*43d0*/  FFMA.FTZ R3, R32, c[0x0][0x23c], -R2 ;  /* 0x00008f0020037a23 */ /* 0x000fe40000010802 */
[----:B------:R-:W-:Y:S05]  /*43e0*/  LDSM.16.MT88.4 R32, [R218+0xa000] ;  /* 0x00a00000da20783b */ /* 0x000fea0000004200 */
[----:B------:R2:W-:Y:S08]  /*43f0*/  MUFU.EX2 R237, R0 ;  /* 0x0000000000ed7308 */ /* 0x0005f00000000800 */
[----:B------:R3:W4:Y:S01]  /*4400*/  MUFU.EX2 R239, R3 ;  /* 0x0000000300ef7308 */ /* 0x0007220000000800 */
[----:B-1----:R-:W-:-:S02]  /*4410*/  FFMA.FTZ R4, R17, c[0x0][0x23c], -R8 ;  /* 0x00008f0011047a23 */ /* 0x002fc40000010808 */
[----:B--2---:R-:W-:-:S05]  /*4420*/  FFMA.FTZ R0, R21, c[0x0][0x23c], -R2 ;  /* 0x00008f0015007a23 */ /* 0x004fca0000010802 */
[----:B------:R1:W-:Y:S01]  /*4430*/  MUFU.EX2 R244, R4 ;  /* 0x0000000400f47308 */ /* 0x0003e20000000800 */
[----:B---3--:R-:W-:-:S07]  /*4440*/  FMNMX.FTZ R3, R46, R60, !PT ;  /* 0x0000003c2e037209 */ /* 0x008fce0007810000 */
[----:B------:R2:W-:Y:S01]  /*4450*/  MUFU.EX2 R238, R0 ;  /* 0x0000000000ee7308 */ /* 0x0005e20000000800 */
[----:B----4-:R-:W-:Y:S02]  /*4460*/  F2FP.PACK_AB R5, R237, R239 ;  /* 0x000000efed05723e */ /* 0x010fe400000000ff */
[----:B------:R-:W-:-:S04]  /*4470*/  FMNMX.FTZ R3, R47, R3, !PT ;  /* 0x000000032f037209 */ /* 0x000fc80007810000 */
[----:B------:R-:W-:Y:S01]  /*4480*/  FMNMX.FTZ R3, R45, R3, !PT ;  /* 0x000000032d037209 */ /* 0x000fe20007810000 */
[--C-:B-1----:R-:W-:Y:S02]  /*4490*/  FFMA.FTZ R4, R9, c[0x0][0x23c], -R8.reuse ;  /* 0x00008f0009047a23 */ /* 0x102fe40000010808 */
[----:B------:R-:W-:Y:S01]  /*44a0*/  FFMA.FTZ R9, R11, c[0x0][0x23c], -R8 ;  /* 0x00008f000b097a23 */ /* 0x000fe20000010808 */
[----:B------:R-:W-:Y:S01]  /*44b0*/  FMNMX.FTZ R3, R128, R3, !PT ;  /* 0x0000000380037209 */ /* 0x000fe20007810000 */
[----:B------:R1:W3:Y:S03]  /*44c0*/  MUFU.EX2 R247, R4 ;  /* 0x0000000400f77308 */ /* 0x0002e60000000800 */
[----:B------:R-:W-:Y:S01]  /*44d0*/  FMNMX.FTZ R3, R103, R3, !PT ;  /* 0x0000000367037209 */ /* 0x000fe20007810000 */
[----:B--2---:R-:W-:-:S03]  /*44e0*/  FFMA.FTZ R0, R10, c[0x0][0x23c], -R2 ;  /* 0x00008f000a007a23 */ /* 0x004fc60000010802 */
[----:B------:R-:W-:Y:S01]  /*44f0*/  FMNMX.FTZ R3, R102, R3, !PT ;  /* 0x0000000366037209 */ /* 0x000fe20007810000 */
[----:B------:R2:W4:Y:S03]  /*4500*/  MUFU.EX2 R243, R0 ;  /* 0x0000000000f37308 */ /* 0x0005260000000800 */
[----:B------:R-:W-:-:S05]  /*4510*/  FMNMX.FTZ R3, R100, R3, !PT ;  /* 0x0000000364037209 */ /* 0x000fca0007810000 */
[----:B------:R-:W5:Y:S01]  /*4520*/  SHFL.BFLY PT, R10, R3, 0x2, 0x1f ;  /* 0x0c401f00030a7f89 */ /* 0x000f6200000e0000 */
[----:B------:R5:W-:Y:S01]  /*4530*/  MUFU.EX2 R242, R9 ;  /* 0x0000000900f27308 */ /* 0x000be20000000800 */
[----:B-1----:R-:W-:Y:S02]  /*4540*/  F2FP.PACK_AB R4, R245, R246 ;  /* 0x000000f6f504723e */ /* 0x002fe400000000ff */
[----:B---3--:R-:W-:Y:S01]  /*4550*/  F2FP.PACK_AB R6, R247, R244 ;  /* 0x000000f4f706723e */ /* 0x008fe200000000ff */
[--C-:B--2---:R-:W-:Y:S01]  /*4560*/  FFMA.FTZ R0, R18, c[0x0][0x23c], -R8.reuse ;  /* 0x00008f0012007a23 */ /* 0x104fe20000010808 */
[----:B----4-:R-:W-:Y:S01]  /*4570*/  F2FP.PACK_AB R7, R243, R238 ;  /* 0x000000eef307723e */ /* 0x010fe200000000ff */
[----:B------:R-:W-:Y:S02]  /*4580*/  LDSM.16.MT88.4 R16, [R218+0xa800] ;  /* 0x00a80000da10783b */ /* 0x000fe40000004200 */
[----:B------:R1:W2:Y:S04]  /*4590*/  MUFU.EX2 R240, R0 ;  /* 0x0000000000f07308 */ /* 0x0002a80000000800 */
[----:B------:R-:W-:Y:S01]  /*45a0*/  HMMA.16816.F32 R76, R4, R50, RZ ;  /* 0x00000032044c723c */ /* 0x000fe200000018ff */
[----:B-----5:R-:W-:-:S02]  /*45b0*/  FFMA.FTZ R9, R12, c[0x0][0x23c], -R8 ;  /* 0x00008f000c097a23 */ /* 0x020fc40000010808 */
[----:B------:R-:W-:Y:S02]  /*45c0*/  FFMA.FTZ R8, R13, c[0x0][0x23c], -R8 ;  /* 0x00008f000d087a23 */ /* 0x000fe40000010808 */
[----:B------:R-:W-:Y:S01]  /*45d0*/  MUFU.EX2 R241, R9 ;  /* 0x0000000900f17308 */ /* 0x000fe20000000800 */
[----:B------:R-:W-:Y:S02]  /*45e0*/  FMNMX.FTZ R3, R3, R10, !PT ;  /* 0x0000000a03037209 */ /* 0x000fe40007810000 */
[----:B------:R-:W-:Y:S01]  /*45f0*/  HMMA.16816.F32 R92, R4, R66, RZ ;  /* 0x00000042045c723c */ /* 0x000fe200000018ff */
[----:B-1----:R-:W-:-:S04]  /*4600*/  FMNMX.FTZ R0, R101, R62, !PT ;  /* 0x0000003e65007209 */ /* 0x002fc80007810000 */
[----:B------:R1:W3:Y:S01]  /*4610*/  MUFU.EX2 R249, R8 ;  /* 0x0000000800f97308 */ /* 0x0002e20000000800 */
[----:B------:R-:W4:Y:S01]  /*4620*/  SHFL.BFLY PT, R10, R3, 0x1, 0x1f ;  /* 0x0c201f00030a7f89 */ /* 0x000f2200000e0000 */
[----:B--2---:R-:W-:Y:S02]  /*4630*/  F2FP.PACK_AB R124, R242, R240 ;  /* 0x000000f0f27c723e */ /* 0x004fe400000000ff */
[----:B------:R-:W-:Y:S01]  /*4640*/  FMNMX.FTZ R0, R63, R0, !PT ;  /* 0x000000003f007209 */ /* 0x000fe20007810000 */
[----:B------:R-:W-:Y:S03]  /*4650*/  HMMA.16816.F32 R108, R4, R38, RZ ;  /* 0x00000026046c723c */ /* 0x000fe600000018ff */
[----:B------:R-:W-:-:S04]  /*4660*/  FMNMX.FTZ R0, R61, R0, !PT ;  /* 0x000000003d007209 */ /* 0x000fc80007810000 */
[----:B------:R-:W-:Y:S01]  /*4670*/  FMNMX.FTZ R0, R132, R0, !PT ;  /* 0x0000000084007209 */ /* 0x000fe20007810000 */
[C---:B------:R-:W-:Y:S03]  /*4680*/  HMMA.16816.F32 R148, R4.reuse, R24, RZ ;  /* 0x000000180494723c */ /* 0x040fe600000018ff */
[----:B------:R-:W-:Y:S01]  /*4690*/  FMNMX.FTZ R0, R131, R0, !PT ;  /* 0x0000000083007209 */ /* 0x000fe20007810000 */
[----:B-1----:R-:W-:Y:S01]  /*46a0*/  FFMA.FTZ R8, R23, c[0x0][0x23c], -R2 ;  /* 0x00008f0017087a23 */ /* 0x002fe20000010802 */
[----:B---3--:R-:W-:Y:S02]  /*46b0*/  F2FP.PACK_AB R126, R249, R241 ;  /* 0x000000f1f97e723e */ /* 0x008fe400000000ff */
[----:B------:R-:W-:Y:S01]  /*46c0*/  FMNMX.FTZ R0, R129, R0, !PT ;  /* 0x0000000081007209 */ /* 0x000fe20007810000 */
[----:B------:R1:W-:Y:S01]  /*46d0*/  MUFU.EX2 R210, R8 ;  /* 0x0000000800d27308 */ /* 0x0003e20000000800 */
[----:B------:R-:W-:Y:S02]  /*46e0*/  HMMA.16816.F32 R164, R4, R28, RZ ;  /* 0x0000001c04a4723c */ /* 0x000fe400000018ff */
[----:B------:R-:W-:-:S02]  /*46f0*/  FMNMX.FTZ R0, R130, R0, !PT ;  /* 0x0000000082007209 */ /* 0x000fc40007810000 */
[----:B----4-:R-:W-:-:S03]  /*4700*/  FMNMX.FTZ R136, R3, R10, !PT ;  /* 0x0000000a03887209 */ /* 0x010fc60007810000 */
[----:B------:R-:W2:Y:S01]  /*4710*/  SHFL.BFLY PT, R9, R0, 0x2, 0x1f ;  /* 0x0c401f0000097f89 */ /* 0x000ea200000e0000 */
[----:B------:R-:W-:Y:S01]  /*4720*/  FSETP.NEU.FTZ.AND P1, PT, R136, -INF , PT ;  /* 0xff8000008800780b */ /* 0x000fe20003f3d000 */
[C---:B------:R-:W-:Y:S01]  /*4730*/  HMMA.16816.F32 R40, R4.reuse, R32, RZ ;  /* 0x000000200428723c */ /* 0x040fe200000018ff */
[----:B-1----:R-:W-:Y:S02]  /*4740*/  FFMA.FTZ R8, R22, c[0x0][0x23c], -R2 ;  /* 0x00008f0016087a23 */ /* 0x002fe40000010802 */
[----:B------:R-:W-:Y:S05]  /*4750*/  LDSM.16.MT88.4 R20, [R217+0xb800] ;  /* 0x00b80000d914783b */ /* 0x000fea0000004200 */
[C---:B------:R-:W-:Y:S01]  /*4760*/  HMMA.16816.F32 R56, R4.reuse, R48, RZ ;  /* 0x000000300438723c */ /* 0x040fe200000018ff */
[----:B------:R1:W3:Y:S07]  /*4770*/  MUFU.EX2 R211, R8 ;  /* 0x0000000800d37308 */ /* 0x0002ee0000000800 */
[----:B------:R-:W-:Y:S01]  /*4780*/  HMMA.16816.F32 R72, R4, R64, RZ ;  /* 0x000000400448723c */ /* 0x000fe200000018ff */
[----:B--2---:R-:W-:-:S07]  /*4790*/  FMNMX.FTZ R0, R9, R0, !PT ;  /* 0x0000000009007209 */ /* 0x004fce0007810000 */
[C---:B------:R-:W-:Y:S01]  /*47a0*/  HMMA.16816.F32 R88, R4.reuse, R36, RZ ;  /* 0x000000240458723c */ /* 0x040fe200000018ff */
[--C-:B-1----:R-:W-:Y:S01]  /*47b0*/  FFMA.FTZ R8, R14, c[0x0][0x23c], -R2.reuse ;  /* 0x00008f000e087a23 */ /* 0x102fe20000010802 */
[----:B---3--:R-:W-:Y:S01]  /*47c0*/  F2FP.PACK_AB R125, R211, R210 ;  /* 0x000000d2d37d723e */ /* 0x008fe200000000ff */
[----:B------:R-:W-:Y:S02]  /*47d0*/  FFMA.FTZ R2, R15, c[0x0][0x23c], -R2 ;  /* 0x00008f000f027a23 */ /* 0x000fe40000010802 */
        /* <DEDUP_REMOVED lines=22> */
[----:B------:R-:W-:Y:S01]  /*4940*/  HMMA.16816.F32 R148, R124, R156, R148 ;  /* 0x0000009c7c94723c */ /* 0x000fe20000001894 */
[----:B-1----:R-:W-:-:S05]  /*4950*/  FMUL.FTZ R0, R135, c[0x0][0x23c] ;  /* 0x00008f0087007a20 */ /* 0x002fca0000410000 */
[----:B------:R-:W-:Y:S02]  /*4960*/  FSEL R0, R0, RZ, P1 ;  /* 0x000000ff00007208 */ /* 0x000fe40000800000 */
[----:B------:R-:W-:Y:S01]  /*4970*/  HMMA.16816.F32 R164, R124, R172, R164 ;  /* 0x000000ac7ca4723c */ /* 0x000fe200000018a4 */
[----:B--2---:R-:W-:-:S07]  /*4980*/  FFMA.FTZ R3, R45, c[0x0][0x23c], -R2 ;  /* 0x00008f002d037a23 */ /* 0x004fce0000010802 */
        /* <DEDUP_REMOVED lines=25> */
[----:B-1----:R-:W-:-:S06]  /*4b20*/  FFMA.FTZ R3, R103, c[0x0][0x23c], -R2 ;  /* 0x00008f0067037a23 */ /* 0x002fcc0000010802 */
[----:B---3--:R-:W-:Y:S02]  /*4b30*/  F2FP.PACK_AB R4, R206, R209 ;  /* 0x000000d1ce04723e */ /* 0x008fe400000000ff */
[----:B--2---:R-:W-:Y:S01]  /*4b40*/  F2FP.PACK_AB R6, R208, R207 ;  /* 0x000000cfd006723e */ /* 0x004fe200000000ff */
[----:B------:R1:W2:Y:S01]  /*4b50*/  MUFU.EX2 R200, R3 ;  /* 0x0000000300c87308 */ /* 0x0002a20000000800 */
[----:B----4-:R-:W-:Y:S02]  /*4b60*/  F2FP.PACK_AB R5, R204, R205 ;  /* 0x000000cdcc05723e */ /* 0x010fe400000000ff */
[----:B-----5:R-:W-:-:S07]  /*4b70*/  F2FP.PACK_AB R7, R203, R202 ;  /* 0x000000cacb07723e */ /* 0x020fce00000000ff */
[----:B------:R-:W-:Y:S01]  /*4b80*/  HMMA.16816.F32 R144, R4, R24, RZ ;  /* 0x000000180490723c */ /* 0x000fe200000018ff */
[--C-:B-1----:R-:W-:Y:S01]  /*4b90*/  FFMA.FTZ R3, R102, c[0x0][0x23c], -R2.reuse ;  /* 0x00008f0066037a23 */ /* 0x102fe20000010802 */
[----:B--2---:R-:W-:Y:S01]  /*4ba0*/  F2FP.PACK_AB R128, R200, R201 ;  /* 0x000000c9c880723e */ /* 0x004fe200000000ff */
        /* <DEDUP_REMOVED lines=9> */
[--C-:B--2---:R-:W-:Y:S02]  /*4c40*/  FFMA.FTZ R2, R132, c[0x0][0x23c], -R0.reuse ;  /* 0x00008f0084027a23 */ /* 0x104fe40000010800 */
        /* <DEDUP_REMOVED lines=100> */
[----:B------:R-:W-:Y:S04]  /*5290*/  LDSM.16.M88.4 R24, [R223] ;  /* 0x00000000df18783b */ /* 0x000fe80000000200 */
[----:B------:R-:W5:Y:S04]  /*52a0*/  LDSM.16.M88.4 R4, [R216+0x2000] ;  /* 0x00200000d804783b */ /* 0x000f680000000200 */
[----:B------:R-:W1:Y:S01]  /*52b0*/  LDSM.16.M88.4 R32, [R226] ;  /* 0x00000000e220783b */ /* 0x000e620000000200 */
[----:B--2---:R-:W-:-:S03]  /*52c0*/  IADD3 R2, R0, 0x1, RZ ;  /* 0x0000000100027810 */ /* 0x004fc60007ffe0ff */
[----:B------:R-:W2:Y:S01]  /*52d0*/  LDSM.16.M88.4 R12, [R214] ;  /* 0x00000000d60c783b */ /* 0x000ea20000000200 */
[----:B------:R-:W-:-:S03]  /*52e0*/  ISETP.GE.AND P0, PT, R2, R235, PT ;  /* 0x000000eb0200720c */ /* 0x000fc60003f06270 */
[----:B------:R-:W0:Y:S01]  /*52f0*/  LDGDEPBAR ;  /* 0x00000000000079af */ /* 0x000e220000000000 */
[C---:B------:R-:W-:Y:S02]  /*5300*/  ISETP.GE.AND P4, PT, R2.reuse, R234, PT ;  /* 0x000000ea0200720c */ /* 0x040fe40003f86270 */
[C---:B------:R-:W-:Y:S02]  /*5310*/  ISETP.GE.AND P2, PT, R2.reuse, R233, PT ;  /* 0x000000e90200720c */ /* 0x040fe40003f46270 */
[C---:B------:R-:W-:Y:S02]  /*5320*/  ISETP.GE.AND P6, PT, R2.reuse, R232, PT ;  /* 0x000000e80200720c */ /* 0x040fe40003fc6270 */
[C---:B------:R-:W-:Y:S02]  /*5330*/  ISETP.LT.OR P0, PT, R2.reuse, R231, P0 ;  /* 0x000000e70200720c */ /* 0x040fe40000701670 */
[C---:B------:R-:W-:Y:S02]  /*5340*/  ISETP.LT.OR P4, PT, R2.reuse, R230, P4 ;  /* 0x000000e60200720c */ /* 0x040fe40002781670 */
[----:B------:R-:W-:-:S02]  /*5350*/  ISETP.LT.OR P2, PT, R2, R229, P2 ;  /* 0x000000e50200720c */ /* 0x000fc40001741670 */
[----:B------:R-:W-:Y:S02]  /*5360*/  ISETP.LT.OR P6, PT, R2, R228, P6 ;  /* 0x000000e40200720c */ /* 0x000fe400037c1670 */
[----:B------:R-:W-:Y:S01]  /*5370*/  IADD3 R2, R0, 0x8, RZ ;  /* 0x0000000800027810 */ /* 0x000fe20007ffe0ff */
[C---:B---3--:R-:W-:Y:S08]  /*5380*/  HMMA.16816.F32 R184, R8.reuse, R16, RZ ;  /* 0x0000001008b8723c */ /* 0x048ff000000018ff */
[C---:B----4-:R-:W-:Y:S08]  /*5390*/  HMMA.16816.F32 R176, R8.reuse, R28, RZ ;  /* 0x0000001c08b0723c */ /* 0x050ff000000018ff */
[C---:B------:R-:W-:Y:S08]  /*53a0*/  HMMA.16816.F32 R180, R8.reuse, R18, RZ ;  /* 0x0000001208b4723c */ /* 0x040ff000000018ff */
[----:B------:R-:W-:Y:S01]  /*53b0*/  HMMA.16816.F32 R140, R8, R30, RZ ;  /* 0x0000001e088c723c */ /* 0x000fe200000018ff */
[----:B------:R-:W3:Y:S07]  /*53c0*/  LDSM.16.M88.4 R8, [R216] ;  /* 0x00000000d808783b */ /* 0x000eee0000000200 */
[C---:B-----5:R-:W-:Y:S08]  /*53d0*/  HMMA.16816.F32 R208, R4.reuse, R24, R184 ;  /* 0x0000001804d0723c */ /* 0x060ff000000018b8 */
[C---:B-1----:R-:W-:Y:S01]  /*53e0*/  HMMA.16816.F32 R192, R4.reuse, R32, R176 ;  /* 0x0000002004c0723c */ /* 0x042fe200000018b0 */
[----:B------:R-:W-:Y:S07]  /*53f0*/  LDSM.16.M88.4 R176, [R221+0x8000] ;  /* 0x00800000ddb0783b */ /* 0x000fee0000000200 */
[C---:B------:R-:W-:Y:S08]  /*5400*/  HMMA.16816.F32 R204, R4.reuse, R26, R180 ;  /* 0x0000001a04cc723c */ /* 0x040ff000000018b4 */
[----:B------:R-:W-:Y:S01]  /*5410*/  HMMA.16816.F32 R188, R4, R34, R140 ;  /* 0x0000002204bc723c */ /* 0x000fe2000000188c */
[----:B------:R-:W1:Y:S04]  /*5420*/  LDSM.16.M88.4 R4, [R222+0x2000] ;  /* 0x00200000de04783b */ /* 0x000e680000000200 */
[----:B------:R-:W4:Y:S03]  /*5430*/  LDSM.16.M88.4 R140, [R221+0x8800] ;  /* 0x00880000dd8c783b */ /* 0x000f260000000200 */
[C---:B--2---:R-:W-:Y:S08]  /*5440*/  HMMA.16816.F32 R184, R12.reuse, R16, RZ ;  /* 0x000000100cb8723c */ /* 0x044ff000000018ff */
[C---:B------:R-:W-:Y:S08]  /*5450*/  HMMA.16816.F32 R180, R12.reuse, R18, RZ ;  /* 0x000000120cb4723c */ /* 0x040ff000000018ff */
[C---:B------:R-:W-:Y:S08]  /*5460*/  HMMA.16816.F32 R16, R12.reuse, R28, RZ ;  /* 0x0000001c0c10723c */ /* 0x040ff000000018ff */
[----:B------:R-:W-:Y:S01]  /*5470*/  HMMA.16816.F32 R28, R12, R30, RZ ;  /* 0x0000001e0c1c723c */ /* 0x000fe200000018ff */
[----:B------:R-:W2:Y:S07]  /*5480*/  LDSM.16.M88.4 R12, [R222] ;  /* 0x00000000de0c783b */ /* 0x000eae0000000200 */
[C---:B---3--:R-:W-:Y:S08]  /*5490*/  HMMA.16816.F32 R200, R8.reuse, R24, R184 ;  /* 0x0000001808c8723c */ /* 0x048ff000000018b8 */
[C---:B------:R-:W-:Y:S01]  /*54a0*/  HMMA.16816.F32 R184, R8.reuse, R26, R180 ;  /* 0x0000001a08b8723c */ /* 0x040fe200000018b4 */
[----:B------:R-:W-:Y:S07]  /*54b0*/  LDSM.16.M88.4 R24, [R219+0x800] ;  /* 0x00080000db18783b */ /* 0x000fee0000000200 */
[C---:B------:R-:W-:Y:S01]  /*54c0*/  HMMA.16816.F32 R196, R8.reuse, R32, R16 ;  /* 0x0000002008c4723c */ /* 0x040fe20000001810 */
[----:B------:R-:W-:Y:S07]  /*54d0*/  LDSM.16.M88.4 R16, [R219] ;  /* 0x00000000db10783b */ /* 0x000fee0000000200 */
[----:B------:R-:W-:Y:S01]  /*54e0*/  HMMA.16816.F32 R180, R8, R34, R28 ;  /* 0x0000002208b4723c */ /* 0x000fe2000000181c */
[----:B------:R-:W3:Y:S07]  /*54f0*/  LDSM.16.M88.4 R8, [R220] ;  /* 0x00000000dc08783b */ /* 0x000eee0000000200 */
[C---:B-1----:R-:W-:Y:S08]  /*5500*/  HMMA.16816.F32 R32, R4.reuse, R176, R208 ;  /* 0x000000b00420723c */ /* 0x042ff000000018d0 */
[C---:B----4-:R-:W-:Y:S08]  /*5510*/  HMMA.16816.F32 R192, R4.reuse, R140, R192 ;  /* 0x0000008c04c0723c */ /* 0x050ff000000018c0 */
[C---:B------:R-:W-:Y:S08]  /*5520*/  HMMA.16816.F32 R28, R4.reuse, R178, R204 ;  /* 0x000000b2041c723c */ /* 0x040ff000000018cc */
[----:B------:R-:W-:Y:S01]  /*5530*/  HMMA.16816.F32 R188, R4, R142, R188 ;  /* 0x0000008e04bc723c */ /* 0x000fe200000018bc */
[----:B------:R-:W1:Y:S07]  /*5540*/  LDSM.16.M88.4 R4, [R220+0x2000] ;  /* 0x00200000dc04783b */ /* 0x000e6e0000000200 */
[C---:B--2---:R-:W-:Y:S08]  /*5550*/  HMMA.16816.F32 R208, R12.reuse, R176, R200 ;  /* 0x000000b00cd0723c */ /* 0x044ff000000018c8 */
[C---:B------:R-:W-:Y:S08]  /*5560*/  HMMA.16816.F32 R200, R12.reuse, R178, R184 ;  /* 0x000000b20cc8723c */ /* 0x040ff000000018b8 */
[C---:B------:R-:W-:Y:S08]  /*5570*/  HMMA.16816.F32 R196, R12.reuse, R140, R196 ;  /* 0x0000008c0cc4723c */ /* 0x040ff000000018c4 */
[----:B------:R-:W-:Y:S01]  /*5580*/  HMMA.16816.F32 R184, R12, R142, R180 ;  /* 0x0000008e0cb8723c */ /* 0x000fe200000018b4 */
[----:B------:R-:W-:Y:S07]  /*5590*/  LDSM.16.M88.4 R12, [R212+0x9000] ;  /* 0x00900000d40c783b */ /* 0x000fee0000000200 */
[----:B---3--:R-:W-:Y:S08]  /*55a0*/  HMMA.16816.F32 R208, R8, R16, R208 ;  /* 0x0000001008d0723c */ /* 0x008ff000000018d0 */
[C---:B-1----:R-:W-:Y:S08]  /*55b0*/  HMMA.16816.F32 R176, R4.reuse, R18, R28 ;  /* 0x0000001204b0723c */ /* 0x042ff0000000181c */
[C---:B------:R-:W-:Y:S01]  /*55c0*/  HMMA.16816.F32 R180, R4.reuse, R16, R32 ;  /* 0x0000001004b4723c */ /* 0x040fe20000001820 */
        /* <DEDUP_REMOVED lines=8> */
[----:B------:R-:W-:Y:S07]  /*5650*/  LDSM.16.M88.4 R24, [R224] ;  /* 0x00000000e018783b */ /* 0x000fee0000000200 */
[C---:B-1----:R-:W-:Y:S08]  /*5660*/  HMMA.16816.F32 R192, R4.reuse, R12, R180 ;  /* 0x0000000c04c0723c */ /* 0x042ff000000018b4 */
[C---:B------:R-:W-:Y:S08]  /*5670*/  HMMA.16816.F32 R188, R4.reuse, R14, R176 ;  /* 0x0000000e04bc723c */ /* 0x040ff000000018b0 */
[C---:B------:R-:W-:Y:S08]  /*5680*/  HMMA.16816.F32 R140, R4.reuse, R32, R140 ;  /* 0x00000020048c723c */ /* 0x040ff0000000188c */
[----:B------:R-:W-:Y:S01]  /*5690*/  HMMA.16816.F32 R8, R4, R34, R28 ;  /* 0x000000220408723c */ /* 0x000fe2000000181c */
[----:B------:R-:W1:Y:S04]  /*56a0*/  LDSM.16.M88.4 R4, [R216+0x6000] ;  /* 0x00600000d804783b */ /* 0x000e680000000200 */
[----:B------:R-:W-:Y:S03]  /*56b0*/  LDSM.16.M88.4 R28, [R225] ;  /* 0x00000000e11c783b */ /* 0x000fe60000000200 */
[C---:B--2---:R-:W-:Y:S08]  /*56c0*/  HMMA.16816.F32 R180, R16.reuse, R12, R208 ;  /* 0x0000000c10b4723c */ /* 0x044ff000000018d0 */
[C---:B------:R-:W-:Y:S01]  /*56d0*/  HMMA.16816.F32 R184, R16.reuse, R14, R200 ;  /* 0x0000000e10b8723c */ /* 0x040fe200000018c8 */
[----:B------:R-:W2:Y:S07]  /*56e0*/  LDSM.16.M88.4 R12, [R216+0x4000] ;  /* 0x00400000d80c783b */ /* 0x000eae0000000200 */
[C---:B------:R-:W-:Y:S08]  /*56f0*/  HMMA.16816.F32 R176, R16.reuse, R32, R204 ;  /* 0x0000002010b0723c */ /* 0x040ff000000018cc */
[----:B------:R-:W-:Y:S01]  /*5700*/  HMMA.16816.F32 R16, R16, R34, R196 ;  /* 0x000000221010723c */ /* 0x000fe200000018c4 */
[----:B------:R-:W-:Y:S07]  /*5710*/  LDSM.16.M88.4 R32, [R221+0x9000] ;  /* 0x00900000dd20783b */ /* 0x000fee0000000200 */
[C---:B-1----:R-:W-:Y:S01]  /*5720*/  HMMA.16816.F32 R204, R4.reuse, R26, R8 ;  /* 0x0000001a04cc723c */ /* 0x042fe20000001808 */
[----:B------:R-:W1:Y:S07]  /*5730*/  LDSM.16.M88.4 R8, [R222+0x4000] ;  /* 0x00400000de08783b */ /* 0x000e6e0000000200 */
[----:B------:R-:W-:Y:S08]  /*5740*/  HMMA.16816.F32 R208, R4, R24, R140 ;  /* 0x0000001804d0723c */ /* 0x000ff0000000188c */
[-C--:B--2---:R-:W-:Y:S08]  /*5750*/  HMMA.16816.F32 R140, R12, R28.reuse, R180 ;  /* 0x0000001c0c8c723c */ /* 0x084ff000000018b4 */
[C---:B------:R-:W-:Y:S08]  /*5760*/  HMMA.16816.F32 R196, R4.reuse, R28, R192 ;  /* 0x0000001c04c4723c */ /* 0x040ff000000018c0 */
[-C--:B------:R-:W-:Y:S01]  /*5770*/  HMMA.16816.F32 R200, R4, R30.reuse, R188 ;  /* 0x0000001e04c8723c */ /* 0x080fe200000018bc */
[----:B------:R-:W2:Y:S07]  /*5780*/  LDSM.16.M88.4 R4, [R222+0x6000] ;  /* 0x00600000de04783b */ /* 0x000eae0000000200 */
[C---:B------:R-:W-:Y:S01]  /*5790*/  HMMA.16816.F32 R192, R12.reuse, R30, R184 ;  /* 0x0000001e0cc0723c */ /* 0x040fe200000018b8 */
[----:B------:R-:W3:Y:S07]  /*57a0*/  LDSM.16.M88.4 R28, [R221+0x9800] ;  /* 0x00980000dd1c783b */ /* 0x000eee0000000200 */
[C---:B------:R-:W-:Y:S08]  /*57b0*/  HMMA.16816.F32 R188, R12.reuse, R24, R176 ;  /* 0x000000180cbc723c */ /* 0x040ff000000018b0 */
[----:B------:R-:W-:Y:S01]  /*57c0*/  HMMA.16816.F32 R184, R12, R26, R16 ;  /* 0x0000001a0cb8723c */ /* 0x000fe20000001810 */
[----:B------:R-:W-:Y:S04]  /*57d0*/  LDSM.16.M88.4 R24, [R219+0x1000] ;  /* 0x00100000db18783b */ /* 0x000fe80000000200 */
[----:B------:R-:W4:Y:S03]  /*57e0*/  LDSM.16.M88.4 R12, [R220+0x4000] ;  /* 0x00400000dc0c783b */ /* 0x000f260000000200 */
[-C--:B-1----:R-:W-:Y:S01]  /*57f0*/  HMMA.16816.F32 R140, R8, R32.reuse, R140 ;  /* 0x00000020088c723c */ /* 0x082fe2000000188c */
[----:B------:R-:W1:Y:S07]  /*5800*/  LDSM.16.M88.4 R16, [R220+0x6000] ;  /* 0x00600000dc10783b */ /* 0x000e6e0000000200 */
[----:B--2---:R-:W-:Y:S08]  /*5810*/  HMMA.16816.F32 R176, R4, R32, R196 ;  /* 0x0000002004b0723c */ /* 0x004ff000000018c4 */
[C---:B---3--:R-:W-:Y:S08]  /*5820*/  HMMA.16816.F32 R188, R8.reuse, R28, R188 ;  /* 0x0000001c08bc723c */ /* 0x048ff000000018bc */
[----:B------:R-:W-:Y:S08]  /*5830*/  HMMA.16816.F32 R184, R8, R30, R184 ;  /* 0x0000001e08b8723c */ /* 0x000ff000000018b8 */
[----:B----4-:R-:W-:Y:S08]  /*5840*/  HMMA.16816.F32 R180, R12, R24, R140 ;  /* 0x000000180cb4723c */ /* 0x010ff0000000188c */
[----:B------:R-:W-:Y:S01]  /*5850*/  HMMA.16816.F32 R140, R8, R34, R192 ;  /* 0x00000022088c723c */ /* 0x000fe200000018c0 */
[----:B------:R-:W2:Y:S01]  /*5860*/  LDSM.16.M88.4 R8, [R219+0x1800] ;  /* 0x00180000db08783b */ /* 0x000ea20000000200 */
[----:B------:R-:W-:-:S06]  /*5870*/  DEPBAR.LE SB0, 0x0 ;  /* 0x000080000000791a */ /* 0x000fcc0000000000 */
[----:B------:R-:W-:Y:S08]  /*5880*/  HMMA.16816.F32 R32, R4, R34, R200 ;  /* 0x000000220420723c */ /* 0x000ff000000018c8 */
[----:B-1----:R-:W-:Y:S01]  /*5890*/  HMMA.16816.F32 R176, R16, R24, R176 ;  /* 0x0000001810b0723c */ /* 0x002fe200000018b0 */
[----:B------:R-:W-:Y:S02]  /*58a0*/  FMUL.FTZ R180, R180, c[0x0][0x2ec] ;  /* 0x0000bb00b4b47a20 */ /* 0x000fe40000410000 */
[----:B------:R-:W-:-:S02]  /*58b0*/  FMUL.FTZ R182, R182, c[0x0][0x2ec] ;  /* 0x0000bb00b6b67a20 */ /* 0x000fc40000410000 */
[----:B------:R-:W-:Y:S01]  /*58c0*/  FMUL.FTZ R181, R181, c[0x0][0x2ec] ;  /* 0x0000bb00b5b57a20 */ /* 0x000fe20000410000 */
[----:B------:R-:W1:Y:S01]  /*58d0*/  MUFU.TANH R194, R180 ;  /* 0x000000b400c27308 */ /* 0x000e620000002400 */
[----:B------:R-:W-:Y:S01]  /*58e0*/  FMUL.FTZ R183, R183, c[0x0][0x2ec] ;  /* 0x0000bb00b7b77a20 */ /* 0x000fe20000410000 */
[-C--:B------:R-:W-:Y:S06]  /*58f0*/  HMMA.16816.F32 R140, R12, R26.reuse, R140 ;  /* 0x0000001a0c8c723c */ /* 0x080fec000000188c */
[----:B------:R-:W3:Y:S02]  /*5900*/  MUFU.TANH R193, R182 ;  /* 0x000000b600c17308 */ /* 0x000ee40000002400 */
[----:B------:R-:W-:Y:S06]  /*5910*/  HMMA.16816.F32 R24, R16, R26, R32 ;  /* 0x0000001a1018723c */ /* 0x000fec0000001820 */
[----:B------:R-:W-:Y:S02]  /*5920*/  MUFU.TANH R198, R181 ;  /* 0x000000b500c67308 */ /* 0x000fe40000002400 */
[----:B------:R-:W-:Y:S01]  /*5930*/  HMMA.16816.F32 R32, R4, R28, R208 ;  /* 0x0000001c0420723c */ /* 0x000fe200000018d0 */
        /* <DEDUP_REMOVED lines=8> */
[----:B------:R-:W4:Y:S01]  /*59c0*/  MUFU.TANH R22, R176 ;  /* 0x000000b000167308 */ /* 0x000f220000002400 */
[----:B------:R-:W-:-:S02]  /*59d0*/  FMUL.FTZ R143, R143, c[0x0][0x2ec] ;  /* 0x0000bb008f8f7a20 */ /* 0x000fc40000410000 */
[----:B------:R-:W-:Y:S02]  /*59e0*/  FMUL.FTZ R26, R26, c[0x0][0x2ec] ;  /* 0x0000bb001a1a7a20 */ /* 0x000fe40000410000 */
[----:B------:R-:W-:Y:S02]  /*59f0*/  FMUL.FTZ R24, R24, c[0x0][0x2ec] ;  /* 0x0000bb0018187a20 */ /* 0x000fe40000410000 */
[----:B------:R-:W-:Y:S01]  /*5a00*/  FMUL.FTZ R25, R25, c[0x0][0x2ec] ;  /* 0x0000bb0019197a20 */ /* 0x000fe20000410000 */
[----:B------:R-:W-:Y:S01]  /*5a10*/  MUFU.TANH R192, R177 ;  /* 0x000000b100c07308 */ /* 0x000fe20000002400 */
[----:B------:R-:W-:-:S07]  /*5a20*/  FMUL.FTZ R27, R27, c[0x0][0x2ec] ;  /* 0x0000bb001b1b7a20 */ /* 0x000fce0000410000 */
[----:B------:R-:W5:Y:S08]  /*5a30*/  MUFU.TANH R23, R178 ;  /* 0x000000b200177308 */ /* 0x000f700000002400 */
[----:B------:R1:W1:Y:S08]  /*5a40*/  MUFU.TANH R182, R179 ;  /* 0x000000b300b67308 */ /* 0x0002700000002400 */
[----:B------:R-:W2:Y:S08]  /*5a50*/  MUFU.TANH R181, R140 ;  /* 0x0000008c00b57308 */ /* 0x000eb00000002400 */
[----:B------:R-:W-:Y:S01]  /*5a60*/  MUFU.TANH R195, R141 ;  /* 0x0000008d00c37308 */ /* 0x000fe20000002400 */
[----:B-1----:R-:W-:Y:S07]  /*5a70*/  HMMA.16816.F32 R176, R4, R30, R204 ;  /* 0x0000001e04b0723c */ /* 0x002fee00000018cc */
[----:B------:R-:W-:Y:S01]  /*5a80*/  MUFU.TANH R183, R142 ;  /* 0x0000008e00b77308 */ /* 0x000fe20000002400 */
[----:B--2---:R-:W-:Y:S07]  /*5a90*/  HMMA.16816.F32 R4, R16, R8, R32 ;  /* 0x000000081004723c */ /* 0x004fee0000001820 */
[----:B------:R1:W-:Y:S01]  /*5aa0*/  MUFU.TANH R197, R143 ;  /* 0x0000008f00c57308 */ /* 0x0003e20000002400 */
[-C--:B------:R-:W-:Y:S07]  /*5ab0*/  HMMA.16816.F32 R28, R12, R10.reuse, R184 ;  /* 0x0000000a0c1c723c */ /* 0x080fee00000018b8 */
[----:B------:R-:W2:Y:S01]  /*5ac0*/  MUFU.TANH R3, R26 ;  /* 0x0000001a00037308 */ /* 0x000ea20000002400 */
[----:B------:R-:W-:Y:S07]  /*5ad0*/  HMMA.16816.F32 R16, R16, R10, R176 ;  /* 0x0000000a1010723c */ /* 0x000fee00000018b0 */
[----:B------:R2:W2:Y:S01]  /*5ae0*/  MUFU.TANH R139, R24 ;  /* 0x00000018008b7308 */ /* 0x0004a20000002400 */
[----:B-1----:R-:W-:Y:S01]  /*5af0*/  HMMA.16816.F32 R140, R12, R8, R188 ;  /* 0x000000080c8c723c */ /* 0x002fe200000018bc */
[----:B------:R-:W-:-:S02]  /*5b00*/  FMUL.FTZ R4, R4, c[0x0][0x2ec] ;  /* 0x0000bb0004047a20 */ /* 0x000fc40000410000 */
[----:B------:R-:W-:Y:S02]  /*5b10*/  FMUL.FTZ R6, R6, c[0x0][0x2ec] ;  /* 0x0000bb0006067a20 */ /* 0x000fe40000410000 */
[----:B------:R-:W-:Y:S02]  /*5b20*/  FMUL.FTZ R7, R7, c[0x0][0x2ec] ;  /* 0x0000bb0007077a20 */ /* 0x000fe40000410000 */
[----:B------:R-:W-:Y:S01]  /*5b30*/  FSEL R9, R194, -INF , !P1 ;  /* 0xff800000c2097808 */ /* 0x000fe20004800000 */
[----:B------:R1:W1:Y:S01]  /*5b40*/  MUFU.TANH R180, R25 ;  /* 0x0000001900b47308 */ /* 0x0002620000002400 */
[----:B------:R-:W-:Y:S01]  /*5b50*/  ISETP.GE.AND P1, PT, R0, R232, PT ;  /* 0x000000e80000720c */ /* 0x000fe20003f26270 */
[----:B------:R-:W-:Y:S01]  /*5b60*/  FMUL.FTZ R30, R30, c[0x0][0x2ec] ;  /* 0x0000bb001e1e7a20 */ /* 0x000fe20000410000 */
[----:B---3--:R-:W-:Y:S01]  /*5b70*/  FSEL R14, R193, -INF , !P5 ;  /* 0xff800000c10e7808 */ /* 0x008fe20006800000 */
[----:B------:R-:W-:Y:S01]  /*5b80*/  FMUL.FTZ R5, R5, c[0x0][0x2ec] ;  /* 0x0000bb0005057a20 */ /* 0x000fe20000410000 */
[----:B------:R-:W-:Y:S01]  /*5b90*/  ISETP.LT.OR P1, PT, R0, R228, P1 ;  /* 0x000000e40000720c */ /* 0x000fe20000f21670 */
[----:B------:R-:W-:Y:S01]  /*5ba0*/  FMUL.FTZ R28, R28, c[0x0][0x2ec] ;  /* 0x0000bb001c1c7a20 */ /* 0x000fe20000410000 */
[----:B----4-:R-:W-:Y:S01]  /*5bb0*/  FSEL R15, R22, -INF , !P3 ;  /* 0xff800000160f7808 */ /* 0x010fe20005800000 */
[----:B------:R3:W4:Y:S01]  /*5bc0*/  MUFU.TANH R132, R27 ;  /* 0x0000001b00847308 */ /* 0x0007220000002400 */
[----:B-----5:R-:W-:Y:S01]  /*5bd0*/  FSEL R23, R23, -INF , !P1 ;  /* 0xff80000017177808 */ /* 0x020fe20004800000 */
[----:B------:R-:W-:Y:S01]  /*5be0*/  FMUL.FTZ R29, R29, c[0x0][0x2ec] ;  /* 0x0000bb001d1d7a20 */ /* 0x000fe20000410000 */
[----:B--2---:R-:W-:Y:S01]  /*5bf0*/  FSEL R24, R198, -INF , !P0 ;  /* 0xff800000c6187808 */ /* 0x004fe20004000000 */
[----:B------:R-:W-:Y:S01]  /*5c00*/  FMUL.FTZ R31, R31, c[0x0][0x2ec] ;  /* 0x0000bb001f1f7a20 */ /* 0x000fe20000410000 */
[C---:B------:R-:W-:Y:S01]  /*5c10*/  ISETP.GE.AND P5, PT, R2.reuse, R235, PT ;  /* 0x000000eb0200720c */ /* 0x040fe20003fa6270 */
[----:B------:R-:W-:Y:S01]  /*5c20*/  FMUL.FTZ R17, R17, c[0x0][0x2ec] ;  /* 0x0000bb0011117a20 */ /* 0x000fe20000410000 */
[----:B------:R-:W-:Y:S01]  /*5c30*/  ISETP.GE.AND P3, PT, R2, R234, PT ;  /* 0x000000ea0200720c */ /* 0x000fe20003f66270 */
[----:B------:R-:W-:Y:S01]  /*5c40*/  FMUL.FTZ R142, R142, c[0x0][0x2ec] ;  /* 0x0000bb008e8e7a20 */ /* 0x000fe20000410000 */
[----:B------:R-:W-:Y:S01]  /*5c50*/  ISETP.GE.AND P1, PT, R2, R233, PT ;  /* 0x000000e90200720c */ /* 0x000fe20003f26270 */
[----:B------:R-:W-:Y:S01]  /*5c60*/  FMUL.FTZ R140, R140, c[0x0][0x2ec] ;  /* 0x0000bb008c8c7a20 */ /* 0x000fe20000410000 */
[C---:B------:R-:W-:Y:S01]  /*5c70*/  ISETP.GE.AND P0, PT, R2.reuse, R232, PT ;  /* 0x000000e80200720c */ /* 0x040fe20003f06270 */
[----:B------:R-:W-:Y:S01]  /*5c80*/  FMUL.FTZ R141, R141, c[0x0][0x2ec] ;  /* 0x0000bb008d8d7a20 */ /* 0x000fe20000410000 */
[C---:B------:R-:W-:Y:S01]  /*5c90*/  ISETP.LT.OR P5, PT, R2.reuse, R231, P5 ;  /* 0x000000e70200720c */ /* 0x040fe20002fa1670 */
[----:B------:R-:W-:Y:S01]  /*5ca0*/  MUFU.TANH R32, R4 ;  /* 0x0000000400207308 */ /* 0x000fe20000002400 */
[C---:B------:R-:W-:Y:S01]  /*5cb0*/  ISETP.LT.OR P3, PT, R2.reuse, R230, P3 ;  /* 0x000000e60200720c */ /* 0x040fe20001f61670 */
[----:B------:R-:W-:Y:S01]  /*5cc0*/  FMUL.FTZ R143, R143, c[0x0][0x2ec] ;  /* 0x0000bb008f8f7a20 */ /* 0x000fe20000410000 */
[----:B------:R-:W-:Y:S01]  /*5cd0*/  ISETP.LT.OR P1, PT, R2, R229, P1 ;  /* 0x000000e50200720c */ /* 0x000fe20000f21670 */
[----:B------:R-:W-:Y:S01]  /*5ce0*/  FMUL.FTZ R16, R16, c[0x0][0x2ec] ;  /* 0x0000bb0010107a20 */ /* 0x000fe20000410000 */
[----:B------:R-:W-:-:S02]  /*5cf0*/  ISETP.LT.OR P0, PT, R2, R228, P0 ;  /* 0x000000e40200720c */ /* 0x000fc40000701670 */
[----:B------:R-:W-:Y:S01]  /*5d00*/  IADD3 R2, R0, 0x9, RZ ;  /* 0x0000000900027810 */ /* 0x000fe20007ffe0ff */
[----:B------:R-:W2:Y:S01]  /*5d10*/  MUFU.TANH R138, R140 ;  /* 0x0000008c008a7308 */ /* 0x000ea20000002400 */
[----:B-1----:R-:W-:Y:S02]  /*5d20*/  FSEL R25, R196, -INF , !P4 ;  /* 0xff800000c4197808 */ /* 0x002fe40006000000 */
[----:B------:R-:W-:Y:S02]  /*5d30*/  FSEL R26, R192, -INF , !P2 ;  /* 0xff800000c01a7808 */ /* 0x000fe40005000000 */
[----:B---3--:R-:W-:Y:S02]  /*5d40*/  FSEL R27, R182, -INF , !P6 ;  /* 0xff800000b61b7808 */ /* 0x008fe40007000000 */
[----:B------:R-:W-:Y:S01]  /*5d50*/  FSEL R22, R181, -INF , !P5 ;  /* 0xff800000b5167808 */ /* 0x000fe20006800000 */
[----:B------:R-:W-:Y:S01]  /*5d60*/  MUFU.TANH R133, R141 ;  /* 0x0000008d00857308 */ /* 0x000fe20000002400 */
[----:B------:R-:W-:-:S02]  /*5d70*/  ISETP.GE.AND P4, PT, R2, R235, PT ;  /* 0x000000eb0200720c */ /* 0x000fc40003f86270 */
        /* <DEDUP_REMOVED lines=8> */
[----:B------:R3:W5:Y:S01]  /*5e00*/  MUFU.TANH R4, R6 ;  /* 0x0000000600047308 */ /* 0x0007620000002400 */
[----:B------:R-:W-:Y:S02]  /*5e10*/  FSEL R13, R3, -INF , !P0 ;  /* 0xff800000030d7808 */ /* 0x000fe40004000000 */
[C---:B------:R-:W-:Y:S02]  /*5e20*/  IADD3 R2, R0.reuse, 0x10, RZ ;  /* 0x0000001000027810 */ /* 0x040fe40007ffe0ff */
[----:B------:R-:W-:Y:S02]  /*5e30*/  IADD3 R3, R0, 0x11, RZ ;  /* 0x0000001100037810 */ /* 0x000fe40007ffe0ff */
[----:B------:R-:W-:Y:S01]  /*5e40*/  FSEL R8, R183, -INF , !P3 ;  /* 0xff800000b7087808 */ /* 0x000fe20005800000 */
[----:B------:R1:W-:Y:S01]  /*5e50*/  MUFU.TANH R184, R7 ;  /* 0x0000000700b87308 */ /* 0x0003e20000002400 */
[----:B------:R-:W-:-:S02]  /*5e60*/  FSEL R12, R139, -INF , !P1 ;  /* 0xff8000008b0c7808 */ /* 0x000fc40004800000 */
[C---:B------:R-:W-:Y:S02]  /*5e70*/  ISETP.GE.AND P3, PT, R2.reuse, R235, PT ;  /* 0x000000eb0200720c */ /* 0x040fe40003f66270 */
[C---:B------:R-:W-:Y:S02]  /*5e80*/  ISETP.GE.AND P1, PT, R2.reuse, R234, PT ;  /* 0x000000ea0200720c */ /* 0x040fe40003f26270 */
[C---:B------:R-:W-:Y:S01]  /*5e90*/  ISETP.GE.AND P0, PT, R2.reuse, R233, PT ;  /* 0x000000e90200720c */ /* 0x040fe20003f06270 */
[----:B------:R-:W2:Y:S01]  /*5ea0*/  MUFU.TANH R30, R30 ;  /* 0x0000001e001e7308 */ /* 0x000ea20000002400 */
[----:B---3--:R-:W-:Y:S02]  /*5eb0*/  FSEL R6, R195, -INF , !P4 ;  /* 0xff800000c3067808 */ /* 0x008fe40006000000 */
[C---:B------:R-:W-:Y:S02]  /*5ec0*/  ISETP.GE.AND P4, PT, R2.reuse, R232, PT ;  /* 0x000000e80200720c */ /* 0x040fe40003f86270 */
[----:B------:R-:W-:-:S02]  /*5ed0*/  ISETP.LT.OR P3, PT, R2, R231, P3 ;  /* 0x000000e70200720c */ /* 0x000fc40001f61670 */
[C---:B------:R-:W-:Y:S01]  /*5ee0*/  ISETP.LT.OR P1, PT, R2.reuse, R230, P1 ;  /* 0x000000e60200720c */ /* 0x040fe20000f21670 */
[----:B------:R-:W3:Y:S01]  /*5ef0*/  MUFU.TANH R140, R143 ;  /* 0x0000008f008c7308 */ /* 0x000ee20000002400 */
[----:B-1----:R-:W-:Y:S02]  /*5f00*/  FSEL R7, R197, -INF , !P2 ;  /* 0xff800000c5077808 */ /* 0x002fe40005000000 */
[C---:B------:R-:W-:Y:S02]  /*5f10*/  ISETP.GE.AND P2, PT, R3.reuse, R235, PT ;  /* 0x000000eb0300720c */ /* 0x040fe40003f46270 */
[C---:B------:R-:W-:Y:S02]  /*5f20*/  ISETP.LT.OR P0, PT, R2.reuse, R229, P0 ;  /* 0x000000e50200720c */ /* 0x040fe40000701670 */
[----:B------:R-:W-:Y:S01]  /*5f30*/  ISETP.LT.OR P4, PT, R2, R228, P4 ;  /* 0x000000e40200720c */ /* 0x000fe20002781670 */
[----:B------:R-:W1:Y:S01]  /*5f40*/  MUFU.TANH R5, R5 ;  /* 0x0000000500057308 */ /* 0x000e620000002400 */
[----:B------:R-:W-:-:S02]  /*5f50*/  ISETP.LT.OR P2, PT, R3, R231, P2 ;  /* 0x000000e70300720c */ /* 0x000fc40001741670 */
[----:B------:R-:W-:Y:S02]  /*5f60*/  IADD3 R2, R0, 0x18, RZ ;  /* 0x0000001800027810 */ /* 0x000fe40007ffe0ff */
[----:B------:R-:W-:Y:S02]  /*5f70*/  FSEL R11, R180, -INF , !P6 ;  /* 0xff800000b40b7808 */ /* 0x000fe40007000000 */
[----:B----4-:R-:W-:Y:S01]  /*5f80*/  FSEL R10, R132, -INF , !P5 ;  /* 0xff800000840a7808 */ /* 0x010fe20006800000 */
[----:B------:R-:W4:Y:S01]  /*5f90*/  MUFU.TANH R28, R28 ;  /* 0x0000001c001c7308 */ /* 0x000f220000002400 */
[----:B--2---:R-:W-:Y:S02]  /*5fa0*/  FSEL R138, R138, -INF , !P3 ;  /* 0xff8000008a8a7808 */ /* 0x004fe40005800000 */
[----:B------:R-:W-:Y:S02]  /*5fb0*/  FSEL R142, R142, -INF , !P1 ;  /* 0xff8000008e8e7808 */ /* 0x000fe40004800000 */
[----:B------:R-:W-:-:S02]  /*5fc0*/  FSEL R177, R32, -INF , !P0 ;  /* 0xff80000020b17808 */ /* 0x000fc40004000000 */
[----:B-----5:R-:W-:Y:S01]  /*5fd0*/  FSEL R179, R4, -INF , !P4 ;  /* 0xff80000004b37808 */ /* 0x020fe20006000000 */
[----:B------:R-:W-:Y:S01]  /*5fe0*/  MUFU.TANH R29, R29 ;  /* 0x0000001d001d7308 */ /* 0x000fe20000002400 */
[----:B------:R-:W-:Y:S02]  /*5ff0*/  FSEL R133, R133, -INF , !P2 ;  /* 0xff80000085857808 */ /* 0x000fe40005000000 */
[C---:B------:R-:W-:Y:S02]  /*6000*/  ISETP.GE.AND P6, PT, R3.reuse, R234, PT ;  /* 0x000000ea0300720c */ /* 0x040fe40003fc6270 */
[C---:B------:R-:W-:Y:S02]  /*6010*/  ISETP.GE.AND P5, PT, R3.reuse, R233, PT ;  /* 0x000000e90300720c */ /* 0x040fe40003fa6270 */
[----:B------:R-:W-:Y:S01]  /*6020*/  ISETP.GE.AND P3, PT, R3, R232, PT ;  /* 0x000000e80300720c */ /* 0x000fe20003f66270 */
[----:B------:R-:W-:Y:S01]  /*6030*/  MUFU.TANH R31, R31 ;  /* 0x0000001f001f7308 */ /* 0x000fe20000002400 */
[----:B------:R-:W-:-:S02]  /*6040*/  ISETP.GE.AND P1, PT, R2, R235, PT ;  /* 0x000000eb0200720c */ /* 0x000fc40003f26270 */
[C---:B------:R-:W-:Y:S02]  /*6050*/  ISETP.GE.AND P0, PT, R2.reuse, R234, PT ;  /* 0x000000ea0200720c */ /* 0x040fe40003f06270 */
[C---:B------:R-:W-:Y:S02]  /*6060*/  ISETP.GE.AND P4, PT, R2.reuse, R233, PT ;  /* 0x000000e90200720c */ /* 0x040fe40003f86270 */
[C---:B------:R-:W-:Y:S01]  /*6070*/  ISETP.GE.AND P2, PT, R2.reuse, R232, PT ;  /* 0x000000e80200720c */ /* 0x040fe20003f46270 */
[----:B------:R-:W2:Y:S01]  /*6080*/  MUFU.TANH R143, R16 ;  /* 0x00000010008f7308 */ /* 0x000ea20000002400 */
[C---:B------:R-:W-:Y:S02]  /*6090*/  ISETP.LT.OR P6, PT, R3.reuse, R230, P6 ;  /* 0x000000e60300720c */ /* 0x040fe400037c1670 */
[C---:B------:R-:W-:Y:S02]  /*60a0*/  ISETP.LT.OR P5, PT, R3.reuse, R229, P5 ;  /* 0x000000e50300720c */ /* 0x040fe40002fa1670 */
[----:B------:R-:W-:Y:S01]  /*60b0*/  ISETP.LT.OR P3, PT, R3, R228, P3 ;  /* 0x000000e40300720c */ /* 0x000fe20001f61670 */
[----:B------:R-:W-:Y:S01]  /*60c0*/  FMUL.FTZ R3, R19, c[0x0][0x2ec] ;  /* 0x0000bb0013037a20 */ /* 0x000fe20000410000 */
[C---:B------:R-:W-:Y:S01]  /*60d0*/  ISETP.LT.OR P1, PT, R2.reuse, R231, P1 ;  /* 0x000000e70200720c */ /* 0x040fe20000f21670 */
[----:B------:R-:W-:Y:S01]  /*60e0*/  MUFU.TANH R17, R17 ;  /* 0x0000001100117308 */ /* 0x000fe20000002400 */
[----:B------:R-:W-:-:S02]  /*60f0*/  ISETP.LT.OR P0, PT, R2, R230, P0 ;  /* 0x000000e60200720c */ /* 0x000fc40000701670 */
[C---:B------:R-:W-:Y:S02]  /*6100*/  ISETP.LT.OR P4, PT, R2.reuse, R229, P4 ;  /* 0x000000e50200720c */ /* 0x040fe40002781670 */
[----:B------:R-:W-:Y:S01]  /*6110*/  ISETP.LT.OR P2, PT, R2, R228, P2 ;  /* 0x000000e40200720c */ /* 0x000fe20001741670 */
[----:B------:R-:W-:Y:S01]  /*6120*/  FMUL.FTZ R2, R18, c[0x0][0x2ec] ;  /* 0x0000bb0012027a20 */ /* 0x000fe20000410000 */
[----:B------:R-:W-:Y:S01]  /*6130*/  FSEL R139, R30, -INF , !P0 ;  /* 0xff8000001e8b7808 */ /* 0x000fe20004000000 */
[----:B------:R-:W-:Y:S01]  /*6140*/  MUFU.TANH R3, R3 ;  /* 0x0000000300037308 */ /* 0x000fe20000002400 */
[----:B------:R-:W-:Y:S02]  /*6150*/  PLOP3.LUT P0, PT, PT, PT, UP0, 0x80, 0x0 ;  /* 0x000000000000781c */ /* 0x000fe40003f0f008 */
[----:B------:R-:W-:Y:S02]  /*6160*/  IADD3 R0, R0, 0x19, RZ ;  /* 0x0000001900007810 */ /* 0x000fe40007ffe0ff */
[----:B---3--:R-:W-:-:S02]  /*6170*/  FSEL R140, R140, -INF , !P6 ;  /* 0xff8000008c8c7808 */ /* 0x008fc40007000000 */
[----:B-1----:R-:W-:Y:S01]  /*6180*/  FSEL R176, R5, -INF , !P5 ;  /* 0xff80000005b07808 */ /* 0x002fe20006800000 */
[----:B------:R-:W1:Y:S01]  /*6190*/  MUFU.TANH R2, R2 ;  /* 0x0000000200027308 */ /* 0x000e620000002400 */
[----:B------:R-:W-:Y:S02]  /*61a0*/  FSEL R184, R184, -INF , !P3 ;  /* 0xff800000b8b87808 */ /* 0x000fe40005800000 */
[----:B----4-:R-:W-:Y:S01]  /*61b0*/  FSEL R19, R28, -INF , !P1 ;  /* 0xff8000001c137808 */ /* 0x010fe20004800000 */
[----:B------:R-:W-:Y:S01]  /*61c0*/  BAR.SYNC.DEFER_BLOCKING 0x0 ;  /* 0x0000000000007b1d */ /* 0x000fe20000010000 */
        /* <DEDUP_REMOVED lines=8> */
[----:B--2---:R-:W-:-:S02]  /*6250*/  FSEL R143, R143, -INF , !P4 ;  /* 0xff8000008f8f7808 */ /* 0x004fc40006000000 */
[----:B-1----:R-:W-:Y:S02]  /*6260*/  FSEL R186, R2, -INF , !P2 ;  /* 0xff80000002ba7808 */ /* 0x002fe40005000000 */
[----:B------:R-:W-:Y:S02]  /*6270*/  FSEL R132, R29, -INF , !P6 ;  /* 0xff8000001d847808 */ /* 0x000fe40007000000 */
[----:B------:R-:W-:Y:S02]  /*6280*/  FSEL R141, R31, -INF , !P5 ;  /* 0xff8000001f8d7808 */ /* 0x000fe40006800000 */
[----:B------:R-:W-:Y:S02]  /*6290*/  FSEL R178, R17, -INF , !P3 ;  /* 0xff80000011b27808 */ /* 0x000fe40005800000 */
[----:B------:R-:W-:Y:S01]  /*62a0*/  FSEL R185, R3, -INF , !P1 ;  /* 0xff80000003b97808 */ /* 0x000fe20004800000 */
        /* <DEDUP_REMOVED lines=27> */
.L_x_1908:
        /* <DEDUP_REMOVED lines=33> */
[----:B------:R-:W2:Y:S01]  /*6670*/  SHFL.BFLY PT, R18, R5, 0x2, 0x1f ;  /* 0x0c401f0005127f89 */ /* 0x000ea200000e0000 */
        /* <DEDUP_REMOVED lines=8> */
[----:B------:R-:W-:Y:S02]  /*6700*/  FMNMX.FTZ R4, R185, R0, !PT ;  /* 0x00000000b9047209 */ /* 0x000fe40007810000 */
[----:B--2---:R-:W-:Y:S01]  /*6710*/  FMNMX.FTZ R0, R5, R18, !PT ;  /* 0x0000001205007209 */ /* 0x004fe20007810000 */
[--C-:B------:R-:W-:Y:S02]  /*6720*/  FFMA.FTZ R9, R9, c[0x0][0x23c], -R3.reuse ;  /* 0x00008f0009097a23 */ /* 0x100fe40000010803 */
[----:B------:R-:W2:Y:S01]  /*6730*/  SHFL.BFLY PT, R16, R4, 0x2, 0x1f ;  /* 0x0c401f0004107f89 */ /* 0x000ea200000e0000 */
[--C-:B------:R-:W-:Y:S01]  /*6740*/  FFMA.FTZ R6, R6, c[0x0][0x23c], -R3.reuse ;  /* 0x00008f0006067a23 */ /* 0x100fe20000010803 */
[----:B------:R3:W-:Y:S01]  /*6750*/  MUFU.EX2 R182, R9 ;  /* 0x0000000900b67308 */ /* 0x0007e20000000800 */
[----:B------:R-:W-:-:S02]  /*6760*/  FFMA.FTZ R22, R22, c[0x0][0x23c], -R3 ;  /* 0x00008f0016167a23 */ /* 0x000fc40000010803 */
[----:B------:R-:W-:Y:S01]  /*6770*/  FFMA.FTZ R24, R24, c[0x0][0x23c], -R3 ;  /* 0x00008f0018187a23 */ /* 0x000fe20000010803 */
[----:B-1----:R-:W-:-:S04]  /*6780*/  FMNMX.FTZ R206, R2, R17, !PT ;  /* 0x0000001102ce7209 */ /* 0x002fc80007810000 */
[----:B------:R1:W-:Y:S01]  /*6790*/  MUFU.EX2 R32, R6 ;  /* 0x0000000600207308 */ /* 0x0003e20000000800 */
[C---:B------:R-:W-:Y:S01]  /*67a0*/  FSETP.NEU.FTZ.AND P3, PT, R206.reuse, -INF , PT ;  /* 0xff800000ce00780b */ /* 0x040fe20003f7d000 */
[----:B------:R-:W-:Y:S01]  /*67b0*/  FMUL.FTZ R2, R206, c[0x0][0x23c] ;  /* 0x00008f00ce027a20 */ /* 0x000fe20000410000 */
[----:B---3--:R-:W3:Y:S04]  /*67c0*/  SHFL.BFLY PT, R9, R0, 0x1, 0x1f ;  /* 0x0c201f0000097f89 */ /* 0x008ee800000e0000 */
[----:B------:R-:W-:Y:S01]  /*67d0*/  FSEL R2, R2, RZ, P3 ;  /* 0x000000ff02027208 */ /* 0x000fe20001800000 */
[----:B------:R-:W-:Y:S01]  /*67e0*/  MUFU.EX2 R188, R24 ;  /* 0x0000001800bc7308 */ /* 0x000fe20000000800 */
[----:B--2---:R-:W-:-:S03]  /*67f0*/  FMNMX.FTZ R4, R4, R16, !PT ;  /* 0x0000001004047209 */ /* 0x004fc60007810000 */
[--C-:B------:R-:W-:Y:S02]  /*6800*/  FFMA.FTZ R7, R7, c[0x0][0x23c], -R2.reuse ;  /* 0x00008f0007077a23 */ /* 0x100fe40000010802 */
[--C-:B------:R-:W-:Y:S02]  /*6810*/  FFMA.FTZ R14, R14, c[0x0][0x23c], -R2.reuse ;  /* 0x00008f000e0e7a23 */ /* 0x100fe40000010802 */
[----:B------:R-:W-:Y:S01]  /*6820*/  MUFU.EX2 R22, R22 ;  /* 0x0000001600167308 */ /* 0x000fe20000000800 */
[----:B------:R-:W2:Y:S01]  /*6830*/  SHFL.BFLY PT, R5, R4, 0x1, 0x1f ;  /* 0x0c201f0004057f89 */ /* 0x000ea200000e0000 */
[--C-:B------:R-:W-:Y:S02]  /*6840*/  FFMA.FTZ R25, R25, c[0x0][0x23c], -R2.reuse ;  /* 0x00008f0019197a23 */ /* 0x100fe40000010802 */
[----:B------:R-:W-:-:S04]  /*6850*/  FFMA.FTZ R8, R8, c[0x0][0x23c], -R2 ;  /* 0x00008f0008087a23 */ /* 0x000fc80000010802 */
[----:B------:R-:W-:Y:S01]  /*6860*/  MUFU.EX2 R28, R7 ;  /* 0x00000007001c7308 */ /* 0x000fe20000000800 */
[----:B---3--:R-:W-:-:S07]  /*6870*/  FMNMX.FTZ R205, R0, R9, !PT ;  /* 0x0000000900cd7209 */ /* 0x008fce0007810000 */
[----:B------:R-:W-:Y:S01]  /*6880*/  MUFU.EX2 R183, R14 ;  /* 0x0000000e00b77308 */ /* 0x000fe20000000800 */
[C---:B------:R-:W-:Y:S01]  /*6890*/  FSETP.NEU.FTZ.AND P2, PT, R205.reuse, -INF , PT ;  /* 0xff800000cd00780b */ /* 0x040fe20003f5d000 */
[----:B------:R-:W-:-:S03]  /*68a0*/  FMUL.FTZ R0, R205, c[0x0][0x23c] ;  /* 0x00008f00cd007a20 */ /* 0x000fc60000410000 */
[----:B-1----:R-:W-:Y:S02]  /*68b0*/  FSEL R6, R205, RZ, P2 ;  /* 0x000000ffcd067208 */ /* 0x002fe40001000000 */
[----:B------:R-:W-:Y:S01]  /*68c0*/  FSEL R0, R0, RZ, P2 ;  /* 0x000000ff00007208 */ /* 0x000fe20001000000 */
[----:B------:R-:W1:Y:S01]  /*68d0*/  MUFU.EX2 R187, R25 ;  /* 0x0000001900bb7308 */ /* 0x000e620000000800 */
[----:B--2---:R-:W-:-:S03]  /*68e0*/  FMNMX.FTZ R204, R4, R5, !PT ;  /* 0x0000000504cc7209 */ /* 0x004fc60007810000 */
[--C-:B------:R-:W-:Y:S01]  /*68f0*/  FFMA.FTZ R11, R11, c[0x0][0x23c], -R0.reuse ;  /* 0x00008f000b0b7a23 */ /* 0x100fe20000010800 */
[C---:B------:R-:W-:Y:S01]  /*6900*/  FSETP.NEU.FTZ.AND P1, PT, R204.reuse, -INF , PT ;  /* 0xff800000cc00780b */ /* 0x040fe20003f3d000 */
[----:B------:R-:W-:Y:S02]  /*6910*/  FMUL.FTZ R4, R204, c[0x0][0x23c] ;  /* 0x00008f00cc047a20 */ /* 0x000fe40000410000 */
[--C-:B------:R-:W-:Y:S01]  /*6920*/  FFMA.FTZ R12, R12, c[0x0][0x23c], -R0.reuse ;  /* 0x00008f000c0c7a23 */ /* 0x100fe20000010800 */
[----:B------:R-:W-:Y:S01]  /*6930*/  MUFU.EX2 R29, R11 ;  /* 0x0000000b001d7308 */ /* 0x000fe20000000800 */
[--C-:B------:R-:W-:Y:S02]  /*6940*/  FFMA.FTZ R15, R15, c[0x0][0x23c], -R0.reuse ;  /* 0x00008f000f0f7a23 */ /* 0x100fe40000010800 */
[----:B------:R-:W-:Y:S01]  /*6950*/  FFMA.FTZ R26, R26, c[0x0][0x23c], -R0 ;  /* 0x00008f001a1a7a23 */ /* 0x000fe20000010800 */
[----:B-1----:R-:W-:-:S04]  /*6960*/  F2FP.PACK_AB R9, R187, R183 ;  /* 0x000000b7bb09723e */ /* 0x002fc800000000ff */
[----:B------:R1:W-:Y:S08]  /*6970*/  MUFU.EX2 R181, R12 ;  /* 0x0000000c00b57308 */ /* 0x0003f00000000800 */
[----:B------:R2:W-:Y:S01]  /*6980*/  MUFU.EX2 R189, R15 ;  /* 0x0000000f00bd7308 */ /* 0x0005e20000000800 */
[----:B-1----:R-:W-:-:S07]  /*6990*/  FSEL R12, R4, RZ, P1 ;  /* 0x000000ff040c7208 */ /* 0x002fce0000800000 */
[----:B------:R1:W3:Y:S01]  /*69a0*/  MUFU.EX2 R18, R8 ;  /* 0x0000000800127308 */ /* 0x0002e20000000800 */
[----:B------:R-:W-:Y:S01]  /*69b0*/  FSEL R4, R207, RZ, P4 ;  /* 0x000000ffcf047208 */ /* 0x000fe20002000000 */
[----:B------:R-:W-:-:S04]  /*69c0*/  FFMA.FTZ R23, R23, c[0x0][0x23c], -R12 ;  /* 0x00008f0017177a23 */ /* 0x000fc8000001080c */
[----:B------:R-:W-:Y:S01]  /*69d0*/  FADD.FTZ R5, R136, -R4 ;  /* 0x8000000488057221 */ /* 0x000fe20000010000 */
[----:B------:R-:W-:Y:S01]  /*69e0*/  FSEL R4, R206, RZ, P3 ;  /* 0x000000ffce047208 */ /* 0x000fe20001800000 */
[----:B------:R4:W-:Y:S01]  /*69f0*/  MUFU.EX2 R247, R23 ;  /* 0x0000001700f77308 */ /* 0x0009e20000000800 */
[----:B------:R-:W-:Y:S01]  /*6a00*/  MOV R136, R28 ;  /* 0x0000001c00887202 */ /* 0x000fe20000000f00 */
[----:B------:R-:W-:Y:S02]  /*6a10*/  FMUL.FTZ R5, R5, c[0x0][0x23c] ;  /* 0x00008f0005057a20 */ /* 0x000fe40000410000 */
[----:B------:R-:W-:Y:S02]  /*6a20*/  FADD.FTZ R4, R135, -R4 ;  /* 0x8000000487047221 */ /* 0x000fe40000010000 */
[--C-:B------:R-:W-:Y:S02]  /*6a30*/  FFMA.FTZ R13, R13, c[0x0][0x23c], -R12.reuse ;  /* 0x00008f000d0d7a23 */ /* 0x100fe4000001080c */
[----:B--2---:R-:W-:Y:S01]  /*6a40*/  FMUL.FTZ R15, R4, c[0x0][0x23c] ;  /* 0x00008f00040f7a20 */ /* 0x004fe20000410000 */
[----:B------:R-:W-:Y:S01]  /*6a50*/  FSEL R4, R204, RZ, P1 ;  /* 0x000000ffcc047208 */ /* 0x000fe20000800000 */
[----:B------:R2:W5:Y:S01]  /*6a60*/  MUFU.EX2 R16, R5 ;  /* 0x0000000500107308 */ /* 0x0005620000000800 */
[--C-:B------:R-:W-:Y:S01]  /*6a70*/  FFMA.FTZ R27, R27, c[0x0][0x23c], -R12.reuse ;  /* 0x00008f001b1b7a23 */ /* 0x100fe2000001080c */
[----:B-1----:R-:W-:Y:S01]  /*6a80*/  F2FP.PACK_AB R8, R188, R182 ;  /* 0x000000b6bc08723e */ /* 0x002fe200000000ff */
[----:B------:R-:W-:Y:S01]  /*6a90*/  FFMA.FTZ R10, R10, c[0x0][0x23c], -R12 ;  /* 0x00008f000a0a7a23 */ /* 0x000fe2000001080c */
[----:B---3--:R-:W-:Y:S01]  /*6aa0*/  F2FP.PACK_AB R11, R136, R18 ;  /* 0x00000012880b723e */ /* 0x008fe200000000ff */
[----:B------:R-:W-:Y:S01]  /*6ab0*/  FADD.FTZ R4, R137, -R4 ;  /* 0x8000000489047221 */ /* 0x000fe20000010000 */
[----:B----4-:R-:W-:-:S02]  /*6ac0*/  MOV R23, R29 ;  /* 0x0000001d00177202 */ /* 0x010fc40000000f00 */
[----:B------:R-:W1:Y:S01]  /*6ad0*/  LDSM.16.MT88.4 R28, [R213+0xa000] ;  /* 0x00a00000d51c783b */ /* 0x000e620000004200 */
[----:B------:R-:W-:Y:S01]  /*6ae0*/  FMUL.FTZ R4, R4, c[0x0][0x23c] ;  /* 0x00008f0004047a20 */ /* 0x000fe20000410000 */
[----:B------:R-:W-:Y:S01]  /*6af0*/  MUFU.EX2 R190, R13 ;  /* 0x0000000d00be7308 */ /* 0x000fe20000000800 */
[----:B------:R-:W-:Y:S02]  /*6b00*/  MOV R137, R32 ;  /* 0x0000002000897202 */ /* 0x000fe40000000f00 */
[----:B------:R-:W-:Y:S01]  /*6b10*/  LDSM.16.MT88.4 R32, [R218+0xa000] ;  /* 0x00a00000da20783b */ /* 0x000fe20000004200 */
[----:B--2---:R-:W-:Y:S01]  /*6b20*/  FADD.FTZ R5, R134, -R6 ;  /* 0x8000000686057221 */ /* 0x004fe20000010000 */
[----:B------:R-:W-:-:S03]  /*6b30*/  F2FP.PACK_AB R6, R23, R181 ;  /* 0x000000b51706723e */ /* 0x000fc600000000ff */
[----:B------:R-:W-:Y:S01]  /*6b40*/  MUFU.EX2 R17, R26 ;  /* 0x0000001a00117308 */ /* 0x000fe20000000800 */
[-C--:B-----5:R-:W-:Y:S02]  /*6b50*/  FMUL.FTZ R144, R144, R16.reuse ;  /* 0x0000001090907220 */ /* 0x0a0fe40000410000 */
[----:B------:R-:W-:Y:S02]  /*6b60*/  FMUL.FTZ R5, R5, c[0x0][0x23c] ;  /* 0x00008f0005057a20 */ /* 0x000fe40000410000 */
[-C--:B------:R-:W-:Y:S02]  /*6b70*/  FMUL.FTZ R145, R145, R16.reuse ;  /* 0x0000001091917220 */ /* 0x080fe40000410000 */
[-C--:B------:R-:W-:Y:S01]  /*6b80*/  FMUL.FTZ R156, R156, R16.reuse ;  /* 0x000000109c9c7220 */ /* 0x080fe20000410000 */
[----:B------:R2:W-:Y:S01]  /*6b90*/  MUFU.EX2 R252, R27 ;  /* 0x0000001b00fc7308 */ /* 0x0005e20000000800 */
[-C--:B------:R-:W-:Y:S02]  /*6ba0*/  FMUL.FTZ R157, R157, R16.reuse ;  /* 0x000000109d9d7220 */ /* 0x080fe40000410000 */
[----:B------:R-:W-:-:S02]  /*6bb0*/  FMUL.FTZ R160, R160, R16 ;  /* 0x00000010a0a07220 */ /* 0x000fc40000410000 */
[-C--:B------:R-:W-:Y:S02]  /*6bc0*/  FMUL.FTZ R161, R161, R16.reuse ;  /* 0x00000010a1a17220 */ /* 0x080fe40000410000 */
[-C--:B------:R-:W-:Y:S01]  /*6bd0*/  FMUL.FTZ R172, R172, R16.reuse ;  /* 0x00000010acac7220 */ /* 0x080fe20000410000 */
[----:B------:R3:W4:Y:S01]  /*6be0*/  MUFU.EX2 R180, R10 ;  /* 0x0000000a00b47308 */ /* 0x0007220000000800 */
[-C--:B------:R-:W-:Y:S02]  /*6bf0*/  FMUL.FTZ R173, R173, R16.reuse ;  /* 0x00000010adad7220 */ /* 0x080fe40000410000 */
[-C--:B------:R-:W-:Y:S02]  /*6c00*/  FMUL.FTZ R36, R36, R16.reuse ;  /* 0x0000001024247220 */ /* 0x080fe40000410000 */
[-C--:B------:R-:W-:Y:S02]  /*6c10*/  FMUL.FTZ R37, R37, R16.reuse ;  /* 0x0000001025257220 */ /* 0x080fe40000410000 */
[-C--:B------:R-:W-:Y:S01]  /*6c20*/  FMUL.FTZ R48, R48, R16.reuse ;  /* 0x0000001030307220 */ /* 0x080fe20000410000 */
[----:B------:R-:W5:Y:S01]  /*6c30*/  MUFU.EX2 R15, R15 ;  /* 0x0000000f000f7308 */ /* 0x000f620000000800 */
[----:B--2---:R-:W2:Y:S01]  /*6c40*/  LDSM.16.MT88.4 R24, [R215+0xa000] ;  /* 0x00a00000d718783b */ /* 0x004ea20000004200 */
[----:B------:R-:W-:-:S02]  /*6c50*/  FMUL.FTZ R49, R49, R16 ;  /* 0x0000001031317220 */ /* 0x000fc40000410000 */
[-C--:B------:R-:W-:Y:S02]  /*6c60*/  FMUL.FTZ R52, R52, R16.reuse ;  /* 0x0000001034347220 */ /* 0x080fe40000410000 */
[----:B------:R-:W-:Y:S02]  /*6c70*/  FMUL.FTZ R53, R53, R16 ;  /* 0x0000001035357220 */ /* 0x000fe40000410000 */
[----:B------:R1:W1:Y:S01]  /*6c80*/  MUFU.EX2 R14, R5 ;  /* 0x00000005000e7308 */ /* 0x0002620000000800 */
[----:B---3--:R-:W-:Y:S01]  /*6c90*/  F2FP.PACK_AB R10, R137, R22 ;  /* 0x00000016890a723e */ /* 0x008fe200000000ff */
[----:B------:R-:W-:Y:S01]  /*6ca0*/  FMUL.FTZ R64, R64, R16 ;  /* 0x0000001040407220 */ /* 0x000fe20000410000 */
[----:B----4-:R-:W-:Y:S01]  /*6cb0*/  F2FP.PACK_AB R7, R180, R190 ;  /* 0x000000beb407723e */ /* 0x010fe200000000ff */
[-C--:B------:R-:W-:Y:S02]  /*6cc0*/  FMUL.FTZ R65, R65, R16.reuse ;  /* 0x0000001041417220 */ /* 0x080fe40000410000 */
[----:B------:R-:W-:-:S02]  /*6cd0*/  FMUL.FTZ R68, R68, R16 ;  /* 0x0000001044447220 */ /* 0x000fc40000410000 */
[----:B------:R3:W4:Y:S01]  /*6ce0*/  MUFU.EX2 R13, R4 ;  /* 0x00000004000d7308 */ /* 0x0007220000000800 */
[-C--:B-----5:R-:W-:Y:S02]  /*6cf0*/  FMUL.FTZ R146, R146, R15.reuse ;  /* 0x0000000f92927220 */ /* 0x0a0fe40000410000 */
[-C--:B------:R-:W-:Y:S02]  /*6d00*/  FMUL.FTZ R147, R147, R15.reuse ;  /* 0x0000000f93937220 */ /* 0x080fe40000410000 */
[-C--:B------:R-:W-:Y:S02]  /*6d10*/  FMUL.FTZ R158, R158, R15.reuse ;  /* 0x0000000f9e9e7220 */ /* 0x080fe40000410000 */
[----:B------:R-:W-:Y:S01]  /*6d20*/  FMUL.FTZ R159, R159, R15 ;  /* 0x0000000f9f9f7220 */ /* 0x000fe20000410000 */
[----:B-1----:R-:W-:Y:S01]  /*6d30*/  F2FP.PACK_AB R5, R252, R247 ;  /* 0x000000f7fc05723e */ /* 0x002fe200000000ff */
[-C--:B------:R-:W-:Y:S01]  /*6d40*/  FMUL.FTZ R148, R148, R14.reuse ;  /* 0x0000000e94947220 */ /* 0x080fe20000410000 */
[----:B------:R-:W-:Y:S01]  /*6d50*/  HMMA.16816.F32 R144, R8, R28, R144 ;  /* 0x0000001c0890723c */ /* 0x000fe20000001890 */
[----:B------:R-:W-:-:S02]  /*6d60*/  FMUL.FTZ R149, R149, R14 ;  /* 0x0000000e95957220 */ /* 0x000fc40000410000 */
[-C--:B------:R-:W-:Y:S02]  /*6d70*/  FMUL.FTZ R152, R152, R14.reuse ;  /* 0x0000000e98987220 */ /* 0x080fe40000410000 */
[----:B------:R-:W-:Y:S01]  /*6d80*/  FMUL.FTZ R153, R153, R14 ;  /* 0x0000000e99997220 */ /* 0x000fe20000410000 */
[----:B---3--:R-:W-:Y:S01]  /*6d90*/  F2FP.PACK_AB R4, R17, R189 ;  /* 0x000000bd1104723e */ /* 0x008fe200000000ff */
[-C--:B----4-:R-:W-:Y:S01]  /*6da0*/  FMUL.FTZ R150, R150, R13.reuse ;  /* 0x0000000d96967220 */ /* 0x090fe20000410000 */
        /* <DEDUP_REMOVED lines=20> */
[-C--:B--2---:R-:W-:Y:S01]  /*6ef0*/  HMMA.16816.F32 R160, R8, R24.reuse, R160 ;  /* 0x0000001808a0723c */ /* 0x084fe200000018a0 */
        /* <DEDUP_REMOVED lines=20> */
[C---:B------:R-:W-:Y:S01]  /*7040*/  HMMA.16816.F32 R236, R4.reuse, R32, R40 ;  /* 0x0000002004ec723c */ /* 0x040fe20000001828 */
[----:B------:R-:W-:Y:S01]  /*7050*/  LDSM.16.MT88.4 R40, [R217+0xb000] ;  /* 0x00b00000d928783b */ /* 0x000fe20000004200 */
[----:B------:R-:W-:Y:S01]  /*7060*/  FMUL.FTZ R61, R61, R14 ;  /* 0x0000000e3d3d7220 */ /* 0x000fe20000410000 */
[----:B------:R-:W-:Y:S01]  /*7070*/  MOV R173, R190 ;  /* 0x000000be00ad7202 */ /* 0x000fe20000000f00 */
[----:B------:R-:W-:Y:S01]  /*7080*/  FMUL.FTZ R72, R72, R14 ;  /* 0x0000000e48487220 */ /* 0x000fe20000410000 */
        /* <DEDUP_REMOVED lines=57> */
[----:B------:R-:W-:Y:S02]  /*7420*/  FMUL.FTZ R69, R69, R16 ;  /* 0x0000001045457220 */ /* 0x000fe40000410000 */
[-C--:B------:R-:W-:Y:S02]  /*7430*/  FMUL.FTZ R70, R70, R15.reuse ;  /* 0x0000000f46467220 */ /* 0x080fe40000410000 */
[----:B------:R-:W-:Y:S02]  /*7440*/  FMUL.FTZ R71, R71, R15 ;  /* 0x0000000f47477220 */ /* 0x000fe40000410000 */
[----:B------:R-:W-:Y:S01]  /*7450*/  FFMA.FTZ R4, R138, c[0x0][0x23c], -R3 ;  /* 0x00008f008a047a23 */ /* 0x000fe20000010803 */
[----:B------:R-:W-:Y:S01]  /*7460*/  MOV R6, R22 ;  /* 0x0000001600067202 */ /* 0x000fe20000000f00 */
[-C--:B------:R-:W-:Y:S01]  /*7470*/  FMUL.FTZ R80, R80, R16.reuse ;  /* 0x0000001050507220 */ /* 0x080fe20000410000 */
[----:B------:R-:W-:Y:S01]  /*7480*/  MOV R7, R157 ;  /* 0x0000009d00077202 */ /* 0x000fe20000000f00 */
[----:B------:R1:W-:Y:S01]  /*7490*/  MUFU.EX2 R244, R4 ;  /* 0x0000000400f47308 */ /* 0x0003e20000000800 */
[----:B------:R-:W-:Y:S01]  /*74a0*/  FMUL.FTZ R81, R81, R16 ;  /* 0x0000001051517220 */ /* 0x000fe20000410000 */
        /* <DEDUP_REMOVED lines=12> */
[----:B------:R-:W2:Y:S01]  /*7570*/  LDSM.16.MT88.4 R156, [R213+0xa800] ;  /* 0x00a80000d59c783b */ /* 0x000ea20000004200 */
[----:B------:R-:W-:-:S02]  /*7580*/  FMUL.FTZ R96, R96, R16 ;  /* 0x0000001060607220 */ /* 0x000fc40000410000 */
[----:B-1----:R-:W-:Y:S01]  /*7590*/  FFMA.FTZ R4, R133, c[0x0][0x23c], -R3 ;  /* 0x00008f0085047a23 */ /* 0x002fe20000010803 */
[C---:B------:R-:W-:Y:S01]  /*75a0*/  HMMA.16816.F32 R52, R8.reuse, R28, R52 ;  /* 0x0000001c0834723c */ /* 0x040fe20000001834 */
[-C--:B------:R-:W-:Y:S01]  /*75b0*/  FMUL.FTZ R97, R97, R16.reuse ;  /* 0x0000001061617220 */ /* 0x080fe20000410000 */
[----:B------:R-:W1:Y:S01]  /*75c0*/  LDSM.16.MT88.4 R48, [R218+0xa800] ;  /* 0x00a80000da30783b */ /* 0x000e620000004200 */
[----:B------:R3:W4:Y:S01]  /*75d0*/  MUFU.EX2 R245, R4 ;  /* 0x0000000400f57308 */ /* 0x0007220000000800 */
[-C--:B------:R-:W-:Y:S02]  /*75e0*/  FMUL.FTZ R98, R98, R15.reuse ;  /* 0x0000000f62627220 */ /* 0x080fe40000410000 */
[-C--:B------:R-:W-:Y:S02]  /*75f0*/  FMUL.FTZ R99, R99, R15.reuse ;  /* 0x0000000f63637220 */ /* 0x080fe40000410000 */
[-C--:B------:R-:W-:Y:S01]  /*7600*/  FMUL.FTZ R100, R100, R16.reuse ;  /* 0x0000001064647220 */ /* 0x080fe20000410000 */
[----:B------:R-:W-:Y:S01]  /*7610*/  HMMA.16816.F32 R180, R8, R30, R64 ;  /* 0x0000001e08b4723c */ /* 0x000fe20000001840 */
[----:B------:R-:W-:Y:S01]  /*7620*/  FMUL.FTZ R101, R101, R16 ;  /* 0x0000001065657220 */ /* 0x000fe20000410000 */
[----:B------:R-:W5:Y:S01]  /*7630*/  LDSM.16.MT88.4 R64, [R217+0xa800] ;  /* 0x00a80000d940783b */ /* 0x000f620000004200 */
[----:B------:R-:W-:-:S02]  /*7640*/  FMUL.FTZ R102, R102, R15 ;  /* 0x0000000f66667220 */ /* 0x000fc40000410000 */
[-C--:B------:R-:W-:Y:S02]  /*7650*/  FMUL.FTZ R103, R103, R15.reuse ;  /* 0x0000000f67677220 */ /* 0x080fe40000410000 */
[-C--:B------:R-:W-:Y:S01]  /*7660*/  FMUL.FTZ R112, R112, R16.reuse ;  /* 0x0000001070707220 */ /* 0x080fe20000410000 */
[C---:B------:R-:W-:Y:S01]  /*7670*/  HMMA.16816.F32 R68, R8.reuse, R24, R68 ;  /* 0x000000180844723c */ /* 0x040fe20000001844 */
[-C--:B------:R-:W-:Y:S02]  /*7680*/  FMUL.FTZ R113, R113, R16.reuse ;  /* 0x0000001071717220 */ /* 0x080fe40000410000 */
[--C-:B---3--:R-:W-:Y:S02]  /*7690*/  FFMA.FTZ R4, R19, c[0x0][0x23c], -R3.reuse ;  /* 0x00008f0013047a23 */ /* 0x108fe40000010803 */
[----:B------:R-:W-:Y:S02]  /*76a0*/  FFMA.FTZ R3, R132, c[0x0][0x23c], -R3 ;  /* 0x00008f0084037a23 */ /* 0x000fe40000010803 */
[-C--:B------:R-:W-:Y:S01]  /*76b0*/  FMUL.FTZ R114, R114, R15.reuse ;  /* 0x0000000f72727220 */ /* 0x080fe20000410000 */
[----:B------:R-:W-:Y:S01]  /*76c0*/  HMMA.16816.F32 R132, R8, R26, R80 ;  /* 0x0000001a0884723c */ /* 0x000fe20000001850 */
[----:B------:R3:W-:Y:S01]  /*76d0*/  MUFU.EX2 R187, R3 ;  /* 0x0000000300bb7308 */ /* 0x0007e20000000800 */
[----:B------:R-:W-:Y:S01]  /*76e0*/  FMUL.FTZ R115, R115, R15 ;  /* 0x0000000f73737220 */ /* 0x000fe20000410000 */
[----:B------:R-:W1:Y:S01]  /*76f0*/  LDSM.16.MT88.4 R80, [R213+0xb800] ;  /* 0x00b80000d550783b */ /* 0x000e620000004200 */
[----:B------:R-:W-:-:S02]  /*7700*/  FMUL.FTZ R116, R116, R16 ;  /* 0x0000001074747220 */ /* 0x000fc40000410000 */
[-C--:B------:R-:W-:Y:S02]  /*7710*/  FMUL.FTZ R117, R117, R16.reuse ;  /* 0x0000001075757220 */ /* 0x080fe40000410000 */
[-C--:B------:R-:W-:Y:S01]  /*7720*/  FMUL.FTZ R118, R118, R15.reuse ;  /* 0x0000000f76767220 */ /* 0x080fe20000410000 */
[C---:B------:R-:W-:Y:S01]  /*7730*/  HMMA.16816.F32 R84, R8.reuse, R44, R84 ;  /* 0x0000002c0854723c */ /* 0x040fe20000001854 */
[-C--:B------:R-:W-:Y:S01]  /*7740*/  FMUL.FTZ R119, R119, R15.reuse ;  /* 0x0000000f77777220 */ /* 0x080fe20000410000 */
[----:B------:R-:W-:Y:S01]  /*7750*/  MUFU.EX2 R246, R4 ;  /* 0x0000000400f67308 */ /* 0x000fe20000000800 */
[-C--:B------:R-:W-:Y:S02]  /*7760*/  FMUL.FTZ R128, R128, R16.reuse ;  /* 0x0000001080807220 */ /* 0x080fe40000410000 */
[----:B------:R-:W-:Y:S02]  /*7770*/  FMUL.FTZ R129, R129, R16 ;  /* 0x0000001081817220 */ /* 0x000fe40000410000 */
[-C--:B------:R-:W-:Y:S01]  /*7780*/  FMUL.FTZ R130, R130, R15.reuse ;  /* 0x0000000f82827220 */ /* 0x080fe20000410000 */
[----:B------:R-:W-:Y:S01]  /*7790*/  HMMA.16816.F32 R32, R8, R46, R96 ;  /* 0x0000002e0820723c */ /* 0x000fe20000001860 */
[----:B---3--:R-:W-:Y:S01]  /*77a0*/  FFMA.FTZ R3, R142, c[0x0][0x23c], -R2 ;  /* 0x00008f008e037a23 */ /* 0x008fe20000010802 */
[----:B------:R-:W3:Y:S01]  /*77b0*/  LDSM.16.MT88.4 R96, [R215+0xb800] ;  /* 0x00b80000d760783b */ /* 0x000ee20000004200 */
[----:B------:R-:W-:-:S02]  /*77c0*/  FMUL.FTZ R131, R131, R15 ;  /* 0x0000000f83837220 */ /* 0x000fc40000410000 */
[----:B------:R2:W-:Y:S03]  /*77d0*/  MUFU.EX2 R142, R3 ;  /* 0x00000003008e7308 */ /* 0x0005e60000000800 */
[C---:B------:R-:W-:Y:S08]  /*77e0*/  HMMA.16816.F32 R100, R8.reuse, R56, R100 ;  /* 0x000000380864723c */ /* 0x040ff00000001864 */
[----:B------:R-:W-:Y:S01]  /*77f0*/  HMMA.16816.F32 R28, R8, R58, R112 ;  /* 0x0000003a081c723c */ /* 0x000fe20000001870 */
[----:B------:R-:W1:Y:S01]  /*7800*/  LDSM.16.MT88.4 R112, [R218+0xb800] ;  /* 0x00b80000da70783b */ /* 0x000e620000004200 */
[----:B--2---:R-:W-:-:S06]  /*7810*/  FFMA.FTZ R3, R140, c[0x0][0x23c], -R2 ;  /* 0x00008f008c037a23 */ /* 0x004fcc0000010802 */
[C---:B------:R-:W-:Y:S01]  /*7820*/  HMMA.16816.F32 R116, R8.reuse, R40, R116 ;  /* 0x000000280874723c */ /* 0x040fe20000001874 */
[----:B------:R2:W2:Y:S07]  /*7830*/  MUFU.EX2 R140, R3 ;  /* 0x00000003008c7308 */ /* 0x0004ae0000000800 */
[----:B------:R-:W-:Y:S07]  /*7840*/  HMMA.16816.F32 R24, R8, R42, R128 ;  /* 0x0000002a0818723c */ /* 0x000fee0000001880 */
[----:B------:R-:W-:Y:S01]  /*7850*/  MOV R11, R7 ;  /* 0x00000007000b7202 */ /* 0x000fe20000000f00 */
[--C-:B--2---:R-:W-:Y:S01]  /*7860*/  FFMA.FTZ R3, R139, c[0x0][0x23c], -R2.reuse ;  /* 0x00008f008b037a23 */ /* 0x104fe20000010802 */
[----:B------:R-:W-:Y:S01]  /*7870*/  MOV R10, R124 ;  /* 0x0000007c000a7202 */ /* 0x000fe20000000f00 */
[----:B------:R-:W-:Y:S01]  /*7880*/  FFMA.FTZ R2, R141, c[0x0][0x23c], -R2 ;  /* 0x00008f008d027a23 */ /* 0x000fe20000010802 */
[----:B------:R-:W-:Y:S01]  /*7890*/  MOV R141, R172 ;  /* 0x000000ac008d7202 */ /* 0x000fe20000000f00 */
[----:B------:R2:W-:Y:S01]  /*78a0*/  MUFU.EX2 R139, R3 ;  /* 0x00000003008b7308 */ /* 0x0005e20000000800 */
[----:B----4-:R-:W-:-:S02]  /*78b0*/  F2FP.PACK_AB R128, R245, R244 ;  /* 0x000000f4f580723e */ /* 0x010fc400000000ff */
[----:B------:R-:W-:Y:S02]  /*78c0*/  F2FP.PACK_AB R129, R140, R142 ;  /* 0x0000008e8c81723e */ /* 0x000fe400000000ff */
[----:B------:R-:W-:-:S03]  /*78d0*/  F2FP.PACK_AB R130, R187, R246 ;  /* 0x000000f6bb82723e */ /* 0x000fc600000000ff */
[----:B------:R4:W1:Y:S01]  /*78e0*/  MUFU.EX2 R138, R2 ;  /* 0x00000002008a7308 */ /* 0x0008620000000800 */
[----:B--2---:R-:W-:-:S05]  /*78f0*/  MOV R3, R126 ;  /* 0x0000007e00037202 */ /* 0x004fca0000000f00 */
[----:B------:R-:W-:Y:S02]  /*7900*/  FFMA.FTZ R3, R250, R15, R3 ;  /* 0x0000000ffa037223 */ /* 0x000fe40000010003 */
[--C-:B----4-:R-:W-:Y:S01]  /*7910*/  FFMA.FTZ R2, R177, c[0x0][0x23c], -R0.reuse ;  /* 0x00008f00b1027a23 */ /* 0x110fe20000010800 */
[----:B------:R-:W-:Y:S01]  /*7920*/  MOV R177, R23 ;  /* 0x0000001700b17202 */ /* 0x000fe20000000f00 */
[----:B------:R-:W-:Y:S01]  /*7930*/  FADD.FTZ R3, R11, R3 ;  /* 0x000000030b037221 */ /* 0x000fe20000010000 */
[----:B-1----:R-:W-:Y:S01]  /*7940*/  F2FP.PACK_AB R131, R138, R139 ;  /* 0x0000008b8a83723e */ /* 0x002fe200000000ff */
[----:B------:R1:W-:Y:S06]  /*7950*/  MUFU.EX2 R23, R2 ;  /* 0x0000000200177308 */ /* 0x0003ec0000000800 */
[C---:B------:R-:W-:Y:S08]  /*7960*/  HMMA.16816.F32 R144, R128.reuse, R156, R144 ;  /* 0x0000009c8090723c */ /* 0x040ff00000001890 */
[----:B------:R-:W-:Y:S01]  /*7970*/  HMMA.16816.F32 R36, R128, R48, R36 ;  /* 0x000000308024723c */ /* 0x000fe20000001824 */
[----:B-1----:R-:W-:Y:S01]  /*7980*/  FFMA.FTZ R2, R176, c[0x0][0x23c], -R0 ;  /* 0x00008f00b0027a23 */ /* 0x002fe20000010800 */
[----:B------:R-:W-:-:S03]  /*7990*/  MOV R176, R136 ;  /* 0x0000008800b07202 */ /* 0x000fc60000000f00 */
[----:B------:R1:W2:Y:S03]  /*79a0*/  MUFU.EX2 R136, R2 ;  /* 0x0000000200887308 */ /* 0x0002a60000000800 */
[C---:B-----5:R-:W-:Y:S08]  /*79b0*/  HMMA.16816.F32 R52, R128.reuse, R64, R52 ;  /* 0x000000408034723c */ /* 0x060ff00000001834 */
[----:B------:R-:W-:Y:S01]  /*79c0*/  HMMA.16816.F32 R68, R128, R80, R68 ;  /* 0x000000508044723c */ /* 0x000fe20000001844 */
[--C-:B-1----:R-:W-:Y:S01]  /*79d0*/  FFMA.FTZ R2, R143, c[0x0][0x23c], -R0.reuse ;  /* 0x00008f008f027a23 */ /* 0x102fe20000010800 */
[----:B------:R-:W-:Y:S01]  /*79e0*/  MOV R143, R137 ;  /* 0x00000089008f7202 */ /* 0x000fe20000000f00 */
[----:B------:R-:W-:Y:S01]  /*79f0*/  FFMA.FTZ R0, R178, c[0x0][0x23c], -R0 ;  /* 0x00008f00b2007a23 */ /* 0x000fe20000010800 */
[----:B------:R-:W-:Y:S01]  /*7a00*/  MOV R178, R173 ;  /* 0x000000ad00b27202 */ /* 0x000fe20000000f00 */
[----:B------:R1:W-:Y:S01]  /*7a10*/  MUFU.EX2 R137, R2 ;  /* 0x0000000200897308 */ /* 0x0003e20000000800 */
[----:B--2---:R-:W-:-:S02]  /*7a20*/  F2FP.PACK_AB R124, R136, R23 ;  /* 0x00000017887c723e */ /* 0x004fc400000000ff */
[C---:B---3--:R-:W-:Y:S05]  /*7a30*/  HMMA.16816.F32 R84, R128.reuse, R96, R84 ;  /* 0x000000608054723c */ /* 0x048fea0000001854 */
[----:B------:R2:W3:Y:S03]  /*7a40*/  MUFU.EX2 R22, R0 ;  /* 0x0000000000167308 */ /* 0x0004e60000000800 */
[----:B------:R-:W-:Y:S01]  /*7a50*/  HMMA.16816.F32 R100, R128, R112, R100 ;  /* 0x000000708064723c */ /* 0x000fe20000001864 */
[--C-:B-1----:R-:W-:Y:S01]  /*7a60*/  FFMA.FTZ R2, R185, c[0x0][0x23c], -R12.reuse ;  /* 0x00008f00b9027a23 */ /* 0x102fe2000001080c */
[----:B------:R-:W-:Y:S01]  /*7a70*/  MOV R185, R17 ;  /* 0x0000001100b97202 */ /* 0x000fe20000000f00 */
[----:B--2---:R-:W-:Y:S01]  /*7a80*/  FFMA.FTZ R0, R179, c[0x0][0x23c], -R12 ;  /* 0x00008f00b3007a23 */ /* 0x004fe2000001080c */
[----:B------:R-:W-:-:S02]  /*7a90*/  MOV R179, R174 ;  /* 0x000000ae00b37202 */ /* 0x000fc40000000f00 */
[----:B------:R-:W1:Y:S01]  /*7aa0*/  LDSM.16.MT88.4 R172, [R215+0xa800] ;  /* 0x00a80000d7ac783b */ /* 0x000e620000004200 */
[----:B------:R2:W-:Y:S01]  /*7ab0*/  MUFU.EX2 R19, R0 ;  /* 0x0000000000137308 */ /* 0x0005e20000000800 */
[----:B---3--:R-:W-:Y:S01]  /*7ac0*/  F2FP.PACK_AB R126, R22, R137 ;  /* 0x00000089167e723e */ /* 0x008fe200000000ff */
[----:B--2---:R-:W-:Y:S01]  /*7ad0*/  FFMA.FTZ R0, R184, c[0x0][0x23c], -R12 ;  /* 0x00008f00b8007a23 */ /* 0x004fe2000001080c */
[----:B------:R-:W-:-:S05]  /*7ae0*/  MOV R184, R18 ;  /* 0x0000001200b87202 */ /* 0x000fca0000000f00 */
        /* <DEDUP_REMOVED lines=9> */
[----:B-1----:R-:W-:Y:S01]  /*7b80*/  HMMA.16816.F32 R160, R128, R172, R160 ;  /* 0x000000ac80a0723c */ /* 0x002fe200000018a0 */
[----:B------:R-:W-:-:S04]  /*7b90*/  FADD.FTZ R3, R139, R3 ;  /* 0x000000038b037221 */ /* 0x000fc80000010000 */
[----:B------:R-:W-:Y:S01]  /*7ba0*/  FADD.FTZ R250, R138, R3 ;  /* 0x000000038afa7221 */ /* 0x000fe20000010000 */
[----:B------:R1:W5:Y:S01]  /*7bb0*/  MUFU.EX2 R17, R0 ;  /* 0x0000000000117308 */ /* 0x0003620000000800 */
[----:B--2---:R-:W-:-:S05]  /*7bc0*/  MOV R2, R127 ;  /* 0x0000007f00027202 */ /* 0x004fca0000000f00 */
[----:B------:R-:W-:Y:S01]  /*7bd0*/  FFMA.FTZ R8, R251, R16, R2 ;  /* 0x00000010fb087223 */ /* 0x000fe20000010002 */
[----:B-1----:R-:W-:Y:S02]  /*7be0*/  MOV R0, R125 ;  /* 0x0000007d00007202 */ /* 0x002fe40000000f00 */
[----:B---3--:R-:W-:Y:S02]  /*7bf0*/  F2FP.PACK_AB R125, R18, R19 ;  /* 0x00000013127d723e */ /* 0x008fe400000000ff */
[----:B-----5:R-:W-:Y:S01]  /*7c00*/  F2FP.PACK_AB R127, R12, R17 ;  /* 0x000000110c7f723e */ /* 0x020fe200000000ff */
        /* <DEDUP_REMOVED lines=57> */
[----:B------:R-:W-:Y:S01]  /*7fa0*/  MOV R0, UR4 ;  /* 0x0000000400007c02 */ /* 0x000fe20008000f00 */
[----:B------:R-:W-:Y:S02]  /*7fb0*/  ULDC.64 UR4, c[0x0][0x1a0] ;  /* 0x0000680000047ab9 */ /* 0x000fe40000000a00 */
[----:B------:R-:W-:Y:S02]  /*7fc0*/  USHF.L.U32 UR10, UR4, 0x6, URZ ;  /* 0x00000006040a7899 */ /* 0x000fe4000800063f */
[----:B------:R-:W-:Y:S02]  /*7fd0*/  USHF.L.U64.HI UR14, UR4, UR14, UR5 ;  /* 0x0000000e040e7299 */ /* 0x000fe40008010205 */
[----:B------:R-:W-:Y:S02]  /*7fe0*/  UIADD3 UR20, UR8, -0x3, URZ ;  /* 0xfffffffd08147890 */ /* 0x000fe4000fffe03f */
[----:B------:R-:W-:-:S02]  /*7ff0*/  MOV R237, UR10 ;  /* 0x0000000a00ed7c02 */ /* 0x000fc40008000f00 */
[----:B------:R-:W-:Y:S01]  /*8000*/  UISETP.GT.AND UP0, UPT, UR20, UR9, UPT ;  /* 0x000000091400728c */ /* 0x000fe2000bf04270 */
[----:B------:R-:W-:Y:S01]  /*8010*/  BAR.SYNC.DEFER_BLOCKING 0x0 ;  /* 0x0000000000007b1d */ /* 0x000fe20000010000 */
[----:B--2---:R-:W-:-:S05]  /*8020*/  MOV R2, R238 ;  /* 0x000000ee00027202 */ /* 0x004fca0000000f00 */
[----:B------:R-:W-:Y:S01]  /*8030*/  IMAD R0, R0, UR17, R2 ;  /* 0x0000001100007c24 */ /* 0x000fe2000f8e0202 */
[----:B------:R-:W-:-:S04]  /*8040*/  MOV R2, UR14 ;  /* 0x0000000e00027c02 */ /* 0x000fc80008000f00 */
        /* <DEDUP_REMOVED lines=28> */
[C---:B------:R-:W-:Y:S01]  /*8210*/  HMMA.16816.F32 R184, R12.reuse, R22, RZ ;  /* 0x000000160cb8723c */ /* 0x040fe200000018ff */
[----:B------:R-:W-:Y:S07]  /*8220*/  LDSM.16.M88.4 R20, [R221+0x8800] ;  /* 0x00880000dd14783b */ /* 0x000fee0000000200 */
[----:B------:R-:W-:Y:S08]  /*8230*/  HMMA.16816.F32 R16, R12, R18, RZ ;  /* 0x000000120c10723c */ /* 0x000ff000000018ff */
[C---:B-----5:R-:W-:Y:S08]  /*8240*/  HMMA.16816.F32 R180, R4.reuse, R32, R140 ;  /* 0x0000002004b4723c */ /* 0x060ff0000000188c */
[C---:B-1----:R-:W-:Y:S08]  /*8250*/  HMMA.16816.F32 R140, R4.reuse, R28, R132 ;  /* 0x0000001c048c723c */ /* 0x042ff00000001884 */
[C---:B------:R-:W-:Y:S08]  /*8260*/  HMMA.16816.F32 R136, R4.reuse, R34, R136 ;  /* 0x000000220488723c */ /* 0x040ff00000001888 */
[----:B------:R-:W-:Y:S01]  /*8270*/  HMMA.16816.F32 R12, R4, R30, R24 ;  /* 0x0000001e040c723c */ /* 0x000fe20000001818 */
[----:B------:R-:W1:Y:S04]  /*8280*/  LDSM.16.M88.4 R4, [R222+0x2000] ;  /* 0x00200000de04783b */ /* 0x000e680000000200 */
[----:B------:R-:W3:Y:S03]  /*8290*/  LDSM.16.M88.4 R24, [R221+0x8000] ;  /* 0x00800000dd18783b */ /* 0x000ee60000000200 */
[C---:B--2---:R-:W-:Y:S08]  /*82a0*/  HMMA.16816.F32 R188, R8.reuse, R32, R188 ;  /* 0x0000002008bc723c */ /* 0x044ff000000018bc */
[C---:B------:R-:W-:Y:S08]  /*82b0*/  HMMA.16816.F32 R132, R8.reuse, R34, R184 ;  /* 0x000000220884723c */ /* 0x040ff000000018b8 */
[C---:B------:R-:W-:Y:S08]  /*82c0*/  HMMA.16816.F32 R196, R8.reuse, R28, R176 ;  /* 0x0000001c08c4723c */ /* 0x040ff000000018b0 */
[----:B------:R-:W-:Y:S01]  /*82d0*/  HMMA.16816.F32 R32, R8, R30, R16 ;  /* 0x0000001e0820723c */ /* 0x000fe20000001810 */
[----:B------:R-:W2:Y:S04]  /*82e0*/  LDSM.16.M88.4 R8, [R222] ;  /* 0x00000000de08783b */ /* 0x000ea80000000200 */
[----:B------:R-:W-:Y:S03]  /*82f0*/  LDSM.16.M88.4 R16, [R219] ;  /* 0x00000000db10783b */ /* 0x000fe60000000200 */
[C---:B-1----:R-:W-:Y:S08]  /*8300*/  HMMA.16816.F32 R184, R4.reuse, R20, R140 ;  /* 0x0000001404b8723c */ /* 0x042ff0000000188c */
[C---:B---3--:R-:W-:Y:S08]  /*8310*/  HMMA.16816.F32 R176, R4.reuse, R24, R180 ;  /* 0x0000001804b0723c */ /* 0x048ff000000018b4 */
[C---:B------:R-:W-:Y:S08]  /*8320*/  HMMA.16816.F32 R136, R4.reuse, R26, R136 ;  /* 0x0000001a0488723c */ /* 0x040ff00000001888 */
[----:B------:R-:W-:Y:S01]  /*8330*/  HMMA.16816.F32 R28, R4, R22, R12 ;  /* 0x00000016041c723c */ /* 0x000fe2000000180c */
[----:B------:R-:W1:Y:S04]  /*8340*/  LDSM.16.M88.4 R4, [R220+0x2000] ;  /* 0x00200000dc04783b */ /* 0x000e680000000200 */
[----:B------:R-:W3:Y:S03]  /*8350*/  LDSM.16.M88.4 R12, [R219+0x800] ;  /* 0x00080000db0c783b */ /* 0x000ee60000000200 */
[C---:B--2---:R-:W-:Y:S08]  /*8360*/  HMMA.16816.F32 R192, R8.reuse, R24, R188 ;  /* 0x0000001808c0723c */ /* 0x044ff000000018bc */
[C---:B------:R-:W-:Y:S01]  /*8370*/  HMMA.16816.F32 R188, R8.reuse, R26, R132 ;  /* 0x0000001a08bc723c */ /* 0x040fe20000001884 */
[----:B------:R-:W-:Y:S07]  /*8380*/  LDSM.16.M88.4 R132, [R212+0x9000] ;  /* 0x00900000d484783b */ /* 0x000fee0000000200 */
[C---:B------:R-:W-:Y:S08]  /*8390*/  HMMA.16816.F32 R180, R8.reuse, R20, R196 ;  /* 0x0000001408b4723c */ /* 0x040ff000000018c4 */
[----:B------:R-:W-:Y:S01]  /*83a0*/  HMMA.16816.F32 R24, R8, R22, R32 ;  /* 0x000000160818723c */ /* 0x000fe20000001820 */
[----:B------:R-:W2:Y:S04]  /*83b0*/  LDSM.16.M88.4 R8, [R220] ;  /* 0x00000000dc08783b */ /* 0x000ea80000000200 */
[----:B------:R-:W-:Y:S03]  /*83c0*/  LDSM.16.M88.4 R32, [R212+0x9800] ;  /* 0x00980000d420783b */ /* 0x000fe60000000200 */
[C---:B-1----:R-:W-:Y:S08]  /*83d0*/  HMMA.16816.F32 R140, R4.reuse, R18, R136 ;  /* 0x00000012048c723c */ /* 0x042ff00000001888 */
[C---:B------:R-:W-:Y:S08]  /*83e0*/  HMMA.16816.F32 R176, R4.reuse, R16, R176 ;  /* 0x0000001004b0723c */ /* 0x040ff000000018b0 */
[C---:B---3--:R-:W-:Y:S08]  /*83f0*/  HMMA.16816.F32 R136, R4.reuse, R12, R184 ;  /* 0x0000000c0488723c */ /* 0x048ff000000018b8 */
[----:B------:R-:W-:Y:S01]  /*8400*/  HMMA.16816.F32 R20, R4, R14, R28 ;  /* 0x0000000e0414723c */ /* 0x000fe2000000181c */
[----:B------:R-:W1:Y:S04]  /*8410*/  LDSM.16.M88.4 R4, [R214+0x6000] ;  /* 0x00600000d604783b */ /* 0x000e680000000200 */
[----:B------:R-:W-:Y:S03]  /*8420*/  LDSM.16.M88.4 R28, [R224] ;  /* 0x00000000e01c783b */ /* 0x000fe60000000200 */
        /* <DEDUP_REMOVED lines=16> */
[----:B------:R-:W-:Y:S04]  /*8530*/  LDSM.16.M88.4 R32, [R221+0x9000] ;  /* 0x00900000dd20783b */ /* 0x000fe80000000200 */
[----:B------:R-:W-:Y:S03]  /*8540*/  LDSM.16.M88.4 R8, [R220+0x4000] ;  /* 0x00400000dc08783b */ /* 0x000fe60000000200 */
[C---:B-1----:R-:W-:Y:S01]  /*8550*/  HMMA.16816.F32 R196, R4.reuse, R30, R16 ;  /* 0x0000001e04c4723c */ /* 0x042fe20000001810 */
[----:B------:R-:W1:Y:S07]  /*8560*/  LDSM.16.M88.4 R16, [R222+0x4000] ;  /* 0x00400000de10783b */ /* 0x000e6e0000000200 */
[C---:B------:R-:W-:Y:S08]  /*8570*/  HMMA.16816.F32 R184, R4.reuse, R24, R184 ;  /* 0x0000001804b8723c */ /* 0x040ff000000018b8 */
[C---:B------:R-:W-:Y:S08]  /*8580*/  HMMA.16816.F32 R188, R4.reuse, R26, R180 ;  /* 0x0000001a04bc723c */ /* 0x040ff000000018b4 */
[----:B------:R-:W-:Y:S08]  /*8590*/  HMMA.16816.F32 R192, R4, R28, R140 ;  /* 0x0000001c04c0723c */ /* 0x000ff0000000188c */
[C---:B---3--:R-:W-:Y:S01]  /*85a0*/  HMMA.16816.F32 R4, R20.reuse, R24, R12 ;  /* 0x000000181404723c */ /* 0x048fe2000000180c */
[----:B------:R-:W2:Y:S07]  /*85b0*/  LDSM.16.M88.4 R12, [R222+0x6000] ;  /* 0x00600000de0c783b */ /* 0x000eae0000000200 */
[C---:B------:R-:W-:Y:S01]  /*85c0*/  HMMA.16816.F32 R180, R20.reuse, R26, R176 ;  /* 0x0000001a14b4723c */ /* 0x040fe200000018b0 */
[----:B------:R-:W3:Y:S07]  /*85d0*/  LDSM.16.M88.4 R24, [R221+0x9800] ;  /* 0x00980000dd18783b */ /* 0x000eee0000000200 */
[C---:B------:R-:W-:Y:S08]  /*85e0*/  HMMA.16816.F32 R176, R20.reuse, R28, R132 ;  /* 0x0000001c14b0723c */ /* 0x040ff00000001884 */
[----:B------:R-:W-:Y:S01]  /*85f0*/  HMMA.16816.F32 R136, R20, R30, R136 ;  /* 0x0000001e1488723c */ /* 0x000fe20000001888 */
[----:B------:R-:W4:Y:S07]  /*8600*/  LDSM.16.M88.4 R20, [R219+0x1000] ;  /* 0x00100000db14783b */ /* 0x000f2e0000000200 */
[-C--:B-1----:R-:W-:Y:S01]  /*8610*/  HMMA.16816.F32 R28, R16, R32.reuse, R4 ;  /* 0x00000020101c723c */ /* 0x082fe20000001804 */
[----:B------:R-:W1:Y:S07]  /*8620*/  LDSM.16.M88.4 R4, [R220+0x6000] ;  /* 0x00600000dc04783b */ /* 0x000e6e0000000200 */
[----:B--2---:R-:W-:Y:S08]  /*8630*/  HMMA.16816.F32 R132, R12, R32, R184 ;  /* 0x000000200c84723c */ /* 0x004ff000000018b8 */
[----:B---3--:R-:W-:Y:S08]  /*8640*/  HMMA.16816.F32 R176, R16, R24, R176 ;  /* 0x0000001810b0723c */ /* 0x008ff000000018b0 */
[----:B----4-:R-:W-:Y:S08]  /*8650*/  HMMA.16816.F32 R140, R8, R20, R28 ;  /* 0x00000014088c723c */ /* 0x010ff0000000181c */
[-C--:B------:R-:W-:Y:S08]  /*8660*/  HMMA.16816.F32 R28, R16, R34.reuse, R180 ;  /* 0x00000022101c723c */ /* 0x080ff000000018b4 */
[----:B------:R-:W-:Y:S08]  /*8670*/  HMMA.16816.F32 R32, R12, R34, R188 ;  /* 0x000000220c20723c */ /* 0x000ff000000018bc */
[----:B------:R-:W-:Y:S01]  /*8680*/  HMMA.16816.F32 R180, R16, R26, R136 ;  /* 0x0000001a10b4723c */ /* 0x000fe20000001888 */
[----:B------:R-:W2:Y:S01]  /*8690*/  LDSM.16.M88.4 R16, [R219+0x1800] ;  /* 0x00180000db10783b */ /* 0x000ea20000000200 */
[----:B------:R-:W-:Y:S01]  /*86a0*/  FMUL.FTZ R142, R142, c[0x0][0x2ec] ;  /* 0x0000bb008e8e7a20 */ /* 0x000fe20000410000 */
[----:B------:R-:W-:-:S04]  /*86b0*/  DEPBAR.LE SB0, 0x0 ;  /* 0x000080000000791a */ /* 0x000fc80000000000 */
[----:B------:R-:W-:Y:S01]  /*86c0*/  FMUL.FTZ R141, R141, c[0x0][0x2ec] ;  /* 0x0000bb008d8d7a20 */ /* 0x000fe20000410000 */
[----:B------:R-:W-:Y:S01]  /*86d0*/  HMMA.16816.F32 R28, R8, R22, R28 ;  /* 0x00000016081c723c */ /* 0x000fe2000000181c */
[----:B------:R-:W3:Y:S01]  /*86e0*/  MUFU.TANH R184, R142 ;  /* 0x0000008e00b87308 */ /* 0x000ee20000002400 */
[----:B------:R-:W-:Y:S02]  /*86f0*/  FMUL.FTZ R140, R140, c[0x0][0x2ec] ;  /* 0x0000bb008c8c7a20 */ /* 0x000fe40000410000 */
[----:B------:R-:W-:-:S04]  /*8700*/  FMUL.FTZ R143, R143, c[0x0][0x2ec] ;  /* 0x0000bb008f8f7a20 */ /* 0x000fc80000410000 */
[C---:B-1----:R-:W-:Y:S01]  /*8710*/  HMMA.16816.F32 R132, R4.reuse, R20, R132 ;  /* 0x000000140484723c */ /* 0x042fe20000001884 */
[----:B------:R-:W1:Y:S07]  /*8720*/  MUFU.TANH R185, R141 ;  /* 0x0000008d00b97308 */ /* 0x000e6e0000002400 */
[----:B------:R-:W-:Y:S01]  /*8730*/  HMMA.16816.F32 R20, R4, R22, R32 ;  /* 0x000000160414723c */ /* 0x000fe20000001820 */
[----:B------:R-:W4:Y:S07]  /*8740*/  MUFU.TANH R186, R140 ;  /* 0x0000008c00ba7308 */ /* 0x000f2e0000002400 */
[----:B------:R-:W-:Y:S01]  /*8750*/  HMMA.16816.F32 R136, R12, R24, R192 ;  /* 0x000000180c88723c */ /* 0x000fe200000018c0 */
[----:B------:R-:W-:Y:S01]  /*8760*/  FMUL.FTZ R28, R28, c[0x0][0x2ec] ;  /* 0x0000bb001c1c7a20 */ /* 0x000fe20000410000 */
[----:B------:R-:W1:Y:S01]  /*8770*/  MUFU.TANH R143, R143 ;  /* 0x0000008f008f7308 */ /* 0x000e620000002400 */
[----:B------:R-:W-:-:S02]  /*8780*/  FMUL.FTZ R29, R29, c[0x0][0x2ec] ;  /* 0x0000bb001d1d7a20 */ /* 0x000fc40000410000 */
[----:B------:R-:W-:Y:S02]  /*8790*/  FMUL.FTZ R30, R30, c[0x0][0x2ec] ;  /* 0x0000bb001e1e7a20 */ /* 0x000fe40000410000 */
[----:B------:R-:W-:Y:S01]  /*87a0*/  FMUL.FTZ R31, R31, c[0x0][0x2ec] ;  /* 0x0000bb001f1f7a20 */ /* 0x000fe20000410000 */
[----:B------:R-:W-:Y:S01]  /*87b0*/  HMMA.16816.F32 R12, R12, R26, R196 ;  /* 0x0000001a0c0c723c */ /* 0x000fe200000018c4 */
        /* <DEDUP_REMOVED lines=9> */
[----:B------:R-:W-:-:S03]  /*8850*/  FMUL.FTZ R23, R23, c[0x0][0x2ec] ;  /* 0x0000bb0017177a20 */ /* 0x000fc60000410000 */
[----:B------:R-:W1:Y:S08]  /*8860*/  MUFU.TANH R134, R30 ;  /* 0x0000001e00867308 */ /* 0x000e700000002400 */
[----:B------:R2:W1:Y:S08]  /*8870*/  MUFU.TANH R142, R31 ;  /* 0x0000001f008e7308 */ /* 0x0004700000002400 */
[----:B------:R-:W1:Y:S01]  /*8880*/  MUFU.TANH R141, R133 ;  /* 0x00000085008d7308 */ /* 0x000e620000002400 */
[C---:B--2---:R-:W-:Y:S07]  /*8890*/  HMMA.16816.F32 R28, R8.reuse, R16, R176 ;  /* 0x00000010081c723c */ /* 0x044fee00000018b0 */
[----:B------:R-:W2:Y:S01]  /*88a0*/  MUFU.TANH R133, R20 ;  /* 0x0000001400857308 */ /* 0x000ea20000002400 */
[----:B------:R-:W-:Y:S07]  /*88b0*/  HMMA.16816.F32 R8, R8, R18, R180 ;  /* 0x000000120808723c */ /* 0x000fee00000018b4 */
[----:B------:R-:W1:Y:S08]  /*88c0*/  MUFU.TANH R176, R21 ;  /* 0x0000001500b07308 */ /* 0x000e700000002400 */
[----:B------:R-:W1:Y:S01]  /*88d0*/  MUFU.TANH R187, R22 ;  /* 0x0000001600bb7308 */ /* 0x000e620000002400 */
[----:B------:R-:W-:-:S07]  /*88e0*/  FMUL.FTZ R30, R30, c[0x0][0x2ec] ;  /* 0x0000bb001e1e7a20 */ /* 0x000fce0000410000 */
[----:B------:R5:W1:Y:S01]  /*88f0*/  MUFU.TANH R188, R23 ;  /* 0x0000001700bc7308 */ /* 0x000a620000002400 */
[----:B------:R-:W-:Y:S02]  /*8900*/  FMUL.FTZ R24, R28, c[0x0][0x2ec] ;  /* 0x0000bb001c187a20 */ /* 0x000fe40000410000 */
[----:B------:R-:W-:-:S05]  /*8910*/  FMUL.FTZ R8, R8, c[0x0][0x2ec] ;  /* 0x0000bb0008087a20 */ /* 0x000fca0000410000 */
[----:B------:R1:W1:Y:S01]  /*8920*/  MUFU.TANH R34, R30 ;  /* 0x0000001e00227308 */ /* 0x0002620000002400 */
[----:B------:R-:W-:Y:S02]  /*8930*/  FMUL.FTZ R9, R9, c[0x0][0x2ec] ;  /* 0x0000bb0009097a20 */ /* 0x000fe40000410000 */
[----:B------:R-:W-:Y:S02]  /*8940*/  FMUL.FTZ R10, R10, c[0x0][0x2ec] ;  /* 0x0000bb000a0a7a20 */ /* 0x000fe40000410000 */
[----:B------:R-:W-:Y:S01]  /*8950*/  FMUL.FTZ R11, R11, c[0x0][0x2ec] ;  /* 0x0000bb000b0b7a20 */ /* 0x000fe20000410000 */
[C---:B-----5:R-:W-:Y:S02]  /*8960*/  HMMA.16816.F32 R20, R4.reuse, R16, R136 ;  /* 0x000000100414723c */ /* 0x060fe40000001888 */
[----:B------:R2:W2:Y:S05]  /*8970*/  MUFU.TANH R140, R132 ;  /* 0x00000084008c7308 */ /* 0x0004aa0000002400 */
[----:B------:R-:W-:Y:S01]  /*8980*/  FMUL.FTZ R17, R29, c[0x0][0x2ec] ;  /* 0x0000bb001d117a20 */ /* 0x000fe20000410000 */
[----:B------:R-:W-:Y:S01]  /*8990*/  HMMA.16816.F32 R4, R4, R18, R12 ;  /* 0x000000120404723c */ /* 0x000fe2000000180c */
[----:B-1----:R-:W-:Y:S01]  /*89a0*/  FMUL.FTZ R30, R31, c[0x0][0x2ec] ;  /* 0x0000bb001f1e7a20 */ /* 0x002fe20000410000 */
[----:B------:R-:W1:Y:S08]  /*89b0*/  MUFU.TANH R35, R35 ;  /* 0x0000002300237308 */ /* 0x000e700000002400 */
[----:B------:R-:W1:Y:S06]  /*89c0*/  MUFU.TANH R135, R135 ;  /* 0x0000008700877308 */ /* 0x000e6c0000002400 */
[----:B------:R-:W-:-:S02]  /*89d0*/  FMUL.FTZ R20, R20, c[0x0][0x2ec] ;  /* 0x0000bb0014147a20 */ /* 0x000fc40000410000 */
[----:B------:R-:W-:Y:S01]  /*89e0*/  FMUL.FTZ R21, R21, c[0x0][0x2ec] ;  /* 0x0000bb0015157a20 */ /* 0x000fe20000410000 */
[----:B------:R-:W1:Y:S01]  /*89f0*/  MUFU.TANH R24, R24 ;  /* 0x0000001800187308 */ /* 0x000e620000002400 */
[----:B------:R-:W-:Y:S02]  /*8a00*/  FMUL.FTZ R23, R23, c[0x0][0x2ec] ;  /* 0x0000bb0017177a20 */ /* 0x000fe40000410000 */
[----:B------:R-:W-:Y:S02]  /*8a10*/  FMUL.FTZ R22, R22, c[0x0][0x2ec] ;  /* 0x0000bb0016167a20 */ /* 0x000fe40000410000 */
[----:B------:R-:W-:Y:S02]  /*8a20*/  FMUL.FTZ R4, R4, c[0x0][0x2ec] ;  /* 0x0000bb0004047a20 */ /* 0x000fe40000410000 */
[----:B------:R-:W-:Y:S01]  /*8a30*/  FMUL.FTZ R5, R5, c[0x0][0x2ec] ;  /* 0x0000bb0005057a20 */ /* 0x000fe20000410000 */
[----:B------:R1:W1:Y:S01]  /*8a40*/  MUFU.TANH R29, R20 ;  /* 0x00000014001d7308 */ /* 0x0002620000002400 */
[----:B------:R-:W-:-:S02]  /*8a50*/  FMUL.FTZ R6, R6, c[0x0][0x2ec] ;  /* 0x0000bb0006067a20 */ /* 0x000fc40000410000 */
[----:B------:R-:W-:-:S05]  /*8a60*/  FMUL.FTZ R7, R7, c[0x0][0x2ec] ;  /* 0x0000bb0007077a20 */ /* 0x000fca0000410000 */
[----:B------:R1:W1:Y:S08]  /*8a70*/  MUFU.TANH R28, R21 ;  /* 0x00000015001c7308 */ /* 0x0002700000002400 */
[----:B------:R1:W1:Y:S08]  /*8a80*/  MUFU.TANH R132, R23 ;  /* 0x0000001700847308 */ /* 0x0002700000002400 */
        /* <DEDUP_REMOVED lines=22> */
[----:B-1----:R-:W-:Y:S01]  /*8bf0*/  IMAD.U32 R4, RZ, RZ, UR22 ;  /* 0x00000016ff047e24 */ /* 0x002fe2000f8e00ff */
        /* <DEDUP_REMOVED lines=16> */
.L_x_1909:
[----:B--234-:R-:W2:Y:S01]  /*8d00*/  S2R R252, SR_TID.X ;  /* 0x0000000000fc7919 */ /* 0x01cea20000002100 */
[----:B------:R-:W-:-:S02]  /*8d10*/  MOV R0, UR20 ;  /* 0x0000001400007c02 */ /* 0x000fc40008000f00 */
[----:B--2---:R-:W-:-:S04]  /*8d20*/  SHF.L.U32 R252, R252, 0x1, RZ ;  /* 0x00000001fcfc7819 */ /* 0x004fc800000006ff */
[----:B------:R-:W-:-:S04]  /*8d30*/  LOP3.LUT R252, R252, 0x6, RZ, 0xc0, !PT ;  /* 0x00000006fcfc7812 */ /* 0x000fc800078ec0ff */
[----:B------:R-:W-:-:S04]  /*8d40*/  LEA R0, R0, R252, 0x5 ;  /* 0x000000fc00007211 */ /* 0x000fc800078e28ff */
[C---:B-1----:R-:W-:Y:S02]  /*8d50*/  IADD3 R7, R0.reuse, 0x1, RZ ;  /* 0x0000000100077810 */ /* 0x042fe40007ffe0ff */
[CC--:B------:R-:W-:Y:S02]  /*8d60*/  ISETP.GE.AND P1, PT, R0.reuse, R235.reuse, PT ;  /* 0x000000eb0000720c */ /* 0x0c0fe40003f26270 */
[C---:B------:R-:W-:Y:S02]  /*8d70*/  ISETP.GE.AND P3, PT, R7.reuse, R235, PT ;  /* 0x000000eb0700720c */ /* 0x040fe40003f66270 */
[CC--:B------:R-:W-:Y:S02]  /*8d80*/  ISETP.LT.OR P1, PT, R0.reuse, R231.reuse, P1 ;  /* 0x000000e70000720c */ /* 0x0c0fe40000f21670 */
[----:B------:R-:W-:Y:S02]  /*8d90*/  ISETP.LT.OR P3, PT, R7, R231, P3 ;  /* 0x000000e70700720c */ /* 0x000fe40001f61670 */
[----:B------:R-:W-:-:S02]  /*8da0*/  IADD3 R6, R0, 0x8, RZ ;  /* 0x0000000800067810 */ /* 0x000fc40007ffe0ff */
[C---:B------:R-:W-:Y:S02]  /*8db0*/  IADD3 R5, R0.reuse, 0x9, RZ ;  /* 0x0000000900057810 */ /* 0x040fe40007ffe0ff */
[C---:B------:R-:W-:Y:S02]  /*8dc0*/  IADD3 R4, R0.reuse, 0x10, RZ ;  /* 0x0000001000047810 */ /* 0x040fe40007ffe0ff */
[C---:B------:R-:W-:Y:S02]  /*8dd0*/  ISETP.GE.AND P6, PT, R0.reuse, R234, PT ;  /* 0x000000ea0000720c */ /* 0x040fe40003fc6270 */
[C---:B------:R-:W-:Y:S02]  /*8de0*/  ISETP.GE.AND P5, PT, R0.reuse, R233, PT ;  /* 0x000000e90000720c */ /* 0x040fe40003fa6270 */
[----:B------:R-:W-:Y:S02]  /*8df0*/  ISETP.GE.AND P4, PT, R0, R232, PT ;  /* 0x000000e80000720c */ /* 0x000fe40003f86270 */
[----:B------:R-:W-:-:S02]  /*8e00*/  FSEL R9, R186, -INF , !P1 ;  /* 0xff800000ba097808 */ /* 0x000fc40004800000 */
[----:B------:R-:W-:Y:S02]  /*8e10*/  FSEL R11, R185, -INF , !P3 ;  /* 0xff800000b90b7808 */ /* 0x000fe40005800000 */
[-C--:B------:R-:W-:Y:S02]  /*8e20*/  ISETP.GE.AND P2, PT, R6, R235.reuse, PT ;  /* 0x000000eb0600720c */ /* 0x080fe40003f46270 */
[-C--:B------:R-:W-:Y:S02]  /*8e30*/  ISETP.GE.AND P1, PT, R5, R235.reuse, PT ;  /* 0x000000eb0500720c */ /* 0x080fe40003f26270 */
[----:B------:R-:W-:Y:S02]  /*8e40*/  ISETP.GE.AND P3, PT, R4, R235, PT ;  /* 0x000000eb0400720c */ /* 0x000fe40003f66270 */
[C---:B------:R-:W-:Y:S02]  /*8e50*/  IADD3 R3, R0.reuse, 0x11, RZ ;  /* 0x0000001100037810 */ /* 0x040fe40007ffe0ff */
[----:B------:R-:W-:-:S02]  /*8e60*/  IADD3 R2, R0, 0x18, RZ ;  /* 0x0000001800027810 */ /* 0x000fc40007ffe0ff */
[C---:B------:R-:W-:Y:S02]  /*8e70*/  IADD3 R8, R0.reuse, 0x19, RZ ;  /* 0x0000001900087810 */ /* 0x040fe40007ffe0ff */
[C---:B------:R-:W-:Y:S02]  /*8e80*/  ISETP.LT.OR P6, PT, R0.reuse, R230, P6 ;  /* 0x000000e60000720c */ /* 0x040fe400037c1670 */
[C---:B------:R-:W-:Y:S02]  /*8e90*/  ISETP.LT.OR P5, PT, R0.reuse, R229, P5 ;  /* 0x000000e50000720c */ /* 0x040fe40002fa1670 */
[----:B------:R-:W-:Y:S02]  /*8ea0*/  ISETP.LT.OR P4, PT, R0, R228, P4 ;  /* 0x000000e40000720c */ /* 0x000fe40002781670 */
[-C--:B------:R-:W-:Y:S02]  /*8eb0*/  ISETP.LT.OR P2, PT, R6, R231.reuse, P2 ;  /* 0x000000e70600720c */ /* 0x080fe40001741670 */
[----:B------:R-:W-:-:S02]  /*8ec0*/  ISETP.LT.OR P1, PT, R5, R231, P1 ;  /* 0x000000e70500720c */ /* 0x000fc40000f21670 */
[----:B------:R-:W-:Y:S02]  /*8ed0*/  ISETP.LT.OR P3, PT, R4, R231, P3 ;  /* 0x000000e70400720c */ /* 0x000fe40001f61670 */
[----:B------:R-:W-:Y:S02]  /*8ee0*/  FMNMX.FTZ R0, R207, R9, !PT ;  /* 0x00000009cf007209 */ /* 0x000fe40007810000 */
[----:B------:R-:W-:Y:S02]  /*8ef0*/  FSEL R16, R33, -INF , !P2 ;  /* 0xff80000021107808 */ /* 0x000fe40005000000 */
[----:B------:R-:W-:Y:S02]  /*8f00*/  FSEL R15, R32, -INF , !P1 ;  /* 0xff800000200f7808 */ /* 0x000fe40004800000 */
[----:B------:R-:W-:Y:S02]  /*8f10*/  FSEL R178, R24, -INF , !P3 ;  /* 0xff80000018b27808 */ /* 0x000fe40005800000 */
[----:B------:R-:W-:-:S02]  /*8f20*/  FMNMX.FTZ R0, R11, R0, !PT ;  /* 0x000000000b007209 */ /* 0x000fc40007810000 */
[CC--:B------:R-:W-:Y:S02]  /*8f30*/  ISETP.GE.AND P2, PT, R3.reuse, R235.reuse, PT ;  /* 0x000000eb0300720c */ /* 0x0c0fe40003f46270 */
[-C--:B------:R-:W-:Y:S02]  /*8f40*/  ISETP.GE.AND P1, PT, R2, R235.reuse, PT ;  /* 0x000000eb0200720c */ /* 0x080fe40003f26270 */
[----:B------:R-:W-:Y:S02]  /*8f50*/  ISETP.GE.AND P3, PT, R8, R235, PT ;  /* 0x000000eb0800720c */ /* 0x000fe40003f66270 */
[----:B------:R-:W-:Y:S02]  /*8f60*/  FMNMX.FTZ R0, R16, R0, !PT ;  /* 0x0000000010007209 */ /* 0x000fe40007810000 */
[-C--:B------:R-:W-:Y:S02]  /*8f70*/  ISETP.LT.OR P2, PT, R3, R231.reuse, P2 ;  /* 0x000000e70300720c */ /* 0x080fe40001741670 */
[----:B------:R-:W-:-:S02]  /*8f80*/  ISETP.LT.OR P1, PT, R2, R231, P1 ;  /* 0x000000e70200720c */ /* 0x000fc40000f21670 */
[----:B------:R-:W-:Y:S02]  /*8f90*/  ISETP.LT.OR P3, PT, R8, R231, P3 ;  /* 0x000000e70800720c */ /* 0x000fe40001f61670 */
[----:B------:R-:W-:Y:S02]  /*8fa0*/  FMNMX.FTZ R0, R15, R0, !PT ;  /* 0x000000000f007209 */ /* 0x000fe40007810000 */
[----:B------:R-:W-:Y:S02]  /*8fb0*/  FSEL R177, R17, -INF , !P2 ;  /* 0xff80000011b17808 */ /* 0x000fe40005000000 */
[----:B------:R-:W-:Y:S02]  /*8fc0*/  FSEL R179, R13, -INF , !P1 ;  /* 0xff8000000db37808 */ /* 0x000fe40004800000 */
[----:B------:R-:W-:Y:S02]  /*8fd0*/  FSEL R181, R12, -INF , !P3 ;  /* 0xff8000000cb57808 */ /* 0x000fe40005800000 */
[----:B------:R-:W-:-:S02]  /*8fe0*/  ISETP.GE.AND P2, PT, R7, R234, PT ;  /* 0x000000ea0700720c */ /* 0x000fc40003f46270 */
[C---:B------:R-:W-:Y:S02]  /*8ff0*/  ISETP.GE.AND P1, PT, R7.reuse, R233, PT ;  /* 0x000000e90700720c */ /* 0x040fe40003f26270 */
[C---:B------:R-:W-:Y:S02]  /*9000*/  ISETP.GE.AND P3, PT, R7.reuse, R232, PT ;  /* 0x000000e80700720c */ /* 0x040fe40003f66270 */
[----:B------:R-:W-:Y:S02]  /*9010*/  FMNMX.FTZ R0, R178, R0, !PT ;  /* 0x00000000b2007209 */ /* 0x000fe40007810000 */
[C---:B------:R-:W-:Y:S02]  /*9020*/  ISETP.LT.OR P2, PT, R7.reuse, R230, P2 ;  /* 0x000000e60700720c */ /* 0x040fe40001741670 */
[C---:B------:R-:W-:Y:S02]  /*9030*/  ISETP.LT.OR P1, PT, R7.reuse, R229, P1 ;  /* 0x000000e50700720c */ /* 0x040fe40000f21670 */
[----:B------:R-:W-:-:S02]  /*9040*/  ISETP.LT.OR P3, PT, R7, R228, P3 ;  /* 0x000000e40700720c */ /* 0x000fc40001f61670 */
[----:B------:R-:W-:Y:S02]  /*9050*/  FSEL R7, R184, -INF , !P6 ;  /* 0xff800000b8077808 */ /* 0x000fe40007000000 */
[----:B------:R-:W-:Y:S02]  /*9060*/  ISETP.GE.AND P6, PT, R6, R234, PT ;  /* 0x000000ea0600720c */ /* 0x000fe40003fc6270 */
[----:B------:R-:W-:Y:S02]  /*9070*/  FMNMX.FTZ R0, R177, R0, !PT ;  /* 0x00000000b1007209 */ /* 0x000fe40007810000 */
[----:B------:R-:W-:Y:S02]  /*9080*/  FSEL R10, R140, -INF , !P5 ;  /* 0xff8000008c0a7808 */ /* 0x000fe40006800000 */
[----:B------:R-:W-:Y:S02]  /*9090*/  FSEL R14, R143, -INF , !P2 ;  /* 0xff8000008f0e7808 */ /* 0x000fe40005000000 */
[----:B------:R-:W-:-:S02]  /*90a0*/  FSEL R18, R141, -INF , !P1 ;  /* 0xff8000008d127808 */ /* 0x000fc40004800000 */
[----:B------:R-:W-:Y:S02]  /*90b0*/  FSEL R19, R135, -INF , !P3 ;  /* 0xff80000087137808 */ /* 0x000fe40005800000 */
[CC--:B------:R-:W-:Y:S02]  /*90c0*/  ISETP.GE.AND P5, PT, R6.reuse, R233.reuse, PT ;  /* 0x000000e90600720c */ /* 0x0c0fe40003fa6270 */
[C---:B------:R-:W-:Y:S02]  /*90d0*/  ISETP.GE.AND P2, PT, R5.reuse, R234, PT ;  /* 0x000000ea0500720c */ /* 0x040fe40003f46270 */
[C---:B------:R-:W-:Y:S02]  /*90e0*/  ISETP.GE.AND P1, PT, R5.reuse, R233, PT ;  /* 0x000000e90500720c */ /* 0x040fe40003f26270 */
[----:B------:R-:W-:Y:S02]  /*90f0*/  ISETP.GE.AND P3, PT, R5, R232, PT ;  /* 0x000000e80500720c */ /* 0x000fe40003f66270 */
[----:B------:R-:W-:-:S02]  /*9100*/  ISETP.LT.OR P6, PT, R6, R230, P6 ;  /* 0x000000e60600720c */ /* 0x000fc400037c1670 */
[----:B------:R-:W-:Y:S02]  /*9110*/  FMNMX.FTZ R136, R179, R0, !PT ;  /* 0x00000000b3887209 */ /* 0x000fe40007810000 */
[----:B------:R-:W-:Y:S02]  /*9120*/  FMNMX.FTZ R0, R206, R7, !PT ;  /* 0x00000007ce007209 */ /* 0x000fe40007810000 */
[-C--:B------:R-:W-:Y:S02]  /*9130*/  ISETP.LT.OR P5, PT, R6, R229.reuse, P5 ;  /* 0x000000e50600720c */ /* 0x080fe40002fa1670 */
[C---:B------:R-:W-:Y:S02]  /*9140*/  ISETP.LT.OR P2, PT, R5.reuse, R230, P2 ;  /* 0x000000e60500720c */ /* 0x040fe40001741670 */
[C---:B------:R-:W-:Y:S02]  /*9150*/  ISETP.LT.OR P1, PT, R5.reuse, R229, P1 ;  /* 0x000000e50500720c */ /* 0x040fe40000f21670 */
[----:B------:R-:W-:-:S02]  /*9160*/  ISETP.LT.OR P3, PT, R5, R228, P3 ;  /* 0x000000e40500720c */ /* 0x000fc40001f61670 */
[----:B------:R-:W-:Y:S02]  /*9170*/  FSEL R5, R134, -INF , !P6 ;  /* 0xff80000086057808 */ /* 0x000fe40007000000 */
[----:B------:R-:W-:Y:S02]  /*9180*/  ISETP.GE.AND P6, PT, R4, R234, PT ;  /* 0x000000ea0400720c */ /* 0x000fe40003fc6270 */
[----:B------:R-:W-:Y:S02]  /*9190*/  FMNMX.FTZ R0, R14, R0, !PT ;  /* 0x000000000e007209 */ /* 0x000fe40007810000 */
[----:B------:R-:W-:Y:S02]  /*91a0*/  FSEL R13, R35, -INF , !P4 ;  /* 0xff800000230d7808 */ /* 0x000fe40006000000 */
[----:B------:R-:W-:Y:S02]  /*91b0*/  ISETP.GE.AND P4, PT, R6, R232, PT ;  /* 0x000000e80600720c */ /* 0x000fe40003f86270 */
[----:B------:R-:W-:-:S02]  /*91c0*/  FMNMX.FTZ R136, R181, R136, !PT ;  /* 0x00000088b5887209 */ /* 0x000fc40007810000 */
[----:B------:R-:W-:Y:S02]  /*91d0*/  FSEL R17, R133, -INF , !P5 ;  /* 0xff80000085117808 */ /* 0x000fe40006800000 */
[----:B------:R-:W-:Y:S02]  /*91e0*/  ISETP.GE.AND P5, PT, R3, R234, PT ;  /* 0x000000ea0300720c */ /* 0x000fe40003fa6270 */
[----:B------:R-:W-:Y:S02]  /*91f0*/  ISETP.LT.OR P6, PT, R4, R230, P6 ;  /* 0x000000e60400720c */ /* 0x000fe400037c1670 */
[----:B------:R-:W-:Y:S02]  /*9200*/  FSEL R12, R142, -INF , !P2 ;  /* 0xff8000008e0c7808 */ /* 0x000fe40005000000 */
[----:B------:R-:W-:Y:S02]  /*9210*/  FMNMX.FTZ R135, R5, R0, !PT ;  /* 0x0000000005877209 */ /* 0x000fe40007810000 */
[----:B------:R-:W-:-:S02]  /*9220*/  ISETP.LT.OR P4, PT, R6, R228, P4 ;  /* 0x000000e40600720c */ /* 0x000fc40002781670 */
[----:B------:R-:W1:Y:S01]  /*9230*/  SHFL.BFLY PT, R6, R136, 0x2, 0x1f ;  /* 0x0c401f0088067f89 */ /* 0x000e6200000e0000 */
[----:B------:R-:W-:Y:S02]  /*9240*/  ISETP.LT.OR P5, PT, R3, R230, P5 ;  /* 0x000000e60300720c */ /* 0x000fe40002fa1670 */
[----:B------:R-:W-:Y:S02]  /*9250*/  ISETP.GE.AND P2, PT, R2, R234, PT ;  /* 0x000000ea0200720c */ /* 0x000fe40003f46270 */
[----:B------:R-:W-:Y:S02]  /*9260*/  FSEL R139, R34, -INF , !P6 ;  /* 0xff800000228b7808 */ /* 0x000fe40007000000 */
[----:B------:R-:W-:Y:S01]  /*9270*/  FMNMX.FTZ R135, R12, R135, !PT ;  /* 0x000000870c877209 */ /* 0x000fe20007810000 */
[----:B------:R-:W-:Y:S01]  /*9280*/  LDSM.16.MT88.4 R32, [R217+0xb000] ;  /* 0x00b00000d920783b */ /* 0x000fe20000004200 */
[----:B------:R-:W-:Y:S02]  /*9290*/  FSEL R138, R30, -INF , !P5 ;  /* 0xff8000001e8a7808 */ /* 0x000fe40006800000 */
[----:B------:R-:W-:-:S02]  /*92a0*/  ISETP.LT.OR P2, PT, R2, R230, P2 ;  /* 0x000000e60200720c */ /* 0x000fc40001741670 */
[C---:B------:R-:W-:Y:S02]  /*92b0*/  ISETP.GE.AND P5, PT, R8.reuse, R234, PT ;  /* 0x000000ea0800720c */ /* 0x040fe40003fa6270 */
[----:B------:R-:W-:Y:S02]  /*92c0*/  FMNMX.FTZ R135, R139, R135, !PT ;  /* 0x000000878b877209 */ /* 0x000fe40007810000 */
[----:B------:R-:W-:Y:S02]  /*92d0*/  FSEL R133, R21, -INF , !P2 ;  /* 0xff80000015857808 */ /* 0x000fe40005000000 */
[----:B------:R-:W-:Y:S02]  /*92e0*/  ISETP.LT.OR P5, PT, R8, R230, P5 ;  /* 0x000000e60800720c */ /* 0x000fe40002fa1670 */
[----:B------:R-:W-:Y:S02]  /*92f0*/  FMNMX.FTZ R135, R138, R135, !PT ;  /* 0x000000878a877209 */ /* 0x000fe40007810000 */
[----:B------:R-:W-:-:S02]  /*9300*/  FSEL R142, R20, -INF , !P5 ;  /* 0xff800000148e7808 */ /* 0x000fc40006800000 */
[----:B------:R-:W-:Y:S02]  /*9310*/  FMNMX.FTZ R135, R133, R135, !PT ;  /* 0x0000008785877209 */ /* 0x000fe40007810000 */
[----:B------:R-:W-:Y:S02]  /*9320*/  FMNMX.FTZ R0, R205, R10, !PT ;  /* 0x0000000acd007209 */ /* 0x000fe40007810000 */
[----:B------:R-:W-:Y:S02]  /*9330*/  FMNMX.FTZ R135, R142, R135, !PT ;  /* 0x000000878e877209 */ /* 0x000fe40007810000 */
[----:B------:R-:W-:Y:S02]  /*9340*/  ISETP.GE.AND P6, PT, R4, R233, PT ;  /* 0x000000e90400720c */ /* 0x000fe40003fc6270 */
[----:B------:R-:W-:Y:S01]  /*9350*/  FMNMX.FTZ R0, R18, R0, !PT ;  /* 0x0000000012007209 */ /* 0x000fe20007810000 */
[----:B------:R-:W2:Y:S01]  /*9360*/  SHFL.BFLY PT, R21, R135, 0x2, 0x1f ;  /* 0x0c401f0087157f89 */ /* 0x000ea200000e0000 */
[----:B------:R-:W-:-:S02]  /*9370*/  ISETP.LT.OR P6, PT, R4, R229, P6 ;  /* 0x000000e50400720c */ /* 0x000fc400037c1670 */
[----:B-1----:R-:W-:Y:S02]  /*9380*/  FMNMX.FTZ R136, R136, R6, !PT ;  /* 0x0000000688887209 */ /* 0x002fe40007810000 */
[----:B------:R-:W-:Y:S02]  /*9390*/  ISETP.GE.AND P5, PT, R3, R233, PT ;  /* 0x000000e90300720c */ /* 0x000fe40003fa6270 */
[----:B------:R-:W-:Y:S01]  /*93a0*/  FSEL R6, R176, -INF , !P1 ;  /* 0xff800000b0067808 */ /* 0x000fe20004800000 */
[----:B------:R-:W1:Y:S01]  /*93b0*/  SHFL.BFLY PT, R22, R136, 0x1, 0x1f ;  /* 0x0c201f0088167f89 */ /* 0x000e6200000e0000 */
[----:B------:R-:W-:Y:S02]  /*93c0*/  FMNMX.FTZ R0, R17, R0, !PT ;  /* 0x0000000011007209 */ /* 0x000fe40007810000 */
[----:B------:R-:W-:Y:S02]  /*93d0*/  ISETP.LT.OR P5, PT, R3, R229, P5 ;  /* 0x000000e50300720c */ /* 0x000fe40002fa1670 */
[----:B------:R-:W-:-:S02]  /*93e0*/  FSEL R141, R29, -INF , !P6 ;  /* 0xff8000001d8d7808 */ /* 0x000fc40007000000 */
[----:B------:R-:W-:Y:S02]  /*93f0*/  ISETP.GE.AND P1, PT, R3, R232, PT ;  /* 0x000000e80300720c */ /* 0x000fe40003f26270 */
[-C--:B------:R-:W-:Y:S02]  /*9400*/  ISETP.GE.AND P6, PT, R2, R233.reuse, PT ;  /* 0x000000e90200720c */ /* 0x080fe40003fc6270 */
[----:B------:R-:W-:Y:S02]  /*9410*/  FMNMX.FTZ R0, R6, R0, !PT ;  /* 0x0000000006007209 */ /* 0x000fe40007810000 */
[----:B------:R-:W-:Y:S02]  /*9420*/  FSEL R140, R28, -INF , !P5 ;  /* 0xff8000001c8c7808 */ /* 0x000fe40006800000 */
[----:B------:R-:W-:Y:S02]  /*9430*/  ISETP.GE.AND P2, PT, R4, R232, PT ;  /* 0x000000e80400720c */ /* 0x000fe40003f46270 */
[----:B------:R-:W-:-:S02]  /*9440*/  ISETP.GE.AND P5, PT, R8, R233, PT ;  /* 0x000000e90800720c */ /* 0x000fc40003fa6270 */
[----:B------:R-:W-:Y:S02]  /*9450*/  ISETP.LT.OR P6, PT, R2, R229, P6 ;  /* 0x000000e50200720c */ /* 0x000fe400037c1670 */
[----:B------:R-:W-:Y:S02]  /*9460*/  ISETP.LT.OR P1, PT, R3, R228, P1 ;  /* 0x000000e40300720c */ /* 0x000fe40000f21670 */
[----:B------:R-:W-:Y:S02]  /*9470*/  FMNMX.FTZ R0, R141, R0, !PT ;  /* 0x000000008d007209 */ /* 0x000fe40007810000 */
[----:B------:R-:W-:Y:S02]  /*9480*/  FMNMX.FTZ R3, R204, R13, !PT ;  /* 0x0000000dcc037209 */ /* 0x000fe40007810000 */
[----:B------:R-:W-:Y:S02]  /*9490*/  ISETP.LT.OR P2, PT, R4, R228, P2 ;  /* 0x000000e40400720c */ /* 0x000fe40001741670 */
[----:B------:R-:W-:-:S02]  /*94a0*/  ISETP.LT.OR P5, PT, R8, R229, P5 ;  /* 0x000000e50800720c */ /* 0x000fc40002fa1670 */
        /* <DEDUP_REMOVED lines=8> */
[----:B------:R-:W-:Y:S02]  /*9530*/  FMNMX.FTZ R134, R180, R0, !PT ;  /* 0x00000000b4867209 */ /* 0x000fe40007810000 */
[----:B------:R-:W-:Y:S02]  /*9540*/  ISETP.GE.AND P4, PT, R2, R232, PT ;  /* 0x000000e80200720c */ /* 0x000fe40003f86270 */
[----:B--2---:R-:W-:Y:S02]  /*9550*/  FMNMX.FTZ R135, R135, R21, !PT ;  /* 0x0000001587877209 */ /* 0x004fe40007810000 */
[----:B------:R-:W-:-:S02]  /*9560*/  FSEL R182, R31, -INF , !P2 ;  /* 0xff8000001fb67808 */ /* 0x000fc40005000000 */
[----:B------:R-:W-:Y:S01]  /*9570*/  FMNMX.FTZ R0, R20, R3, !PT ;  /* 0x0000000314007209 */ /* 0x000fe20007810000 */
[----:B------:R-:W2:Y:S01]  /*9580*/  SHFL.BFLY PT, R21, R135, 0x1, 0x1f ;  /* 0x0c201f0087157f89 */ /* 0x000ea200000e0000 */
[----:B------:R-:W-:Y:S02]  /*9590*/  ISETP.LT.OR P4, PT, R2, R228, P4 ;  /* 0x000000e40200720c */ /* 0x000fe40002781670 */
[----:B------:R-:W-:Y:S01]  /*95a0*/  ISETP.GE.AND P2, PT, R8, R232, PT ;  /* 0x000000e80800720c */ /* 0x000fe20003f46270 */
[----:B------:R-:W3:Y:S01]  /*95b0*/  SHFL.BFLY PT, R2, R134, 0x2, 0x1f ;  /* 0x0c401f0086027f89 */ /* 0x000ee200000e0000 */
[----:B------:R-:W-:Y:S02]  /*95c0*/  FSEL R183, R132, -INF , !P1 ;  /* 0xff80000084b77808 */ /* 0x000fe40004800000 */
[----:B------:R-:W-:Y:S01]  /*95d0*/  FMNMX.FTZ R0, R182, R0, !PT ;  /* 0x00000000b6007209 */ /* 0x000fe20007810000 */
[----:B------:R-:W-:Y:S01]  /*95e0*/  LDSM.16.MT88.4 R28, [R218+0xa000] ;  /* 0x00a00000da1c783b */ /* 0x000fe20000004200 */
[----:B------:R-:W-:-:S02]  /*95f0*/  ISETP.LT.OR P1, PT, R8, R228, P2 ;  /* 0x000000e40800720c */ /* 0x000fc40001721670 */
[----:B------:R-:W-:Y:S02]  /*9600*/  FSEL R192, R26, -INF , !P4 ;  /* 0xff8000001ac07808 */ /* 0x000fe40006000000 */
[----:B------:R-:W-:Y:S02]  /*9610*/  FMNMX.FTZ R0, R183, R0, !PT ;  /* 0x00000000b7007209 */ /* 0x000fe40007810000 */
[----:B------:R-:W-:Y:S02]  /*9620*/  FSEL R187, R27, -INF , !P1 ;  /* 0xff8000001bbb7808 */ /* 0x000fe40004800000 */
[----:B------:R-:W-:Y:S01]  /*9630*/  FMNMX.FTZ R0, R192, R0, !PT ;  /* 0x00000000c0007209 */ /* 0x000fe20007810000 */
[----:B------:R-:W-:Y:S01]  /*9640*/  LDSM.16.MT88.4 R24, [R213+0xa000] ;  /* 0x00a00000d518783b */ /* 0x000fe20000004200 */
[----:B-1----:R-:W-:Y:S02]  /*9650*/  FMNMX.FTZ R136, R136, R22, !PT ;  /* 0x0000001688887209 */ /* 0x002fe40007810000 */
[----:B------:R-:W-:-:S02]  /*9660*/  FMNMX.FTZ R0, R187, R0, !PT ;  /* 0x00000000bb007209 */ /* 0x000fc40007810000 */
[C---:B------:R-:W-:Y:S01]  /*9670*/  FSETP.NEU.FTZ.AND P4, PT, R136.reuse, -INF , PT ;  /* 0xff8000008800780b */ /* 0x040fe20003f9d000 */
[----:B------:R-:W-:Y:S01]  /*9680*/  FMUL.FTZ R3, R136, c[0x0][0x23c] ;  /* 0x00008f0088037a20 */ /* 0x000fe20000410000 */
[----:B--2---:R-:W-:Y:S01]  /*9690*/  FMNMX.FTZ R135, R135, R21, !PT ;  /* 0x0000001587877209 */ /* 0x004fe20007810000 */
[----:B------:R-:W1:Y:S01]  /*96a0*/  SHFL.BFLY PT, R137, R0, 0x2, 0x1f ;  /* 0x0c401f0000897f89 */ /* 0x000e6200000e0000 */
[----:B---3--:R-:W-:-:S03]  /*96b0*/  FMNMX.FTZ R134, R2, R134, !PT ;  /* 0x0000008602867209 */ /* 0x008fc60007810000 */
[C---:B------:R-:W-:Y:S01]  /*96c0*/  FMUL.FTZ R2, R135.reuse, c[0x0][0x23c] ;  /* 0x00008f0087027a20 */ /* 0x040fe20000410000 */
[----:B------:R-:W-:Y:S01]  /*96d0*/  FSETP.NEU.FTZ.AND P3, PT, R135, -INF , PT ;  /* 0xff8000008700780b */ /* 0x000fe20003f7d000 */
[----:B------:R-:W2:Y:S01]  /*96e0*/  SHFL.BFLY PT, R8, R134, 0x1, 0x1f ;  /* 0x0c201f0086087f89 */ /* 0x000ea200000e0000 */
[----:B------:R-:W-:Y:S02]  /*96f0*/  FSEL R3, R3, RZ, P4 ;  /* 0x000000ff03037208 */ /* 0x000fe40002000000 */
[----:B------:R-:W-:-:S03]  /*9700*/  FSEL R2, R2, RZ, P3 ;  /* 0x000000ff02027208 */ /* 0x000fc60001800000 */
[--C-:B------:R-:W-:Y:S02]  /*9710*/  FFMA.FTZ R15, R15, c[0x0][0x23c], -R3.reuse ;  /* 0x00008f000f0f7a23 */ /* 0x100fe40000010803 */
[--C-:B------:R-:W-:Y:S02]  /*9720*/  FFMA.FTZ R7, R7, c[0x0][0x23c], -R2.reuse ;  /* 0x00008f0007077a23 */ /* 0x100fe40000010802 */
[--C-:B------:R-:W-:Y:S01]  /*9730*/  FFMA.FTZ R12, R12, c[0x0][0x23c], -R2.reuse ;  /* 0x00008f000c0c7a23 */ /* 0x100fe20000010802 */
[----:B------:R-:W-:Y:S01]  /*9740*/  MUFU.EX2 R236, R15 ;  /* 0x0000000f00ec7308 */ /* 0x000fe20000000800 */
[--C-:B------:R-:W-:Y:S02]  /*9750*/  FFMA.FTZ R5, R5, c[0x0][0x23c], -R2.reuse ;  /* 0x00008f0005057a23 */ /* 0x100fe40000010802 */
[--C-:B------:R-:W-:Y:S02]  /*9760*/  FFMA.FTZ R16, R16, c[0x0][0x23c], -R3.reuse ;  /* 0x00008f0010107a23 */ /* 0x100fe40000010803 */
[----:B------:R-:W-:Y:S01]  /*9770*/  FFMA.FTZ R14, R14, c[0x0][0x23c], -R2 ;  /* 0x00008f000e0e7a23 */ /* 0x000fe20000010802 */
[----:B-1----:R-:W-:Y:S01]  /*9780*/  FMNMX.FTZ R137, R137, R0, !PT ;  /* 0x0000000089897209 */ /* 0x002fe20007810000 */
[--C-:B------:R-:W-:Y:S01]  /*9790*/  FFMA.FTZ R9, R9, c[0x0][0x23c], -R3.reuse ;  /* 0x00008f0009097a23 */ /* 0x100fe20000010803 */
[----:B------:R1:W-:Y:S01]  /*97a0*/  MUFU.EX2 R198, R7 ;  /* 0x0000000700c67308 */ /* 0x0003e20000000800 */
[----:B------:R-:W-:Y:S01]  /*97b0*/  FFMA.FTZ R11, R11, c[0x0][0x23c], -R3 ;  /* 0x00008f000b0b7a23 */ /* 0x000fe20000010803 */
[----:B--2---:R-:W-:-:S06]  /*97c0*/  FMNMX.FTZ R134, R134, R8, !PT ;  /* 0x0000000886867209 */ /* 0x004fcc0007810000 */
[----:B------:R-:W-:Y:S01]  /*97d0*/  MUFU.EX2 R200, R12 ;  /* 0x0000000c00c87308 */ /* 0x000fe20000000800 */
[C---:B------:R-:W-:Y:S01]  /*97e0*/  FSETP.NEU.FTZ.AND P2, PT, R134.reuse, -INF , PT ;  /* 0xff8000008600780b */ /* 0x040fe20003f5d000 */
[----:B------:R-:W-:-:S05]  /*97f0*/  FMUL.FTZ R0, R134, c[0x0][0x23c] ;  /* 0x00008f0086007a20 */ /* 0x000fca0000410000 */
[----:B------:R-:W-:Y:S01]  /*9800*/  FSEL R0, R0, RZ, P2 ;  /* 0x000000ff00007208 */ /* 0x000fe20001000000 */
[----:B-1----:R-:W1:Y:S01]  /*9810*/  SHFL.BFLY PT, R7, R137, 0x1, 0x1f ;  /* 0x0c201f0089077f89 */ /* 0x002e6200000e0000 */
[----:B------:R2:W-:Y:S03]  /*9820*/  MUFU.EX2 R199, R5 ;  /* 0x0000000500c77308 */ /* 0x0005e60000000800 */
[--C-:B------:R-:W-:Y:S02]  /*9830*/  FFMA.FTZ R6, R6, c[0x0][0x23c], -R0.reuse ;  /* 0x00008f0006067a23 */ /* 0x100fe40000010800 */
[--C-:B------:R-:W-:Y:S02]  /*9840*/  FFMA.FTZ R10, R10, c[0x0][0x23c], -R0.reuse ;  /* 0x00008f000a0a7a23 */ /* 0x100fe40000010800 */
[--C-:B------:R-:W-:Y:S01]  /*9850*/  FFMA.FTZ R18, R18, c[0x0][0x23c], -R0.reuse ;  /* 0x00008f0012127a23 */ /* 0x100fe20000010800 */
[----:B------:R3:W-:Y:S01]  /*9860*/  MUFU.EX2 R196, R6 ;  /* 0x0000000600c47308 */ /* 0x0007e20000000800 */
[----:B------:R-:W-:Y:S01]  /*9870*/  FFMA.FTZ R17, R17, c[0x0][0x23c], -R0 ;  /* 0x00008f0011117a23 */ /* 0x000fe20000010800 */
[----:B--2---:R-:W-:-:S06]  /*9880*/  FSEL R5, R136, RZ, P4 ;  /* 0x000000ff88057208 */ /* 0x004fcc0002000000 */
[----:B------:R-:W-:Y:S01]  /*9890*/  MUFU.EX2 R201, R16 ;  /* 0x0000001000c97308 */ /* 0x000fe20000000800 */
[----:B------:R-:W-:Y:S01]  /*98a0*/  FADD.FTZ R5, R207, -R5 ;  /* 0x80000005cf057221 */ /* 0x000fe20000010000 */
[----:B-1----:R-:W-:Y:S02]  /*98b0*/  FMNMX.FTZ R137, R137, R7, !PT ;  /* 0x0000000789897209 */ /* 0x002fe40007810000 */
[----:B---3--:R-:W-:Y:S01]  /*98c0*/  FSEL R6, R134, RZ, P2 ;  /* 0x000000ff86067208 */ /* 0x008fe20001000000 */
[----:B------:R-:W-:Y:S01]  /*98d0*/  FMUL.FTZ R5, R5, c[0x0][0x23c] ;  /* 0x00008f0005057a20 */ /* 0x000fe20000410000 */
[C---:B------:R-:W-:Y:S01]  /*98e0*/  FSETP.NEU.FTZ.AND P1, PT, R137.reuse, -INF , PT ;  /* 0xff8000008900780b */ /* 0x040fe20003f3d000 */
[----:B------:R-:W-:Y:S01]  /*98f0*/  FMUL.FTZ R12, R137, c[0x0][0x23c] ;  /* 0x00008f00890c7a20 */ /* 0x000fe20000410000 */
[----:B------:R-:W-:Y:S04]  /*9900*/  MUFU.EX2 R197, R14 ;  /* 0x0000000e00c57308 */ /* 0x000fe80000000800 */
[----:B------:R-:W-:-:S04]  /*9910*/  FSEL R12, R12, RZ, P1 ;  /* 0x000000ff0c0c7208 */ /* 0x000fc80000800000 */
[----:B------:R1:W2:Y:S01]  /*9920*/  MUFU.EX2 R16, R5 ;  /* 0x0000000500107308 */ /* 0x0002a20000000800 */
[--C-:B------:R-:W-:Y:S02]  /*9930*/  FFMA.FTZ R4, R4, c[0x0][0x23c], -R12.reuse ;  /* 0x00008f0004047a23 */ /* 0x100fe4000001080c */
[--C-:B------:R-:W-:Y:S02]  /*9940*/  FFMA.FTZ R20, R20, c[0x0][0x23c], -R12.reuse ;  /* 0x00008f0014147a23 */ /* 0x100fe4000001080c */
[--C-:B------:R-:W-:Y:S02]  /*9950*/  FFMA.FTZ R13, R13, c[0x0][0x23c], -R12.reuse ;  /* 0x00008f000d0d7a23 */ /* 0x100fe4000001080c */
[----:B------:R-:W-:Y:S01]  /*9960*/  FFMA.FTZ R19, R19, c[0x0][0x23c], -R12 ;  /* 0x00008f0013137a23 */ /* 0x000fe2000001080c */
[----:B------:R3:W-:Y:S08]  /*9970*/  MUFU.EX2 R185, R4 ;  /* 0x0000000400b97308 */ /* 0x0007f00000000800 */
[----:B------:R4:W5:Y:S01]  /*9980*/  MUFU.EX2 R132, R20 ;  /* 0x0000001400847308 */ /* 0x0009620000000800 */
[----:B-1----:R-:W-:-:S02]  /*9990*/  FADD.FTZ R5, R205, -R6 ;  /* 0x80000006cd057221 */ /* 0x002fc40000010000 */
[-C--:B--2---:R-:W-:Y:S02]  /*99a0*/  FMUL.FTZ R144, R144, R16.reuse ;  /* 0x0000001090907220 */ /* 0x084fe40000410000 */
[----:B------:R-:W-:Y:S02]  /*99b0*/  FMUL.FTZ R5, R5, c[0x0][0x23c] ;  /* 0x00008f0005057a20 */ /* 0x000fe40000410000 */
[-C--:B------:R-:W-:Y:S01]  /*99c0*/  FMUL.FTZ R145, R145, R16.reuse ;  /* 0x0000001091917220 */ /* 0x080fe20000410000 */
[----:B---3--:R-:W-:Y:S01]  /*99d0*/  FSEL R4, R135, RZ, P3 ;  /* 0x000000ff87047208 */ /* 0x008fe20001800000 */
[----:B------:R-:W-:Y:S01]  /*99e0*/  MUFU.EX2 R184, R13 ;  /* 0x0000000d00b87308 */ /* 0x000fe20000000800 */
[-C--:B------:R-:W-:Y:S02]  /*99f0*/  FMUL.FTZ R156, R156, R16.reuse ;  /* 0x000000109c9c7220 */ /* 0x080fe40000410000 */
[-C--:B------:R-:W-:Y:S02]  /*9a00*/  FMUL.FTZ R157, R157, R16.reuse ;  /* 0x000000109d9d7220 */ /* 0x080fe40000410000 */
[----:B------:R-:W-:Y:S01]  /*9a10*/  FADD.FTZ R4, R206, -R4 ;  /* 0x80000004ce047221 */ /* 0x000fe20000010000 */
[----:B----4-:R-:W1:Y:S02]  /*9a20*/  LDSM.16.MT88.4 R20, [R215+0xa000] ;  /* 0x00a00000d714783b */ /* 0x010e640000004200 */
[----:B------:R2:W-:Y:S01]  /*9a30*/  MUFU.EX2 R203, R9 ;  /* 0x0000000900cb7308 */ /* 0x0005e20000000800 */
[----:B------:R-:W-:Y:S01]  /*9a40*/  FMUL.FTZ R15, R4, c[0x0][0x23c] ;  /* 0x00008f00040f7a20 */ /* 0x000fe20000410000 */
[----:B------:R-:W-:Y:S01]  /*9a50*/  FSEL R4, R137, RZ, P1 ;  /* 0x000000ff89047208 */ /* 0x000fe20000800000 */
[-C--:B------:R-:W-:Y:S01]  /*9a60*/  FMUL.FTZ R172, R172, R16.reuse ;  /* 0x00000010acac7220 */ /* 0x080fe20000410000 */
[----:B-----5:R-:W-:Y:S01]  /*9a70*/  F2FP.PACK_AB R7, R132, R185 ;  /* 0x000000b98407723e */ /* 0x020fe200000000ff */
[----:B------:R-:W-:-:S02]  /*9a80*/  FMUL.FTZ R173, R173, R16 ;  /* 0x00000010adad7220 */ /* 0x000fc40000410000 */
[----:B------:R-:W-:Y:S01]  /*9a90*/  FADD.FTZ R4, R204, -R4 ;  /* 0x80000004cc047221 */ /* 0x000fe20000010000 */
[----:B------:R-:W3:Y:S01]  /*9aa0*/  MUFU.EX2 R202, R11 ;  /* 0x0000000b00ca7308 */ /* 0x000ee20000000800 */
[-C--:B------:R-:W-:Y:S02]  /*9ab0*/  FMUL.FTZ R160, R160, R16.reuse ;  /* 0x00000010a0a07220 */ /* 0x080fe40000410000 */
[----:B------:R-:W-:Y:S02]  /*9ac0*/  FMUL.FTZ R4, R4, c[0x0][0x23c] ;  /* 0x00008f0004047a20 */ /* 0x000fe40000410000 */
[-C--:B------:R-:W-:Y:S02]  /*9ad0*/  FMUL.FTZ R161, R161, R16.reuse ;  /* 0x00000010a1a17220 */ /* 0x080fe40000410000 */
[----:B------:R-:W-:Y:S01]  /*9ae0*/  FMUL.FTZ R36, R36, R16 ;  /* 0x0000001024247220 */ /* 0x000fe20000410000 */
[----:B------:R4:W-:Y:S01]  /*9af0*/  MUFU.EX2 R194, R10 ;  /* 0x0000000a00c27308 */ /* 0x0009e20000000800 */
[----:B--2---:R-:W-:Y:S01]  /*9b00*/  F2FP.PACK_AB R9, R197, R198 ;  /* 0x000000c6c509723e */ /* 0x004fe200000000ff */
[----:B------:R-:W-:-:S02]  /*9b10*/  FMUL.FTZ R37, R37, R16 ;  /* 0x0000001025257220 */ /* 0x000fc40000410000 */
[-C--:B------:R-:W-:Y:S02]  /*9b20*/  FMUL.FTZ R64, R64, R16.reuse ;  /* 0x0000001040407220 */ /* 0x080fe40000410000 */
[-C--:B------:R-:W-:Y:S02]  /*9b30*/  FMUL.FTZ R65, R65, R16.reuse ;  /* 0x0000001041417220 */ /* 0x080fe40000410000 */
[----:B------:R-:W-:Y:S01]  /*9b40*/  MUFU.EX2 R193, R18 ;  /* 0x0000001200c17308 */ /* 0x000fe20000000800 */
[----:B---3--:R-:W-:Y:S01]  /*9b50*/  F2FP.PACK_AB R8, R202, R203 ;  /* 0x000000cbca08723e */ /* 0x008fe200000000ff */
[-C--:B------:R-:W-:Y:S01]  /*9b60*/  FMUL.FTZ R80, R80, R16.reuse ;  /* 0x0000001050507220 */ /* 0x080fe20000410000 */
[----:B------:R-:W-:Y:S01]  /*9b70*/  F2FP.PACK_AB R11, R200, R199 ;  /* 0x000000c7c80b723e */ /* 0x000fe200000000ff */
[-C--:B------:R-:W-:Y:S02]  /*9b80*/  FMUL.FTZ R81, R81, R16.reuse ;  /* 0x0000001051517220 */ /* 0x080fe40000410000 */
[----:B------:R-:W-:-:S02]  /*9b90*/  FMUL.FTZ R68, R68, R16 ;  /* 0x0000001044447220 */ /* 0x000fc40000410000 */
[----:B------:R-:W2:Y:S01]  /*9ba0*/  MUFU.EX2 R195, R17 ;  /* 0x0000001100c37308 */ /* 0x000ea20000000800 */
[----:B----4-:R-:W-:Y:S01]  /*9bb0*/  F2FP.PACK_AB R10, R236, R201 ;  /* 0x000000c9ec0a723e */ /* 0x010fe200000000ff */
[-C--:B------:R-:W-:Y:S02]  /*9bc0*/  FMUL.FTZ R69, R69, R16.reuse ;  /* 0x0000001045457220 */ /* 0x080fe40000410000 */
[-C--:B------:R-:W-:Y:S02]  /*9bd0*/  FMUL.FTZ R52, R52, R16.reuse ;  /* 0x0000001034347220 */ /* 0x080fe40000410000 */
[-C--:B------:R-:W-:Y:S02]  /*9be0*/  FMUL.FTZ R53, R53, R16.reuse ;  /* 0x0000001035357220 */ /* 0x080fe40000410000 */
[----:B------:R-:W-:Y:S01]  /*9bf0*/  MUFU.EX2 R186, R19 ;  /* 0x0000001300ba7308 */ /* 0x000fe20000000800 */
[-C--:B------:R-:W-:Y:S02]  /*9c00*/  FMUL.FTZ R96, R96, R16.reuse ;  /* 0x0000001060607220 */ /* 0x080fe40000410000 */
[----:B------:R-:W-:-:S02]  /*9c10*/  FMUL.FTZ R97, R97, R16 ;  /* 0x0000001061617220 */ /* 0x000fc40000410000 */
[-C--:B------:R-:W-:Y:S02]  /*9c20*/  FMUL.FTZ R48, R48, R16.reuse ;  /* 0x0000001030307220 */ /* 0x080fe40000410000 */
[-C--:B------:R-:W-:Y:S01]  /*9c30*/  FMUL.FTZ R49, R49, R16.reuse ;  /* 0x0000001031317220 */ /* 0x080fe20000410000 */
[----:B------:R-:W3:Y:S01]  /*9c40*/  MUFU.EX2 R15, R15 ;  /* 0x0000000f000f7308 */ /* 0x000ee20000000800 */
[----:B--2---:R-:W-:Y:S01]  /*9c50*/  F2FP.PACK_AB R6, R196, R195 ;  /* 0x000000c3c406723e */ /* 0x004fe200000000ff */
[-C--:B------:R-:W-:Y:S02]  /*9c60*/  FMUL.FTZ R116, R116, R16.reuse ;  /* 0x0000001074747220 */ /* 0x080fe40000410000 */
[-C--:B------:R-:W-:Y:S02]  /*9c70*/  FMUL.FTZ R117, R117, R16.reuse ;  /* 0x0000001075757220 */ /* 0x080fe40000410000 */
[-C--:B------:R-:W-:Y:S02]  /*9c80*/  FMUL.FTZ R128, R128, R16.reuse ;  /* 0x0000001080807220 */ /* 0x080fe40000410000 */
[----:B------:R2:W4:Y:S01]  /*9c90*/  MUFU.EX2 R14, R5 ;  /* 0x00000005000e7308 */ /* 0x0005220000000800 */
[----:B------:R-:W-:-:S02]  /*9ca0*/  FMUL.FTZ R129, R129, R16 ;  /* 0x0000001081817220 */ /* 0x000fc40000410000 */
[-C--:B------:R-:W-:Y:S02]  /*9cb0*/  FMUL.FTZ R84, R84, R16.reuse ;  /* 0x0000001054547220 */ /* 0x080fe40000410000 */
[-C--:B------:R-:W-:Y:S02]  /*9cc0*/  FMUL.FTZ R85, R85, R16.reuse ;  /* 0x0000001055557220 */ /* 0x080fe40000410000 */
[----:B------:R-:W-:Y:S01]  /*9cd0*/  FMUL.FTZ R100, R100, R16 ;  /* 0x0000001064647220 */ /* 0x000fe20000410000 */
[----:B------:R5:W1:Y:S01]  /*9ce0*/  MUFU.EX2 R13, R4 ;  /* 0x00000004000d7308 */ /* 0x000a620000000800 */
[-C--:B---3--:R-:W-:Y:S02]  /*9cf0*/  FMUL.FTZ R146, R146, R15.reuse ;  /* 0x0000000f92927220 */ /* 0x088fe40000410000 */
[-C--:B------:R-:W-:Y:S02]  /*9d00*/  FMUL.FTZ R147, R147, R15.reuse ;  /* 0x0000000f93937220 */ /* 0x080fe40000410000 */
[----:B------:R-:W-:-:S02]  /*9d10*/  FMUL.FTZ R158, R158, R15 ;  /* 0x0000000f9e9e7220 */ /* 0x000fc40000410000 */
[----:B------:R-:W-:Y:S01]  /*9d20*/  FMUL.FTZ R159, R159, R15 ;  /* 0x0000000f9f9f7220 */ /* 0x000fe20000410000 */
[----:B--2---:R-:W-:Y:S01]  /*9d30*/  F2FP.PACK_AB R5, R186, R184 ;  /* 0x000000b8ba05723e */ /* 0x004fe200000000ff */
[-C--:B----4-:R-:W-:Y:S01]  /*9d40*/  FMUL.FTZ R148, R148, R14.reuse ;  /* 0x0000000e94947220 */ /* 0x090fe20000410000 */
[C---:B------:R-:W-:Y:S01]  /*9d50*/  HMMA.16816.F32 R144, R8.reuse, R24, R144 ;  /* 0x000000180890723c */ /* 0x040fe20000001890 */
        /* <DEDUP_REMOVED lines=136> */
[-C--:B------:R-:W-:Y:S01]  /*a5e0*/  FMUL.FTZ R114, R114, R15.reuse ;  /* 0x0000000f72727220 */ /* 0x080fe20000410000 */
[----:B------:R-:W-:Y:S01]  /*a5f0*/  MOV R6, R158 ;  /* 0x0000009e00067202 */ /* 0x000fe20000000f00 */
[----:B------:R-:W-:Y:S01]  /*a600*/  FMUL.FTZ R115, R115, R15 ;  /* 0x0000000f73737220 */ /* 0x000fe20000410000 */
[----:B------:R-:W-:Y:S02]  /*a610*/  MOV R7, R157 ;  /* 0x0000009d00077202 */ /* 0x000fe40000000f00 */
[----:B------:R-:W-:Y:S01]  /*a620*/  MOV R64, R189 ;  /* 0x000000bd00407202 */ /* 0x000fe20000000f00 */
[----:B------:R-:W-:Y:S01]  /*a630*/  HMMA.16816.F32 R68, R8, R24, R68 ;  /* 0x000000180844723c */ /* 0x000fe20000001844 */
[----:B------:R-:W-:-:S02]  /*a640*/  MOV R65, R188 ;  /* 0x000000bc00417202 */ /* 0x000fc40000000f00 */
[----:B------:R-:W-:Y:S02]  /*a650*/  MOV R67, R28 ;  /* 0x0000001c00437202 */ /* 0x000fe40000000f00 */
[----:B------:R-:W-:-:S03]  /*a660*/  MOV R66, R29 ;  /* 0x0000001d00427202 */ /* 0x000fc60000000f00 */
[C---:B------:R-:W-:Y:S01]  /*a670*/  HMMA.16816.F32 R188, R8.reuse, R26, R80 ;  /* 0x0000001a08bc723c */ /* 0x040fe20000001850 */
[----:B------:R1:W-:Y:S06]  /*a680*/  MUFU.EX2 R26, R4 ;  /* 0x00000004001a7308 */ /* 0x0003ec0000000800 */
[----:B------:R-:W-:Y:S01]  /*a690*/  MOV R80, R176 ;  /* 0x000000b000507202 */ /* 0x000fe20000000f00 */
[----:B------:R-:W-:Y:S01]  /*a6a0*/  HMMA.16816.F32 R52, R8, R20, R52 ;  /* 0x000000140834723c */ /* 0x000fe20000001834 */
[----:B------:R-:W-:Y:S02]  /*a6b0*/  MOV R81, R175 ;  /* 0x000000af00517202 */ /* 0x000fe40000000f00 */
[----:B------:R-:W-:-:S02]  /*a6c0*/  MOV R82, R174 ;  /* 0x000000ae00527202 */ /* 0x000fc40000000f00 */
[----:B------:R-:W-:-:S03]  /*a6d0*/  MOV R83, R173 ;  /* 0x000000ad00537202 */ /* 0x000fc60000000f00 */
[C---:B------:R-:W-:Y:S01]  /*a6e0*/  HMMA.16816.F32 R240, R8.reuse, R30, R48 ;  /* 0x0000001e08f0723c */ /* 0x040fe20000001830 */
[--C-:B-1----:R-:W-:Y:S01]  /*a6f0*/  FFMA.FTZ R4, R177, c[0x0][0x23c], -R3.reuse ;  /* 0x00008f00b1047a23 */ /* 0x102fe20000010803 */
[----:B------:R-:W-:Y:S03]  /*a700*/  LDSM.16.MT88.4 R48, [R218+0xa800] ;  /* 0x00a80000da30783b */ /* 0x000fe60000004200 */
[----:B------:R1:W2:Y:S03]  /*a710*/  MUFU.EX2 R28, R4 ;  /* 0x00000004001c7308 */ /* 0x0002a60000000800 */
[C---:B------:R-:W-:Y:S08]  /*a720*/  HMMA.16816.F32 R116, R8.reuse, R32, R116 ;  /* 0x000000200874723c */ /* 0x040ff00000001874 */
[----:B------:R-:W-:Y:S01]  /*a730*/  HMMA.16816.F32 R32, R8, R34, R128 ;  /* 0x000000220820723c */ /* 0x000fe20000001880 */
[----:B-1----:R-:W-:-:S02]  /*a740*/  FFMA.FTZ R4, R179, c[0x0][0x23c], -R3 ;  /* 0x00008f00b3047a23 */ /* 0x002fc40000010803 */
[----:B------:R-:W-:-:S05]  /*a750*/  FFMA.FTZ R3, R181, c[0x0][0x23c], -R3 ;  /* 0x00008f00b5037a23 */ /* 0x000fca0000010803 */
[----:B------:R-:W-:Y:S01]  /*a760*/  HMMA.16816.F32 R176, R8, R38, R96 ;  /* 0x0000002608b0723c */ /* 0x000fe20000001860 */
[----:B------:R1:W-:Y:S01]  /*a770*/  MUFU.EX2 R29, R4 ;  /* 0x00000004001d7308 */ /* 0x0003e20000000800 */
[----:B--2---:R-:W-:-:S05]  /*a780*/  F2FP.PACK_AB R128, R28, R26 ;  /* 0x0000001a1c80723e */ /* 0x004fca00000000ff */
[----:B------:R-:W-:Y:S01]  /*a790*/  MOV R98, R18 ;  /* 0x0000001200627202 */ /* 0x000fe20000000f00 */
[C---:B------:R-:W-:Y:S01]  /*a7a0*/  HMMA.16816.F32 R84, R8.reuse, R36, R84 ;  /* 0x000000240854723c */ /* 0x040fe20000001854 */
[----:B------:R2:W3:Y:S01]  /*a7b0*/  MUFU.EX2 R27, R3 ;  /* 0x00000003001b7308 */ /* 0x0004e20000000800 */
[----:B------:R-:W-:Y:S02]  /*a7c0*/  MOV R99, R17 ;  /* 0x0000001100637202 */ /* 0x000fe40000000f00 */
[----:B------:R-:W-:Y:S02]  /*a7d0*/  MOV R96, R156 ;  /* 0x0000009c00607202 */ /* 0x000fe40000000f00 */
[----:B------:R-:W-:Y:S01]  /*a7e0*/  LDSM.16.MT88.4 R156, [R213+0xa800] ;  /* 0x00a80000d59c783b */ /* 0x000fe20000004200 */
[----:B------:R-:W-:Y:S01]  /*a7f0*/  MOV R97, R19 ;  /* 0x0000001300617202 */ /* 0x000fe20000000f00 */
[----:B------:R-:W-:Y:S01]  /*a800*/  HMMA.16816.F32 R100, R8, R40, R100 ;  /* 0x000000280864723c */ /* 0x000fe20000001864 */
[----:B-1----:R-:W-:-:S02]  /*a810*/  MOV R4, R172 ;  /* 0x000000ac00047202 */ /* 0x002fc40000000f00 */
[----:B------:R-:W1:Y:S01]  /*a820*/  LDSM.16.MT88.4 R172, [R215+0xa800] ;  /* 0x00a80000d7ac783b */ /* 0x000e620000004200 */
[----:B--2---:R-:W-:Y:S01]  /*a830*/  FFMA.FTZ R3, R139, c[0x0][0x23c], -R2 ;  /* 0x00008f008b037a23 */ /* 0x004fe20000010802 */
[----:B---3--:R-:W-:-:S03]  /*a840*/  F2FP.PACK_AB R130, R27, R29 ;  /* 0x0000001d1b82723e */ /* 0x008fc600000000ff */
[----:B------:R2:W-:Y:S02]  /*a850*/  MUFU.EX2 R22, R3 ;  /* 0x0000000300167308 */ /* 0x0005e40000000800 */
[----:B--2---:R-:W-:-:S06]  /*a860*/  FFMA.FTZ R3, R138, c[0x0][0x23c], -R2 ;  /* 0x00008f008a037a23 */ /* 0x004fcc0000010802 */
[----:B------:R2:W3:Y:S02]  /*a870*/  MUFU.EX2 R24, R3 ;  /* 0x0000000300187308 */ /* 0x0004e40000000800 */
[--C-:B--2---:R-:W-:Y:S01]  /*a880*/  FFMA.FTZ R3, R133, c[0x0][0x23c], -R2.reuse ;  /* 0x00008f0085037a23 */ /* 0x104fe20000010802 */
[----:B---3--:R-:W-:Y:S01]  /*a890*/  F2FP.PACK_AB R129, R24, R22 ;  /* 0x000000161881723e */ /* 0x008fe200000000ff */
[----:B------:R-:W-:-:S04]  /*a8a0*/  FFMA.FTZ R2, R142, c[0x0][0x23c], -R2 ;  /* 0x00008f008e027a23 */ /* 0x000fc80000010802 */
[----:B------:R-:W-:Y:S08]  /*a8b0*/  MUFU.EX2 R25, R3 ;  /* 0x0000000300197308 */ /* 0x000ff00000000800 */
[----:B------:R2:W3:Y:S02]  /*a8c0*/  MUFU.EX2 R23, R2 ;  /* 0x0000000200177308 */ /* 0x0004e40000000800 */
[----:B--2---:R-:W-:Y:S01]  /*a8d0*/  FFMA.FTZ R2, R141, c[0x0][0x23c], -R0 ;  /* 0x00008f008d027a23 */ /* 0x004fe20000010800 */
[----:B---3--:R-:W-:-:S05]  /*a8e0*/  F2FP.PACK_AB R131, R23, R25 ;  /* 0x000000191783723e */ /* 0x008fca00000000ff */
[----:B------:R2:W-:Y:S02]  /*a8f0*/  MUFU.EX2 R20, R2 ;  /* 0x0000000200147308 */ /* 0x0005e40000000800 */
[C---:B-1----:R-:W-:Y:S08]  /*a900*/  HMMA.16816.F32 R160, R128.reuse, R172, R160 ;  /* 0x000000ac80a0723c */ /* 0x042ff000000018a0 */
[----:B------:R-:W-:Y:S01]  /*a910*/  HMMA.16816.F32 R144, R128, R156, R144 ;  /* 0x0000009c8090723c */ /* 0x000fe20000001890 */
[----:B--2---:R-:W-:-:S04]  /*a920*/  FFMA.FTZ R2, R140, c[0x0][0x23c], -R0 ;  /* 0x00008f008c027a23 */ /* 0x004fc80000010800 */
[----:B------:R1:W2:Y:S03]  /*a930*/  MUFU.EX2 R21, R2 ;  /* 0x0000000200157308 */ /* 0x0002a60000000800 */
[----:B------:R-:W-:Y:S01]  /*a940*/  HMMA.16816.F32 R36, R128, R48, R80 ;  /* 0x000000308024723c */ /* 0x000fe20000001850 */
[----:B------:R-:W3:Y:S01]  /*a950*/  LDSM.16.MT88.4 R80, [R213+0xb800] ;  /* 0x00b80000d550783b */ /* 0x000ee20000004200 */
[--C-:B-1----:R-:W-:Y:S01]  /*a960*/  FFMA.FTZ R2, R143, c[0x0][0x23c], -R0.reuse ;  /* 0x00008f008f027a23 */ /* 0x102fe20000010800 */
[----:B--2---:R-:W-:Y:S01]  /*a970*/  F2FP.PACK_AB R124, R21, R20 ;  /* 0x00000014157c723e */ /* 0x004fe200000000ff */
[----:B------:R-:W-:-:S04]  /*a980*/  FFMA.FTZ R0, R180, c[0x0][0x23c], -R0 ;  /* 0x00008f00b4007a23 */ /* 0x000fc80000010800 */
[----:B------:R-:W-:Y:S01]  /*a990*/  HMMA.16816.F32 R140, R8, R42, R112 ;  /* 0x0000002a088c723c */ /* 0x000fe20000001870 */
[----:B------:R-:W-:Y:S01]  /*a9a0*/  MUFU.EX2 R19, R2 ;  /* 0x0000000200137308 */ /* 0x000fe20000000800 */
[----:B------:R-:W1:Y:S05]  /*a9b0*/  LDSM.16.MT88.4 R112, [R218+0xb800] ;  /* 0x00b80000da70783b */ /* 0x000e6a0000004200 */
[----:B------:R-:W-:Y:S02]  /*a9c0*/  FFMA.FTZ R11, R251, R16, R203 ;  /* 0x00000010fb0b7223 */ /* 0x000fe400000100cb */
[----:B------:R2:W4:Y:S01]  /*a9d0*/  MUFU.EX2 R18, R0 ;  /* 0x0000000000127308 */ /* 0x0005220000000800 */
[----:B------:R-:W-:-:S02]  /*a9e0*/  FFMA.FTZ R8, R250, R15, R198 ;  /* 0x0000000ffa087223 */ /* 0x000fc400000100c6 */
        /* <DEDUP_REMOVED lines=74> */
[----:B------:R-:W-:Y:S01]  /*ae90*/  UIADD3 UR4, UR8, -0x2, URZ ;  /* 0xfffffffe08047890 */ /* 0x000fe2000fffe03f */
[----:B------:R-:W-:Y:S01]  /*aea0*/  MOV R2, R238 ;  /* 0x000000ee00027202 */ /* 0x000fe20000000f00 */
[----:B------:R-:W-:-:S04]  /*aeb0*/  DEPBAR.LE SB0, 0x0 ;  /* 0x000080000000791a */ /* 0x000fc80000000000 */
[----:B------:R-:W-:Y:S01]  /*aec0*/  MOV R0, UR4 ;  /* 0x0000000400007c02 */ /* 0x000fe20008000f00 */
[----:B------:R-:W-:Y:S02]  /*aed0*/  UIADD3 UR5, UP0, -UR10, 0x80, URZ ;  /* 0x000000800a057890 */ /* 0x000fe4000ff1e13f */
[----:B------:R-:W-:Y:S02]  /*aee0*/  UIADD3 UR20, UR8, -0x4, URZ ;  /* 0xfffffffc08147890 */ /* 0x000fe4000fffe03f */
[----:B------:R-:W-:Y:S01]  /*aef0*/  IMAD R0, R0, UR17, R2 ;  /* 0x0000001100007c24 */ /* 0x000fe2000f8e0202 */
[----:B------:R-:W-:Y:S02]  /*af00*/  UIADD3.X UR4, URZ, ~UR14, URZ, UP0, !UPT ;  /* 0x8000000e3f047290 */ /* 0x000fe400087fe43f */
[----:B------:R-:W-:Y:S02]  /*af10*/  UISETP.GT.AND UP0, UPT, UR20, UR9, UPT ;  /* 0x000000091400728c */ /* 0x000fe4000bf04270 */
[----:B------:R-:W-:-:S04]  /*af20*/  LEA R0, R0, c[0x0][0x170], 0x1 ;  /* 0x00005c0000007a11 */ /* 0x000fc800078e08ff */
[----:B------:R-:W-:Y:S02]  /*af30*/  IADD3 R2, -R237, UR17, R0 ;  /* 0x00000011ed027c10 */ /* 0x000fe4000fffe100 */
[----:B------:R-:W-:Y:S01]  /*af40*/  IADD3 R0, R0, -UR10, RZ ;  /* 0x8000000a00007c10 */ /* 0x000fe2000fffe0ff */
[----:B------:R-:W-:Y:S01]  /*af50*/  BAR.SYNC.DEFER_BLOCKING 0x0 ;  /* 0x0000000000007b1d */ /* 0x000fe20000010000 */
[----:B------:R-:W-:Y:S02]  /*af60*/  IADD3 R236, P1, R2, -UR10, RZ ;  /* 0x8000000a02ec7c10 */ /* 0x000fe4000ff3e0ff */
[C---:B------:R-:W-:Y:S02]  /*af70*/  IADD3 R238, P3, R0.reuse, -UR10, RZ ;  /* 0x8000000a00ee7c10 */ /* 0x040fe4000ff7e0ff */
[----:B------:R-:W-:Y:S02]  /*af80*/  IADD3 R4, P2, R0, UR5, RZ ;  /* 0x0000000500047c10 */ /* 0x000fe4000ff5e0ff */
[----:B------:R-:W-:-:S02]  /*af90*/  IADD3 R2, P0, R2, UR5, RZ ;  /* 0x0000000502027c10 */ /* 0x000fc4000ff1e0ff */
[C---:B------:R-:W-:Y:S02]  /*afa0*/  IADD3.X R239, R209.reuse, ~UR14, RZ, P3, !PT ;  /* 0x8000000ed1ef7c10 */ /* 0x040fe40009ffe4ff */
[----:B------:R-:W-:Y:S02]  /*afb0*/  IADD3.X R5, R209, UR4, RZ, P2, !PT ;  /* 0x00000004d1057c10 */ /* 0x000fe400097fe4ff */
[C---:B------:R-:W-:Y:S02]  /*afc0*/  IADD3.X R237, R211.reuse, ~UR14, RZ, P1, !PT ;  /* 0x8000000ed3ed7c10 */ /* 0x040fe40008ffe4ff */
[----:B------:R-:W-:Y:S02]  /*afd0*/  IADD3.X R3, R211, UR4, RZ, P0, !PT ;  /* 0x00000004d3037c10 */ /* 0x000fe400087fe4ff */
[----:B------:R-:W-:Y:S01]  /*afe0*/  PLOP3.LUT P0, PT, PT, PT, UP0, 0x80, 0x0 ;  /* 0x000000000000781c */ /* 0x000fe20003f0f008 */
        /* <DEDUP_REMOVED lines=8> */
[----:B------:R-:W3:Y:S04]  /*b070*/  LDSM.16.M88.4 R8, [R214+0x2000] ;  /* 0x00200000d608783b */ /* 0x000ee80000000200 */
[----:B------:R-:W4:Y:S04]  /*b080*/  LDSM.16.M88.4 R16, [R212+0x8800] ;  /* 0x00880000d410783b */ /* 0x000f280000000200 */
[----:B------:R-:W5:Y:S04]  /*b090*/  LDSM.16.M88.4 R12, [R214] ;  /* 0x00000000d60c783b */ /* 0x000f680000000200 */
[----:B------:R-:W-:Y:S04]  /*b0a0*/  LDSM.16.M88.4 R32, [R223] ;  /* 0x00000000df20783b */ /* 0x000fe80000000200 */
[----:B--2---:R-:W2:Y:S04]  /*b0b0*/  LDSM.16.M88.4 R4, [R216+0x2000] ;  /* 0x00200000d804783b */ /* 0x004ea80000000200 */
        /* <DEDUP_REMOVED lines=8> */
[C---:B------:R-:W-:Y:S08]  /*b140*/  HMMA.16816.F32 R196, R12.reuse, R20, RZ ;  /* 0x000000140cc4723c */ /* 0x040ff000000018ff */
[C---:B------:R-:W-:Y:S01]  /*b150*/  HMMA.16816.F32 R192, R12.reuse, R22, RZ ;  /* 0x000000160cc0723c */ /* 0x040fe200000018ff */
[----:B------:R-:W-:Y:S07]  /*b160*/  LDSM.16.M88.4 R20, [R221+0x8800] ;  /* 0x00880000dd14783b */ /* 0x000fee0000000200 */
[----:B------:R-:W-:Y:S08]  /*b170*/  HMMA.16816.F32 R16, R12, R18, RZ ;  /* 0x000000120c10723c */ /* 0x000ff000000018ff */
[C---:B--2---:R-:W-:Y:S08]  /*b180*/  HMMA.16816.F32 R188, R4.reuse, R32, R180 ;  /* 0x0000002004bc723c */ /* 0x044ff000000018b4 */
[C---:B-1----:R-:W-:Y:S08]  /*b190*/  HMMA.16816.F32 R180, R4.reuse, R28, R140 ;  /* 0x0000001c04b4723c */ /* 0x042ff0000000188c */
[C---:B------:R-:W-:Y:S08]  /*b1a0*/  HMMA.16816.F32 R176, R4.reuse, R34, R176 ;  /* 0x0000002204b0723c */ /* 0x040ff000000018b0 */
[----:B------:R-:W-:Y:S01]  /*b1b0*/  HMMA.16816.F32 R12, R4, R30, R24 ;  /* 0x0000001e040c723c */ /* 0x000fe20000001818 */
[----:B------:R-:W1:Y:S04]  /*b1c0*/  LDSM.16.M88.4 R4, [R222+0x2000] ;  /* 0x00200000de04783b */ /* 0x000e680000000200 */
[----:B------:R-:W2:Y:S03]  /*b1d0*/  LDSM.16.M88.4 R24, [R221+0x8000] ;  /* 0x00800000dd18783b */ /* 0x000ea60000000200 */
[C---:B---3--:R-:W-:Y:S08]  /*b1e0*/  HMMA.16816.F32 R196, R8.reuse, R32, R196 ;  /* 0x0000002008c4723c */ /* 0x048ff000000018c4 */
[C---:B------:R-:W-:Y:S08]  /*b1f0*/  HMMA.16816.F32 R140, R8.reuse, R34, R192 ;  /* 0x00000022088c723c */ /* 0x040ff000000018c0 */
[C---:B------:R-:W-:Y:S08]  /*b200*/  HMMA.16816.F32 R204, R8.reuse, R28, R184 ;  /* 0x0000001c08cc723c */ /* 0x040ff000000018b8 */
[----:B------:R-:W-:Y:S01]  /*b210*/  HMMA.16816.F32 R32, R8, R30, R16 ;  /* 0x0000001e0820723c */ /* 0x000fe20000001810 */
[----:B------:R-:W3:Y:S04]  /*b220*/  LDSM.16.M88.4 R8, [R222] ;  /* 0x00000000de08783b */ /* 0x000ee80000000200 */
[----:B------:R-:W-:Y:S03]  /*b230*/  LDSM.16.M88.4 R16, [R219] ;  /* 0x00000000db10783b */ /* 0x000fe60000000200 */
[C---:B-1----:R-:W-:Y:S08]  /*b240*/  HMMA.16816.F32 R192, R4.reuse, R20, R180 ;  /* 0x0000001404c0723c */ /* 0x042ff000000018b4 */
[C---:B--2---:R-:W-:Y:S08]  /*b250*/  HMMA.16816.F32 R184, R4.reuse, R24, R188 ;  /* 0x0000001804b8723c */ /* 0x044ff000000018bc */
[C---:B------:R-:W-:Y:S08]  /*b260*/  HMMA.16816.F32 R176, R4.reuse, R26, R176 ;  /* 0x0000001a04b0723c */ /* 0x040ff000000018b0 */
[----:B------:R-:W-:Y:S01]  /*b270*/  HMMA.16816.F32 R28, R4, R22, R12 ;  /* 0x00000016041c723c */ /* 0x000fe2000000180c */
[----:B------:R-:W1:Y:S04]  /*b280*/  LDSM.16.M88.4 R4, [R220+0x2000] ;  /* 0x00200000dc04783b */ /* 0x000e680000000200 */
[----:B------:R-:W2:Y:S03]  /*b290*/  LDSM.16.M88.4 R12, [R219+0x800] ;  /* 0x00080000db0c783b */ /* 0x000ea60000000200 */
[C---:B---3--:R-:W-:Y:S08]  /*b2a0*/  HMMA.16816.F32 R200, R8.reuse, R24, R196 ;  /* 0x0000001808c8723c */ /* 0x048ff000000018c4 */
[C---:B------:R-:W-:Y:S01]  /*b2b0*/  HMMA.16816.F32 R196, R8.reuse, R26, R140 ;  /* 0x0000001a08c4723c */ /* 0x040fe2000000188c */
[----:B------:R-:W-:Y:S07]  /*b2c0*/  LDSM.16.M88.4 R140, [R212+0x9000] ;  /* 0x00900000d48c783b */ /* 0x000fee0000000200 */
[C---:B------:R-:W-:Y:S08]  /*b2d0*/  HMMA.16816.F32 R188, R8.reuse, R20, R204 ;  /* 0x0000001408bc723c */ /* 0x040ff000000018cc */
[----:B------:R-:W-:Y:S01]  /*b2e0*/  HMMA.16816.F32 R24, R8, R22, R32 ;  /* 0x000000160818723c */ /* 0x000fe20000001820 */
[----:B------:R-:W3:Y:S04]  /*b2f0*/  LDSM.16.M88.4 R8, [R220] ;  /* 0x00000000dc08783b */ /* 0x000ee80000000200 */
[----:B------:R-:W-:Y:S03]  /*b300*/  LDSM.16.M88.4 R32, [R212+0x9800] ;  /* 0x00980000d420783b */ /* 0x000fe60000000200 */
[C---:B-1----:R-:W-:Y:S08]  /*b310*/  HMMA.16816.F32 R180, R4.reuse, R18, R176 ;  /* 0x0000001204b4723c */ /* 0x042ff000000018b0 */
[C---:B------:R-:W-:Y:S08]  /*b320*/  HMMA.16816.F32 R184, R4.reuse, R16, R184 ;  /* 0x0000001004b8723c */ /* 0x040ff000000018b8 */
[C---:B--2---:R-:W-:Y:S08]  /*b330*/  HMMA.16816.F32 R176, R4.reuse, R12, R192 ;  /* 0x0000000c04b0723c */ /* 0x044ff000000018c0 */
[----:B------:R-:W-:Y:S01]  /*b340*/  HMMA.16816.F32 R20, R4, R14, R28 ;  /* 0x0000000e0414723c */ /* 0x000fe2000000181c */
[----:B------:R-:W1:Y:S04]  /*b350*/  LDSM.16.M88.4 R4, [R214+0x6000] ;  /* 0x00600000d604783b */ /* 0x000e680000000200 */
[----:B------:R-:W-:Y:S03]  /*b360*/  LDSM.16.M88.4 R28, [R224] ;  /* 0x00000000e01c783b */ /* 0x000fe60000000200 */
[C---:B---3--:R-:W-:Y:S08]  /*b370*/  HMMA.16816.F32 R208, R8.reuse, R16, R200 ;  /* 0x0000001008d0723c */ /* 0x048ff000000018c8 */
        /* <DEDUP_REMOVED lines=41> */
[----:B-1----:R-:W-:Y:S01]  /*b610*/  HMMA.16816.F32 R140, R4, R20, R140 ;  /* 0x00000014048c723c */ /* 0x002fe2000000188c */
[----:B------:R1:W3:Y:S07]  /*b620*/  MUFU.TANH R193, R180 ;  /* 0x000000b400c17308 */ /* 0x0002ee0000002400 */
[-C--:B------:R-:W-:Y:S01]  /*b630*/  HMMA.16816.F32 R28, R8, R22.reuse, R28 ;  /* 0x00000016081c723c */ /* 0x080fe2000000181c */
[----:B------:R4:W2:Y:S07]  /*b640*/  MUFU.TANH R192, R181 ;  /* 0x000000b500c07308 */ /* 0x0008ae0000002400 */
[----:B------:R-:W-:Y:S01]  /*b650*/  HMMA.16816.F32 R20, R4, R22, R32 ;  /* 0x000000160414723c */ /* 0x000fe20000001820 */
[----:B-1----:R-:W-:-:S06]  /*b660*/  FMUL.FTZ R180, R182, c[0x0][0x2ec] ;  /* 0x0000bb00b6b47a20 */ /* 0x002fcc0000410000 */
[----:B------:R-:W1:Y:S01]  /*b670*/  MUFU.TANH R180, R180 ;  /* 0x000000b400b47308 */ /* 0x000e620000002400 */
[C---:B------:R-:W-:Y:S01]  /*b680*/  HMMA.16816.F32 R176, R12.reuse, R24, R200 ;  /* 0x000000180cb0723c */ /* 0x040fe200000018c8 */
[----:B------:R-:W-:Y:S02]  /*b690*/  FMUL.FTZ R133, R140, c[0x0][0x2ec] ;  /* 0x0000bb008c857a20 */ /* 0x000fe40000410000 */
[----:B----4-:R-:W-:Y:S02]  /*b6a0*/  FMUL.FTZ R181, R183, c[0x0][0x2ec] ;  /* 0x0000bb00b7b57a20 */ /* 0x010fe40000410000 */
[----:B------:R-:W-:Y:S02]  /*b6b0*/  FMUL.FTZ R132, R142, c[0x0][0x2ec] ;  /* 0x0000bb008e847a20 */ /* 0x000fe40000410000 */
[----:B------:R-:W-:Y:S01]  /*b6c0*/  FMUL.FTZ R140, R143, c[0x0][0x2ec] ;  /* 0x0000bb008f8c7a20 */ /* 0x000fe20000410000 */
[----:B------:R-:W-:Y:S01]  /*b6d0*/  HMMA.16816.F32 R12, R12, R26, R204 ;  /* 0x0000001a0c0c723c */ /* 0x000fe200000018cc */
[----:B------:R-:W-:Y:S01]  /*b6e0*/  FMUL.FTZ R28, R28, c[0x0][0x2ec] ;  /* 0x0000bb001c1c7a20 */ /* 0x000fe20000410000 */
[----:B------:R-:W4:Y:S01]  /*b6f0*/  MUFU.TANH R181, R181 ;  /* 0x000000b500b57308 */ /* 0x000f220000002400 */
        /* <DEDUP_REMOVED lines=9> */
[----:B------:R-:W1:Y:S08]  /*b790*/  MUFU.TANH R32, R29 ;  /* 0x0000001d00207308 */ /* 0x000e700000002400 */
[----:B------:R-:W1:Y:S08]  /*b7a0*/  MUFU.TANH R139, R30 ;  /* 0x0000001e008b7308 */ /* 0x000e700000002400 */
[----:B------:R2:W1:Y:S08]  /*b7b0*/  MUFU.TANH R142, R31 ;  /* 0x0000001f008e7308 */ /* 0x0004700000002400 */
[----:B------:R-:W1:Y:S08]  /*b7c0*/  MUFU.TANH R138, R20 ;  /* 0x00000014008a7308 */ /* 0x000e700000002400 */
[----:B------:R-:W1:Y:S01]  /*b7d0*/  MUFU.TANH R143, R21 ;  /* 0x00000015008f7308 */ /* 0x000e620000002400 */
[C---:B--2---:R-:W-:Y:S07]  /*b7e0*/  HMMA.16816.F32 R28, R8.reuse, R16, R184 ;  /* 0x00000010081c723c */ /* 0x044fee00000018b8 */
[----:B------:R-:W2:Y:S01]  /*b7f0*/  MUFU.TANH R182, R22 ;  /* 0x0000001600b67308 */ /* 0x000ea20000002400 */
[----:B------:R-:W-:Y:S07]  /*b800*/  HMMA.16816.F32 R8, R8, R18, R188 ;  /* 0x000000120808723c */ /* 0x000fee00000018bc */
[----:B------:R5:W1:Y:S08]  /*b810*/  MUFU.TANH R183, R23 ;  /* 0x0000001700b77308 */ /* 0x000a700000002400 */
[----:B------:R-:W1:Y:S01]  /*b820*/  MUFU.TANH R133, R133 ;  /* 0x0000008500857308 */ /* 0x000e620000002400 */
[----:B------:R-:W-:-:S02]  /*b830*/  FMUL.FTZ R30, R30, c[0x0][0x2ec] ;  /* 0x0000bb001e1e7a20 */ /* 0x000fc40000410000 */
[----:B------:R-:W-:Y:S01]  /*b840*/  FMUL.FTZ R24, R31, c[0x0][0x2ec] ;  /* 0x0000bb001f187a20 */ /* 0x000fe20000410000 */
[----:B-----5:R-:W-:Y:S05]  /*b850*/  HMMA.16816.F32 R20, R4, R16, R176 ;  /* 0x000000100414723c */ /* 0x020fea00000018b0 */
[----:B------:R-:W-:Y:S01]  /*b860*/  FMUL.FTZ R8, R8, c[0x0][0x2ec] ;  /* 0x0000bb0008087a20 */ /* 0x000fe20000410000 */
[----:B------:R1:W1:Y:S01]  /*b870*/  MUFU.TANH R34, R30 ;  /* 0x0000001e00227308 */ /* 0x0002620000002400 */
[----:B------:R-:W-:Y:S02]  /*b880*/  FMUL.FTZ R9, R9, c[0x0][0x2ec] ;  /* 0x0000bb0009097a20 */ /* 0x000fe40000410000 */
[----:B------:R-:W-:-:S02]  /*b890*/  FMUL.FTZ R10, R10, c[0x0][0x2ec] ;  /* 0x0000bb000a0a7a20 */ /* 0x000fc40000410000 */
[----:B------:R-:W-:Y:S01]  /*b8a0*/  FMUL.FTZ R17, R28, c[0x0][0x2ec] ;  /* 0x0000bb001c117a20 */ /* 0x000fe20000410000 */
[----:B------:R-:W-:Y:S01]  /*b8b0*/  HMMA.16816.F32 R4, R4, R18, R12 ;  /* 0x000000120404723c */ /* 0x000fe2000000180c */
[----:B------:R-:W-:Y:S01]  /*b8c0*/  FMUL.FTZ R16, R29, c[0x0][0x2ec] ;  /* 0x0000bb001d107a20 */ /* 0x000fe20000410000 */
[----:B------:R-:W1:Y:S01]  /*b8d0*/  MUFU.TANH R141, R141 ;  /* 0x0000008d008d7308 */ /* 0x000e620000002400 */
[----:B------:R-:W-:-:S07]  /*b8e0*/  FMUL.FTZ R11, R11, c[0x0][0x2ec] ;  /* 0x0000bb000b0b7a20 */ /* 0x000fce0000410000 */
[----:B------:R-:W1:Y:S02]  /*b8f0*/  MUFU.TANH R132, R132 ;  /* 0x0000008400847308 */ /* 0x000e640000002400 */
[----:B------:R-:W-:Y:S02]  /*b900*/  FMUL.FTZ R22, R22, c[0x0][0x2ec] ;  /* 0x0000bb0016167a20 */ /* 0x000fe40000410000 */
[----:B------:R-:W-:-:S04]  /*b910*/  FMUL.FTZ R23, R23, c[0x0][0x2ec] ;  /* 0x0000bb0017177a20 */ /* 0x000fc80000410000 */
[----:B------:R-:W1:Y:S01]  /*b920*/  MUFU.TANH R140, R140 ;  /* 0x0000008c008c7308 */ /* 0x000e620000002400 */
[----:B------:R-:W-:Y:S02]  /*b930*/  FMUL.FTZ R20, R20, c[0x0][0x2ec] ;  /* 0x0000bb0014147a20 */ /* 0x000fe40000410000 */
[----:B------:R-:W-:-:S03]  /*b940*/  FMUL.FTZ R21, R21, c[0x0][0x2ec] ;  /* 0x0000bb0015157a20 */ /* 0x000fc60000410000 */
[----:B------:R-:W-:Y:S02]  /*b950*/  FMUL.FTZ R4, R4, c[0x0][0x2ec] ;  /* 0x0000bb0004047a20 */ /* 0x000fe40000410000 */
[----:B------:R-:W-:Y:S01]  /*b960*/  FMUL.FTZ R5, R5, c[0x0][0x2ec] ;  /* 0x0000bb0005057a20 */ /* 0x000fe20000410000 */
[----:B------:R1:W1:Y:S01]  /*b970*/  MUFU.TANH R31, R22 ;  /* 0x00000016001f7308 */ /* 0x0002620000002400 */
[----:B------:R-:W-:Y:S02]  /*b980*/  FMUL.FTZ R6, R6, c[0x0][0x2ec] ;  /* 0x0000bb0006067a20 */ /* 0x000fe40000410000 */
[----:B------:R-:W-:-:S05]  /*b990*/  FMUL.FTZ R7, R7, c[0x0][0x2ec] ;  /* 0x0000bb0007077a20 */ /* 0x000fca0000410000 */
[----:B------:R1:W1:Y:S08]  /*b9a0*/  MUFU.TANH R35, R23 ;  /* 0x0000001700237308 */ /* 0x0002700000002400 */
        /* <DEDUP_REMOVED lines=41> */
.L_x_1910:
[----:B--234-:R-:W-:-:S04]  /*bc40*/  MOV R0, UR20 ;  /* 0x0000001400007c02 */ /* 0x01cfc80008000f00 */
[----:B------:R-:W-:-:S04]  /*bc50*/  LEA R0, R0, R252, 0x5 ;  /* 0x000000fc00007211 */ /* 0x000fc800078e28ff */
[CC--:B------:R-:W-:Y:S02]  /*bc60*/  ISETP.GE.AND P1, PT, R0.reuse, R235.reuse, PT ;  /* 0x000000eb0000720c */ /* 0x0c0fe40003f26270 */
[C---:B-1----:R-:W-:Y:S02]  /*bc70*/  IADD3 R8, R0.reuse, 0x1, RZ ;  /* 0x0000000100087810 */ /* 0x042fe40007ffe0ff */
[----:B------:R-:W-:Y:S02]  /*bc80*/  IADD3 R7, R0, 0x8, RZ ;  /* 0x0000000800077810 */ /* 0x000fe40007ffe0ff */
[----:B------:R-:W-:Y:S02]  /*bc90*/  ISETP.GE.AND P3, PT, R8, R235, PT ;  /* 0x000000eb0800720c */ /* 0x000fe40003f66270 */
[C---:B------:R-:W-:Y:S02]  /*bca0*/  ISETP.LT.OR P1, PT, R0.reuse, R231, P1 ;  /* 0x000000e70000720c */ /* 0x040fe40000f21670 */
[----:B------:R-:W-:-:S02]  /*bcb0*/  ISETP.GE.AND P6, PT, R0, R234, PT ;  /* 0x000000ea0000720c */ /* 0x000fc40003fc6270 */
[C---:B------:R-:W-:Y:S02]  /*bcc0*/  ISETP.GE.AND P5, PT, R0.reuse, R233, PT ;  /* 0x000000e90000720c */ /* 0x040fe40003fa6270 */
[C---:B------:R-:W-:Y:S02]  /*bcd0*/  ISETP.GE.AND P4, PT, R0.reuse, R232, PT ;  /* 0x000000e80000720c */ /* 0x040fe40003f86270 */
[----:B------:R-:W-:Y:S02]  /*bce0*/  IADD3 R6, R0, 0x9, RZ ;  /* 0x0000000900067810 */ /* 0x000fe40007ffe0ff */
[----:B------:R-:W-:Y:S02]  /*bcf0*/  ISETP.LT.OR P3, PT, R8, R231, P3 ;  /* 0x000000e70800720c */ /* 0x000fe40001f61670 */
[----:B------:R-:W-:Y:S02]  /*bd00*/  ISETP.GE.AND P2, PT, R7, R235, PT ;  /* 0x000000eb0700720c */ /* 0x000fe40003f46270 */
[----:B------:R-:W-:-:S02]  /*bd10*/  FSEL R9, R193, -INF , !P1 ;  /* 0xff800000c1097808 */ /* 0x000fc40004800000 */
[C---:B------:R-:W-:Y:S02]  /*bd20*/  IADD3 R5, R0.reuse, 0x10, RZ ;  /* 0x0000001000057810 */ /* 0x040fe40007ffe0ff */
[C---:B------:R-:W-:Y:S02]  /*bd30*/  IADD3 R4, R0.reuse, 0x11, RZ ;  /* 0x0000001100047810 */ /* 0x040fe40007ffe0ff */
[C---:B------:R-:W-:Y:S02]  /*bd40*/  IADD3 R3, R0.reuse, 0x18, RZ ;  /* 0x0000001800037810 */ /* 0x040fe40007ffe0ff */
[C---:B------:R-:W-:Y:S02]  /*bd50*/  IADD3 R2, R0.reuse, 0x19, RZ ;  /* 0x0000001900027810 */ /* 0x040fe40007ffe0ff */
[C---:B------:R-:W-:Y:S02]  /*bd60*/  ISETP.LT.OR P6, PT, R0.reuse, R230, P6 ;  /* 0x000000e60000720c */ /* 0x040fe400037c1670 */
[----:B------:R-:W-:-:S02]  /*bd70*/  ISETP.LT.OR P5, PT, R0, R229, P5 ;  /* 0x000000e50000720c */ /* 0x000fc40002fa1670 */
[----:B------:R-:W-:Y:S02]  /*bd80*/  ISETP.LT.OR P4, PT, R0, R228, P4 ;  /* 0x000000e40000720c */ /* 0x000fe40002781670 */
[----:B------:R-:W-:Y:S02]  /*bd90*/  ISETP.GE.AND P1, PT, R6, R235, PT ;  /* 0x000000eb0600720c */ /* 0x000fe40003f26270 */
[----:B------:R-:W-:Y:S02]  /*bda0*/  FSEL R20, R192, -INF , !P3 ;  /* 0xff800000c0147808 */ /* 0x000fe40005800000 */
[----:B------:R-:W-:Y:S02]  /*bdb0*/  ISETP.LT.OR P2, PT, R7, R231, P2 ;  /* 0x000000e70700720c */ /* 0x000fe40001741670 */
[----:B------:R-:W-:Y:S02]  /*bdc0*/  FMNMX.FTZ R0, R136, R9, !PT ;  /* 0x0000000988007209 */ /* 0x000fe40007810000 */
[----:B------:R-:W-:-:S02]  /*bdd0*/  ISETP.GE.AND P3, PT, R5, R235, PT ;  /* 0x000000eb0500720c */ /* 0x000fc40003f66270 */
[-C--:B------:R-:W-:Y:S02]  /*bde0*/  ISETP.LT.OR P1, PT, R6, R231.reuse, P1 ;  /* 0x000000e70600720c */ /* 0x080fe40000f21670 */
[----:B------:R-:W-:Y:S02]  /*bdf0*/  FSEL R19, R33, -INF , !P2 ;  /* 0xff80000021137808 */ /* 0x000fe40005000000 */
[----:B------:R-:W-:Y:S02]  /*be00*/  FMNMX.FTZ R0, R20, R0, !PT ;  /* 0x0000000014007209 */ /* 0x000fe40007810000 */
[----:B------:R-:W-:Y:S02]  /*be10*/  ISETP.LT.OR P3, PT, R5, R231, P3 ;  /* 0x000000e70500720c */ /* 0x000fe40001f61670 */
[----:B------:R-:W-:Y:S02]  /*be20*/  ISETP.GE.AND P2, PT, R4, R235, PT ;  /* 0x000000eb0400720c */ /* 0x000fe40003f46270 */
[----:B------:R-:W-:-:S02]  /*be30*/  FSEL R18, R32, -INF , !P1 ;  /* 0xff80000020127808 */ /* 0x000fc40004800000 */
[----:B------:R-:W-:Y:S02]  /*be40*/  FMNMX.FTZ R0, R19, R0, !PT ;  /* 0x0000000013007209 */ /* 0x000fe40007810000 */
[----:B------:R-:W-:Y:S02]  /*be50*/  FSEL R177, R17, -INF , !P3 ;  /* 0xff80000011b17808 */ /* 0x000fe40005800000 */
[-C--:B------:R-:W-:Y:S02]  /*be60*/  ISETP.GE.AND P1, PT, R3, R235.reuse, PT ;  /* 0x000000eb0300720c */ /* 0x080fe40003f26270 */
[----:B------:R-:W-:Y:S02]  /*be70*/  ISETP.GE.AND P3, PT, R2, R235, PT ;  /* 0x000000eb0200720c */ /* 0x000fe40003f66270 */
[----:B------:R-:W-:Y:S02]  /*be80*/  ISETP.LT.OR P2, PT, R4, R231, P2 ;  /* 0x000000e70400720c */ /* 0x000fe40001741670 */
[----:B------:R-:W-:-:S02]  /*be90*/  FMNMX.FTZ R0, R18, R0, !PT ;  /* 0x0000000012007209 */ /* 0x000fc40007810000 */
[-C--:B------:R-:W-:Y:S02]  /*bea0*/  ISETP.LT.OR P1, PT, R3, R231.reuse, P1 ;  /* 0x000000e70300720c */ /* 0x080fe40000f21670 */
[----:B------:R-:W-:Y:S02]  /*beb0*/  ISETP.LT.OR P3, PT, R2, R231, P3 ;  /* 0x000000e70200720c */ /* 0x000fe40001f61670 */
[----:B------:R-:W-:Y:S02]  /*bec0*/  FSEL R176, R16, -INF , !P2 ;  /* 0xff80000010b07808 */ /* 0x000fe40005000000 */
[----:B------:R-:W-:Y:S02]  /*bed0*/  FMNMX.FTZ R0, R177, R0, !PT ;  /* 0x00000000b1007209 */ /* 0x000fe40007810000 */
[----:B------:R-:W-:Y:S02]  /*bee0*/  FSEL R178, R13, -INF , !P1 ;  /* 0xff8000000db27808 */ /* 0x000fe40004800000 */
[----:B------:R-:W-:-:S02]  /*bef0*/  FSEL R179, R12, -INF , !P3 ;  /* 0xff8000000cb37808 */ /* 0x000fc40005800000 */
[C---:B------:R-:W-:Y:S02]  /*bf00*/  ISETP.GE.AND P2, PT, R8.reuse, R234, PT ;  /* 0x000000ea0800720c */ /* 0x040fe40003f46270 */
[C---:B------:R-:W-:Y:S02]  /*bf10*/  ISETP.GE.AND P1, PT, R8.reuse, R233, PT ;  /* 0x000000e90800720c */ /* 0x040fe40003f26270 */
[----:B------:R-:W-:Y:S02]  /*bf20*/  ISETP.GE.AND P3, PT, R8, R232, PT ;  /* 0x000000e80800720c */ /* 0x000fe40003f66270 */
[----:B------:R-:W-:Y:S02]  /*bf30*/  FMNMX.FTZ R0, R176, R0, !PT ;  /* 0x00000000b0007209 */ /* 0x000fe40007810000 */
[C---:B------:R-:W-:Y:S02]  /*bf40*/  ISETP.LT.OR P2, PT, R8.reuse, R230, P2 ;  /* 0x000000e60800720c */ /* 0x040fe40001741670 */
[----:B------:R-:W-:-:S02]  /*bf50*/  ISETP.LT.OR P1, PT, R8, R229, P1 ;  /* 0x000000e50800720c */ /* 0x000fc40000f21670 */
[----:B------:R-:W-:Y:S02]  /*bf60*/  ISETP.LT.OR P3, PT, R8, R228, P3 ;  /* 0x000000e40800720c */ /* 0x000fe40001f61670 */
[----:B------:R-:W-:Y:S02]  /*bf70*/  FMNMX.FTZ R0, R178, R0, !PT ;  /* 0x00000000b2007209 */ /* 0x000fe40007810000 */
[----:B------:R-:W-:Y:S02]  /*bf80*/  FSEL R8, R180, -INF , !P6 ;  /* 0xff800000b4087808 */ /* 0x000fe40007000000 */
[----:B------:R-:W-:Y:S02]  /*bf90*/  FSEL R10, R133, -INF , !P5 ;  /* 0xff800000850a7808 */ /* 0x000fe40006800000 */
[----:B------:R-:W-:Y:S02]  /*bfa0*/  FSEL R11, R132, -INF , !P4 ;  /* 0xff800000840b7808 */ /* 0x000fe40006000000 */
[----:B------:R-:W-:-:S02]  /*bfb0*/  FSEL R16, R181, -INF , !P2 ;  /* 0xff800000b5107808 */ /* 0x000fc40005000000 */
[----:B------:R-:W-:Y:S02]  /*bfc0*/  FSEL R17, R141, -INF , !P1 ;  /* 0xff8000008d117808 */ /* 0x000fe40004800000 */
[----:B------:R-:W-:Y:S02]  /*bfd0*/  FSEL R21, R140, -INF , !P3 ;  /* 0xff8000008c157808 */ /* 0x000fe40005800000 */
[C---:B------:R-:W-:Y:S02]  /*bfe0*/  ISETP.GE.AND P6, PT, R7.reuse, R234, PT ;  /* 0x000000ea0700720c */ /* 0x040fe40003fc6270 */
[C---:B------:R-:W-:Y:S02]  /*bff0*/  ISETP.GE.AND P5, PT, R7.reuse, R233, PT ;  /* 0x000000e90700720c */ /* 0x040fe40003fa6270 */
[----:B------:R-:W-:Y:S02]  /*c000*/  ISETP.GE.AND P4, PT, R7, R232, PT ;  /* 0x000000e80700720c */ /* 0x000fe40003f86270 */
[----:B------:R-:W-:-:S02]  /*c010*/  ISETP.GE.AND P2, PT, R6, R234, PT ;  /* 0x000000ea0600720c */ /* 0x000fc40003f46270 */
[C---:B------:R-:W-:Y:S02]  /*c020*/  ISETP.GE.AND P1, PT, R6.reuse, R233, PT ;  /* 0x000000e90600720c */ /* 0x040fe40003f26270 */
[----:B------:R-:W-:Y:S02]  /*c030*/  ISETP.GE.AND P3, PT, R6, R232, PT ;  /* 0x000000e80600720c */ /* 0x000fe40003f66270 */
[----:B------:R-:W-:Y:S02]  /*c040*/  FMNMX.FTZ R0, R179, R0, !PT ;  /* 0x00000000b3007209 */ /* 0x000fe40007810000 */
[C---:B------:R-:W-:Y:S02]  /*c050*/  ISETP.LT.OR P6, PT, R7.reuse, R230, P6 ;  /* 0x000000e60700720c */ /* 0x040fe400037c1670 */
[C---:B------:R-:W-:Y:S02]  /*c060*/  ISETP.LT.OR P5, PT, R7.reuse, R229, P5 ;  /* 0x000000e50700720c */ /* 0x040fe40002fa1670 */
[----:B------:R-:W-:-:S02]  /*c070*/  ISETP.LT.OR P4, PT, R7, R228, P4 ;  /* 0x000000e40700720c */ /* 0x000fc40002781670 */
[C---:B------:R-:W-:Y:S01]  /*c080*/  ISETP.LT.OR P2, PT, R6.reuse, R230, P2 ;  /* 0x000000e60600720c */ /* 0x040fe20001741670 */
[----:B------:R-:W1:Y:S01]  /*c090*/  SHFL.BFLY PT, R7, R0, 0x2, 0x1f ;  /* 0x0c401f0000077f89 */ /* 0x000e6200000e0000 */
[C---:B------:R-:W-:Y:S02]  /*c0a0*/  ISETP.LT.OR P1, PT, R6.reuse, R229, P1 ;  /* 0x000000e50600720c */ /* 0x040fe40000f21670 */
[----:B------:R-:W-:Y:S02]  /*c0b0*/  ISETP.LT.OR P3, PT, R6, R228, P3 ;  /* 0x000000e40600720c */ /* 0x000fe40001f61670 */
[----:B------:R-:W-:Y:S02]  /*c0c0*/  FMNMX.FTZ R6, R135, R8, !PT ;  /* 0x0000000887067209 */ /* 0x000fe40007810000 */
[----:B------:R-:W-:Y:S02]  /*c0d0*/  FSEL R12, R139, -INF , !P6 ;  /* 0xff8000008b0c7808 */ /* 0x000fe40007000000 */
[----:B------:R-:W-:-:S02]  /*c0e0*/  ISETP.GE.AND P6, PT, R5, R234, PT ;  /* 0x000000ea0500720c */ /* 0x000fc40003fc6270 */
[----:B------:R-:W-:Y:S02]  /*c0f0*/  FMNMX.FTZ R6, R16, R6, !PT ;  /* 0x0000000610067209 */ /* 0x000fe40007810000 */
[----:B------:R-:W-:Y:S02]  /*c100*/  FSEL R14, R138, -INF , !P5 ;  /* 0xff8000008a0e7808 */ /* 0x000fe40006800000 */
        /* <DEDUP_REMOVED lines=10> */
[----:B------:R-:W-:Y:S02]  /*c1b0*/  ISETP.GE.AND P5, PT, R2, R234, PT ;  /* 0x000000ea0200720c */ /* 0x000fe40003fa6270 */
[----:B------:R-:W-:Y:S02]  /*c1c0*/  FMNMX.FTZ R6, R138, R6, !PT ;  /* 0x000000068a067209 */ /* 0x000fe40007810000 */
[----:B------:R-:W-:Y:S02]  /*c1d0*/  FSEL R132, R23, -INF , !P2 ;  /* 0xff80000017847808 */ /* 0x000fe40005000000 */
[C---:B------:R-:W-:Y:S02]  /*c1e0*/  ISETP.GE.AND P6, PT, R5.reuse, R233, PT ;  /* 0x000000e90500720c */ /* 0x040fe40003fc6270 */
[----:B------:R-:W-:Y:S02]  /*c1f0*/  ISETP.GE.AND P2, PT, R5, R232, PT ;  /* 0x000000e80500720c */ /* 0x000fe40003f46270 */
[----:B------:R-:W-:-:S02]  /*c200*/  ISETP.LT.OR P5, PT, R2, R230, P5 ;  /* 0x000000e60200720c */ /* 0x000fc40002fa1670 */
[----:B------:R-:W-:Y:S02]  /*c210*/  FMNMX.FTZ R6, R133, R6, !PT ;  /* 0x0000000685067209 */ /* 0x000fe40007810000 */
[C---:B------:R-:W-:Y:S02]  /*c220*/  ISETP.LT.OR P6, PT, R5.reuse, R229, P6 ;  /* 0x000000e50500720c */ /* 0x040fe400037c1670 */
[----:B------:R-:W-:Y:S02]  /*c230*/  ISETP.LT.OR P2, PT, R5, R228, P2 ;  /* 0x000000e40500720c */ /* 0x000fe40001741670 */
[----:B------:R-:W-:Y:S02]  /*c240*/  FSEL R139, R22, -INF , !P5 ;  /* 0xff800000168b7808 */ /* 0x000fe40006800000 */
[----:B------:R-:W-:Y:S02]  /*c250*/  FMNMX.FTZ R6, R132, R6, !PT ;  /* 0x0000000684067209 */ /* 0x000fe40007810000 */
[----:B-1----:R-:W-:-:S02]  /*c260*/  FMNMX.FTZ R5, R0, R7, !PT ;  /* 0x0000000700057209 */ /* 0x002fc40007810000 */
[----:B------:R-:W-:Y:S02]  /*c270*/  FMNMX.FTZ R7, R134, R10, !PT ;  /* 0x0000000a86077209 */ /* 0x000fe40007810000 */
[----:B------:R-:W-:Y:S02]  /*c280*/  FMNMX.FTZ R0, R139, R6, !PT ;  /* 0x000000068b007209 */ /* 0x000fe40007810000 */
[----:B------:R-:W-:Y:S02]  /*c290*/  FMNMX.FTZ R6, R17, R7, !PT ;  /* 0x0000000711067209 */ /* 0x000fe40007810000 */
[----:B------:R-:W-:Y:S01]  /*c2a0*/  FSEL R13, R143, -INF , !P1 ;  /* 0xff8000008f0d7808 */ /* 0x000fe20004800000 */
[----:B------:R-:W1:Y:S01]  /*c2b0*/  SHFL.BFLY PT, R24, R0, 0x2, 0x1f ;  /* 0x0c401f0000187f89 */ /* 0x000e6200000e0000 */
[----:B------:R-:W-:Y:S02]  /*c2c0*/  FMNMX.FTZ R6, R14, R6, !PT ;  /* 0x000000060e067209 */ /* 0x000fe40007810000 */
[----:B------:R-:W-:-:S02]  /*c2d0*/  ISETP.GE.AND P5, PT, R4, R233, PT ;  /* 0x000000e90400720c */ /* 0x000fc40003fa6270 */
[----:B------:R-:W-:Y:S02]  /*c2e0*/  ISETP.GE.AND P1, PT, R4, R232, PT ;  /* 0x000000e80400720c */ /* 0x000fe40003f26270 */
[----:B------:R-:W-:Y:S02]  /*c2f0*/  FSEL R141, R30, -INF , !P6 ;  /* 0xff8000001e8d7808 */ /* 0x000fe40007000000 */
[----:B------:R-:W-:Y:S02]  /*c300*/  FMNMX.FTZ R6, R13, R6, !PT ;  /* 0x000000060d067209 */ /* 0x000fe40007810000 */
[C---:B------:R-:W-:Y:S02]  /*c310*/  ISETP.LT.OR P5, PT, R4.reuse, R229, P5 ;  /* 0x000000e50400720c */ /* 0x040fe40002fa1670 */
[----:B------:R-:W-:Y:S02]  /*c320*/  ISETP.LT.OR P1, PT, R4, R228, P1 ;  /* 0x000000e40400720c */ /* 0x000fe40000f21670 */
        /* <DEDUP_REMOVED lines=12> */
[----:B------:R-:W-:-:S02]  /*c3f0*/  FSEL R140, R25, -INF , !P5 ;  /* 0xff800000198c7808 */ /* 0x000fc40006800000 */
[C---:B------:R-:W-:Y:S01]  /*c400*/  ISETP.GE.AND P5, PT, R2.reuse, R233, PT ;  /* 0x000000e90200720c */ /* 0x040fe20003fa6270 */
[----:B------:R-:W2:Y:S01]  /*c410*/  SHFL.BFLY PT, R25, R5, 0x1, 0x1f ;  /* 0x0c201f0005197f89 */ /* 0x000ea200000e0000 */
[----:B------:R-:W-:Y:S02]  /*c420*/  ISETP.GE.AND P2, PT, R2, R232, PT ;  /* 0x000000e80200720c */ /* 0x000fe40003f46270 */
[----:B------:R-:W-:Y:S02]  /*c430*/  FSEL R182, R35, -INF , !P1 ;  /* 0xff80000023b67808 */ /* 0x000fe40004800000 */
[----:B------:R-:W-:Y:S01]  /*c440*/  FMNMX.FTZ R3, R180, R3, !PT ;  /* 0x00000003b4037209 */ /* 0x000fe20007810000 */
[----:B------:R-:W-:Y:S01]  /*c450*/  LDSM.16.MT88.4 R32, [R217+0xb000] ;  /* 0x00b00000d920783b */ /* 0x000fe20000004200 */
[----:B------:R-:W-:Y:S02]  /*c460*/  ISETP.LT.OR P5, PT, R2, R229, P5 ;  /* 0x000000e50200720c */ /* 0x000fe40002fa1670 */
[----:B------:R-:W-:-:S02]  /*c470*/  FSEL R142, R26, -INF , !P6 ;  /* 0xff8000001a8e7808 */ /* 0x000fc40007000000 */
[----:B------:R-:W-:Y:S02]  /*c480*/  FMNMX.FTZ R4, R140, R4, !PT ;  /* 0x000000048c047209 */ /* 0x000fe40007810000 */
[----:B------:R-:W-:Y:S02]  /*c490*/  ISETP.LT.OR P1, PT, R2, R228, P2 ;  /* 0x000000e40200720c */ /* 0x000fe40001721670 */
[----:B------:R-:W-:Y:S02]  /*c4a0*/  FSEL R187, R28, -INF , !P4 ;  /* 0xff8000001cbb7808 */ /* 0x000fe40006000000 */
[----:B------:R-:W-:Y:S02]  /*c4b0*/  FMNMX.FTZ R2, R182, R3, !PT ;  /* 0x00000003b6027209 */ /* 0x000fe40007810000 */
[----:B------:R-:W-:Y:S02]  /*c4c0*/  FSEL R143, R27, -INF , !P5 ;  /* 0xff8000001b8f7808 */ /* 0x000fe40006800000 */
[----:B------:R-:W-:-:S02]  /*c4d0*/  FMNMX.FTZ R4, R142, R4, !PT ;  /* 0x000000048e047209 */ /* 0x000fc40007810000 */
[----:B------:R-:W-:Y:S02]  /*c4e0*/  FSEL R186, R29, -INF , !P1 ;  /* 0xff8000001dba7808 */ /* 0x000fe40004800000 */
[----:B------:R-:W-:Y:S01]  /*c4f0*/  FMNMX.FTZ R2, R187, R2, !PT ;  /* 0x00000002bb027209 */ /* 0x000fe20007810000 */
[----:B------:R-:W-:Y:S01]  /*c500*/  LDSM.16.MT88.4 R28, [R218+0xa000] ;  /* 0x00a00000da1c783b */ /* 0x000fe20000004200 */
[----:B------:R-:W-:Y:S02]  /*c510*/  FMNMX.FTZ R6, R143, R4, !PT ;  /* 0x000000048f067209 */ /* 0x000fe40007810000 */
[----:B------:R-:W-:Y:S02]  /*c520*/  FMNMX.FTZ R4, R186, R2, !PT ;  /* 0x00000002ba047209 */ /* 0x000fe40007810000 */
[----:B-1----:R-:W-:Y:S02]  /*c530*/  FMNMX.FTZ R0, R0, R24, !PT ;  /* 0x0000001800007209 */ /* 0x002fe40007810000 */
[----:B------:R-:W1:Y:S01]  /*c540*/  SHFL.BFLY PT, R24, R6, 0x2, 0x1f ;  /* 0x0c401f0006187f89 */ /* 0x000e6200000e0000 */
[----:B--2---:R-:W-:-:S03]  /*c550*/  FMNMX.FTZ R203, R5, R25, !PT ;  /* 0x0000001905cb7209 */ /* 0x004fc60007810000 */
[----:B------:R-:W2:Y:S01]  /*c560*/  SHFL.BFLY PT, R23, R4, 0x2, 0x1f ;  /* 0x0c401f0004177f89 */ /* 0x000ea200000e0000 */
[C---:B------:R-:W-:Y:S01]  /*c570*/  FSETP.NEU.FTZ.AND P4, PT, R203.reuse, -INF , PT ;  /* 0xff800000cb00780b */ /* 0x040fe20003f9d000 */
[----:B------:R-:W-:Y:S02]  /*c580*/  FMUL.FTZ R3, R203, c[0x0][0x23c] ;  /* 0x00008f00cb037a20 */ /* 0x000fe40000410000 */
[----:B------:R-:W3:Y:S03]  /*c590*/  SHFL.BFLY PT, R25, R0, 0x1, 0x1f ;  /* 0x0c201f0000197f89 */ /* 0x000ee600000e0000 */
[----:B------:R-:W-:-:S05]  /*c5a0*/  FSEL R3, R3, RZ, P4 ;  /* 0x000000ff03037208 */ /* 0x000fca0002000000 */
[--C-:B------:R-:W-:Y:S02]  /*c5b0*/  FFMA.FTZ R9, R9, c[0x0][0x23c], -R3.reuse ;  /* 0x00008f0009097a23 */ /* 0x100fe40000010803 */
[--C-:B------:R-:W-:Y:S02]  /*c5c0*/  FFMA.FTZ R20, R20, c[0x0][0x23c], -R3.reuse ;  /* 0x00008f0014147a23 */ /* 0x100fe40000010803 */
[----:B------:R4:W-:Y:S01]  /*c5d0*/  MUFU.EX2 R206, R9 ;  /* 0x0000000900ce7308 */ /* 0x0009e20000000800 */
[--C-:B------:R-:W-:Y:S02]  /*c5e0*/  FFMA.FTZ R19, R19, c[0x0][0x23c], -R3.reuse ;  /* 0x00008f0013137a23 */ /* 0x100fe40000010803 */
[----:B------:R-:W-:Y:S01]  /*c5f0*/  FFMA.FTZ R18, R18, c[0x0][0x23c], -R3 ;  /* 0x00008f0012127a23 */ /* 0x000fe20000010803 */
[----:B-1----:R-:W-:Y:S02]  /*c600*/  FMNMX.FTZ R5, R6, R24, !PT ;  /* 0x0000001806057209 */ /* 0x002fe40007810000 */
[----:B--2---:R-:W-:-:S02]  /*c610*/  FMNMX.FTZ R4, R4, R23, !PT ;  /* 0x0000001704047209 */ /* 0x004fc40007810000 */
[----:B------:R-:W-:Y:S01]  /*c620*/  MUFU.EX2 R205, R20 ;  /* 0x0000001400cd7308 */ /* 0x000fe20000000800 */
[----:B---3--:R-:W-:Y:S02]  /*c630*/  FMNMX.FTZ R202, R0, R25, !PT ;  /* 0x0000001900ca7209 */ /* 0x008fe40007810000 */
[----:B------:R-:W1:Y:S02]  /*c640*/  SHFL.BFLY PT, R6, R4, 0x1, 0x1f ;  /* 0x0c201f0004067f89 */ /* 0x000e6400000e0000 */
[C---:B------:R-:W-:Y:S02]  /*c650*/  FSETP.NEU.FTZ.AND P3, PT, R202.reuse, -INF , PT ;  /* 0xff800000ca00780b */ /* 0x040fe40003f7d000 */
[----:B----4-:R-:W2:Y:S01]  /*c660*/  SHFL.BFLY PT, R9, R5, 0x1, 0x1f ;  /* 0x0c201f0005097f89 */ /* 0x010ea200000e0000 */
[----:B------:R-:W-:Y:S01]  /*c670*/  FMUL.FTZ R2, R202, c[0x0][0x23c] ;  /* 0x00008f00ca027a20 */ /* 0x000fe20000410000 */
[----:B------:R-:W-:Y:S02]  /*c680*/  MUFU.EX2 R204, R19 ;  /* 0x0000001300cc7308 */ /* 0x000fe40000000800 */
[----:B------:R-:W3:Y:S02]  /*c690*/  LDSM.16.MT88.4 R24, [R213+0xa000] ;  /* 0x00a00000d518783b */ /* 0x000ee40000004200 */
[----:B------:R-:W-:-:S04]  /*c6a0*/  FSEL R2, R2, RZ, P3 ;  /* 0x000000ff02027208 */ /* 0x000fc80001800000 */
[----:B------:R-:W-:Y:S01]  /*c6b0*/  MUFU.EX2 R207, R18 ;  /* 0x0000001200cf7308 */ /* 0x000fe20000000800 */
[--C-:B------:R-:W-:Y:S02]  /*c6c0*/  FFMA.FTZ R12, R12, c[0x0][0x23c], -R2.reuse ;  /* 0x00008f000c0c7a23 */ /* 0x100fe40000010802 */
[--C-:B------:R-:W-:Y:S02]  /*c6d0*/  FFMA.FTZ R15, R15, c[0x0][0x23c], -R2.reuse ;  /* 0x00008f000f0f7a23 */ /* 0x100fe40000010802 */
[--C-:B------:R-:W-:Y:S02]  /*c6e0*/  FFMA.FTZ R16, R16, c[0x0][0x23c], -R2.reuse ;  /* 0x00008f0010107a23 */ /* 0x100fe40000010802 */
[----:B------:R-:W-:Y:S01]  /*c6f0*/  FFMA.FTZ R8, R8, c[0x0][0x23c], -R2 ;  /* 0x00008f0008087a23 */ /* 0x000fe20000010802 */
[----:B------:R4:W-:Y:S01]  /*c700*/  MUFU.EX2 R198, R12 ;  /* 0x0000000c00c67308 */ /* 0x0009e20000000800 */
[----:B-1----:R-:W-:Y:S02]  /*c710*/  FMNMX.FTZ R200, R4, R6, !PT ;  /* 0x0000000604c87209 */ /* 0x002fe40007810000 */
[----:B------:R-:W-:-:S02]  /*c720*/  FSEL R4, R203, RZ, P4 ;  /* 0x000000ffcb047208 */ /* 0x000fc40002000000 */
[----:B------:R-:W-:Y:S02]  /*c730*/  FSETP.NEU.FTZ.AND P1, PT, R200, -INF , PT ;  /* 0xff800000c800780b */ /* 0x000fe40003f3d000 */
[----:B--2---:R-:W-:Y:S01]  /*c740*/  FMNMX.FTZ R201, R5, R9, !PT ;  /* 0x0000000905c97209 */ /* 0x004fe20007810000 */
[----:B------:R-:W-:Y:S01]  /*c750*/  FADD.FTZ R5, R136, -R4 ;  /* 0x8000000488057221 */ /* 0x000fe20000010000 */
[----:B------:R-:W-:Y:S01]  /*c760*/  FSEL R4, R202, RZ, P3 ;  /* 0x000000ffca047208 */ /* 0x000fe20001800000 */
[----:B------:R1:W-:Y:S01]  /*c770*/  MUFU.EX2 R199, R15 ;  /* 0x0000000f00c77308 */ /* 0x0003e20000000800 */
[C---:B------:R-:W-:Y:S01]  /*c780*/  FSETP.NEU.FTZ.AND P2, PT, R201.reuse, -INF , PT ;  /* 0xff800000c900780b */ /* 0x040fe20003f5d000 */
[----:B------:R-:W-:Y:S02]  /*c790*/  FMUL.FTZ R0, R201, c[0x0][0x23c] ;  /* 0x00008f00c9007a20 */ /* 0x000fe40000410000 */
[----:B------:R-:W-:Y:S01]  /*c7a0*/  FADD.FTZ R4, R135, -R4 ;  /* 0x8000000487047221 */ /* 0x000fe20000010000 */
[----:B------:R-:W-:Y:S01]  /*c7b0*/  FSEL R6, R201, RZ, P2 ;  /* 0x000000ffc9067208 */ /* 0x000fe20001000000 */
[----:B----4-:R-:W-:Y:S01]  /*c7c0*/  FMUL.FTZ R12, R200, c[0x0][0x23c] ;  /* 0x00008f00c80c7a20 */ /* 0x010fe20000410000 */
[----:B------:R-:W-:Y:S01]  /*c7d0*/  FSEL R0, R0, RZ, P2 ;  /* 0x000000ff00007208 */ /* 0x000fe20001000000 */
[----:B------:R-:W-:Y:S01]  /*c7e0*/  FMUL.FTZ R5, R5, c[0x0][0x23c] ;  /* 0x00008f0005057a20 */ /* 0x000fe20000410000 */
[----:B------:R-:W-:Y:S02]  /*c7f0*/  MUFU.EX2 R196, R16 ;  /* 0x0000001000c47308 */ /* 0x000fe40000000800 */
[----:B------:R-:W-:Y:S01]  /*c800*/  FSEL R12, R12, RZ, P1 ;  /* 0x000000ff0c0c7208 */ /* 0x000fe20000800000 */
[----:B------:R-:W-:-:S02]  /*c810*/  FFMA.FTZ R14, R14, c[0x0][0x23c], -R0 ;  /* 0x00008f000e0e7a23 */ /* 0x000fc40000010800 */
[----:B------:R-:W-:Y:S02]  /*c820*/  FFMA.FTZ R13, R13, c[0x0][0x23c], -R0 ;  /* 0x00008f000d0d7a23 */ /* 0x000fe40000010800 */
[--C-:B------:R-:W-:Y:S01]  /*c830*/  FFMA.FTZ R21, R21, c[0x0][0x23c], -R12.reuse ;  /* 0x00008f0015157a23 */ /* 0x100fe2000001080c */
[----:B------:R2:W4:Y:S01]  /*c840*/  MUFU.EX2 R16, R5 ;  /* 0x0000000500107308 */ /* 0x0005220000000800 */
[----:B------:R-:W-:Y:S02]  /*c850*/  FFMA.FTZ R22, R22, c[0x0][0x23c], -R12 ;  /* 0x00008f0016167a23 */ /* 0x000fe4000001080c */
[----:B-1----:R-:W-:Y:S01]  /*c860*/  FMUL.FTZ R15, R4, c[0x0][0x23c] ;  /* 0x00008f00040f7a20 */ /* 0x002fe20000410000 */
[----:B------:R-:W-:Y:S01]  /*c870*/  FSEL R4, R200, RZ, P1 ;  /* 0x000000ffc8047208 */ /* 0x000fe20000800000 */
[--C-:B------:R-:W-:Y:S02]  /*c880*/  FFMA.FTZ R10, R10, c[0x0][0x23c], -R0.reuse ;  /* 0x00008f000a0a7a23 */ /* 0x100fe40000010800 */
[----:B------:R-:W-:Y:S01]  /*c890*/  FFMA.FTZ R17, R17, c[0x0][0x23c], -R0 ;  /* 0x00008f0011117a23 */ /* 0x000fe20000010800 */
[----:B------:R-:W-:Y:S01]  /*c8a0*/  MUFU.EX2 R185, R21 ;  /* 0x0000001500b97308 */ /* 0x000fe20000000800 */
[----:B------:R-:W-:-:S02]  /*c8b0*/  FADD.FTZ R4, R137, -R4 ;  /* 0x8000000489047221 */ /* 0x000fc40000010000 */
[--C-:B------:R-:W-:Y:S02]  /*c8c0*/  FFMA.FTZ R11, R11, c[0x0][0x23c], -R12.reuse ;  /* 0x00008f000b0b7a23 */ /* 0x100fe4000001080c */
[----:B------:R-:W-:Y:S02]  /*c8d0*/  FFMA.FTZ R7, R7, c[0x0][0x23c], -R12 ;  /* 0x00008f0007077a23 */ /* 0x000fe4000001080c */
[----:B------:R-:W-:Y:S01]  /*c8e0*/  FMUL.FTZ R4, R4, c[0x0][0x23c] ;  /* 0x00008f0004047a20 */ /* 0x000fe20000410000 */
[----:B------:R1:W-:Y:S01]  /*c8f0*/  MUFU.EX2 R181, R22 ;  /* 0x0000001600b57308 */ /* 0x0003e20000000800 */
[----:B--2---:R-:W-:Y:S02]  /*c900*/  FADD.FTZ R5, R134, -R6 ;  /* 0x8000000686057221 */ /* 0x004fe40000010000 */
[----:B----4-:R-:W-:Y:S02]  /*c910*/  FMUL.FTZ R144, R144, R16 ;  /* 0x0000001090907220 */ /* 0x010fe40000410000 */
[----:B------:R-:W-:-:S02]  /*c920*/  FMUL.FTZ R5, R5, c[0x0][0x23c] ;  /* 0x00008f0005057a20 */ /* 0x000fc40000410000 */
[-C--:B------:R-:W-:Y:S01]  /*c930*/  FMUL.FTZ R145, R145, R16.reuse ;  /* 0x0000001091917220 */ /* 0x080fe20000410000 */
[----:B------:R-:W-:Y:S01]  /*c940*/  MUFU.EX2 R190, R14 ;  /* 0x0000000e00be7308 */ /* 0x000fe20000000800 */
[-C--:B------:R-:W-:Y:S02]  /*c950*/  FMUL.FTZ R156, R156, R16.reuse ;  /* 0x000000109c9c7220 */ /* 0x080fe40000410000 */
[-C--:B------:R-:W-:Y:S02]  /*c960*/  FMUL.FTZ R157, R157, R16.reuse ;  /* 0x000000109d9d7220 */ /* 0x080fe40000410000 */
[-C--:B------:R-:W-:Y:S02]  /*c970*/  FMUL.FTZ R172, R172, R16.reuse ;  /* 0x00000010acac7220 */ /* 0x080fe40000410000 */
[-C--:B------:R-:W-:Y:S01]  /*c980*/  FMUL.FTZ R173, R173, R16.reuse ;  /* 0x00000010adad7220 */ /* 0x080fe20000410000 */
[----:B-1----:R-:W1:Y:S01]  /*c990*/  LDSM.16.MT88.4 R20, [R215+0xa000] ;  /* 0x00a00000d714783b */ /* 0x002e620000004200 */
[----:B------:R-:W2:Y:S01]  /*c9a0*/  MUFU.EX2 R191, R13 ;  /* 0x0000000d00bf7308 */ /* 0x000ea20000000800 */
[----:B------:R-:W-:-:S02]  /*c9b0*/  FMUL.FTZ R160, R160, R16 ;  /* 0x00000010a0a07220 */ /* 0x000fc40000410000 */
[-C--:B------:R-:W-:Y:S02]  /*c9c0*/  FMUL.FTZ R161, R161, R16.reuse ;  /* 0x00000010a1a17220 */ /* 0x080fe40000410000 */
[-C--:B------:R-:W-:Y:S02]  /*c9d0*/  FMUL.FTZ R36, R36, R16.reuse ;  /* 0x0000001024247220 */ /* 0x080fe40000410000 */
[-C--:B------:R-:W-:Y:S01]  /*c9e0*/  FMUL.FTZ R37, R37, R16.reuse ;  /* 0x0000001025257220 */ /* 0x080fe20000410000 */
[----:B------:R4:W5:Y:S01]  /*c9f0*/  MUFU.EX2 R197, R8 ;  /* 0x0000000800c57308 */ /* 0x0009620000000800 */
[-C--:B------:R-:W-:Y:S02]  /*ca00*/  FMUL.FTZ R80, R80, R16.reuse ;  /* 0x0000001050507220 */ /* 0x080fe40000410000 */
[-C--:B------:R-:W-:Y:S02]  /*ca10*/  FMUL.FTZ R81, R81, R16.reuse ;  /* 0x0000001051517220 */ /* 0x080fe40000410000 */
[----:B------:R-:W-:-:S02]  /*ca20*/  FMUL.FTZ R64, R64, R16 ;  /* 0x0000001040407220 */ /* 0x000fc40000410000 */
[----:B------:R-:W-:Y:S01]  /*ca30*/  FMUL.FTZ R65, R65, R16 ;  /* 0x0000001041417220 */ /* 0x000fe20000410000 */
[----:B------:R3:W-:Y:S01]  /*ca40*/  MUFU.EX2 R189, R10 ;  /* 0x0000000a00bd7308 */ /* 0x0007e20000000800 */
[----:B--2---:R-:W-:Y:S01]  /*ca50*/  F2FP.PACK_AB R6, R191, R190 ;  /* 0x000000bebf06723e */ /* 0x004fe200000000ff */
[-C--:B------:R-:W-:Y:S02]  /*ca60*/  FMUL.FTZ R68, R68, R16.reuse ;  /* 0x0000001044447220 */ /* 0x080fe40000410000 */
[-C--:B------:R-:W-:Y:S02]  /*ca70*/  FMUL.FTZ R69, R69, R16.reuse ;  /* 0x0000001045457220 */ /* 0x080fe40000410000 */
[----:B------:R-:W-:Y:S02]  /*ca80*/  FMUL.FTZ R52, R52, R16 ;  /* 0x0000001034347220 */ /* 0x000fe40000410000 */
[----:B------:R-:W-:Y:S01]  /*ca90*/  MUFU.EX2 R188, R17 ;  /* 0x0000001100bc7308 */ /* 0x000fe20000000800 */
[----:B----4-:R-:W-:Y:S01]  /*caa0*/  F2FP.PACK_AB R8, R205, R206 ;  /* 0x000000cecd08723e */ /* 0x010fe200000000ff */
[-C--:B------:R-:W-:Y:S01]  /*cab0*/  FMUL.FTZ R53, R53, R16.reuse ;  /* 0x0000001035357220 */ /* 0x080fe20000410000 */
[----:B-----5:R-:W-:Y:S01]  /*cac0*/  F2FP.PACK_AB R9, R196, R197 ;  /* 0x000000c5c409723e */ /* 0x020fe200000000ff */
[----:B------:R-:W-:-:S02]  /*cad0*/  FMUL.FTZ R48, R48, R16 ;  /* 0x0000001030307220 */ /* 0x000fc40000410000 */
[----:B------:R-:W-:Y:S02]  /*cae0*/  FMUL.FTZ R49, R49, R16 ;  /* 0x0000001031317220 */ /* 0x000fe40000410000 */
[----:B------:R2:W-:Y:S01]  /*caf0*/  MUFU.EX2 R183, R11 ;  /* 0x0000000b00b77308 */ /* 0x0005e20000000800 */
[----:B---3--:R-:W-:Y:S01]  /*cb00*/  F2FP.PACK_AB R10, R207, R204 ;  /* 0x000000cccf0a723e */ /* 0x008fe200000000ff */
[-C--:B------:R-:W-:Y:S02]  /*cb10*/  FMUL.FTZ R116, R116, R16.reuse ;  /* 0x0000001074747220 */ /* 0x080fe40000410000 */
[-C--:B------:R-:W-:Y:S02]  /*cb20*/  FMUL.FTZ R117, R117, R16.reuse ;  /* 0x0000001075757220 */ /* 0x080fe40000410000 */
[-C--:B------:R-:W-:Y:S02]  /*cb30*/  FMUL.FTZ R128, R128, R16.reuse ;  /* 0x0000001080807220 */ /* 0x080fe40000410000 */
[----:B------:R-:W3:Y:S01]  /*cb40*/  MUFU.EX2 R184, R7 ;  /* 0x0000000700b87308 */ /* 0x000ee20000000800 */
[----:B------:R-:W-:-:S02]  /*cb50*/  FMUL.FTZ R129, R129, R16 ;  /* 0x0000001081817220 */ /* 0x000fc40000410000 */
[-C--:B------:R-:W-:Y:S02]  /*cb60*/  FMUL.FTZ R84, R84, R16.reuse ;  /* 0x0000001054547220 */ /* 0x080fe40000410000 */
[-C--:B------:R-:W-:Y:S02]  /*cb70*/  FMUL.FTZ R85, R85, R16.reuse ;  /* 0x0000001055557220 */ /* 0x080fe40000410000 */
[----:B------:R-:W-:Y:S01]  /*cb80*/  FMUL.FTZ R96, R96, R16 ;  /* 0x0000001060607220 */ /* 0x000fe20000410000 */
[----:B------:R-:W4:Y:S01]  /*cb90*/  MUFU.EX2 R15, R15 ;  /* 0x0000000f000f7308 */ /* 0x000f220000000800 */
[----:B--2---:R-:W-:Y:S01]  /*cba0*/  F2FP.PACK_AB R11, R199, R198 ;  /* 0x000000c6c70b723e */ /* 0x004fe200000000ff */
[-C--:B------:R-:W-:Y:S02]  /*cbb0*/  FMUL.FTZ R97, R97, R16.reuse ;  /* 0x0000001061617220 */ /* 0x080fe40000410000 */
[-C--:B------:R-:W-:Y:S02]  /*cbc0*/  FMUL.FTZ R100, R100, R16.reuse ;  /* 0x0000001064647220 */ /* 0x080fe40000410000 */
[----:B------:R-:W-:-:S02]  /*cbd0*/  FMUL.FTZ R101, R101, R16 ;  /* 0x0000001065657220 */ /* 0x000fc40000410000 */
[----:B------:R2:W5:Y:S01]  /*cbe0*/  MUFU.EX2 R14, R5 ;  /* 0x00000005000e7308 */ /* 0x0005620000000800 */
[----:B---3--:R-:W-:Y:S01]  /*cbf0*/  F2FP.PACK_AB R7, R181, R184 ;  /* 0x000000b8b507723e */ /* 0x008fe200000000ff */
[-C--:B------:R-:W-:Y:S02]  /*cc00*/  FMUL.FTZ R112, R112, R16.reuse ;  /* 0x0000001070707220 */ /* 0x080fe40000410000 */
[----:B------:R-:W-:-:S04]  /*cc10*/  FMUL.FTZ R113, R113, R16 ;  /* 0x0000001071717220 */ /* 0x000fc80000410000 */
[----:B------:R3:W1:Y:S01]  /*cc20*/  MUFU.EX2 R13, R4 ;  /* 0x00000004000d7308 */ /* 0x0006620000000800 */
[-C--:B----4-:R-:W-:Y:S02]  /*cc30*/  FMUL.FTZ R146, R146, R15.reuse ;  /* 0x0000000f92927220 */ /* 0x090fe40000410000 */
[-C--:B------:R-:W-:Y:S02]  /*cc40*/  FMUL.FTZ R147, R147, R15.reuse ;  /* 0x0000000f93937220 */ /* 0x080fe40000410000 */
[-C--:B------:R-:W-:Y:S02]  /*cc50*/  FMUL.FTZ R158, R158, R15.reuse ;  /* 0x0000000f9e9e7220 */ /* 0x080fe40000410000 */
[----:B------:R-:W-:Y:S01]  /*cc60*/  FMUL.FTZ R159, R159, R15 ;  /* 0x0000000f9f9f7220 */ /* 0x000fe20000410000 */
[----:B--2---:R-:W-:Y:S01]  /*cc70*/  F2FP.PACK_AB R5, R185, R183 ;  /* 0x000000b7b905723e */ /* 0x004fe200000000ff */
[-C--:B-----5:R-:W-:Y:S01]  /*cc80*/  FMUL.FTZ R148, R148, R14.reuse ;  /* 0x0000000e94947220 */ /* 0x0a0fe20000410000 */
[----:B------:R-:W-:Y:S01]  /*cc90*/  HMMA.16816.F32 R144, R8, R24, R144 ;  /* 0x000000180890723c */ /* 0x000fe20000001890 */
[----:B------:R-:W-:-:S02]  /*cca0*/  FMUL.FTZ R149, R149, R14 ;  /* 0x0000000e95957220 */ /* 0x000fc40000410000 */
[-C--:B------:R-:W-:Y:S02]  /*ccb0*/  FMUL.FTZ R152, R152, R14.reuse ;  /* 0x0000000e98987220 */ /* 0x080fe40000410000 */
[----:B------:R-:W-:Y:S01]  /*ccc0*/  FMUL.FTZ R153, R153, R14 ;  /* 0x0000000e99997220 */ /* 0x000fe20000410000 */
[----:B---3--:R-:W-:Y:S01]  /*ccd0*/  F2FP.PACK_AB R4, R188, R189 ;  /* 0x000000bdbc04723e */ /* 0x008fe200000000ff */
        /* <DEDUP_REMOVED lines=127> */
[----:B------:R-:W-:-:S04]  /*d4d0*/  FMUL.FTZ R115, R115, R15 ;  /* 0x0000000f73737220 */ /* 0x000fc80000410000 */
[----:B------:R-:W-:Y:S01]  /*d4e0*/  FFMA.FTZ R4, R177, c[0x0][0x23c], -R3 ;  /* 0x00008f00b1047a23 */ /* 0x000fe20000010803 */
[C---:B------:R-:W-:Y:S01]  /*d4f0*/  HMMA.16816.F32 R192, R8.reuse, R26, R80 ;  /* 0x0000001a08c0723c */ /* 0x040fe20000001850 */
[----:B------:R-:W-:Y:S01]  /*d500*/  MOV R177, R19 ;  /* 0x0000001300b17202 */ /* 0x000fe20000000f00 */
[----:B------:R-:W-:Y:S01]  /*d510*/  IMAD.MOV.U32 R6, RZ, RZ, R136 ;  /* 0x000000ffff067224 */ /* 0x000fe200078e0088 */
[----:B------:R1:W-:Y:S01]  /*d520*/  MUFU.EX2 R26, R4 ;  /* 0x00000004001a7308 */ /* 0x0003e20000000800 */
[----:B------:R-:W-:Y:S02]  /*d530*/  MOV R5, R137 ;  /* 0x0000008900057202 */ /* 0x000fe40000000f00 */
[----:B------:R-:W-:Y:S02]  /*d540*/  MOV R7, R135 ;  /* 0x0000008700077202 */ /* 0x000fe40000000f00 */
[----:B------:R-:W-:Y:S01]  /*d550*/  HMMA.16816.F32 R208, R8, R22, R64 ;  /* 0x0000001608d0723c */ /* 0x000fe20000001840 */
[----:B------:R-:W-:-:S02]  /*d560*/  MOV R80, R172 ;  /* 0x000000ac00507202 */ /* 0x000fc40000000f00 */
[----:B------:R-:W-:Y:S02]  /*d570*/  MOV R81, R159 ;  /* 0x0000009f00517202 */ /* 0x000fe40000000f00 */
[----:B------:R-:W-:Y:S02]  /*d580*/  MOV R82, R158 ;  /* 0x0000009e00527202 */ /* 0x000fe40000000f00 */
[----:B------:R-:W-:Y:S01]  /*d590*/  MOV R67, R28 ;  /* 0x0000001c00437202 */ /* 0x000fe20000000f00 */
[----:B------:R-:W-:Y:S01]  /*d5a0*/  HMMA.16816.F32 R68, R8, R24, R68 ;  /* 0x000000180844723c */ /* 0x000fe20000001844 */
[----:B------:R-:W-:Y:S01]  /*d5b0*/  IMAD.MOV.U32 R64, RZ, RZ, R174 ;  /* 0x000000ffff407224 */ /* 0x000fe200078e00ae */
[----:B------:R-:W-:Y:S01]  /*d5c0*/  MOV R65, R173 ;  /* 0x000000ad00417202 */ /* 0x000fe20000000f00 */
[----:B-1----:R-:W-:Y:S01]  /*d5d0*/  FFMA.FTZ R4, R176, c[0x0][0x23c], -R3 ;  /* 0x00008f00b0047a23 */ /* 0x002fe20000010803 */
[----:B------:R-:W1:Y:S01]  /*d5e0*/  LDSM.16.MT88.4 R172, [R215+0xa800] ;  /* 0x00a80000d7ac783b */ /* 0x000e620000004200 */
[----:B------:R-:W-:-:S02]  /*d5f0*/  MOV R66, R29 ;  /* 0x0000001d00427202 */ /* 0x000fc40000000f00 */
[----:B------:R2:W3:Y:S01]  /*d600*/  MUFU.EX2 R28, R4 ;  /* 0x00000004001c7308 */ /* 0x0004e20000000800 */
[----:B------:R-:W-:Y:S01]  /*d610*/  HMMA.16816.F32 R52, R8, R20, R52 ;  /* 0x000000140834723c */ /* 0x000fe20000001834 */
[----:B------:R-:W-:Y:S02]  /*d620*/  MOV R83, R157 ;  /* 0x0000009d00537202 */ /* 0x000fe40000000f00 */
[----:B------:R-:W-:-:S05]  /*d630*/  MOV R176, R134 ;  /* 0x0000008600b07202 */ /* 0x000fca0000000f00 */
[C---:B------:R-:W-:Y:S01]  /*d640*/  HMMA.16816.F32 R240, R8.reuse, R30, R48 ;  /* 0x0000001e08f0723c */ /* 0x040fe20000001830 */
[----:B------:R-:W4:Y:S01]  /*d650*/  LDSM.16.MT88.4 R48, [R218+0xa800] ;  /* 0x00a80000da30783b */ /* 0x000f220000004200 */
[--C-:B--2---:R-:W-:Y:S01]  /*d660*/  FFMA.FTZ R4, R178, c[0x0][0x23c], -R3.reuse ;  /* 0x00008f00b2047a23 */ /* 0x104fe20000010803 */
[----:B------:R-:W-:Y:S01]  /*d670*/  MOV R178, R18 ;  /* 0x0000001200b27202 */ /* 0x000fe20000000f00 */
[----:B------:R-:W-:Y:S01]  /*d680*/  FFMA.FTZ R3, R179, c[0x0][0x23c], -R3 ;  /* 0x00008f00b3037a23 */ /* 0x000fe20000010803 */
[----:B------:R-:W-:Y:S01]  /*d690*/  MOV R179, R17 ;  /* 0x0000001100b37202 */ /* 0x000fe20000000f00 */
[----:B------:R2:W-:Y:S02]  /*d6a0*/  MUFU.EX2 R29, R4 ;  /* 0x00000004001d7308 */ /* 0x0005e40000000800 */
[C---:B------:R-:W-:Y:S06]  /*d6b0*/  HMMA.16816.F32 R116, R8.reuse, R32, R116 ;  /* 0x000000200874723c */ /* 0x040fec0000001874 */
[----:B------:R5:W1:Y:S02]  /*d6c0*/  MUFU.EX2 R27, R3 ;  /* 0x00000003001b7308 */ /* 0x000a640000000800 */
[C---:B------:R-:W-:Y:S07]  /*d6d0*/  HMMA.16816.F32 R32, R8.reuse, R34, R128 ;  /* 0x000000220820723c */ /* 0x040fee0000001880 */
[----:B---3--:R-:W-:Y:S01]  /*d6e0*/  F2FP.PACK_AB R128, R28, R26 ;  /* 0x0000001a1c80723e */ /* 0x008fe200000000ff */
[----:B------:R-:W-:Y:S01]  /*d6f0*/  HMMA.16816.F32 R84, R8, R36, R84 ;  /* 0x000000240854723c */ /* 0x000fe20000001854 */
[----:B--2---:R-:W-:-:S02]  /*d700*/  MOV R4, R156 ;  /* 0x0000009c00047202 */ /* 0x004fc40000000f00 */
[----:B------:R-:W2:Y:S01]  /*d710*/  LDSM.16.MT88.4 R156, [R213+0xa800] ;  /* 0x00a80000d59c783b */ /* 0x000ea20000004200 */
[----:B-----5:R-:W-:Y:S01]  /*d720*/  FFMA.FTZ R3, R138, c[0x0][0x23c], -R2 ;  /* 0x00008f008a037a23 */ /* 0x020fe20000010802 */
[----:B-1----:R-:W-:-:S03]  /*d730*/  F2FP.PACK_AB R130, R27, R29 ;  /* 0x0000001d1b82723e */ /* 0x002fc600000000ff */
[----:B------:R-:W-:Y:S01]  /*d740*/  HMMA.16816.F32 R100, R8, R40, R100 ;  /* 0x000000280864723c */ /* 0x000fe20000001864 */
[----:B------:R1:W-:Y:S02]  /*d750*/  MUFU.EX2 R22, R3 ;  /* 0x0000000300167308 */ /* 0x0003e40000000800 */
[----:B-1----:R-:W-:-:S06]  /*d760*/  FFMA.FTZ R3, R133, c[0x0][0x23c], -R2 ;  /* 0x00008f0085037a23 */ /* 0x002fcc0000010802 */
[----:B------:R1:W3:Y:S02]  /*d770*/  MUFU.EX2 R24, R3 ;  /* 0x0000000300187308 */ /* 0x0002e40000000800 */
[--C-:B-1----:R-:W-:Y:S01]  /*d780*/  FFMA.FTZ R3, R132, c[0x0][0x23c], -R2.reuse ;  /* 0x00008f0084037a23 */ /* 0x102fe20000010802 */
[----:B---3--:R-:W-:Y:S01]  /*d790*/  F2FP.PACK_AB R129, R24, R22 ;  /* 0x000000161881723e */ /* 0x008fe200000000ff */
[----:B------:R-:W-:Y:S01]  /*d7a0*/  FFMA.FTZ R2, R139, c[0x0][0x23c], -R2 ;  /* 0x00008f008b027a23 */ /* 0x000fe20000010802 */
[C---:B------:R-:W-:Y:S03]  /*d7b0*/  HMMA.16816.F32 R132, R8.reuse, R42, R112 ;  /* 0x0000002a0884723c */ /* 0x040fe60000001870 */
[----:B------:R-:W-:Y:S01]  /*d7c0*/  MUFU.EX2 R25, R3 ;  /* 0x0000000300197308 */ /* 0x000fe20000000800 */
[----:B------:R-:W-:Y:S04]  /*d7d0*/  LDSM.16.MT88.4 R112, [R218+0xb800] ;  /* 0x00b80000da70783b */ /* 0x000fe80000004200 */
[----:B------:R-:W-:Y:S03]  /*d7e0*/  HMMA.16816.F32 R136, R8, R38, R96 ;  /* 0x000000260888723c */ /* 0x000fe60000001860 */
[----:B------:R1:W3:Y:S01]  /*d7f0*/  MUFU.EX2 R23, R2 ;  /* 0x0000000200177308 */ /* 0x0002e20000000800 */
[----:B------:R-:W5:Y:S03]  /*d800*/  LDSM.16.MT88.4 R96, [R215+0xb800] ;  /* 0x00b80000d760783b */ /* 0x000f660000004200 */
[----:B------:R-:W-:-:S02]  /*d810*/  FFMA.FTZ R11, R251, R16, R206 ;  /* 0x00000010fb0b7223 */ /* 0x000fc400000100ce */
[----:B------:R-:W-:Y:S02]  /*d820*/  FFMA.FTZ R8, R250, R15, R197 ;  /* 0x0000000ffa087223 */ /* 0x000fe400000100c5 */
[----:B------:R-:W-:Y:S02]  /*d830*/  FADD.FTZ R11, R205, R11 ;  /* 0x0000000bcd0b7221 */ /* 0x000fe40000010000 */
[----:B------:R-:W-:Y:S02]  /*d840*/  FADD.FTZ R10, R196, R8 ;  /* 0x00000008c40a7221 */ /* 0x000fe40000010000 */
[----:B-1----:R-:W-:Y:S01]  /*d850*/  FFMA.FTZ R2, R141, c[0x0][0x23c], -R0 ;  /* 0x00008f008d027a23 */ /* 0x002fe20000010800 */
[----:B---3--:R-:W-:-:S03]  /*d860*/  F2FP.PACK_AB R131, R23, R25 ;  /* 0x000000191783723e */ /* 0x008fc600000000ff */
[----:B------:R1:W-:Y:S04]  /*d870*/  MUFU.EX2 R20, R2 ;  /* 0x0000000200147308 */ /* 0x0003e80000000800 */
[C---:B------:R-:W-:Y:S08]  /*d880*/  HMMA.16816.F32 R160, R128.reuse, R172, R160 ;  /* 0x000000ac80a0723c */ /* 0x040ff000000018a0 */
[----:B----4-:R-:W-:Y:S01]  /*d890*/  HMMA.16816.F32 R36, R128, R48, R80 ;  /* 0x000000308024723c */ /* 0x010fe20000001850 */
[----:B------:R-:W3:Y:S01]  /*d8a0*/  LDSM.16.MT88.4 R80, [R213+0xb800] ;  /* 0x00b80000d550783b */ /* 0x000ee20000004200 */
[----:B-1----:R-:W-:-:S04]  /*d8b0*/  FFMA.FTZ R2, R140, c[0x0][0x23c], -R0 ;  /* 0x00008f008c027a23 */ /* 0x002fc80000010800 */
[----:B------:R1:W4:Y:S02]  /*d8c0*/  MUFU.EX2 R21, R2 ;  /* 0x0000000200157308 */ /* 0x0003240000000800 */
[C---:B--2---:R-:W-:Y:S08]  /*d8d0*/  HMMA.16816.F32 R144, R128.reuse, R156, R144 ;  /* 0x0000009c8090723c */ /* 0x044ff00000001890 */
[----:B-----5:R-:W-:Y:S01]  /*d8e0*/  HMMA.16816.F32 R84, R128, R96, R84 ;  /* 0x000000608054723c */ /* 0x020fe20000001854 */
[--C-:B-1----:R-:W-:Y:S01]  /*d8f0*/  FFMA.FTZ R2, R142, c[0x0][0x23c], -R0.reuse ;  /* 0x00008f008e027a23 */ /* 0x102fe20000010800 */
[----:B----4-:R-:W-:Y:S01]  /*d900*/  F2FP.PACK_AB R124, R21, R20 ;  /* 0x00000014157c723e */ /* 0x010fe200000000ff */
[----:B------:R-:W-:-:S05]  /*d910*/  FFMA.FTZ R0, R143, c[0x0][0x23c], -R0 ;  /* 0x00008f008f007a23 */ /* 0x000fca0000010800 */
[C---:B------:R-:W-:Y:S01]  /*d920*/  HMMA.16816.F32 R100, R128.reuse, R112, R100 ;  /* 0x000000708064723c */ /* 0x040fe20000001864 */
[----:B------:R-:W-:Y:S08]  /*d930*/  MUFU.EX2 R19, R2 ;  /* 0x0000000200137308 */ /* 0x000ff00000000800 */
[----:B------:R1:W2:Y:S01]  /*d940*/  MUFU.EX2 R18, R0 ;  /* 0x0000000000127308 */ /* 0x0002a20000000800 */
[----:B---3--:R-:W-:Y:S01]  /*d950*/  HMMA.16816.F32 R68, R128, R80, R68 ;  /* 0x000000508044723c */ /* 0x008fe20000001844 */
        /* <DEDUP_REMOVED lines=15> */
[C---:B------:R-:W-:Y:S01]  /*da50*/  HMMA.16816.F32 R40, R124.reuse, R48, R64 ;  /* 0x000000307c28723c */ /* 0x040fe20000001840 */
[----:B------:R-:W2:Y:S07]  /*da60*/  LDSM.16.MT88.4 R64, [R217+0xa800] ;  /* 0x00a80000d940783b */ /* 0x000eae0000004200 */
[C---:B------:R-:W-:Y:S08]  /*da70*/  HMMA.16816.F32 R148, R124.reuse, R156, R148 ;  /* 0x0000009c7c94723c */ /* 0x040ff00000001894 */
[C---:B------:R-:W-:Y:S08]  /*da80*/  HMMA.16816.F32 R152, R124.reuse, R158, R152 ;  /* 0x0000009e7c98723c */ /* 0x040ff00000001898 */
[C---:B------:R-:W-:Y:S08]  /*da90*/  HMMA.16816.F32 R44, R124.reuse, R50, R44 ;  /* 0x000000327c2c723c */ /* 0x040ff0000000182c */
[C---:B------:R-:W-:Y:S08]  /*daa0*/  HMMA.16816.F32 R72, R124.reuse, R80, R72 ;  /* 0x000000507c48723c */ /* 0x040ff00000001848 */
[-C--:B-1----:R-:W-:Y:S08]  /*dab0*/  HMMA.16816.F32 R120, R124, R4.reuse, R120 ;  /* 0x000000047c78723c */ /* 0x082ff00000001878 */
[----:B------:R-:W-:Y:S07]  /*dac0*/  HMMA.16816.F32 R116, R128, R4, R116 ;  /* 0x000000048074723c */ /* 0x000fee0000001874 */
[----:B------:R-:W-:Y:S01]  /*dad0*/  FFMA.FTZ R5, R249, R14, R189 ;  /* 0x0000000ef9057223 */ /* 0x000fe200000100bd */
[----:B--2---:R-:W-:Y:S01]  /*dae0*/  HMMA.16816.F32 R56, R124, R64, R56 ;  /* 0x000000407c38723c */ /* 0x004fe20000001838 */
        /* <DEDUP_REMOVED lines=50> */
[----:B------:R-:W-:Y:S01]  /*de10*/  UMOV UR16, 0x6 ;  /* 0x0000000600107882 */ /* 0x000fe20000000000 */
[----:B------:R-:W-:Y:S01]  /*de20*/  MOV R0, UR4 ;  /* 0x0000000400007c02 */ /* 0x000fe20008000f00 */
[----:B------:R-:W-:Y:S01]  /*de30*/  ULDC.64 UR4, c[0x0][0x1a0] ;  /* 0x0000680000047ab9 */ /* 0x000fe20000000a00 */
[----:B------:R-:W-:Y:S01]  /*de40*/  BAR.SYNC.DEFER_BLOCKING 0x0 ;  /* 0x0000000000007b1d */ /* 0x000fe20000010000 */
[----:B------:R-:W-:Y:S01]  /*de50*/  USHF.L.U32 UR15, UR4, 0x6, URZ ;  /* 0x00000006040f7899 */ /* 0x000fe2000800063f */
[----:B------:R-:W-:Y:S01]  /*de60*/  IADD3 R4, P1, R236, -UR10, RZ ;  /* 0x8000000aec047c10 */ /* 0x000fe2000ff3e0ff */
[----:B------:R-:W-:Y:S02]  /*de70*/  USHF.L.U64.HI UR5, UR4, UR16, UR5 ;  /* 0x0000001004057299 */ /* 0x000fe40008010205 */
[----:B------:R-:W-:Y:S01]  /*de80*/  UIADD3 UR15, UP0, -UR15, 0x80, URZ ;  /* 0x000000800f0f7890 */ /* 0x000fe2000ff1e13f */
[----:B------:R-:W-:Y:S01]  /*de90*/  IADD3.X R5, R237, ~UR14, RZ, P1, !PT ;  /* 0x8000000eed057c10 */ /* 0x000fe20008ffe4ff */
[----:B------:R-:W-:-:S02]  /*dea0*/  UIADD3 UR20, UR8, -0x5, URZ ;  /* 0xfffffffb08147890 */ /* 0x000fc4000fffe03f */
[----:B------:R-:W-:Y:S02]  /*deb0*/  UIADD3.X UR5, URZ, ~UR5, URZ, UP0, !UPT ;  /* 0x800000053f057290 */ /* 0x000fe400087fe43f */
[----:B------:R-:W-:Y:S01]  /*dec0*/  UISETP.GT.AND UP0, UPT, UR20, UR9, UPT ;  /* 0x000000091400728c */ /* 0x000fe2000bf04270 */
[----:B--2---:R-:W-:-:S05]  /*ded0*/  MOV R2, R30 ;  /* 0x0000001e00027202 */ /* 0x004fca0000000f00 */
        /* <DEDUP_REMOVED lines=20> */
[----:B------:R-:W-:Y:S04]  /*e020*/  LDSM.16.M88.4 R24, [R223] ;  /* 0x00000000df18783b */ /* 0x000fe80000000200 */
[----:B-1----:R-:W1:Y:S04]  /*e030*/  LDSM.16.M88.4 R8, [R214+0x2000] ;  /* 0x00200000d608783b */ /* 0x002e680000000200 */
[----:B------:R-:W-:Y:S04]  /*e040*/  LDSM.16.M88.4 R32, [R226] ;  /* 0x00000000e220783b */ /* 0x000fe80000000200 */
[----:B--2---:R-:W2:Y:S04]  /*e050*/  LDSM.16.M88.4 R4, [R216+0x2000] ;  /* 0x00200000d804783b */ /* 0x004ea80000000200 */
[----:B------:R-:W4:Y:S04]  /*e060*/  LDSM.16.M88.4 R16, [R214] ;  /* 0x00000000d610783b */ /* 0x000f280000000200 */
[----:B------:R-:W5:Y:S04]  /*e070*/  LDSM.16.M88.4 R12, [R216] ;  /* 0x00000000d80c783b */ /* 0x000f680000000200 */
[----:B------:R-:W0:Y:S01]  /*e080*/  LDGDEPBAR ;  /* 0x00000000000079af */ /* 0x000e220000000000 */
[C---:B-1----:R-:W-:Y:S08]  /*e090*/  HMMA.16816.F32 R140, R8.reuse, R20, RZ ;  /* 0x00000014088c723c */ /* 0x042ff000000018ff */
[C---:B------:R-:W-:Y:S08]  /*e0a0*/  HMMA.16816.F32 R132, R8.reuse, R28, RZ ;  /* 0x0000001c0884723c */ /* 0x040ff000000018ff */
[C---:B------:R-:W-:Y:S08]  /*e0b0*/  HMMA.16816.F32 R136, R8.reuse, R22, RZ ;  /* 0x000000160888723c */ /* 0x040ff000000018ff */
[----:B------:R-:W-:Y:S08]  /*e0c0*/  HMMA.16816.F32 R8, R8, R30, RZ ;  /* 0x0000001e0808723c */ /* 0x000ff000000018ff */
[C---:B--2---:R-:W-:Y:S08]  /*e0d0*/  HMMA.16816.F32 R176, R4.reuse, R24, R140 ;  /* 0x0000001804b0723c */ /* 0x044ff0000000188c */
[C---:B------:R-:W-:Y:S01]  /*e0e0*/  HMMA.16816.F32 R180, R4.reuse, R32, R132 ;  /* 0x0000002004b4723c */ /* 0x040fe20000001884 */
[----:B------:R-:W-:Y:S07]  /*e0f0*/  LDSM.16.M88.4 R132, [R221+0x8800] ;  /* 0x00880000dd84783b */ /* 0x000fee0000000200 */
[C---:B------:R-:W-:Y:S01]  /*e100*/  HMMA.16816.F32 R196, R4.reuse, R26, R136 ;  /* 0x0000001a04c4723c */ /* 0x040fe20000001888 */
[----:B------:R-:W-:Y:S07]  /*e110*/  LDSM.16.M88.4 R136, [R221+0x8000] ;  /* 0x00800000dd88783b */ /* 0x000fee0000000200 */
[----:B------:R-:W-:Y:S01]  /*e120*/  HMMA.16816.F32 R192, R4, R34, R8 ;  /* 0x0000002204c0723c */ /* 0x000fe20000001808 */
[----:B------:R-:W1:Y:S07]  /*e130*/  LDSM.16.M88.4 R8, [R222+0x2000] ;  /* 0x00200000de08783b */ /* 0x000e6e0000000200 */
[C---:B----4-:R-:W-:Y:S08]  /*e140*/  HMMA.16816.F32 R140, R16.reuse, R20, RZ ;  /* 0x00000014108c723c */ /* 0x050ff000000018ff */
[C---:B------:R-:W-:Y:S08]  /*e150*/  HMMA.16816.F32 R4, R16.reuse, R28, RZ ;  /* 0x0000001c1004723c */ /* 0x040ff000000018ff */
[C---:B------:R-:W-:Y:S08]  /*e160*/  HMMA.16816.F32 R20, R16.reuse, R22, RZ ;  /* 0x000000161014723c */ /* 0x040ff000000018ff */
[----:B------:R-:W-:Y:S01]  /*e170*/  HMMA.16816.F32 R28, R16, R30, RZ ;  /* 0x0000001e101c723c */ /* 0x000fe200000018ff */
[----:B------:R-:W2:Y:S07]  /*e180*/  LDSM.16.M88.4 R16, [R222] ;  /* 0x00000000de10783b */ /* 0x000eae0000000200 */
[C---:B-----5:R-:W-:Y:S08]  /*e190*/  HMMA.16816.F32 R188, R12.reuse, R24, R140 ;  /* 0x000000180cbc723c */ /* 0x060ff0000000188c */
[C---:B------:R-:W-:Y:S01]  /*e1a0*/  HMMA.16816.F32 R184, R12.reuse, R32, R4 ;  /* 0x000000200cb8723c */ /* 0x040fe20000001804 */
[----:B------:R-:W-:Y:S07]  /*e1b0*/  LDSM.16.M88.4 R4, [R220+0x2000] ;  /* 0x00200000dc04783b */ /* 0x000fee0000000200 */
[C---:B------:R-:W-:Y:S01]  /*e1c0*/  HMMA.16816.F32 R140, R12.reuse, R26, R20 ;  /* 0x0000001a0c8c723c */ /* 0x040fe20000001814 */
[----:B------:R-:W-:Y:S07]  /*e1d0*/  LDSM.16.M88.4 R20, [R219+0x800] ;  /* 0x00080000db14783b */ /* 0x000fee0000000200 */
[----:B------:R-:W-:Y:S01]  /*e1e0*/  HMMA.16816.F32 R32, R12, R34, R28 ;  /* 0x000000220c20723c */ /* 0x000fe2000000181c */
[----:B------:R-:W4:Y:S07]  /*e1f0*/  LDSM.16.M88.4 R12, [R219] ;  /* 0x00000000db0c783b */ /* 0x000f2e0000000200 */
        /* <DEDUP_REMOVED lines=9> */
[----:B------:R-:W-:Y:S07]  /*e290*/  LDSM.16.M88.4 R16, [R212+0x9000] ;  /* 0x00900000d410783b */ /* 0x000fee0000000200 */
[C---:B----4-:R-:W-:Y:S08]  /*e2a0*/  HMMA.16816.F32 R132, R4.reuse, R14, R24 ;  /* 0x0000000e0484723c */ /* 0x050ff00000001818 */
[C---:B------:R-:W-:Y:S01]  /*e2b0*/  HMMA.16816.F32 R136, R4.reuse, R12, R28 ;  /* 0x0000000c0488723c */ /* 0x040fe2000000181c */
[----:B------:R-:W-:Y:S07]  /*e2c0*/  LDSM.16.M88.4 R28, [R212+0x9800] ;  /* 0x00980000d41c783b */ /* 0x000fee0000000200 */
[C---:B------:R-:W-:Y:S08]  /*e2d0*/  HMMA.16816.F32 R24, R4.reuse, R20, R180 ;  /* 0x000000140418723c */ /* 0x040ff000000018b4 */
[----:B------:R-:W-:Y:S01]  /*e2e0*/  HMMA.16816.F32 R32, R4, R22, R176 ;  /* 0x000000160420723c */ /* 0x000fe200000018b0 */
[----:B------:R-:W2:Y:S07]  /*e2f0*/  LDSM.16.M88.4 R4, [R214+0x6000] ;  /* 0x00600000d604783b */ /* 0x000eae0000000200 */
[C---:B-1----:R-:W-:Y:S08]  /*e300*/  HMMA.16816.F32 R196, R8.reuse, R12, R196 ;  /* 0x0000000c08c4723c */ /* 0x042ff000000018c4 */
[C---:B------:R-:W-:Y:S01]  /*e310*/  HMMA.16816.F32 R176, R8.reuse, R14, R188 ;  /* 0x0000000e08b0723c */ /* 0x040fe200000018bc */
[----:B------:R-:W1:Y:S07]  /*e320*/  LDSM.16.M88.4 R12, [R214+0x4000] ;  /* 0x00400000d60c783b */ /* 0x000e6e0000000200 */
[C---:B------:R-:W-:Y:S08]  /*e330*/  HMMA.16816.F32 R184, R8.reuse, R20, R184 ;  /* 0x0000001408b8723c */ /* 0x040ff000000018b8 */
[----:B------:R-:W-:Y:S01]  /*e340*/  HMMA.16816.F32 R192, R8, R22, R140 ;  /* 0x0000001608c0723c */ /* 0x000fe2000000188c */
[----:B------:R-:W-:Y:S04]  /*e350*/  LDSM.16.M88.4 R20, [R224] ;  /* 0x00000000e014783b */ /* 0x000fe80000000200 */
[----:B------:R-:W-:Y:S03]  /*e360*/  LDSM.16.M88.4 R8, [R216+0x4000] ;  /* 0x00400000d808783b */ /* 0x000fe60000000200 */
[C---:B--2---:R-:W-:Y:S08]  /*e370*/  HMMA.16816.F32 R188, R4.reuse, R16, R136 ;  /* 0x0000001004bc723c */ /* 0x044ff00000001888 */
[C---:B------:R-:W-:Y:S08]  /*e380*/  HMMA.16816.F32 R180, R4.reuse, R18, R132 ;  /* 0x0000001204b4723c */ /* 0x040ff00000001884 */
[C---:B------:R-:W-:Y:S01]  /*e390*/  HMMA.16816.F32 R136, R4.reuse, R28, R24 ;  /* 0x0000001c0488723c */ /* 0x040fe20000001818 */
[----:B------:R-:W-:Y:S07]  /*e3a0*/  LDSM.16.M88.4 R24, [R225] ;  /* 0x00000000e118783b */ /* 0x000fee0000000200 */
[----:B------:R-:W-:Y:S01]  /*e3b0*/  HMMA.16816.F32 R32, R4, R30, R32 ;  /* 0x0000001e0420723c */ /* 0x000fe20000001820 */
[----:B------:R-:W2:Y:S07]  /*e3c0*/  LDSM.16.M88.4 R4, [R216+0x6000] ;  /* 0x00600000d804783b */ /* 0x000eae0000000200 */
[C---:B-1----:R-:W-:Y:S08]  /*e3d0*/  HMMA.16816.F32 R140, R12.reuse, R16, R196 ;  /* 0x000000100c8c723c */ /* 0x042ff000000018c4 */
[C---:B------:R-:W-:Y:S01]  /*e3e0*/  HMMA.16816.F32 R176, R12.reuse, R18, R176 ;  /* 0x000000120cb0723c */ /* 0x040fe200000018b0 */
[----:B------:R-:W-:Y:S07]  /*e3f0*/  LDSM.16.M88.4 R16, [R222+0x4000] ;  /* 0x00400000de10783b */ /* 0x000fee0000000200 */
[C---:B------:R-:W-:Y:S08]  /*e400*/  HMMA.16816.F32 R184, R12.reuse, R28, R184 ;  /* 0x0000001c0cb8723c */ /* 0x040ff000000018b8 */
[----:B------:R-:W-:Y:S01]  /*e410*/  HMMA.16816.F32 R132, R12, R30, R192 ;  /* 0x0000001e0c84723c */ /* 0x000fe200000018c0 */
[----:B------:R-:W1:Y:S04]  /*e420*/  LDSM.16.M88.4 R28, [R221+0x9000] ;  /* 0x00900000dd1c783b */ /* 0x000e680000000200 */
[----:B------:R-:W4:Y:S03]  /*e430*/  LDSM.16.M88.4 R12, [R222+0x6000] ;  /* 0x00600000de0c783b */ /* 0x000f260000000200 */
[C---:B--2---:R-:W-:Y:S08]  /*e440*/  HMMA.16816.F32 R204, R4.reuse, R22, R32 ;  /* 0x0000001604cc723c */ /* 0x044ff00000001820 */
[C---:B------:R-:W-:Y:S08]  /*e450*/  HMMA.16816.F32 R188, R4.reuse, R24, R188 ;  /* 0x0000001804bc723c */ /* 0x040ff000000018bc */
[----:B------:R-:W-:Y:S08]  /*e460*/  HMMA.16816.F32 R180, R4, R26, R180 ;  /* 0x0000001a04b4723c */ /* 0x000ff000000018b4 */
[C---:B------:R-:W-:Y:S08]  /*e470*/  HMMA.16816.F32 R32, R8.reuse, R24, R140 ;  /* 0x000000180820723c */ /* 0x040ff0000000188c */
[----:B------:R-:W-:Y:S01]  /*e480*/  HMMA.16816.F32 R140, R8, R26, R176 ;  /* 0x0000001a088c723c */ /* 0x000fe200000018b0 */
[----:B------:R-:W2:Y:S07]  /*e490*/  LDSM.16.M88.4 R24, [R221+0x9800] ;  /* 0x00980000dd18783b */ /* 0x000eae0000000200 */
[-C--:B------:R-:W-:Y:S01]  /*e4a0*/  HMMA.16816.F32 R196, R4, R20.reuse, R136 ;  /* 0x0000001404c4723c */ /* 0x080fe20000001888 */
[----:B------:R-:W-:Y:S07]  /*e4b0*/  LDSM.16.M88.4 R4, [R220+0x6000] ;  /* 0x00600000dc04783b */ /* 0x000fee0000000200 */
[C---:B------:R-:W-:Y:S08]  /*e4c0*/  HMMA.16816.F32 R184, R8.reuse, R20, R184 ;  /* 0x0000001408b8723c */ /* 0x040ff000000018b8 */
[----:B------:R-:W-:Y:S01]  /*e4d0*/  HMMA.16816.F32 R192, R8, R22, R132 ;  /* 0x0000001608c0723c */ /* 0x000fe20000001884 */
[----:B------:R-:W-:Y:S04]  /*e4e0*/  LDSM.16.M88.4 R20, [R219+0x1000] ;  /* 0x00100000db14783b */ /* 0x000fe80000000200 */
[----:B------:R-:W5:Y:S03]  /*e4f0*/  LDSM.16.M88.4 R8, [R220+0x4000] ;  /* 0x00400000dc08783b */ /* 0x000f660000000200 */
[-C--:B-1----:R-:W-:Y:S08]  /*e500*/  HMMA.16816.F32 R32, R16, R28.reuse, R32 ;  /* 0x0000001c1020723c */ /* 0x082ff00000001820 */
[C---:B----4-:R-:W-:Y:S08]  /*e510*/  HMMA.16816.F32 R136, R12.reuse, R28, R188 ;  /* 0x0000001c0c88723c */ /* 0x050ff000000018bc */
[-C--:B------:R-:W-:Y:S08]  /*e520*/  HMMA.16816.F32 R176, R12, R30.reuse, R180 ;  /* 0x0000001e0cb0723c */ /* 0x080ff000000018b4 */
[C---:B------:R-:W-:Y:S08]  /*e530*/  HMMA.16816.F32 R28, R16.reuse, R30, R140 ;  /* 0x0000001e101c723c */ /* 0x040ff0000000188c */
[----:B--2---:R-:W-:Y:S08]  /*e540*/  HMMA.16816.F32 R140, R16, R24, R184 ;  /* 0x00000018108c723c */ /* 0x004ff000000018b8 */
[C---:B-----5:R-:W-:Y:S08]  /*e550*/  HMMA.16816.F32 R132, R8.reuse, R20, R32 ;  /* 0x000000140884723c */ /* 0x060ff00000001820 */
[----:B------:R-:W-:Y:S08]  /*e560*/  HMMA.16816.F32 R32, R8, R22, R28 ;  /* 0x000000160820723c */ /* 0x000ff0000000181c */
[C---:B------:R-:W-:Y:S08]  /*e570*/  HMMA.16816.F32 R136, R4.reuse, R20, R136 ;  /* 0x000000140488723c */ /* 0x040ff00000001888 */
[----:B------:R-:W-:Y:S01]  /*e580*/  HMMA.16816.F32 R28, R4, R22, R176 ;  /* 0x00000016041c723c */ /* 0x000fe200000018b0 */
[----:B------:R-:W1:Y:S01]  /*e590*/  LDSM.16.M88.4 R20, [R219+0x1800] ;  /* 0x00180000db14783b */ /* 0x000e620000000200 */
[----:B------:R-:W-:Y:S01]  /*e5a0*/  FMUL.FTZ R132, R132, c[0x0][0x2ec] ;  /* 0x0000bb0084847a20 */ /* 0x000fe20000410000 */
[----:B------:R-:W-:-:S04]  /*e5b0*/  DEPBAR.LE SB0, 0x0 ;  /* 0x000080000000791a */ /* 0x000fc80000000000 */
[----:B------:R-:W-:Y:S01]  /*e5c0*/  FMUL.FTZ R134, R134, c[0x0][0x2ec] ;  /* 0x0000bb0086867a20 */ /* 0x000fe20000410000 */
[----:B------:R-:W-:Y:S01]  /*e5d0*/  HMMA.16816.F32 R180, R12, R24, R196 ;  /* 0x000000180cb4723c */ /* 0x000fe200000018c4 */
[----:B------:R-:W-:Y:S01]  /*e5e0*/  FMUL.FTZ R135, R135, c[0x0][0x2ec] ;  /* 0x0000bb0087877a20 */ /* 0x000fe20000410000 */
[----:B------:R2:W4:Y:S01]  /*e5f0*/  MUFU.TANH R187, R132 ;  /* 0x0000008400bb7308 */ /* 0x0005220000002400 */
[----:B------:R-:W-:Y:S02]  /*e600*/  FMUL.FTZ R133, R133, c[0x0][0x2ec] ;  /* 0x0000bb0085857a20 */ /* 0x000fe40000410000 */
[----:B------:R-:W-:Y:S02]  /*e610*/  FMUL.FTZ R32, R32, c[0x0][0x2ec] ;  /* 0x0000bb0020207a20 */ /* 0x000fe40000410000 */
[----:B------:R-:W-:Y:S01]  /*e620*/  FMUL.FTZ R33, R33, c[0x0][0x2ec] ;  /* 0x0000bb0021217a20 */ /* 0x000fe20000410000 */
[----:B------:R-:W-:Y:S01]  /*e630*/  HMMA.16816.F32 R16, R16, R26, R192 ;  /* 0x0000001a1010723c */ /* 0x000fe200000018c0 */
[----:B------:R-:W-:Y:S01]  /*e640*/  FMUL.FTZ R34, R34, c[0x0][0x2ec] ;  /* 0x0000bb0022227a20 */ /* 0x000fe20000410000 */
[----:B------:R5:W1:Y:S01]  /*e650*/  MUFU.TANH R186, R133 ;  /* 0x0000008500ba7308 */ /* 0x000a620000002400 */
[----:B------:R-:W-:-:S02]  /*e660*/  FMUL.FTZ R35, R35, c[0x0][0x2ec] ;  /* 0x0000bb0023237a20 */ /* 0x000fc40000410000 */
[----:B------:R-:W-:-:S03]  /*e670*/  FMUL.FTZ R137, R137, c[0x0][0x2ec] ;  /* 0x0000bb0089897a20 */ /* 0x000fc60000410000 */
[----:B------:R-:W-:Y:S01]  /*e680*/  HMMA.16816.F32 R12, R12, R26, R204 ;  /* 0x0000001a0c0c723c */ /* 0x000fe200000018cc */
[----:B------:R-:W-:Y:S01]  /*e690*/  FMUL.FTZ R28, R28, c[0x0][0x2ec] ;  /* 0x0000bb001c1c7a20 */ /* 0x000fe20000410000 */
[----:B------:R-:W1:Y:S01]  /*e6a0*/  MUFU.TANH R184, R134 ;  /* 0x0000008600b87308 */ /* 0x000e620000002400 */
[----:B------:R-:W-:Y:S02]  /*e6b0*/  FMUL.FTZ R29, R29, c[0x0][0x2ec] ;  /* 0x0000bb001d1d7a20 */ /* 0x000fe40000410000 */
[----:B------:R-:W-:Y:S02]  /*e6c0*/  FMUL.FTZ R30, R30, c[0x0][0x2ec] ;  /* 0x0000bb001e1e7a20 */ /* 0x000fe40000410000 */
[----:B------:R-:W-:Y:S02]  /*e6d0*/  FMUL.FTZ R31, R31, c[0x0][0x2ec] ;  /* 0x0000bb001f1f7a20 */ /* 0x000fe40000410000 */
[----:B--2---:R-:W-:Y:S01]  /*e6e0*/  FMUL.FTZ R132, R138, c[0x0][0x2ec] ;  /* 0x0000bb008a847a20 */ /* 0x004fe20000410000 */
[----:B------:R-:W2:Y:S01]  /*e6f0*/  MUFU.TANH R185, R135 ;  /* 0x0000008700b97308 */ /* 0x000ea20000002400 */
[----:B-----5:R-:W-:-:S02]  /*e700*/  FMUL.FTZ R133, R136, c[0x0][0x2ec] ;  /* 0x0000bb0088857a20 */ /* 0x020fc40000410000 */
[----:B------:R-:W-:-:S05]  /*e710*/  FMUL.FTZ R136, R139, c[0x0][0x2ec] ;  /* 0x0000bb008b887a20 */ /* 0x000fca0000410000 */
[----:B------:R-:W1:Y:S08]  /*e720*/  MUFU.TANH R135, R32 ;  /* 0x0000002000877308 */ /* 0x000e700000002400 */
[----:B------:R-:W1:Y:S08]  /*e730*/  MUFU.TANH R138, R33 ;  /* 0x00000021008a7308 */ /* 0x000e700000002400 */
[----:B------:R-:W1:Y:S08]  /*e740*/  MUFU.TANH R134, R34 ;  /* 0x0000002200867308 */ /* 0x000e700000002400 */
[----:B------:R1:W1:Y:S08]  /*e750*/  MUFU.TANH R176, R35 ;  /* 0x0000002300b07308 */ /* 0x0002700000002400 */
[----:B------:R-:W2:Y:S01]  /*e760*/  MUFU.TANH R139, R28 ;  /* 0x0000001c008b7308 */ /* 0x000ea20000002400 */
[C---:B-1----:R-:W-:Y:S07]  /*e770*/  HMMA.16816.F32 R32, R8.reuse, R20, R140 ;  /* 0x000000140820723c */ /* 0x042fee000000188c */
[----:B------:R-:W1:Y:S01]  /*e780*/  MUFU.TANH R141, R29 ;  /* 0x0000001d008d7308 */ /* 0x000e620000002400 */
[----:B------:R-:W-:Y:S07]  /*e790*/  HMMA.16816.F32 R8, R8, R22, R16 ;  /* 0x000000160808723c */ /* 0x000fee0000001810 */
[----:B------:R-:W1:Y:S08]  /*e7a0*/  MUFU.TANH R179, R30 ;  /* 0x0000001e00b37308 */ /* 0x000e700000002400 */
[----:B------:R5:W1:Y:S01]  /*e7b0*/  MUFU.TANH R188, R31 ;  /* 0x0000001f00bc7308 */ /* 0x000a620000002400 */
[----:B------:R-:W-:-:S07]  /*e7c0*/  FMUL.FTZ R25, R33, c[0x0][0x2ec] ;  /* 0x0000bb0021197a20 */ /* 0x000fce0000410000 */
[----:B------:R-:W1:Y:S01]  /*e7d0*/  MUFU.TANH R133, R133 ;  /* 0x0000008500857308 */ /* 0x000e620000002400 */
[----:B------:R-:W-:Y:S02]  /*e7e0*/  FMUL.FTZ R32, R32, c[0x0][0x2ec] ;  /* 0x0000bb0020207a20 */ /* 0x000fe40000410000 */
[----:B------:R-:W-:Y:S02]  /*e7f0*/  FMUL.FTZ R34, R34, c[0x0][0x2ec] ;  /* 0x0000bb0022227a20 */ /* 0x000fe40000410000 */
[----:B------:R-:W-:Y:S02]  /*e800*/  FMUL.FTZ R33, R35, c[0x0][0x2ec] ;  /* 0x0000bb0023217a20 */ /* 0x000fe40000410000 */
[----:B------:R-:W-:Y:S01]  /*e810*/  FMUL.FTZ R8, R8, c[0x0][0x2ec] ;  /* 0x0000bb0008087a20 */ /* 0x000fe20000410000 */
[----:B-----5:R-:W-:Y:S01]  /*e820*/  HMMA.16816.F32 R28, R4, R20, R180 ;  /* 0x00000014041c723c */ /* 0x020fe200000018b4 */
[----:B------:R-:W-:Y:S01]  /*e830*/  FMUL.FTZ R9, R9, c[0x0][0x2ec] ;  /* 0x0000bb0009097a20 */ /* 0x000fe20000410000 */
[----:B------:R-:W1:Y:S01]  /*e840*/  MUFU.TANH R137, R137 ;  /* 0x0000008900897308 */ /* 0x000e620000002400 */
[----:B------:R-:W-:-:S02]  /*e850*/  FMUL.FTZ R10, R10, c[0x0][0x2ec] ;  /* 0x0000bb000a0a7a20 */ /* 0x000fc40000410000 */
[----:B------:R-:W-:-:S03]  /*e860*/  FMUL.FTZ R11, R11, c[0x0][0x2ec] ;  /* 0x0000bb000b0b7a20 */ /* 0x000fc60000410000 */
[----:B------:R-:W-:Y:S02]  /*e870*/  HMMA.16816.F32 R4, R4, R22, R12 ;  /* 0x000000160404723c */ /* 0x000fe4000000180c */
        /* <DEDUP_REMOVED lines=11> */
[----:B------:R-:W-:-:S05]  /*e930*/  FMUL.FTZ R7, R7, c[0x0][0x2ec] ;  /* 0x0000bb0007077a20 */ /* 0x000fca0000410000 */
        /* <DEDUP_REMOVED lines=16> */
[----:B--2-4-:R-:W2:Y:S04]  /*ea40*/  LDL.64 R244, [R1+0x18] ;  /* 0x0000180001f47983 */ /* 0x014ea80000100a00 */
[----:B------:R-:W4:Y:S01]  /*ea50*/  LDL.64 R246, [R1+0x10] ;  /* 0x0000100001f67983 */ /* 0x000f220000100a00 */
[----:B------:R-:W-:-:S02]  /*ea60*/  UIADD3 UR10, UR8, -0x6, URZ ;  /* 0xfffffffa080a7890 */ /* 0x000fc4000fffe03f */
[----:B------:R-:W-:Y:S02]  /*ea70*/  ULDC.64 UR4, c[0x0][0x198] ;  /* 0x0000660000047ab9 */ /* 0x000fe40000000a00 */
[----:B------:R-:W-:Y:S02]  /*ea80*/  USHF.R.S32.HI UR8, URZ, 0x1f, UR10 ;  /* 0x0000001f3f087899 */ /* 0x000fe4000801140a */
[----:B------:R-:W-:Y:S02]  /*ea90*/  UIMAD.WIDE.U32 UR14, UR10, UR4, URZ ;  /* 0x000000040a0e72a5 */ /* 0x000fe4000f8e003f */
[----:B------:R-:W-:-:S04]  /*eaa0*/  UIMAD UR8, UR8, UR4, URZ ;  /* 0x00000004080872a4 */ /* 0x000fc8000f8e023f */
[----:B------:R-:W-:Y:S01]  /*eab0*/  UIMAD UR5, UR10, UR5, UR8 ;  /* 0x000000050a0572a4 */ /* 0x000fe2000f8e0208 */
[----:B------:R-:W-:Y:S02]  /*eac0*/  IMAD.U32 R0, RZ, RZ, UR14 ;  /* 0x0000000eff007e24 */ /* 0x000fe4000f8e00ff */
[----:B---3--:R-:W-:Y:S01]  /*ead0*/  IMAD.U32 R4, RZ, RZ, UR14 ;  /* 0x0000000eff047e24 */ /* 0x008fe2000f8e00ff */
[----:B------:R-:W-:-:S06]  /*eae0*/  UIADD3 UR5, UR15, UR5, URZ ;  /* 0x000000050f057290 */ /* 0x000fcc000fffe03f */
[----:B------:R-:W-:Y:S01]  /*eaf0*/  IMAD.U32 R3, RZ, RZ, UR5 ;  /* 0x00000005ff037e24 */ /* 0x000fe2000f8e00ff */
[----:B--2---:R-:W-:-:S04]  /*eb00*/  LEA R0, P0, R0, R244, 0x5 ;  /* 0x000000f400007211 */ /* 0x004fc800078028ff */
[----:B------:R-:W-:Y:S02]  /*eb10*/  LEA R2, P1, R0, c[0x0][0x168], 0x1 ;  /* 0x00005a0000027a11 */ /* 0x000fe400078208ff */
[----:B----4-:R-:W-:Y:S02]  /*eb20*/  LEA.HI.X R3, R4, R247, R3, 0x5, P0 ;  /* 0x000000f704037211 */ /* 0x010fe400000f2c03 */
        /* <DEDUP_REMOVED lines=11> */
.L_x_1911:
[----:B--2-4-:R-:W-:-:S04]  /*ebe0*/  MOV R0, UR20 ;  /* 0x0000001400007c02 */ /* 0x014fc80008000f00 */
[----:B------:R-:W-:-:S04]  /*ebf0*/  LEA R0, R0, R252, 0x5 ;  /* 0x000000fc00007211 */ /* 0x000fc800078e28ff */
[C---:B---3--:R-:W-:Y:S02]  /*ec00*/  IADD3 R2, R0.reuse, 0x1, RZ ;  /* 0x0000000100027810 */ /* 0x048fe40007ffe0ff */
[-C--:B------:R-:W-:Y:S02]  /*ec10*/  ISETP.GE.AND P1, PT, R0, R235.reuse, PT ;  /* 0x000000eb0000720c */ /* 0x080fe40003f26270 */
[C---:B------:R-:W-:Y:S02]  /*ec20*/  ISETP.GE.AND P3, PT, R2.reuse, R235, PT ;  /* 0x000000eb0200720c */ /* 0x040fe40003f66270 */
[C---:B------:R-:W-:Y:S02]  /*ec30*/  ISETP.GE.AND P2, PT, R2.reuse, R234, PT ;  /* 0x000000ea0200720c */ /* 0x040fe40003f46270 */
[C---:B------:R-:W-:Y:S02]  /*ec40*/  ISETP.GE.AND P4, PT, R2.reuse, R233, PT ;  /* 0x000000e90200720c */ /* 0x040fe40003f86270 */
[----:B------:R-:W-:-:S02]  /*ec50*/  ISETP.GE.AND P6, PT, R2, R232, PT ;  /* 0x000000e80200720c */ /* 0x000fc40003fc6270 */
[C---:B------:R-:W-:Y:S02]  /*ec60*/  ISETP.GE.AND P0, PT, R0.reuse, R234, PT ;  /* 0x000000ea0000720c */ /* 0x040fe40003f06270 */
[-C--:B------:R-:W-:Y:S02]  /*ec70*/  ISETP.LT.OR P1, PT, R0, R231.reuse, P1 ;  /* 0x000000e70000720c */ /* 0x080fe40000f21670 */
[C---:B------:R-:W-:Y:S02]  /*ec80*/  ISETP.LT.OR P3, PT, R2.reuse, R231, P3 ;  /* 0x000000e70200720c */ /* 0x040fe40001f61670 */
[C---:B------:R-:W-:Y:S02]  /*ec90*/  ISETP.LT.OR P2, PT, R2.reuse, R230, P2 ;  /* 0x000000e60200720c */ /* 0x040fe40001741670 */
[C---:B------:R-:W-:Y:S02]  /*eca0*/  ISETP.LT.OR P4, PT, R2.reuse, R229, P4 ;  /* 0x000000e50200720c */ /* 0x040fe40002781670 */
[----:B------:R-:W-:-:S02]  /*ecb0*/  ISETP.LT.OR P6, PT, R2, R228, P6 ;  /* 0x000000e40200720c */ /* 0x000fc400037c1670 */
[C---:B------:R-:W-:Y:S02]  /*ecc0*/  ISETP.GE.AND P5, PT, R0.reuse, R233, PT ;  /* 0x000000e90000720c */ /* 0x040fe40003fa6270 */
[C---:B------:R-:W-:Y:S02]  /*ecd0*/  ISETP.LT.OR P0, PT, R0.reuse, R230, P0 ;  /* 0x000000e60000720c */ /* 0x040fe40000701670 */
[C---:B------:R-:W-:Y:S02]  /*ece0*/  IADD3 R2, R0.reuse, 0x8, RZ ;  /* 0x0000000800027810 */ /* 0x040fe40007ffe0ff */
[----:B------:R-:W-:Y:S02]  /*ecf0*/  FSEL R6, R187, -INF , !P1 ;  /* 0xff800000bb067808 */ /* 0x000fe40004800000 */
[----:B------:R-:W-:Y:S02]  /*ed00*/  ISETP.LT.OR P5, PT, R0, R229, P5 ;  /* 0x000000e50000720c */ /* 0x000fe40002fa1670 */
[----:B------:R-:W-:-:S02]  /*ed10*/  FSEL R9, R184, -INF , !P0 ;  /* 0xff800000b8097808 */ /* 0x000fc40004000000 */
[----:B------:R-:W-:Y:S02]  /*ed20*/  ISETP.GE.AND P1, PT, R0, R232, PT ;  /* 0x000000e80000720c */ /* 0x000fe40003f26270 */
[----:B------:R-:W-:Y:S02]  /*ed30*/  ISETP.GE.AND P0, PT, R2, R235, PT ;  /* 0x000000eb0200720c */ /* 0x000fe40003f06270 */
[C---:B------:R-:W-:Y:S02]  /*ed40*/  IADD3 R5, R0.reuse, 0x9, RZ ;  /* 0x0000000900057810 */ /* 0x040fe40007ffe0ff */
[----:B-1----:R-:W-:Y:S02]  /*ed50*/  FSEL R11, R133, -INF , !P5 ;  /* 0xff800000850b7808 */ /* 0x002fe40006800000 */
[----:B------:R-:W-:Y:S02]  /*ed60*/  ISETP.LT.OR P1, PT, R0, R228, P1 ;  /* 0x000000e40000720c */ /* 0x000fe40000f21670 */
[----:B------:R-:W-:-:S02]  /*ed70*/  ISETP.GE.AND P5, PT, R2, R234, PT ;  /* 0x000000ea0200720c */ /* 0x000fc40003fa6270 */
[----:B------:R-:W-:Y:S02]  /*ed80*/  ISETP.LT.OR P0, PT, R2, R231, P0 ;  /* 0x000000e70200720c */ /* 0x000fe40000701670 */
[----:B------:R-:W-:Y:S02]  /*ed90*/  IADD3 R4, R0, 0x10, RZ ;  /* 0x0000001000047810 */ /* 0x000fe40007ffe0ff */
[----:B------:R-:W-:Y:S02]  /*eda0*/  FSEL R16, R185, -INF , !P2 ;  /* 0xff800000b9107808 */ /* 0x000fe40005000000 */
[----:B------:R-:W-:Y:S02]  /*edb0*/  FSEL R10, R186, -INF , !P3 ;  /* 0xff800000ba0a7808 */ /* 0x000fe40005800000 */
[----:B------:R-:W-:Y:S02]  /*edc0*/  ISETP.GE.AND P2, PT, R5, R235, PT ;  /* 0x000000eb0500720c */ /* 0x000fe40003f46270 */
[----:B------:R-:W-:-:S02]  /*edd0*/  FMNMX.FTZ R12, R203, R6, !PT ;  /* 0x00000006cb0c7209 */ /* 0x000fc40007810000 */
[----:B------:R-:W-:Y:S02]  /*ede0*/  FSEL R17, R132, -INF , !P1 ;  /* 0xff80000084117808 */ /* 0x000fe40004800000 */
[C---:B------:R-:W-:Y:S02]  /*edf0*/  ISETP.LT.OR P5, PT, R2.reuse, R230, P5 ;  /* 0x000000e60200720c */ /* 0x040fe40002fa1670 */
[----:B------:R-:W-:Y:S02]  /*ee00*/  FSEL R8, R135, -INF , !P0 ;  /* 0xff80000087087808 */ /* 0x000fe40004000000 */
[C---:B------:R-:W-:Y:S02]  /*ee10*/  ISETP.GE.AND P1, PT, R2.reuse, R233, PT ;  /* 0x000000e90200720c */ /* 0x040fe40003f26270 */
[----:B------:R-:W-:Y:S02]  /*ee20*/  ISETP.GE.AND P3, PT, R2, R232, PT ;  /* 0x000000e80200720c */ /* 0x000fe40003f66270 */
[----:B------:R-:W-:-:S02]  /*ee30*/  IADD3 R3, R0, 0x11, RZ ;  /* 0x0000001100037810 */ /* 0x000fc40007ffe0ff */
[----:B------:R-:W-:Y:S02]  /*ee40*/  ISETP.GE.AND P0, PT, R4, R235, PT ;  /* 0x000000eb0400720c */ /* 0x000fe40003f06270 */
[----:B------:R-:W-:Y:S02]  /*ee50*/  ISETP.LT.OR P2, PT, R5, R231, P2 ;  /* 0x000000e70500720c */ /* 0x000fe40001741670 */
[----:B------:R-:W-:Y:S02]  /*ee60*/  FMNMX.FTZ R12, R10, R12, !PT ;  /* 0x0000000c0a0c7209 */ /* 0x000fe40007810000 */
[----:B------:R-:W-:Y:S02]  /*ee70*/  FSEL R15, R134, -INF , !P5 ;  /* 0xff800000860f7808 */ /* 0x000fe40006800000 */
[C---:B------:R-:W-:Y:S02]  /*ee80*/  ISETP.LT.OR P1, PT, R2.reuse, R229, P1 ;  /* 0x000000e50200720c */ /* 0x040fe40000f21670 */
[----:B------:R-:W-:-:S02]  /*ee90*/  ISETP.LT.OR P3, PT, R2, R228, P3 ;  /* 0x000000e40200720c */ /* 0x000fc40001f61670 */
[C---:B------:R-:W-:Y:S02]  /*eea0*/  ISETP.GE.AND P5, PT, R3.reuse, R235, PT ;  /* 0x000000eb0300720c */ /* 0x040fe40003fa6270 */
[-C--:B------:R-:W-:Y:S02]  /*eeb0*/  ISETP.LT.OR P0, PT, R4, R231.reuse, P0 ;  /* 0x000000e70400720c */ /* 0x080fe40000701670 */
[----:B------:R-:W-:Y:S02]  /*eec0*/  IADD3 R2, R0, 0x18, RZ ;  /* 0x0000001800027810 */ /* 0x000fe40007ffe0ff */
[----:B------:R-:W-:Y:S02]  /*eed0*/  FSEL R7, R138, -INF , !P2 ;  /* 0xff8000008a077808 */ /* 0x000fe40005000000 */
[----:B------:R-:W-:Y:S02]  /*eee0*/  FMNMX.FTZ R12, R8, R12, !PT ;  /* 0x0000000c080c7209 */ /* 0x000fe40007810000 */
[----:B------:R-:W-:-:S02]  /*eef0*/  ISETP.LT.OR P5, PT, R3, R231, P5 ;  /* 0x000000e70300720c */ /* 0x000fc40002fa1670 */
[----:B------:R-:W-:Y:S02]  /*ef00*/  FSEL R143, R32, -INF , !P0 ;  /* 0xff800000208f7808 */ /* 0x000fe40004000000 */
[----:B------:R-:W-:Y:S02]  /*ef10*/  IADD3 R0, R0, 0x19, RZ ;  /* 0x0000001900007810 */ /* 0x000fe40007ffe0ff */
[----:B------:R-:W-:Y:S02]  /*ef20*/  ISETP.GE.AND P0, PT, R2, R235, PT ;  /* 0x000000eb0200720c */ /* 0x000fe40003f06270 */
[----:B------:R-:W-:Y:S02]  /*ef30*/  FMNMX.FTZ R12, R7, R12, !PT ;  /* 0x0000000c070c7209 */ /* 0x000fe40007810000 */
[----:B------:R-:W-:Y:S02]  /*ef40*/  FSEL R19, R137, -INF , !P4 ;  /* 0xff80000089137808 */ /* 0x000fe40006000000 */
[----:B------:R-:W-:-:S02]  /*ef50*/  FSEL R20, R136, -INF , !P6 ;  /* 0xff80000088147808 */ /* 0x000fc40007000000 */
[C---:B------:R-:W-:Y:S02]  /*ef60*/  ISETP.GE.AND P4, PT, R5.reuse, R234, PT ;  /* 0x000000ea0500720c */ /* 0x040fe40003f86270 */
[C---:B------:R-:W-:Y:S02]  /*ef70*/  ISETP.GE.AND P6, PT, R5.reuse, R233, PT ;  /* 0x000000e90500720c */ /* 0x040fe40003fc6270 */
[----:B------:R-:W-:Y:S02]  /*ef80*/  ISETP.GE.AND P2, PT, R5, R232, PT ;  /* 0x000000e80500720c */ /* 0x000fe40003f46270 */
[----:B------:R-:W-:Y:S02]  /*ef90*/  FSEL R142, R25, -INF , !P5 ;  /* 0xff800000198e7808 */ /* 0x000fe40006800000 */
[----:B------:R-:W-:Y:S02]  /*efa0*/  ISETP.GE.AND P5, PT, R0, R235, PT ;  /* 0x000000eb0000720c */ /* 0x000fe40003fa6270 */
[----:B------:R-:W-:-:S02]  /*efb0*/  ISETP.LT.OR P0, PT, R2, R231, P0 ;  /* 0x000000e70200720c */ /* 0x000fc40000701670 */
[----:B------:R-:W-:Y:S02]  /*efc0*/  FMNMX.FTZ R12, R143, R12, !PT ;  /* 0x0000000c8f0c7209 */ /* 0x000fe40007810000 */
[C---:B------:R-:W-:Y:S02]  /*efd0*/  ISETP.LT.OR P4, PT, R5.reuse, R230, P4 ;  /* 0x000000e60500720c */ /* 0x040fe40002781670 */
[C---:B------:R-:W-:Y:S02]  /*efe0*/  ISETP.LT.OR P6, PT, R5.reuse, R229, P6 ;  /* 0x000000e50500720c */ /* 0x040fe400037c1670 */
[----:B------:R-:W-:Y:S02]  /*eff0*/  ISETP.LT.OR P2, PT, R5, R228, P2 ;  /* 0x000000e40500720c */ /* 0x000fe40001741670 */
[----:B------:R-:W-:Y:S02]  /*f000*/  ISETP.LT.OR P5, PT, R0, R231, P5 ;  /* 0x000000e70000720c */ /* 0x000fe40002fa1670 */
[----:B------:R-:W-:-:S02]  /*f010*/  FSEL R132, R14, -INF , !P0 ;  /* 0xff8000000e847808 */ /* 0x000fc40004000000 */
[----:B------:R-:W-:Y:S02]  /*f020*/  FMNMX.FTZ R5, R142, R12, !PT ;  /* 0x0000000c8e057209 */ /* 0x000fe40007810000 */
[----:B------:R-:W-:Y:S02]  /*f030*/  FMNMX.FTZ R12, R202, R9, !PT ;  /* 0x00000009ca0c7209 */ /* 0x000fe40007810000 */
[----:B------:R-:W-:Y:S02]  /*f040*/  FSEL R177, R13, -INF , !P5 ;  /* 0xff8000000db17808 */ /* 0x000fe40006800000 */
[----:B------:R-:W-:Y:S02]  /*f050*/  FMNMX.FTZ R5, R132, R5, !PT ;  /* 0x0000000584057209 */ /* 0x000fe40007810000 */
[----:B------:R-:W-:Y:S02]  /*f060*/  FMNMX.FTZ R12, R16, R12, !PT ;  /* 0x0000000c100c7209 */ /* 0x000fe40007810000 */
[----:B------:R-:W-:-:S02]  /*f070*/  FMNMX.FTZ R136, R177, R5, !PT ;  /* 0x00000005b1887209 */ /* 0x000fc40007810000 */
[----:B------:R-:W-:Y:S02]  /*f080*/  FMNMX.FTZ R5, R15, R12, !PT ;  /* 0x0000000c0f057209 */ /* 0x000fe40007810000 */
[CC--:B------:R-:W-:Y:S01]  /*f090*/  ISETP.GE.AND P0, PT, R4.reuse, R234.reuse, PT ;  /* 0x000000ea0400720c */ /* 0x0c0fe20003f06270 */
[----:B------:R-:W1:Y:S01]  /*f0a0*/  SHFL.BFLY PT, R12, R136, 0x2, 0x1f ;  /* 0x0c401f00880c7f89 */ /* 0x000e6200000e0000 */
[----:B------:R-:W-:Y:S02]  /*f0b0*/  FSEL R18, R139, -INF , !P1 ;  /* 0xff8000008b127808 */ /* 0x000fe40004800000 */
[----:B------:R-:W-:Y:S02]  /*f0c0*/  ISETP.GE.AND P1, PT, R3, R234, PT ;  /* 0x000000ea0300720c */ /* 0x000fe40003f26270 */
[----:B------:R-:W-:Y:S02]  /*f0d0*/  ISETP.LT.OR P0, PT, R4, R230, P0 ;  /* 0x000000e60400720c */ /* 0x000fe40000701670 */
[----:B------:R-:W-:-:S02]  /*f0e0*/  FSEL R14, R176, -INF , !P4 ;  /* 0xff800000b00e7808 */ /* 0x000fc40006000000 */
[----:B------:R-:W-:Y:S02]  /*f0f0*/  ISETP.GE.AND P4, PT, R2, R234, PT ;  /* 0x000000ea0200720c */ /* 0x000fe40003f86270 */
[----:B------:R-:W-:Y:S02]  /*f100*/  ISETP.LT.OR P1, PT, R3, R230, P1 ;  /* 0x000000e60300720c */ /* 0x000fe40000f21670 */
[----:B------:R-:W-:Y:S02]  /*f110*/  FSEL R140, R34, -INF , !P0 ;  /* 0xff800000228c7808 */ /* 0x000fe40004000000 */
[----:B------:R-:W-:Y:S02]  /*f120*/  FMNMX.FTZ R5, R14, R5, !PT ;  /* 0x000000050e057209 */ /* 0x000fe40007810000 */
[----:B------:R-:W-:Y:S02]  /*f130*/  ISETP.GE.AND P0, PT, R0, R234, PT ;  /* 0x000000ea0000720c */ /* 0x000fe40003f06270 */
[----:B------:R-:W-:-:S02]  /*f140*/  ISETP.GE.AND P5, PT, R4, R233, PT ;  /* 0x000000e90400720c */ /* 0x000fc40003fa6270 */
[----:B------:R-:W-:Y:S02]  /*f150*/  ISETP.LT.OR P4, PT, R2, R230, P4 ;  /* 0x000000e60200720c */ /* 0x000fe40002781670 */
[----:B------:R-:W-:Y:S02]  /*f160*/  FSEL R139, R33, -INF , !P1 ;  /* 0xff800000218b7808 */ /* 0x000fe40004800000 */
[----:B------:R-:W-:Y:S02]  /*f170*/  FMNMX.FTZ R5, R140, R5, !PT ;  /* 0x000000058c057209 */ /* 0x000fe40007810000 */
[----:B------:R-:W-:Y:S02]  /*f180*/  ISETP.GE.AND P1, PT, R4, R232, PT ;  /* 0x000000e80400720c */ /* 0x000fe40003f26270 */
[----:B------:R-:W-:Y:S02]  /*f190*/  ISETP.LT.OR P0, PT, R0, R230, P0 ;  /* 0x000000e60000720c */ /* 0x000fe40000701670 */
[----:B------:R-:W-:-:S02]  /*f1a0*/  FSEL R138, R22, -INF , !P4 ;  /* 0xff800000168a7808 */ /* 0x000fc40006000000 */
[----:B------:R-:W-:Y:S02]  /*f1b0*/  FMNMX.FTZ R5, R139, R5, !PT ;  /* 0x000000058b057209 */ /* 0x000fe40007810000 */
[C---:B------:R-:W-:Y:S02]  /*f1c0*/  ISETP.LT.OR P5, PT, R4.reuse, R229, P5 ;  /* 0x000000e50400720c */ /* 0x040fe40002fa1670 */
[----:B------:R-:W-:Y:S02]  /*f1d0*/  ISETP.LT.OR P1, PT, R4, R228, P1 ;  /* 0x000000e40400720c */ /* 0x000fe40000f21670 */
[----:B------:R-:W-:Y:S02]  /*f1e0*/  FSEL R176, R21, -INF , !P0 ;  /* 0xff80000015b07808 */ /* 0x000fe40004000000 */
[----:B------:R-:W-:Y:S02]  /*f1f0*/  FMNMX.FTZ R4, R138, R5, !PT ;  /* 0x000000058a047209 */ /* 0x000fe40007810000 */
[----:B------:R-:W-:-:S02]  /*f200*/  ISETP.GE.AND P4, PT, R3, R233, PT ;  /* 0x000000e90300720c */ /* 0x000fc40003f86270 */
[----:B------:R-:W-:Y:S02]  /*f210*/  ISETP.GE.AND P0, PT, R3, R232, PT ;  /* 0x000000e80300720c */ /* 0x000fe40003f06270 */
[----:B------:R-:W-:Y:S02]  /*f220*/  FSEL R133, R28, -INF , !P5 ;  /* 0xff8000001c857808 */ /* 0x000fe40006800000 */
[----:B------:R-:W-:Y:S02]  /*f230*/  FMNMX.FTZ R5, R201, R11, !PT ;  /* 0x0000000bc9057209 */ /* 0x000fe40007810000 */
[----:B-1----:R-:W-:Y:S02]  /*f240*/  FMNMX.FTZ R136, R136, R12, !PT ;  /* 0x0000000c88887209 */ /* 0x002fe40007810000 */
[----:B------:R-:W-:Y:S02]  /*f250*/  ISETP.GE.AND P5, PT, R0, R233, PT ;  /* 0x000000e90000720c */ /* 0x000fe40003fa6270 */
[----:B------:R-:W-:Y:S01]  /*f260*/  FMNMX.FTZ R12, R200, R17, !PT ;  /* 0x00000011c80c7209 */ /* 0x000fe20007810000 */
[----:B------:R-:W1:Y:S01]  /*f270*/  SHFL.BFLY PT, R22, R136, 0x1, 0x1f ;  /* 0x0c201f0088167f89 */ /* 0x000e6200000e0000 */
[----:B------:R-:W-:-:S02]  /*f280*/  ISETP.LT.OR P4, PT, R3, R229, P4 ;  /* 0x000000e50300720c */ /* 0x000fc40002781670 */
[----:B------:R-:W-:Y:S02]  /*f290*/  ISETP.LT.OR P0, PT, R3, R228, P0 ;  /* 0x000000e40300720c */ /* 0x000fe40000701670 */
[----:B------:R-:W-:Y:S02]  /*f2a0*/  FMNMX.FTZ R3, R19, R5, !PT ;  /* 0x0000000513037209 */ /* 0x000fe40007810000 */
[----:B------:R-:W-:Y:S02]  /*f2b0*/  ISETP.LT.OR P5, PT, R0, R229, P5 ;  /* 0x000000e50000720c */ /* 0x000fe40002fa1670 */
[----:B------:R-:W-:Y:S02]  /*f2c0*/  FSEL R5, R179, -INF , !P3 ;  /* 0xff800000b3057808 */ /* 0x000fe40005800000 */
[----:B------:R-:W-:Y:S02]  /*f2d0*/  FMNMX.FTZ R12, R20, R12, !PT ;  /* 0x0000000c140c7209 */ /* 0x000fe40007810000 */
[----:B------:R-:W-:-:S02]  /*f2e0*/  FSEL R13, R141, -INF , !P6 ;  /* 0xff8000008d0d7808 */ /* 0x000fc40007000000 */
[----:B------:R-:W-:Y:S02]  /*f2f0*/  ISETP.GE.AND P6, PT, R2, R233, PT ;  /* 0x000000e90200720c */ /* 0x000fe40003fc6270 */
[----:B------:R-:W-:Y:S02]  /*f300*/  FSEL R180, R24, -INF , !P5 ;  /* 0xff80000018b47808 */ /* 0x000fe40006800000 */
[----:B------:R-:W-:Y:S02]  /*f310*/  ISETP.GE.AND P3, PT, R2, R232, PT ;  /* 0x000000e80200720c */ /* 0x000fe40003f66270 */
[----:B------:R-:W-:Y:S02]  /*f320*/  FSEL R24, R188, -INF , !P2 ;  /* 0xff800000bc187808 */ /* 0x000fe40005000000 */
[----:B------:R-:W-:Y:S02]  /*f330*/  FMNMX.FTZ R12, R5, R12, !PT ;  /* 0x0000000c050c7209 */ /* 0x000fe40007810000 */
[----:B------:R-:W-:-:S02]  /*f340*/  ISETP.LT.OR P6, PT, R2, R229, P6 ;  /* 0x000000e50200720c */ /* 0x000fc400037c1670 */
[----:B------:R-:W-:Y:S02]  /*f350*/  ISETP.LT.OR P3, PT, R2, R228, P3 ;  /* 0x000000e40200720c */ /* 0x000fe40001f61670 */
[----:B------:R-:W-:Y:S02]  /*f360*/  FSEL R179, R30, -INF , !P1 ;  /* 0xff8000001eb37808 */ /* 0x000fe40004800000 */
[----:B------:R-:W-:Y:S02]  /*f370*/  FMNMX.FTZ R2, R24, R12, !PT ;  /* 0x0000000c18027209 */ /* 0x000fe40007810000 */
[----:B------:R-:W-:Y:S02]  /*f380*/  ISETP.GE.AND P1, PT, R0, R232, PT ;  /* 0x000000e80000720c */ /* 0x000fe40003f26270 */
[----:B------:R-:W-:Y:S02]  /*f390*/  FSEL R181, R31, -INF , !P0 ;  /* 0xff8000001fb57808 */ /* 0x000fe40004000000 */
[----:B------:R-:W-:-:S02]  /*f3a0*/  FMNMX.FTZ R2, R179, R2, !PT ;  /* 0x00000002b3027209 */ /* 0x000fc40007810000 */
[----:B------:R-:W-:Y:S02]  /*f3b0*/  ISETP.LT.OR P0, PT, R0, R228, P1 ;  /* 0x000000e40000720c */ /* 0x000fe40000f01670 */
[----:B------:R-:W-:Y:S02]  /*f3c0*/  FSEL R183, R26, -INF , !P3 ;  /* 0xff8000001ab77808 */ /* 0x000fe40005800000 */
[----:B------:R-:W-:Y:S02]  /*f3d0*/  FMNMX.FTZ R0, R181, R2, !PT ;  /* 0x00000002b5007209 */ /* 0x000fe40007810000 */
[----:B------:R-:W-:Y:S02]  /*f3e0*/  FMNMX.FTZ R3, R18, R3, !PT ;  /* 0x0000000312037209 */ /* 0x000fe40007810000 */
[----:B------:R-:W-:Y:S02]  /*f3f0*/  FSEL R182, R27, -INF , !P0 ;  /* 0xff8000001bb67808 */ /* 0x000fe40004000000 */
[----:B------:R-:W-:-:S02]  /*f400*/  FMNMX.FTZ R0, R183, R0, !PT ;  /* 0x00000000b7007209 */ /* 0x000fc40007810000 */
[----:B------:R-:W-:Y:S02]  /*f410*/  FMNMX.FTZ R3, R13, R3, !PT ;  /* 0x000000030d037209 */ /* 0x000fe40007810000 */
[----:B------:R-:W-:Y:S02]  /*f420*/  FMNMX.FTZ R0, R182, R0, !PT ;  /* 0x00000000b6007209 */ /* 0x000fe40007810000 */
[----:B------:R-:W-:Y:S02]  /*f430*/  FSEL R141, R29, -INF , !P4 ;  /* 0xff8000001d8d7808 */ /* 0x000fe40006000000 */
[----:B------:R-:W-:Y:S01]  /*f440*/  FMNMX.FTZ R3, R133, R3, !PT ;  /* 0x0000000385037209 */ /* 0x000fe20007810000 */
[----:B------:R-:W2:Y:S01]  /*f450*/  SHFL.BFLY PT, R2, R0, 0x2, 0x1f ;  /* 0x0c401f0000027f89 */ /* 0x000ea200000e0000 */
[----:B------:R-:W-:Y:S02]  /*f460*/  FMNMX.FTZ R4, R176, R4, !PT ;  /* 0x00000004b0047209 */ /* 0x000fe40007810000 */
[----:B------:R-:W-:Y:S01]  /*f470*/  FSEL R178, R23, -INF , !P6 ;  /* 0xff80000017b27808 */ /* 0x000fe20007000000 */
[----:B------:R-:W-:Y:S01]  /*f480*/  LDSM.16.MT88.4 R28, [R215+0xa000] ;  /* 0x00a00000d71c783b */ /* 0x000fe20000004200 */
[----:B------:R-:W-:-:S02]  /*f490*/  FMNMX.FTZ R3, R141, R3, !PT ;  /* 0x000000038d037209 */ /* 0x000fc40007810000 */
[----:B-1----:R-:W-:Y:S01]  /*f4a0*/  FMNMX.FTZ R136, R136, R22, !PT ;  /* 0x0000001688887209 */ /* 0x002fe20007810000 */
[----:B------:R-:W1:Y:S01]  /*f4b0*/  SHFL.BFLY PT, R21, R4, 0x2, 0x1f ;  /* 0x0c401f0004157f89 */ /* 0x000e6200000e0000 */
[----:B------:R-:W-:Y:S02]  /*f4c0*/  FMNMX.FTZ R3, R178, R3, !PT ;  /* 0x00000003b2037209 */ /* 0x000fe40007810000 */
[C---:B------:R-:W-:Y:S01]  /*f4d0*/  FSETP.NEU.FTZ.AND P3, PT, R136.reuse, -INF , PT ;  /* 0xff8000008800780b */ /* 0x040fe20003f7d000 */
[----:B------:R-:W-:Y:S01]  /*f4e0*/  FMUL.FTZ R12, R136, c[0x0][0x23c] ;  /* 0x00008f00880c7a20 */ /* 0x000fe20000410000 */
[----:B------:R-:W-:-:S04]  /*f4f0*/  FMNMX.FTZ R134, R180, R3, !PT ;  /* 0x00000003b4867209 */ /* 0x000fc80007810000 */
[----:B------:R-:W-:Y:S01]  /*f500*/  FSEL R12, R12, RZ, P3 ;  /* 0x000000ff0c0c7208 */ /* 0x000fe20001800000 */
[----:B------:R-:W3:Y:S04]  /*f510*/  SHFL.BFLY PT, R3, R134, 0x2, 0x1f ;  /* 0x0c401f0086037f89 */ /* 0x000ee800000e0000 */
[--C-:B------:R-:W-:Y:S01]  /*f520*/  FFMA.FTZ R6, R6, c[0x0][0x23c], -R12.reuse ;  /* 0x00008f0006067a23 */ /* 0x100fe2000001080c */
[----:B--2---:R-:W-:Y:S01]  /*f530*/  FMNMX.FTZ R0, R2, R0, !PT ;  /* 0x0000000002007209 */ /* 0x004fe20007810000 */
[--C-:B------:R-:W-:Y:S02]  /*f540*/  FFMA.FTZ R7, R7, c[0x0][0x23c], -R12.reuse ;  /* 0x00008f0007077a23 */ /* 0x100fe4000001080c */
[----:B------:R2:W-:Y:S01]  /*f550*/  MUFU.EX2 R206, R6 ;  /* 0x0000000600ce7308 */ /* 0x0005e20000000800 */
[--C-:B------:R-:W-:Y:S01]  /*f560*/  FFMA.FTZ R10, R10, c[0x0][0x23c], -R12.reuse ;  /* 0x00008f000a0a7a23 */ /* 0x100fe2000001080c */
[----:B------:R-:W4:Y:S01]  /*f570*/  SHFL.BFLY PT, R137, R0, 0x1, 0x1f ;  /* 0x0c201f0000897f89 */ /* 0x000f2200000e0000 */
[----:B------:R-:W-:Y:S01]  /*f580*/  FFMA.FTZ R8, R8, c[0x0][0x23c], -R12 ;  /* 0x00008f0008087a23 */ /* 0x000fe2000001080c */
[----:B-1----:R-:W-:-:S04]  /*f590*/  FMNMX.FTZ R4, R4, R21, !PT ;  /* 0x0000001504047209 */ /* 0x002fc80007810000 */
[----:B------:R-:W-:Y:S01]  /*f5a0*/  MUFU.EX2 R207, R7 ;  /* 0x0000000700cf7308 */ /* 0x000fe20000000800 */
[----:B------:R-:W1:Y:S01]  /*f5b0*/  SHFL.BFLY PT, R135, R4, 0x1, 0x1f ;  /* 0x0c201f0004877f89 */ /* 0x000e6200000e0000 */
[----:B---3--:R-:W-:-:S06]  /*f5c0*/  FMNMX.FTZ R134, R3, R134, !PT ;  /* 0x0000008603867209 */ /* 0x008fcc0007810000 */
[----:B------:R-:W3:Y:S01]  /*f5d0*/  MUFU.EX2 R205, R10 ;  /* 0x0000000a00cd7308 */ /* 0x000ee20000000800 */
[----:B--2---:R-:W2:Y:S07]  /*f5e0*/  SHFL.BFLY PT, R6, R134, 0x1, 0x1f ;  /* 0x0c201f0086067f89 */ /* 0x004eae00000e0000 */
[----:B------:R3:W5:Y:S01]  /*f5f0*/  MUFU.EX2 R204, R8 ;  /* 0x0000000800cc7308 */ /* 0x0007620000000800 */
[----:B----4-:R-:W-:-:S04]  /*f600*/  FMNMX.FTZ R137, R0, R137, !PT ;  /* 0x0000008900897209 */ /* 0x010fc80007810000 */
[C---:B------:R-:W-:Y:S01]  /*f610*/  FSETP.NEU.FTZ.AND P0, PT, R137.reuse, -INF , PT ;  /* 0xff8000008900780b */ /* 0x040fe20003f1d000 */
[----:B------:R-:W-:Y:S01]  /*f620*/  FMUL.FTZ R0, R137, c[0x0][0x23c] ;  /* 0x00008f0089007a20 */ /* 0x000fe20000410000 */
[----:B-1----:R-:W-:Y:S02]  /*f630*/  FMNMX.FTZ R135, R4, R135, !PT ;  /* 0x0000008704877209 */ /* 0x002fe40007810000 */
[----:B------:R-:W-:Y:S02]  /*f640*/  FSEL R4, R136, RZ, P3 ;  /* 0x000000ff88047208 */ /* 0x000fe40001800000 */
[C---:B------:R-:W-:Y:S01]  /*f650*/  FSETP.NEU.FTZ.AND P2, PT, R135.reuse, -INF , PT ;  /* 0xff8000008700780b */ /* 0x040fe20003f5d000 */
[----:B------:R-:W-:Y:S01]  /*f660*/  FMUL.FTZ R3, R135, c[0x0][0x23c] ;  /* 0x00008f0087037a20 */ /* 0x000fe20000410000 */
[----:B------:R-:W-:Y:S02]  /*f670*/  FSEL R0, R0, RZ, P0 ;  /* 0x000000ff00007208 */ /* 0x000fe40000000000 */
[----:B---3--:R-:W-:-:S02]  /*f680*/  F2FP.PACK_AB R8, R205, R206 ;  /* 0x000000cecd08723e */ /* 0x008fc400000000ff */
[----:B--2---:R-:W-:Y:S01]  /*f690*/  FMNMX.FTZ R134, R134, R6, !PT ;  /* 0x0000000686867209 */ /* 0x004fe20007810000 */
[----:B------:R-:W-:Y:S01]  /*f6a0*/  FADD.FTZ R6, R203, -R4 ;  /* 0x80000004cb067221 */ /* 0x000fe20000010000 */
[----:B------:R-:W-:Y:S01]  /*f6b0*/  FSEL R3, R3, RZ, P2 ;  /* 0x000000ff03037208 */ /* 0x000fe20001000000 */
[--C-:B------:R-:W-:Y:S01]  /*f6c0*/  FFMA.FTZ R24, R24, c[0x0][0x23c], -R0.reuse ;  /* 0x00008f0018187a23 */ /* 0x100fe20000010800 */
[----:B------:R-:W-:Y:S01]  /*f6d0*/  FSEL R4, R135, RZ, P2 ;  /* 0x000000ff87047208 */ /* 0x000fe20001000000 */
[----:B------:R-:W-:Y:S01]  /*f6e0*/  FFMA.FTZ R5, R5, c[0x0][0x23c], -R0 ;  /* 0x00008f0005057a23 */ /* 0x000fe20000010800 */
[----:B------:R-:W-:Y:S01]  /*f6f0*/  FSETP.NEU.FTZ.AND P1, PT, R134, -INF , PT ;  /* 0xff8000008600780b */ /* 0x000fe20003f3d000 */
[----:B------:R-:W-:Y:S01]  /*f700*/  FFMA.FTZ R15, R15, c[0x0][0x23c], -R3 ;  /* 0x00008f000f0f7a23 */ /* 0x000fe20000010803 */
[----:B------:R1:W-:Y:S01]  /*f710*/  MUFU.EX2 R188, R24 ;  /* 0x0000001800bc7308 */ /* 0x0003e20000000800 */
[----:B------:R-:W-:Y:S01]  /*f720*/  FADD.FTZ R4, R202, -R4 ;  /* 0x80000004ca047221 */ /* 0x000fe20000010000 */
[----:B-----5:R-:W-:Y:S01]  /*f730*/  F2FP.PACK_AB R10, R207, R204 ;  /* 0x000000cccf0a723e */ /* 0x020fe200000000ff */
[----:B------:R-:W-:-:S02]  /*f740*/  FMUL.FTZ R2, R134, c[0x0][0x23c] ;  /* 0x00008f0086027a20 */ /* 0x000fc40000410000 */
[--C-:B------:R-:W-:Y:S02]  /*f750*/  FFMA.FTZ R14, R14, c[0x0][0x23c], -R3.reuse ;  /* 0x00008f000e0e7a23 */ /* 0x100fe40000010803 */
[--C-:B------:R-:W-:Y:S01]  /*f760*/  FFMA.FTZ R17, R17, c[0x0][0x23c], -R0.reuse ;  /* 0x00008f0011117a23 */ /* 0x100fe20000010800 */
[----:B------:R2:W-:Y:S01]  /*f770*/  MUFU.EX2 R198, R15 ;  /* 0x0000000f00c67308 */ /* 0x0005e20000000800 */
[----:B------:R-:W-:Y:S01]  /*f780*/  FSEL R2, R2, RZ, P1 ;  /* 0x000000ff02027208 */ /* 0x000fe20000800000 */
[----:B------:R-:W-:Y:S02]  /*f790*/  FFMA.FTZ R20, R20, c[0x0][0x23c], -R0 ;  /* 0x00008f0014147a23 */ /* 0x000fe40000010800 */
[----:B------:R-:W-:Y:S02]  /*f7a0*/  FFMA.FTZ R16, R16, c[0x0][0x23c], -R3 ;  /* 0x00008f0010107a23 */ /* 0x000fe40000010803 */
[--C-:B------:R-:W-:Y:S01]  /*f7b0*/  FFMA.FTZ R13, R13, c[0x0][0x23c], -R2.reuse ;  /* 0x00008f000d0d7a23 */ /* 0x100fe20000010802 */
[----:B-1----:R-:W1:Y:S01]  /*f7c0*/  LDSM.16.MT88.4 R24, [R218+0xa000] ;  /* 0x00a00000da18783b */ /* 0x002e620000004200 */
[----:B------:R3:W4:Y:S01]  /*f7d0*/  MUFU.EX2 R190, R5 ;  /* 0x0000000500be7308 */ /* 0x0007220000000800 */
[----:B------:R-:W-:-:S02]  /*f7e0*/  FFMA.FTZ R11, R11, c[0x0][0x23c], -R2 ;  /* 0x00008f000b0b7a23 */ /* 0x000fc40000010802 */
[--C-:B------:R-:W-:Y:S02]  /*f7f0*/  FFMA.FTZ R19, R19, c[0x0][0x23c], -R2.reuse ;  /* 0x00008f0013137a23 */ /* 0x100fe40000010802 */
[----:B------:R-:W-:Y:S02]  /*f800*/  FFMA.FTZ R18, R18, c[0x0][0x23c], -R2 ;  /* 0x00008f0012127a23 */ /* 0x000fe40000010802 */
[----:B--2---:R-:W-:Y:S01]  /*f810*/  FMUL.FTZ R15, R4, c[0x0][0x23c] ;  /* 0x00008f00040f7a20 */ /* 0x004fe20000410000 */
[----:B------:R-:W-:Y:S01]  /*f820*/  FSEL R4, R137, RZ, P0 ;  /* 0x000000ff89047208 */ /* 0x000fe20000000000 */
[----:B------:R-:W2:Y:S01]  /*f830*/  MUFU.EX2 R199, R14 ;  /* 0x0000000e00c77308 */ /* 0x000ea20000000800 */
[----:B------:R-:W-:Y:S02]  /*f840*/  FMUL.FTZ R6, R6, c[0x0][0x23c] ;  /* 0x00008f0006067a20 */ /* 0x000fe40000410000 */
[----:B------:R-:W-:Y:S02]  /*f850*/  FFMA.FTZ R9, R9, c[0x0][0x23c], -R3 ;  /* 0x00008f0009097a23 */ /* 0x000fe40000010803 */
[----:B------:R-:W-:Y:S01]  /*f860*/  FADD.FTZ R4, R200, -R4 ;  /* 0x80000004c8047221 */ /* 0x000fe20000010000 */
[----:B---3--:R-:W-:-:S02]  /*f870*/  FSEL R5, R134, RZ, P1 ;  /* 0x000000ff86057208 */ /* 0x008fc40000800000 */
[----:B------:R-:W-:Y:S01]  /*f880*/  MUFU.EX2 R195, R13 ;  /* 0x0000000d00c37308 */ /* 0x000fe20000000800 */
[----:B------:R-:W-:Y:S01]  /*f890*/  FMUL.FTZ R4, R4, c[0x0][0x23c] ;  /* 0x00008f0004047a20 */ /* 0x000fe20000410000 */
[----:B----4-:R-:W-:Y:S01]  /*f8a0*/  F2FP.PACK_AB R7, R188, R190 ;  /* 0x000000bebc07723e */ /* 0x010fe200000000ff */
[----:B------:R-:W-:-:S04]  /*f8b0*/  FADD.FTZ R5, R201, -R5 ;  /* 0x80000005c9057221 */ /* 0x000fc80000010000 */
[----:B------:R-:W-:Y:S01]  /*f8c0*/  FMUL.FTZ R5, R5, c[0x0][0x23c] ;  /* 0x00008f0005057a20 */ /* 0x000fe20000410000 */
[----:B------:R2:W-:Y:S08]  /*f8d0*/  MUFU.EX2 R193, R11 ;  /* 0x0000000b00c17308 */ /* 0x0005f00000000800 */
[----:B------:R-:W-:Y:S08]  /*f8e0*/  MUFU.EX2 R192, R19 ;  /* 0x0000001300c07308 */ /* 0x000ff00000000800 */
[----:B------:R-:W-:Y:S01]  /*f8f0*/  MUFU.EX2 R194, R18 ;  /* 0x0000001200c27308 */ /* 0x000fe20000000800 */
[----:B--2---:R-:W-:-:S07]  /*f900*/  F2FP.PACK_AB R11, R199, R198 ;  /* 0x000000c6c70b723e */ /* 0x004fce00000000ff */
[----:B------:R-:W-:Y:S08]  /*f910*/  MUFU.EX2 R189, R17 ;  /* 0x0000001100bd7308 */ /* 0x000ff00000000800 */
[----:B------:R2:W3:Y:S08]  /*f920*/  MUFU.EX2 R191, R20 ;  /* 0x0000001400bf7308 */ /* 0x0004f00000000800 */
[----:B------:R3:W4:Y:S08]  /*f930*/  MUFU.EX2 R14, R5 ;  /* 0x00000005000e7308 */ /* 0x0007300000000800 */
[----:B------:R5:W1:Y:S01]  /*f940*/  MUFU.EX2 R13, R4 ;  /* 0x00000004000d7308 */ /* 0x000a620000000800 */
[----:B--2---:R-:W2:Y:S07]  /*f950*/  LDSM.16.MT88.4 R20, [R213+0xa000] ;  /* 0x00a00000d514783b */ /* 0x004eae0000004200 */
[----:B------:R-:W-:Y:S01]  /*f960*/  MUFU.EX2 R196, R16 ;  /* 0x0000001000c47308 */ /* 0x000fe20000000800 */
[----:B---3--:R-:W-:Y:S01]  /*f970*/  F2FP.PACK_AB R5, R191, R189 ;  /* 0x000000bdbf05723e */ /* 0x008fe200000000ff */
[----:B----4-:R-:W-:-:S02]  /*f980*/  FMUL.FTZ R40, R40, R14 ;  /* 0x0000000e28287220 */ /* 0x010fc40000410000 */
[-C--:B------:R-:W-:Y:S02]  /*f990*/  FMUL.FTZ R41, R41, R14.reuse ;  /* 0x0000000e29297220 */ /* 0x080fe40000410000 */
[-C--:B------:R-:W-:Y:S02]  /*f9a0*/  FMUL.FTZ R148, R148, R14.reuse ;  /* 0x0000000e94947220 */ /* 0x080fe40000410000 */
[----:B------:R3:W4:Y:S01]  /*f9b0*/  MUFU.EX2 R16, R6 ;  /* 0x0000000600107308 */ /* 0x0007220000000800 */
[----:B-----5:R-:W-:Y:S01]  /*f9c0*/  F2FP.PACK_AB R4, R192, R193 ;  /* 0x000000c1c004723e */ /* 0x020fe200000000ff */
[-C--:B-1----:R-:W-:Y:S02]  /*f9d0*/  FMUL.FTZ R42, R42, R13.reuse ;  /* 0x0000000d2a2a7220 */ /* 0x082fe40000410000 */
[----:B------:R-:W-:Y:S02]  /*f9e0*/  FMUL.FTZ R43, R43, R13 ;  /* 0x0000000d2b2b7220 */ /* 0x000fe40000410000 */
[----:B------:R-:W-:-:S02]  /*f9f0*/  FMUL.FTZ R149, R149, R14 ;  /* 0x0000000e95957220 */ /* 0x000fc40000410000 */
[----:B------:R-:W1:Y:S01]  /*fa00*/  MUFU.EX2 R197, R9 ;  /* 0x0000000900c57308 */ /* 0x000e620000000800 */
[-C--:B------:R-:W-:Y:S02]  /*fa10*/  FMUL.FTZ R150, R150, R13.reuse ;  /* 0x0000000d96967220 */ /* 0x080fe40000410000 */
[----:B------:R-:W-:Y:S02]  /*fa20*/  FMUL.FTZ R151, R151, R13 ;  /* 0x0000000d97977220 */ /* 0x000fe40000410000 */
[-C--:B------:R-:W-:Y:S02]  /*fa30*/  FMUL.FTZ R152, R152, R14.reuse ;  /* 0x0000000e98987220 */ /* 0x080fe40000410000 */
[----:B------:R-:W-:Y:S01]  /*fa40*/  FMUL.FTZ R153, R153, R14 ;  /* 0x0000000e99997220 */ /* 0x000fe20000410000 */
[----:B---3--:R-:W-:Y:S01]  /*fa50*/  F2FP.PACK_AB R6, R195, R194 ;  /* 0x000000c2c306723e */ /* 0x008fe200000000ff */
[----:B------:R-:W3:Y:S01]  /*fa60*/  MUFU.EX2 R15, R15 ;  /* 0x0000000f000f7308 */ /* 0x000ee20000000800 */
[----:B----4-:R-:W-:-:S02]  /*fa70*/  FMUL.FTZ R172, R172, R16 ;  /* 0x00000010acac7220 */ /* 0x010fc40000410000 */
[-C--:B------:R-:W-:Y:S02]  /*fa80*/  FMUL.FTZ R173, R173, R16.reuse ;  /* 0x00000010adad7220 */ /* 0x080fe40000410000 */
[-C--:B------:R-:W-:Y:S01]  /*fa90*/  FMUL.FTZ R144, R144, R16.reuse ;  /* 0x0000001090907220 */ /* 0x080fe20000410000 */
[C---:B------:R-:W-:Y:S01]  /*faa0*/  HMMA.16816.F32 R32, R4.reuse, R24, R40 ;  /* 0x000000180420723c */ /* 0x040fe20000001828 */
[----:B-1----:R-:W-:Y:S01]  /*fab0*/  F2FP.PACK_AB R9, R196, R197 ;  /* 0x000000c5c409723e */ /* 0x002fe200000000ff */
[-C--:B------:R-:W-:Y:S01]  /*fac0*/  FMUL.FTZ R145, R145, R16.reuse ;  /* 0x0000001091917220 */ /* 0x080fe20000410000 */
[----:B------:R-:W-:Y:S01]  /*fad0*/  LDSM.16.MT88.4 R40, [R218+0xb000] ;  /* 0x00b00000da28783b */ /* 0x000fe20000004200 */
[-C--:B------:R-:W-:Y:S02]  /*fae0*/  FMUL.FTZ R154, R154, R13.reuse ;  /* 0x0000000d9a9a7220 */ /* 0x080fe40000410000 */
[----:B------:R-:W-:Y:S02]  /*faf0*/  FMUL.FTZ R155, R155, R13 ;  /* 0x0000000d9b9b7220 */ /* 0x000fe40000410000 */
[----:B------:R-:W-:Y:S01]  /*fb00*/  FMUL.FTZ R156, R156, R16 ;  /* 0x000000109c9c7220 */ /* 0x000fe20000410000 */
[----:B--2---:R-:W-:Y:S01]  /*fb10*/  HMMA.16816.F32 R148, R4, R20, R148 ;  /* 0x000000140494723c */ /* 0x004fe20000001894 */
[----:B---3--:R-:W-:-:S02]  /*fb20*/  FMUL.FTZ R174, R174, R15 ;  /* 0x0000000faeae7220 */ /* 0x008fc40000410000 */
        /* <DEDUP_REMOVED lines=10> */
[-C--:B------:R-:W-:Y:S02]  /*fbd0*/  FMUL.FTZ R162, R162, R15.reuse ;  /* 0x0000000fa2a27220 */ /* 0x080fe40000410000 */
[----:B------:R-:W-:Y:S02]  /*fbe0*/  FMUL.FTZ R163, R163, R15 ;  /* 0x0000000fa3a37220 */ /* 0x000fe40000410000 */
        /* <DEDUP_REMOVED lines=28> */
[----:B------:R-:W2:Y:S01]  /*fdb0*/  LDSM.16.MT88.4 R28, [R213+0xb000] ;  /* 0x00b00000d51c783b */ /* 0x000ea20000004200 */
        /* <DEDUP_REMOVED lines=8> */
[-C--:B------:R-:W-:Y:S01]  /*fe40*/  FMUL.FTZ R72, R72, R14.reuse ;  /* 0x0000000e48487220 */ /* 0x080fe20000410000 */
[----:B------:R-:W-:Y:S01]  /*fe50*/  MOV R156, R211 ;  /* 0x000000d3009c7202 */ /* 0x000fe20000000f00 */
[----:B------:R-:W-:-:S02]  /*fe60*/  FMUL.FTZ R73, R73, R14 ;  /* 0x0000000e49497220 */ /* 0x000fc40000410000 */
[-C--:B------:R-:W-:Y:S02]  /*fe70*/  FMUL.FTZ R74, R74, R13.reuse ;  /* 0x0000000d4a4a7220 */ /* 0x080fe40000410000 */
[-C--:B------:R-:W-:Y:S02]  /*fe80*/  FMUL.FTZ R75, R75, R13.reuse ;  /* 0x0000000d4b4b7220 */ /* 0x080fe40000410000 */
[-C--:B------:R-:W-:Y:S02]  /*fe90*/  FMUL.FTZ R76, R76, R14.reuse ;  /* 0x0000000e4c4c7220 */ /* 0x080fe40000410000 */
[-C--:B------:R-:W-:Y:S01]  /*fea0*/  FMUL.FTZ R77, R77, R14.reuse ;  /* 0x0000000e4d4d7220 */ /* 0x080fe20000410000 */
[----:B-1----:R-:W-:Y:S01]  /*feb0*/  HMMA.16816.F32 R56, R4, R20, R56 ;  /* 0x000000140438723c */ /* 0x002fe20000001838 */
[----:B------:R-:W-:Y:S02]  /*fec0*/  FMUL.FTZ R88, R88, R14 ;  /* 0x0000000e58587220 */ /* 0x000fe40000410000 */
[----:B------:R-:W-:-:S02]  /*fed0*/  FMUL.FTZ R78, R78, R13 ;  /* 0x0000000d4e4e7220 */ /* 0x000fc40000410000 */
[-C--:B------:R-:W-:Y:S02]  /*fee0*/  FMUL.FTZ R79, R79, R13.reuse ;  /* 0x0000000d4f4f7220 */ /* 0x080fe40000410000 */
[-C--:B------:R-:W-:Y:S01]  /*fef0*/  FMUL.FTZ R89, R89, R14.reuse ;  /* 0x0000000e59597220 */ /* 0x080fe20000410000 */
[----:B------:R-:W-:Y:S01]  /*ff00*/  HMMA.16816.F32 R60, R4, R22, R60 ;  /* 0x00000016043c723c */ /* 0x000fe2000000183c */
[-C--:B------:R-:W-:Y:S02]  /*ff10*/  FMUL.FTZ R92, R92, R14.reuse ;  /* 0x0000000e5c5c7220 */ /* 0x080fe40000410000 */
[----:B------:R-:W-:Y:S02]  /*ff20*/  FMUL.FTZ R93, R93, R14 ;  /* 0x0000000e5d5d7220 */ /* 0x000fe40000410000 */
        /* <DEDUP_REMOVED lines=83> */
[----:B------:R-:W-:Y:S02]  /*10460*/  FMUL.FTZ R99, R99, R15 ;  /* 0x0000000f63637220 */ /* 0x000fe40000410000 */
[----:B---3--:R-:W-:Y:S01]  /*10470*/  F2FP.PACK_AB R128, R27, R25 ;  /* 0x000000191b80723e */ /* 0x008fe200000000ff */
[-C--:B------:R-:W-:Y:S01]  /*10480*/  FMUL.FTZ R112, R112, R16.reuse ;  /* 0x0000001070707220 */ /* 0x080fe20000410000 */
[----:B------:R-:W-:Y:S01]  /*10490*/  HMMA.16816.F32 R84, R8, R32, R84 ;  /* 0x000000200854723c */ /* 0x000fe20000001854 */
[----:B------:R-:W-:-:S02]  /*104a0*/  FMUL.FTZ R113, R113, R16 ;  /* 0x0000001071717220 */ /* 0x000fc40000410000 */
[----:B--2---:R-:W-:Y:S01]  /*104b0*/  FFMA.FTZ R4, R177, c[0x0][0x23c], -R12 ;  /* 0x00008f00b1047a23 */ /* 0x004fe2000001080c */
[----:B------:R-:W-:Y:S01]  /*104c0*/  MOV R177, R174 ;  /* 0x000000ae00b17202 */ /* 0x000fe20000000f00 */
[-C--:B------:R-:W-:Y:S02]  /*104d0*/  FMUL.FTZ R114, R114, R15.reuse ;  /* 0x0000000f72727220 */ /* 0x080fe40000410000 */
[----:B------:R-:W2:Y:S01]  /*104e0*/  MUFU.EX2 R26, R4 ;  /* 0x00000004001a7308 */ /* 0x000ea20000000800 */
[-C--:B------:R-:W-:Y:S02]  /*104f0*/  FMUL.FTZ R115, R115, R15.reuse ;  /* 0x0000000f73737220 */ /* 0x080fe40000410000 */
[-C--:B------:R-:W-:Y:S02]  /*10500*/  FMUL.FTZ R116, R116, R16.reuse ;  /* 0x0000001074747220 */ /* 0x080fe40000410000 */
[----:B------:R-:W-:Y:S02]  /*10510*/  FMUL.FTZ R117, R117, R16 ;  /* 0x0000001075757220 */ /* 0x000fe40000410000 */
[----:B------:R-:W-:-:S02]  /*10520*/  FMUL.FTZ R118, R118, R15 ;  /* 0x0000000f76767220 */ /* 0x000fc40000410000 */
[-C--:B------:R-:W-:Y:S02]  /*10530*/  FMUL.FTZ R119, R119, R15.reuse ;  /* 0x0000000f77777220 */ /* 0x080fe40000410000 */
[-C--:B------:R-:W-:Y:S02]  /*10540*/  FMUL.FTZ R100, R100, R16.reuse ;  /* 0x0000001064647220 */ /* 0x080fe40000410000 */
[----:B------:R-:W-:Y:S02]  /*10550*/  FMUL.FTZ R101, R101, R16 ;  /* 0x0000001065657220 */ /* 0x000fe40000410000 */
[-C--:B------:R-:W-:Y:S01]  /*10560*/  FMUL.FTZ R102, R102, R15.reuse ;  /* 0x0000000f66667220 */ /* 0x080fe20000410000 */
[----:B--2---:R-:W-:Y:S01]  /*10570*/  F2FP.PACK_AB R130, R26, R132 ;  /* 0x000000841a82723e */ /* 0x004fe200000000ff */
[----:B------:R-:W-:Y:S01]  /*10580*/  FFMA.FTZ R4, R140, c[0x0][0x23c], -R3 ;  /* 0x00008f008c047a23 */ /* 0x000fe20000010803 */
[----:B------:R-:W-:Y:S01]  /*10590*/  HMMA.16816.F32 R116, R8, R44, R116 ;  /* 0x0000002c0874723c */ /* 0x000fe20000001874 */
[----:B------:R-:W-:-:S02]  /*105a0*/  FMUL.FTZ R103, R103, R15 ;  /* 0x0000000f67677220 */ /* 0x000fc40000410000 */
[----:B------:R2:W-:Y:S05]  /*105b0*/  MUFU.EX2 R21, R4 ;  /* 0x0000000400157308 */ /* 0x0005ea0000000800 */
        /* <DEDUP_REMOVED lines=103> */
.L_x_1907:
        /* <DEDUP_REMOVED lines=18> */
.L_x_1915:
        /* <DEDUP_REMOVED lines=27> */
.L_x_1913:
[----:B-1----:R-:W2:Y:S01]  /*10f00*/  LDL.64 R4, [R1] ;  /* 0x0000000001047983 */ /* 0x002ea20000100a00 */
[----:B------:R-:W-:Y:S01]  /*10f10*/  UIADD3 UR8, UR20, -0x1, URZ ;  /* 0xffffffff14087890 */ /* 0x000fe2000fffe03f */
[----:B------:R-:W-:Y:S04]  /*10f20*/  DEPBAR.LE SB0, 0x0 ;  /* 0x000080000000791a */ /* 0x000fe80000000000 */
[----:B------:R-:W-:Y:S01]  /*10f30*/  BAR.SYNC.DEFER_BLOCKING 0x0 ;  /* 0x0000000000007b1d */ /* 0x000fe20000010000 */
[----:B------:R-:W-:Y:S01]  /*10f40*/  MOV R6, UR8 ;  /* 0x0000000800067c02 */ /* 0x000fe20008000f00 */
        /* <DEDUP_REMOVED lines=14> */
[----:B------:R-:W-:Y:S05]  /*11030*/  PLOP3.LUT P0, PT, PT, PT, UP0, 0x80, 0x0 ;  /* 0x000000000000781c */ /* 0x000fea0003f0f008 */
[----:B------:R1:W-:Y:S08]  /*11040*/  LDGSTS.E.BYPASS.LTC128B.128 [R227+0xb000], [R4.64+0x80] ;  /* 0x0b00008004e37fae */ /* 0x0003f0000b901d52 */
[----:B------:R1:W-:Y:S08]  /*11050*/  LDGSTS.E.BYPASS.LTC128B.128 [R227+0xa800], [R6.64] ;  /* 0x0a80000006e37fae */ /* 0x0003f0000b901d52 */
[----:B------:R1:W-:Y:S08]  /*11060*/  LDGSTS.E.BYPASS.LTC128B.128 [R227+0xb800], [R6.64+0x80] ;  /* 0x0b80008006e37fae */ /* 0x0003f0000b901d52 */
[----:B------:R-:W-:Y:S08]  /*11070*/  LDSM.16.M88.4 R32, [R214] ;  /* 0x00000000d620783b */ /* 0x000ff00000000200 */
[----:B------:R-:W1:Y:S08]  /*11080*/  LDSM.16.M88.4 R16, [R212+0x8000] ;  /* 0x00800000d410783b */ /* 0x000e700000000200 */
[----:B------:R-:W2:Y:S08]  /*11090*/  LDSM.16.M88.4 R28, [R214+0x2000] ;  /* 0x00200000d61c783b */ /* 0x000eb00000000200 */
[----:B------:R-:W3:Y:S08]  /*110a0*/  LDSM.16.M88.4 R140, [R212+0x8800] ;  /* 0x00880000d48c783b */ /* 0x000ef00000000200 */
[----:B------:R-:W0:Y:S08]  /*110b0*/  LDGDEPBAR ;  /* 0x00000000000079af */ /* 0x000e300000000000 */
[----:B------:R-:W-:Y:S01]  /*110c0*/  LDSM.16.M88.4 R176, [R216] ;  /* 0x00000000d8b0783b */ /* 0x000fe20000000200 */
[-C--:B-1----:R-:W-:Y:S07]  /*110d0*/  HMMA.16816.F32 R4, R32, R16.reuse, RZ ;  /* 0x000000102004723c */ /* 0x082fee00000018ff */
[----:B------:R-:W1:Y:S01]  /*110e0*/  LDSM.16.M88.4 R180, [R223] ;  /* 0x00000000dfb4783b */ /* 0x000e620000000200 */
[C---:B--2---:R-:W-:Y:S07]  /*110f0*/  HMMA.16816.F32 R8, R28.reuse, R16, RZ ;  /* 0x000000101c08723c */ /* 0x044fee00000018ff */
[----:B------:R-:W2:Y:S01]  /*11100*/  LDSM.16.M88.4 R184, [R216+0x2000] ;  /* 0x00200000d8b8783b */ /* 0x000ea20000000200 */
[-C--:B------:R-:W-:Y:S07]  /*11110*/  HMMA.16816.F32 R12, R28, R18.reuse, RZ ;  /* 0x000000121c0c723c */ /* 0x080fee00000018ff */
[----:B------:R-:W4:Y:S01]  /*11120*/  LDSM.16.M88.4 R188, [R226] ;  /* 0x00000000e2bc783b */ /* 0x000f220000000200 */
[C---:B------:R-:W-:Y:S07]  /*11130*/  HMMA.16816.F32 R16, R32.reuse, R18, RZ ;  /* 0x000000122010723c */ /* 0x040fee00000018ff */
[----:B------:R-:W-:Y:S01]  /*11140*/  LDSM.16.M88.4 R192, [R222] ;  /* 0x00000000dec0783b */ /* 0x000fe20000000200 */
[-C--:B---3--:R-:W-:Y:S07]  /*11150*/  HMMA.16816.F32 R20, R32, R140.reuse, RZ ;  /* 0x0000008c2014723c */ /* 0x088fee00000018ff */
[----:B------:R-:W3:Y:S01]  /*11160*/  LDSM.16.M88.4 R196, [R221+0x8000] ;  /* 0x00800000ddc4783b */ /* 0x000ee20000000200 */
[C---:B------:R-:W-:Y:S07]  /*11170*/  HMMA.16816.F32 R24, R28.reuse, R140, RZ ;  /* 0x0000008c1c18723c */ /* 0x040fee00000018ff */
[----:B------:R-:W5:Y:S01]  /*11180*/  LDSM.16.M88.4 R200, [R222+0x2000] ;  /* 0x00200000dec8783b */ /* 0x000f620000000200 */
[-C--:B------:R-:W-:Y:S07]  /*11190*/  HMMA.16816.F32 R28, R28, R142.reuse, RZ ;  /* 0x0000008e1c1c723c */ /* 0x080fee00000018ff */
[----:B------:R-:W3:Y:S01]  /*111a0*/  LDSM.16.M88.4 R204, [R221+0x8800] ;  /* 0x00880000ddcc783b */ /* 0x000ee20000000200 */
[----:B------:R-:W-:Y:S07]  /*111b0*/  HMMA.16816.F32 R32, R32, R142, RZ ;  /* 0x0000008e2020723c */ /* 0x000fee00000018ff */
[----:B------:R-:W-:Y:S01]  /*111c0*/  LDSM.16.M88.4 R140, [R220] ;  /* 0x00000000dc8c783b */ /* 0x000fe20000000200 */
[-C--:B-1----:R-:W-:Y:S07]  /*111d0*/  HMMA.16816.F32 R4, R176, R180.reuse, R4 ;  /* 0x000000b4b004723c */ /* 0x082fee0000001804 */
[----:B------:R-:W-:Y:S01]  /*111e0*/  LDSM.16.M88.4 R208, [R220+0x2000] ;  /* 0x00200000dcd0783b */ /* 0x000fe20000000200 */
[C---:B--2---:R-:W-:Y:S08]  /*111f0*/  HMMA.16816.F32 R8, R184.reuse, R180, R8 ;  /* 0x000000b4b808723c */ /* 0x044ff00000001808 */
[-C--:B------:R-:W-:Y:S08]  /*11200*/  HMMA.16816.F32 R12, R184, R182.reuse, R12 ;  /* 0x000000b6b80c723c */ /* 0x080ff0000000180c */
[C---:B------:R-:W-:Y:S01]  /*11210*/  HMMA.16816.F32 R16, R176.reuse, R182, R16 ;  /* 0x000000b6b010723c */ /* 0x040fe20000001810 */
[----:B------:R-:W1:Y:S07]  /*11220*/  LDSM.16.M88.4 R180, [R219] ;  /* 0x00000000dbb4783b */ /* 0x000e6e0000000200 */
[-C--:B----4-:R-:W-:Y:S08]  /*11230*/  HMMA.16816.F32 R20, R176, R188.reuse, R20 ;  /* 0x000000bcb014723c */ /* 0x090ff00000001814 */
[C---:B------:R-:W-:Y:S08]  /*11240*/  HMMA.16816.F32 R24, R184.reuse, R188, R24 ;  /* 0x000000bcb818723c */ /* 0x040ff00000001818 */
[-C--:B------:R-:W-:Y:S01]  /*11250*/  HMMA.16816.F32 R28, R184, R190.reuse, R28 ;  /* 0x000000beb81c723c */ /* 0x080fe2000000181c */
[----:B------:R-:W2:Y:S07]  /*11260*/  LDSM.16.M88.4 R184, [R219+0x800] ;  /* 0x00080000dbb8783b */ /* 0x000eae0000000200 */
[----:B------:R-:W-:Y:S01]  /*11270*/  HMMA.16816.F32 R32, R176, R190, R32 ;  /* 0x000000beb020723c */ /* 0x000fe20000001820 */
[----:B------:R-:W-:Y:S07]  /*11280*/  LDSM.16.M88.4 R176, [R214+0x4000] ;  /* 0x00400000d6b0783b */ /* 0x000fee0000000200 */
[-C--:B---3--:R-:W-:Y:S01]  /*11290*/  HMMA.16816.F32 R4, R192, R196.reuse, R4 ;  /* 0x000000c4c004723c */ /* 0x088fe20000001804 */
[----:B------:R-:W3:Y:S07]  /*112a0*/  LDSM.16.M88.4 R188, [R212+0x9000] ;  /* 0x00900000d4bc783b */ /* 0x000eee0000000200 */
[C---:B-----5:R-:W-:Y:S08]  /*112b0*/  HMMA.16816.F32 R8, R200.reuse, R196, R8 ;  /* 0x000000c4c808723c */ /* 0x060ff00000001808 */
[-C--:B------:R-:W-:Y:S08]  /*112c0*/  HMMA.16816.F32 R12, R200, R198.reuse, R12 ;  /* 0x000000c6c80c723c */ /* 0x080ff0000000180c */
[C---:B------:R-:W-:Y:S01]  /*112d0*/  HMMA.16816.F32 R16, R192.reuse, R198, R16 ;  /* 0x000000c6c010723c */ /* 0x040fe20000001810 */
[----:B------:R-:W4:Y:S07]  /*112e0*/  LDSM.16.M88.4 R196, [R214+0x6000] ;  /* 0x00600000d6c4783b */ /* 0x000f2e0000000200 */
[-C--:B------:R-:W-:Y:S08]  /*112f0*/  HMMA.16816.F32 R20, R192, R204.reuse, R20 ;  /* 0x000000ccc014723c */ /* 0x080ff00000001814 */
[C---:B------:R-:W-:Y:S08]  /*11300*/  HMMA.16816.F32 R24, R200.reuse, R204, R24 ;  /* 0x000000ccc818723c */ /* 0x040ff00000001818 */
[-C--:B------:R-:W-:Y:S01]  /*11310*/  HMMA.16816.F32 R28, R200, R206.reuse, R28 ;  /* 0x000000cec81c723c */ /* 0x080fe2000000181c */
[----:B------:R-:W-:Y:S07]  /*11320*/  LDSM.16.M88.4 R200, [R225] ;  /* 0x00000000e1c8783b */ /* 0x000fee0000000200 */
[----:B------:R-:W-:Y:S01]  /*11330*/  HMMA.16816.F32 R32, R192, R206, R32 ;  /* 0x000000cec020723c */ /* 0x000fe20000001820 */
[----:B------:R-:W-:Y:S07]  /*11340*/  LDSM.16.M88.4 R192, [R216+0x4000] ;  /* 0x00400000d8c0783b */ /* 0x000fee0000000200 */
[-C--:B-1----:R-:W-:Y:S01]  /*11350*/  HMMA.16816.F32 R4, R140, R180.reuse, R4 ;  /* 0x000000b48c04723c */ /* 0x082fe20000001804 */
[----:B------:R-:W-:Y:S07]  /*11360*/  LDSM.16.M88.4 R204, [R216+0x6000] ;  /* 0x00600000d8cc783b */ /* 0x000fee0000000200 */
[C---:B------:R-:W-:Y:S08]  /*11370*/  HMMA.16816.F32 R8, R208.reuse, R180, R8 ;  /* 0x000000b4d008723c */ /* 0x040ff00000001808 */
[-C--:B------:R-:W-:Y:S08]  /*11380*/  HMMA.16816.F32 R12, R208, R182.reuse, R12 ;  /* 0x000000b6d00c723c */ /* 0x080ff0000000180c */
[C---:B------:R-:W-:Y:S01]  /*11390*/  HMMA.16816.F32 R16, R140.reuse, R182, R16 ;  /* 0x000000b68c10723c */ /* 0x040fe20000001810 */
[----:B------:R-:W1:Y:S07]  /*113a0*/  LDSM.16.M88.4 R180, [R212+0x9800] ;  /* 0x00980000d4b4783b */ /* 0x000e6e0000000200 */
[-C--:B--2---:R-:W-:Y:S08]  /*113b0*/  HMMA.16816.F32 R20, R140, R184.reuse, R20 ;  /* 0x000000b88c14723c */ /* 0x084ff00000001814 */
[C---:B------:R-:W-:Y:S08]  /*113c0*/  HMMA.16816.F32 R24, R208.reuse, R184, R24 ;  /* 0x000000b8d018723c */ /* 0x040ff00000001818 */
[-C--:B------:R-:W-:Y:S01]  /*113d0*/  HMMA.16816.F32 R28, R208, R186.reuse, R28 ;  /* 0x000000bad01c723c */ /* 0x080fe2000000181c */
[----:B------:R-:W-:Y:S07]  /*113e0*/  LDSM.16.M88.4 R208, [R221+0x9000] ;  /* 0x00900000ddd0783b */ /* 0x000fee0000000200 */
[----:B------:R-:W-:Y:S01]  /*113f0*/  HMMA.16816.F32 R32, R140, R186, R32 ;  /* 0x000000ba8c20723c */ /* 0x000fe20000001820 */
[----:B------:R-:W2:Y:S07]  /*11400*/  LDSM.16.M88.4 R140, [R224] ;  /* 0x00000000e08c783b */ /* 0x000eae0000000200 */
[-C--:B---3--:R-:W-:Y:S01]  /*11410*/  HMMA.16816.F32 R4, R176, R188.reuse, R4 ;  /* 0x000000bcb004723c */ /* 0x088fe20000001804 */
[----:B------:R-:W3:Y:S07]  /*11420*/  LDSM.16.M88.4 R184, [R222+0x4000] ;  /* 0x00400000deb8783b */ /* 0x000eee0000000200 */
        /* <DEDUP_REMOVED lines=9> */
[----:B------:R-:W1:Y:S07]  /*114c0*/  LDSM.16.M88.4 R176, [R222+0x6000] ;  /* 0x00600000deb0783b */ /* 0x000e6e0000000200 */
[-C--:B------:R-:W-:Y:S01]  /*114d0*/  HMMA.16816.F32 R4, R192, R200.reuse, R4 ;  /* 0x000000c8c004723c */ /* 0x080fe20000001804 */
[----:B------:R-:W4:Y:S07]  /*114e0*/  LDSM.16.M88.4 R180, [R221+0x9800] ;  /* 0x00980000ddb4783b */ /* 0x000f2e0000000200 */
[C---:B------:R-:W-:Y:S08]  /*114f0*/  HMMA.16816.F32 R8, R204.reuse, R200, R8 ;  /* 0x000000c8cc08723c */ /* 0x040ff00000001808 */
[-C--:B------:R-:W-:Y:S08]  /*11500*/  HMMA.16816.F32 R12, R204, R202.reuse, R12 ;  /* 0x000000cacc0c723c */ /* 0x080ff0000000180c */
[C---:B------:R-:W-:Y:S08]  /*11510*/  HMMA.16816.F32 R16, R192.reuse, R202, R16 ;  /* 0x000000cac010723c */ /* 0x040ff00000001810 */
[-C--:B--2---:R-:W-:Y:S08]  /*11520*/  HMMA.16816.F32 R20, R192, R140.reuse, R20 ;  /* 0x0000008cc014723c */ /* 0x084ff00000001814 */
[C---:B------:R-:W-:Y:S08]  /*11530*/  HMMA.16816.F32 R24, R204.reuse, R140, R24 ;  /* 0x0000008ccc18723c */ /* 0x040ff00000001818 */
[-C--:B------:R-:W-:Y:S08]  /*11540*/  HMMA.16816.F32 R28, R204, R142.reuse, R28 ;  /* 0x0000008ecc1c723c */ /* 0x080ff0000000181c */
[----:B------:R-:W-:Y:S01]  /*11550*/  HMMA.16816.F32 R32, R192, R142, R32 ;  /* 0x0000008ec020723c */ /* 0x000fe20000001820 */
[----:B------:R-:W2:Y:S07]  /*11560*/  LDSM.16.M88.4 R140, [R220+0x6000] ;  /* 0x00600000dc8c783b */ /* 0x000eae0000000200 */
[-C--:B---3--:R-:W-:Y:S08]  /*11570*/  HMMA.16816.F32 R4, R184, R208.reuse, R4 ;  /* 0x000000d0b804723c */ /* 0x088ff00000001804 */
[C---:B-1----:R-:W-:Y:S08]  /*11580*/  HMMA.16816.F32 R8, R176.reuse, R208, R8 ;  /* 0x000000d0b008723c */ /* 0x042ff00000001808 */
[-C--:B------:R-:W-:Y:S08]  /*11590*/  HMMA.16816.F32 R12, R176, R210.reuse, R12 ;  /* 0x000000d2b00c723c */ /* 0x080ff0000000180c */
[C---:B------:R-:W-:Y:S08]  /*115a0*/  HMMA.16816.F32 R16, R184.reuse, R210, R16 ;  /* 0x000000d2b810723c */ /* 0x040ff00000001810 */
[-C--:B----4-:R-:W-:Y:S08]  /*115b0*/  HMMA.16816.F32 R20, R184, R180.reuse, R20 ;  /* 0x000000b4b814723c */ /* 0x090ff00000001814 */
[C---:B------:R-:W-:Y:S08]  /*115c0*/  HMMA.16816.F32 R24, R176.reuse, R180, R24 ;  /* 0x000000b4b018723c */ /* 0x040ff00000001818 */
[-C--:B------:R-:W-:Y:S08]  /*115d0*/  HMMA.16816.F32 R28, R176, R182.reuse, R28 ;  /* 0x000000b6b01c723c */ /* 0x080ff0000000181c */
[----:B------:R-:W-:Y:S08]  /*115e0*/  HMMA.16816.F32 R32, R184, R182, R32 ;  /* 0x000000b6b820723c */ /* 0x000ff00000001820 */
[-C--:B------:R-:W-:Y:S08]  /*115f0*/  HMMA.16816.F32 R4, R188, R196.reuse, R4 ;  /* 0x000000c4bc04723c */ /* 0x080ff00000001804 */
        /* <DEDUP_REMOVED lines=30> */
[----:B------:R5:W1:Y:S10]  /*117e0*/  MUFU.TANH R134, R17 ;  /* 0x0000001100867308 */ /* 0x000a740000002400 */
        /* <DEDUP_REMOVED lines=10> */
[----:B-----5:R-:W-:Y:S02]  /*11890*/  FMUL.FTZ R17, R21, c[0x0][0x2ec] ;  /* 0x0000bb0015117a20 */ /* 0x020fe40000410000 */
[----:B------:R-:W-:Y:S03]  /*118a0*/  FMUL.FTZ R24, R24, c[0x0][0x2ec] ;  /* 0x0000bb0018187a20 */ /* 0x000fe60000410000 */
[----:B------:R5:W1:Y:S01]  /*118b0*/  MUFU.TANH R137, R22 ;  /* 0x0000001600897308 */ /* 0x000a620000002400 */
[----:B------:R-:W-:Y:S02]  /*118c0*/  FMUL.FTZ R26, R26, c[0x0][0x2ec] ;  /* 0x0000bb001a1a7a20 */ /* 0x000fe40000410000 */
[----:B------:R-:W-:Y:S02]  /*118d0*/  FMUL.FTZ R27, R27, c[0x0][0x2ec] ;  /* 0x0000bb001b1b7a20 */ /* 0x000fe40000410000 */
[----:B------:R-:W-:Y:S05]  /*118e0*/  FMUL.FTZ R25, R25, c[0x0][0x2ec] ;  /* 0x0000bb0019197a20 */ /* 0x000fea0000410000 */
[----:B------:R1:W1:Y:S03]  /*118f0*/  MUFU.TANH R140, R24 ;  /* 0x00000018008c7308 */ /* 0x0002660000002400 */
[----:B------:R-:W-:Y:S02]  /*11900*/  FMUL.FTZ R13, R32, c[0x0][0x2ec] ;  /* 0x0000bb00200d7a20 */ /* 0x000fe40000410000 */
[----:B------:R-:W-:Y:S02]  /*11910*/  FMUL.FTZ R14, R33, c[0x0][0x2ec] ;  /* 0x0000bb00210e7a20 */ /* 0x000fe40000410000 */
[----:B------:R-:W-:Y:S02]  /*11920*/  FMUL.FTZ R16, R34, c[0x0][0x2ec] ;  /* 0x0000bb0022107a20 */ /* 0x000fe40000410000 */
[----:B------:R-:W-:Y:S01]  /*11930*/  FMUL.FTZ R15, R35, c[0x0][0x2ec] ;  /* 0x0000bb00230f7a20 */ /* 0x000fe20000410000 */
[----:B------:R2:W2:Y:S01]  /*11940*/  MUFU.TANH R142, R26 ;  /* 0x0000001a008e7308 */ /* 0x0004a20000002400 */
[----:B-----5:R-:W-:Y:S02]  /*11950*/  FMUL.FTZ R22, R23, c[0x0][0x2ec] ;  /* 0x0000bb0017167a20 */ /* 0x020fe40000410000 */
[----:B------:R-:W-:Y:S07]  /*11960*/  FMUL.FTZ R23, R29, c[0x0][0x2ec] ;  /* 0x0000bb001d177a20 */ /* 0x000fee0000410000 */
[----:B------:R5:W3:Y:S01]  /*11970*/  MUFU.TANH R143, R27 ;  /* 0x0000001b008f7308 */ /* 0x000ae20000002400 */
[----:B-1----:R-:W-:Y:S09]  /*11980*/  FMUL.FTZ R24, R28, c[0x0][0x2ec] ;  /* 0x0000bb001c187a20 */ /* 0x002ff20000410000 */
[----:B------:R1:W1:Y:S01]  /*11990*/  MUFU.TANH R181, R12 ;  /* 0x0000000c00b57308 */ /* 0x0002620000002400 */
[----:B--2---:R-:W-:Y:S09]  /*119a0*/  FMUL.FTZ R26, R31, c[0x0][0x2ec] ;  /* 0x0000bb001f1a7a20 */ /* 0x004ff20000410000 */
[----:B------:R2:W1:Y:S01]  /*119b0*/  MUFU.TANH R176, R18 ;  /* 0x0000001200b07308 */ /* 0x0004620000002400 */
[----:B-----5:R-:W-:Y:S09]  /*119c0*/  FMUL.FTZ R27, R30, c[0x0][0x2ec] ;  /* 0x0000bb001e1b7a20 */ /* 0x020ff20000410000 */
        /* <DEDUP_REMOVED lines=14> */
.L_x_1914:
[----:B------:R-:W2:Y:S01]  /*11ab0*/  S2R R2, SR_TID.X ;  /* 0x0000000000027919 */ /* 0x000ea20000002100 */
[----:B------:R-:W-:Y:S01]  /*11ac0*/  MOV R0, UR8 ;  /* 0x0000000800007c02 */ /* 0x000fe20008000f00 */
[----:B------:R-:W-:Y:S02]  /*11ad0*/  UISETP.GT.AND UP0, UPT, UR8, UR9, UPT ;  /* 0x000000090800728c */ /* 0x000fe4000bf04270 */
[----:B------:R-:W-:Y:S01]  /*11ae0*/  UMOV UR20, UR8 ;  /* 0x0000000800147c82 */ /* 0x000fe20008000000 */
[----:B--2---:R-:W-:Y:S04]  /*11af0*/  SHF.L.U32 R2, R2, 0x1, RZ ;  /* 0x0000000102027819 */ /* 0x004fe800000006ff */
[----:B------:R-:W-:Y:S04]  /*11b00*/  LOP3.LUT R2, R2, 0x6, RZ, 0xc0, !PT ;  /* 0x0000000602027812 */ /* 0x000fe800078ec0ff */
[----:B------:R-:W-:Y:S04]  /*11b10*/  LEA R0, R0, R2, 0x5 ;  /* 0x0000000200007211 */ /* 0x000fe800078e28ff */
[C---:B-1----:R-:W-:Y:S02]  /*11b20*/  IADD3 R7, R0.reuse, 0x1, RZ ;  /* 0x0000000100077810 */ /* 0x042fe40007ffe0ff */
[CC--:B------:R-:W-:Y:S02]  /*11b30*/  ISETP.GE.AND P6, PT, R0.reuse, R231.reuse, PT ;  /* 0x000000e70000720c */ /* 0x0c0fe40003fc6270 */
[C---:B------:R-:W-:Y:S02]  /*11b40*/  ISETP.GE.AND P4, PT, R7.reuse, R231, PT ;  /* 0x000000e70700720c */ /* 0x040fe40003f86270 */
[C---:B------:R-:W-:Y:S02]  /*11b50*/  IADD3 R6, R0.reuse, 0x8, RZ ;  /* 0x0000000800067810 */ /* 0x040fe40007ffe0ff */
[CC--:B------:R-:W-:Y:S02]  /*11b60*/  ISETP.GE.OR P6, PT, R0.reuse, R235.reuse, !P6 ;  /* 0x000000eb0000720c */ /* 0x0c0fe400077c6670 */
[----:B------:R-:W-:Y:S02]  /*11b70*/  IADD3 R5, R0, 0x9, RZ ;  /* 0x0000000900057810 */ /* 0x000fe40007ffe0ff */
[----:B------:R-:W-:Y:S02]  /*11b80*/  ISETP.GE.OR P4, PT, R7, R235, !P4 ;  /* 0x000000eb0700720c */ /* 0x000fe40006786670 */
[----:B------:R-:W-:Y:S02]  /*11b90*/  FSEL R10, R136, -INF , !P6 ;  /* 0xff800000880a7808 */ /* 0x000fe40007000000 */
[-C--:B------:R-:W-:Y:S02]  /*11ba0*/  ISETP.GE.AND P3, PT, R6, R231.reuse, PT ;  /* 0x000000e70600720c */ /* 0x080fe40003f66270 */
[----:B------:R-:W-:Y:S02]  /*11bb0*/  IADD3 R4, R0, 0x10, RZ ;  /* 0x0000001000047810 */ /* 0x000fe40007ffe0ff */
[----:B------:R-:W-:Y:S02]  /*11bc0*/  ISETP.GE.AND P2, PT, R5, R231, PT ;  /* 0x000000e70500720c */ /* 0x000fe40003f46270 */
[----:B------:R-:W-:Y:S02]  /*11bd0*/  ISETP.GE.OR P3, PT, R6, R235, !P3 ;  /* 0x000000eb0600720c */ /* 0x000fe40005f66670 */
[----:B------:R-:W-:Y:S02]  /*11be0*/  FSEL R11, R135, -INF , !P4 ;  /* 0xff800000870b7808 */ /* 0x000fe40006000000 */
[----:B------:R-:W-:Y:S02]  /*11bf0*/  FMNMX.FTZ R12, R10, R3, !PT ;  /* 0x000000030a0c7209 */ /* 0x000fe40007810000 */
[----:B------:R-:W-:Y:S02]  /*11c00*/  ISETP.GE.AND P1, PT, R4, R231, PT ;  /* 0x000000e70400720c */ /* 0x000fe40003f26270 */
[-C--:B------:R-:W-:Y:S02]  /*11c10*/  ISETP.GE.OR P2, PT, R5, R235.reuse, !P2 ;  /* 0x000000eb0500720c */ /* 0x080fe40005746670 */
[----:B------:R-:W-:Y:S02]  /*11c20*/  FSEL R19, R133, -INF , !P3 ;  /* 0xff80000085137808 */ /* 0x000fe40005800000 */
[----:B------:R-:W-:Y:S02]  /*11c30*/  FMNMX.FTZ R12, R11, R12, !PT ;  /* 0x0000000c0b0c7209 */ /* 0x000fe40007810000 */
[C---:B------:R-:W-:Y:S02]  /*11c40*/  IADD3 R2, R0.reuse, 0x11, RZ ;  /* 0x0000001100027810 */ /* 0x040fe40007ffe0ff */
[----:B------:R-:W-:Y:S02]  /*11c50*/  IADD3 R9, R0, 0x18, RZ ;  /* 0x0000001800097810 */ /* 0x000fe40007ffe0ff */
[----:B------:R-:W-:Y:S02]  /*11c60*/  ISETP.GE.OR P1, PT, R4, R235, !P1 ;  /* 0x000000eb0400720c */ /* 0x000fe40004f26670 */
[----:B------:R-:W-:Y:S02]  /*11c70*/  FSEL R18, R134, -INF , !P2 ;  /* 0xff80000086127808 */ /* 0x000fe40005000000 */
[----:B------:R-:W-:Y:S02]  /*11c80*/  FMNMX.FTZ R12, R19, R12, !PT ;  /* 0x0000000c130c7209 */ /* 0x000fe40007810000 */
[-C--:B------:R-:W-:Y:S02]  /*11c90*/  ISETP.GE.AND P0, PT, R2, R231.reuse, PT ;  /* 0x000000e70200720c */ /* 0x080fe40003f06270 */
[C---:B------:R-:W-:Y:S02]  /*11ca0*/  ISETP.GE.AND P6, PT, R9.reuse, R231, PT ;  /* 0x000000e70900720c */ /* 0x040fe40003fc6270 */
[----:B------:R-:W-:Y:S02]  /*11cb0*/  IADD3 R8, R0, 0x19, RZ ;  /* 0x0000001900087810 */ /* 0x000fe40007ffe0ff */
[-C--:B------:R-:W-:Y:S02]  /*11cc0*/  ISETP.GE.OR P0, PT, R2, R235.reuse, !P0 ;  /* 0x000000eb0200720c */ /* 0x080fe40004706670 */
[----:B------:R-:W-:Y:S02]  /*11cd0*/  FSEL R189, R20, -INF , !P1 ;  /* 0xff80000014bd7808 */ /* 0x000fe40004800000 */
[----:B------:R-:W-:Y:S02]  /*11ce0*/  FMNMX.FTZ R12, R18, R12, !PT ;  /* 0x0000000c120c7209 */ /* 0x000fe40007810000 */
[----:B------:R-:W-:Y:S02]  /*11cf0*/  ISETP.GE.AND P5, PT, R0, R230, PT ;  /* 0x000000e60000720c */ /* 0x000fe40003fa6270 */
[----:B------:R-:W-:Y:S02]  /*11d00*/  ISETP.GE.OR P6, PT, R9, R235, !P6 ;  /* 0x000000eb0900720c */ /* 0x000fe400077c6670 */
[----:B------:R-:W-:Y:S02]  /*11d10*/  ISETP.GE.AND P4, PT, R8, R231, PT ;  /* 0x000000e70800720c */ /* 0x000fe40003f86270 */
[----:B------:R-:W-:Y:S02]  /*11d20*/  FSEL R190, R17, -INF , !P0 ;  /* 0xff80000011be7808 */ /* 0x000fe40004000000 */
[----:B------:R-:W-:Y:S02]  /*11d30*/  FMNMX.FTZ R12, R189, R12, !PT ;  /* 0x0000000cbd0c7209 */ /* 0x000fe40007810000 */
[----:B------:R-:W-:Y:S02]  /*11d40*/  ISETP.GE.AND P3, PT, R7, R230, PT ;  /* 0x000000e60700720c */ /* 0x000fe40003f66270 */
[----:B------:R-:W-:Y:S02]  /*11d50*/  ISETP.GE.OR P5, PT, R0, R234, !P5 ;  /* 0x000000ea0000720c */ /* 0x000fe40006fa6670 */
[----:B------:R-:W-:Y:S02]  /*11d60*/  ISETP.GE.OR P4, PT, R8, R235, !P4 ;  /* 0x000000eb0800720c */ /* 0x000fe40006786670 */
[----:B------:R-:W-:Y:S02]  /*11d70*/  FSEL R193, R13, -INF , !P6 ;  /* 0xff8000000dc17808 */ /* 0x000fe40007000000 */
[----:B------:R-:W-:Y:S02]  /*11d80*/  FMNMX.FTZ R13, R190, R12, !PT ;  /* 0x0000000cbe0d7209 */ /* 0x000fe40007810000 */
[----:B------:R-:W-:Y:S02]  /*11d90*/  ISETP.GE.OR P3, PT, R7, R234, !P3 ;  /* 0x000000ea0700720c */ /* 0x000fe40005f66670 */
[----:B------:R-:W-:Y:S02]  /*11da0*/  FSEL R12, R178, -INF , !P5 ;  /* 0xff800000b20c7808 */ /* 0x000fe40006800000 */
[-C--:B------:R-:W-:Y:S02]  /*11db0*/  ISETP.GE.AND P2, PT, R6, R230.reuse, PT ;  /* 0x000000e60600720c */ /* 0x080fe40003f46270 */
[----:B------:R-:W-:Y:S02]  /*11dc0*/  FSEL R198, R14, -INF , !P4 ;  /* 0xff8000000ec67808 */ /* 0x000fe40006000000 */
[----:B------:R-:W-:Y:S02]  /*11dd0*/  FMNMX.FTZ R13, R193, R13, !PT ;  /* 0x0000000dc10d7209 */ /* 0x000fe40007810000 */
[-C--:B------:R-:W-:Y:S02]  /*11de0*/  ISETP.GE.AND P0, PT, R4, R230.reuse, PT ;  /* 0x000000e60400720c */ /* 0x080fe40003f06270 */
[----:B------:R-:W-:Y:S02]  /*11df0*/  ISETP.GE.AND P1, PT, R5, R230, PT ;  /* 0x000000e60500720c */ /* 0x000fe40003f26270 */
[----:B------:R-:W-:Y:S02]  /*11e00*/  ISETP.GE.OR P2, PT, R6, R234, !P2 ;  /* 0x000000ea0600720c */ /* 0x000fe40005746670 */
[----:B------:R-:W-:Y:S02]  /*11e10*/  FSEL R17, R179, -INF , !P3 ;  /* 0xff800000b3117808 */ /* 0x000fe40005800000 */
[----:B------:R-:W-:Y:S02]  /*11e20*/  FMNMX.FTZ R135, R12, R132, !PT ;  /* 0x000000840c877209 */ /* 0x000fe40007810000 */
[----:B------:R-:W-:Y:S02]  /*11e30*/  FMNMX.FTZ R136, R198, R13, !PT ;  /* 0x0000000dc6887209 */ /* 0x000fe40007810000 */
[-C--:B------:R-:W-:Y:S02]  /*11e40*/  ISETP.GE.OR P0, PT, R4, R234.reuse, !P0 ;  /* 0x000000ea0400720c */ /* 0x080fe40004706670 */
[----:B------:R-:W-:Y:S01]  /*11e50*/  ISETP.GE.OR P1, PT, R5, R234, !P1 ;  /* 0x000000ea0500720c */ /* 0x000fe20004f26670 */
[----:B------:R-:W1:Y:S01]  /*11e60*/  SHFL.BFLY PT, R13, R136, 0x2, 0x1f ;  /* 0x0c401f00880d7f89 */ /* 0x000e6200000e0000 */
[----:B------:R-:W-:Y:S02]  /*11e70*/  FSEL R20, R176, -INF , !P2 ;  /* 0xff800000b0147808 */ /* 0x000fe40005000000 */
[----:B------:R-:W-:Y:S02]  /*11e80*/  FMNMX.FTZ R135, R17, R135, !PT ;  /* 0x0000008711877209 */ /* 0x000fe40007810000 */
[----:B------:R-:W-:Y:S02]  /*11e90*/  FSEL R191, R137, -INF , !P0 ;  /* 0xff80000089bf7808 */ /* 0x000fe40004000000 */
[-C--:B------:R-:W-:Y:S02]  /*11ea0*/  ISETP.GE.AND P0, PT, R8, R230.reuse, PT ;  /* 0x000000e60800720c */ /* 0x080fe40003f06270 */
[----:B------:R-:W-:Y:S02]  /*11eb0*/  FSEL R21, R177, -INF , !P1 ;  /* 0xff800000b1157808 */ /* 0x000fe40004800000 */
[----:B------:R-:W-:Y:S02]  /*11ec0*/  FMNMX.FTZ R135, R20, R135, !PT ;  /* 0x0000008714877209 */ /* 0x000fe40007810000 */
[-C--:B------:R-:W-:Y:S02]  /*11ed0*/  ISETP.GE.AND P3, PT, R2, R230.reuse, PT ;  /* 0x000000e60200720c */ /* 0x080fe40003f66270 */
[----:B------:R-:W-:Y:S02]  /*11ee0*/  ISETP.GE.AND P1, PT, R9, R230, PT ;  /* 0x000000e60900720c */ /* 0x000fe40003f26270 */
[----:B------:R-:W-:Y:S02]  /*11ef0*/  ISETP.GE.AND P5, PT, R0, R229, PT ;  /* 0x000000e50000720c */ /* 0x000fe40003fa6270 */
[-C--:B------:R-:W-:Y:S02]  /*11f00*/  ISETP.GE.OR P0, PT, R8, R234.reuse, !P0 ;  /* 0x000000ea0800720c */ /* 0x080fe40004706670 */
[----:B------:R-:W-:Y:S02]  /*11f10*/  FMNMX.FTZ R135, R21, R135, !PT ;  /* 0x0000008715877209 */ /* 0x000fe40007810000 */
[-C--:B------:R-:W-:Y:S02]  /*11f20*/  ISETP.GE.OR P3, PT, R2, R234.reuse, !P3 ;  /* 0x000000ea0200720c */ /* 0x080fe40005f66670 */
[----:B------:R-:W-:Y:S02]  /*11f30*/  ISETP.GE.OR P1, PT, R9, R234, !P1 ;  /* 0x000000ea0900720c */ /* 0x000fe40004f26670 */
[----:B------:R-:W-:Y:S02]  /*11f40*/  ISETP.GE.OR P5, PT, R0, R233, !P5 ;  /* 0x000000e90000720c */ /* 0x000fe40006fa6670 */
[----:B------:R-:W-:Y:S02]  /*11f50*/  ISETP.GE.AND P4, PT, R7, R229, PT ;  /* 0x000000e50700720c */ /* 0x000fe40003f86270 */
[----:B------:R-:W-:Y:S02]  /*11f60*/  FSEL R201, R15, -INF , !P0 ;  /* 0xff8000000fc97808 */ /* 0x000fe40004000000 */
[----:B------:R-:W-:Y:S02]  /*11f70*/  ISETP.GE.AND P0, PT, R7, R228, PT ;  /* 0x000000e40700720c */ /* 0x000fe40003f06270 */
[----:B------:R-:W-:Y:S02]  /*11f80*/  FSEL R192, R22, -INF , !P3 ;  /* 0xff80000016c07808 */ /* 0x000fe40005800000 */
[----:B------:R-:W-:Y:S02]  /*11f90*/  FMNMX.FTZ R135, R191, R135, !PT ;  /* 0x00000087bf877209 */ /* 0x000fe40007810000 */
[C---:B------:R-:W-:Y:S02]  /*11fa0*/  ISETP.GE.OR P4, PT, R7.reuse, R233, !P4 ;  /* 0x000000e90700720c */ /* 0x040fe40006786670 */
[----:B------:R-:W-:Y:S02]  /*11fb0*/  ISETP.GE.OR P0, PT, R7, R232, !P0 ;  /* 0x000000e80700720c */ /* 0x000fe40004706670 */
[----:B------:R-:W-:Y:S02]  /*11fc0*/  FSEL R7, R184, -INF , !P5 ;  /* 0xff800000b8077808 */ /* 0x000fe40006800000 */
[----:B------:R-:W-:Y:S02]  /*11fd0*/  FSEL R202, R16, -INF , !P1 ;  /* 0xff80000010ca7808 */ /* 0x000fe40004800000 */
[----:B------:R-:W-:Y:S02]  /*11fe0*/  ISETP.GE.AND P1, PT, R0, R228, PT ;  /* 0x000000e40000720c */ /* 0x000fe40003f26270 */
[----:B------:R-:W-:Y:S02]  /*11ff0*/  ISETP.GE.AND P6, PT, R6, R229, PT ;  /* 0x000000e50600720c */ /* 0x000fe40003fc6270 */
[----:B------:R-:W-:Y:S02]  /*12000*/  FMNMX.FTZ R135, R192, R135, !PT ;  /* 0x00000087c0877209 */ /* 0x000fe40007810000 */
[----:B------:R-:W-:Y:S02]  /*12010*/  ISETP.GE.AND P2, PT, R5, R229, PT ;  /* 0x000000e50500720c */ /* 0x000fe40003f46270 */
[----:B------:R-:W-:Y:S02]  /*12020*/  ISETP.GE.OR P1, PT, R0, R232, !P1 ;  /* 0x000000e80000720c */ /* 0x000fe40004f26670 */
[C---:B------:R-:W-:Y:S02]  /*12030*/  ISETP.GE.AND P3, PT, R6.reuse, R228, PT ;  /* 0x000000e40600720c */ /* 0x040fe40003f66270 */
[----:B------:R-:W-:Y:S02]  /*12040*/  FSEL R14, R183, -INF , !P4 ;  /* 0xff800000b70e7808 */ /* 0x000fe40006000000 */
[----:B------:R-:W-:Y:S02]  /*12050*/  FMNMX.FTZ R0, R7, R138, !PT ;  /* 0x0000008a07007209 */ /* 0x000fe40007810000 */
[----:B------:R-:W-:Y:S02]  /*12060*/  ISETP.GE.OR P6, PT, R6, R233, !P6 ;  /* 0x000000e90600720c */ /* 0x000fe400077c6670 */
[----:B------:R-:W-:Y:S02]  /*12070*/  FMNMX.FTZ R135, R202, R135, !PT ;  /* 0x00000087ca877209 */ /* 0x000fe40007810000 */
[----:B------:R-:W-:Y:S02]  /*12080*/  ISETP.GE.OR P3, PT, R6, R232, !P3 ;  /* 0x000000e80600720c */ /* 0x000fe40005f66670 */
[----:B------:R-:W-:Y:S02]  /*12090*/  ISETP.GE.OR P2, PT, R5, R233, !P2 ;  /* 0x000000e90500720c */ /* 0x000fe40005746670 */
[----:B------:R-:W-:Y:S02]  /*120a0*/  FSEL R6, R182, -INF , !P1 ;  /* 0xff800000b6067808 */ /* 0x000fe40004800000 */
[----:B------:R-:W-:Y:S02]  /*120b0*/  ISETP.GE.AND P1, PT, R4, R229, PT ;  /* 0x000000e50400720c */ /* 0x000fe40003f26270 */
[----:B------:R-:W-:Y:S02]  /*120c0*/  FSEL R16, R181, -INF , !P6 ;  /* 0xff800000b5107808 */ /* 0x000fe40007000000 */
[----:B------:R-:W-:Y:S02]  /*120d0*/  FMNMX.FTZ R0, R14, R0, !PT ;  /* 0x000000000e007209 */ /* 0x000fe40007810000 */
[----:B------:R-:W-:Y:S02]  /*120e0*/  FMNMX.FTZ R135, R201, R135, !PT ;  /* 0x00000087c9877209 */ /* 0x000fe40007810000 */
[----:B------:R-:W-:Y:S02]  /*120f0*/  ISETP.GE.OR P1, PT, R4, R233, !P1 ;  /* 0x000000e90400720c */ /* 0x000fe40004f26670 */
[----:B-1----:R-:W-:Y:S02]  /*12100*/  FMNMX.FTZ R136, R136, R13, !PT ;  /* 0x0000000d88887209 */ /* 0x002fe40007810000 */
[----:B------:R-:W-:Y:S01]  /*12110*/  FSEL R15, R180, -INF , !P2 ;  /* 0xff800000b40f7808 */ /* 0x000fe20005000000 */
[----:B------:R-:W1:Y:S01]  /*12120*/  SHFL.BFLY PT, R13, R135, 0x2, 0x1f ;  /* 0x0c401f00870d7f89 */ /* 0x000e6200000e0000 */
[----:B------:R-:W-:Y:S02]  /*12130*/  FMNMX.FTZ R0, R16, R0, !PT ;  /* 0x0000000010007209 */ /* 0x000fe40007810000 */
[-C--:B------:R-:W-:Y:S02]  /*12140*/  ISETP.GE.AND P6, PT, R2, R229.reuse, PT ;  /* 0x000000e50200720c */ /* 0x080fe40003fc6270 */
[----:B------:R-:W-:Y:S02]  /*12150*/  FSEL R199, R140, -INF , !P1 ;  /* 0xff8000008cc77808 */ /* 0x000fe40004800000 */
[----:B------:R-:W-:Y:S01]  /*12160*/  ISETP.GE.AND P1, PT, R9, R229, PT ;  /* 0x000000e50900720c */ /* 0x000fe20003f26270 */
[----:B------:R-:W-:Y:S01]  /*12170*/  SHFL.BFLY PT, R22, R136, 0x1, 0x1f ;  /* 0x0c201f0088167f89 */ /* 0x000fe200000e0000 */
[-C--:B------:R-:W-:Y:S02]  /*12180*/  ISETP.GE.OR P6, PT, R2, R233.reuse, !P6 ;  /* 0x000000e90200720c */ /* 0x080fe400077c6670 */
[----:B------:R-:W-:Y:S02]  /*12190*/  FMNMX.FTZ R0, R15, R0, !PT ;  /* 0x000000000f007209 */ /* 0x000fe40007810000 */
[----:B------:R-:W-:Y:S02]  /*121a0*/  ISETP.GE.OR P1, PT, R9, R233, !P1 ;  /* 0x000000e90900720c */ /* 0x000fe40004f26670 */
[----:B------:R-:W-:Y:S02]  /*121b0*/  FSEL R200, R25, -INF , !P6 ;  /* 0xff80000019c87808 */ /* 0x000fe40007000000 */
[----:B------:R-:W-:Y:S02]  /*121c0*/  ISETP.GE.AND P6, PT, R8, R229, PT ;  /* 0x000000e50800720c */ /* 0x000fe40003fc6270 */
[----:B------:R-:W-:Y:S02]  /*121d0*/  FMNMX.FTZ R0, R199, R0, !PT ;  /* 0x00000000c7007209 */ /* 0x000fe40007810000 */
[CC--:B------:R-:W-:Y:S02]  /*121e0*/  ISETP.GE.AND P5, PT, R5.reuse, R228.reuse, PT ;  /* 0x000000e40500720c */ /* 0x0c0fe40003fa6270 */
[----:B------:R-:W-:Y:S02]  /*121f0*/  ISETP.GE.AND P2, PT, R2, R228, PT ;  /* 0x000000e40200720c */ /* 0x000fe40003f46270 */
[----:B------:R-:W-:Y:S02]  /*12200*/  ISETP.GE.OR P6, PT, R8, R233, !P6 ;  /* 0x000000e90800720c */ /* 0x000fe400077c6670 */
[----:B------:R-:W-:Y:S02]  /*12210*/  FSEL R204, R24, -INF , !P1 ;  /* 0xff80000018cc7808 */ /* 0x000fe40004800000 */
[----:B------:R-:W-:Y:S02]  /*12220*/  FMNMX.FTZ R0, R200, R0, !PT ;  /* 0x00000000c8007209 */ /* 0x000fe40007810000 */
[----:B------:R-:W-:Y:S02]  /*12230*/  ISETP.GE.OR P5, PT, R5, R232, !P5 ;  /* 0x000000e80500720c */ /* 0x000fe40006fa6670 */
[----:B------:R-:W-:Y:S02]  /*12240*/  FSEL R5, R187, -INF , !P0 ;  /* 0xff800000bb057808 */ /* 0x000fe40004000000 */
[----:B------:R-:W-:Y:S02]  /*12250*/  ISETP.GE.AND P4, PT, R4, R228, PT ;  /* 0x000000e40400720c */ /* 0x000fe40003f86270 */
[----:B------:R-:W-:Y:S02]  /*12260*/  ISETP.GE.OR P2, PT, R2, R232, !P2 ;  /* 0x000000e80200720c */ /* 0x000fe40005746670 */
[----:B------:R-:W-:Y:S02]  /*12270*/  FMNMX.FTZ R2, R6, R139, !PT ;  /* 0x0000008b06027209 */ /* 0x000fe40007810000 */
[----:B------:R-:W-:Y:S02]  /*12280*/  FSEL R203, R23, -INF , !P6 ;  /* 0xff80000017cb7808 */ /* 0x000fe40007000000 */
[----:B------:R-:W-:Y:S02]  /*12290*/  FMNMX.FTZ R0, R204, R0, !PT ;  /* 0x00000000cc007209 */ /* 0x000fe40007810000 */
[----:B------:R-:W-:Y:S02]  /*122a0*/  ISETP.GE.OR P4, PT, R4, R232, !P4 ;  /* 0x000000e80400720c */ /* 0x000fe40006786670 */
[----:B------:R-:W-:Y:S02]  /*122b0*/  FSEL R4, R185, -INF , !P3 ;  /* 0xff800000b9047808 */ /* 0x000fe40005800000 */
[----:B------:R-:W-:Y:S02]  /*122c0*/  FMNMX.FTZ R2, R5, R2, !PT ;  /* 0x0000000205027209 */ /* 0x000fe40007810000 */
[----:B------:R-:W-:Y:S02]  /*122d0*/  FMNMX.FTZ R134, R203, R0, !PT ;  /* 0x00000000cb867209 */ /* 0x000fe40007810000 */
[----:B------:R-:W-:Y:S02]  /*122e0*/  FMNMX.FTZ R0, R4, R2, !PT ;  /* 0x0000000204007209 */ /* 0x000fe40007810000 */
[----:B-1----:R-:W-:Y:S01]  /*122f0*/  FMNMX.FTZ R135, R135, R13, !PT ;  /* 0x0000000d87877209 */ /* 0x002fe20007810000 */
[----:B------:R-:W1:Y:S01]  /*12300*/  SHFL.BFLY PT, R2, R134, 0x2, 0x1f ;  /* 0x0c401f0086027f89 */ /* 0x000e6200000e0000 */
[----:B------:R-:W-:Y:S02]  /*12310*/  FSEL R13, R186, -INF , !P5 ;  /* 0xff800000ba0d7808 */ /* 0x000fe40006800000 */
[----:B------:R-:W-:Y:S02]  /*12320*/  ISETP.GE.AND P1, PT, R9, R228, PT ;  /* 0x000000e40900720c */ /* 0x000fe40003f26270 */
[----:B------:R-:W-:Y:S02]  /*12330*/  FSEL R205, R142, -INF , !P4 ;  /* 0xff8000008ecd7808 */ /* 0x000fe40006000000 */
[----:B------:R-:W-:Y:S01]  /*12340*/  FMNMX.FTZ R0, R13, R0, !PT ;  /* 0x000000000d007209 */ /* 0x000fe20007810000 */
[----:B------:R-:W-:Y:S01]  /*12350*/  LDSM.16.MT88.4 R184, [R215+0xa000] ;  /* 0x00a00000d7b8783b */ /* 0x000fe20000004200 */
[----:B------:R-:W-:Y:S02]  /*12360*/  ISETP.GE.OR P1, PT, R9, R232, !P1 ;  /* 0x000000e80900720c */ /* 0x000fe40004f26670 */
[C---:B------:R-:W-:Y:S02]  /*12370*/  ISETP.GE.AND P0, PT, R8.reuse, R228, PT ;  /* 0x000000e40800720c */ /* 0x040fe40003f06270 */
[----:B------:R-:W-:Y:S02]  /*12380*/  FSEL R206, R143, -INF , !P2 ;  /* 0xff8000008fce7808 */ /* 0x000fe40005000000 */
[----:B------:R-:W-:Y:S02]  /*12390*/  FMNMX.FTZ R0, R205, R0, !PT ;  /* 0x00000000cd007209 */ /* 0x000fe40007810000 */
[----:B------:R-:W-:Y:S02]  /*123a0*/  ISETP.GE.OR P0, PT, R8, R232, !P0 ;  /* 0x000000e80800720c */ /* 0x000fe40004706670 */
[----:B------:R-:W-:Y:S02]  /*123b0*/  FSEL R207, R27, -INF , !P1 ;  /* 0xff8000001bcf7808 */ /* 0x000fe40004800000 */
[----:B------:R-:W-:Y:S02]  /*123c0*/  FMNMX.FTZ R0, R206, R0, !PT ;  /* 0x00000000ce007209 */ /* 0x000fe40007810000 */
[----:B------:R-:W-:Y:S02]  /*123d0*/  FSEL R140, R26, -INF , !P0 ;  /* 0xff8000001a8c7808 */ /* 0x000fe40004000000 */
[----:B------:R-:W-:Y:S02]  /*123e0*/  FMNMX.FTZ R0, R207, R0, !PT ;  /* 0x00000000cf007209 */ /* 0x000fe40007810000 */
[----:B-1----:R-:W-:Y:S02]  /*123f0*/  FMNMX.FTZ R134, R134, R2, !PT ;  /* 0x0000000286867209 */ /* 0x002fe40007810000 */
[----:B------:R-:W-:Y:S02]  /*12400*/  FMNMX.FTZ R0, R140, R0, !PT ;  /* 0x000000008c007209 */ /* 0x000fe40007810000 */
[----:B------:R-:W-:Y:S01]  /*12410*/  FMNMX.FTZ R136, R136, R22, !PT ;  /* 0x0000001688887209 */ /* 0x000fe20007810000 */
[----:B------:R-:W1:Y:S03]  /*12420*/  SHFL.BFLY PT, R8, R134, 0x1, 0x1f ;  /* 0x0c201f0086087f89 */ /* 0x000e6600000e0000 */
[C---:B------:R-:W-:Y:S01]  /*12430*/  FSETP.NEU.FTZ.AND P3, PT, R136.reuse, -INF , PT ;  /* 0xff8000008800780b */ /* 0x040fe20003f7d000 */
[----:B------:R-:W-:Y:S04]  /*12440*/  FMUL.FTZ R141, R136, c[0x0][0x23c] ;  /* 0x00008f00888d7a20 */ /* 0x000fe80000410000 */
[----:B------:R-:W2:Y:S01]  /*12450*/  SHFL.BFLY PT, R2, R0, 0x2, 0x1f ;  /* 0x0c401f0000027f89 */ /* 0x000ea200000e0000 */
[----:B------:R-:W-:Y:S05]  /*12460*/  FSEL R141, R141, RZ, P3 ;  /* 0x000000ff8d8d7208 */ /* 0x000fea0001800000 */
[--C-:B------:R-:W-:Y:S02]  /*12470*/  FFMA.FTZ R10, R10, c[0x0][0x23c], -R141.reuse ;  /* 0x00008f000a0a7a23 */ /* 0x100fe4000001088d */
[----:B------:R-:W3:Y:S01]  /*12480*/  SHFL.BFLY PT, R22, R135, 0x1, 0x1f ;  /* 0x0c201f0087167f89 */ /* 0x000ee200000e0000 */
[--C-:B------:R-:W-:Y:S01]  /*12490*/  FFMA.FTZ R11, R11, c[0x0][0x23c], -R141.reuse ;  /* 0x00008f000b0b7a23 */ /* 0x100fe2000001088d */
[----:B------:R-:W-:Y:S01]  /*124a0*/  MUFU.EX2 R247, R10 ;  /* 0x0000000a00f77308 */ /* 0x000fe20000000800 */
[--C-:B------:R-:W-:Y:S02]  /*124b0*/  FFMA.FTZ R19, R19, c[0x0][0x23c], -R141.reuse ;  /* 0x00008f0013137a23 */ /* 0x100fe4000001088d */
[----:B------:R-:W-:Y:S01]  /*124c0*/  FFMA.FTZ R18, R18, c[0x0][0x23c], -R141 ;  /* 0x00008f0012127a23 */ /* 0x000fe2000001088d */
[----:B-1----:R-:W-:Y:S04]  /*124d0*/  FMNMX.FTZ R134, R134, R8, !PT ;  /* 0x0000000886867209 */ /* 0x002fe80007810000 */
[C---:B------:R-:W-:Y:S01]  /*124e0*/  FSETP.NEU.FTZ.AND P1, PT, R134.reuse, -INF , PT ;  /* 0xff8000008600780b */ /* 0x040fe20003f3d000 */
[----:B------:R-:W-:Y:S01]  /*124f0*/  FMUL.FTZ R143, R134, c[0x0][0x23c] ;  /* 0x00008f00868f7a20 */ /* 0x000fe20000410000 */
[----:B------:R-:W1:Y:S01]  /*12500*/  MUFU.EX2 R246, R11 ;  /* 0x0000000b00f67308 */ /* 0x000e620000000800 */
[----:B--2---:R-:W-:Y:S03]  /*12510*/  FMNMX.FTZ R0, R0, R2, !PT ;  /* 0x0000000200007209 */ /* 0x004fe60007810000 */
[----:B------:R-:W-:Y:S02]  /*12520*/  FSEL R143, R143, RZ, P1 ;  /* 0x000000ff8f8f7208 */ /* 0x000fe40000800000 */
[----:B------:R-:W2:Y:S03]  /*12530*/  SHFL.BFLY PT, R2, R0, 0x1, 0x1f ;  /* 0x0c201f0000027f89 */ /* 0x000ea600000e0000 */
[--C-:B------:R-:W-:Y:S01]  /*12540*/  FFMA.FTZ R7, R7, c[0x0][0x23c], -R143.reuse ;  /* 0x00008f0007077a23 */ /* 0x100fe2000001088f */
[----:B---3--:R-:W-:Y:S01]  /*12550*/  FMNMX.FTZ R135, R135, R22, !PT ;  /* 0x0000001687877209 */ /* 0x008fe20007810000 */
[----:B------:R-:W-:Y:S01]  /*12560*/  MUFU.EX2 R244, R19 ;  /* 0x0000001300f47308 */ /* 0x000fe20000000800 */
[--C-:B------:R-:W-:Y:S02]  /*12570*/  FFMA.FTZ R16, R16, c[0x0][0x23c], -R143.reuse ;  /* 0x00008f0010107a23 */ /* 0x100fe4000001088f */
[C---:B------:R-:W-:Y:S01]  /*12580*/  FSETP.NEU.FTZ.AND P2, PT, R135.reuse, -INF , PT ;  /* 0xff8000008700780b */ /* 0x040fe20003f5d000 */
[----:B------:R-:W-:Y:S02]  /*12590*/  FMUL.FTZ R142, R135, c[0x0][0x23c] ;  /* 0x00008f00878e7a20 */ /* 0x000fe40000410000 */
[--C-:B------:R-:W-:Y:S02]  /*125a0*/  FFMA.FTZ R14, R14, c[0x0][0x23c], -R143.reuse ;  /* 0x00008f000e0e7a23 */ /* 0x100fe4000001088f */
[----:B------:R-:W-:Y:S01]  /*125b0*/  FFMA.FTZ R15, R15, c[0x0][0x23c], -R143 ;  /* 0x00008f000f0f7a23 */ /* 0x000fe2000001088f */
[----:B------:R-:W-:Y:S01]  /*125c0*/  FSEL R142, R142, RZ, P2 ;  /* 0x000000ff8e8e7208 */ /* 0x000fe20001000000 */
[----:B------:R-:W3:Y:S01]  /*125d0*/  MUFU.EX2 R245, R18 ;  /* 0x0000001200f57308 */ /* 0x000ee20000000800 */
[----:B-1----:R-:W-:Y:S03]  /*125e0*/  F2FP.PACK_AB R176, R246, R247 ;  /* 0x000000f7f6b0723e */ /* 0x002fe600000000ff */
[--C-:B------:R-:W-:Y:S02]  /*125f0*/  FFMA.FTZ R20, R20, c[0x0][0x23c], -R142.reuse ;  /* 0x00008f0014147a23 */ /* 0x100fe4000001088e */
[--C-:B------:R-:W-:Y:S02]  /*12600*/  FFMA.FTZ R21, R21, c[0x0][0x23c], -R142.reuse ;  /* 0x00008f0015157a23 */ /* 0x100fe4000001088e */
[--C-:B------:R-:W-:Y:S01]  /*12610*/  FFMA.FTZ R17, R17, c[0x0][0x23c], -R142.reuse ;  /* 0x00008f0011117a23 */ /* 0x100fe2000001088e */
[----:B--2---:R-:W-:Y:S01]  /*12620*/  FMNMX.FTZ R137, R0, R2, !PT ;  /* 0x0000000200897209 */ /* 0x004fe20007810000 */
[----:B------:R-:W-:Y:S01]  /*12630*/  MUFU.EX2 R240, R20 ;  /* 0x0000001400f07308 */ /* 0x000fe20000000800 */
[----:B------:R-:W-:Y:S01]  /*12640*/  FSEL R0, R136, RZ, P3 ;  /* 0x000000ff88007208 */ /* 0x000fe20001800000 */
[----:B------:R-:W-:Y:S01]  /*12650*/  FFMA.FTZ R12, R12, c[0x0][0x23c], -R142 ;  /* 0x00008f000c0c7a23 */ /* 0x000fe2000001088e */
[----:B------:R-:W-:Y:S01]  /*12660*/  FSEL R2, R135, RZ, P2 ;  /* 0x000000ff87027208 */ /* 0x000fe20001000000 */
[C---:B------:R-:W-:Y:S01]  /*12670*/  FMUL.FTZ R188, R137.reuse, c[0x0][0x23c] ;  /* 0x00008f0089bc7a20 */ /* 0x040fe20000410000 */
[----:B------:R-:W-:Y:S01]  /*12680*/  FSETP.NEU.FTZ.AND P0, PT, R137, -INF , PT ;  /* 0xff8000008900780b */ /* 0x000fe20003f1d000 */
[----:B------:R-:W-:Y:S03]  /*12690*/  FADD.FTZ R0, -R0, R3 ;  /* 0x0000000300007221 */ /* 0x000fe60000010100 */
[----:B------:R-:W-:Y:S01]  /*126a0*/  FSEL R188, R188, RZ, P0 ;  /* 0x000000ffbcbc7208 */ /* 0x000fe20000000000 */
[----:B------:R-:W-:Y:S01]  /*126b0*/  FMUL.FTZ R0, R0, c[0x0][0x23c] ;  /* 0x00008f0000007a20 */ /* 0x000fe20000410000 */
[----:B------:R1:W2:Y:S01]  /*126c0*/  MUFU.EX2 R241, R21 ;  /* 0x0000001500f17308 */ /* 0x0002a20000000800 */
[----:B---3--:R-:W-:Y:S02]  /*126d0*/  F2FP.PACK_AB R178, R245, R244 ;  /* 0x000000f4f5b2723e */ /* 0x008fe400000000ff */
[--C-:B------:R-:W-:Y:S02]  /*126e0*/  FFMA.FTZ R6, R6, c[0x0][0x23c], -R188.reuse ;  /* 0x00008f0006067a23 */ /* 0x100fe400000108bc */
[--C-:B------:R-:W-:Y:S02]  /*126f0*/  FFMA.FTZ R5, R5, c[0x0][0x23c], -R188.reuse ;  /* 0x00008f0005057a23 */ /* 0x100fe400000108bc */
[--C-:B------:R-:W-:Y:S02]  /*12700*/  FFMA.FTZ R4, R4, c[0x0][0x23c], -R188.reuse ;  /* 0x00008f0004047a23 */ /* 0x100fe400000108bc */
[----:B------:R-:W-:Y:S01]  /*12710*/  FFMA.FTZ R13, R13, c[0x0][0x23c], -R188 ;  /* 0x00008f000d0d7a23 */ /* 0x000fe200000108bc */
[----:B------:R3:W4:Y:S10]  /*12720*/  MUFU.EX2 R133, R0 ;  /* 0x0000000000857308 */ /* 0x0007340000000800 */
[----:B------:R5:W-:Y:S01]  /*12730*/  MUFU.EX2 R243, R17 ;  /* 0x0000001100f37308 */ /* 0x000be20000000800 */
[----:B-1----:R-:W1:Y:S01]  /*12740*/  LDSM.16.MT88.4 R20, [R213+0xa000] ;  /* 0x00a00000d514783b */ /* 0x002e620000004200 */
[----:B--2---:R-:W-:Y:S08]  /*12750*/  F2FP.PACK_AB R179, R241, R240 ;  /* 0x000000f0f1b3723e */ /* 0x004ff000000000ff */
[----:B------:R-:W-:Y:S01]  /*12760*/  MUFU.EX2 R236, R7 ;  /* 0x0000000700ec7308 */ /* 0x000fe20000000800 */
[----:B---3--:R-:W-:Y:S01]  /*12770*/  FADD.FTZ R0, -R2, R132 ;  /* 0x0000008402007221 */ /* 0x008fe20000010100 */
[----:B------:R-:W-:Y:S01]  /*12780*/  FSEL R2, R134, RZ, P1 ;  /* 0x000000ff86027208 */ /* 0x000fe20000800000 */
[C---:B----4-:R-:W-:Y:S02]  /*12790*/  FMUL.FTZ R32, R133.reuse, R172 ;  /* 0x000000ac85207220 */ /* 0x050fe40000410000 */
[----:B------:R-:W-:Y:S05]  /*127a0*/  FMUL.FTZ R0, R0, c[0x0][0x23c] ;  /* 0x00008f0000007a20 */ /* 0x000fea0000410000 */
[----:B------:R-:W-:Y:S01]  /*127b0*/  MUFU.EX2 R208, R6 ;  /* 0x0000000600d07308 */ /* 0x000fe20000000800 */
[C---:B------:R-:W-:Y:S02]  /*127c0*/  FMUL.FTZ R33, R133.reuse, R173 ;  /* 0x000000ad85217220 */ /* 0x040fe40000410000 */
[C---:B------:R-:W-:Y:S02]  /*127d0*/  FMUL.FTZ R36, R133.reuse, R36 ;  /* 0x0000002485247220 */ /* 0x040fe40000410000 */
[C---:B-----5:R-:W-:Y:S02]  /*127e0*/  FMUL.FTZ R17, R133.reuse, R157 ;  /* 0x0000009d85117220 */ /* 0x060fe40000410000 */
[C---:B------:R-:W-:Y:S02]  /*127f0*/  FMUL.FTZ R37, R133.reuse, R37 ;  /* 0x0000002585257220 */ /* 0x040fe40000410000 */
[C---:B------:R-:W-:Y:S01]  /*12800*/  FMUL.FTZ R48, R133.reuse, R48 ;  /* 0x0000003085307220 */ /* 0x040fe20000410000 */
[----:B------:R2:W3:Y:S01]  /*12810*/  MUFU.EX2 R132, R0 ;  /* 0x0000000000847308 */ /* 0x0004e20000000800 */
[C---:B------:R-:W-:Y:S02]  /*12820*/  FMUL.FTZ R49, R133.reuse, R49 ;  /* 0x0000003185317220 */ /* 0x040fe40000410000 */
[C---:B------:R-:W-:Y:S02]  /*12830*/  FMUL.FTZ R52, R133.reuse, R52 ;  /* 0x0000003485347220 */ /* 0x040fe40000410000 */
        /* <DEDUP_REMOVED lines=12> */
[----:B--2---:R-:W-:Y:S01]  /*12900*/  FADD.FTZ R0, -R2, R138 ;  /* 0x0000008a02007221 */ /* 0x004fe20000010100 */
[----:B------:R-:W-:Y:S01]  /*12910*/  FSEL R2, R137, RZ, P0 ;  /* 0x000000ff89027208 */ /* 0x000fe20000000000 */
[----:B---3--:R-:W-:Y:S01]  /*12920*/  FMUL.FTZ R6, R132, R146 ;  /* 0x0000009284067220 */ /* 0x008fe20000410000 */
[----:B------:R-:W-:Y:S01]  /*12930*/  PLOP3.LUT P0, PT, PT, PT, UP0, 0x80, 0x0 ;  /* 0x000000000000781c */ /* 0x000fe20003f0f008 */
[----:B------:R-:W-:Y:S01]  /*12940*/  FMUL.FTZ R0, R0, c[0x0][0x23c] ;  /* 0x00008f0000007a20 */ /* 0x000fe20000410000 */
[----:B------:R-:W2:Y:S01]  /*12950*/  MUFU.EX2 R242, R12 ;  /* 0x0000000c00f27308 */ /* 0x000ea20000000800 */
[C---:B------:R-:W-:Y:S02]  /*12960*/  FMUL.FTZ R7, R132.reuse, R147 ;  /* 0x0000009384077220 */ /* 0x040fe40000410000 */
[C---:B------:R-:W-:Y:S01]  /*12970*/  FMUL.FTZ R18, R132.reuse, R158 ;  /* 0x0000009e84127220 */ /* 0x040fe20000410000 */
[----:B----4-:R-:W-:Y:S01]  /*12980*/  F2FP.PACK_AB R181, R209, R208 ;  /* 0x000000d0d1b5723e */ /* 0x010fe200000000ff */
[C---:B------:R-:W-:Y:S02]  /*12990*/  FMUL.FTZ R5, R133.reuse, R145 ;  /* 0x0000009185057220 */ /* 0x040fe40000410000 */
[C---:B------:R-:W-:Y:S02]  /*129a0*/  FMUL.FTZ R19, R132.reuse, R159 ;  /* 0x0000009f84137220 */ /* 0x040fe40000410000 */
[C---:B------:R-:W-:Y:S01]  /*129b0*/  FMUL.FTZ R34, R132.reuse, R174 ;  /* 0x000000ae84227220 */ /* 0x040fe20000410000 */
[----:B------:R3:W4:Y:S01]  /*129c0*/  MUFU.EX2 R3, R0 ;  /* 0x0000000000037308 */ /* 0x0007220000000800 */
[C---:B------:R-:W-:Y:S02]  /*129d0*/  FMUL.FTZ R35, R132.reuse, R175 ;  /* 0x000000af84237220 */ /* 0x040fe40000410000 */
[----:B------:R-:W-:Y:S01]  /*129e0*/  LDSM.16.MT88.4 R172, [R215+0xa800] ;  /* 0x00a80000d7ac783b */ /* 0x000fe20000004200 */
[----:B-----5:R-:W-:Y:S02]  /*129f0*/  FMUL.FTZ R4, R133, R144 ;  /* 0x0000009085047220 */ /* 0x020fe40000410000 */
[C---:B------:R-:W-:Y:S02]  /*12a00*/  FMUL.FTZ R38, R132.reuse, R38 ;  /* 0x0000002684267220 */ /* 0x040fe40000410000 */
[C---:B------:R-:W-:Y:S02]  /*12a10*/  FMUL.FTZ R39, R132.reuse, R39 ;  /* 0x0000002784277220 */ /* 0x040fe40000410000 */
[----:B------:R5:W-:Y:S01]  /*12a20*/  MUFU.EX2 R237, R16 ;  /* 0x0000001000ed7308 */ /* 0x000be20000000800 */
[----:B------:R-:W5:Y:S01]  /*12a30*/  LDSM.16.MT88.4 R144, [R218+0xa000] ;  /* 0x00a00000da90783b */ /* 0x000f620000004200 */
[C---:B------:R-:W-:Y:S01]  /*12a40*/  FMUL.FTZ R50, R132.reuse, R50 ;  /* 0x0000003284327220 */ /* 0x040fe20000410000 */
[----:B--2---:R-:W-:Y:S01]  /*12a50*/  F2FP.PACK_AB R177, R243, R242 ;  /* 0x000000f2f3b1723e */ /* 0x004fe200000000ff */
[C---:B------:R-:W-:Y:S02]  /*12a60*/  FMUL.FTZ R51, R132.reuse, R51 ;  /* 0x0000003384337220 */ /* 0x040fe40000410000 */
[C---:B------:R-:W-:Y:S02]  /*12a70*/  FMUL.FTZ R54, R132.reuse, R54 ;  /* 0x0000003684367220 */ /* 0x040fe40000410000 */
[C---:B------:R-:W-:Y:S02]  /*12a80*/  FMUL.FTZ R55, R132.reuse, R55 ;  /* 0x0000003784377220 */ /* 0x040fe40000410000 */
[----:B------:R-:W2:Y:S01]  /*12a90*/  MUFU.EX2 R238, R14 ;  /* 0x0000000e00ee7308 */ /* 0x000ea20000000800 */
[-C--:B-1----:R-:W-:Y:S01]  /*12aa0*/  HMMA.16816.F32 R4, R176, R20.reuse, R4 ;  /* 0x00000014b004723c */ /* 0x082fe20000001804 */
[----:B------:R-:W-:Y:S02]  /*12ab0*/  FMUL.FTZ R66, R132, R66 ;  /* 0x0000004284427220 */ /* 0x000fe40000410000 */
[----:B---3--:R-:W-:Y:S02]  /*12ac0*/  FADD.FTZ R0, -R2, R139 ;  /* 0x0000008b02007221 */ /* 0x008fe40000010100 */
[--C-:B------:R-:W-:Y:S02]  /*12ad0*/  FFMA.FTZ R2, R189, c[0x0][0x23c], -R141.reuse ;  /* 0x00008f00bd027a23 */ /* 0x100fe4000001088d */
[----:B------:R-:W-:Y:S02]  /*12ae0*/  FMUL.FTZ R0, R0, c[0x0][0x23c] ;  /* 0x00008f0000007a20 */ /* 0x000fe40000410000 */
[----:B------:R1:W-:Y:S03]  /*12af0*/  MUFU.EX2 R197, R2 ;  /* 0x0000000200c57308 */ /* 0x0003e60000000800 */
[C---:B----4-:R-:W-:Y:S02]  /*12b00*/  FMUL.FTZ R8, R3.reuse, R148 ;  /* 0x0000009403087220 */ /* 0x050fe40000410000 */
[C---:B------:R-:W-:Y:S02]  /*12b10*/  FMUL.FTZ R9, R3.reuse, R149 ;  /* 0x0000009503097220 */ /* 0x040fe40000410000 */
[----:B------:R-:W-:Y:S02]  /*12b20*/  FMUL.FTZ R12, R3, R152 ;  /* 0x00000098030c7220 */ /* 0x000fe40000410000 */
[----:B-----5:R-:W-:Y:S01]  /*12b30*/  FMUL.FTZ R16, R133, R156 ;  /* 0x0000009c85107220 */ /* 0x020fe20000410000 */
[----:B------:R-:W3:Y:S01]  /*12b40*/  MUFU.EX2 R0, R0 ;  /* 0x0000000000007308 */ /* 0x000ee20000000800 */
[----:B------:R-:W-:Y:S01]  /*12b50*/  LDSM.16.MT88.4 R156, [R213+0xa800] ;  /* 0x00a80000d59c783b */ /* 0x000fe20000004200 */
[C---:B------:R-:W-:Y:S01]  /*12b60*/  FMUL.FTZ R24, R3.reuse, R164 ;  /* 0x000000a403187220 */ /* 0x040fe20000410000 */
[----:B--2---:R-:W-:Y:S01]  /*12b70*/  F2FP.PACK_AB R180, R238, R236 ;  /* 0x000000eceeb4723e */ /* 0x004fe200000000ff */
[C---:B------:R-:W-:Y:S02]  /*12b80*/  FMUL.FTZ R25, R3.reuse, R165 ;  /* 0x000000a503197220 */ /* 0x040fe40000410000 */
[C---:B------:R-:W-:Y:S02]  /*12b90*/  FMUL.FTZ R40, R3.reuse, R40 ;  /* 0x0000002803287220 */ /* 0x040fe40000410000 */
[C---:B------:R-:W-:Y:S02]  /*12ba0*/  FMUL.FTZ R41, R3.reuse, R41 ;  /* 0x0000002903297220 */ /* 0x040fe40000410000 */
[----:B------:R-:W2:Y:S01]  /*12bb0*/  MUFU.EX2 R239, R15 ;  /* 0x0000000f00ef7308 */ /* 0x000ea20000000800 */
[C---:B------:R-:W-:Y:S02]  /*12bc0*/  FMUL.FTZ R44, R3.reuse, R44 ;  /* 0x0000002c032c7220 */ /* 0x040fe40000410000 */
[C---:B------:R-:W-:Y:S02]  /*12bd0*/  FMUL.FTZ R45, R3.reuse, R45 ;  /* 0x0000002d032d7220 */ /* 0x040fe40000410000 */
[--C-:B-1----:R-:W-:Y:S02]  /*12be0*/  FFMA.FTZ R2, R190, c[0x0][0x23c], -R141.reuse ;  /* 0x00008f00be027a23 */ /* 0x102fe4000001088d */
[C---:B------:R-:W-:Y:S02]  /*12bf0*/  FMUL.FTZ R56, R3.reuse, R56 ;  /* 0x0000003803387220 */ /* 0x040fe40000410000 */
[C---:B------:R-:W-:Y:S01]  /*12c00*/  FMUL.FTZ R57, R3.reuse, R57 ;  /* 0x0000003903397220 */ /* 0x040fe20000410000 */
[----:B------:R1:W-:Y:S01]  /*12c10*/  MUFU.EX2 R196, R2 ;  /* 0x0000000200c47308 */ /* 0x0003e20000000800 */
[C---:B------:R-:W-:Y:S02]  /*12c20*/  FMUL.FTZ R60, R3.reuse, R60 ;  /* 0x0000003c033c7220 */ /* 0x040fe40000410000 */
[----:B------:R-:W-:Y:S02]  /*12c30*/  FMUL.FTZ R61, R3, R61 ;  /* 0x0000003d033d7220 */ /* 0x000fe40000410000 */
[C---:B---3--:R-:W-:Y:S02]  /*12c40*/  FMUL.FTZ R10, R0.reuse, R150 ;  /* 0x00000096000a7220 */ /* 0x048fe40000410000 */
[C---:B------:R-:W-:Y:S02]  /*12c50*/  FMUL.FTZ R11, R0.reuse, R151 ;  /* 0x00000097000b7220 */ /* 0x040fe40000410000 */
[C---:B------:R-:W-:Y:S01]  /*12c60*/  FMUL.FTZ R14, R0.reuse, R154 ;  /* 0x0000009a000e7220 */ /* 0x040fe20000410000 */
[----:B------:R-:W3:Y:S01]  /*12c70*/  MUFU.EX2 R211, R13 ;  /* 0x0000000d00d37308 */ /* 0x000ee20000000800 */
[----:B------:R-:W4:Y:S01]  /*12c80*/  LDSM.16.MT88.4 R148, [R217+0xa000] ;  /* 0x00a00000d994783b */ /* 0x000f220000004200 */
[C---:B------:R-:W-:Y:S01]  /*12c90*/  FMUL.FTZ R26, R0.reuse, R166 ;  /* 0x000000a6001a7220 */ /* 0x040fe20000410000 */
[----:B--2---:R-:W-:Y:S01]  /*12ca0*/  F2FP.PACK_AB R182, R239, R237 ;  /* 0x000000edefb6723e */ /* 0x004fe200000000ff */
[C---:B------:R-:W-:Y:S02]  /*12cb0*/  FMUL.FTZ R15, R0.reuse, R155 ;  /* 0x0000009b000f7220 */ /* 0x040fe40000410000 */
[C---:B------:R-:W-:Y:S02]  /*12cc0*/  FMUL.FTZ R27, R0.reuse, R167 ;  /* 0x000000a7001b7220 */ /* 0x040fe40000410000 */
[C---:B------:R-:W-:Y:S02]  /*12cd0*/  FMUL.FTZ R42, R0.reuse, R42 ;  /* 0x0000002a002a7220 */ /* 0x040fe40000410000 */
[C---:B------:R-:W-:Y:S02]  /*12ce0*/  FMUL.FTZ R43, R0.reuse, R43 ;  /* 0x0000002b002b7220 */ /* 0x040fe40000410000 */
[C---:B------:R-:W-:Y:S02]  /*12cf0*/  FMUL.FTZ R46, R0.reuse, R46 ;  /* 0x0000002e002e7220 */ /* 0x040fe40000410000 */
[--C-:B-1----:R-:W-:Y:S02]  /*12d00*/  FFMA.FTZ R2, R191, c[0x0][0x23c], -R142.reuse ;  /* 0x00008f00bf027a23 */ /* 0x102fe4000001088e */
[C---:B------:R-:W-:Y:S02]  /*12d10*/  FMUL.FTZ R47, R0.reuse, R47 ;  /* 0x0000002f002f7220 */ /* 0x040fe40000410000 */
[----:B------:R1:W-:Y:S01]  /*12d20*/  MUFU.EX2 R195, R2 ;  /* 0x0000000200c37308 */ /* 0x0003e20000000800 */
[C---:B------:R-:W-:Y:S02]  /*12d30*/  FMUL.FTZ R58, R0.reuse, R58 ;  /* 0x0000003a003a7220 */ /* 0x040fe40000410000 */
[C---:B------:R-:W-:Y:S01]  /*12d40*/  FMUL.FTZ R59, R0.reuse, R59 ;  /* 0x0000003b003b7220 */ /* 0x040fe20000410000 */
[----:B---3--:R-:W-:Y:S01]  /*12d50*/  F2FP.PACK_AB R183, R211, R210 ;  /* 0x000000d2d3b7723e */ /* 0x008fe200000000ff */
[----:B------:R-:W-:Y:S02]  /*12d60*/  FMUL.FTZ R13, R3, R153 ;  /* 0x00000099030d7220 */ /* 0x000fe40000410000 */
[C---:B------:R-:W-:Y:S02]  /*12d70*/  FMUL.FTZ R62, R0.reuse, R62 ;  /* 0x0000003e003e7220 */ /* 0x040fe40000410000 */
[----:B------:R-:W-:Y:S02]  /*12d80*/  FMUL.FTZ R63, R0, R63 ;  /* 0x0000003f003f7220 */ /* 0x000fe40000410000 */
[C---:B------:R-:W-:Y:S01]  /*12d90*/  HMMA.16816.F32 R8, R180.reuse, R20, R8 ;  /* 0x00000014b408723c */ /* 0x040fe20000001808 */
[C---:B------:R-:W-:Y:S02]  /*12da0*/  FMUL.FTZ R67, R132.reuse, R67 ;  /* 0x0000004384437220 */ /* 0x040fe40000410000 */
[C---:B------:R-:W-:Y:S02]  /*12db0*/  FMUL.FTZ R70, R132.reuse, R70 ;  /* 0x0000004684467220 */ /* 0x040fe40000410000 */
[----:B------:R-:W-:Y:S02]  /*12dc0*/  FMUL.FTZ R71, R132, R71 ;  /* 0x0000004784477220 */ /* 0x000fe40000410000 */
[C---:B------:R-:W-:Y:S01]  /*12dd0*/  FMUL.FTZ R20, R133.reuse, R160 ;  /* 0x000000a085147220 */ /* 0x040fe20000410000 */
[-C--:B------:R-:W-:Y:S01]  /*12de0*/  HMMA.16816.F32 R12, R180, R22.reuse, R12 ;  /* 0x00000016b40c723c */ /* 0x080fe2000000180c */
[----:B------:R-:W-:Y:S03]  /*12df0*/  FMUL.FTZ R21, R133, R161 ;  /* 0x000000a185157220 */ /* 0x000fe60000410000 */
[--C-:B-1----:R-:W-:Y:S02]  /*12e00*/  FFMA.FTZ R2, R192, c[0x0][0x23c], -R142.reuse ;  /* 0x00008f00c0027a23 */ /* 0x102fe4000001088e */
[C---:B------:R-:W-:Y:S02]  /*12e10*/  FMUL.FTZ R72, R3.reuse, R72 ;  /* 0x0000004803487220 */ /* 0x040fe40000410000 */
[C---:B------:R-:W-:Y:S01]  /*12e20*/  HMMA.16816.F32 R16, R176.reuse, R22, R16 ;  /* 0x00000016b010723c */ /* 0x040fe20000001810 */
[----:B------:R1:W2:Y:S03]  /*12e30*/  MUFU.EX2 R194, R2 ;  /* 0x0000000200c27308 */ /* 0x0002a60000000800 */
[C---:B------:R-:W-:Y:S02]  /*12e40*/  FMUL.FTZ R28, R3.reuse, R168 ;  /* 0x000000a8031c7220 */ /* 0x040fe40000410000 */
[C---:B------:R-:W-:Y:S02]  /*12e50*/  FMUL.FTZ R29, R3.reuse, R169 ;  /* 0x000000a9031d7220 */ /* 0x040fe40000410000 */
[C---:B------:R-:W-:Y:S04]  /*12e60*/  FMUL.FTZ R22, R132.reuse, R162 ;  /* 0x000000a284167220 */ /* 0x040fe80000410000 */
[----:B------:R-:W-:Y:S02]  /*12e70*/  FMUL.FTZ R23, R132, R163 ;  /* 0x000000a384177220 */ /* 0x000fe40000410000 */
[C---:B------:R-:W-:Y:S02]  /*12e80*/  FMUL.FTZ R73, R3.reuse, R73 ;  /* 0x0000004903497220 */ /* 0x040fe40000410000 */
[C---:B------:R-:W-:Y:S02]  /*12e90*/  FMUL.FTZ R74, R0.reuse, R74 ;  /* 0x0000004a004a7220 */ /* 0x040fe40000410000 */
[C---:B------:R-:W-:Y:S01]  /*12ea0*/  FMUL.FTZ R75, R0.reuse, R75 ;  /* 0x0000004b004b7220 */ /* 0x040fe20000410000 */
[-C--:B------:R-:W-:Y:S01]  /*12eb0*/  HMMA.16816.F32 R20, R176, R184.reuse, R20 ;  /* 0x000000b8b014723c */ /* 0x080fe20000001814 */
[C---:B------:R-:W-:Y:S02]  /*12ec0*/  FMUL.FTZ R76, R3.reuse, R76 ;  /* 0x0000004c034c7220 */ /* 0x040fe40000410000 */
[----:B------:R-:W-:Y:S02]  /*12ed0*/  FMUL.FTZ R77, R3, R77 ;  /* 0x0000004d034d7220 */ /* 0x000fe40000410000 */
[C---:B------:R-:W-:Y:S02]  /*12ee0*/  FMUL.FTZ R78, R0.reuse, R78 ;  /* 0x0000004e004e7220 */ /* 0x040fe40000410000 */
[----:B-1----:R-:W-:Y:S01]  /*12ef0*/  FFMA.FTZ R2, R193, c[0x0][0x23c], -R141 ;  /* 0x00008f00c1027a23 */ /* 0x002fe2000001088d */
[C---:B------:R-:W-:Y:S01]  /*12f00*/  HMMA.16816.F32 R24, R180.reuse, R184, R24 ;  /* 0x000000b8b418723c */ /* 0x040fe20000001818 */
[C---:B------:R-:W-:Y:S02]  /*12f10*/  FMUL.FTZ R30, R0.reuse, R170 ;  /* 0x000000aa001e7220 */ /* 0x040fe40000410000 */
[----:B------:R1:W-:Y:S01]  /*12f20*/  MUFU.EX2 R193, R2 ;  /* 0x0000000200c17308 */ /* 0x0003e20000000800 */
[C---:B------:R-:W-:Y:S02]  /*12f30*/  FMUL.FTZ R31, R0.reuse, R171 ;  /* 0x000000ab001f7220 */ /* 0x040fe40000410000 */
[----:B------:R-:W-:Y:S02]  /*12f40*/  FMUL.FTZ R79, R0, R79 ;  /* 0x0000004f004f7220 */ /* 0x000fe40000410000 */
[C---:B------:R-:W-:Y:S03]  /*12f50*/  FMUL.FTZ R82, R132.reuse, R82 ;  /* 0x0000005284527220 */ /* 0x040fe60000410000 */
        /* <DEDUP_REMOVED lines=8> */
[----:B------:R-:W-:Y:S02]  /*12fe0*/  FMUL.FTZ R91, R0, R91 ;  /* 0x0000005b005b7220 */ /* 0x000fe40000410000 */
[-C--:B------:R-:W-:Y:S01]  /*12ff0*/  HMMA.16816.F32 R36, R176, R144.reuse, R36 ;  /* 0x00000090b024723c */ /* 0x080fe20000001824 */
[--C-:B-1----:R-:W-:Y:S03]  /*13000*/  FFMA.FTZ R2, R202, c[0x0][0x23c], -R142.reuse ;  /* 0x00008f00ca027a23 */ /* 0x102fe6000001088e */
[C---:B------:R-:W-:Y:S01]  /*13010*/  FMUL.FTZ R92, R3.reuse, R92 ;  /* 0x0000005c035c7220 */ /* 0x040fe20000410000 */
[----:B------:R1:W-:Y:S01]  /*13020*/  MUFU.EX2 R191, R2 ;  /* 0x0000000200bf7308 */ /* 0x0003e20000000800 */
[----:B------:R-:W-:Y:S02]  /*13030*/  FMUL.FTZ R93, R3, R93 ;  /* 0x0000005d035d7220 */ /* 0x000fe40000410000 */
[C---:B------:R-:W-:Y:S01]  /*13040*/  HMMA.16816.F32 R40, R180.reuse, R144, R40 ;  /* 0x00000090b428723c */ /* 0x040fe20000001828 */
[C---:B------:R-:W-:Y:S03]  /*13050*/  FMUL.FTZ R94, R0.reuse, R94 ;  /* 0x0000005e005e7220 */ /* 0x040fe60000410000 */
[----:B------:R-:W-:Y:S02]  /*13060*/  FMUL.FTZ R95, R0, R95 ;  /* 0x0000005f005f7220 */ /* 0x000fe40000410000 */
[C---:B------:R-:W-:Y:S02]  /*13070*/  FMUL.FTZ R97, R133.reuse, R97 ;  /* 0x0000006185617220 */ /* 0x040fe40000410000 */
[-C--:B------:R-:W-:Y:S01]  /*13080*/  HMMA.16816.F32 R44, R180, R146.reuse, R44 ;  /* 0x00000092b42c723c */ /* 0x080fe2000000182c */
[C---:B------:R-:W-:Y:S03]  /*13090*/  FMUL.FTZ R98, R132.reuse, R98 ;  /* 0x0000006284627220 */ /* 0x040fe60000410000 */
[C---:B------:R-:W-:Y:S02]  /*130a0*/  FMUL.FTZ R99, R132.reuse, R99 ;  /* 0x0000006384637220 */ /* 0x040fe40000410000 */
[C---:B------:R-:W-:Y:S02]  /*130b0*/  FMUL.FTZ R100, R133.reuse, R100 ;  /* 0x0000006485647220 */ /* 0x040fe40000410000 */
[C---:B------:R-:W-:Y:S01]  /*130c0*/  HMMA.16816.F32 R48, R176.reuse, R146, R48 ;  /* 0x00000092b030723c */ /* 0x040fe20000001830 */
[----:B------:R-:W3:Y:S03]  /*130d0*/  LDSM.16.MT88.4 R144, [R213+0xb000] ;  /* 0x00b00000d590783b */ /* 0x000ee60000004200 */
[----:B------:R-:W-:Y:S02]  /*130e0*/  FMUL.FTZ R101, R133, R101 ;  /* 0x0000006585657220 */ /* 0x000fe40000410000 */
[--C-:B-1----:R-:W-:Y:S02]  /*130f0*/  FFMA.FTZ R2, R199, c[0x0][0x23c], -R143.reuse ;  /* 0x00008f00c7027a23 */ /* 0x102fe4000001088f */
[-C--:B----4-:R-:W-:Y:S01]  /*13100*/  HMMA.16816.F32 R52, R176, R148.reuse, R52 ;  /* 0x00000094b034723c */ /* 0x090fe20000001834 */
[C---:B------:R-:W-:Y:S01]  /*13110*/  FMUL.FTZ R102, R132.reuse, R102 ;  /* 0x0000006684667220 */ /* 0x040fe20000410000 */
[----:B------:R1:W-:Y:S02]  /*13120*/  MUFU.EX2 R189, R2 ;  /* 0x0000000200bd7308 */ /* 0x0003e40000000800 */
        /* <DEDUP_REMOVED lines=11> */
[----:B------:R-:W4:Y:S03]  /*131e0*/  LDSM.16.MT88.4 R148, [R215+0xb000] ;  /* 0x00b00000d794783b */ /* 0x000f260000004200 */
[----:B-1----:R-:W-:Y:S02]  /*131f0*/  FFMA.FTZ R2, R200, c[0x0][0x23c], -R143 ;  /* 0x00008f00c8027a23 */ /* 0x002fe4000001088f */
[----:B------:R-:W-:Y:S02]  /*13200*/  FMUL.FTZ R111, R0, R111 ;  /* 0x0000006f006f7220 */ /* 0x000fe40000410000 */
[----:B------:R1:W-:Y:S01]  /*13210*/  MUFU.EX2 R187, R2 ;  /* 0x0000000200bb7308 */ /* 0x0003e20000000800 */
[-C--:B---3--:R-:W-:Y:S03]  /*13220*/  HMMA.16816.F32 R68, R176, R144.reuse, R68 ;  /* 0x00000090b044723c */ /* 0x088fe60000001844 */
        /* <DEDUP_REMOVED lines=8> */
[C---:B------:R-:W-:Y:S03]  /*132b0*/  FMUL.FTZ R118, R132.reuse, R118 ;  /* 0x0000007684767220 */ /* 0x040fe60000410000 */
[----:B------:R-:W-:Y:S02]  /*132c0*/  FMUL.FTZ R119, R132, R119 ;  /* 0x0000007784777220 */ /* 0x000fe40000410000 */
[----:B------:R-:W-:Y:S02]  /*132d0*/  FFMA.FTZ R141, R198, c[0x0][0x23c], -R141 ;  /* 0x00008f00c68d7a23 */ /* 0x000fe4000001088d */
[C---:B------:R-:W-:Y:S01]  /*132e0*/  HMMA.16816.F32 R80, R176.reuse, R146, R80 ;  /* 0x00000092b050723c */ /* 0x040fe20000001850 */
[--C-:B-1----:R-:W-:Y:S01]  /*132f0*/  FFMA.FTZ R2, R204, c[0x0][0x23c], -R143.reuse ;  /* 0x00008f00cc027a23 */ /* 0x102fe2000001088f */
[----:B------:R-:W1:Y:S01]  /*13300*/  LDSM.16.MT88.4 R144, [R218+0xb000] ;  /* 0x00b00000da90783b */ /* 0x000e620000004200 */
[----:B------:R2:W3:Y:S01]  /*13310*/  MUFU.EX2 R192, R141 ;  /* 0x0000008d00c07308 */ /* 0x0004e20000000800 */
[----:B------:R-:W-:Y:S02]  /*13320*/  FFMA.FTZ R142, R201, c[0x0][0x23c], -R142 ;  /* 0x00008f00c98e7a23 */ /* 0x000fe4000001088e */
[----:B------:R-:W-:Y:S02]  /*13330*/  FFMA.FTZ R143, R203, c[0x0][0x23c], -R143 ;  /* 0x00008f00cb8f7a23 */ /* 0x000fe4000001088f */
[-C--:B----4-:R-:W-:Y:S01]  /*13340*/  HMMA.16816.F32 R84, R176, R148.reuse, R84 ;  /* 0x00000094b054723c */ /* 0x090fe20000001854 */
[C---:B------:R-:W-:Y:S03]  /*13350*/  FMUL.FTZ R120, R3.reuse, R120 ;  /* 0x0000007803787220 */ /* 0x040fe60000410000 */
[C---:B------:R-:W-:Y:S01]  /*13360*/  FMUL.FTZ R121, R3.reuse, R121 ;  /* 0x0000007903797220 */ /* 0x040fe20000410000 */
[----:B------:R4:W-:Y:S01]  /*13370*/  MUFU.EX2 R186, R2 ;  /* 0x0000000200ba7308 */ /* 0x0009e20000000800 */
[C---:B------:R-:W-:Y:S02]  /*13380*/  FMUL.FTZ R122, R0.reuse, R122 ;  /* 0x0000007a007a7220 */ /* 0x040fe40000410000 */
[C---:B------:R-:W-:Y:S01]  /*13390*/  HMMA.16816.F32 R88, R180.reuse, R148, R88 ;  /* 0x00000094b458723c */ /* 0x040fe20000001858 */
[C---:B------:R-:W-:Y:S03]  /*133a0*/  FMUL.FTZ R123, R0.reuse, R123 ;  /* 0x0000007b007b7220 */ /* 0x040fe60000410000 */
[C---:B------:R-:W-:Y:S02]  /*133b0*/  FMUL.FTZ R124, R3.reuse, R124 ;  /* 0x0000007c037c7220 */ /* 0x040fe40000410000 */
[----:B------:R-:W-:Y:S01]  /*133c0*/  FMUL.FTZ R125, R3, R125 ;  /* 0x0000007d037d7220 */ /* 0x000fe20000410000 */
[----:B------:R3:W5:Y:S01]  /*133d0*/  MUFU.EX2 R190, R142 ;  /* 0x0000008e00be7308 */ /* 0x0007620000000800 */
[-C--:B------:R-:W-:Y:S01]  /*133e0*/  HMMA.16816.F32 R92, R180, R150.reuse, R92 ;  /* 0x00000096b45c723c */ /* 0x080fe2000000185c */
[----:B------:R-:W-:Y:S03]  /*133f0*/  FMUL.FTZ R126, R0, R126 ;  /* 0x0000007e007e7220 */ /* 0x000fe60000410000 */
[----:B--2---:R-:W-:Y:S01]  /*13400*/  F2FP.PACK_AB R141, R194, R195 ;  /* 0x000000c3c28d723e */ /* 0x004fe200000000ff */
[----:B------:R-:W-:Y:S02]  /*13410*/  FMUL.FTZ R127, R0, R127 ;  /* 0x0000007f007f7220 */ /* 0x000fe40000410000 */
[C---:B------:R-:W-:Y:S01]  /*13420*/  FMUL.FTZ R128, R133.reuse, R128 ;  /* 0x0000008085807220 */ /* 0x040fe20000410000 */
[C---:B------:R-:W-:Y:S01]  /*13430*/  HMMA.16816.F32 R96, R176.reuse, R150, R96 ;  /* 0x00000096b060723c */ /* 0x040fe20000001860 */
[----:B------:R-:W2:Y:S01]  /*13440*/  LDSM.16.MT88.4 R148, [R217+0xb000] ;  /* 0x00b00000d994783b */ /* 0x000ea20000004200 */
[----:B------:R5:W2:Y:S02]  /*13450*/  MUFU.EX2 R185, R143 ;  /* 0x0000008f00b97308 */ /* 0x000aa40000000800 */
[----:B------:R-:W-:Y:S02]  /*13460*/  FMUL.FTZ R129, R133, R129 ;  /* 0x0000008185817220 */ /* 0x000fe40000410000 */
[----:B----4-:R-:W-:Y:S02]  /*13470*/  FFMA.FTZ R2, R205, c[0x0][0x23c], -R188 ;  /* 0x00008f00cd027a23 */ /* 0x010fe400000108bc */
[C---:B------:R-:W-:Y:S01]  /*13480*/  FMUL.FTZ R130, R132.reuse, R130 ;  /* 0x0000008284827220 */ /* 0x040fe20000410000 */
[-C--:B-1----:R-:W-:Y:S03]  /*13490*/  HMMA.16816.F32 R100, R176, R144.reuse, R100 ;  /* 0x00000090b064723c */ /* 0x082fe60000001864 */
[----:B------:R1:W-:Y:S01]  /*134a0*/  MUFU.EX2 R184, R2 ;  /* 0x0000000200b87308 */ /* 0x0003e20000000800 */
[----:B------:R-:W-:Y:S01]  /*134b0*/  FMUL.FTZ R131, R132, R131 ;  /* 0x0000008384837220 */ /* 0x000fe20000410000 */
[----:B---3--:R-:W-:Y:S01]  /*134c0*/  F2FP.PACK_AB R142, R192, R193 ;  /* 0x000000c1c08e723e */ /* 0x008fe200000000ff */
[----:B------:R-:W-:Y:S02]  /*134d0*/  FFMA.FTZ R132, R132, R250, R242 ;  /* 0x000000fa84847223 */ /* 0x000fe400000100f2 */
[C---:B------:R-:W-:Y:S01]  /*134e0*/  HMMA.16816.F32 R104, R180.reuse, R144, R104 ;  /* 0x00000090b468723c */ /* 0x040fe20000001868 */
[----:B------:R-:W-:Y:S03]  /*134f0*/  FFMA.FTZ R3, R3, R249, R236 ;  /* 0x000000f903037223 */ /* 0x000fe600000100ec */
[----:B------:R-:W-:Y:S04]  /*13500*/  FFMA.FTZ R0, R0, R248, R208 ;  /* 0x000000f800007223 */ /* 0x000fe800000100d0 */
[-C--:B------:R-:W-:Y:S01]  /*13510*/  HMMA.16816.F32 R108, R180, R146.reuse, R108 ;  /* 0x00000092b46c723c */ /* 0x080fe2000000186c */
[----:B-----5:R-:W-:Y:S07]  /*13520*/  F2FP.PACK_AB R143, R190, R191 ;  /* 0x000000bfbe8f723e */ /* 0x020fee00000000ff */
[C---:B------:R-:W-:Y:S01]  /*13530*/  HMMA.16816.F32 R112, R176.reuse, R146, R112 ;  /* 0x00000092b070723c */ /* 0x040fe20000001870 */
[--C-:B-1----:R-:W-:Y:S07]  /*13540*/  FFMA.FTZ R2, R206, c[0x0][0x23c], -R188.reuse ;  /* 0x00008f00ce027a23 */ /* 0x102fee00000108bc */
[-C--:B--2---:R-:W-:Y:S01]  /*13550*/  HMMA.16816.F32 R116, R176, R148.reuse, R116 ;  /* 0x00000094b074723c */ /* 0x084fe20000001874 */
[----:B------:R1:W2:Y:S07]  /*13560*/  MUFU.EX2 R139, R2 ;  /* 0x00000002008b7308 */ /* 0x0002ae0000000800 */
[C---:B------:R-:W-:Y:S08]  /*13570*/  HMMA.16816.F32 R120, R180.reuse, R148, R120 ;  /* 0x00000094b478723c */ /* 0x040ff00000001878 */
[-C--:B------:R-:W-:Y:S08]  /*13580*/  HMMA.16816.F32 R124, R180, R150.reuse, R124 ;  /* 0x00000096b47c723c */ /* 0x080ff0000000187c */
[----:B------:R-:W-:Y:S01]  /*13590*/  HMMA.16816.F32 R128, R176, R150, R128 ;  /* 0x00000096b080723c */ /* 0x000fe20000001880 */
[--C-:B-1----:R-:W-:Y:S03]  /*135a0*/  FFMA.FTZ R2, R207, c[0x0][0x23c], -R188.reuse ;  /* 0x00008f00cf027a23 */ /* 0x102fe600000108bc */
[----:B------:R-:W-:Y:S01]  /*135b0*/  FFMA.FTZ R188, R140, c[0x0][0x23c], -R188 ;  /* 0x00008f008cbc7a23 */ /* 0x000fe200000108bc */
[----:B------:R1:W-:Y:S01]  /*135c0*/  MUFU.EX2 R138, R2 ;  /* 0x00000002008a7308 */ /* 0x0003e20000000800 */
[----:B------:R-:W-:Y:S02]  /*135d0*/  F2FP.PACK_AB R140, R196, R197 ;  /* 0x000000c5c48c723e */ /* 0x000fe400000000ff */
[----:B------:R-:W-:Y:S04]  /*135e0*/  F2FP.PACK_AB R176, R187, R189 ;  /* 0x000000bdbbb0723e */ /* 0x000fe800000000ff */
[----:B------:R-:W-:Y:S01]  /*135f0*/  F2FP.PACK_AB R178, R185, R186 ;  /* 0x000000bab9b2723e */ /* 0x000fe200000000ff */
[-C--:B------:R-:W-:Y:S01]  /*13600*/  HMMA.16816.F32 R144, R140, R156.reuse, R4 ;  /* 0x0000009c8c90723c */ /* 0x080fe20000001804 */
[----:B--2---:R-:W-:Y:S01]  /*13610*/  F2FP.PACK_AB R177, R139, R184 ;  /* 0x000000b88bb1723e */ /* 0x004fe200000000ff */
[----:B------:R-:W2:Y:S01]  /*13620*/  MUFU.EX2 R188, R188 ;  /* 0x000000bc00bc7308 */ /* 0x000ea20000000800 */
[----:B------:R-:W3:Y:S01]  /*13630*/  LDSM.16.MT88.4 R4, [R218+0xa800] ;  /* 0x00a80000da04783b */ /* 0x000ee20000004200 */
[----:B-1----:R-:W-:Y:S01]  /*13640*/  FADD.FTZ R2, R243, R132 ;  /* 0x00000084f3027221 */ /* 0x002fe20000010000 */
[----:B------:R-:W-:Y:S03]  /*13650*/  MOV R132, R135 ;  /* 0x0000008700847202 */ /* 0x000fe60000000f00 */
[----:B------:R-:W-:Y:S04]  /*13660*/  FADD.FTZ R2, R240, R2 ;  /* 0x00000002f0027221 */ /* 0x000fe80000010000 */
[----:B------:R-:W-:Y:S01]  /*13670*/  FADD.FTZ R2, R241, R2 ;  /* 0x00000002f1027221 */ /* 0x000fe20000010000 */
[----:B--2---:R-:W-:Y:S03]  /*13680*/  F2FP.PACK_AB R179, R188, R138 ;  /* 0x0000008abcb3723e */ /* 0x004fe600000000ff */
[----:B------:R-:W-:Y:S04]  /*13690*/  FADD.FTZ R2, R195, R2 ;  /* 0x00000002c3027221 */ /* 0x000fe80000010000 */
[C---:B------:R-:W-:Y:S01]  /*136a0*/  HMMA.16816.F32 R148, R176.reuse, R156, R8 ;  /* 0x0000009cb094723c */ /* 0x040fe20000001808 */
[----:B------:R-:W1:Y:S07]  /*136b0*/  LDSM.16.MT88.4 R8, [R217+0xa800] ;  /* 0x00a80000d908783b */ /* 0x000e6e0000004200 */
[-C--:B------:R-:W-:Y:S01]  /*136c0*/  HMMA.16816.F32 R152, R176, R158.reuse, R12 ;  /* 0x0000009eb098723c */ /* 0x080fe2000000180c */
[----:B------:R-:W2:Y:S07]  /*136d0*/  LDSM.16.MT88.4 R12, [R213+0xb800] ;  /* 0x00b80000d50c783b */ /* 0x000eae0000004200 */
        /* <DEDUP_REMOVED lines=61> */
.L_x_1912:
        /* <DEDUP_REMOVED lines=436> */
.L_x_1917:
[----:B---34-:R-:W-:Y:S05]  /*155f0*/  BSYNC B0 ;  /* 0x0000000000007941 */ /* 0x018fea0003800000 */
.L_x_1916:
        /* <DEDUP_REMOVED lines=24> */
.L_x_1919:
[----:B-1----:R-:W-:Y:S05]  /*15780*/  BSYNC B0 ;  /* 0x0000000000007941 */ /* 0x002fea0003800000 */
.L_x_1918:
        /* <DEDUP_REMOVED lines=16> */
.L_x_1921:
[----:B------:R-:W-:Y:S05]  /*15890*/  BSYNC B0 ;  /* 0x0000000000007941 */ /* 0x000fea0003800000 */
.L_x_1920:
        /* <DEDUP_REMOVED lines=16> */
.L_x_1923:
[----:B------:R-:W-:Y:S05]  /*159a0*/  BSYNC B0 ;  /* 0x0000000000007941 */ /* 0x000fea0003800000 */
.L_x_1922:
        /* <DEDUP_REMOVED lines=16> */
.L_x_1925:
[----:B------:R-:W-:Y:S05]  /*15ab0*/  BSYNC B0 ;  /* 0x0000000000007941 */ /* 0x000fea0003800000 */
.L_x_1924:
        /* <DEDUP_REMOVED lines=16> */
.L_x_1927:
[----:B------:R-:W-:Y:S05]  /*15bc0*/  BSYNC B0 ;  /* 0x0000000000007941 */ /* 0x000fea0003800000 */
.L_x_1926:
        /* <DEDUP_REMOVED lines=16> */
.L_x_1929:
[----:B------:R-:W-:Y:S05]  /*15cd0*/  BSYNC B0 ;  /* 0x0000000000007941 */ /* 0x000fea0003800000 */
.L_x_1928:
        /* <DEDUP_REMOVED lines=16> */
.L_x_1931:
[----:B------:R-:W-:Y:S05]  /*15de0*/  BSYNC B0 ;  /* 0x0000000000007941 */ /* 0x000fea0003800000 */
.L_x_1930:
        /* <DEDUP_REMOVED lines=16> */
.L_x_1932:
        /* <DEDUP_REMOVED lines=9> */
.L_x_2405:


//--------------------- .text._ZN5flash16flash_fwd_kernelI23Flash_fwd_kernel_traitsILi128ELi128ELi32ELi4ELb0ELb0EN7cutlass6half_tE19Flash_kernel_traitsILi128ELi128ELi32ELi4ES3_EELb1ELb0ELb1ELb1ELb0ELb0ELb0ELb0EEEvNS_16Flash_fwd_paramsE --------------------------
	.section	.text._ZN5flash16flash_fwd_kernelI23Flash_fwd_kernel_traitsILi128ELi128ELi32ELi4ELb0ELb0EN7cutlass6half_tE19Flash_kernel_traitsILi128ELi128ELi32ELi4ES3_EELb1ELb0ELb1ELb1ELb0ELb0ELb0ELb0EEEvNS_16Flash_fwd_paramsE,"ax",@progbits
	.sectioninfo	@"SHI_REGISTERS=255"
	.align	128
        .global         _ZN5flash16flash_fwd_kernelI23Flash_fwd_kernel_traitsILi128ELi128ELi32ELi4ELb0ELb0EN7cutlass6half_tE19Flash_kernel_traitsILi128ELi128ELi32ELi4ES3_EELb1ELb0ELb1ELb1ELb0ELb0ELb0ELb0EEEvNS_16Flash_fwd_paramsE
        .type           _ZN5flash16flash_fwd_kernelI23Flash_fwd_kernel_traitsILi128ELi128ELi32ELi4ELb0ELb0EN7cutlass6half_tE19Flash_kernel_traitsILi128ELi128ELi32ELi4ES3_EELb1ELb0ELb1ELb1ELb0ELb0ELb0ELb0EEEvNS_16Flash_fwd_paramsE,@function
        .size           _ZN5flash16flash_fwd_kernelI23Flash_fwd_kernel_traitsILi128ELi128ELi32ELi4ELb0ELb0EN7cutlass6half_tE19Flash_kernel_traitsILi128ELi128ELi32ELi4ES3_EELb1ELb0ELb1ELb1ELb0ELb0ELb0ELb0EEEvNS_16Flash_fwd_paramsE,(.L_x_2406 - _ZN5flash16flash_fwd_kernelI23Flash_fwd_kernel_traitsILi128ELi128ELi32ELi4ELb0ELb0EN7cutlass6half_tE19Flash_kernel_traitsILi128ELi128ELi32ELi4ES3_EELb1ELb0ELb1ELb1ELb0ELb0ELb0ELb0EEEvNS_16Flash_fwd_paramsE)
        .other          _ZN5flash16flash_fwd_kernelI23Flash_fwd_kernel_traitsILi128ELi128ELi32ELi4ELb0ELb0EN7cutlass6half_tE19Flash_kernel_traitsILi128ELi128ELi32ELi4ES3_EELb1ELb0ELb1ELb1ELb0ELb0ELb0ELb0EEEvNS_16Flash_fwd_paramsE,@"STO_CUDA_ENTRY STV_DEFAULT"
_ZN5flash16flash_fwd_kernelI23Flash_fwd_kernel_traitsILi128ELi128ELi32ELi4ELb0ELb0EN7cutlass6half_tE19Flash_kernel_traitsILi128ELi128ELi32ELi4ES3_EELb1ELb0ELb1ELb1ELb0ELb0ELb0ELb0EEEvNS_16Flash_fwd_paramsE:
.text._ZN5flash16flash_fwd_kernelI23Flash_fwd_kernel_traitsILi128ELi128ELi32ELi4ELb0ELb0EN7cutlass6half_tE19Flash_kernel_traitsILi128ELi128ELi32ELi4ES3_EELb1ELb0ELb1ELb1ELb0ELb0ELb0ELb0EEEvNS_16Flash_fwd_paramsE:
        /* <DEDUP_REMOVED lines=94> */
.L_x_1933:
[----:B------:R-:W-:Y:S02]  /*05e0*/  ULDC UR7, c[0x0][0x218] ;  /* 0x0000860000077ab9 */ /* 0x000fe40000000800 */
.L_x_1934:
        /* <DEDUP_REMOVED lines=63> */
[----:B------:R-:W-:Y:S01]  /*09e0*/  ULDC.U8 UR4, c[0x0][0x329] ;  /* 0x0000ca4000047ab9 */ /* 0x000fe20000000000 */
[----:B------:R-:W-:Y:S01]  /*09f0*/  IADD3 R23, R14, 0x40, RZ ;  /* 0x000000400e177810 */ /* 0x000fe20007ffe0ff */
        /* <DEDUP_REMOVED lines=54> */
.L_x_1937:
[----:B------:R-:W-:Y:S05]  /*0d60*/  BSYNC B0 ;  /* 0x0000000000007941 */ /* 0x000fea0003800000 */
.L_x_1936:
        /* <DEDUP_REMOVED lines=18> */
.L_x_1939:
[----:B------:R-:W-:Y:S05]  /*0e90*/  BSYNC B0 ;  /* 0x0000000000007941 */ /* 0x000fea0003800000 */
.L_x_1938:
        /* <DEDUP_REMOVED lines=18> */
.L_x_1941:
[----:B------:R-:W-:Y:S05]  /*0fc0*/  BSYNC B0 ;  /* 0x0000000000007941 */ /* 0x000fea0003800000 */
.L_x_1940:
        /* <DEDUP_REMOVED lines=18> */
.L_x_1943:
[----:B------:R-:W-:Y:S05]  /*10f0*/  BSYNC B0 ;  /* 0x0000000000007941 */ /* 0x000fea0003800000 */
.L_x_1942:
        /* <DEDUP_REMOVED lines=18> */
.L_x_1945:
[----:B------:R-:W-:Y:S05]  /*1220*/  BSYNC B0 ;  /* 0x0000000000007941 */ /* 0x000fea0003800000 */
.L_x_1944:
        /* <DEDUP_REMOVED lines=18> */
.L_x_1947:
[----:B------:R-:W-:Y:S05]  /*1350*/  BSYNC B0 ;  /* 0x0000000000007941 */ /* 0x000fea0003800000 */
.L_x_1946:
        /* <DEDUP_REMOVED lines=18> */
.L_x_1949:
[----:B------:R-:W-:Y:S05]  /*1480*/  BSYNC B0 ;  /* 0x0000000000007941 */ /* 0x000fea0003800000 */
.L_x_1948:
        /* <DEDUP_REMOVED lines=18> */
.L_x_1951:
[----:B------:R-:W-:Y:S05]  /*15b0*/  BSYNC B0 ;  /* 0x0000000000007941 */ /* 0x000fea0003800000 */
.L_x_1950:
        /* <DEDUP_REMOVED lines=67> */
.L_x_1935:
        /* <DEDUP_REMOVED lines=15> */
[----:B------:R-:W-:Y:S02]  /*1ae0*/  @UP1 UIMAD UR7, UR18, UR5, UR23 ;  /* 0x00000005120712a4 */ /* 0x000fe4000f8e0217 */
[----:B------:R-:W-:Y:S02]  /*1af0*/  @UP0 UMOV UR6, UR20 ;  /* 0x0000001400060c82 */ /* 0x000fe40008000000 */
        /* <DEDUP_REMOVED lines=8> */
[----:B------:R-:W-:-:S02]  /*1b80*/  USHF.R.S32.HI UR7, URZ, 0x1f, UR13 ;  /* 0x0000001f3f077899 */ /* 0x000fc4000801140d */
[----:B------:R-:W-:Y:S02]  /*1b90*/  UIMAD.WIDE.U32 UR20, UR15, UR4, URZ ;  /* 0x000000040f1472a5 */ /* 0x000fe4000f8e003f */
        /* <DEDUP_REMOVED lines=8> */
.L_x_1952:
        /* <DEDUP_REMOVED lines=46> */
.L_x_1953:
[CC--:B------:R-:W-:Y:S01]  /*1f00*/  LEA.HI R0, R5.reuse, R20.reuse, RZ, 0x3 ;  /* 0x0000001405007211 */ /* 0x0c0fe200078f18ff */
[----:B------:R-:W1:Y:S01]  /*1f10*/  S2R R14, SR_CTAID.Z ;  /* 0x00000000000e7919 */ /* 0x000e620000002700 */
[CC--:B------:R-:W-:Y:S01]  /*1f20*/  LEA.HI R17, R5.reuse, R20.reuse, RZ, 0x4 ;  /* 0x0000001405117211 */ /* 0x0c0fe200078f20ff */
[----:B------:R-:W-:Y:S01]  /*1f30*/  BSSY B0, `(.L_x_1954) ;  /* 0x0000059000007945 */ /* 0x000fe20003800000 */
[----:B------:R-:W-:Y:S01]  /*1f40*/  SHF.R.S32.HI R12, RZ, 0x3, R0 ;  /* 0x00000003ff0c7819 */ /* 0x000fe20000011400 */
[----:B------:R-:W2:Y:S01]  /*1f50*/  S2R R21, SR_CTAID.X ;  /* 0x0000000000157919 */ /* 0x000ea20000002500 */
[----:B------:R-:W-:Y:S02]  /*1f60*/  LOP3.LUT R0, R0, 0xfffffff8, RZ, 0xc0, !PT ;  /* 0xfffffff800007812 */ /* 0x000fe400078ec0ff */
        /* <DEDUP_REMOVED lines=40> */
[----:B------:R-:W-:Y:S01]  /*21f0*/  IMAD.WIDE.U32 R26, R4, c[0x0][0x1b0], R6 ;  /* 0x00006c00041a7a25 */ /* 0x000fe200078e0006 */
[----:B------:R-:W-:Y:S01]  /*2200*/  ISETP.GE.AND P0, PT, R12, UR6, PT ;  /* 0x000000060c007c0c */ /* 0x000fe2000bf06270 */
[----:B------:R-:W-:Y:S02]  /*2210*/  UIMAD UR4, UR17, UR4, URZ ;  /* 0x00000004110472a4 */ /* 0x000fe4000f8e023f */
[C---:B------:R-:W-:Y:S01]  /*2220*/  IMAD R0, R4.reuse, c[0x0][0x1bc], R0 ;  /* 0x00006f0004007a24 */ /* 0x040fe200078e0200 */
[----:B------:R2:W-:Y:S01]  /*2230*/  STL.64 [R1+0x68], R26 ;  /* 0x0000681a01007387 */ /* 0x0005e20000100a00 */
[----:B------:R-:W-:Y:S01]  /*2240*/  IMAD.WIDE.U32 R22, R4, c[0x0][0x1b8], R2 ;  /* 0x00006e0004167a25 */ /* 0x000fe200078e0002 */
[----:B------:R-:W-:Y:S01]  /*2250*/  UIMAD UR4, UR14, UR5, UR4 ;  /* 0x000000050e0472a4 */ /* 0x000fe2000f8e0204 */
[----:B------:R-:W-:-:S02]  /*2260*/  R2P PR, R18, 0x6 ;  /* 0x0000000612007804 */ /* 0x000fc40000000000 */
[----:B------:R-:W-:Y:S01]  /*2270*/  IMAD R8, R4, c[0x0][0x1b4], R8 ;  /* 0x00006d0004087a24 */ /* 0x000fe200078e0208 */
[----:B------:R2:W-:Y:S01]  /*2280*/  STL.64 [R1+0x88], R22 ;  /* 0x0000881601007387 */ /* 0x0005e20000100a00 */
[----:B------:R-:W-:Y:S01]  /*2290*/  IMAD.IADD R25, R23, 0x1, R0 ;  /* 0x0000000117197824 */ /* 0x000fe200078e0200 */
[----:B------:R-:W-:Y:S01]  /*22a0*/  IADD3 R11, R15, UR4, RZ ;  /* 0x000000040f0b7c10 */ /* 0x000fe2000fffe0ff */
[----:B------:R-:W-:Y:S01]  /*22b0*/  IMAD.IADD R31, R27, 0x1, R8 ;  /* 0x000000011b1f7824 */ /* 0x000fe200078e0208 */
[----:B------:R2:W-:Y:S01]  /*22c0*/  STL.64 [R1+0x50], R32 ;  /* 0x0000502001007387 */ /* 0x0005e20000100a00 */
[----:B------:R-:W-:Y:S02]  /*22d0*/  IMAD.MOV.U32 R4, RZ, RZ, 0x10 ;  /* 0x00000010ff047424 */ /* 0x000fe400078e00ff */
[----:B------:R-:W-:Y:S01]  /*22e0*/  IMAD.MOV.U32 R2, RZ, RZ, 0x20 ;  /* 0x00000020ff027424 */ /* 0x000fe200078e00ff */
[----:B------:R2:W-:Y:S01]  /*22f0*/  STL [R1+0x60], R100 ;  /* 0x0000606401007387 */ /* 0x0005e20000100800 */
[----:B------:R-:W-:Y:S01]  /*2300*/  IMAD.SHL.U32 R215, R215, 0x2, RZ ;  /* 0x00000002d7d77824 */ /* 0x000fe200078e00ff */
        /* <DEDUP_REMOVED lines=27> */
.L_x_1955:
[----:B------:R-:W-:Y:S05]  /*24c0*/  BSYNC B0 ;  /* 0x0000000000007941 */ /* 0x000fea0003800000 */
.L_x_1954:
        /* <DEDUP_REMOVED lines=29> */
.L_x_1957:
[----:B------:R-:W-:Y:S05]  /*26a0*/  BSYNC B0 ;  /* 0x0000000000007941 */ /* 0x000fea0003800000 */
.L_x_1956:
        /* <DEDUP_REMOVED lines=29> */
.L_x_1959:
[----:B------:R-:W-:Y:S05]  /*2880*/  BSYNC B0 ;  /* 0x0000000000007941 */ /* 0x000fea0003800000 */
.L_x_1958:
        /* <DEDUP_REMOVED lines=29> */
.L_x_1961:
[----:B------:R-:W-:Y:S05]  /*2a60*/  BSYNC B0 ;  /* 0x0000000000007941 */ /* 0x000fea0003800000 */
.L_x_1960:
[----:B------:R-:W-:Y:S01]  /*2a70*/  IADD3 R0, R12, 0x40, RZ ;  /* 0x000000400c007810 */ /* 0x000fe20007ffe0ff */
[----:B------:R-:W-:Y:S03]  /*2a80*/  BSSY B0, `(.L_x_1962) ;  /* 0x000001d000007945 */ /* 0x000fe60003800000 */
[----:B------:R-:W-:Y:S01]  /*2a90*/  ISETP.GE.AND P0, PT, R0, UR6, PT ;  /* 0x0000000600007c0c */ /* 0x000fe2000bf06270 */
[----:B------:R3:W-:-:S12]  /*2aa0*/  STL [R1+0xa4], R0 ;  /* 0x0000a40001007387 */ /* 0x0007d80000100800 */
        /* <DEDUP_REMOVED lines=26> */
.L_x_1963:
[----:B------:R-:W-:Y:S05]  /*2c50*/  BSYNC B0 ;  /* 0x0000000000007941 */ /* 0x000fea0003800000 */
.L_x_1962:
[----:B---3--:R-:W-:Y:S01]  /*2c60*/  IADD3 R0, R12, 0x50, RZ ;  /* 0x000000500c007810 */ /* 0x008fe20007ffe0ff */
        /* <DEDUP_REMOVED lines=29> */
.L_x_1965:
[----:B------:R-:W-:Y:S05]  /*2e40*/  BSYNC B0 ;  /* 0x0000000000007941 */ /* 0x000fea0003800000 */
.L_x_1964:
        /* <DEDUP_REMOVED lines=30> */
.L_x_1967:
[----:B------:R-:W-:Y:S05]  /*3030*/  BSYNC B0 ;  /* 0x0000000000007941 */ /* 0x000fea0003800000 */
.L_x_1966:
        /* <DEDUP_REMOVED lines=34> */
.L_x_1969:
[----:B------:R-:W-:Y:S05]  /*3260*/  BSYNC B0 ;  /* 0x0000000000007941 */ /* 0x000fea0003800000 */
.L_x_1968:
        /* <DEDUP_REMOVED lines=32> */
.L_x_1971:
[----:B------:R-:W-:Y:S05]  /*3470*/  BSYNC B0 ;  /* 0x0000000000007941 */ /* 0x000fea0003800000 */
.L_x_1970:
        /* <DEDUP_REMOVED lines=25> */
.L_x_1973:
[----:B------:R-:W-:Y:S05]  /*3610*/  BSYNC B0 ;  /* 0x0000000000007941 */ /* 0x000fea0003800000 */
.L_x_1972:
        /* <DEDUP_REMOVED lines=20> */
[----:B---3--:R-:W-:Y:S01]  /*3760*/  MOV R6, UR34 ;  /* 0x0000002200067c02 */ /* 0x008fe20008000f00 */
[----:B------:R-:W1:Y:S01]  /*3770*/  @P0 MUFU.RCP R3, c[0x0][0x238] ;  /* 0x00008e0000030b08 */ /* 0x000e620000001000 */
[----:B------:R-:W-:Y:S01]  /*3780*/  ISETP.GE.AND P1, PT, R12, UR15, PT ;  /* 0x0000000f0c007c0c */ /* 0x000fe2000bf26270 */
[----:B------:R-:W-:Y:S01]  /*3790*/  IMAD.MOV.U32 R8, RZ, RZ, R22 ;  /* 0x000000ffff087224 */ /* 0x000fe200078e0016 */
[----:B------:R-:W-:Y:S01]  /*37a0*/  LEA R120, R21, R88, 0x3 ;  /* 0x0000005815787211 */ /* 0x000fe200078e18ff */
[----:B------:R-:W-:Y:S01]  /*37b0*/  IMAD.U32 R7, RZ, RZ, UR35 ;  /* 0x00000023ff077e24 */ /* 0x000fe2000f8e00ff */
[----:B------:R-:W-:-:S04]  /*37c0*/  ULDC.64 UR24, c[0x0][0x1a0] ;  /* 0x0000680000187ab9 */ /* 0x000fc80000000a00 */
[----:B------:R3:W1:Y:S01]  /*37d0*/  @P0 LDG.E R0, [R6.64] ;  /* 0x0000001c06000981 */ /* 0x000662000c1e1900 */
[----:B------:R-:W-:Y:S01]  /*37e0*/  USHF.L.U64.HI UR22, UR24, UR22, UR25 ;  /* 0x0000001618167299 */ /* 0x000fe20008010219 */
[----:B------:R-:W-:Y:S01]  /*37f0*/  SHF.L.U32 R20, R20, 0x1, RZ ;  /* 0x0000000114147819 */ /* 0x000fe200000006ff */
[----:B------:R-:W-:Y:S01]  /*3800*/  USHF.L.U32 UR23, UR24, 0x5, URZ ;  /* 0x0000000518177899 */ /* 0x000fe2000800063f */
[----:B------:R-:W-:Y:S01]  /*3810*/  BAR.SYNC.DEFER_BLOCKING 0x0 ;  /* 0x0000000000007b1d */ /* 0x000fe20000010000 */
[----:B------:R-:W-:Y:S01]  /*3820*/  UIMAD UR14, UR22, UR33, URZ ;  /* 0x00000021160e72a4 */ /* 0x000fe2000f8e023f */
[----:B------:R-:W-:Y:S01]  /*3830*/  LOP3.LUT R89, R20, 0x6, RZ, 0xc0, !PT ;  /* 0x0000000614597812 */ /* 0x000fe200078ec0ff */
[----:B------:R-:W-:Y:S02]  /*3840*/  UIADD3 UR13, UR10, 0x1, -UR11 ;  /* 0x000000010a0d7890 */ /* 0x000fe4000fffe80b */
[----:B------:R-:W-:Y:S01]  /*3850*/  UIMAD UR14, UR16, UR23, UR14 ;  /* 0x00000017100e72a4 */ /* 0x000fe2000f8e020e */
[----:B------:R2:W-:Y:S01]  /*3860*/  STL.64 [R1+0x78], R8 ;  /* 0x0000780801007387 */ /* 0x0005e20000100a00 */
[----:B------:R-:W-:Y:S01]  /*3870*/  ULDC UR4, c[0x0][0x2e8] ;  /* 0x0000ba0000047ab9 */ /* 0x000fe20000000800 */
[----:B------:R-:W-:Y:S01]  /*3880*/  BSSY B0, `(.L_x_1974) ;  /* 0x0000022000007945 */ /* 0x000fe20003800000 */
[----:B------:R-:W-:Y:S01]  /*3890*/  UMOV UR27, URZ ;  /* 0x0000003f001b7c82 */ /* 0x000fe20008000000 */
[----:B------:R2:W-:Y:S01]  /*38a0*/  STL [R1+0x28], R120 ;  /* 0x0000287801007387 */ /* 0x0005e20000100800 */
[----:B------:R-:W-:Y:S01]  /*38b0*/  UIADD3 UR4, UR13, UR4, URZ ;  /* 0x000000040d047290 */ /* 0x000fe2000fffe03f */
[----:B---3--:R-:W-:-:S02]  /*38c0*/  IMAD.U32 R6, RZ, RZ, UR33 ;  /* 0x00000021ff067e24 */ /* 0x008fc4000f8e00ff */
[----:B------:R2:W-:Y:S02]  /*38d0*/  @P1 STS.128 [R215+0xa000], RZ ;  /* 0x00a000ffd7001388 */ /* 0x0005e40000000c00 */
[----:B------:R-:W-:Y:S02]  /*38e0*/  IMAD.WIDE.U32 R6, R6, UR23, R8 ;  /* 0x0000001706067c25 */ /* 0x000fe4000f8e0008 */
[----:B------:R2:W-:Y:S02]  /*38f0*/  @P1 STS.128 [R215+0xb000], RZ ;  /* 0x00b000ffd7001388 */ /* 0x0005e40000000c00 */
[----:B-1----:R-:W-:Y:S01]  /*3900*/  @P0 FMUL.FTZ R0, R0, R3 ;  /* 0x0000000300000220 */ /* 0x002fe20000410000 */
[----:B------:R-:W-:-:S03]  /*3910*/  IADD3 R3, R7, UR14, RZ ;  /* 0x0000000e07037c10 */ /* 0x000fc6000fffe0ff */
[----:B------:R1:W3:Y:S02]  /*3920*/  @P0 R2UR UR5, R0 ;  /* 0x00000000000503c2 */ /* 0x0002e400000e0000 */
[----:B-1----:R-:W-:Y:S01]  /*3930*/  SHF.R.S32.HI R0, RZ, 0x1f, R16 ;  /* 0x0000001fff007819 */ /* 0x002fe20000011410 */
[----:B---3--:R-:W-:-:S03]  /*3940*/  @UP1 UMOV UR27, UR5 ;  /* 0x00000005001b1c82 */ /* 0x008fc60008000000 */
[----:B------:R-:W-:-:S04]  /*3950*/  LEA.HI R0, R0, R16, RZ, 0x2 ;  /* 0x0000001000007211 */ /* 0x000fc800078f10ff */
[----:B------:R-:W-:-:S05]  /*3960*/  SHF.R.S32.HI R90, RZ, 0x2, R0 ;  /* 0x00000002ff5a7819 */ /* 0x000fca0000011400 */
[----:B------:R2:W-:Y:S01]  /*3970*/  STL [R1+0xa8], R90 ;  /* 0x0000a85a01007387 */ /* 0x0005e20000100800 */
        /* <DEDUP_REMOVED lines=18> */
.L_x_1975:
[----:B------:R-:W-:Y:S05]  /*3aa0*/  BSYNC B0 ;  /* 0x0000000000007941 */ /* 0x000fea0003800000 */
.L_x_1974:
        /* <DEDUP_REMOVED lines=27> */
.L_x_1977:
[----:B------:R-:W-:Y:S05]  /*3c60*/  BSYNC B0 ;  /* 0x0000000000007941 */ /* 0x000fea0003800000 */
.L_x_1976:
        /* <DEDUP_REMOVED lines=9> */
[----:B------:R-:W0:Y:S01]  /*3d00*/  LDGDEPBAR ;  /* 0x00000000000079af */ /* 0x000e220000000000 */
[----:B------:R-:W-:Y:S01]  /*3d10*/  LOP3.LUT R3, R3, 0x1c0, RZ, 0xc0, !PT ;  /* 0x000001c003037812 */ /* 0x000fe200078ec0ff */
[----:B------:R-:W-:Y:S01]  /*3d20*/  UISETP.GT.AND UP0, UPT, UR33, UR19, UPT ;  /* 0x000000132100728c */ /* 0x000fe2000bf04270 */
[----:B------:R-:W-:Y:S01]  /*3d30*/  LOP3.LUT R93, R6, 0xfffffe00, RZ, 0xc0, !PT ;  /* 0xfffffe00065d7812 */ /* 0x000fe200078ec0ff */
[----:B------:R-:W-:Y:S01]  /*3d40*/  IMAD.IADD R7, R7, 0x1, -R0 ;  /* 0x0000000107077824 */ /* 0x000fe200078e0a00 */
[----:B------:R-:W-:Y:S01]  /*3d50*/  LOP3.LUT R0, R5, 0x1c0, RZ, 0xc0, !PT ;  /* 0x000001c005007812 */ /* 0x000fe200078ec0ff */
[----:B------:R-:W-:-:S02]  /*3d60*/  UIADD3 UR18, UR31, 0x646e171e, URZ ;  /* 0x646e171e1f127890 */ /* 0x000fc4000fffe03f */
        /* <DEDUP_REMOVED lines=22> */
[C---:B------:R-:W-:Y:S01]  /*3ed0*/  IADD3 R214, R211.reuse, 0x800, RZ ;  /* 0x00000800d3d67810 */ /* 0x040fe20007ffe0ff */
        /* <DEDUP_REMOVED lines=9> */
[----:B------:R-:W3:Y:S01]  /*3f70*/  LDSM.16.M88.4 R12, [R204+0x2000] ;  /* 0x00200000cc0c783b */ /* 0x000ee20000000200 */
[----:B------:R-:W-:-:S02]  /*3f80*/  IMAD.IADD R207, R0, 0x1, R211 ;  /* 0x0000000100cf7824 */ /* 0x000fc400078e02d3 */
[----:B------:R-:W-:Y:S01]  /*3f90*/  IMAD.U32 R0, RZ, RZ, UR33 ;  /* 0x00000021ff007e24 */ /* 0x000fe2000f8e00ff */
[----:B------:R-:W4:Y:S03]  /*3fa0*/  LDSM.16.M88.4 R40, [R211+0x800] ;  /* 0x00080000d328783b */ /* 0x000f260000000200 */
[----:B------:R-:W-:Y:S01]  /*3fb0*/  IMAD R0, R0, 0x20, R89 ;  /* 0x0000002000007824 */ /* 0x000fe200078e0259 */
[----:B------:R-:W3:Y:S03]  /*3fc0*/  LDSM.16.M88.4 R28, [R204] ;  /* 0x00000000cc1c783b */ /* 0x000ee60000000200 */
[----:B------:R-:W-:Y:S01]  /*3fd0*/  IMAD.IADD R5, R218, 0x1, -R0 ;  /* 0x00000001da057824 */ /* 0x000fe200078e0a00 */
[----:B------:R-:W-:Y:S04]  /*3fe0*/  LDSM.16.M88.4 R36, [R209+0x8000] ;  /* 0x00800000d124783b */ /* 0x000fe80000000200 */
[----:B------:R-:W-:Y:S01]  /*3ff0*/  LDSM.16.M88.4 R60, [R209+0x8800] ;  /* 0x00880000d13c783b */ /* 0x000fe20000000200 */
[----:B------:R-:W-:-:S05]  /*4000*/  IABS R5, R5 ;  /* 0x0000000500057213 */ /* 0x000fca0000000000 */
[----:B------:R-:W-:Y:S01]  /*4010*/  IMAD.MOV.U32 R6, RZ, RZ, R5 ;  /* 0x000000ffff067224 */ /* 0x000fe200078e0005 */
[C---:B-1----:R-:W-:Y:S08]  /*4020*/  HMMA.16816.F32 R52, R8.reuse, R20, RZ ;  /* 0x000000140834723c */ /* 0x042ff000000018ff */
[C---:B------:R-:W-:Y:S08]  /*4030*/  HMMA.16816.F32 R48, R8.reuse, R22, RZ ;  /* 0x000000160830723c */ /* 0x040ff000000018ff */
[C---:B--2---:R-:W-:Y:S08]  /*4040*/  HMMA.16816.F32 R44, R8.reuse, R24, RZ ;  /* 0x00000018082c723c */ /* 0x044ff000000018ff */
[----:B------:R-:W-:Y:S08]  /*4050*/  HMMA.16816.F32 R8, R8, R26, RZ ;  /* 0x0000001a0808723c */ /* 0x000ff000000018ff */
[C---:B-----5:R-:W-:Y:S08]  /*4060*/  HMMA.16816.F32 R68, R16.reuse, R20, RZ ;  /* 0x000000141044723c */ /* 0x060ff000000018ff */
[C---:B------:R-:W-:Y:S01]  /*4070*/  HMMA.16816.F32 R64, R16.reuse, R22, RZ ;  /* 0x000000161040723c */ /* 0x040fe200000018ff */
[----:B------:R-:W1:Y:S07]  /*4080*/  LDSM.16.M88.4 R20, [R210+0x2000] ;  /* 0x00200000d214783b */ /* 0x000e6e0000000200 */
[C---:B------:R-:W-:Y:S08]  /*4090*/  HMMA.16816.F32 R56, R16.reuse, R24, RZ ;  /* 0x000000181038723c */ /* 0x040ff000000018ff */
[----:B------:R-:W-:Y:S01]  /*40a0*/  HMMA.16816.F32 R84, R16, R26, RZ ;  /* 0x0000001a1054723c */ /* 0x000fe200000018ff */
[----:B------:R-:W2:Y:S07]  /*40b0*/  LDSM.16.M88.4 R24, [R210] ;  /* 0x00000000d218783b */ /* 0x000eae0000000200 */
[C---:B---3--:R-:W-:Y:S08]  /*40c0*/  HMMA.16816.F32 R80, R12.reuse, R32, R52 ;  /* 0x000000200c50723c */ /* 0x048ff00000001834 */
[C---:B------:R-:W-:Y:S01]  /*40d0*/  HMMA.16816.F32 R72, R12.reuse, R34, R48 ;  /* 0x000000220c48723c */ /* 0x040fe20000001830 */
[----:B------:R-:W-:Y:S07]  /*40e0*/  LDSM.16.M88.4 R48, [R207+0x800] ;  /* 0x00080000cf30783b */ /* 0x000fee0000000200 */
[C---:B----4-:R-:W-:Y:S08]  /*40f0*/  HMMA.16816.F32 R76, R12.reuse, R40, R44 ;  /* 0x000000280c4c723c */ /* 0x050ff0000000182c */
[----:B------:R-:W-:Y:S01]  /*4100*/  HMMA.16816.F32 R52, R12, R42, R8 ;  /* 0x0000002a0c34723c */ /* 0x000fe20000001808 */
[----:B------:R-:W-:Y:S04]  /*4110*/  LDSM.16.M88.4 R8, [R208+0x2000] ;  /* 0x00200000d008783b */ /* 0x000fe80000000200 */
[----:B------:R-:W-:Y:S03]  /*4120*/  LDSM.16.M88.4 R12, [R208] ;  /* 0x00000000d00c783b */ /* 0x000fe60000000200 */
[C---:B------:R-:W-:Y:S08]  /*4130*/  HMMA.16816.F32 R44, R28.reuse, R32, R68 ;  /* 0x000000201c2c723c */ /* 0x040ff00000001844 */
[C---:B------:R-:W-:Y:S01]  /*4140*/  HMMA.16816.F32 R16, R28.reuse, R34, R64 ;  /* 0x000000221c10723c */ /* 0x040fe20000001840 */
[----:B------:R-:W3:Y:S07]  /*4150*/  LDSM.16.M88.4 R32, [R207] ;  /* 0x00000000cf20783b */ /* 0x000eee0000000200 */
[C---:B------:R-:W-:Y:S08]  /*4160*/  HMMA.16816.F32 R56, R28.reuse, R40, R56 ;  /* 0x000000281c38723c */ /* 0x040ff00000001838 */
[----:B------:R-:W-:Y:S01]  /*4170*/  HMMA.16816.F32 R68, R28, R42, R84 ;  /* 0x0000002a1c44723c */ /* 0x000fe20000001854 */
[----:B------:R-:W-:Y:S04]  /*4180*/  LDSM.16.M88.4 R40, [R200+0x9000] ;  /* 0x00900000c828783b */ /* 0x000fe80000000200 */
[----:B------:R-:W-:Y:S03]  /*4190*/  LDSM.16.M88.4 R28, [R202+0x4000] ;  /* 0x00400000ca1c783b */ /* 0x000fe60000000200 */
[C---:B-1----:R-:W-:Y:S08]  /*41a0*/  HMMA.16816.F32 R80, R20.reuse, R36, R80 ;  /* 0x000000241450723c */ /* 0x042ff00000001850 */
[C---:B------:R-:W-:Y:S08]  /*41b0*/  HMMA.16816.F32 R72, R20.reuse, R38, R72 ;  /* 0x000000261448723c */ /* 0x040ff00000001848 */
[C---:B------:R-:W-:Y:S08]  /*41c0*/  HMMA.16816.F32 R76, R20.reuse, R60, R76 ;  /* 0x0000003c144c723c */ /* 0x040ff0000000184c */
[----:B------:R-:W-:Y:S08]  /*41d0*/  HMMA.16816.F32 R64, R20, R62, R52 ;  /* 0x0000003e1440723c */ /* 0x000ff00000001834 */
        /* <DEDUP_REMOVED lines=11> */
[C---:B------:R-:W-:Y:S08]  /*4290*/  HMMA.16816.F32 R56, R12.reuse, R32, R52 ;  /* 0x000000200c38723c */ /* 0x040ff00000001834 */
        /* <DEDUP_REMOVED lines=15> */
[----:B------:R-:W1:Y:S07]  /*4390*/  LDSM.16.M88.4 R24, [R209+0x9000] ;  /* 0x00900000d118783b */ /* 0x000e6e0000000200 */
[----:B------:R-:W-:Y:S01]  /*43a0*/  HMMA.16816.F32 R28, R28, R46, R48 ;  /* 0x0000002e1c1c723c */ /* 0x000fe20000001830 */
[----:B------:R-:W-:Y:S07]  /*43b0*/  LDSM.16.M88.4 R48, [R208+0x4000] ;  /* 0x00400000d030783b */ /* 0x000fee0000000200 */
[C---:B--2---:R-:W-:Y:S08]  /*43c0*/  HMMA.16816.F32 R40, R20.reuse, R36, R68 ;  /* 0x000000241428723c */ /* 0x044ff00000001844 */
[C---:B------:R-:W-:Y:S08]  /*43d0*/  HMMA.16816.F32 R68, R20.reuse, R38, R72 ;  /* 0x000000261444723c */ /* 0x040ff00000001848 */
[C---:B------:R-:W-:Y:S08]  /*43e0*/  HMMA.16816.F32 R76, R20.reuse, R32, R76 ;  /* 0x00000020144c723c */ /* 0x040ff0000000184c */
[----:B------:R-:W-:Y:S08]  /*43f0*/  HMMA.16816.F32 R72, R20, R34, R64 ;  /* 0x000000221448723c */ /* 0x000ff00000001840 */
[C---:B------:R-:W-:Y:S08]  /*4400*/  HMMA.16816.F32 R20, R8.reuse, R36, R60 ;  /* 0x000000240814723c */ /* 0x040ff0000000183c */
[C---:B------:R-:W-:Y:S01]  /*4410*/  HMMA.16816.F32 R44, R8.reuse, R38, R56 ;  /* 0x00000026082c723c */ /* 0x040fe20000001838 */
[----:B------:R-:W-:Y:S07]  /*4420*/  LDSM.16.M88.4 R56, [R208+0x6000] ;  /* 0x00600000d038783b */ /* 0x000fee0000000200 */
[C---:B------:R-:W-:Y:S08]  /*4430*/  HMMA.16816.F32 R64, R8.reuse, R32, R52 ;  /* 0x000000200840723c */ /* 0x040ff00000001834 */
[----:B------:R-:W-:Y:S01]  /*4440*/  HMMA.16816.F32 R60, R8, R34, R28 ;  /* 0x00000022083c723c */ /* 0x000fe2000000181c */
[----:B------:R-:W2:Y:S06]  /*4450*/  LDSM.16.M88.4 R8, [R207+0x1000] ;  /* 0x00100000cf08783b */ /* 0x000eac0000000200 */
[----:B------:R-:W-:Y:S01]  /*4460*/  IADD3 R28, R3, 0x8, RZ ;  /* 0x00000008031c7810 */ /* 0x000fe20007ffe0ff */
[----:B-1----:R-:W-:Y:S03]  /*4470*/  HMMA.16816.F32 R32, R12, R24, R40 ;  /* 0x000000180c20723c */ /* 0x002fe60000001828 */
[----:B------:R-:W-:-:S05]  /*4480*/  IADD3 R217, R28, UR11, RZ ;  /* 0x0000000b1cd97c10 */ /* 0x000fca000fffe0ff */
[----:B------:R-:W-:Y:S01]  /*4490*/  HMMA.16816.F32 R36, R16, R24, R20 ;  /* 0x000000181024723c */ /* 0x000fe20000001814 */
[----:B------:R-:W1:Y:S01]  /*44a0*/  LDSM.16.M88.4 R20, [R209+0x9800] ;  /* 0x00980000d114783b */ /* 0x000e620000000200 */
[----:B------:R-:W-:-:S05]  /*44b0*/  IMAD.IADD R7, R217, 0x1, -R0 ;  /* 0x00000001d9077824 */ /* 0x000fca00078e0a00 */
[C---:B------:R-:W-:Y:S01]  /*44c0*/  IADD3 R25, R3.reuse, 0x40, RZ ;  /* 0x0000004003197810 */ /* 0x040fe20007ffe0ff */
[-C--:B------:R-:W-:Y:S01]  /*44d0*/  HMMA.16816.F32 R52, R12, R26.reuse, R68 ;  /* 0x0000001a0c34723c */ /* 0x080fe20000001844 */
[----:B------:R-:W-:Y:S02]  /*44e0*/  IADD3 R24, R3, 0x48, RZ ;  /* 0x0000004803187810 */ /* 0x000fe40007ffe0ff */
[----:B------:R-:W-:Y:S02]  /*44f0*/  IADD3 R216, R25, UR11, RZ ;  /* 0x0000000b19d87c10 */ /* 0x000fe4000fffe0ff */
[----:B------:R-:W-:Y:S02]  /*4500*/  IADD3 R223, R24, UR11, RZ ;  /* 0x0000000b18df7c10 */ /* 0x000fe4000fffe0ff */
[----:B------:R-:W-:Y:S01]  /*4510*/  IABS R5, R7 ;  /* 0x0000000700057213 */ /* 0x000fe20000000000 */
[----:B------:R-:W-:Y:S01]  /*4520*/  HMMA.16816.F32 R40, R16, R26, R44 ;  /* 0x0000001a1028723c */ /* 0x000fe2000000182c */
[----:B------:R3:W-:Y:S01]  /*4530*/  I2F R27, R6 ;  /* 0x00000006001b7306 */ /* 0x0007e20000201400 */
[----:B------:R-:W-:-:S05]  /*4540*/  IMAD.IADD R7, R216, 0x1, -R0 ;  /* 0x00000001d8077824 */ /* 0x000fca00078e0a00 */
[----:B------:R-:W-:Y:S02]  /*4550*/  IABS R7, R7 ;  /* 0x0000000700077213 */ /* 0x000fe40000000000 */
[----:B------:R4:W-:Y:S01]  /*4560*/  I2F R26, R5 ;  /* 0x00000005001a7306 */ /* 0x0009e20000201400 */
[----:B--2---:R-:W-:Y:S01]  /*4570*/  HMMA.16816.F32 R44, R56, R8, R32 ;  /* 0x00000008382c723c */ /* 0x004fe20000001820 */
[----:B---3--:R-:W-:-:S07]  /*4580*/  IMAD.IADD R6, R223, 0x1, -R0 ;  /* 0x00000001df067824 */ /* 0x008fce00078e0a00 */
[----:B------:R-:W-:Y:S01]  /*4590*/  HMMA.16816.F32 R36, R48, R8, R36 ;  /* 0x000000083024723c */ /* 0x000fe20000001824 */
[----:B------:R2:W3:Y:S01]  /*45a0*/  I2F R9, R7 ;  /* 0x0000000700097306 */ /* 0x0004e20000201400 */
[----:B------:R-:W-:Y:S02]  /*45b0*/  IABS R6, R6 ;  /* 0x0000000600067213 */ /* 0x000fe40000000000 */
[----:B----4-:R-:W-:-:S04]  /*45c0*/  IADD3 R5, R0, 0x1, RZ ;  /* 0x0000000100057810 */ /* 0x010fc80007ffe0ff */
[----:B-1----:R-:W-:Y:S01]  /*45d0*/  HMMA.16816.F32 R32, R16, R20, R64 ;  /* 0x000000141020723c */ /* 0x002fe20000001840 */
[----:B------:R-:W-:-:S07]  /*45e0*/  IMAD.IADD R8, R218, 0x1, -R5 ;  /* 0x00000001da087824 */ /* 0x000fce00078e0a05 */
[----:B------:R-:W-:Y:S01]  /*45f0*/  HMMA.16816.F32 R64, R16, R22, R60 ;  /* 0x000000161040723c */ /* 0x000fe2000000183c */
[----:B--2---:R-:W-:Y:S01]  /*4600*/  IMAD.MOV.U32 R7, RZ, RZ, R6 ;  /* 0x000000ffff077224 */ /* 0x004fe200078e0006 */
[----:B------:R-:W-:Y:S02]  /*4610*/  IABS R6, R8 ;  /* 0x0000000800067213 */ /* 0x000fe40000000000 */
[----:B------:R-:W-:Y:S02]  /*4620*/  IADD3 R8, R3, UR4, RZ ;  /* 0x0000000403087c10 */ /* 0x000fe4000fffe0ff */
[----:B------:R-:W-:Y:S01]  /*4630*/  IADD3 R3, R0, 0x8, RZ ;  /* 0x0000000800037810 */ /* 0x000fe20007ffe0ff */
[----:B---3--:R-:W-:Y:S01]  /*4640*/  FFMA.FTZ R19, R9, -UR27, R44 ;  /* 0x8000001b09137c23 */ /* 0x008fe2000801002c */
[----:B------:R-:W1:Y:S01]  /*4650*/  I2F R6, R6 ;  /* 0x0000000600067306 */ /* 0x000e620000201400 */
[----:B------:R-:W-:Y:S01]  /*4660*/  HMMA.16816.F32 R68, R12, R20, R76 ;  /* 0x000000140c44723c */ /* 0x000fe2000000184c */
[----:B------:R-:W-:Y:S01]  /*4670*/  IMNMX R227, R8, UR10, PT ;  /* 0x0000000a08e37c17 */ /* 0x000fe2000b800200 */
[----:B------:R-:W-:Y:S01]  /*4680*/  FFMA.FTZ R16, R26, -UR27, R38 ;  /* 0x8000001b1a107c23 */ /* 0x000fe20008010026 */
[----:B------:R-:W-:Y:S01]  /*4690*/  IADD3 R8, R218, -c[0x0][0x2e4], RZ ;  /* 0x8000b900da087a10 */ /* 0x000fe20007ffe0ff */
[----:B------:R-:W-:Y:S01]  /*46a0*/  FFMA.FTZ R17, R27, -UR27, R36 ;  /* 0x8000001b1b117c23 */ /* 0x000fe20008010024 */
[----:B------:R-:W-:-:S02]  /*46b0*/  IADD3 R9, R28, UR4, RZ ;  /* 0x000000041c097c10 */ /* 0x000fc4000fffe0ff */
[----:B------:R-:W-:Y:S01]  /*46c0*/  IMNMX R222, RZ, R8, !PT ;  /* 0x00000008ffde7217 */ /* 0x000fe20007800200 */
[----:B------:R-:W-:Y:S01]  /*46d0*/  HMMA.16816.F32 R72, R12, R22, R72 ;  /* 0x000000160c48723c */ /* 0x000fe20000001848 */
[----:B------:R-:W-:Y:S01]  /*46e0*/  IMNMX R226, R9, UR10, PT ;  /* 0x0000000a09e27c17 */ /* 0x000fe2000b800200 */
[----:B------:R-:W2:Y:S01]  /*46f0*/  LDSM.16.M88.4 R20, [R207+0x1800] ;  /* 0x00180000cf14783b */ /* 0x000ea20000000200 */
[----:B------:R-:W-:Y:S01]  /*4700*/  IADD3 R8, R217, -c[0x0][0x2e4], RZ ;  /* 0x8000b900d9087a10 */ /* 0x000fe20007ffe0ff */
[----:B------:R-:W3:Y:S01]  /*4710*/  I2F R7, R7 ;  /* 0x0000000700077306 */ /* 0x000ee20000201400 */
[----:B------:R-:W-:Y:S01]  /*4720*/  IADD3 R9, R216, -c[0x0][0x2e4], RZ ;  /* 0x8000b900d8097a10 */ /* 0x000fe20007ffe0ff */
[----:B------:R-:W-:-:S04]  /*4730*/  DEPBAR.LE SB0, 0x0 ;  /* 0x000080000000791a */ /* 0x000fc80000000000 */
[-C--:B------:R-:W-:Y:S01]  /*4740*/  HMMA.16816.F32 R60, R56, R10.reuse, R52 ;  /* 0x0000000a383c723c */ /* 0x080fe20000001834 */
[----:B------:R-:W-:Y:S01]  /*4750*/  IMAD.IADD R12, R218, 0x1, -R3 ;  /* 0x00000001da0c7824 */ /* 0x000fe200078e0a03 */
[----:B------:R-:W-:Y:S01]  /*4760*/  IMNMX R221, RZ, R8, !PT ;  /* 0x00000008ffdd7217 */ /* 0x000fe20007800200 */
[----:B------:R-:W-:Y:S01]  /*4770*/  IMAD.IADD R13, R216, 0x1, -R5 ;  /* 0x00000001d80d7824 */ /* 0x000fe200078e0a05 */
[----:B------:R-:W-:Y:S01]  /*4780*/  IMNMX R220, RZ, R9, !PT ;  /* 0x00000009ffdc7217 */ /* 0x000fe20007800200 */
[----:B-1----:R-:W-:Y:S01]  /*4790*/  FFMA.FTZ R26, R6, -UR27, R37 ;  /* 0x8000001b061a7c23 */ /* 0x002fe20008010025 */
[----:B------:R-:W-:Y:S02]  /*47a0*/  IADD3 R6, R0, 0x9, RZ ;  /* 0x0000000900067810 */ /* 0x000fe40007ffe0ff */
[----:B------:R-:W-:Y:S01]  /*47b0*/  HMMA.16816.F32 R40, R48, R10, R40 ;  /* 0x0000000a3028723c */ /* 0x000fe20000001828 */
[----:B------:R-:W-:Y:S01]  /*47c0*/  ISETP.GE.AND P0, PT, R5, R227, PT ;  /* 0x000000e30500720c */ /* 0x000fe20003f06270 */
[----:B---3--:R-:W-:Y:S01]  /*47d0*/  FFMA.FTZ R27, R7, -UR27, R46 ;  /* 0x8000001b071b7c23 */ /* 0x008fe2000801002e */
[----:B------:R-:W-:Y:S01]  /*47e0*/  ISETP.GE.AND P4, PT, R5, R226, PT ;  /* 0x000000e20500720c */ /* 0x000fe20003f86270 */
[----:B------:R-:W-:Y:S01]  /*47f0*/  IMAD.IADD R14, R218, 0x1, -R6 ;  /* 0x00000001da0e7824 */ /* 0x000fe200078e0a06 */
[----:B------:R-:W-:-:S02]  /*4800*/  IABS R9, R13 ;  /* 0x0000000d00097213 */ /* 0x000fc40000000000 */
[----:B------:R-:W-:Y:S02]  /*4810*/  IADD3 R10, R25, UR4, RZ ;  /* 0x00000004190a7c10 */ /* 0x000fe4000fffe0ff */
[----:B------:R-:W-:Y:S02]  /*4820*/  IADD3 R11, R24, UR4, RZ ;  /* 0x00000004180b7c10 */ /* 0x000fe4000fffe0ff */
[----:B------:R-:W-:Y:S02]  /*4830*/  IMNMX R225, R10, UR10, PT ;  /* 0x0000000a0ae17c17 */ /* 0x000fe4000b800200 */
[----:B------:R-:W-:Y:S01]  /*4840*/  IABS R10, R12 ;  /* 0x0000000c000a7213 */ /* 0x000fe20000000000 */
[----:B------:R-:W-:Y:S01]  /*4850*/  IMAD.IADD R12, R217, 0x1, -R5 ;  /* 0x00000001d90c7824 */ /* 0x000fe200078e0a05 */
[----:B------:R-:W-:Y:S02]  /*4860*/  IMNMX R224, R11, UR10, PT ;  /* 0x0000000a0be07c17 */ /* 0x000fe4000b800200 */
[----:B------:R-:W-:Y:S01]  /*4870*/  IADD3 R11, R223, -c[0x0][0x2e4], RZ ;  /* 0x8000b900df0b7a10 */ /* 0x000fe20007ffe0ff */
[----:B------:R1:W-:Y:S01]  /*4880*/  I2F R18, R10 ;  /* 0x0000000a00127306 */ /* 0x0003e20000201400 */
[----:B------:R-:W-:-:S02]  /*4890*/  IABS R8, R12 ;  /* 0x0000000c00087213 */ /* 0x000fc40000000000 */
[----:B------:R-:W-:Y:S02]  /*48a0*/  IMNMX R219, RZ, R11, !PT ;  /* 0x0000000bffdb7217 */ /* 0x000fe40007800200 */
[C---:B------:R-:W-:Y:S01]  /*48b0*/  ISETP.GE.AND P2, PT, R5.reuse, R225, PT ;  /* 0x000000e10500720c */ /* 0x040fe20003f46270 */
[-C--:B--2---:R-:W-:Y:S01]  /*48c0*/  HMMA.16816.F32 R32, R48, R20.reuse, R32 ;  /* 0x000000143020723c */ /* 0x084fe20000001820 */
[C---:B------:R-:W-:Y:S01]  /*48d0*/  ISETP.GE.AND P6, PT, R5.reuse, R224, PT ;  /* 0x000000e00500720c */ /* 0x040fe20003fc6270 */
[----:B------:R2:W3:Y:S01]  /*48e0*/  I2F R13, R8 ;  /* 0x00000008000d7306 */ /* 0x0004e20000201400 */
[C---:B------:R-:W-:Y:S02]  /*48f0*/  ISETP.LT.OR P0, PT, R5.reuse, R222, P0 ;  /* 0x000000de0500720c */ /* 0x040fe40000701670 */
[C---:B------:R-:W-:Y:S02]  /*4900*/  ISETP.LT.OR P4, PT, R5.reuse, R221, P4 ;  /* 0x000000dd0500720c */ /* 0x040fe40002781670 */
[C---:B------:R-:W-:Y:S01]  /*4910*/  ISETP.LT.OR P2, PT, R5.reuse, R220, P2 ;  /* 0x000000dc0500720c */ /* 0x040fe20001741670 */
[----:B------:R-:W-:Y:S01]  /*4920*/  HMMA.16816.F32 R52, R56, R20, R68 ;  /* 0x000000143834723c */ /* 0x000fe20000001844 */
[----:B------:R-:W-:Y:S01]  /*4930*/  ISETP.LT.OR P6, PT, R5, R219, P6 ;  /* 0x000000db0500720c */ /* 0x000fe200037c1670 */
[----:B-1----:R-:W-:Y:S01]  /*4940*/  IMAD.IADD R10, R223, 0x1, -R3 ;  /* 0x00000001df0a7824 */ /* 0x002fe200078e0a03 */
[----:B------:R-:W-:Y:S01]  /*4950*/  IABS R12, R14 ;  /* 0x0000000e000c7213 */ /* 0x000fe20000000000 */
[----:B------:R-:W-:Y:S01]  /*4960*/  BAR.SYNC.DEFER_BLOCKING 0x0 ;  /* 0x0000000000007b1d */ /* 0x000fe20000010000 */
[----:B------:R-:W-:-:S02]  /*4970*/  ISETP.GE.AND P3, PT, R0, R227, PT ;  /* 0x000000e30000720c */ /* 0x000fc40003f66270 */
[C---:B------:R-:W-:Y:S02]  /*4980*/  ISETP.GE.AND P1, PT, R0.reuse, R226, PT ;  /* 0x000000e20000720c */ /* 0x040fe40003f26270 */
[C---:B------:R-:W-:Y:S01]  /*4990*/  ISETP.LT.OR P3, PT, R0.reuse, R222, P3 ;  /* 0x000000de0000720c */ /* 0x040fe20001f61670 */
[----:B--2---:R-:W-:Y:S01]  /*49a0*/  IMAD.IADD R8, R223, 0x1, -R5 ;  /* 0x00000001df087824 */ /* 0x004fe200078e0a05 */
[----:B------:R-:W-:Y:S01]  /*49b0*/  ISETP.LT.OR P1, PT, R0, R221, P1 ;  /* 0x000000dd0000720c */ /* 0x000fe20000f21670 */
[----:B------:R-:W-:Y:S01]  /*49c0*/  IMAD.MOV.U32 R5, RZ, RZ, R9 ;  /* 0x000000ffff057224 */ /* 0x000fe200078e0009 */
[----:B------:R-:W-:Y:S01]  /*49d0*/  FSEL R44, R17, -INF , !P3 ;  /* 0xff800000112c7808 */ /* 0x000fe20005800000 */
[----:B------:R-:W-:Y:S01]  /*49e0*/  IMAD.IADD R9, R216, 0x1, -R3 ;  /* 0x00000001d8097824 */ /* 0x000fe200078e0a03 */
[----:B------:R-:W-:Y:S01]  /*49f0*/  IABS R8, R8 ;  /* 0x0000000800087213 */ /* 0x000fe20000000000 */
[----:B------:R1:W2:Y:S01]  /*4a00*/  I2F R14, R5 ;  /* 0x00000005000e7306 */ /* 0x0002a20000201400 */
[----:B------:R-:W-:Y:S01]  /*4a10*/  FSEL R46, R16, -INF , !P1 ;  /* 0xff800000102e7808 */ /* 0x000fe20004800000 */
[----:B---3--:R-:W-:Y:S01]  /*4a20*/  FFMA.FTZ R13, R13, -UR27, R39 ;  /* 0x8000001b0d0d7c23 */ /* 0x008fe20008010027 */
[----:B------:R-:W-:-:S02]  /*4a30*/  ISETP.GE.AND P3, PT, R0, R225, PT ;  /* 0x000000e10000720c */ /* 0x000fc40003f66270 */
[C---:B------:R-:W-:Y:S02]  /*4a40*/  ISETP.GE.AND P1, PT, R0.reuse, R224, PT ;  /* 0x000000e00000720c */ /* 0x040fe40003f26270 */
[C---:B------:R-:W-:Y:S01]  /*4a50*/  ISETP.LT.OR P3, PT, R0.reuse, R220, P3 ;  /* 0x000000dc0000720c */ /* 0x040fe20001f61670 */
[----:B------:R-:W3:Y:S01]  /*4a60*/  I2F R15, R8 ;  /* 0x00000008000f7306 */ /* 0x000ee20000201400 */
[----:B------:R-:W-:Y:S02]  /*4a70*/  ISETP.LT.OR P1, PT, R0, R219, P1 ;  /* 0x000000db0000720c */ /* 0x000fe40000f21670 */
[----:B------:R-:W-:Y:S02]  /*4a80*/  FSEL R91, R19, -INF , !P3 ;  /* 0xff800000135b7808 */ /* 0x000fe40005800000 */
[----:B------:R-:W-:Y:S02]  /*4a90*/  FSEL R107, R27, -INF , !P1 ;  /* 0xff8000001b6b7808 */ /* 0x000fe40004800000 */
[----:B------:R-:W-:Y:S01]  /*4aa0*/  FSEL R38, R26, -INF , !P0 ;  /* 0xff8000001a267808 */ /* 0x000fe20004000000 */
[----:B-1----:R-:W-:Y:S01]  /*4ab0*/  IMAD.IADD R5, R217, 0x1, -R3 ;  /* 0x00000001d9057824 */ /* 0x002fe200078e0a03 */
[----:B------:R-:W-:Y:S01]  /*4ac0*/  IADD3 R7, R0, 0x10, RZ ;  /* 0x0000001000077810 */ /* 0x000fe20007ffe0ff */
[----:B--2---:R-:W-:Y:S01]  /*4ad0*/  FFMA.FTZ R16, R14, -UR27, R45 ;  /* 0x8000001b0e107c23 */ /* 0x004fe2000801002d */
[----:B------:R-:W-:Y:S01]  /*4ae0*/  ISETP.GE.AND P5, PT, R3, R227, PT ;  /* 0x000000e30300720c */ /* 0x000fe20003fa6270 */
[----:B------:R-:W-:Y:S01]  /*4af0*/  HMMA.16816.F32 R24, R48, R22, R64 ;  /* 0x000000163018723c */ /* 0x000fe20000001840 */
[----:B------:R-:W-:-:S02]  /*4b00*/  IABS R5, R5 ;  /* 0x0000000500057213 */ /* 0x000fc40000000000 */
[----:B------:R-:W-:Y:S01]  /*4b10*/  ISETP.GE.AND P3, PT, R3, R226, PT ;  /* 0x000000e20300720c */ /* 0x000fe20003f66270 */
[----:B---3--:R-:W-:Y:S01]  /*4b20*/  FFMA.FTZ R14, R15, -UR27, R47 ;  /* 0x8000001b0f0e7c23 */ /* 0x008fe2000801002f */
[C---:B------:R-:W-:Y:S01]  /*4b30*/  ISETP.GE.AND P1, PT, R3.reuse, R225, PT ;  /* 0x000000e10300720c */ /* 0x040fe20003f26270 */
[----:B------:R-:W-:Y:S01]  /*4b40*/  IMAD.MOV.U32 R8, RZ, RZ, R5 ;  /* 0x000000ffff087224 */ /* 0x000fe200078e0005 */
[----:B------:R-:W-:Y:S01]  /*4b50*/  IABS R5, R9 ;  /* 0x0000000900057213 */ /* 0x000fe20000000000 */
[----:B------:R-:W-:Y:S01]  /*4b60*/  FFMA.FTZ R15, R18, -UR27, R40 ;  /* 0x8000001b120f7c23 */ /* 0x000fe20008010028 */
[C---:B------:R-:W-:Y:S01]  /*4b70*/  ISETP.GE.AND P0, PT, R3.reuse, R224, PT ;  /* 0x000000e00300720c */ /* 0x040fe20003f06270 */
[----:B------:R1:W2:Y:S01]  /*4b80*/  I2F R11, R8 ;  /* 0x00000008000b7306 */ /* 0x0002a20000201400 */
[C---:B------:R-:W-:Y:S02]  /*4b90*/  ISETP.LT.OR P5, PT, R3.reuse, R222, P5 ;  /* 0x000000de0300720c */ /* 0x040fe40002fa1670 */
[----:B------:R-:W-:-:S02]  /*4ba0*/  ISETP.LT.OR P3, PT, R3, R221, P3 ;  /* 0x000000dd0300720c */ /* 0x000fc40001f61670 */
[C---:B------:R-:W-:Y:S02]  /*4bb0*/  ISETP.LT.OR P1, PT, R3.reuse, R220, P1 ;  /* 0x000000dc0300720c */ /* 0x040fe40000f21670 */
[----:B------:R-:W-:Y:S01]  /*4bc0*/  ISETP.LT.OR P0, PT, R3, R219, P0 ;  /* 0x000000db0300720c */ /* 0x000fe20000701670 */
[----:B------:R-:W-:Y:S01]  /*4bd0*/  IMAD.IADD R3, R218, 0x1, -R7 ;  /* 0x00000001da037824 */ /* 0x000fe200078e0a07 */
[----:B------:R-:W-:Y:S02]  /*4be0*/  FSEL R37, R13, -INF , !P4 ;  /* 0xff8000000d257808 */ /* 0x000fe40006000000 */
[----:B------:R-:W-:Y:S02]  /*4bf0*/  FSEL R88, R16, -INF , !P2 ;  /* 0xff80000010587808 */ /* 0x000fe40005000000 */
[----:B------:R-:W-:Y:S02]  /*4c00*/  IABS R3, R3 ;  /* 0x0000000300037213 */ /* 0x000fe40000000000 */
[----:B------:R-:W-:Y:S01]  /*4c10*/  FSEL R106, R14, -INF , !P6 ;  /* 0xff8000000e6a7808 */ /* 0x000fe20007000000 */
[----:B-1----:R-:W-:Y:S01]  /*4c20*/  IMAD.MOV.U32 R8, RZ, RZ, R5 ;  /* 0x000000ffff087224 */ /* 0x002fe200078e0005 */
[----:B------:R-:W-:Y:S01]  /*4c30*/  IABS R5, R10 ;  /* 0x0000000a00057213 */ /* 0x000fe20000000000 */
[----:B------:R-:W-:Y:S01]  /*4c40*/  IMAD.IADD R10, R216, 0x1, -R6 ;  /* 0x00000001d80a7824 */ /* 0x000fe200078e0a06 */
[----:B------:R1:W-:Y:S01]  /*4c50*/  I2F R21, R3 ;  /* 0x0000000300157306 */ /* 0x0003e20000201400 */
[----:B--2---:R-:W-:Y:S01]  /*4c60*/  FFMA.FTZ R18, R11, -UR27, R42 ;  /* 0x8000001b0b127c23 */ /* 0x004fe2000801002a */
[----:B------:R-:W-:-:S02]  /*4c70*/  FSEL R31, R15, -INF , !P5 ;  /* 0xff8000000f1f7808 */ /* 0x000fc40006800000 */
[C---:B------:R-:W-:Y:S02]  /*4c80*/  ISETP.GE.AND P4, PT, R6.reuse, R227, PT ;  /* 0x000000e30600720c */ /* 0x040fe40003f86270 */
[C---:B------:R-:W-:Y:S02]  /*4c90*/  ISETP.GE.AND P2, PT, R6.reuse, R226, PT ;  /* 0x000000e20600720c */ /* 0x040fe40003f46270 */
[----:B------:R-:W2:Y:S01]  /*4ca0*/  I2F R8, R8 ;  /* 0x0000000800087306 */ /* 0x000ea20000201400 */
[C---:B------:R-:W-:Y:S02]  /*4cb0*/  ISETP.GE.AND P6, PT, R6.reuse, R225, PT ;  /* 0x000000e10600720c */ /* 0x040fe40003fc6270 */
[C---:B------:R-:W-:Y:S02]  /*4cc0*/  ISETP.GE.AND P5, PT, R6.reuse, R224, PT ;  /* 0x000000e00600720c */ /* 0x040fe40003fa6270 */
[C---:B------:R-:W-:Y:S02]  /*4cd0*/  ISETP.LT.OR P4, PT, R6.reuse, R222, P4 ;  /* 0x000000de0600720c */ /* 0x040fe40002781670 */
[----:B------:R-:W-:Y:S01]  /*4ce0*/  ISETP.LT.OR P2, PT, R6, R221, P2 ;  /* 0x000000dd0600720c */ /* 0x000fe20001741670 */
[----:B------:R3:W4:Y:S01]  /*4cf0*/  I2F R9, R5 ;  /* 0x0000000500097306 */ /* 0x0007220000201400 */
[----:B-1----:R-:W-:-:S02]  /*4d00*/  IADD3 R3, R0, 0x18, RZ ;  /* 0x0000001800037810 */ /* 0x002fc40007ffe0ff */
[C---:B------:R-:W-:Y:S02]  /*4d10*/  ISETP.LT.OR P6, PT, R6.reuse, R220, P6 ;  /* 0x000000dc0600720c */ /* 0x040fe400037c1670 */
[----:B------:R-:W-:Y:S02]  /*4d20*/  ISETP.LT.OR P5, PT, R6, R219, P5 ;  /* 0x000000db0600720c */ /* 0x000fe40002fa1670 */
[----:B------:R-:W-:Y:S01]  /*4d30*/  FSEL R36, R18, -INF , !P3 ;  /* 0xff80000012247808 */ /* 0x000fe20005800000 */
[----:B--2---:R-:W-:Y:S01]  /*4d40*/  FFMA.FTZ R20, R8, -UR27, R60 ;  /* 0x8000001b08147c23 */ /* 0x004fe2000801003c */
[----:B------:R-:W-:-:S04]  /*4d50*/  ISETP.GE.AND P3, PT, R7, R227, PT ;  /* 0x000000e30700720c */ /* 0x000fc80003f66270 */
[----:B------:R-:W-:Y:S02]  /*4d60*/  FSEL R89, R20, -INF , !P1 ;  /* 0xff80000014597808 */ /* 0x000fe40004800000 */
[C---:B------:R-:W-:Y:S01]  /*4d70*/  ISETP.GE.AND P1, PT, R7.reuse, R226, PT ;  /* 0x000000e20700720c */ /* 0x040fe20003f26270 */
[----:B---3--:R-:W-:Y:S01]  /*4d80*/  IMAD.MOV.U32 R5, RZ, RZ, R12 ;  /* 0x000000ffff057224 */ /* 0x008fe200078e000c */
[----:B------:R-:W-:Y:S01]  /*4d90*/  ISETP.LT.OR P3, PT, R7, R222, P3 ;  /* 0x000000de0700720c */ /* 0x000fe20001f61670 */
[----:B----4-:R-:W-:Y:S01]  /*4da0*/  FFMA.FTZ R19, R9, -UR27, R62 ;  /* 0x8000001b09137c23 */ /* 0x010fe2000801003e */
[----:B------:R-:W-:Y:S01]  /*4db0*/  ISETP.LT.OR P1, PT, R7, R221, P1 ;  /* 0x000000dd0700720c */ /* 0x000fe20000f21670 */
[----:B------:R1:W-:Y:S03]  /*4dc0*/  I2F R17, R5 ;  /* 0x0000000500117306 */ /* 0x0003e60000201400 */
[----:B------:R-:W-:-:S02]  /*4dd0*/  FSEL R105, R19, -INF , !P0 ;  /* 0xff80000013697808 */ /* 0x000fc40004000000 */
        /* <DEDUP_REMOVED lines=16> */
[----:B------:R1:W-:Y:S04]  /*4ee0*/  I2F R16, R8 ;  /* 0x0000000800107306 */ /* 0x0003e80000201400 */
[----:B------:R-:W-:Y:S02]  /*4ef0*/  FSEL R30, R11, -INF , !P4 ;  /* 0xff8000000b1e7808 */ /* 0x000fe40006000000 */
[C---:B------:R-:W-:Y:S02]  /*4f00*/  ISETP.GE.AND P4, PT, R7.reuse, R224, PT ;  /* 0x000000e00700720c */ /* 0x040fe40003f86270 */
[----:B------:R-:W2:Y:S02]  /*4f10*/  I2F R9, R9 ;  /* 0x0000000900097306 */ /* 0x000ea40000201400 */
[----:B------:R-:W-:Y:S01]  /*4f20*/  ISETP.LT.OR P4, PT, R7, R219, P4 ;  /* 0x000000db0700720c */ /* 0x000fe20002781670 */
[----:B-1----:R-:W-:-:S02]  /*4f30*/  IMAD.IADD R8, R223, 0x1, -R6 ;  /* 0x00000001df087824 */ /* 0x002fc400078e0a06 */
[----:B------:R-:W-:Y:S02]  /*4f40*/  IMAD.MOV.U32 R6, RZ, RZ, R10 ;  /* 0x000000ffff067224 */ /* 0x000fe400078e000a */
[----:B------:R-:W-:Y:S01]  /*4f50*/  IMAD.IADD R10, R216, 0x1, -R7 ;  /* 0x00000001d80a7824 */ /* 0x000fe200078e0a07 */
[----:B------:R-:W-:Y:S01]  /*4f60*/  IABS R8, R8 ;  /* 0x0000000800087213 */ /* 0x000fe20000000000 */
[----:B------:R1:W-:Y:S01]  /*4f70*/  I2F R29, R6 ;  /* 0x00000006001d7306 */ /* 0x0003e20000201400 */
[----:B--2---:R-:W-:Y:S02]  /*4f80*/  FFMA.FTZ R15, R9, -UR27, R61 ;  /* 0x8000001b090f7c23 */ /* 0x004fe4000801003d */
[--C-:B------:R-:W-:Y:S02]  /*4f90*/  IMAD.IADD R9, R217, 0x1, -R7.reuse ;  /* 0x00000001d9097824 */ /* 0x100fe400078e0a07 */
[----:B------:R-:W-:Y:S01]  /*4fa0*/  IMAD.IADD R7, R223, 0x1, -R7 ;  /* 0x00000001df077824 */ /* 0x000fe200078e0a07 */
[----:B------:R-:W-:-:S02]  /*4fb0*/  FSEL R47, R15, -INF , !P6 ;  /* 0xff8000000f2f7808 */ /* 0x000fc40007000000 */
[----:B------:R2:W3:Y:S01]  /*4fc0*/  I2F R12, R8 ;  /* 0x00000008000c7306 */ /* 0x0004e20000201400 */
[C---:B------:R-:W-:Y:S02]  /*4fd0*/  ISETP.GE.AND P6, PT, R5.reuse, R226, PT ;  /* 0x000000e20500720c */ /* 0x040fe40003fc6270 */
[----:B------:R-:W-:Y:S02]  /*4fe0*/  IABS R7, R7 ;  /* 0x0000000700077213 */ /* 0x000fe40000000000 */
[----:B------:R-:W-:Y:S01]  /*4ff0*/  ISETP.LT.OR P6, PT, R5, R221, P6 ;  /* 0x000000dd0500720c */ /* 0x000fe200037c1670 */
[----:B-1----:R-:W-:-:S05]  /*5000*/  IMAD.IADD R6, R218, 0x1, -R0 ;  /* 0x00000001da067824 */ /* 0x002fca00078e0a00 */
        /* <DEDUP_REMOVED lines=8> */
[----:B------:R-:W-:Y:S01]  /*5090*/  FFMA.FTZ R12, R21, -UR27, R32 ;  /* 0x8000001b150c7c23 */ /* 0x000fe20008010020 */
[----:B------:R-:W-:-:S03]  /*50a0*/  FSEL R32, R14, -INF , !P2 ;  /* 0xff8000000e207808 */ /* 0x000fc60005000000 */
[----:B------:R-:W-:Y:S01]  /*50b0*/  I2F R14, R7 ;  /* 0x00000007000e7306 */ /* 0x000fe20000201400 */
[----:B------:R-:W-:Y:S01]  /*50c0*/  FSEL R104, R10, -INF , !P5 ;  /* 0xff8000000a687808 */ /* 0x000fe20006800000 */
[----:B--2---:R-:W-:Y:S01]  /*50d0*/  IMAD.MOV.U32 R6, RZ, RZ, R8 ;  /* 0x000000ffff067224 */ /* 0x004fe200078e0008 */
[----:B------:R-:W-:Y:S01]  /*50e0*/  FSEL R40, R12, -INF , !P3 ;  /* 0xff8000000c287808 */ /* 0x000fe20005800000 */
[----:B------:R-:W-:Y:S01]  /*50f0*/  IMAD.IADD R8, R216, 0x1, -R5 ;  /* 0x00000001d8087824 */ /* 0x000fe200078e0a05 */
[C---:B------:R-:W-:Y:S01]  /*5100*/  ISETP.GE.AND P2, PT, R5.reuse, R227, PT ;  /* 0x000000e30500720c */ /* 0x040fe20003f46270 */
[----:B------:R-:W-:Y:S01]  /*5110*/  FFMA.FTZ R12, R16, -UR27, R33 ;  /* 0x8000001b100c7c23 */ /* 0x000fe20008010021 */
[C---:B------:R-:W-:Y:S01]  /*5120*/  ISETP.GE.AND P5, PT, R5.reuse, R225, PT ;  /* 0x000000e10500720c */ /* 0x040fe20003fa6270 */
[----:B------:R1:W2:Y:S01]  /*5130*/  I2F R11, R6 ;  /* 0x00000006000b7306 */ /* 0x0002a20000201400 */
[----:B------:R-:W-:Y:S01]  /*5140*/  ISETP.GE.AND P3, PT, R5, R224, PT ;  /* 0x000000e00500720c */ /* 0x000fe20003f66270 */
[----:B------:R-:W-:Y:S01]  /*5150*/  IMAD.IADD R10, R217, 0x1, -R0 ;  /* 0x00000001d90a7824 */ /* 0x000fe200078e0a00 */
[C---:B------:R-:W-:Y:S01]  /*5160*/  ISETP.LT.OR P2, PT, R5.reuse, R222, P2 ;  /* 0x000000de0500720c */ /* 0x040fe20001741670 */
[----:B------:R-:W-:Y:S01]  /*5170*/  HMMA.16816.F32 R16, R56, R22, R72 ;  /* 0x000000163810723c */ /* 0x000fe20000001848 */
[----:B------:R-:W-:-:S02]  /*5180*/  ISETP.LT.OR P5, PT, R5, R220, P5 ;  /* 0x000000dc0500720c */ /* 0x000fc40002fa1670 */
[----:B------:R-:W-:Y:S02]  /*5190*/  ISETP.LT.OR P3, PT, R5, R219, P3 ;  /* 0x000000db0500720c */ /* 0x000fe40001f61670 */
[----:B------:R-:W-:Y:S02]  /*51a0*/  FSEL R33, R12, -INF , !P2 ;  /* 0xff8000000c217808 */ /* 0x000fe40005000000 */
        /* <DEDUP_REMOVED lines=31> */
[----:B------:R-:W-:-:S04]  /*53a0*/  IABS R3, R10 ;  /* 0x0000000a00037213 */ /* 0x000fc80000000000 */
[----:B------:R-:W-:Y:S01]  /*53b0*/  FSEL R22, R7, -INF , !P6 ;  /* 0xff80000007167808 */ /* 0x000fe20007000000 */
[----:B------:R-:W-:Y:S01]  /*53c0*/  FFMA.FTZ R7, R29, -UR27, R24 ;  /* 0x8000001b1d077c23 */ /* 0x000fe20008010018 */
[----:B------:R-:W-:Y:S01]  /*53d0*/  FSEL R29, R9, -INF , !P5 ;  /* 0xff800000091d7808 */ /* 0x000fe20006800000 */
[----:B---3--:R-:W-:Y:S01]  /*53e0*/  IMAD.MOV.U32 R6, RZ, RZ, R5 ;  /* 0x000000ffff067224 */ /* 0x008fe200078e0005 */
[----:B------:R-:W-:Y:S01]  /*53f0*/  IABS R5, R8 ;  /* 0x0000000800057213 */ /* 0x000fe20000000000 */
[----:B--2---:R-:W-:Y:S01]  /*5400*/  FFMA.FTZ R8, R21, -UR27, R55 ;  /* 0x8000001b15087c23 */ /* 0x004fe20008010037 */
[----:B------:R-:W-:Y:S01]  /*5410*/  FSEL R21, R7, -INF , !P1 ;  /* 0xff80000007157808 */ /* 0x000fe20004800000 */
[----:B------:R1:W2:Y:S01]  /*5420*/  I2F R13, R6 ;  /* 0x00000006000d7306 */ /* 0x0002a20000201400 */
[----:B------:R-:W-:Y:S02]  /*5430*/  ISETP.GE.AND P6, PT, R0, R227, PT ;  /* 0x000000e30000720c */ /* 0x000fe40003fc6270 */
[----:B------:R-:W-:-:S02]  /*5440*/  FSEL R45, R8, -INF , !P3 ;  /* 0xff800000082d7808 */ /* 0x000fc40005800000 */
[C---:B------:R-:W-:Y:S02]  /*5450*/  ISETP.GE.AND P5, PT, R0.reuse, R226, PT ;  /* 0x000000e20000720c */ /* 0x040fe40003fa6270 */
[C---:B------:R-:W-:Y:S01]  /*5460*/  ISETP.GE.AND P3, PT, R0.reuse, R225, PT ;  /* 0x000000e10000720c */ /* 0x040fe20003f66270 */
[----:B------:R3:W4:Y:S01]  /*5470*/  I2F R10, R5 ;  /* 0x00000005000a7306 */ /* 0x0007220000201400 */
[C---:B------:R-:W-:Y:S02]  /*5480*/  ISETP.GE.AND P1, PT, R0.reuse, R224, PT ;  /* 0x000000e00000720c */ /* 0x040fe40003f26270 */
[C---:B------:R-:W-:Y:S02]  /*5490*/  ISETP.LT.OR P6, PT, R0.reuse, R222, P6 ;  /* 0x000000de0000720c */ /* 0x040fe400037c1670 */
[C---:B------:R-:W-:Y:S02]  /*54a0*/  ISETP.LT.OR P5, PT, R0.reuse, R221, P5 ;  /* 0x000000dd0000720c */ /* 0x040fe40002fa1670 */
[----:B------:R-:W-:Y:S01]  /*54b0*/  ISETP.LT.OR P3, PT, R0, R220, P3 ;  /* 0x000000dc0000720c */ /* 0x000fe20001f61670 */
[----:B-1----:R-:W-:Y:S01]  /*54c0*/  IMAD.IADD R6, R216, 0x1, -R0 ;  /* 0x00000001d8067824 */ /* 0x002fe200078e0a00 */
[----:B------:R-:W-:Y:S01]  /*54d0*/  ISETP.LT.OR P1, PT, R0, R219, P1 ;  /* 0x000000db0000720c */ /* 0x000fe20000f21670 */
[----:B--2---:R-:W-:-:S02]  /*54e0*/  FFMA.FTZ R8, R13, -UR27, R16 ;  /* 0x8000001b0d087c23 */ /* 0x004fc40008010010 */
        /* <DEDUP_REMOVED lines=9> */
[----:B------:R-:W-:Y:S01]  /*5580*/  FFMA.FTZ R10, R28, -UR27, R25 ;  /* 0x8000001b1c0a7c23 */ /* 0x000fe20008010019 */
[----:B------:R-:W-:Y:S01]  /*5590*/  FSEL R28, R8, -INF , !P4 ;  /* 0xff800000081c7808 */ /* 0x000fe20006000000 */
[----:B--2---:R-:W-:Y:S01]  /*55a0*/  FFMA.FTZ R9, R12, -UR27, R27 ;  /* 0x8000001b0c097c23 */ /* 0x004fe2000801001b */
[----:B------:R-:W-:Y:S02]  /*55b0*/  FSEL R42, R6, -INF , !P2 ;  /* 0xff800000062a7808 */ /* 0x000fe40005000000 */
[----:B------:R-:W-:Y:S02]  /*55c0*/  FSEL R18, R10, -INF , !P6 ;  /* 0xff8000000a127808 */ /* 0x000fe40007000000 */
[----:B------:R2:W3:Y:S01]  /*55d0*/  I2F R5, R3 ;  /* 0x0000000300057306 */ /* 0x0004e20000201400 */
[----:B-1----:R-:W-:-:S05]  /*55e0*/  FFMA.FTZ R7, R11, -UR27, R17 ;  /* 0x8000001b0b077c23 */ /* 0x002fca0008010011 */
[----:B------:R-:W-:Y:S01]  /*55f0*/  FSEL R23, R7, -INF , !P3 ;  /* 0xff80000007177808 */ /* 0x000fe20005800000 */
[----:B--2---:R-:W-:Y:S02]  /*5600*/  FFMA.FTZ R3, R14, -UR27, R26 ;  /* 0x8000001b0e037c23 */ /* 0x004fe4000801001a */
[----:B---3--:R-:W-:Y:S01]  /*5610*/  FFMA.FTZ R5, R5, -UR27, R19 ;  /* 0x8000001b05057c23 */ /* 0x008fe20008010013 */
[----:B------:R-:W-:Y:S02]  /*5620*/  FSEL R19, R9, -INF , !P5 ;  /* 0xff80000009137808 */ /* 0x000fe40006800000 */
        /* <DEDUP_REMOVED lines=44> */
.L_x_1980:
[----:B------:R-:W-:Y:S05]  /*58f0*/  BSYNC B0 ;  /* 0x0000000000007941 */ /* 0x000fea0003800000 */
.L_x_1979:
[----:B------:R-:W0:Y:S02]  /*5900*/  LDGDEPBAR ;  /* 0x00000000000079af */ /* 0x000e240000000000 */
.L_x_1978:
        /* <DEDUP_REMOVED lines=26> */
[----:B------:R-:W-:Y:S01]  /*5ab0*/  FMNMX.FTZ R3, R19, R3, !PT ;  /* 0x0000000313037209 */ /* 0x000fe20007810000 */
[--C-:B------:R-:W-:Y:S01]  /*5ac0*/  IMAD R203, R4, 0x2, R201.reuse ;  /* 0x0000000204cb7824 */ /* 0x100fe200078e02c9 */
[----:B------:R-:W-:Y:S01]  /*5ad0*/  LOP3.LUT R59, R95, UR30, RZ, 0x3c, !PT ;  /* 0x0000001e5f3b7c12 */ /* 0x000fe2000f8e3cff */
[----:B------:R-:W1:Y:S01]  /*5ae0*/  SHFL.BFLY PT, R5, R136, 0x2, 0x1f ;  /* 0x0c401f0088057f89 */ /* 0x000e6200000e0000 */
[C---:B------:R-:W-:Y:S01]  /*5af0*/  IMAD R206, R2.reuse, 0x2, R201 ;  /* 0x0000000202ce7824 */ /* 0x040fe200078e02c9 */
[----:B------:R-:W-:Y:S01]  /*5b00*/  UIADD3 UR8, UR30, 0x1715609d, URZ ;  /* 0x1715609d1e087890 */ /* 0x000fe2000fffe03f */
[----:B--2---:R-:W-:Y:S01]  /*5b10*/  LOP3.LUT R7, R11, R59, RZ, 0x3c, !PT ;  /* 0x0000003b0b077212 */ /* 0x004fe200078e3cff */
[----:B------:R-:W2:Y:S01]  /*5b20*/  SHFL.BFLY PT, R6, R3, 0x2, 0x1f ;  /* 0x0c401f0003067f89 */ /* 0x000ea200000e0000 */
[----:B------:R-:W-:-:S03]  /*5b30*/  IMAD R205, R2, 0x2, R203 ;  /* 0x0000000202cd7824 */ /* 0x000fc600078e02cb */
[----:B------:R-:W-:Y:S01]  /*5b40*/  IMAD.WIDE.U32 R12, R7, -0x2daee0ad, RZ ;  /* 0xd2511f53070c7825 */ /* 0x000fe200078e00ff */
[----:B------:R-:W-:Y:S04]  /*5b50*/  STL [R1+0x70], R59 ;  /* 0x0000703b01007387 */ /* 0x000fe80000100800 */
[----:B------:R-:W-:Y:S04]  /*5b60*/  STL.64 [R1+0x80], R12 ;  /* 0x0000800c01007387 */ /* 0x000fe80000100a00 */
[----:B------:R-:W-:Y:S04]  /*5b70*/  LDSM.16.MT88.4 R148, [R201+0xa000] ;  /* 0x00a00000c994783b */ /* 0x000fe80000004200 */
[----:B------:R-:W-:Y:S01]  /*5b80*/  LDSM.16.MT88.4 R164, [R203+0xa000] ;  /* 0x00a00000cba4783b */ /* 0x000fe20000004200 */
[----:B-1----:R-:W-:-:S03]  /*5b90*/  FMNMX.FTZ R136, R136, R5, !PT ;  /* 0x0000000588887209 */ /* 0x002fc60007810000 */
[----:B------:R-:W-:Y:S01]  /*5ba0*/  LDSM.16.MT88.4 R76, [R206+0xa000] ;  /* 0x00a00000ce4c783b */ /* 0x000fe20000004200 */
[----:B--2---:R-:W-:-:S03]  /*5bb0*/  FMNMX.FTZ R3, R6, R3, !PT ;  /* 0x0000000306037209 */ /* 0x004fc60007810000 */
        /* <DEDUP_REMOVED lines=9> */
[C---:B------:R-:W-:Y:S01]  /*5c50*/  FSETP.NEU.FTZ.AND P1, PT, R136.reuse, -INF , PT ;  /* 0xff8000008800780b */ /* 0x040fe20003f3d000 */
[----:B------:R-:W-:Y:S01]  /*5c60*/  FMUL.FTZ R8, R136, c[0x0][0x23c] ;  /* 0x00008f0088087a20 */ /* 0x000fe20000410000 */
[----:B------:R-:W-:Y:S01]  /*5c70*/  LOP3.LUT R6, R237, UR33, R5, 0x96, !PT ;  /* 0x00000021ed067c12 */ /* 0x000fe2000f8e9605 */
[----:B------:R-:W-:Y:S01]  /*5c80*/  LDSM.16.MT88.4 R192, [R206+0xa800] ;  /* 0x00a80000cec0783b */ /* 0x000fe20000004200 */
[----:B------:R-:W-:Y:S02]  /*5c90*/  LOP3.LUT R5, R13, UR15, R236, 0x96, !PT ;  /* 0x0000000f0d057c12 */ /* 0x000fe4000f8e96ec */
[----:B------:R-:W-:Y:S01]  /*5ca0*/  FSEL R8, R8, RZ, P1 ;  /* 0x000000ff08087208 */ /* 0x000fe20000800000 */
[----:B------:R-:W-:Y:S01]  /*5cb0*/  IMAD.WIDE.U32 R56, R6, -0x326172a9, RZ ;  /* 0xcd9e8d5706387825 */ /* 0x000fe200078e00ff */
[----:B--2---:R-:W-:Y:S01]  /*5cc0*/  FMNMX.FTZ R135, R3, R135, !PT ;  /* 0x0000008703877209 */ /* 0x004fe20007810000 */
[----:B------:R-:W-:Y:S02]  /*5cd0*/  LDSM.16.MT88.4 R184, [R205+0xa800] ;  /* 0x00a80000cdb8783b */ /* 0x000fe40000004200 */
[----:B------:R-:W-:Y:S01]  /*5ce0*/  IMAD.WIDE.U32 R16, R5, -0x326172a9, RZ ;  /* 0xcd9e8d5705107825 */ /* 0x000fe200078e00ff */
[----:B------:R-:W-:Y:S01]  /*5cf0*/  LOP3.LUT R5, R57, UR16, R10, 0x96, !PT ;  /* 0x0000001039057c12 */ /* 0x000fe2000f8e960a */
[----:B------:R-:W-:Y:S01]  /*5d00*/  LDSM.16.MT88.4 R188, [R201+0xb800] ;  /* 0x00b80000c9bc783b */ /* 0x000fe20000004200 */
[----:B------:R-:W-:Y:S01]  /*5d10*/  FSETP.NEU.FTZ.AND P1, PT, R135, -INF , PT ;  /* 0xff8000008700780b */ /* 0x000fe20003f3d000 */
[----:B------:R-:W-:Y:S01]  /*5d20*/  FFMA.FTZ R7, R44, c[0x0][0x23c], -R8 ;  /* 0x00008f002c077a23 */ /* 0x000fe20000010808 */
[----:B------:R-:W-:Y:S01]  /*5d30*/  LOP3.LUT R6, R17, UR14, R56, 0x96, !PT ;  /* 0x0000000e11067c12 */ /* 0x000fe2000f8e9638 */
[----:B------:R-:W-:Y:S01]  /*5d40*/  IMAD.WIDE.U32 R10, R5, -0x2daee0ad, RZ ;  /* 0xd2511f53050a7825 */ /* 0x000fe200078e00ff */
[----:B------:R1:W-:Y:S01]  /*5d50*/  STL.64 [R1], R16 ;  /* 0x0000001001007387 */ /* 0x0003e20000100a00 */
[----:B------:R2:W-:Y:S02]  /*5d60*/  MUFU.EX2 R58, R7 ;  /* 0x00000007003a7308 */ /* 0x0005e40000000800 */
[----:B------:R-:W-:Y:S01]  /*5d70*/  FFMA.FTZ R5, R38, c[0x0][0x23c], -R8 ;  /* 0x00008f0026057a23 */ /* 0x000fe20000010808 */
[----:B------:R-:W-:Y:S01]  /*5d80*/  LOP3.LUT R9, R11, UR13, R12, 0x96, !PT ;  /* 0x0000000d0b097c12 */ /* 0x000fe2000f8e960c */
[----:B------:R-:W-:Y:S01]  /*5d90*/  FMUL.FTZ R3, R135, c[0x0][0x23c] ;  /* 0x00008f0087037a20 */ /* 0x000fe20000410000 */
[----:B------:R-:W-:Y:S03]  /*5da0*/  LDSM.16.MT88.4 R196, [R203+0xb800] ;  /* 0x00b80000cbc4783b */ /* 0x000fe60000004200 */
[----:B------:R3:W-:Y:S01]  /*5db0*/  MUFU.EX2 R252, R5 ;  /* 0x0000000500fc7308 */ /* 0x0007e20000000800 */
[----:B------:R-:W-:Y:S01]  /*5dc0*/  IMAD.WIDE.U32 R12, R9, -0x326172a9, RZ ;  /* 0xcd9e8d57090c7825 */ /* 0x000fe200078e00ff */
[----:B------:R-:W-:Y:S01]  /*5dd0*/  FSEL R3, R3, RZ, P1 ;  /* 0x000000ff03037208 */ /* 0x000fe20000800000 */
[----:B------:R-:W-:Y:S04]  /*5de0*/  LDSM.16.MT88.4 R176, [R206+0xb800] ;  /* 0x00b80000ceb0783b */ /* 0x000fe80000004200 */
[----:B------:R-:W-:Y:S01]  /*5df0*/  FFMA.FTZ R4, R36, c[0x0][0x23c], -R3 ;  /* 0x00008f0024047a23 */ /* 0x000fe20000010803 */
[----:B------:R-:W-:Y:S01]  /*5e00*/  LDSM.16.MT88.4 R180, [R205+0xb800] ;  /* 0x00b80000cdb4783b */ /* 0x000fe20000004200 */
[----:B--2---:R-:W-:-:S02]  /*5e10*/  IMAD.WIDE.U32 R6, R6, -0x2daee0ad, RZ ;  /* 0xd2511f5306067825 */ /* 0x004fc400078e00ff */
[----:B------:R2:W-:Y:S03]  /*5e20*/  MUFU.EX2 R249, R4 ;  /* 0x0000000400f97308 */ /* 0x0005e60000000800 */
[----:B---3--:R-:W-:Y:S01]  /*5e30*/  LOP3.LUT R5, R7, UR11, R10, 0x96, !PT ;  /* 0x0000000b07057c12 */ /* 0x008fe2000f8e960a */
[----:B------:R-:W-:Y:S01]  /*5e40*/  FFMA.FTZ R7, R31, c[0x0][0x23c], -R8 ;  /* 0x00008f001f077a23 */ /* 0x000fe20000010808 */
[----:B------:R-:W-:Y:S02]  /*5e50*/  LOP3.LUT R10, R13, UR12, R16, 0x96, !PT ;  /* 0x0000000c0d0a7c12 */ /* 0x000fe4000f8e9610 */
[----:B------:R-:W-:Y:S01]  /*5e60*/  IADD3 R31, R120, 0x4, RZ ;  /* 0x00000004781f7810 */ /* 0x000fe20007ffe0ff */
[----:B------:R-:W-:Y:S01]  /*5e70*/  IMAD.WIDE.U32 R14, R5, -0x326172a9, RZ ;  /* 0xcd9e8d57050e7825 */ /* 0x000fe200078e00ff */
[----:B------:R3:W-:Y:S03]  /*5e80*/  MUFU.EX2 R44, R7 ;  /* 0x00000007002c7308 */ /* 0x0007e60000000800 */
[----:B------:R-:W-:Y:S01]  /*5e90*/  IMAD.WIDE.U32 R10, R10, -0x2daee0ad, RZ ;  /* 0xd2511f530a0a7825 */ /* 0x000fe200078e00ff */
[----:B------:R-:W-:Y:S03]  /*5ea0*/  STL [R1+0x94], R31 ;  /* 0x0000941f01007387 */ /* 0x000fe60000100800 */
[----:B------:R-:W-:-:S02]  /*5eb0*/  FFMA.FTZ R5, R30, c[0x0][0x23c], -R8 ;  /* 0x00008f001e057a23 */ /* 0x000fc40000010808 */
[----:B--2---:R-:W-:Y:S02]  /*5ec0*/  FFMA.FTZ R4, R32, c[0x0][0x23c], -R3 ;  /* 0x00008f0020047a23 */ /* 0x004fe40000010803 */
[----:B------:R2:W4:Y:S01]  /*5ed0*/  MUFU.EX2 R251, R5 ;  /* 0x0000000500fb7308 */ /* 0x0005220000000800 */
[----:B------:R-:W-:Y:S02]  /*5ee0*/  IMAD R30, R94, 0x10000, R94 ;  /* 0x000100005e1e7824 */ /* 0x000fe400078e025e */
[----:B------:R-:W-:Y:S01]  /*5ef0*/  LDSM.16.MT88.4 R92, [R203+0xb000] ;  /* 0x00b00000cb5c783b */ /* 0x000fe20000004200 */
[----:B------:R-:W-:Y:S01]  /*5f00*/  IMAD.WIDE.U32 R240, R31, -0x326172a9, RZ ;  /* 0xcd9e8d571ff07825 */ /* 0x000fe200078e00ff */
[----:B---3--:R-:W-:-:S03]  /*5f10*/  LOP3.LUT R7, R15, UR10, R12, 0x96, !PT ;  /* 0x0000000a0f077c12 */ /* 0x008fc6000f8e960c */
[----:B------:R-:W-:Y:S02]  /*5f20*/  MUFU.EX2 R248, R4 ;  /* 0x0000000400f87308 */ /* 0x000fe40000000800 */
[----:B------:R-:W-:-:S05]  /*5f30*/  IMAD.WIDE.U32 R12, R7, -0x2daee0ad, RZ ;  /* 0xd2511f53070c7825 */ /* 0x000fca00078e00ff */
[----:B------:R-:W-:Y:S01]  /*5f40*/  LOP3.LUT R7, R13, UR7, R10, 0x96, !PT ;  /* 0x000000070d077c12 */ /* 0x000fe2000f8e960a */
[----:B--2---:R-:W-:Y:S01]  /*5f50*/  FFMA.FTZ R5, R46, c[0x0][0x23c], -R3 ;  /* 0x00008f002e057a23 */ /* 0x004fe20000010803 */
[----:B------:R-:W-:Y:S02]  /*5f60*/  LOP3.LUT R10, R11, UR9, R6, 0x96, !PT ;  /* 0x000000090b0a7c12 */ /* 0x000fe4000f8e9606 */
[----:B----4-:R-:W-:Y:S01]  /*5f70*/  F2FP.PACK_AB R2, R251, R44 ;  /* 0x0000002cfb02723e */ /* 0x010fe200000000ff */
[----:B------:R-:W-:Y:S01]  /*5f80*/  IMAD.WIDE.U32 R6, R7, -0x326172a9, RZ ;  /* 0xcd9e8d5707067825 */ /* 0x000fe200078e00ff */
[----:B------:R2:W-:Y:S03]  /*5f90*/  MUFU.EX2 R250, R5 ;  /* 0x0000000500fa7308 */ /* 0x0005e60000000800 */
[----:B-1----:R-:W-:Y:S01]  /*5fa0*/  IMAD.WIDE.U32 R16, R10, -0x326172a9, RZ ;  /* 0xcd9e8d570a107825 */ /* 0x002fe200078e00ff */
[----:B------:R-:W-:-:S02]  /*5fb0*/  LOP3.LUT R0, R6, 0xffff, RZ, 0xc0, !PT ;  /* 0x0000ffff06007812 */ /* 0x000fc400078ec0ff */
[----:B------:R-:W-:Y:S02]  /*5fc0*/  LOP3.LUT R9, R6, 0xff, RZ, 0xc0, !PT ;  /* 0x000000ff06097812 */ /* 0x000fe400078ec0ff */
[----:B------:R-:W-:Y:S01]  /*5fd0*/  SHF.R.U32.HI R10, RZ, 0x18, R6 ;  /* 0x00000018ff0a7819 */ /* 0x000fe20000011606 */
[----:B--2---:R-:W-:-:S04]  /*5fe0*/  FFMA.FTZ R5, R37, c[0x0][0x23c], -R3 ;  /* 0x00008f0025057a23 */ /* 0x004fc80000010803 */
[----:B------:R1:W2:Y:S02]  /*5ff0*/  MUFU.EX2 R247, R5 ;  /* 0x0000000500f77308 */ /* 0x0002a40000000800 */
[----:B-1----:R-:W-:Y:S02]  /*6000*/  SHF.R.U32.HI R5, RZ, 0x8, R0 ;  /* 0x00000008ff057819 */ /* 0x002fe40000011600 */
[----:B------:R-:W-:Y:S02]  /*6010*/  LOP3.LUT R0, R7, UR17, R16, 0x96, !PT ;  /* 0x0000001107007c12 */ /* 0x000fe4000f8e9610 */
[----:B------:R-:W-:Y:S02]  /*6020*/  SHF.R.U32.HI R7, RZ, 0x10, R6 ;  /* 0x00000010ff077819 */ /* 0x000fe40000011606 */
[----:B------:R-:W-:Y:S02]  /*6030*/  PRMT R11, R9, 0x5410, R5 ;  /* 0x00005410090b7816 */ /* 0x000fe40000000005 */
[----:B------:R-:W-:-:S02]  /*6040*/  SHF.R.U32.HI R5, RZ, 0x10, R0 ;  /* 0x00000010ff057819 */ /* 0x000fc40000011600 */
[----:B------:R-:W-:Y:S02]  /*6050*/  LOP3.LUT R6, R7, 0xff, RZ, 0xc0, !PT ;  /* 0x000000ff07067812 */ /* 0x000fe400078ec0ff */
[C---:B------:R-:W-:Y:S02]  /*6060*/  LOP3.LUT R4, R0.reuse, 0xffff, RZ, 0xc0, !PT ;  /* 0x0000ffff00047812 */ /* 0x040fe400078ec0ff */
[----:B------:R-:W-:Y:S02]  /*6070*/  LOP3.LUT R9, R0, 0xff, RZ, 0xc0, !PT ;  /* 0x000000ff00097812 */ /* 0x000fe400078ec0ff */
[----:B------:R-:W-:Y:S02]  /*6080*/  SHF.R.U32.HI R7, RZ, 0x18, R0 ;  /* 0x00000018ff077819 */ /* 0x000fe40000011600 */
[----:B------:R-:W-:Y:S02]  /*6090*/  LOP3.LUT R0, R5, 0xff, RZ, 0xc0, !PT ;  /* 0x000000ff05007812 */ /* 0x000fe400078ec0ff */
[----:B------:R-:W-:-:S02]  /*60a0*/  PRMT R10, R6, 0x5410, R10 ;  /* 0x00005410060a7816 */ /* 0x000fc4000000000a */
        /* <DEDUP_REMOVED lines=8> */
[----:B------:R-:W-:Y:S02]  /*6130*/  FMNMX.FTZ R0, R91, R88, !PT ;  /* 0x000000585b007209 */ /* 0x000fe40007810000 */
[----:B------:R-:W-:Y:S01]  /*6140*/  PRMT R5, R9, 0x5410, R4 ;  /* 0x0000541009057816 */ /* 0x000fe20000000004 */
[----:B------:R1:W-:Y:S01]  /*6150*/  MUFU.EX2 R243, R2 ;  /* 0x0000000200f37308 */ /* 0x0003e20000000800 */
[----:B------:R-:W-:-:S02]  /*6160*/  FMNMX.FTZ R0, R89, R0, !PT ;  /* 0x0000000059007209 */ /* 0x000fc40007810000 */
[----:B------:R-:W-:Y:S01]  /*6170*/  F2FP.PACK_AB R9, R252, R58 ;  /* 0x0000003afc09723e */ /* 0x000fe200000000ff */
[----:B------:R-:W-:Y:S01]  /*6180*/  HSET2.LE.AND R5, R5, R30, PT ;  /* 0x0000001e05057233 */ /* 0x000fe20003803000 */
[----:B------:R-:W-:Y:S02]  /*6190*/  FMNMX.FTZ R0, R47, R0, !PT ;  /* 0x000000002f007209 */ /* 0x000fe40007810000 */
[----:B------:R-:W-:Y:S02]  /*61a0*/  F2FP.PACK_AB R4, R248, R249 ;  /* 0x000000f9f804723e */ /* 0x000fe400000000ff */
[----:B------:R-:W-:Y:S02]  /*61b0*/  FMNMX.FTZ R0, R43, R0, !PT ;  /* 0x000000002b007209 */ /* 0x000fe40007810000 */
[----:B------:R-:W-:Y:S02]  /*61c0*/  LOP3.LUT R7, R7, R4, RZ, 0xc0, !PT ;  /* 0x0000000407077212 */ /* 0x000fe400078ec0ff */
[----:B------:R-:W-:-:S02]  /*61d0*/  FMNMX.FTZ R0, R29, R0, !PT ;  /* 0x000000001d007209 */ /* 0x000fc40007810000 */
[----:B------:R-:W-:Y:S01]  /*61e0*/  LOP3.LUT R4, R5, R9, RZ, 0xc0, !PT ;  /* 0x0000000905047212 */ /* 0x000fe200078ec0ff */
[----:B-1----:R-:W-:Y:S01]  /*61f0*/  FFMA.FTZ R2, R33, c[0x0][0x23c], -R8 ;  /* 0x00008f0021027a23 */ /* 0x002fe20000010808 */
[----:B------:R-:W-:Y:S02]  /*6200*/  FMNMX.FTZ R0, R28, R0, !PT ;  /* 0x000000001c007209 */ /* 0x000fe40007810000 */
[----:B------:R-:W-:Y:S01]  /*6210*/  LOP3.LUT R5, R10, R11, RZ, 0xc0, !PT ;  /* 0x0000000b0a057212 */ /* 0x000fe200078ec0ff */
[----:B------:R1:W-:Y:S01]  /*6220*/  MUFU.EX2 R245, R2 ;  /* 0x0000000200f57308 */ /* 0x0003e20000000800 */
[----:B------:R-:W-:-:S05]  /*6230*/  FMNMX.FTZ R0, R23, R0, !PT ;  /* 0x0000000017007209 */ /* 0x000fca0007810000 */
[----:B------:R-:W2:Y:S01]  /*6240*/  SHFL.BFLY PT, R9, R0, 0x2, 0x1f ;  /* 0x0c401f0000097f89 */ /* 0x000ea200000e0000 */
[C---:B------:R-:W-:Y:S08]  /*6250*/  HMMA.16816.F32 R140, R4.reuse, R148, RZ ;  /* 0x00000094048c723c */ /* 0x040ff000000018ff */
[----:B------:R-:W-:Y:S01]  /*6260*/  HMMA.16816.F32 R156, R4, R164, RZ ;  /* 0x000000a4049c723c */ /* 0x000fe200000018ff */
[----:B-1----:R-:W-:-:S02]  /*6270*/  FFMA.FTZ R2, R21, c[0x0][0x23c], -R8 ;  /* 0x00008f0015027a23 */ /* 0x002fc40000010808 */
[----:B------:R-:W-:Y:S02]  /*6280*/  FFMA.FTZ R8, R18, c[0x0][0x23c], -R8 ;  /* 0x00008f0012087a23 */ /* 0x000fe40000010808 */
[----:B------:R1:W-:Y:S03]  /*6290*/  MUFU.EX2 R246, R2 ;  /* 0x0000000200f67308 */ /* 0x0003e60000000800 */
[C---:B------:R-:W-:Y:S05]  /*62a0*/  HMMA.16816.F32 R36, R4.reuse, R76, RZ ;  /* 0x0000004c0424723c */ /* 0x040fea00000018ff */
[----:B------:R3:W4:Y:S01]  /*62b0*/  MUFU.EX2 R244, R8 ;  /* 0x0000000800f47308 */ /* 0x0007220000000800 */
[----:B--2---:R-:W-:Y:S01]  /*62c0*/  FMNMX.FTZ R16, R9, R0, !PT ;  /* 0x0000000009107209 */ /* 0x004fe20007810000 */
[--C-:B------:R-:W-:Y:S01]  /*62d0*/  FFMA.FTZ R0, R20, c[0x0][0x23c], -R3.reuse ;  /* 0x00008f0014007a23 */ /* 0x100fe20000010803 */
[----:B------:R-:W-:Y:S01]  /*62e0*/  HMMA.16816.F32 R52, R4, R60, RZ ;  /* 0x0000003c0434723c */ /* 0x000fe200000018ff */
[----:B-1----:R-:W-:Y:S01]  /*62f0*/  LOP3.LUT R2, R17, UR8, R14, 0x96, !PT ;  /* 0x0000000811027c12 */ /* 0x002fe2000f8e960e */
[----:B------:R-:W-:-:S03]  /*6300*/  FFMA.FTZ R14, R34, c[0x0][0x23c], -R3 ;  /* 0x00008f00220e7a23 */ /* 0x000fc60000010803 */
[----:B------:R1:W-:Y:S01]  /*6310*/  MUFU.EX2 R242, R0 ;  /* 0x0000000000f27308 */ /* 0x0003e20000000800 */
[--C-:B------:R-:W-:Y:S02]  /*6320*/  FFMA.FTZ R17, R22, c[0x0][0x23c], -R3.reuse ;  /* 0x00008f0016117a23 */ /* 0x100fe40000010803 */
[C---:B------:R-:W-:Y:S01]  /*6330*/  HMMA.16816.F32 R68, R4.reuse, R232, RZ ;  /* 0x000000e80444723c */ /* 0x040fe200000018ff */
[----:B------:R-:W-:Y:S01]  /*6340*/  FFMA.FTZ R3, R19, c[0x0][0x23c], -R3 ;  /* 0x00008f0013037a23 */ /* 0x000fe20000010803 */
[----:B------:R-:W-:Y:S01]  /*6350*/  LDSM.16.MT88.4 R32, [R201+0xa800] ;  /* 0x00a80000c920783b */ /* 0x000fe20000004200 */
[----:B---3--:R-:W-:Y:S02]  /*6360*/  IMAD.WIDE.U32 R8, R2, -0x2daee0ad, RZ ;  /* 0xd2511f5302087825 */ /* 0x008fe400078e00ff */
[----:B------:R2:W3:Y:S03]  /*6370*/  MUFU.EX2 R239, R3 ;  /* 0x0000000300ef7308 */ /* 0x0004e60000000800 */
[----:B------:R-:W-:Y:S01]  /*6380*/  HMMA.16816.F32 R84, R4, R92, RZ ;  /* 0x0000005c0454723c */ /* 0x000fe200000018ff */
[----:B------:R-:W-:-:S02]  /*6390*/  LOP3.LUT R2, R8, 0xffff, RZ, 0xc0, !PT ;  /* 0x0000ffff08027812 */ /* 0x000fc400078ec0ff */
[----:B------:R-:W-:Y:S02]  /*63a0*/  LOP3.LUT R15, R8, 0xff, RZ, 0xc0, !PT ;  /* 0x000000ff080f7812 */ /* 0x000fe400078ec0ff */
[----:B------:R-:W-:Y:S01]  /*63b0*/  SHF.R.U32.HI R13, RZ, 0x18, R8 ;  /* 0x00000018ff0d7819 */ /* 0x000fe20000011608 */
[----:B------:R-:W-:Y:S01]  /*63c0*/  MUFU.EX2 R238, R14 ;  /* 0x0000000e00ee7308 */ /* 0x000fe20000000800 */
[----:B-1----:R-:W-:Y:S01]  /*63d0*/  LOP3.LUT R0, R9, UR18, R12, 0x96, !PT ;  /* 0x0000001209007c12 */ /* 0x002fe2000f8e960c */
[C---:B------:R-:W-:Y:S01]  /*63e0*/  HMMA.16816.F32 R100, R4.reuse, R108, RZ ;  /* 0x0000006c0464723c */ /* 0x040fe200000018ff */
[----:B------:R-:W-:Y:S02]  /*63f0*/  SHF.R.U32.HI R9, RZ, 0x10, R8 ;  /* 0x00000010ff097819 */ /* 0x000fe40000011608 */
[----:B------:R-:W-:Y:S02]  /*6400*/  SHF.R.U32.HI R12, RZ, 0x8, R2 ;  /* 0x00000008ff0c7819 */ /* 0x000fe40000011602 */
[----:B------:R-:W-:Y:S01]  /*6410*/  LOP3.LUT R2, R0, 0xffff, RZ, 0xc0, !PT ;  /* 0x0000ffff00027812 */ /* 0x000fe200078ec0ff */
[----:B------:R-:W1:Y:S01]  /*6420*/  MUFU.EX2 R139, R17 ;  /* 0x00000011008b7308 */ /* 0x000e620000000800 */
[----:B--2---:R-:W-:Y:S01]  /*6430*/  SHF.R.U32.HI R3, RZ, 0x10, R0 ;  /* 0x00000010ff037819 */ /* 0x004fe20000011600 */
[----:B------:R-:W-:Y:S01]  /*6440*/  HMMA.16816.F32 R116, R4, R228, RZ ;  /* 0x000000e40474723c */ /* 0x000fe200000018ff */
[----:B------:R-:W-:-:S02]  /*6450*/  LOP3.LUT R11, R9, 0xff, RZ, 0xc0, !PT ;  /* 0x000000ff090b7812 */ /* 0x000fc400078ec0ff */
[----:B------:R-:W-:Y:S02]  /*6460*/  LOP3.LUT R10, R0, 0xff, RZ, 0xc0, !PT ;  /* 0x000000ff000a7812 */ /* 0x000fe400078ec0ff */
[----:B------:R-:W-:Y:S02]  /*6470*/  SHF.R.U32.HI R9, RZ, 0x18, R0 ;  /* 0x00000018ff097819 */ /* 0x000fe40000011600 */
[----:B------:R-:W-:Y:S01]  /*6480*/  SHF.R.U32.HI R8, RZ, 0x8, R2 ;  /* 0x00000008ff087819 */ /* 0x000fe20000011602 */
[C---:B------:R-:W-:Y:S01]  /*6490*/  HMMA.16816.F32 R152, R4.reuse, R150, RZ ;  /* 0x000000960498723c */ /* 0x040fe200000018ff */
[----:B------:R-:W-:Y:S02]  /*64a0*/  LOP3.LUT R2, R3, 0xff, RZ, 0xc0, !PT ;  /* 0x000000ff03027812 */ /* 0x000fe400078ec0ff */
[----:B------:R-:W-:Y:S02]  /*64b0*/  PRMT R0, R15, 0x5410, R12 ;  /* 0x000054100f007816 */ /* 0x000fe4000000000c */
[----:B------:R-:W-:Y:S01]  /*64c0*/  PRMT R3, R11, 0x5410, R13 ;  /* 0x000054100b037816 */ /* 0x000fe2000000000d */
[----:B------:R-:W2:Y:S01]  /*64d0*/  SHFL.BFLY PT, R12, R16, 0x1, 0x1f ;  /* 0x0c201f00100c7f89 */ /* 0x000ea200000e0000 */
[----:B------:R-:W-:Y:S01]  /*64e0*/  PRMT R11, R10, 0x5410, R8 ;  /* 0x000054100a0b7816 */ /* 0x000fe20000000008 */
[--C-:B------:R-:W-:Y:S01]  /*64f0*/  HSET2.LE.AND R0, R0, R30.reuse, PT ;  /* 0x0000001e00007233 */ /* 0x100fe20003803000 */
[----:B------:R-:W-:Y:S01]  /*6500*/  PRMT R10, R2, 0x5410, R9 ;  /* 0x00005410020a7816 */ /* 0x000fe20000000009 */
[----:B------:R-:W-:Y:S01]  /*6510*/  HMMA.16816.F32 R168, R4, R166, RZ ;  /* 0x000000a604a8723c */ /* 0x000fe200000018ff */
[----:B------:R-:W-:Y:S01]  /*6520*/  FMNMX.FTZ R9, R107, R106, !PT ;  /* 0x0000006a6b097209 */ /* 0x000fe20007810000 */
[----:B------:R-:W-:Y:S01]  /*6530*/  HSET2.LE.AND R3, R3, R30, PT ;  /* 0x0000001e03037233 */ /* 0x000fe20003803000 */
[----:B----4-:R-:W-:-:S02]  /*6540*/  F2FP.PACK_AB R2, R244, R246 ;  /* 0x000000f6f402723e */ /* 0x010fc400000000ff */
[----:B------:R-:W-:Y:S02]  /*6550*/  FMNMX.FTZ R9, R105, R9, !PT ;  /* 0x0000000969097209 */ /* 0x000fe40007810000 */
[----:B------:R-:W-:Y:S01]  /*6560*/  LOP3.LUT R130, R0, R2, RZ, 0xc0, !PT ;  /* 0x0000000200827212 */ /* 0x000fe200078ec0ff */
[----:B------:R-:W-:Y:S01]  /*6570*/  HSET2.LE.AND R0, R11, R30, PT ;  /* 0x0000001e0b007233 */ /* 0x000fe20003803000 */
[----:B------:R-:W-:Y:S01]  /*6580*/  F2FP.PACK_AB R2, R245, R243 ;  /* 0x000000f3f502723e */ /* 0x000fe200000000ff */
[----:B------:R-:W-:Y:S01]  /*6590*/  HMMA.16816.F32 R48, R4, R78, RZ ;  /* 0x0000004e0430723c */ /* 0x000fe200000018ff */
[----:B------:R-:W-:Y:S02]  /*65a0*/  FMNMX.FTZ R9, R104, R9, !PT ;  /* 0x0000000968097209 */ /* 0x000fe40007810000 */
[----:B------:R-:W-:Y:S02]  /*65b0*/  LOP3.LUT R128, R0, R2, RZ, 0xc0, !PT ;  /* 0x0000000200807212 */ /* 0x000fe400078ec0ff */
[----:B------:R-:W-:-:S02]  /*65c0*/  FMNMX.FTZ R0, R90, R9, !PT ;  /* 0x000000095a007209 */ /* 0x000fc40007810000 */
[----:B---3--:R-:W-:Y:S01]  /*65d0*/  F2FP.PACK_AB R8, R239, R242 ;  /* 0x000000f2ef08723e */ /* 0x008fe200000000ff */
[C---:B------:R-:W-:Y:S01]  /*65e0*/  HMMA.16816.F32 R64, R4.reuse, R62, RZ ;  /* 0x0000003e0440723c */ /* 0x040fe200000018ff */
[----:B------:R-:W-:Y:S02]  /*65f0*/  FMNMX.FTZ R0, R45, R0, !PT ;  /* 0x000000002d007209 */ /* 0x000fe40007810000 */
[----:B--2---:R-:W-:Y:S02]  /*6600*/  FMNMX.FTZ R134, R16, R12, !PT ;  /* 0x0000000c10867209 */ /* 0x004fe40007810000 */
[----:B------:R-:W-:Y:S02]  /*6610*/  FMNMX.FTZ R0, R42, R0, !PT ;  /* 0x000000002a007209 */ /* 0x000fe40007810000 */
[C---:B------:R-:W-:Y:S01]  /*6620*/  FSETP.NEU.FTZ.AND P1, PT, R134.reuse, -INF , PT ;  /* 0xff8000008600780b */ /* 0x040fe20003f3d000 */
[----:B------:R-:W-:Y:S01]  /*6630*/  HMMA.16816.F32 R80, R4, R234, RZ ;  /* 0x000000ea0450723c */ /* 0x000fe200000018ff */
[----:B------:R-:W-:Y:S01]  /*6640*/  FMNMX.FTZ R2, R41, R0, !PT ;  /* 0x0000000029027209 */ /* 0x000fe20007810000 */
[----:B------:R-:W-:Y:S01]  /*6650*/  FMUL.FTZ R0, R134, c[0x0][0x23c] ;  /* 0x00008f0086007a20 */ /* 0x000fe20000410000 */
[----:B------:R-:W-:Y:S01]  /*6660*/  LOP3.LUT R131, R3, R8, RZ, 0xc0, !PT ;  /* 0x0000000803837212 */ /* 0x000fe200078ec0ff */
[----:B------:R-:W-:Y:S01]  /*6670*/  HSET2.LE.AND R3, R10, R30, PT ;  /* 0x0000001e0a037233 */ /* 0x000fe20003803000 */
[----:B-1----:R-:W-:-:S02]  /*6680*/  F2FP.PACK_AB R8, R139, R238 ;  /* 0x000000ee8b08723e */ /* 0x002fc400000000ff */
[----:B------:R-:W-:Y:S01]  /*6690*/  FSEL R0, R0, RZ, P1 ;  /* 0x000000ff00007208 */ /* 0x000fe20000800000 */
[----:B------:R-:W-:Y:S01]  /*66a0*/  HMMA.16816.F32 R96, R4, R94, RZ ;  /* 0x0000005e0460723c */ /* 0x000fe200000018ff */
[----:B------:R-:W-:-:S03]  /*66b0*/  LOP3.LUT R129, R3, R8, RZ, 0xc0, !PT ;  /* 0x0000000803817212 */ /* 0x000fc600078ec0ff */
[--C-:B------:R-:W-:Y:S02]  /*66c0*/  FFMA.FTZ R3, R91, c[0x0][0x23c], -R0.reuse ;  /* 0x00008f005b037a23 */ /* 0x100fe40000010800 */
[--C-:B------:R-:W-:Y:S02]  /*66d0*/  FFMA.FTZ R11, R29, c[0x0][0x23c], -R0.reuse ;  /* 0x00008f001d0b7a23 */ /* 0x100fe40000010800 */
[----:B------:R-:W-:Y:S01]  /*66e0*/  HMMA.16816.F32 R112, R4, R110, RZ ;  /* 0x0000006e0470723c */ /* 0x000fe200000018ff */
[----:B------:R1:W-:Y:S01]  /*66f0*/  MUFU.EX2 R138, R3 ;  /* 0x00000003008a7308 */ /* 0x0003e20000000800 */
[--C-:B------:R-:W-:Y:S02]  /*6700*/  FFMA.FTZ R13, R28, c[0x0][0x23c], -R0.reuse ;  /* 0x00008f001c0d7a23 */ /* 0x100fe40000010800 */
[----:B------:R-:W-:-:S04]  /*6710*/  FFMA.FTZ R14, R23, c[0x0][0x23c], -R0 ;  /* 0x00008f00170e7a23 */ /* 0x000fc80000010800 */
[----:B------:R-:W-:Y:S01]  /*6720*/  HMMA.16816.F32 R24, R4, R230, RZ ;  /* 0x000000e60418723c */ /* 0x000fe200000018ff */
[----:B------:R-:W2:Y:S01]  /*6730*/  SHFL.BFLY PT, R4, R2, 0x2, 0x1f ;  /* 0x0c401f0002047f89 */ /* 0x000ea200000e0000 */
[----:B------:R-:W-:Y:S05]  /*6740*/  MUFU.EX2 R28, R11 ;  /* 0x0000000b001c7308 */ /* 0x000fea0000000800 */
[----:B------:R-:W-:Y:S01]  /*6750*/  FFMA.FTZ R5, R88, c[0x0][0x23c], -R0 ;  /* 0x00008f0058057a23 */ /* 0x000fe20000010800 */
[----:B------:R-:W-:Y:S01]  /*6760*/  LOP3.LUT R6, R57, UR16, R240, 0x96, !PT ;  /* 0x0000001039067c12 */ /* 0x000fe2000f8e96f0 */
[C---:B------:R-:W-:Y:S01]  /*6770*/  HMMA.16816.F32 R140, R128.reuse, R32, R140 ;  /* 0x00000020808c723c */ /* 0x040fe2000000188c */
[----:B-1----:R-:W-:Y:S01]  /*6780*/  LOP3.LUT R3, R241, R59, RZ, 0x3c, !PT ;  /* 0x0000003bf1037212 */ /* 0x002fe200078e3cff */
[----:B------:R1:W-:Y:S06]  /*6790*/  MUFU.EX2 R133, R5 ;  /* 0x0000000500857308 */ /* 0x0003ec0000000800 */
[----:B------:R-:W-:Y:S02]  /*67a0*/  HMMA.16816.F32 R156, R128, R172, R156 ;  /* 0x000000ac809c723c */ /* 0x000fe4000000189c */
[----:B------:R-:W-:Y:S01]  /*67b0*/  MUFU.EX2 R23, R13 ;  /* 0x0000000d00177308 */ /* 0x000fe20000000800 */
[----:B--2---:R-:W-:Y:S01]  /*67c0*/  FMNMX.FTZ R10, R4, R2, !PT ;  /* 0x00000002040a7209 */ /* 0x004fe20007810000 */
[----:B------:R-:W-:-:S06]  /*67d0*/  IMAD.WIDE.U32 R2, R3, -0x2daee0ad, RZ ;  /* 0xd2511f5303027825 */ /* 0x000fcc00078e00ff */
[----:B------:R-:W-:Y:S01]  /*67e0*/  MUFU.EX2 R22, R14 ;  /* 0x0000000e00167308 */ /* 0x000fe20000000800 */
[C---:B------:R-:W-:Y:S01]  /*67f0*/  HMMA.16816.F32 R36, R128.reuse, R192, R36 ;  /* 0x000000c08024723c */ /* 0x040fe20000001824 */
[----:B-1----:R-:W-:Y:S01]  /*6800*/  IMAD.WIDE.U32 R4, R6, -0x2daee0ad, RZ ;  /* 0xd2511f5306047825 */ /* 0x002fe200078e00ff */
[----:B------:R-:W-:Y:S01]  /*6810*/  LOP3.LUT R3, R3, UR15, R236, 0x96, !PT ;  /* 0x0000000f03037c12 */ /* 0x000fe2000f8e96ec */
[----:B------:R-:W1:Y:S02]  /*6820*/  SHFL.BFLY PT, R12, R10, 0x1, 0x1f ;  /* 0x0c201f000a0c7f89 */ /* 0x000e6400000e0000 */
[----:B------:R-:W-:Y:S01]  /*6830*/  FFMA.FTZ R6, R89, c[0x0][0x23c], -R0 ;  /* 0x00008f0059067a23 */ /* 0x000fe20000010800 */
[----:B------:R-:W-:Y:S01]  /*6840*/  LOP3.LUT R7, R5, UR13, R2, 0x96, !PT ;  /* 0x0000000d05077c12 */ /* 0x000fe2000f8e9602 */
[----:B------:R-:W-:Y:S01]  /*6850*/  FFMA.FTZ R5, R47, c[0x0][0x23c], -R0 ;  /* 0x00008f002f057a23 */ /* 0x000fe20000010800 */
[C---:B------:R-:W-:Y:S01]  /*6860*/  HMMA.16816.F32 R52, R128.reuse, R184, R52 ;  /* 0x000000b88034723c */ /* 0x040fe20000001834 */
[----:B------:R-:W-:Y:S01]  /*6870*/  IMAD.WIDE.U32 R2, R3, -0x326172a9, RZ ;  /* 0xcd9e8d5703027825 */ /* 0x000fe200078e00ff */
[----:B------:R2:W-:Y:S06]  /*6880*/  MUFU.EX2 R132, R6 ;  /* 0x0000000600847308 */ /* 0x0005ec0000000800 */
[C---:B------:R-:W-:Y:S02]  /*6890*/  HMMA.16816.F32 R68, R128.reuse, R188, R68 ;  /* 0x000000bc8044723c */ /* 0x040fe40000001844 */
[----:B------:R3:W4:Y:S06]  /*68a0*/  MUFU.EX2 R31, R5 ;  /* 0x00000005001f7308 */ /* 0x00072c0000000800 */
[----:B------:R-:W-:Y:S01]  /*68b0*/  HMMA.16816.F32 R84, R128, R196, R84 ;  /* 0x000000c48054723c */ /* 0x000fe20000001854 */
[----:B--2---:R-:W-:Y:S01]  /*68c0*/  IMAD.WIDE.U32 R6, R7, -0x326172a9, RZ ;  /* 0xcd9e8d5707067825 */ /* 0x004fe200078e00ff */
[----:B-1----:R-:W-:-:S04]  /*68d0*/  FMNMX.FTZ R137, R10, R12, !PT ;  /* 0x0000000c0a897209 */ /* 0x002fc80007810000 */
[----:B------:R-:W-:Y:S02]  /*68e0*/  FSETP.NEU.FTZ.AND P1, PT, R137, -INF , PT ;  /* 0xff8000008900780b */ /* 0x000fe40003f3d000 */
[----:B------:R-:W-:Y:S01]  /*68f0*/  HMMA.16816.F32 R100, R128, R176, R100 ;  /* 0x000000b08064723c */ /* 0x000fe20000001864 */
[----:B---3--:R-:W-:Y:S01]  /*6900*/  LOP3.LUT R5, R3, UR14, R56, 0x96, !PT ;  /* 0x0000000e03057c12 */ /* 0x008fe2000f8e9638 */
[----:B------:R-:W-:-:S04]  /*6910*/  FFMA.FTZ R3, R43, c[0x0][0x23c], -R0 ;  /* 0x00008f002b037a23 */ /* 0x000fc80000010800 */
[----:B------:R1:W-:Y:S01]  /*6920*/  MUFU.EX2 R29, R3 ;  /* 0x00000003001d7308 */ /* 0x0003e20000000800 */
[----:B------:R-:W-:Y:S01]  /*6930*/  IMAD.WIDE.U32 R8, R5, -0x2daee0ad, RZ ;  /* 0xd2511f5305087825 */ /* 0x000fe200078e00ff */
[C---:B------:R-:W-:Y:S08]  /*6940*/  HMMA.16816.F32 R116, R128.reuse, R180, R116 ;  /* 0x000000b48074723c */ /* 0x040ff00000001874 */
[----:B------:R-:W-:Y:S01]  /*6950*/  HMMA.16816.F32 R152, R128, R34, R152 ;  /* 0x000000228098723c */ /* 0x000fe20000001898 */
[----:B-1----:R-:W-:-:S02]  /*6960*/  LOP3.LUT R3, R7, UR12, R2, 0x96, !PT ;  /* 0x0000000c07037c12 */ /* 0x002fc4000f8e9602 */
[----:B------:R-:W-:-:S05]  /*6970*/  LOP3.LUT R2, R9, UR11, R4, 0x96, !PT ;  /* 0x0000000b09027c12 */ /* 0x000fca000f8e9604 */
[----:B------:R-:W-:Y:S01]  /*6980*/  HMMA.16816.F32 R168, R128, R174, R168 ;  /* 0x000000ae80a8723c */ /* 0x000fe200000018a8 */
[----:B------:R-:W-:-:S04]  /*6990*/  IMAD.WIDE.U32 R4, R3, -0x2daee0ad, RZ ;  /* 0xd2511f5303047825 */ /* 0x000fc800078e00ff */
[----:B------:R-:W-:Y:S01]  /*69a0*/  IMAD.WIDE.U32 R2, R2, -0x326172a9, RZ ;  /* 0xcd9e8d5702027825 */ /* 0x000fe200078e00ff */
[----:B------:R-:W-:Y:S02]  /*69b0*/  LOP3.LUT R0, R5, UR9, R8, 0x96, !PT ;  /* 0x0000000905007c12 */ /* 0x000fe4000f8e9608 */
[----:B------:R-:W-:Y:S02]  /*69c0*/  HMMA.16816.F32 R48, R128, R194, R48 ;  /* 0x000000c28030723c */ /* 0x000fe40000001830 */
[----:B------:R-:W-:Y:S01]  /*69d0*/  LOP3.LUT R3, R3, UR10, R6, 0x96, !PT ;  /* 0x0000000a03037c12 */ /* 0x000fe2000f8e9606 */
[----:B------:R-:W-:-:S04]  /*69e0*/  IMAD.WIDE.U32 R10, R0, -0x326172a9, RZ ;  /* 0xcd9e8d57000a7825 */ /* 0x000fc800078e00ff */
[----:B------:R-:W-:Y:S01]  /*69f0*/  FMUL.FTZ R0, R137, c[0x0][0x23c] ;  /* 0x00008f0089007a20 */ /* 0x000fe20000410000 */
[----:B------:R-:W-:Y:S01]  /*6a00*/  LOP3.LUT R5, R11, UR8, R2, 0x96, !PT ;  /* 0x000000080b057c12 */ /* 0x000fe2000f8e9602 */
[----:B------:R-:W-:Y:S01]  /*6a10*/  IMAD.WIDE.U32 R6, R3, -0x2daee0ad, RZ ;  /* 0xd2511f5303067825 */ /* 0x000fe200078e00ff */
[----:B------:R-:W-:Y:S02]  /*6a20*/  HMMA.16816.F32 R64, R128, R186, R64 ;  /* 0x000000ba8040723c */ /* 0x000fe40000001840 */
[----:B------:R-:W-:Y:S02]  /*6a30*/  FSEL R0, R0, RZ, P1 ;  /* 0x000000ff00007208 */ /* 0x000fe40000800000 */
[----:B------:R-:W-:Y:S01]  /*6a40*/  LOP3.LUT R7, R7, UR7, R4, 0x96, !PT ;  /* 0x0000000707077c12 */ /* 0x000fe2000f8e9604 */
[----:B------:R-:W-:-:S03]  /*6a50*/  IMAD.WIDE.U32 R4, R5, -0x2daee0ad, RZ ;  /* 0xd2511f5305047825 */ /* 0x000fc600078e00ff */
[C---:B------:R-:W-:Y:S01]  /*6a60*/  HMMA.16816.F32 R80, R128.reuse, R190, R80 ;  /* 0x000000be8050723c */ /* 0x040fe20000001850 */
[----:B------:R-:W-:Y:S01]  /*6a70*/  FFMA.FTZ R2, R107, c[0x0][0x23c], -R0 ;  /* 0x00008f006b027a23 */ /* 0x000fe20000010800 */
[----:B------:R-:W-:Y:S01]  /*6a80*/  LOP3.LUT R8, R5, UR18, R6, 0x96, !PT ;  /* 0x0000001205087c12 */ /* 0x000fe2000f8e9606 */
[--C-:B------:R-:W-:Y:S01]  /*6a90*/  FFMA.FTZ R3, R106, c[0x0][0x23c], -R0.reuse ;  /* 0x00008f006a037a23 */ /* 0x100fe20000010800 */
[C---:B------:R-:W-:Y:S01]  /*6aa0*/  LOP3.LUT R5, R4.reuse, 0xffff, RZ, 0xc0, !PT ;  /* 0x0000ffff04057812 */ /* 0x040fe200078ec0ff */
[----:B------:R-:W-:Y:S01]  /*6ab0*/  MUFU.EX2 R21, R2 ;  /* 0x0000000200157308 */ /* 0x000fe20000000800 */
[--C-:B------:R-:W-:Y:S01]  /*6ac0*/  FFMA.FTZ R9, R105, c[0x0][0x23c], -R0.reuse ;  /* 0x00008f0069097a23 */ /* 0x100fe20000010800 */
[----:B------:R-:W-:Y:S01]  /*6ad0*/  LOP3.LUT R6, R4, 0xff, RZ, 0xc0, !PT ;  /* 0x000000ff04067812 */ /* 0x000fe200078ec0ff */
[----:B------:R-:W-:Y:S01]  /*6ae0*/  FFMA.FTZ R11, R104, c[0x0][0x23c], -R0 ;  /* 0x00008f00680b7a23 */ /* 0x000fe20000010800 */
[----:B------:R-:W-:Y:S01]  /*6af0*/  SHF.R.U32.HI R13, RZ, 0x18, R4 ;  /* 0x00000018ff0d7819 */ /* 0x000fe20000011604 */
[--C-:B------:R-:W-:Y:S01]  /*6b00*/  FFMA.FTZ R12, R90, c[0x0][0x23c], -R0.reuse ;  /* 0x00008f005a0c7a23 */ /* 0x100fe20000010800 */
[----:B------:R-:W-:Y:S01]  /*6b10*/  HMMA.16816.F32 R96, R128, R198, R96 ;  /* 0x000000c68060723c */ /* 0x000fe20000001860 */
[--C-:B------:R-:W-:Y:S01]  /*6b20*/  FFMA.FTZ R17, R45, c[0x0][0x23c], -R0.reuse ;  /* 0x00008f002d117a23 */ /* 0x100fe20000010800 */
[----:B------:R1:W-:Y:S01]  /*6b30*/  MUFU.EX2 R20, R3 ;  /* 0x0000000300147308 */ /* 0x0003e20000000800 */
[----:B------:R-:W-:-:S02]  /*6b40*/  FFMA.FTZ R15, R42, c[0x0][0x23c], -R0 ;  /* 0x00008f002a0f7a23 */ /* 0x000fc40000010800 */
[----:B------:R-:W-:-:S03]  /*6b50*/  FFMA.FTZ R16, R41, c[0x0][0x23c], -R0 ;  /* 0x00008f0029107a23 */ /* 0x000fc60000010800 */
[C---:B------:R-:W-:Y:S02]  /*6b60*/  HMMA.16816.F32 R112, R128.reuse, R178, R112 ;  /* 0x000000b28070723c */ /* 0x040fe40000001870 */
[----:B------:R2:W-:Y:S06]  /*6b70*/  MUFU.EX2 R19, R9 ;  /* 0x0000000900137308 */ /* 0x0005ec0000000800 */
[----:B------:R-:W-:Y:S01]  /*6b80*/  HMMA.16816.F32 R128, R128, R182, R24 ;  /* 0x000000b68080723c */ /* 0x000fe20000001818 */
[----:B-1----:R-:W-:Y:S01]  /*6b90*/  IMAD.WIDE.U32 R2, R7, -0x326172a9, RZ ;  /* 0xcd9e8d5707027825 */ /* 0x002fe200078e00ff */
[----:B------:R1:W3:Y:S04]  /*6ba0*/  MUFU.EX2 R18, R11 ;  /* 0x0000000b00127308 */ /* 0x0002e80000000800 */
[----:B------:R-:W-:Y:S01]  /*6bb0*/  LOP3.LUT R0, R3, UR17, R10, 0x96, !PT ;  /* 0x0000001103007c12 */ /* 0x000fe2000f8e960a */
[----:B------:R-:W-:Y:S01]  /*6bc0*/  IMAD.MOV.U32 R27, RZ, RZ, R44 ;  /* 0x000000ffff1b7224 */ /* 0x000fe200078e002c */
[C---:B------:R-:W-:Y:S01]  /*6bd0*/  LOP3.LUT R3, R2.reuse, 0xffff, RZ, 0xc0, !PT ;  /* 0x0000ffff02037812 */ /* 0x040fe200078ec0ff */
[----:B------:R-:W-:Y:S01]  /*6be0*/  IMAD.MOV.U32 R26, RZ, RZ, R58 ;  /* 0x000000ffff1a7224 */ /* 0x000fe200078e003a */
[----:B------:R-:W-:Y:S01]  /*6bf0*/  LOP3.LUT R10, R2, 0xff, RZ, 0xc0, !PT ;  /* 0x000000ff020a7812 */ /* 0x000fe200078ec0ff */
[----:B------:R-:W-:Y:S01]  /*6c00*/  MUFU.EX2 R15, R15 ;  /* 0x0000000f000f7308 */ /* 0x000fe20000000800 */
[----:B--2---:R-:W-:-:S02]  /*6c10*/  SHF.R.U32.HI R9, RZ, 0x10, R2 ;  /* 0x00000010ff097819 */ /* 0x004fc40000011602 */
[----:B------:R-:W-:Y:S02]  /*6c20*/  SHF.R.U32.HI R7, RZ, 0x18, R2 ;  /* 0x00000018ff077819 */ /* 0x000fe40000011602 */
[----:B------:R-:W-:Y:S02]  /*6c30*/  SHF.R.U32.HI R2, RZ, 0x8, R5 ;  /* 0x00000008ff027819 */ /* 0x000fe40000011605 */
[----:B------:R-:W-:Y:S01]  /*6c40*/  SHF.R.U32.HI R3, RZ, 0x8, R3 ;  /* 0x00000008ff037819 */ /* 0x000fe20000011603 */
[----:B------:R-:W2:Y:S01]  /*6c50*/  MUFU.EX2 R16, R16 ;  /* 0x0000001000107308 */ /* 0x000ea20000000800 */
[----:B------:R-:W-:Y:S02]  /*6c60*/  LOP3.LUT R5, R9, 0xff, RZ, 0xc0, !PT ;  /* 0x000000ff09057812 */ /* 0x000fe400078ec0ff */
[----:B-1----:R-:W-:Y:S02]  /*6c70*/  SHF.R.U32.HI R11, RZ, 0x10, R4 ;  /* 0x00000010ff0b7819 */ /* 0x002fe40000011604 */
[----:B------:R-:W-:-:S02]  /*6c80*/  PRMT R14, R6, 0x5410, R2 ;  /* 0x00005410060e7816 */ /* 0x000fc40000000002 */
[----:B------:R-:W-:Y:S01]  /*6c90*/  PRMT R4, R10, 0x5410, R3 ;  /* 0x000054100a047816 */ /* 0x000fe20000000003 */
[----:B------:R-:W-:Y:S01]  /*6ca0*/  MUFU.EX2 R12, R12 ;  /* 0x0000000c000c7308 */ /* 0x000fe20000000800 */
[C---:B------:R-:W-:Y:S02]  /*6cb0*/  LOP3.LUT R2, R0.reuse, 0xffff, RZ, 0xc0, !PT ;  /* 0x0000ffff00027812 */ /* 0x040fe400078ec0ff */
[----:B------:R-:W-:Y:S02]  /*6cc0*/  SHF.R.U32.HI R3, RZ, 0x10, R0 ;  /* 0x00000010ff037819 */ /* 0x000fe40000011600 */
[----:B------:R-:W-:Y:S02]  /*6cd0*/  PRMT R9, R5, 0x5410, R7 ;  /* 0x0000541005097816 */ /* 0x000fe40000000007 */
[----:B------:R-:W-:Y:S01]  /*6ce0*/  LOP3.LUT R7, R0, 0xff, RZ, 0xc0, !PT ;  /* 0x000000ff00077812 */ /* 0x000fe200078ec0ff */
[----:B------:R-:W1:Y:S01]  /*6cf0*/  MUFU.EX2 R17, R17 ;  /* 0x0000001100117308 */ /* 0x000e620000000800 */
[----:B------:R-:W-:-:S02]  /*6d00*/  SHF.R.U32.HI R5, RZ, 0x8, R2 ;  /* 0x00000008ff057819 */ /* 0x000fc40000011602 */
[----:B------:R-:W-:Y:S01]  /*6d10*/  SHF.R.U32.HI R6, RZ, 0x18, R0 ;  /* 0x00000018ff067819 */ /* 0x000fe20000011600 */
[--C-:B------:R-:W-:Y:S01]  /*6d20*/  HSET2.LE.AND R0, R4, R30.reuse, PT ;  /* 0x0000001e04007233 */ /* 0x100fe20003803000 */
[----:B------:R-:W-:Y:S02]  /*6d30*/  LOP3.LUT R3, R3, 0xff, RZ, 0xc0, !PT ;  /* 0x000000ff03037812 */ /* 0x000fe400078ec0ff */
[----:B----4-:R-:W-:Y:S02]  /*6d40*/  F2FP.PACK_AB R2, R31, R132 ;  /* 0x000000841f02723e */ /* 0x010fe400000000ff */
[----:B------:R-:W-:Y:S02]  /*6d50*/  PRMT R7, R7, 0x5410, R5 ;  /* 0x0000541007077816 */ /* 0x000fe40000000005 */
[----:B------:R-:W-:Y:S02]  /*6d60*/  PRMT R5, R3, 0x5410, R6 ;  /* 0x0000541003057816 */ /* 0x000fe40000000006 */
[----:B------:R-:W-:Y:S01]  /*6d70*/  LOP3.LUT R6, R0, R2, RZ, 0xc0, !PT ;  /* 0x0000000200067212 */ /* 0x000fe200078ec0ff */
[--C-:B------:R-:W-:Y:S01]  /*6d80*/  HSET2.LE.AND R0, R9, R30.reuse, PT ;  /* 0x0000001e09007233 */ /* 0x100fe20003803000 */
[----:B---3--:R-:W-:Y:S01]  /*6d90*/  F2FP.PACK_AB R2, R18, R19 ;  /* 0x000000131202723e */ /* 0x008fe200000000ff */
[--C-:B------:R-:W-:Y:S01]  /*6da0*/  HSET2.LE.AND R3, R7, R30.reuse, PT ;  /* 0x0000001e07037233 */ /* 0x100fe20003803000 */
[----:B------:R-:W-:Y:S01]  /*6db0*/  F2FP.PACK_AB R4, R133, R138 ;  /* 0x0000008a8504723e */ /* 0x000fe200000000ff */
[----:B------:R-:W-:Y:S01]  /*6dc0*/  HSET2.LE.AND R5, R5, R30, PT ;  /* 0x0000001e05057233 */ /* 0x000fe20003803000 */
[----:B------:R-:W-:-:S02]  /*6dd0*/  F2FP.PACK_AB R9, R20, R21 ;  /* 0x000000151409723e */ /* 0x000fc400000000ff */
[----:B------:R-:W-:Y:S02]  /*6de0*/  LOP3.LUT R7, R0, R2, RZ, 0xc0, !PT ;  /* 0x0000000200077212 */ /* 0x000fe400078ec0ff */
[C---:B------:R-:W-:Y:S02]  /*6df0*/  LOP3.LUT R0, R8.reuse, 0xffff, RZ, 0xc0, !PT ;  /* 0x0000ffff08007812 */ /* 0x040fe400078ec0ff */
[----:B------:R-:W-:Y:S02]  /*6e00*/  LOP3.LUT R4, R3, R4, RZ, 0xc0, !PT ;  /* 0x0000000403047212 */ /* 0x000fe400078ec0ff */
[----:B------:R-:W-:Y:S02]  /*6e10*/  LOP3.LUT R5, R5, R9, RZ, 0xc0, !PT ;  /* 0x0000000905057212 */ /* 0x000fe400078ec0ff */
[----:B------:R-:W-:Y:S02]  /*6e20*/  SHF.R.U32.HI R2, RZ, 0x10, R8 ;  /* 0x00000010ff027819 */ /* 0x000fe40000011608 */
[----:B------:R-:W-:-:S02]  /*6e30*/  LOP3.LUT R10, R8, 0xff, RZ, 0xc0, !PT ;  /* 0x000000ff080a7812 */ /* 0x000fc400078ec0ff */
[----:B------:R-:W-:Y:S01]  /*6e40*/  SHF.R.U32.HI R9, RZ, 0x18, R8 ;  /* 0x00000018ff097819 */ /* 0x000fe20000011608 */
[C---:B------:R-:W-:Y:S01]  /*6e50*/  HMMA.16816.F32 R144, R4.reuse, R148, RZ ;  /* 0x000000940490723c */ /* 0x040fe200000018ff */
[----:B------:R-:W-:Y:S02]  /*6e60*/  SHF.R.U32.HI R8, RZ, 0x8, R0 ;  /* 0x00000008ff087819 */ /* 0x000fe40000011600 */
[----:B------:R-:W-:Y:S02]  /*6e70*/  LOP3.LUT R0, R2, 0xff, RZ, 0xc0, !PT ;  /* 0x000000ff02007812 */ /* 0x000fe400078ec0ff */
[----:B------:R-:W-:Y:S02]  /*6e80*/  LOP3.LUT R3, R11, 0xff, RZ, 0xc0, !PT ;  /* 0x000000ff0b037812 */ /* 0x000fe400078ec0ff */
[----:B------:R-:W-:Y:S01]  /*6e90*/  PRMT R2, R0, 0x5410, R9 ;  /* 0x0000541000027816 */ /* 0x000fe20000000009 */
[----:B------:R-:W-:Y:S01]  /*6ea0*/  HMMA.16816.F32 R160, R4, R164, RZ ;  /* 0x000000a404a0723c */ /* 0x000fe200000018ff */
[----:B------:R-:W-:Y:S01]  /*6eb0*/  PRMT R3, R3, 0x5410, R13 ;  /* 0x0000541003037816 */ /* 0x000fe2000000000d */
[--C-:B------:R-:W-:Y:S01]  /*6ec0*/  HSET2.LE.AND R0, R14, R30.reuse, PT ;  /* 0x0000001e0e007233 */ /* 0x100fe20003803000 */
[----:B------:R-:W-:Y:S01]  /*6ed0*/  PRMT R8, R10, 0x5410, R8 ;  /* 0x000054100a087816 */ /* 0x000fe20000000008 */
[--C-:B------:R-:W-:Y:S01]  /*6ee0*/  HSET2.LE.AND R10, R2, R30.reuse, PT ;  /* 0x0000001e020a7233 */ /* 0x100fe20003803000 */
[----:B------:R-:W-:Y:S01]  /*6ef0*/  F2FP.PACK_AB R2, R22, R23 ;  /* 0x000000171602723e */ /* 0x000fe200000000ff */
[----:B------:R-:W-:-:S02]  /*6f00*/  HSET2.LE.AND R3, R3, R30, PT ;  /* 0x0000001e03037233 */ /* 0x000fc40003803000 */
[C---:B------:R-:W-:Y:S01]  /*6f10*/  HMMA.16816.F32 R40, R4.reuse, R76, RZ ;  /* 0x0000004c0428723c */ /* 0x040fe200000018ff */
[----:B------:R-:W-:Y:S01]  /*6f20*/  HSET2.LE.AND R9, R8, R30, PT ;  /* 0x0000001e08097233 */ /* 0x000fe20003803000 */
[----:B--2---:R-:W-:Y:S02]  /*6f30*/  F2FP.PACK_AB R8, R16, R15 ;  /* 0x0000000f1008723e */ /* 0x004fe400000000ff */
[----:B------:R-:W-:Y:S02]  /*6f40*/  LOP3.LUT R126, R0, R2, RZ, 0xc0, !PT ;  /* 0x00000002007e7212 */ /* 0x000fe400078ec0ff */
[----:B-1----:R-:W-:Y:S02]  /*6f50*/  F2FP.PACK_AB R2, R17, R12 ;  /* 0x0000000c1102723e */ /* 0x002fe400000000ff */
[C---:B------:R-:W-:Y:S01]  /*6f60*/  HMMA.16816.F32 R56, R4.reuse, R60, RZ ;  /* 0x0000003c0438723c */ /* 0x040fe200000018ff */
[----:B------:R-:W-:Y:S02]  /*6f70*/  F2FP.PACK_AB R0, R28, R29 ;  /* 0x0000001d1c00723e */ /* 0x000fe400000000ff */
[----:B------:R-:W-:Y:S01]  /*6f80*/  LOP3.LUT R127, R3, R8, RZ, 0xc0, !PT ;  /* 0x00000008037f7212 */ /* 0x000fe200078ec0ff */
[----:B------:R-:W-:Y:S01]  /*6f90*/  FADD.FTZ R3, R26, R252 ;  /* 0x000000fc1a037221 */ /* 0x000fe20000010000 */
[----:B------:R-:W-:Y:S01]  /*6fa0*/  LOP3.LUT R125, R10, R2, RZ, 0xc0, !PT ;  /* 0x000000020a7d7212 */ /* 0x000fe200078ec0ff */
[----:B------:R-:W-:Y:S01]  /*6fb0*/  FADD.FTZ R2, R250, R247 ;  /* 0x000000f7fa027221 */ /* 0x000fe20000010000 */
[----:B------:R-:W-:Y:S01]  /*6fc0*/  LOP3.LUT R124, R9, R0, RZ, 0xc0, !PT ;  /* 0x00000000097c7212 */ /* 0x000fe200078ec0ff */
        /* <DEDUP_REMOVED lines=60> */
[----:B------:R-:W-:-:S04]  /*7390*/  DEPBAR.LE SB0, 0x0 ;  /* 0x000080000000791a */ /* 0x000fc80000000000 */
[----:B------:R-:W3:Y:S04]  /*73a0*/  LDL R25, [R1+0x60] ;  /* 0x0000600001197983 */ /* 0x000ee80000100800 */
[----:B------:R-:W4:Y:S01]  /*73b0*/  LDL.64 R26, [R1+0x78] ;  /* 0x00007800011a7983 */ /* 0x000f220000100a00 */
[----:B------:R-:W-:-:S03]  /*73c0*/  UIADD3 UR33, UR32, -0x2, URZ ;  /* 0xfffffffe20217890 */ /* 0x000fc6000fffe03f */
[----:B------:R-:W5:Y:S01]  /*73d0*/  S2R R252, SR_TID.X ;  /* 0x0000000000fc7919 */ /* 0x000f620000002100 */
[----:B------:R-:W-:Y:S02]  /*73e0*/  USHF.R.S32.HI UR5, URZ, 0x1f, UR33 ;  /* 0x0000001f3f057899 */ /* 0x000fe40008011421 */
[----:B------:R-:W-:Y:S01]  /*73f0*/  UIMAD UR4, UR22, UR33, URZ ;  /* 0x00000021160472a4 */ /* 0x000fe2000f8e023f */
[----:B------:R-:W-:Y:S01]  /*7400*/  IMAD.U32 R2, RZ, RZ, UR33 ;  /* 0x00000021ff027e24 */ /* 0x000fe2000f8e00ff */
[----:B------:R-:W-:Y:S02]  /*7410*/  UISETP.GT.AND UP0, UPT, UR33, UR19, UPT ;  /* 0x000000132100728c */ /* 0x000fe4000bf04270 */
[----:B------:R-:W-:Y:S01]  /*7420*/  UIMAD UR4, UR5, UR23, UR4 ;  /* 0x00000017050472a4 */ /* 0x000fe2000f8e0204 */
[----:B-----5:R-:W-:-:S05]  /*7430*/  IMAD.SHL.U32 R252, R252, 0x2, RZ ;  /* 0x00000002fcfc7824 */ /* 0x020fca00078e00ff */
        /* <DEDUP_REMOVED lines=29> */
[----:B------:R-:W-:Y:S01]  /*7610*/  IMAD.IADD R2, R218, 0x1, -R0 ;  /* 0x00000001da027824 */ /* 0x000fe200078e0a00 */
        /* <DEDUP_REMOVED lines=8> */
[C---:B------:R-:W-:Y:S02]  /*76a0*/  ISETP.LT.OR P0, PT, R0.reuse, R222, P0 ;  /* 0x000000de0000720c */ /* 0x040fe40000701670 */
[----:B------:R-:W-:Y:S01]  /*76b0*/  ISETP.LT.OR P6, PT, R0, R221, P6 ;  /* 0x000000dd0000720c */ /* 0x000fe200037c1670 */
[----:B------:R-:W-:Y:S01]  /*76c0*/  @!PT LDS RZ, [RZ] ;  /* 0x00000000fffff984 */ /* 0x000fe20000000800 */
[----:B------:R-:W-:Y:S01]  /*76d0*/  @!PT LDS RZ, [RZ] ;  /* 0x00000000fffff984 */ /* 0x000fe20000000800 */
[----:B------:R-:W-:Y:S01]  /*76e0*/  @!PT LDS RZ, [RZ] ;  /* 0x00000000fffff984 */ /* 0x000fe20000000800 */
[----:B------:R3:W-:Y:S01]  /*76f0*/  @!P2 LDGSTS.E.BYPASS.LTC128B.128 [R215+0xb800], [R4.64+0x80] ;  /* 0x0b80008004d7afae */ /* 0x0007e2000b901d5c */
[----:B------:R-:W-:-:S03]  /*7700*/  IMAD.MOV.U32 R3, RZ, RZ, R2 ;  /* 0x000000ffff037224 */ /* 0x000fc600078e0002 */
[----:B------:R-:W-:Y:S04]  /*7710*/  LDSM.16.M88.4 R28, [R200+0x8000] ;  /* 0x00800000c81c783b */ /* 0x000fe80000000200 */
[----:B------:R-:W-:Y:S04]  /*7720*/  LDSM.16.M88.4 R24, [R200+0x8800] ;  /* 0x00880000c818783b */ /* 0x000fe80000000200 */
[----:B------:R-:W4:Y:S04]  /*7730*/  LDSM.16.M88.4 R12, [R202] ;  /* 0x00000000ca0c783b */ /* 0x000f280000000200 */
[----:B------:R-:W-:Y:S04]  /*7740*/  LDSM.16.M88.4 R20, [R211] ;  /* 0x00000000d314783b */ /* 0x000fe80000000200 */
[----:B--2---:R-:W2:Y:S04]  /*7750*/  LDSM.16.M88.4 R8, [R202+0x2000] ;  /* 0x00200000ca08783b */ /* 0x004ea80000000200 */
[----:B------:R-:W-:Y:S04]  /*7760*/  LDSM.16.M88.4 R32, [R214] ;  /* 0x00000000d620783b */ /* 0x000fe80000000200 */
[----:B---3--:R-:W3:Y:S04]  /*7770*/  LDSM.16.M88.4 R4, [R204+0x2000] ;  /* 0x00200000cc04783b */ /* 0x008ee80000000200 */
[----:B------:R-:W5:Y:S04]  /*7780*/  LDSM.16.M88.4 R16, [R204] ;  /* 0x00000000cc10783b */ /* 0x000f680000000200 */
[----:B------:R-:W0:Y:S01]  /*7790*/  LDGDEPBAR ;  /* 0x00000000000079af */ /* 0x000e220000000000 */
[----:B----4-:R-:W-:Y:S08]  /*77a0*/  HMMA.16816.F32 R184, R12, R28, RZ ;  /* 0x0000001c0cb8723c */ /* 0x010ff000000018ff */
[C---:B--2---:R-:W-:Y:S08]  /*77b0*/  HMMA.16816.F32 R172, R8.reuse, R24, RZ ;  /* 0x0000001808ac723c */ /* 0x044ff000000018ff */
[C---:B------:R-:W-:Y:S08]  /*77c0*/  HMMA.16816.F32 R176, R8.reuse, R30, RZ ;  /* 0x0000001e08b0723c */ /* 0x040ff000000018ff */
[C---:B------:R-:W-:Y:S08]  /*77d0*/  HMMA.16816.F32 R180, R8.reuse, R28, RZ ;  /* 0x0000001c08b4723c */ /* 0x040ff000000018ff */
[----:B------:R-:W-:Y:S08]  /*77e0*/  HMMA.16816.F32 R8, R8, R26, RZ ;  /* 0x0000001a0808723c */ /* 0x000ff000000018ff */
[----:B------:R-:W-:Y:S08]  /*77f0*/  HMMA.16816.F32 R28, R12, R30, RZ ;  /* 0x0000001e0c1c723c */ /* 0x000ff000000018ff */
[C---:B---3--:R-:W-:Y:S08]  /*7800*/  HMMA.16816.F32 R196, R4.reuse, R32, R172 ;  /* 0x0000002004c4723c */ /* 0x048ff000000018ac */
[----:B------:R-:W-:Y:S08]  /*7810*/  HMMA.16816.F32 R228, R4, R22, R176 ;  /* 0x0000001604e4723c */ /* 0x000ff000000018b0 */
[C---:B------:R-:W-:Y:S08]  /*7820*/  HMMA.16816.F32 R176, R12.reuse, R24, RZ ;  /* 0x000000180cb0723c */ /* 0x040ff000000018ff */
[----:B------:R-:W-:Y:S01]  /*7830*/  HMMA.16816.F32 R172, R12, R26, RZ ;  /* 0x0000001a0cac723c */ /* 0x000fe200000018ff */
[----:B------:R-:W-:Y:S07]  /*7840*/  LDSM.16.M88.4 R12, [R209+0x8000] ;  /* 0x00800000d10c783b */ /* 0x000fee0000000200 */
[C---:B------:R-:W-:Y:S08]  /*7850*/  HMMA.16816.F32 R232, R4.reuse, R20, R180 ;  /* 0x0000001404e8723c */ /* 0x040ff000000018b4 */
[----:B------:R-:W-:Y:S01]  /*7860*/  HMMA.16816.F32 R188, R4, R34, R8 ;  /* 0x0000002204bc723c */ /* 0x000fe20000001808 */
[----:B------:R-:W2:Y:S04]  /*7870*/  LDSM.16.M88.4 R4, [R210+0x2000] ;  /* 0x00200000d204783b */ /* 0x000ea80000000200 */
[----:B------:R-:W-:Y:S03]  /*7880*/  LDSM.16.M88.4 R8, [R210] ;  /* 0x00000000d208783b */ /* 0x000fe60000000200 */
[C---:B-----5:R-:W-:Y:S08]  /*7890*/  HMMA.16816.F32 R24, R16.reuse, R20, R184 ;  /* 0x000000141018723c */ /* 0x060ff000000018b8 */
[C---:B------:R-:W-:Y:S01]  /*78a0*/  HMMA.16816.F32 R28, R16.reuse, R22, R28 ;  /* 0x00000016101c723c */ /* 0x040fe2000000181c */
[----:B------:R-:W3:Y:S07]  /*78b0*/  LDSM.16.M88.4 R20, [R209+0x8800] ;  /* 0x00880000d114783b */ /* 0x000eee0000000200 */
[C---:B------:R-:W-:Y:S08]  /*78c0*/  HMMA.16816.F32 R192, R16.reuse, R32, R176 ;  /* 0x0000002010c0723c */ /* 0x040ff000000018b0 */
[----:B------:R-:W-:Y:S01]  /*78d0*/  HMMA.16816.F32 R180, R16, R34, R172 ;  /* 0x0000002210b4723c */ /* 0x000fe200000018ac */
[----:B------:R-:W-:Y:S07]  /*78e0*/  LDSM.16.M88.4 R16, [R207] ;  /* 0x00000000cf10783b */ /* 0x000fee0000000200 */
[C---:B--2---:R-:W-:Y:S08]  /*78f0*/  HMMA.16816.F32 R176, R4.reuse, R12, R232 ;  /* 0x0000000c04b0723c */ /* 0x044ff000000018e8 */
[C---:B------:R-:W-:Y:S08]  /*7900*/  HMMA.16816.F32 R184, R4.reuse, R14, R228 ;  /* 0x0000000e04b8723c */ /* 0x040ff000000018e4 */
[C---:B---3--:R-:W-:Y:S08]  /*7910*/  HMMA.16816.F32 R196, R4.reuse, R20, R196 ;  /* 0x0000001404c4723c */ /* 0x048ff000000018c4 */
[----:B------:R-:W-:Y:S01]  /*7920*/  HMMA.16816.F32 R172, R4, R22, R188 ;  /* 0x0000001604ac723c */ /* 0x000fe200000018bc */
[----:B------:R-:W2:Y:S07]  /*7930*/  LDSM.16.M88.4 R4, [R208+0x2000] ;  /* 0x00200000d004783b */ /* 0x000eae0000000200 */
[C---:B------:R-:W-:Y:S01]  /*7940*/  HMMA.16816.F32 R32, R8.reuse, R12, R24 ;  /* 0x0000000c0820723c */ /* 0x040fe20000001818 */
[----:B------:R-:W3:Y:S07]  /*7950*/  LDSM.16.M88.4 R24, [R207+0x800] ;  /* 0x00080000cf18783b */ /* 0x000eee0000000200 */
[C---:B------:R-:W-:Y:S01]  /*7960*/  HMMA.16816.F32 R28, R8.reuse, R14, R28 ;  /* 0x0000000e081c723c */ /* 0x040fe2000000181c */
[----:B------:R-:W4:Y:S07]  /*7970*/  LDSM.16.M88.4 R12, [R208] ;  /* 0x00000000d00c783b */ /* 0x000f2e0000000200 */
[C---:B------:R-:W-:Y:S08]  /*7980*/  HMMA.16816.F32 R188, R8.reuse, R20, R192 ;  /* 0x0000001408bc723c */ /* 0x040ff000000018c0 */
[----:B------:R-:W-:Y:S01]  /*7990*/  HMMA.16816.F32 R180, R8, R22, R180 ;  /* 0x0000001608b4723c */ /* 0x000fe200000018b4 */
[----:B------:R-:W-:Y:S04]  /*79a0*/  LDSM.16.M88.4 R20, [R200+0x9800] ;  /* 0x00980000c814783b */ /* 0x000fe80000000200 */
[----:B------:R-:W-:Y:S03]  /*79b0*/  LDSM.16.M88.4 R8, [R202+0x4000] ;  /* 0x00400000ca08783b */ /* 0x000fe60000000200 */
[C---:B--2---:R-:W-:Y:S08]  /*79c0*/  HMMA.16816.F32 R176, R4.reuse, R16, R176 ;  /* 0x0000001004b0723c */ /* 0x044ff000000018b0 */
[C---:B------:R-:W-:Y:S08]  /*79d0*/  HMMA.16816.F32 R184, R4.reuse, R18, R184 ;  /* 0x0000001204b8723c */ /* 0x040ff000000018b8 */
[C---:B---3--:R-:W-:Y:S08]  /*79e0*/  HMMA.16816.F32 R192, R4.reuse, R24, R196 ;  /* 0x0000001804c0723c */ /* 0x048ff000000018c4 */
[----:B------:R-:W-:Y:S01]  /*79f0*/  HMMA.16816.F32 R172, R4, R26, R172 ;  /* 0x0000001a04ac723c */ /* 0x000fe200000018ac */
[----:B------:R-:W2:Y:S07]  /*7a00*/  LDSM.16.M88.4 R4, [R202+0x6000] ;  /* 0x00600000ca04783b */ /* 0x000eae0000000200 */
[C---:B----4-:R-:W-:Y:S08]  /*7a10*/  HMMA.16816.F32 R32, R12.reuse, R16, R32 ;  /* 0x000000100c20723c */ /* 0x050ff00000001820 */
        /* <DEDUP_REMOVED lines=8> */
[-C--:B------:R-:W-:Y:S01]  /*7aa0*/  HMMA.16816.F32 R176, R4, R18.reuse, R184 ;  /* 0x0000001204b0723c */ /* 0x080fe200000018b8 */
[----:B------:R-:W2:Y:S07]  /*7ab0*/  LDSM.16.M88.4 R4, [R204+0x6000] ;  /* 0x00600000cc04783b */ /* 0x000eae0000000200 */
[C---:B------:R-:W-:Y:S01]  /*7ac0*/  HMMA.16816.F32 R24, R8.reuse, R18, R28 ;  /* 0x000000120818723c */ /* 0x040fe2000000181c */
[----:B------:R-:W3:Y:S07]  /*7ad0*/  LDSM.16.M88.4 R28, [R212] ;  /* 0x00000000d41c783b */ /* 0x000eee0000000200 */
[C---:B------:R-:W-:Y:S01]  /*7ae0*/  HMMA.16816.F32 R32, R8.reuse, R16, R32 ;  /* 0x000000100820723c */ /* 0x040fe20000001820 */
[----:B------:R-:W4:Y:S07]  /*7af0*/  LDSM.16.M88.4 R16, [R204+0x4000] ;  /* 0x00400000cc10783b */ /* 0x000f2e0000000200 */
[C---:B------:R-:W-:Y:S08]  /*7b00*/  HMMA.16816.F32 R196, R8.reuse, R20, R196 ;  /* 0x0000001408c4723c */ /* 0x040ff000000018c4 */
[----:B------:R-:W-:Y:S01]  /*7b10*/  HMMA.16816.F32 R188, R8, R22, R188 ;  /* 0x0000001608bc723c */ /* 0x000fe200000018bc */
[----:B------:R-:W-:Y:S07]  /*7b20*/  LDSM.16.M88.4 R8, [R209+0x9000] ;  /* 0x00900000d108783b */ /* 0x000fee0000000200 */
[C---:B--2---:R-:W-:Y:S08]  /*7b30*/  HMMA.16816.F32 R184, R4.reuse, R12, R180 ;  /* 0x0000000c04b8723c */ /* 0x044ff000000018b4 */
[C---:B------:R-:W-:Y:S08]  /*7b40*/  HMMA.16816.F32 R180, R4.reuse, R14, R176 ;  /* 0x0000000e04b4723c */ /* 0x040ff000000018b0 */
[C---:B---3--:R-:W-:Y:S08]  /*7b50*/  HMMA.16816.F32 R176, R4.reuse, R28, R192 ;  /* 0x0000001c04b0723c */ /* 0x048ff000000018c0 */
[----:B------:R-:W-:Y:S01]  /*7b60*/  HMMA.16816.F32 R172, R4, R30, R172 ;  /* 0x0000001e04ac723c */ /* 0x000fe200000018ac */
[----:B------:R-:W2:Y:S07]  /*7b70*/  LDSM.16.M88.4 R4, [R210+0x6000] ;  /* 0x00600000d204783b */ /* 0x000eae0000000200 */
[C---:B----4-:R-:W-:Y:S01]  /*7b80*/  HMMA.16816.F32 R20, R16.reuse, R14, R24 ;  /* 0x0000000e1014723c */ /* 0x050fe20000001818 */
[----:B------:R-:W3:Y:S07]  /*7b90*/  LDSM.16.M88.4 R24, [R209+0x9800] ;  /* 0x00980000d118783b */ /* 0x000eee0000000200 */
        /* <DEDUP_REMOVED lines=12> */
[----:B------:R-:W-:Y:S01]  /*7c60*/  HMMA.16816.F32 R172, R12, R8, R32 ;  /* 0x000000080cac723c */ /* 0x000fe20000001820 */
[----:B------:R-:W4:Y:S01]  /*7c70*/  LDSM.16.M88.4 R8, [R208+0x4000] ;  /* 0x00400000d008783b */ /* 0x000f220000000200 */
[----:B------:R-:W-:-:S06]  /*7c80*/  DEPBAR.LE SB0, 0x0 ;  /* 0x000080000000791a */ /* 0x000fcc0000000000 */
[C---:B------:R-:W-:Y:S08]  /*7c90*/  HMMA.16816.F32 R32, R12.reuse, R24, R196 ;  /* 0x000000180c20723c */ /* 0x040ff000000018c4 */
[----:B------:R-:W-:Y:S08]  /*7ca0*/  HMMA.16816.F32 R12, R12, R26, R192 ;  /* 0x0000001a0c0c723c */ /* 0x000ff000000018c0 */
[C---:B--2---:R-:W-:Y:S08]  /*7cb0*/  HMMA.16816.F32 R188, R4.reuse, R16, R188 ;  /* 0x0000001004bc723c */ /* 0x044ff000000018bc */
[C---:B------:R-:W-:Y:S08]  /*7cc0*/  HMMA.16816.F32 R184, R4.reuse, R18, R184 ;  /* 0x0000001204b8723c */ /* 0x040ff000000018b8 */
[C---:B---3--:R-:W-:Y:S08]  /*7cd0*/  HMMA.16816.F32 R180, R4.reuse, R20, R180 ;  /* 0x0000001404b4723c */ /* 0x048ff000000018b4 */
[----:B------:R-:W-:Y:S01]  /*7ce0*/  HMMA.16816.F32 R192, R4, R22, R176 ;  /* 0x0000001604c0723c */ /* 0x000fe200000018b0 */
[----:B------:R2:W3:Y:S06]  /*7cf0*/  I2F R6, R3 ;  /* 0x0000000300067306 */ /* 0x0004ec0000201400 */
[--C-:B------:R-:W-:Y:S01]  /*7d00*/  IMAD.IADD R4, R217, 0x1, -R0.reuse ;  /* 0x00000001d9047824 */ /* 0x100fe200078e0a00 */
[----:B----4-:R-:W-:Y:S04]  /*7d10*/  HMMA.16816.F32 R172, R8, R16, R172 ;  /* 0x0000001008ac723c */ /* 0x010fe800000018ac */
[----:B------:R-:W-:Y:S01]  /*7d20*/  IABS R2, R4 ;  /* 0x0000000400027213 */ /* 0x000fe20000000000 */
[----:B------:R-:W-:-:S03]  /*7d30*/  IMAD.IADD R4, R216, 0x1, -R0 ;  /* 0x00000001d8047824 */ /* 0x000fc600078e0a00 */
[C---:B------:R-:W-:Y:S01]  /*7d40*/  HMMA.16816.F32 R28, R8.reuse, R18, R28 ;  /* 0x00000012081c723c */ /* 0x040fe2000000181c */
[----:B--2---:R-:W-:Y:S01]  /*7d50*/  IMAD.MOV.U32 R3, RZ, RZ, R2 ;  /* 0x000000ffff037224 */ /* 0x004fe200078e0002 */
[----:B------:R-:W-:Y:S01]  /*7d60*/  IABS R2, R4 ;  /* 0x0000000400027213 */ /* 0x000fe20000000000 */
[----:B------:R-:W-:Y:S02]  /*7d70*/  IMAD.IADD R4, R223, 0x1, -R0 ;  /* 0x00000001df047824 */ /* 0x000fe400078e0a00 */
[----:B------:R2:W4:Y:S03]  /*7d80*/  I2F R7, R3 ;  /* 0x0000000300077306 */ /* 0x0005260000201400 */
[C---:B------:R-:W-:Y:S08]  /*7d90*/  HMMA.16816.F32 R16, R8.reuse, R20, R32 ;  /* 0x000000140810723c */ /* 0x040ff00000001820 */
[----:B------:R-:W-:Y:S01]  /*7da0*/  HMMA.16816.F32 R176, R8, R22, R12 ;  /* 0x0000001608b0723c */ /* 0x000fe2000000180c */
[----:B---3--:R-:W-:-:S02]  /*7db0*/  FFMA.FTZ R6, R6, -UR27, R172 ;  /* 0x8000001b06067c23 */ /* 0x008fc400080100ac */
[----:B--2---:R-:W-:Y:S01]  /*7dc0*/  IMAD.MOV.U32 R3, RZ, RZ, R2 ;  /* 0x000000ffff037224 */ /* 0x004fe200078e0002 */
[----:B------:R-:W-:-:S03]  /*7dd0*/  IABS R2, R4 ;  /* 0x0000000400027213 */ /* 0x000fc60000000000 */
[----:B----4-:R-:W-:Y:S01]  /*7de0*/  FFMA.FTZ R8, R7, -UR27, R174 ;  /* 0x8000001b07087c23 */ /* 0x010fe200080100ae */
[----:B------:R-:W-:Y:S01]  /*7df0*/  FSEL R133, R6, -INF , !P0 ;  /* 0xff80000006857808 */ /* 0x000fe20004000000 */
[----:B------:R-:W2:Y:S03]  /*7e00*/  I2F R5, R3 ;  /* 0x0000000300057306 */ /* 0x000ea60000201400 */
[----:B------:R-:W-:Y:S01]  /*7e10*/  FSEL R139, R8, -INF , !P6 ;  /* 0xff800000088b7808 */ /* 0x000fe20007000000 */
[----:B------:R-:W-:Y:S01]  /*7e20*/  BAR.SYNC.DEFER_BLOCKING 0x0 ;  /* 0x0000000000007b1d */ /* 0x000fe20000010000 */
[----:B------:R-:W-:-:S04]  /*7e30*/  ISETP.GE.AND P6, PT, R0, R225, PT ;  /* 0x000000e10000720c */ /* 0x000fc80003fc6270 */
[----:B------:R-:W-:Y:S01]  /*7e40*/  ISETP.LT.OR P6, PT, R0, R220, P6 ;  /* 0x000000dc0000720c */ /* 0x000fe200037c1670 */
[----:B------:R3:W4:Y:S01]  /*7e50*/  I2F R4, R2 ;  /* 0x0000000200047306 */ /* 0x0007220000201400 */
[----:B--2---:R-:W-:-:S05]  /*7e60*/  FFMA.FTZ R10, R5, -UR27, R188 ;  /* 0x8000001b050a7c23 */ /* 0x004fca00080100bc */
[----:B------:R-:W-:Y:S02]  /*7e70*/  FSEL R33, R10, -INF , !P6 ;  /* 0xff8000000a217808 */ /* 0x000fe40007000000 */
[C---:B------:R-:W-:Y:S02]  /*7e80*/  ISETP.GE.AND P6, PT, R0.reuse, R224, PT ;  /* 0x000000e00000720c */ /* 0x040fe40003fc6270 */
[----:B---3--:R-:W-:Y:S01]  /*7e90*/  IADD3 R2, R0, 0x1, RZ ;  /* 0x0000000100027810 */ /* 0x008fe20007ffe0ff */
[----:B----4-:R-:W-:Y:S01]  /*7ea0*/  FFMA.FTZ R12, R4, -UR27, R190 ;  /* 0x8000001b040c7c23 */ /* 0x010fe200080100be */
[----:B------:R-:W-:Y:S02]  /*7eb0*/  ISETP.LT.OR P6, PT, R0, R219, P6 ;  /* 0x000000db0000720c */ /* 0x000fe400037c1670 */
[----:B------:R-:W-:Y:S01]  /*7ec0*/  ISETP.GE.AND P5, PT, R2, R227, PT ;  /* 0x000000e30200720c */ /* 0x000fe20003fa6270 */
[--C-:B------:R-:W-:Y:S01]  /*7ed0*/  IMAD.IADD R3, R218, 0x1, -R2.reuse ;  /* 0x00000001da037824 */ /* 0x100fe200078e0a02 */
[C---:B------:R-:W-:Y:S01]  /*7ee0*/  ISETP.GE.AND P4, PT, R2.reuse, R226, PT ;  /* 0x000000e20200720c */ /* 0x040fe20003f86270 */
[----:B------:R-:W-:Y:S01]  /*7ef0*/  IMAD.IADD R5, R217, 0x1, -R2 ;  /* 0x00000001d9057824 */ /* 0x000fe200078e0a02 */
[----:B------:R-:W-:-:S02]  /*7f00*/  ISETP.GE.AND P1, PT, R2, R225, PT ;  /* 0x000000e10200720c */ /* 0x000fc40003f26270 */
[----:B------:R-:W-:Y:S02]  /*7f10*/  IABS R3, R3 ;  /* 0x0000000300037213 */ /* 0x000fe40000000000 */
[C---:B------:R-:W-:Y:S02]  /*7f20*/  ISETP.GE.AND P0, PT, R2.reuse, R224, PT ;  /* 0x000000e00200720c */ /* 0x040fe40003f06270 */
[----:B------:R-:W-:Y:S01]  /*7f30*/  ISETP.LT.OR P5, PT, R2, R222, P5 ;  /* 0x000000de0200720c */ /* 0x000fe20002fa1670 */
[----:B------:R-:W-:Y:S01]  /*7f40*/  IMAD.MOV.U32 R4, RZ, RZ, R3 ;  /* 0x000000ffff047224 */ /* 0x000fe200078e0003 */
[----:B------:R-:W-:Y:S01]  /*7f50*/  IABS R3, R5 ;  /* 0x0000000500037213 */ /* 0x000fe20000000000 */
[----:B------:R-:W-:Y:S01]  /*7f60*/  IMAD.IADD R5, R216, 0x1, -R2 ;  /* 0x00000001d8057824 */ /* 0x000fe200078e0a02 */
[C---:B------:R-:W-:Y:S01]  /*7f70*/  ISETP.LT.OR P4, PT, R2.reuse, R221, P4 ;  /* 0x000000dd0200720c */ /* 0x040fe20002781670 */
[----:B------:R2:W3:Y:S01]  /*7f80*/  I2F R7, R4 ;  /* 0x0000000400077306 */ /* 0x0004e20000201400 */
[----:B------:R-:W-:-:S02]  /*7f90*/  ISETP.LT.OR P1, PT, R2, R220, P1 ;  /* 0x000000dc0200720c */ /* 0x000fc40000f21670 */
[----:B------:R-:W-:Y:S02]  /*7fa0*/  ISETP.LT.OR P0, PT, R2, R219, P0 ;  /* 0x000000db0200720c */ /* 0x000fe40000701670 */
[----:B------:R-:W-:Y:S01]  /*7fb0*/  FSEL R34, R12, -INF , !P6 ;  /* 0xff8000000c227808 */ /* 0x000fe20007000000 */
[----:B--2---:R-:W-:Y:S01]  /*7fc0*/  IMAD.MOV.U32 R4, RZ, RZ, R3 ;  /* 0x000000ffff047224 */ /* 0x004fe200078e0003 */
[----:B------:R-:W-:Y:S01]  /*7fd0*/  IABS R3, R5 ;  /* 0x0000000500037213 */ /* 0x000fe20000000000 */
[----:B---3--:R-:W-:Y:S02]  /*7fe0*/  FFMA.FTZ R9, R7, -UR27, R173 ;  /* 0x8000001b07097c23 */ /* 0x008fe400080100ad */
[----:B------:R2:W3:Y:S03]  /*7ff0*/  I2F R6, R4 ;  /* 0x0000000400067306 */ /* 0x0004e60000201400 */
[----:B------:R-:W-:-:S05]  /*8000*/  FSEL R132, R9, -INF , !P5 ;  /* 0xff80000009847808 */ /* 0x000fca0006800000 */
[----:B------:R-:W4:Y:S01]  /*8010*/  I2F R5, R3 ;  /* 0x0000000300057306 */ /* 0x000f220000201400 */
[----:B--2---:R-:W-:Y:S01]  /*8020*/  IMAD.IADD R4, R223, 0x1, -R2 ;  /* 0x00000001df047824 */ /* 0x004fe200078e0a02 */
[----:B------:R-:W-:Y:S01]  /*8030*/  IADD3 R2, R0, 0x8, RZ ;  /* 0x0000000800027810 */ /* 0x000fe20007ffe0ff */
[----:B---3--:R-:W-:-:S03]  /*8040*/  FFMA.FTZ R8, R6, -UR27, R175 ;  /* 0x8000001b06087c23 */ /* 0x008fc600080100af */
[----:B------:R-:W-:Y:S01]  /*8050*/  IABS R4, R4 ;  /* 0x0000000400047213 */ /* 0x000fe20000000000 */
[--C-:B------:R-:W-:Y:S01]  /*8060*/  IMAD.IADD R6, R216, 0x1, -R2.reuse ;  /* 0x00000001d8067824 */ /* 0x100fe200078e0a02 */
[----:B------:R-:W-:Y:S01]  /*8070*/  FSEL R138, R8, -INF , !P4 ;  /* 0xff800000088a7808 */ /* 0x000fe20006000000 */
[----:B----4-:R-:W-:Y:S01]  /*8080*/  FFMA.FTZ R7, R5, -UR27, R189 ;  /* 0x8000001b05077c23 */ /* 0x010fe200080100bd */
[----:B------:R2:W3:Y:S01]  /*8090*/  I2F R14, R4 ;  /* 0x00000004000e7306 */ /* 0x0004e20000201400 */
[----:B------:R-:W-:Y:S01]  /*80a0*/  IMAD.IADD R3, R218, 0x1, -R2 ;  /* 0x00000001da037824 */ /* 0x000fe200078e0a02 */
[----:B------:R-:W-:Y:S02]  /*80b0*/  ISETP.GE.AND P6, PT, R2, R227, PT ;  /* 0x000000e30200720c */ /* 0x000fe40003fc6270 */
[----:B------:R-:W-:Y:S02]  /*80c0*/  FSEL R32, R7, -INF , !P1 ;  /* 0xff80000007207808 */ /* 0x000fe40004800000 */
[----:B------:R-:W-:-:S02]  /*80d0*/  IABS R3, R3 ;  /* 0x0000000300037213 */ /* 0x000fc40000000000 */
[C---:B------:R-:W-:Y:S02]  /*80e0*/  ISETP.GE.AND P5, PT, R2.reuse, R226, PT ;  /* 0x000000e20200720c */ /* 0x040fe40003fa6270 */
[----:B------:R4:W5:Y:S01]  /*80f0*/  I2F R11, R3 ;  /* 0x00000003000b7306 */ /* 0x0009620000201400 */
[C---:B------:R-:W-:Y:S02]  /*8100*/  ISETP.GE.AND P4, PT, R2.reuse, R225, PT ;  /* 0x000000e10200720c */ /* 0x040fe40003f86270 */
[C---:B------:R-:W-:Y:S02]  /*8110*/  ISETP.GE.AND P1, PT, R2.reuse, R224, PT ;  /* 0x000000e00200720c */ /* 0x040fe40003f26270 */
[C---:B------:R-:W-:Y:S01]  /*8120*/  ISETP.LT.OR P6, PT, R2.reuse, R222, P6 ;  /* 0x000000de0200720c */ /* 0x040fe200037c1670 */
[----:B--2---:R-:W-:Y:S01]  /*8130*/  IMAD.IADD R4, R217, 0x1, -R2 ;  /* 0x00000001d9047824 */ /* 0x004fe200078e0a02 */
[----:B------:R-:W-:Y:S01]  /*8140*/  ISETP.LT.OR P5, PT, R2, R221, P5 ;  /* 0x000000dd0200720c */ /* 0x000fe20002fa1670 */
[----:B---3--:R-:W-:Y:S01]  /*8150*/  FFMA.FTZ R7, R14, -UR27, R191 ;  /* 0x8000001b0e077c23 */ /* 0x008fe200080100bf */
[----:B------:R-:W-:-:S02]  /*8160*/  ISETP.LT.OR P4, PT, R2, R220, P4 ;  /* 0x000000dc0200720c */ /* 0x000fc40002781670 */
[----:B------:R-:W-:Y:S02]  /*8170*/  IABS R4, R4 ;  /* 0x0000000400047213 */ /* 0x000fe40000000000 */
[----:B------:R-:W-:Y:S02]  /*8180*/  ISETP.LT.OR P1, PT, R2, R219, P1 ;  /* 0x000000db0200720c */ /* 0x000fe40000f21670 */
[----:B------:R-:W-:Y:S01]  /*8190*/  FSEL R27, R7, -INF , !P0 ;  /* 0xff800000071b7808 */ /* 0x000fe20004000000 */
[----:B------:R-:W-:Y:S01]  /*81a0*/  IMAD.MOV.U32 R5, RZ, RZ, R4 ;  /* 0x000000ffff057224 */ /* 0x000fe200078e0004 */
[----:B------:R-:W-:Y:S01]  /*81b0*/  IABS R4, R6 ;  /* 0x0000000600047213 */ /* 0x000fe20000000000 */
[----:B------:R-:W-:Y:S01]  /*81c0*/  IMAD.IADD R6, R223, 0x1, -R2 ;  /* 0x00000001df067824 */ /* 0x000fe200078e0a02 */
[----:B----4-:R-:W-:Y:S01]  /*81d0*/  IADD3 R3, R0, 0x9, RZ ;  /* 0x0000000900037810 */ /* 0x010fe20007ffe0ff */
[----:B------:R2:W3:Y:S01]  /*81e0*/  I2F R10, R5 ;  /* 0x00000005000a7306 */ /* 0x0004e20000201400 */
[----:B-----5:R-:W-:-:S02]  /*81f0*/  FFMA.FTZ R8, R11, -UR27, R28 ;  /* 0x8000001b0b087c23 */ /* 0x020fc4000801001c */
[----:B------:R-:W-:Y:S01]  /*8200*/  ISETP.GE.AND P0, PT, R3, R227, PT ;  /* 0x000000e30300720c */ /* 0x000fe20003f06270 */
[----:B------:R-:W-:-:S03]  /*8210*/  IMAD.IADD R2, R217, 0x1, -R3 ;  /* 0x00000001d9027824 */ /* 0x000fc600078e0a03 */
[C---:B------:R-:W-:Y:S01]  /*8220*/  ISETP.LT.OR P0, PT, R3.reuse, R222, P0 ;  /* 0x000000de0300720c */ /* 0x040fe20000701670 */
[----:B--2---:R-:W-:Y:S01]  /*8230*/  IMAD.MOV.U32 R5, RZ, RZ, R4 ;  /* 0x000000ffff057224 */ /* 0x004fe200078e0004 */
[----:B------:R-:W-:Y:S01]  /*8240*/  IABS R4, R6 ;  /* 0x0000000600047213 */ /* 0x000fe20000000000 */
[----:B---3--:R-:W-:Y:S01]  /*8250*/  FFMA.FTZ R10, R10, -UR27, R30 ;  /* 0x8000001b0a0a7c23 */ /* 0x008fe2000801001e */
[----:B------:R-:W-:Y:S01]  /*8260*/  FSEL R30, R8, -INF , !P6 ;  /* 0xff800000081e7808 */ /* 0x000fe20007000000 */
[----:B------:R2:W3:Y:S01]  /*8270*/  I2F R6, R5 ;  /* 0x0000000500067306 */ /* 0x0004e20000201400 */
[C---:B------:R-:W-:Y:S02]  /*8280*/  ISETP.GE.AND P6, PT, R3.reuse, R226, PT ;  /* 0x000000e20300720c */ /* 0x040fe40003fc6270 */
[----:B------:R-:W-:Y:S02]  /*8290*/  FSEL R35, R10, -INF , !P5 ;  /* 0xff8000000a237808 */ /* 0x000fe40006800000 */
[----:B------:R-:W-:-:S02]  /*82a0*/  ISETP.GE.AND P5, PT, R3, R225, PT ;  /* 0x000000e10300720c */ /* 0x000fc40003fa6270 */
[C---:B------:R-:W-:Y:S01]  /*82b0*/  ISETP.LT.OR P6, PT, R3.reuse, R221, P6 ;  /* 0x000000dd0300720c */ /* 0x040fe200037c1670 */
[----:B------:R-:W4:Y:S01]  /*82c0*/  I2F R13, R4 ;  /* 0x00000004000d7306 */ /* 0x000f220000201400 */
[----:B------:R-:W-:Y:S01]  /*82d0*/  ISETP.LT.OR P5, PT, R3, R220, P5 ;  /* 0x000000dc0300720c */ /* 0x000fe20002fa1670 */
[--C-:B--2---:R-:W-:Y:S02]  /*82e0*/  IMAD.IADD R5, R218, 0x1, -R3.reuse ;  /* 0x00000001da057824 */ /* 0x104fe400078e0a03 */
[----:B---3--:R-:W-:Y:S02]  /*82f0*/  FFMA.FTZ R9, R6, -UR27, R184 ;  /* 0x8000001b06097c23 */ /* 0x008fe400080100b8 */
[----:B------:R-:W-:Y:S01]  /*8300*/  IMAD.IADD R6, R216, 0x1, -R3 ;  /* 0x00000001d8067824 */ /* 0x000fe200078e0a03 */
[----:B------:R-:W-:Y:S02]  /*8310*/  IABS R5, R5 ;  /* 0x0000000500057213 */ /* 0x000fe40000000000 */
[----:B------:R-:W-:Y:S01]  /*8320*/  FSEL R23, R9, -INF , !P4 ;  /* 0xff80000009177808 */ /* 0x000fe20006000000 */
[----:B----4-:R-:W-:Y:S01]  /*8330*/  FFMA.FTZ R7, R13, -UR27, R186 ;  /* 0x8000001b0d077c23 */ /* 0x010fe200080100ba */
[----:B------:R-:W-:Y:S01]  /*8340*/  IABS R4, R2 ;  /* 0x0000000200047213 */ /* 0x000fe20000000000 */
[----:B------:R2:W3:Y:S01]  /*8350*/  I2F R12, R5 ;  /* 0x00000005000c7306 */ /* 0x0004e20000201400 */
[----:B------:R-:W-:-:S02]  /*8360*/  IADD3 R2, R0, 0x10, RZ ;  /* 0x0000001000027810 */ /* 0x000fc40007ffe0ff */
[----:B------:R-:W-:Y:S02]  /*8370*/  ISETP.GE.AND P4, PT, R3, R224, PT ;  /* 0x000000e00300720c */ /* 0x000fe40003f86270 */
[----:B------:R-:W-:Y:S02]  /*8380*/  FSEL R24, R7, -INF , !P1 ;  /* 0xff80000007187808 */ /* 0x000fe40004800000 */
[----:B------:R-:W-:Y:S02]  /*8390*/  ISETP.LT.OR P4, PT, R3, R219, P4 ;  /* 0x000000db0300720c */ /* 0x000fe40002781670 */
[----:B------:R-:W-:-:S04]  /*83a0*/  ISETP.GE.AND P1, PT, R2, R227, PT ;  /* 0x000000e30200720c */ /* 0x000fc80003f26270 */
[----:B------:R-:W-:Y:S01]  /*83b0*/  ISETP.LT.OR P1, PT, R2, R222, P1 ;  /* 0x000000de0200720c */ /* 0x000fe20000f21670 */
[----:B--2---:R-:W-:Y:S01]  /*83c0*/  IMAD.MOV.U32 R5, RZ, RZ, R4 ;  /* 0x000000ffff057224 */ /* 0x004fe200078e0004 */
[----:B------:R-:W-:Y:S01]  /*83d0*/  IABS R4, R6 ;  /* 0x0000000600047213 */ /* 0x000fe20000000000 */
[----:B------:R-:W-:Y:S02]  /*83e0*/  IMAD.IADD R6, R223, 0x1, -R3 ;  /* 0x00000001df067824 */ /* 0x000fe400078e0a03 */
[----:B------:R2:W4:Y:S01]  /*83f0*/  I2F R11, R5 ;  /* 0x00000005000b7306 */ /* 0x0005220000201400 */
[----:B------:R-:W-:Y:S02]  /*8400*/  IMAD.IADD R3, R217, 0x1, -R2 ;  /* 0x00000001d9037824 */ /* 0x000fe400078e0a02 */
[----:B---3--:R-:W-:-:S05]  /*8410*/  FFMA.FTZ R9, R12, -UR27, R29 ;  /* 0x8000001b0c097c23 */ /* 0x008fca000801001d */
[----:B------:R-:W-:Y:S02]  /*8420*/  FSEL R26, R9, -INF , !P0 ;  /* 0xff800000091a7808 */ /* 0x000fe40004000000 */
[----:B------:R-:W-:-:S04]  /*8430*/  ISETP.GE.AND P0, PT, R2, R226, PT ;  /* 0x000000e20200720c */ /* 0x000fc80003f06270 */
[----:B------:R-:W-:Y:S01]  /*8440*/  ISETP.LT.OR P0, PT, R2, R221, P0 ;  /* 0x000000dd0200720c */ /* 0x000fe20000701670 */
[----:B--2---:R-:W-:Y:S01]  /*8450*/  IMAD.MOV.U32 R5, RZ, RZ, R4 ;  /* 0x000000ffff057224 */ /* 0x004fe200078e0004 */
[----:B------:R-:W-:Y:S01]  /*8460*/  IABS R4, R6 ;  /* 0x0000000600047213 */ /* 0x000fe20000000000 */
[----:B----4-:R-:W-:Y:S02]  /*8470*/  FFMA.FTZ R10, R11, -UR27, R31 ;  /* 0x8000001b0b0a7c23 */ /* 0x010fe4000801001f */
[----:B------:R2:W3:Y:S03]  /*8480*/  I2F R6, R5 ;  /* 0x0000000500067306 */ /* 0x0004e60000201400 */
[----:B------:R-:W-:Y:S02]  /*8490*/  FSEL R28, R10, -INF , !P6 ;  /* 0xff8000000a1c7808 */ /* 0x000fe40007000000 */
[----:B------:R-:W-:-:S03]  /*84a0*/  ISETP.GE.AND P6, PT, R2, R225, PT ;  /* 0x000000e10200720c */ /* 0x000fc60003fc6270 */
[----:B------:R4:W-:Y:S01]  /*84b0*/  I2F R14, R4 ;  /* 0x00000004000e7306 */ /* 0x0009e20000201400 */
[----:B------:R-:W-:Y:S01]  /*84c0*/  ISETP.LT.OR P6, PT, R2, R220, P6 ;  /* 0x000000dc0200720c */ /* 0x000fe200037c1670 */
[--C-:B--2---:R-:W-:Y:S02]  /*84d0*/  IMAD.IADD R5, R218, 0x1, -R2.reuse ;  /* 0x00000001da057824 */ /* 0x104fe400078e0a02 */
[----:B---3--:R-:W-:Y:S02]  /*84e0*/  FFMA.FTZ R8, R6, -UR27, R185 ;  /* 0x8000001b06087c23 */ /* 0x008fe400080100b9 */
[----:B------:R-:W-:Y:S01]  /*84f0*/  IMAD.IADD R6, R216, 0x1, -R2 ;  /* 0x00000001d8067824 */ /* 0x000fe200078e0a02 */
[----:B------:R-:W-:Y:S02]  /*8500*/  IABS R5, R5 ;  /* 0x0000000500057213 */ /* 0x000fe40000000000 */
[----:B------:R-:W-:Y:S02]  /*8510*/  FSEL R20, R8, -INF , !P5 ;  /* 0xff80000008147808 */ /* 0x000fe40006800000 */
[----:B----4-:R-:W-:Y:S01]  /*8520*/  IABS R4, R3 ;  /* 0x0000000300047213 */ /* 0x010fe20000000000 */
[----:B------:R2:W3:Y:S01]  /*8530*/  I2F R12, R5 ;  /* 0x00000005000c7306 */ /* 0x0004e20000201400 */
[----:B------:R-:W-:-:S02]  /*8540*/  IADD3 R3, R0, 0x11, RZ ;  /* 0x0000001100037810 */ /* 0x000fc40007ffe0ff */
[----:B------:R-:W-:-:S04]  /*8550*/  ISETP.GE.AND P5, PT, R2, R224, PT ;  /* 0x000000e00200720c */ /* 0x000fc80003fa6270 */
[----:B------:R-:W-:Y:S01]  /*8560*/  ISETP.LT.OR P5, PT, R2, R219, P5 ;  /* 0x000000db0200720c */ /* 0x000fe20002fa1670 */
[----:B--2---:R-:W-:Y:S01]  /*8570*/  IMAD.MOV.U32 R5, RZ, RZ, R4 ;  /* 0x000000ffff057224 */ /* 0x004fe200078e0004 */
[----:B------:R-:W-:Y:S01]  /*8580*/  IABS R4, R6 ;  /* 0x0000000600047213 */ /* 0x000fe20000000000 */
[----:B------:R-:W-:Y:S02]  /*8590*/  IMAD.IADD R6, R223, 0x1, -R2 ;  /* 0x00000001df067824 */ /* 0x000fe400078e0a02 */
[----:B------:R2:W4:Y:S01]  /*85a0*/  I2F R11, R5 ;  /* 0x00000005000b7306 */ /* 0x0005220000201400 */
[----:B------:R-:W-:Y:S02]  /*85b0*/  IMAD.IADD R2, R217, 0x1, -R3 ;  /* 0x00000001d9027824 */ /* 0x000fe400078e0a03 */
[----:B---3--:R-:W-:-:S03]  /*85c0*/  FFMA.FTZ R7, R12, -UR27, R16 ;  /* 0x8000001b0c077c23 */ /* 0x008fc60008010010 */
[----:B------:R-:W-:Y:S02]  /*85d0*/  IABS R2, R2 ;  /* 0x0000000200027213 */ /* 0x000fe40000000000 */
[----:B------:R-:W-:Y:S02]  /*85e0*/  FSEL R198, R7, -INF , !P1 ;  /* 0xff80000007c67808 */ /* 0x000fe40004800000 */
[----:B------:R-:W-:-:S04]  /*85f0*/  ISETP.GE.AND P1, PT, R3, R226, PT ;  /* 0x000000e20300720c */ /* 0x000fc80003f26270 */
[----:B------:R-:W-:Y:S01]  /*8600*/  ISETP.LT.OR P1, PT, R3, R221, P1 ;  /* 0x000000dd0300720c */ /* 0x000fe20000f21670 */
[----:B--2---:R-:W-:Y:S01]  /*8610*/  IMAD.MOV.U32 R5, RZ, RZ, R4 ;  /* 0x000000ffff057224 */ /* 0x004fe200078e0004 */
[----:B------:R-:W-:Y:S01]  /*8620*/  IABS R4, R6 ;  /* 0x0000000600047213 */ /* 0x000fe20000000000 */
[----:B------:R-:W-:Y:S02]  /*8630*/  FFMA.FTZ R6, R14, -UR27, R187 ;  /* 0x8000001b0e067c23 */ /* 0x000fe400080100bb */
[----:B------:R2:W3:Y:S01]  /*8640*/  I2F R9, R5 ;  /* 0x0000000500097306 */ /* 0x0004e20000201400 */
[----:B----4-:R-:W-:Y:S02]  /*8650*/  FFMA.FTZ R8, R11, -UR27, R18 ;  /* 0x8000001b0b087c23 */ /* 0x010fe40008010012 */
[----:B------:R-:W-:Y:S01]  /*8660*/  FSEL R22, R6, -INF , !P4 ;  /* 0xff80000006167808 */ /* 0x000fe20006000000 */
[----:B------:R-:W-:Y:S01]  /*8670*/  IMAD.IADD R6, R223, 0x1, -R3 ;  /* 0x00000001df067824 */ /* 0x000fe200078e0a03 */
[----:B------:R-:W-:-:S02]  /*8680*/  ISETP.GE.AND P4, PT, R3, R227, PT ;  /* 0x000000e30300720c */ /* 0x000fc40003f86270 */
[----:B------:R-:W-:Y:S01]  /*8690*/  FSEL R199, R8, -INF , !P0 ;  /* 0xff80000008c77808 */ /* 0x000fe20004000000 */
[----:B------:R4:W-:Y:S01]  /*86a0*/  I2F R15, R4 ;  /* 0x00000004000f7306 */ /* 0x0009e20000201400 */
[C---:B------:R-:W-:Y:S02]  /*86b0*/  ISETP.GE.AND P0, PT, R3.reuse, R225, PT ;  /* 0x000000e10300720c */ /* 0x040fe40003f06270 */
[C---:B------:R-:W-:Y:S02]  /*86c0*/  ISETP.LT.OR P4, PT, R3.reuse, R222, P4 ;  /* 0x000000de0300720c */ /* 0x040fe40002781670 */
[----:B------:R-:W-:Y:S01]  /*86d0*/  ISETP.LT.OR P0, PT, R3, R220, P0 ;  /* 0x000000dc0300720c */ /* 0x000fe20000701670 */
[----:B--2---:R-:W-:Y:S02]  /*86e0*/  IMAD.IADD R5, R218, 0x1, -R3 ;  /* 0x00000001da057824 */ /* 0x004fe400078e0a03 */
[----:B---3--:R-:W-:-:S03]  /*86f0*/  FFMA.FTZ R9, R9, -UR27, R180 ;  /* 0x8000001b09097c23 */ /* 0x008fc600080100b4 */
[----:B------:R-:W-:Y:S02]  /*8700*/  IABS R5, R5 ;  /* 0x0000000500057213 */ /* 0x000fe40000000000 */
[----:B------:R-:W-:Y:S02]  /*8710*/  FSEL R239, R9, -INF , !P6 ;  /* 0xff80000009ef7808 */ /* 0x000fe40007000000 */
[C---:B------:R-:W-:Y:S01]  /*8720*/  ISETP.GE.AND P6, PT, R3.reuse, R224, PT ;  /* 0x000000e00300720c */ /* 0x040fe20003fc6270 */
[----:B----4-:R-:W-:Y:S02]  /*8730*/  IMAD.MOV.U32 R4, RZ, RZ, R5 ;  /* 0x000000ffff047224 */ /* 0x010fe400078e0005 */
[----:B------:R-:W-:Y:S01]  /*8740*/  IMAD.MOV.U32 R5, RZ, RZ, R2 ;  /* 0x000000ffff057224 */ /* 0x000fe200078e0002 */
[----:B------:R-:W-:Y:S01]  /*8750*/  IADD3 R2, R0, 0x18, RZ ;  /* 0x0000001800027810 */ /* 0x000fe20007ffe0ff */
[----:B------:R2:W-:Y:S01]  /*8760*/  I2F R13, R4 ;  /* 0x00000004000d7306 */ /* 0x0005e20000201400 */
[----:B------:R-:W-:-:S02]  /*8770*/  ISETP.LT.OR P6, PT, R3, R219, P6 ;  /* 0x000000db0300720c */ /* 0x000fc400037c1670 */
[----:B------:R-:W-:-:S05]  /*8780*/  IADD3 R0, R0, 0x19, RZ ;  /* 0x0000001900007810 */ /* 0x000fca0007ffe0ff */
[----:B------:R-:W3:Y:S01]  /*8790*/  I2F R10, R5 ;  /* 0x00000005000a7306 */ /* 0x000ee20000201400 */
[----:B--2---:R-:W-:-:S05]  /*87a0*/  IMAD.IADD R4, R216, 0x1, -R3 ;  /* 0x00000001d8047824 */ /* 0x004fca00078e0a03 */
[----:B------:R-:W-:Y:S01]  /*87b0*/  IABS R4, R4 ;  /* 0x0000000400047213 */ /* 0x000fe20000000000 */
[----:B---3--:R-:W-:-:S04]  /*87c0*/  FFMA.FTZ R8, R10, -UR27, R19 ;  /* 0x8000001b0a087c23 */ /* 0x008fc80008010013 */
[----:B------:R-:W-:Y:S01]  /*87d0*/  IMAD.MOV.U32 R5, RZ, RZ, R4 ;  /* 0x000000ffff057224 */ /* 0x000fe200078e0004 */
[----:B------:R-:W-:Y:S01]  /*87e0*/  IABS R4, R6 ;  /* 0x0000000600047213 */ /* 0x000fe20000000000 */
[----:B------:R-:W-:Y:S01]  /*87f0*/  IMAD.IADD R6, R218, 0x1, -R2 ;  /* 0x00000001da067824 */ /* 0x000fe200078e0a02 */
[----:B------:R-:W-:Y:S01]  /*8800*/  FSEL R196, R8, -INF , !P1 ;  /* 0xff80000008c47808 */ /* 0x000fe20004800000 */
[----:B------:R2:W3:Y:S01]  /*8810*/  I2F R7, R5 ;  /* 0x0000000500077306 */ /* 0x0004e20000201400 */
[----:B------:R-:W-:-:S04]  /*8820*/  ISETP.GE.AND P1, PT, R2, R225, PT ;  /* 0x000000e10200720c */ /* 0x000fc80003f26270 */
[----:B------:R-:W-:Y:S01]  /*8830*/  ISETP.LT.OR P1, PT, R2, R220, P1 ;  /* 0x000000dc0200720c */ /* 0x000fe20000f21670 */
[----:B--2---:R-:W-:Y:S01]  /*8840*/  IMAD.MOV.U32 R5, RZ, RZ, R4 ;  /* 0x000000ffff057224 */ /* 0x004fe200078e0004 */
[----:B------:R-:W-:Y:S01]  /*8850*/  IABS R4, R6 ;  /* 0x0000000600047213 */ /* 0x000fe20000000000 */
[----:B------:R-:W-:Y:S02]  /*8860*/  FFMA.FTZ R6, R13, -UR27, R17 ;  /* 0x8000001b0d067c23 */ /* 0x000fe40008010011 */
[----:B------:R2:W4:Y:S01]  /*8870*/  I2F R14, R5 ;  /* 0x00000005000e7306 */ /* 0x0005220000201400 */
[----:B---3--:R-:W-:Y:S02]  /*8880*/  FFMA.FTZ R7, R7, -UR27, R181 ;  /* 0x8000001b07077c23 */ /* 0x008fe400080100b5 */
[----:B------:R-:W-:Y:S02]  /*8890*/  FSEL R190, R6, -INF , !P4 ;  /* 0xff80000006be7808 */ /* 0x000fe40006000000 */
[----:B------:R-:W-:-:S02]  /*88a0*/  ISETP.GE.AND P4, PT, R2, R226, PT ;  /* 0x000000e20200720c */ /* 0x000fc40003f86270 */
[----:B------:R-:W-:Y:S01]  /*88b0*/  FSEL R197, R7, -INF , !P0 ;  /* 0xff80000007c57808 */ /* 0x000fe20004000000 */
[----:B------:R3:W5:Y:S01]  /*88c0*/  I2F R9, R4 ;  /* 0x0000000400097306 */ /* 0x0007620000201400 */
[C---:B------:R-:W-:Y:S02]  /*88d0*/  ISETP.GE.AND P0, PT, R2.reuse, R224, PT ;  /* 0x000000e00200720c */ /* 0x040fe40003f06270 */
[C---:B------:R-:W-:Y:S02]  /*88e0*/  ISETP.LT.OR P4, PT, R2.reuse, R221, P4 ;  /* 0x000000dd0200720c */ /* 0x040fe40002781670 */
[----:B------:R-:W-:Y:S01]  /*88f0*/  ISETP.LT.OR P0, PT, R2, R219, P0 ;  /* 0x000000db0200720c */ /* 0x000fe20000701670 */
[----:B--2---:R-:W-:Y:S02]  /*8900*/  IMAD.IADD R5, R217, 0x1, -R2 ;  /* 0x00000001d9057824 */ /* 0x004fe400078e0a02 */
[----:B----4-:R-:W-:-:S03]  /*8910*/  FFMA.FTZ R6, R14, -UR27, R183 ;  /* 0x8000001b0e067c23 */ /* 0x010fc600080100b7 */
[----:B------:R-:W-:Y:S01]  /*8920*/  IABS R3, R5 ;  /* 0x0000000500037213 */ /* 0x000fe20000000000 */
[----:B------:R-:W-:Y:S01]  /*8930*/  FFMA.FTZ R5, R15, -UR27, R182 ;  /* 0x8000001b0f057c23 */ /* 0x000fe200080100b6 */
[----:B------:R-:W-:Y:S01]  /*8940*/  FSEL R191, R6, -INF , !P6 ;  /* 0xff80000006bf7808 */ /* 0x000fe20007000000 */
[----:B---3--:R-:W-:Y:S01]  /*8950*/  IMAD.IADD R4, R216, 0x1, -R2 ;  /* 0x00000001d8047824 */ /* 0x008fe200078e0a02 */
[----:B------:R2:W-:Y:S01]  /*8960*/  I2F R13, R3 ;  /* 0x00000003000d7306 */ /* 0x0005e20000201400 */
[----:B-----5:R-:W-:Y:S01]  /*8970*/  FFMA.FTZ R9, R9, -UR27, R176 ;  /* 0x8000001b09097c23 */ /* 0x020fe200080100b0 */
[----:B------:R-:W-:Y:S01]  /*8980*/  FSEL R238, R5, -INF , !P5 ;  /* 0xff80000005ee7808 */ /* 0x000fe20006800000 */
[----:B------:R-:W-:Y:S01]  /*8990*/  IMAD.IADD R5, R218, 0x1, -R0 ;  /* 0x00000001da057824 */ /* 0x000fe200078e0a00 */
[----:B------:R-:W-:Y:S02]  /*89a0*/  IABS R4, R4 ;  /* 0x0000000400047213 */ /* 0x000fe40000000000 */
[----:B------:R-:W-:-:S02]  /*89b0*/  ISETP.GE.AND P5, PT, R2, R227, PT ;  /* 0x000000e30200720c */ /* 0x000fc40003fa6270 */
[----:B------:R-:W3:Y:S01]  /*89c0*/  I2F R12, R4 ;  /* 0x00000004000c7306 */ /* 0x000ee20000201400 */
[----:B------:R-:W-:Y:S02]  /*89d0*/  ISETP.GE.AND P6, PT, R0, R227, PT ;  /* 0x000000e30000720c */ /* 0x000fe40003fc6270 */
[-C--:B------:R-:W-:Y:S02]  /*89e0*/  ISETP.LT.OR P5, PT, R2, R222.reuse, P5 ;  /* 0x000000de0200720c */ /* 0x080fe40002fa1670 */
[C---:B------:R-:W-:Y:S02]  /*89f0*/  ISETP.LT.OR P6, PT, R0.reuse, R222, P6 ;  /* 0x000000de0000720c */ /* 0x040fe400037c1670 */
[----:B------:R-:W-:Y:S01]  /*8a00*/  FSEL R184, R9, -INF , !P5 ;  /* 0xff80000009b87808 */ /* 0x000fe20006800000 */
[----:B--2---:R-:W-:Y:S01]  /*8a10*/  IMAD.IADD R3, R223, 0x1, -R2 ;  /* 0x00000001df037824 */ /* 0x004fe200078e0a02 */
[----:B------:R-:W-:Y:S01]  /*8a20*/  ISETP.GE.AND P5, PT, R0, R226, PT ;  /* 0x000000e20000720c */ /* 0x000fe20003fa6270 */
[----:B------:R-:W-:-:S03]  /*8a30*/  IMAD.IADD R2, R216, 0x1, -R0 ;  /* 0x00000001d8027824 */ /* 0x000fc600078e0a00 */
[----:B------:R-:W-:Y:S02]  /*8a40*/  IABS R3, R3 ;  /* 0x0000000300037213 */ /* 0x000fe40000000000 */
[----:B------:R-:W-:Y:S01]  /*8a50*/  IABS R2, R2 ;  /* 0x0000000200027213 */ /* 0x000fe20000000000 */
[----:B---3--:R-:W-:Y:S01]  /*8a60*/  FFMA.FTZ R7, R12, -UR27, R192 ;  /* 0x8000001b0c077c23 */ /* 0x008fe200080100c0 */
[C---:B------:R-:W-:Y:S01]  /*8a70*/  ISETP.LT.OR P5, PT, R0.reuse, R221, P5 ;  /* 0x000000dd0000720c */ /* 0x040fe20002fa1670 */
[----:B------:R-:W-:Y:S01]  /*8a80*/  IMAD.MOV.U32 R4, RZ, RZ, R3 ;  /* 0x000000ffff047224 */ /* 0x000fe200078e0003 */
[----:B------:R-:W-:Y:S01]  /*8a90*/  IABS R3, R5 ;  /* 0x0000000500037213 */ /* 0x000fe20000000000 */
[----:B------:R-:W-:Y:S01]  /*8aa0*/  FFMA.FTZ R5, R13, -UR27, R178 ;  /* 0x8000001b0d057c23 */ /* 0x000fe200080100b2 */
[----:B------:R-:W-:Y:S01]  /*8ab0*/  FSEL R189, R7, -INF , !P1 ;  /* 0xff80000007bd7808 */ /* 0x000fe20004800000 */
[----:B------:R2:W3:Y:S01]  /*8ac0*/  I2F R10, R4 ;  /* 0x00000004000a7306 */ /* 0x0004e20000201400 */
[----:B------:R-:W-:-:S02]  /*8ad0*/  ISETP.GE.AND P1, PT, R0, R224, PT ;  /* 0x000000e00000720c */ /* 0x000fc40003f26270 */
[----:B------:R-:W-:Y:S02]  /*8ae0*/  FSEL R185, R5, -INF , !P4 ;  /* 0xff80000005b97808 */ /* 0x000fe40006000000 */
[C---:B------:R-:W-:Y:S02]  /*8af0*/  ISETP.GE.AND P4, PT, R0.reuse, R225, PT ;  /* 0x000000e10000720c */ /* 0x040fe40003f86270 */
[C---:B------:R-:W-:Y:S01]  /*8b00*/  ISETP.LT.OR P1, PT, R0.reuse, R219, P1 ;  /* 0x000000db0000720c */ /* 0x040fe20000f21670 */
[----:B------:R-:W4:Y:S01]  /*8b10*/  I2F R11, R3 ;  /* 0x00000003000b7306 */ /* 0x000f220000201400 */
[----:B------:R-:W-:Y:S01]  /*8b20*/  ISETP.LT.OR P4, PT, R0, R220, P4 ;  /* 0x000000dc0000720c */ /* 0x000fe20002781670 */
[----:B--2---:R-:W-:Y:S02]  /*8b30*/  IMAD.IADD R4, R217, 0x1, -R0 ;  /* 0x00000001d9047824 */ /* 0x004fe400078e0a00 */
[----:B---3--:R-:W-:-:S03]  /*8b40*/  FFMA.FTZ R10, R10, -UR27, R194 ;  /* 0x8000001b0a0a7c23 */ /* 0x008fc600080100c2 */
[----:B------:R-:W-:Y:S02]  /*8b50*/  IABS R4, R4 ;  /* 0x0000000400047213 */ /* 0x000fe40000000000 */
[----:B------:R-:W-:Y:S01]  /*8b60*/  FSEL R188, R10, -INF , !P0 ;  /* 0xff8000000abc7808 */ /* 0x000fe20004000000 */
[----:B----4-:R-:W-:Y:S01]  /*8b70*/  FFMA.FTZ R5, R11, -UR27, R177 ;  /* 0x8000001b0b057c23 */ /* 0x010fe200080100b1 */
[----:B------:R-:W-:Y:S01]  /*8b80*/  PLOP3.LUT P0, PT, PT, PT, UP0, 0x80, 0x0 ;  /* 0x000000000000781c */ /* 0x000fe20003f0f008 */
[----:B------:R-:W-:Y:S02]  /*8b90*/  IMAD.MOV.U32 R3, RZ, RZ, R4 ;  /* 0x000000ffff037224 */ /* 0x000fe400078e0004 */
[----:B------:R-:W-:Y:S01]  /*8ba0*/  IMAD.IADD R4, R223, 0x1, -R0 ;  /* 0x00000001df047824 */ /* 0x000fe200078e0a00 */
[----:B------:R-:W-:Y:S01]  /*8bb0*/  FSEL R178, R5, -INF , !P6 ;  /* 0xff80000005b27808 */ /* 0x000fe20007000000 */
[----:B------:R2:W3:Y:S02]  /*8bc0*/  I2F R8, R3 ;  /* 0x0000000300087306 */ /* 0x0004e40000201400 */
[----:B--2---:R-:W-:Y:S01]  /*8bd0*/  IMAD.MOV.U32 R3, RZ, RZ, R2 ;  /* 0x000000ffff037224 */ /* 0x004fe200078e0002 */
[----:B------:R-:W-:Y:S01]  /*8be0*/  IABS R2, R4 ;  /* 0x0000000400027213 */ /* 0x000fe20000000000 */
[----:B---3--:R-:W-:-:S04]  /*8bf0*/  FFMA.FTZ R4, R8, -UR27, R179 ;  /* 0x8000001b08047c23 */ /* 0x008fc800080100b3 */
[----:B------:R-:W2:Y:S01]  /*8c00*/  I2F R3, R3 ;  /* 0x0000000300037306 */ /* 0x000ea20000201400 */
[----:B------:R-:W-:-:S07]  /*8c10*/  FSEL R179, R4, -INF , !P5 ;  /* 0xff80000004b37808 */ /* 0x000fce0006800000 */
[----:B------:R-:W3:Y:S01]  /*8c20*/  I2F R2, R2 ;  /* 0x0000000200027306 */ /* 0x000ee20000201400 */
[----:B--2---:R-:W-:-:S05]  /*8c30*/  FFMA.FTZ R3, R3, -UR27, R193 ;  /* 0x8000001b03037c23 */ /* 0x004fca00080100c1 */
[----:B------:R-:W-:Y:S01]  /*8c40*/  FSEL R186, R3, -INF , !P4 ;  /* 0xff80000003ba7808 */ /* 0x000fe20006000000 */
[----:B---3--:R-:W-:-:S05]  /*8c50*/  FFMA.FTZ R0, R2, -UR27, R195 ;  /* 0x8000001b02007c23 */ /* 0x008fca00080100c3 */
        /* <DEDUP_REMOVED lines=48> */
.L_x_1984:
[----:B------:R-:W-:Y:S05]  /*8f60*/  BSYNC B0 ;  /* 0x0000000000007941 */ /* 0x000fea0003800000 */
.L_x_1983:
[----:B------:R-:W0:Y:S02]  /*8f70*/  LDGDEPBAR ;  /* 0x00000000000079af */ /* 0x000e240000000000 */
.L_x_1982:
[----:B--2-4-:R-:W2:Y:S04]  /*8f80*/  LDL R4, [R1+0x70] ;  /* 0x0000700001047983 */ /* 0x014ea80000100800 */
[----:B------:R-:W3:Y:S04]  /*8f90*/  LDL R0, [R1+0x28] ;  /* 0x0000280001007983 */ /* 0x000ee80000100800 */
[----:B------:R-:W4:Y:S04]  /*8fa0*/  LDL.64 R2, [R1+0x80] ;  /* 0x0000800001027983 */ /* 0x000f280000100a00 */
[----:B------:R-:W5:Y:S01]  /*8fb0*/  LDL.64 R6, [R1] ;  /* 0x0000000001067983 */ /* 0x000f620000100a00 */
[----:B------:R-:W-:-:S02]  /*8fc0*/  MOV R31, R247 ;  /* 0x000000f7001f7202 */ /* 0x000fc40000000f00 */
[----:B--2---:R-:W-:Y:S02]  /*8fd0*/  LOP3.LUT R4, R241, R4, RZ, 0x3c, !PT ;  /* 0x00000004f1047212 */ /* 0x004fe400078e3cff */
[----:B---3--:R-:W-:-:S03]  /*8fe0*/  MOV R16, R0 ;  /* 0x0000000000107202 */ /* 0x008fc60000000f00 */
[----:B------:R-:W-:Y:S01]  /*8ff0*/  IMAD.WIDE.U32 R4, R4, -0x2daee0ad, RZ ;  /* 0xd2511f5304047825 */ /* 0x000fe200078e00ff */
[----:B------:R-:W-:Y:S02]  /*9000*/  MOV R0, UR31 ;  /* 0x0000001f00007c02 */ /* 0x000fe40008000f00 */
[----:B----4-:R-:W-:Y:S02]  /*9010*/  MOV R15, R3 ;  /* 0x00000003000f7202 */ /* 0x010fe40000000f00 */
[----:B------:R-:W-:Y:S02]  /*9020*/  FMNMX.FTZ R3, R134, R33, !PT ;  /* 0x0000002186037209 */ /* 0x000fe40007810000 */
[----:B------:R-:W-:Y:S02]  /*9030*/  LOP3.LUT R0, R237, UR33, R0, 0x96, !PT ;  /* 0x00000021ed007c12 */ /* 0x000fe4000f8e9600 */
[----:B------:R-:W-:Y:S02]  /*9040*/  MOV R14, R2 ;  /* 0x00000002000e7202 */ /* 0x000fe40000000f00 */
[----:B------:R-:W-:-:S02]  /*9050*/  FMNMX.FTZ R3, R32, R3, !PT ;  /* 0x0000000320037209 */ /* 0x000fc40007810000 */
[----:B------:R-:W-:Y:S01]  /*9060*/  LOP3.LUT R2, R5, UR15, R236, 0x96, !PT ;  /* 0x0000000f05027c12 */ /* 0x000fe2000f8e96ec */
[----:B------:R-:W-:Y:S01]  /*9070*/  IMAD.WIDE.U32 R12, R0, -0x326172a9, RZ ;  /* 0xcd9e8d57000c7825 */ /* 0x000fe200078e00ff */
[----:B------:R-:W-:-:S03]  /*9080*/  FMNMX.FTZ R0, R23, R3, !PT ;  /* 0x0000000317007209 */ /* 0x000fc60007810000 */
[----:B------:R-:W-:Y:S01]  /*9090*/  IMAD.WIDE.U32 R2, R2, -0x326172a9, RZ ;  /* 0xcd9e8d5702027825 */ /* 0x000fe200078e00ff */
[----:B------:R-:W-:Y:S02]  /*90a0*/  LOP3.LUT R5, R13, UR16, R240, 0x96, !PT ;  /* 0x000000100d057c12 */ /* 0x000fe4000f8e96f0 */
[----:B-----5:R-:W-:Y:S02]  /*90b0*/  MOV R180, R6 ;  /* 0x0000000600b47202 */ /* 0x020fe40000000f00 */
[----:B------:R-:W-:Y:S02]  /*90c0*/  LOP3.LUT R6, R3, UR14, R12, 0x96, !PT ;  /* 0x0000000e03067c12 */ /* 0x000fe4000f8e960c */
[----:B------:R-:W-:Y:S01]  /*90d0*/  FMNMX.FTZ R0, R20, R0, !PT ;  /* 0x0000000014007209 */ /* 0x000fe20007810000 */
[----:B------:R-:W-:Y:S01]  /*90e0*/  IMAD.WIDE.U32 R8, R5, -0x2daee0ad, RZ ;  /* 0xd2511f5305087825 */ /* 0x000fe200078e00ff */
[----:B------:R-:W-:Y:S02]  /*90f0*/  MOV R181, R7 ;  /* 0x0000000700b57202 */ /* 0x000fe40000000f00 */
[----:B------:R-:W-:Y:S01]  /*9100*/  FMNMX.FTZ R0, R239, R0, !PT ;  /* 0x00000000ef007209 */ /* 0x000fe20007810000 */
[----:B------:R-:W-:Y:S01]  /*9110*/  IMAD.WIDE.U32 R6, R6, -0x2daee0ad, RZ ;  /* 0xd2511f5306067825 */ /* 0x000fe200078e00ff */
[----:B------:R-:W-:-:S02]  /*9120*/  LOP3.LUT R5, R9, UR13, R4, 0x96, !PT ;  /* 0x0000000d09057c12 */ /* 0x000fc4000f8e9604 */
[----:B------:R-:W-:Y:S02]  /*9130*/  FMNMX.FTZ R4, R197, R0, !PT ;  /* 0x00000000c5047209 */ /* 0x000fe40007810000 */
[----:B------:R-:W-:Y:S01]  /*9140*/  LOP3.LUT R0, R7, UR11, R8, 0x96, !PT ;  /* 0x0000000b07007c12 */ /* 0x000fe2000f8e9608 */
[----:B------:R-:W-:-:S04]  /*9150*/  IMAD.WIDE.U32 R10, R5, -0x326172a9, RZ ;  /* 0xcd9e8d57050a7825 */ /* 0x000fc800078e00ff */
[----:B------:R-:W-:Y:S01]  /*9160*/  IMAD.WIDE.U32 R174, R0, -0x326172a9, RZ ;  /* 0xcd9e8d5700ae7825 */ /* 0x000fe200078e00ff */
[----:B------:R-:W-:Y:S02]  /*9170*/  FMNMX.FTZ R4, R189, R4, !PT ;  /* 0x00000004bd047209 */ /* 0x000fe40007810000 */
[----:B------:R-:W-:Y:S02]  /*9180*/  LOP3.LUT R8, R11, UR12, R2, 0x96, !PT ;  /* 0x0000000c0b087c12 */ /* 0x000fe4000f8e9602 */
[----:B------:R-:W-:Y:S02]  /*9190*/  LOP3.LUT R0, R175, UR10, R10, 0x96, !PT ;  /* 0x0000000aaf007c12 */ /* 0x000fe4000f8e960a */
[----:B------:R-:W-:Y:S01]  /*91a0*/  FMNMX.FTZ R4, R186, R4, !PT ;  /* 0x00000004ba047209 */ /* 0x000fe20007810000 */
[----:B------:R-:W-:-:S04]  /*91b0*/  IMAD.WIDE.U32 R8, R8, -0x2daee0ad, RZ ;  /* 0xd2511f5308087825 */ /* 0x000fc800078e00ff */
[----:B------:R-:W-:Y:S01]  /*91c0*/  IMAD.WIDE.U32 R176, R0, -0x2daee0ad, RZ ;  /* 0xd2511f5300b07825 */ /* 0x000fe200078e00ff */
[----:B------:R-:W2:Y:S04]  /*91d0*/  SHFL.BFLY PT, R7, R4, 0x2, 0x1f ;  /* 0x0c401f0004077f89 */ /* 0x000ea800000e0000 */
[----:B------:R-:W-:Y:S02]  /*91e0*/  LOP3.LUT R2, R177, UR7, R8, 0x96, !PT ;  /* 0x00000007b1027c12 */ /* 0x000fe4000f8e9608 */
[----:B------:R-:W-:-:S03]  /*91f0*/  LOP3.LUT R6, R9, UR9, R6, 0x96, !PT ;  /* 0x0000000909067c12 */ /* 0x000fc6000f8e9606 */
[----:B------:R-:W-:-:S05]  /*9200*/  IMAD.WIDE.U32 R2, R2, -0x326172a9, RZ ;  /* 0xcd9e8d5702027825 */ /* 0x000fca00078e00ff */
[----:B------:R-:W-:Y:S01]  /*9210*/  LOP3.LUT R0, R2, 0xffff, RZ, 0xc0, !PT ;  /* 0x0000ffff02007812 */ /* 0x000fe200078ec0ff */
[----:B------:R-:W-:Y:S01]  /*9220*/  IMAD.WIDE.U32 R236, R6, -0x326172a9, RZ ;  /* 0xcd9e8d5706ec7825 */ /* 0x000fe200078e00ff */
[----:B------:R-:W-:Y:S02]  /*9230*/  MOV R183, R15 ;  /* 0x0000000f00b77202 */ /* 0x000fe40000000f00 */
[----:B------:R-:W-:Y:S01]  /*9240*/  SHF.R.U32.HI R5, RZ, 0x8, R0 ;  /* 0x00000008ff057819 */ /* 0x000fe20000011600 */
[----:B------:R-:W-:Y:S01]  /*9250*/  IMAD R18, R16, -0x326172a9, RZ ;  /* 0xcd9e8d5710127824 */ /* 0x000fe200078e02ff */
[----:B------:R-:W-:Y:S02]  /*9260*/  LOP3.LUT R0, R2, 0xff, RZ, 0xc0, !PT ;  /* 0x000000ff02007812 */ /* 0x000fe400078ec0ff */
[--C-:B------:R-:W-:Y:S02]  /*9270*/  SHF.R.U32.HI R15, RZ, 0x10, R2.reuse ;  /* 0x00000010ff0f7819 */ /* 0x100fe40000011602 */
[----:B------:R-:W-:-:S02]  /*9280*/  SHF.R.U32.HI R16, RZ, 0x18, R2 ;  /* 0x00000018ff107819 */ /* 0x000fc40000011602 */
[----:B------:R-:W-:Y:S02]  /*9290*/  LOP3.LUT R2, R3, UR17, R236, 0x96, !PT ;  /* 0x0000001103027c12 */ /* 0x000fe4000f8e96ec */
[----:B------:R-:W-:Y:S02]  /*92a0*/  PRMT R25, R0, 0x5410, R5 ;  /* 0x0000541000197816 */ /* 0x000fe40000000005 */
[----:B------:R-:W-:Y:S02]  /*92b0*/  FMNMX.FTZ R3, R136, R133, !PT ;  /* 0x0000008588037209 */ /* 0x000fe40007810000 */
[----:B------:R-:W-:Y:S02]  /*92c0*/  FMNMX.FTZ R0, R135, R139, !PT ;  /* 0x0000008b87007209 */ /* 0x000fe40007810000 */
        /* <DEDUP_REMOVED lines=20> */
[----:B------:R-:W-:Y:S02]  /*9410*/  LOP3.LUT R18, R13, UR16, R18, 0x96, !PT ;  /* 0x000000100d127c12 */ /* 0x000fe4000f8e9612 */
[----:B------:R-:W-:Y:S01]  /*9420*/  FMNMX.FTZ R7, R190, R7, !PT ;  /* 0x00000007be077209 */ /* 0x000fe20007810000 */
[----:B------:R-:W2:Y:S01]  /*9430*/  SHFL.BFLY PT, R13, R0, 0x2, 0x1f ;  /* 0x0c401f00000d7f89 */ /* 0x000ea200000e0000 */
[----:B------:R-:W-:-:S03]  /*9440*/  MOV R182, R14 ;  /* 0x0000000e00b67202 */ /* 0x000fc60000000f00 */
[----:B------:R-:W3:Y:S01]  /*9450*/  SHFL.BFLY PT, R14, R5, 0x2, 0x1f ;  /* 0x0c401f00050e7f89 */ /* 0x000ee200000e0000 */
[----:B------:R-:W-:-:S04]  /*9460*/  FMNMX.FTZ R7, R184, R7, !PT ;  /* 0x00000007b8077209 */ /* 0x000fc80007810000 */
[----:B------:R-:W-:Y:S02]  /*9470*/  FMNMX.FTZ R3, R178, R7, !PT ;  /* 0x00000007b2037209 */ /* 0x000fe40007810000 */
[----:B------:R-:W-:-:S03]  /*9480*/  LOP3.LUT R17, R181, UR14, R12, 0x96, !PT ;  /* 0x0000000eb5117c12 */ /* 0x000fc6000f8e960c */
[----:B------:R-:W4:Y:S01]  /*9490*/  SHFL.BFLY PT, R12, R3, 0x2, 0x1f ;  /* 0x0c401f00030c7f89 */ /* 0x000f2200000e0000 */
[--C-:B------:R-:W-:Y:S02]  /*94a0*/  SHF.R.U32.HI R9, RZ, 0x10, R2.reuse ;  /* 0x00000010ff097819 */ /* 0x100fe40000011602 */
[C---:B------:R-:W-:Y:S01]  /*94b0*/  LOP3.LUT R6, R2.reuse, 0xffff, RZ, 0xc0, !PT ;  /* 0x0000ffff02067812 */ /* 0x040fe200078ec0ff */
[----:B------:R-:W5:Y:S01]  /*94c0*/  SHFL.BFLY PT, R11, R4, 0x1, 0x1f ;  /* 0x0c201f00040b7f89 */ /* 0x000f6200000e0000 */
[----:B------:R-:W-:Y:S02]  /*94d0*/  LOP3.LUT R10, R2, 0xff, RZ, 0xc0, !PT ;  /* 0x000000ff020a7812 */ /* 0x000fe400078ec0ff */
[----:B------:R-:W-:Y:S02]  /*94e0*/  SHF.R.U32.HI R8, RZ, 0x18, R2 ;  /* 0x00000018ff087819 */ /* 0x000fe40000011602 */
[----:B------:R-:W-:Y:S02]  /*94f0*/  LOP3.LUT R7, R15, 0xff, RZ, 0xc0, !PT ;  /* 0x000000ff0f077812 */ /* 0x000fe400078ec0ff */
[----:B------:R-:W-:-:S02]  /*9500*/  LOP3.LUT R2, R9, 0xff, RZ, 0xc0, !PT ;  /* 0x000000ff09027812 */ /* 0x000fc400078ec0ff */
[----:B------:R-:W-:Y:S02]  /*9510*/  PRMT R21, R7, 0x5410, R16 ;  /* 0x0000541007157816 */ /* 0x000fe40000000010 */
[----:B------:R-:W-:Y:S02]  /*9520*/  PRMT R16, R2, 0x5410, R8 ;  /* 0x0000541002107816 */ /* 0x000fe40000000008 */
[----:B--2---:R-:W-:Y:S02]  /*9530*/  FMNMX.FTZ R2, R0, R13, !PT ;  /* 0x0000000d00027209 */ /* 0x004fe40007810000 */
[----:B---3--:R-:W-:Y:S01]  /*9540*/  FMNMX.FTZ R0, R5, R14, !PT ;  /* 0x0000000e05007209 */ /* 0x008fe20007810000 */
[----:B------:R-:W-:Y:S01]  /*9550*/  IMAD.WIDE.U32 R18, R18, -0x2daee0ad, RZ ;  /* 0xd2511f5312127825 */ /* 0x000fe200078e00ff */
[----:B------:R-:W-:-:S03]  /*9560*/  SHF.R.U32.HI R6, RZ, 0x8, R6 ;  /* 0x00000008ff067819 */ /* 0x000fc60000011606 */
[----:B------:R-:W2:Y:S01]  /*9570*/  SHFL.BFLY PT, R8, R0, 0x1, 0x1f ;  /* 0x0c201f0000087f89 */ /* 0x000ea200000e0000 */
[----:B------:R-:W-:Y:S01]  /*9580*/  PRMT R15, R10, 0x5410, R6 ;  /* 0x000054100a0f7816 */ /* 0x000fe20000000006 */
[----:B------:R-:W-:Y:S01]  /*9590*/  IMAD.WIDE.U32 R172, R17, -0x2daee0ad, RZ ;  /* 0xd2511f5311ac7825 */ /* 0x000fe200078e00ff */
[----:B------:R-:W-:Y:S02]  /*95a0*/  LOP3.LUT R6, R19, UR13, R182, 0x96, !PT ;  /* 0x0000000d13067c12 */ /* 0x000fe4000f8e96b6 */
[----:B----4-:R-:W-:Y:S02]  /*95b0*/  FMNMX.FTZ R3, R3, R12, !PT ;  /* 0x0000000c03037209 */ /* 0x010fe40007810000 */
[----:B------:R-:W-:Y:S01]  /*95c0*/  LOP3.LUT R7, R173, UR11, R18, 0x96, !PT ;  /* 0x0000000bad077c12 */ /* 0x000fe2000f8e9612 */
[----:B------:R-:W-:Y:S01]  /*95d0*/  IMAD.WIDE.U32 R12, R6, -0x326172a9, RZ ;  /* 0xcd9e8d57060c7825 */ /* 0x000fe200078e00ff */
[----:B------:R-:W3:Y:S01]  /*95e0*/  SHFL.BFLY PT, R9, R2, 0x1, 0x1f ;  /* 0x0c201f0002097f89 */ /* 0x000ee200000e0000 */
[----:B-----5:R-:W-:-:S02]  /*95f0*/  FMNMX.FTZ R235, R4, R11, !PT ;  /* 0x0000000b04eb7209 */ /* 0x020fc40007810000 */
[----:B------:R-:W-:Y:S01]  /*9600*/  IMAD.WIDE.U32 R248, R7, -0x326172a9, RZ ;  /* 0xcd9e8d5707f87825 */ /* 0x000fe200078e00ff */
[----:B------:R-:W-:Y:S01]  /*9610*/  LOP3.LUT R4, R13, UR12, R180, 0x96, !PT ;  /* 0x0000000c0d047c12 */ /* 0x000fe2000f8e96b4 */
[----:B------:R-:W4:Y:S01]  /*9620*/  SHFL.BFLY PT, R10, R3, 0x1, 0x1f ;  /* 0x0c201f00030a7f89 */ /* 0x000f2200000e0000 */
[C---:B------:R-:W-:Y:S01]  /*9630*/  FSETP.NEU.FTZ.AND P4, PT, R235.reuse, -INF , PT ;  /* 0xff800000eb00780b */ /* 0x040fe20003f9d000 */
[----:B------:R-:W-:Y:S01]  /*9640*/  FMUL.FTZ R17, R235, c[0x0][0x23c] ;  /* 0x00008f00eb117a20 */ /* 0x000fe20000410000 */
[----:B------:R-:W-:Y:S01]  /*9650*/  LOP3.LUT R7, R249, UR10, R12, 0x96, !PT ;  /* 0x0000000af9077c12 */ /* 0x000fe2000f8e960c */
[----:B------:R-:W-:-:S03]  /*9660*/  IMAD.WIDE.U32 R4, R4, -0x2daee0ad, RZ ;  /* 0xd2511f5304047825 */ /* 0x000fc600078e00ff */
[----:B------:R-:W-:Y:S02]  /*9670*/  FSEL R17, R17, RZ, P4 ;  /* 0x000000ff11117208 */ /* 0x000fe40002000000 */
[----:B------:R-:W-:Y:S01]  /*9680*/  LOP3.LUT R11, R5, UR9, R172, 0x96, !PT ;  /* 0x00000009050b7c12 */ /* 0x000fe2000f8e96ac */
[----:B------:R-:W-:Y:S01]  /*9690*/  IMAD.WIDE.U32 R172, R7, -0x2daee0ad, RZ ;  /* 0xd2511f5307ac7825 */ /* 0x000fe200078e00ff */
[----:B--2---:R-:W-:-:S03]  /*96a0*/  FMNMX.FTZ R234, R0, R8, !PT ;  /* 0x0000000800ea7209 */ /* 0x004fc60007810000 */
[--C-:B------:R-:W-:Y:S01]  /*96b0*/  FFMA.FTZ R0, R23, c[0x0][0x23c], -R17.reuse ;  /* 0x00008f0017007a23 */ /* 0x100fe20000010811 */
[----:B------:R-:W-:Y:S01]  /*96c0*/  LOP3.LUT R12, R173, UR7, R4, 0x96, !PT ;  /* 0x00000007ad0c7c12 */ /* 0x000fe2000f8e9604 */
[C---:B------:R-:W-:Y:S01]  /*96d0*/  FMUL.FTZ R18, R234.reuse, c[0x0][0x23c] ;  /* 0x00008f00ea127a20 */ /* 0x040fe20000410000 */
[----:B------:R-:W2:Y:S01]  /*96e0*/  LDC.U8 R4, c[0x0][0x2d8] ;  /* 0x0000b600ff047b82 */ /* 0x000ea20000000000 */
[----:B------:R-:W-:Y:S01]  /*96f0*/  FSETP.NEU.FTZ.AND P1, PT, R234, -INF , PT ;  /* 0xff800000ea00780b */ /* 0x000fe20003f3d000 */
[----:B------:R5:W-:Y:S01]  /*9700*/  MUFU.EX2 R228, R0 ;  /* 0x0000000000e47308 */ /* 0x000be20000000800 */
[----:B---3--:R-:W-:Y:S02]  /*9710*/  FMNMX.FTZ R233, R2, R9, !PT ;  /* 0x0000000902e97209 */ /* 0x008fe40007810000 */
[----:B------:R-:W-:Y:S01]  /*9720*/  FSEL R18, R18, RZ, P1 ;  /* 0x000000ff12127208 */ /* 0x000fe20000800000 */
[--C-:B------:R-:W-:Y:S01]  /*9730*/  FFMA.FTZ R6, R33, c[0x0][0x23c], -R17.reuse ;  /* 0x00008f0021067a23 */ /* 0x100fe20000010811 */
[----:B------:R-:W-:Y:S01]  /*9740*/  FSETP.NEU.FTZ.AND P5, PT, R233, -INF , PT ;  /* 0xff800000e900780b */ /* 0x000fe20003fbd000 */
[--C-:B------:R-:W-:Y:S01]  /*9750*/  FFMA.FTZ R5, R32, c[0x0][0x23c], -R17.reuse ;  /* 0x00008f0020057a23 */ /* 0x100fe20000010811 */
[----:B----4-:R-:W-:Y:S01]  /*9760*/  FMNMX.FTZ R232, R3, R10, !PT ;  /* 0x0000000a03e87209 */ /* 0x010fe20007810000 */
[----:B-----5:R-:W-:-:S04]  /*9770*/  FFMA.FTZ R0, R20, c[0x0][0x23c], -R17 ;  /* 0x00008f0014007a23 */ /* 0x020fc80000010811 */
[----:B------:R3:W-:Y:S01]  /*9780*/  MUFU.EX2 R229, R0 ;  /* 0x0000000000e57308 */ /* 0x0007e20000000800 */
[----:B------:R-:W-:Y:S02]  /*9790*/  FSEL R2, R233, RZ, P5 ;  /* 0x000000ffe9027208 */ /* 0x000fe40002800000 */
[----:B------:R-:W-:-:S05]  /*97a0*/  FSETP.NEU.FTZ.AND P6, PT, R232, -INF , PT ;  /* 0xff800000e800780b */ /* 0x000fca0003fdd000 */
[----:B------:R-:W-:Y:S01]  /*97b0*/  MUFU.EX2 R177, R6 ;  /* 0x0000000600b17308 */ /* 0x000fe20000000800 */
[----:B---3--:R-:W-:-:S07]  /*97c0*/  FFMA.FTZ R0, R34, c[0x0][0x23c], -R18 ;  /* 0x00008f0022007a23 */ /* 0x008fce0000010812 */
[----:B------:R-:W3:Y:S01]  /*97d0*/  MUFU.EX2 R193, R5 ;  /* 0x0000000500c17308 */ /* 0x000ee20000000800 */
[----:B------:R-:W-:Y:S01]  /*97e0*/  FADD.FTZ R20, R135, -R2 ;  /* 0x8000000287147221 */ /* 0x000fe20000010000 */
[----:B------:R-:W-:-:S06]  /*97f0*/  FSEL R2, R234, RZ, P1 ;  /* 0x000000ffea027208 */ /* 0x000fcc0000800000 */
[----:B------:R4:W-:Y:S01]  /*9800*/  MUFU.EX2 R182, R0 ;  /* 0x0000000000b67308 */ /* 0x0009e20000000800 */
[----:B------:R-:W-:Y:S01]  /*9810*/  FSEL R3, R232, RZ, P6 ;  /* 0x000000ffe8037208 */ /* 0x000fe20003000000 */
[----:B------:R-:W-:Y:S01]  /*9820*/  FADD.FTZ R23, R137, -R2 ;  /* 0x8000000289177221 */ /* 0x000fe20000010000 */
[----:B--2---:R-:W-:Y:S01]  /*9830*/  PRMT R180, R4, 0x7054, R4 ;  /* 0x0000705404b47816 */ /* 0x004fe20000000004 */
[--C-:B------:R-:W-:Y:S02]  /*9840*/  FFMA.FTZ R2, R22, c[0x0][0x23c], -R18.reuse ;  /* 0x00008f0016027a23 */ /* 0x100fe40000010812 */
[----:B----4-:R-:W-:-:S04]  /*9850*/  FFMA.FTZ R0, R27, c[0x0][0x23c], -R18 ;  /* 0x00008f001b007a23 */ /* 0x010fc80000010812 */
[----:B------:R2:W4:Y:S01]  /*9860*/  MUFU.EX2 R194, R0 ;  /* 0x0000000000c27308 */ /* 0x0005220000000800 */
[----:B------:R-:W-:Y:S01]  /*9870*/  FADD.FTZ R10, R136, -R3 ;  /* 0x80000003880a7221 */ /* 0x000fe20000010000 */
[----:B------:R-:W-:Y:S01]  /*9880*/  FSEL R3, R235, RZ, P4 ;  /* 0x000000ffeb037208 */ /* 0x000fe20002000000 */
[----:B------:R-:W-:-:S05]  /*9890*/  HSET2.LE.AND R4, R15, R180, PT ;  /* 0x000000b40f047233 */ /* 0x000fca0003803000 */
[----:B------:R-:W-:Y:S01]  /*98a0*/  MUFU.EX2 R230, R2 ;  /* 0x0000000200e67308 */ /* 0x000fe20000000800 */
[----:B--2---:R-:W-:-:S07]  /*98b0*/  FFMA.FTZ R0, R24, c[0x0][0x23c], -R18 ;  /* 0x00008f0018007a23 */ /* 0x004fce0000010812 */
[----:B------:R3:W2:Y:S01]  /*98c0*/  MUFU.EX2 R181, R0 ;  /* 0x0000000000b57308 */ /* 0x0006a20000000800 */
[----:B------:R-:W-:Y:S01]  /*98d0*/  FADD.FTZ R14, R134, -R3 ;  /* 0x80000003860e7221 */ /* 0x000fe20000010000 */
[--C-:B------:R-:W-:Y:S01]  /*98e0*/  HSET2.LE.AND R5, R16, R180.reuse, PT ;  /* 0x000000b410057233 */ /* 0x100fe20003803000 */
[----:B------:R-:W-:Y:S01]  /*98f0*/  FMUL.FTZ R3, R232, c[0x0][0x23c] ;  /* 0x00008f00e8037a20 */ /* 0x000fe20000410000 */
[----:B------:R-:W-:Y:S01]  /*9900*/  HSET2.LE.AND R6, R25, R180, PT ;  /* 0x000000b419067233 */ /* 0x000fe20003803000 */
[----:B---3--:R-:W-:-:S04]  /*9910*/  F2FP.PACK_AB R0, R193, R177 ;  /* 0x000000b1c100723e */ /* 0x008fc800000000ff */
[----:B------:R-:W-:Y:S02]  /*9920*/  LOP3.LUT R4, R4, R0, RZ, 0xc0, !PT ;  /* 0x0000000004047212 */ /* 0x000fe400078ec0ff */
[----:B----4-:R-:W-:Y:S02]  /*9930*/  F2FP.PACK_AB R0, R194, R182 ;  /* 0x000000b6c200723e */ /* 0x010fe400000000ff */
[----:B------:R-:W-:Y:S02]  /*9940*/  FSEL R3, R3, RZ, P6 ;  /* 0x000000ff03037208 */ /* 0x000fe40003000000 */
[----:B------:R-:W-:Y:S02]  /*9950*/  LOP3.LUT R5, R5, R0, RZ, 0xc0, !PT ;  /* 0x0000000005057212 */ /* 0x000fe400078ec0ff */
[----:B------:R-:W-:Y:S01]  /*9960*/  F2FP.PACK_AB R0, R229, R228 ;  /* 0x000000e4e500723e */ /* 0x000fe200000000ff */
[----:B------:R-:W-:Y:S01]  /*9970*/  FMUL.FTZ R16, R233, c[0x0][0x23c] ;  /* 0x00008f00e9107a20 */ /* 0x000fe20000410000 */
[----:B------:R-:W-:Y:S01]  /*9980*/  HSET2.LE.AND R7, R21, R180, PT ;  /* 0x000000b415077233 */ /* 0x000fe20003803000 */
[----:B------:R-:W-:Y:S01]  /*9990*/  FFMA.FTZ R2, R133, c[0x0][0x23c], -R3 ;  /* 0x00008f0085027a23 */ /* 0x000fe20000010803 */
[----:B------:R-:W-:-:S02]  /*99a0*/  LOP3.LUT R6, R6, R0, RZ, 0xc0, !PT ;  /* 0x0000000006067212 */ /* 0x000fc400078ec0ff */
[----:B--2---:R-:W-:Y:S01]  /*99b0*/  F2FP.PACK_AB R0, R230, R181 ;  /* 0x000000b5e600723e */ /* 0x004fe200000000ff */
[----:B------:R2:W-:Y:S01]  /*99c0*/  MUFU.EX2 R236, R2 ;  /* 0x0000000200ec7308 */ /* 0x0005e20000000800 */
[----:B------:R-:W-:Y:S01]  /*99d0*/  FSEL R16, R16, RZ, P5 ;  /* 0x000000ff10107208 */ /* 0x000fe20002800000 */
[----:B------:R-:W-:Y:S01]  /*99e0*/  IMAD.WIDE.U32 R12, R12, -0x326172a9, RZ ;  /* 0xcd9e8d570c0c7825 */ /* 0x000fe200078e00ff */
[----:B------:R-:W-:-:S03]  /*99f0*/  LOP3.LUT R7, R7, R0, RZ, 0xc0, !PT ;  /* 0x0000000007077212 */ /* 0x000fc600078ec0ff */
[--C-:B------:R-:W-:Y:S02]  /*9a00*/  FFMA.FTZ R0, R26, c[0x0][0x23c], -R3.reuse ;  /* 0x00008f001a007a23 */ /* 0x100fe40000010803 */
[--C-:B------:R-:W-:Y:S02]  /*9a10*/  FFMA.FTZ R8, R139, c[0x0][0x23c], -R16.reuse ;  /* 0x00008f008b087a23 */ /* 0x100fe40000010810 */
[----:B------:R-:W-:Y:S01]  /*9a20*/  FFMA.FTZ R9, R138, c[0x0][0x23c], -R16 ;  /* 0x00008f008a097a23 */ /* 0x000fe20000010810 */
[----:B------:R3:W-:Y:S01]  /*9a30*/  MUFU.EX2 R183, R0 ;  /* 0x0000000000b77308 */ /* 0x0007e20000000800 */
[----:B--2---:R-:W-:Y:S02]  /*9a40*/  FFMA.FTZ R2, R132, c[0x0][0x23c], -R3 ;  /* 0x00008f0084027a23 */ /* 0x004fe40000010803 */
[----:B------:R-:W-:-:S05]  /*9a50*/  IMAD.WIDE.U32 R132, R11, -0x326172a9, RZ ;  /* 0xcd9e8d570b847825 */ /* 0x000fca00078e00ff */
[----:B------:R2:W-:Y:S01]  /*9a60*/  MUFU.EX2 R252, R8 ;  /* 0x0000000800fc7308 */ /* 0x0005e20000000800 */
[----:B---3--:R-:W-:-:S07]  /*9a70*/  LOP3.LUT R0, R13, UR17, R132, 0x96, !PT ;  /* 0x000000110d007c12 */ /* 0x008fce000f8e9684 */
[----:B------:R3:W-:Y:S08]  /*9a80*/  MUFU.EX2 R192, R2 ;  /* 0x0000000200c07308 */ /* 0x0007f00000000800 */
[----:B------:R4:W5:Y:S01]  /*9a90*/  MUFU.EX2 R251, R9 ;  /* 0x0000000900fb7308 */ /* 0x0009620000000800 */
[----:B--2---:R-:W-:Y:S01]  /*9aa0*/  LOP3.LUT R8, R0, 0xff, RZ, 0xc0, !PT ;  /* 0x000000ff00087812 */ /* 0x004fe200078ec0ff */
[----:B---3--:R-:W-:-:S06]  /*9ab0*/  FFMA.FTZ R2, R30, c[0x0][0x23c], -R3 ;  /* 0x00008f001e027a23 */ /* 0x008fcc0000010803 */
[----:B------:R2:W3:Y:S01]  /*9ac0*/  MUFU.EX2 R195, R2 ;  /* 0x0000000200c37308 */ /* 0x0004e20000000800 */
[----:B----4-:R-:W-:-:S04]  /*9ad0*/  SHF.R.U32.HI R9, RZ, 0x10, R0 ;  /* 0x00000010ff097819 */ /* 0x010fc80000011600 */
[----:B------:R-:W-:Y:S02]  /*9ae0*/  LOP3.LUT R9, R9, 0xff, RZ, 0xc0, !PT ;  /* 0x000000ff09097812 */ /* 0x000fe400078ec0ff */
[----:B--2---:R-:W-:Y:S02]  /*9af0*/  LOP3.LUT R2, R0, 0xffff, RZ, 0xc0, !PT ;  /* 0x0000ffff00027812 */ /* 0x004fe400078ec0ff */
[----:B------:R-:W-:-:S04]  /*9b00*/  SHF.R.U32.HI R0, RZ, 0x18, R0 ;  /* 0x00000018ff007819 */ /* 0x000fc80000011600 */
[----:B------:R-:W-:Y:S02]  /*9b10*/  PRMT R9, R9, 0x5410, R0 ;  /* 0x0000541009097816 */ /* 0x000fe40000000000 */
[----:B-----5:R-:W-:-:S03]  /*9b20*/  F2FP.PACK_AB R0, R251, R252 ;  /* 0x000000fcfb00723e */ /* 0x020fc600000000ff */
[----:B------:R-:W-:Y:S01]  /*9b30*/  HSET2.LE.AND R9, R9, R180, PT ;  /* 0x000000b409097233 */ /* 0x000fe20003803000 */
[----:B------:R-:W-:Y:S01]  /*9b40*/  SHF.R.U32.HI R2, RZ, 0x8, R2 ;  /* 0x00000008ff027819 */ /* 0x000fe20000011602 */
[----:B------:R-:W-:Y:S01]  /*9b50*/  FMUL.FTZ R19, R10, c[0x0][0x23c] ;  /* 0x00008f000a137a20 */ /* 0x000fe20000410000 */
[----:B------:R-:W-:Y:S02]  /*9b60*/  SHF.R.U32.HI R11, RZ, 0x10, R12 ;  /* 0x00000010ff0b7819 */ /* 0x000fe4000001160c */
[----:B------:R-:W-:Y:S01]  /*9b70*/  LOP3.LUT R9, R9, R0, RZ, 0xc0, !PT ;  /* 0x0000000009097212 */ /* 0x000fe200078ec0ff */
[----:B------:R-:W-:Y:S01]  /*9b80*/  FMUL.FTZ R14, R14, c[0x0][0x23c] ;  /* 0x00008f000e0e7a20 */ /* 0x000fe20000410000 */
[----:B------:R-:W-:Y:S02]  /*9b90*/  PRMT R8, R8, 0x5410, R2 ;  /* 0x0000541008087816 */ /* 0x000fe40000000002 */
[C---:B------:R-:W-:Y:S02]  /*9ba0*/  LOP3.LUT R10, R12.reuse, 0xffff, RZ, 0xc0, !PT ;  /* 0x0000ffff0c0a7812 */ /* 0x040fe400078ec0ff */
[----:B------:R-:W-:-:S02]  /*9bb0*/  LOP3.LUT R0, R12, 0xff, RZ, 0xc0, !PT ;  /* 0x000000ff0c007812 */ /* 0x000fc400078ec0ff */
[----:B------:R-:W-:Y:S02]  /*9bc0*/  SHF.R.U32.HI R12, RZ, 0x18, R12 ;  /* 0x00000018ff0c7819 */ /* 0x000fe4000001160c */
[----:B------:R-:W-:Y:S01]  /*9bd0*/  LOP3.LUT R11, R11, 0xff, RZ, 0xc0, !PT ;  /* 0x000000ff0b0b7812 */ /* 0x000fe200078ec0ff */
[----:B------:R-:W-:Y:S01]  /*9be0*/  HSET2.LE.AND R8, R8, R180, PT ;  /* 0x000000b408087233 */ /* 0x000fe20003803000 */
[----:B------:R-:W-:Y:S01]  /*9bf0*/  F2FP.PACK_AB R2, R192, R236 ;  /* 0x000000ecc002723e */ /* 0x000fe200000000ff */
[----:B------:R2:W-:Y:S01]  /*9c00*/  MUFU.EX2 R21, R14 ;  /* 0x0000000e00157308 */ /* 0x0005e20000000800 */
[----:B------:R-:W-:Y:S02]  /*9c10*/  PRMT R11, R11, 0x5410, R12 ;  /* 0x000054100b0b7816 */ /* 0x000fe4000000000c */
[----:B------:R-:W-:Y:S01]  /*9c20*/  LOP3.LUT R8, R8, R2, RZ, 0xc0, !PT ;  /* 0x0000000208087212 */ /* 0x000fe200078ec0ff */
[----:B------:R-:W-:Y:S02]  /*9c30*/  FFMA.FTZ R2, R35, c[0x0][0x23c], -R16 ;  /* 0x00008f0023027a23 */ /* 0x000fe40000010810 */
[----:B------:R-:W-:-:S02]  /*9c40*/  FMUL.FTZ R20, R20, c[0x0][0x23c] ;  /* 0x00008f0014147a20 */ /* 0x000fc40000410000 */
[----:B------:R4:W-:Y:S01]  /*9c50*/  MUFU.EX2 R250, R2 ;  /* 0x0000000200fa7308 */ /* 0x0009e20000000800 */
[----:B--2---:R-:W2:Y:S07]  /*9c60*/  LDSM.16.MT88.4 R12, [R201+0xa000] ;  /* 0x00a00000c90c783b */ /* 0x004eae0000004200 */
[----:B------:R5:W-:Y:S01]  /*9c70*/  MUFU.EX2 R22, R20 ;  /* 0x0000001400167308 */ /* 0x000be20000000800 */
[----:B------:R-:W-:Y:S01]  /*9c80*/  SHF.R.U32.HI R10, RZ, 0x8, R10 ;  /* 0x00000008ff0a7819 */ /* 0x000fe2000001160a */
[----:B----4-:R-:W-:-:S06]  /*9c90*/  FFMA.FTZ R2, R28, c[0x0][0x23c], -R16 ;  /* 0x00008f001c027a23 */ /* 0x010fcc0000010810 */
[----:B------:R-:W4:Y:S01]  /*9ca0*/  MUFU.EX2 R249, R2 ;  /* 0x0000000200f97308 */ /* 0x000f220000000800 */
[----:B-----5:R-:W-:Y:S01]  /*9cb0*/  FMUL.FTZ R20, R23, c[0x0][0x23c] ;  /* 0x00008f0017147a20 */ /* 0x020fe20000410000 */
[----:B------:R-:W-:-:S06]  /*9cc0*/  PRMT R10, R0, 0x5410, R10 ;  /* 0x00005410000a7816 */ /* 0x000fcc000000000a */
[----:B------:R-:W5:Y:S01]  /*9cd0*/  MUFU.EX2 R19, R19 ;  /* 0x0000001300137308 */ /* 0x000f620000000800 */
[----:B---3--:R-:W-:-:S07]  /*9ce0*/  F2FP.PACK_AB R0, R183, R195 ;  /* 0x000000c3b700723e */ /* 0x008fce00000000ff */
[----:B------:R-:W3:Y:S01]  /*9cf0*/  MUFU.EX2 R20, R20 ;  /* 0x0000001400147308 */ /* 0x000ee20000000800 */
[--C-:B------:R-:W-:Y:S02]  /*9d00*/  HSET2.LE.AND R10, R10, R180.reuse, PT ;  /* 0x000000b40a0a7233 */ /* 0x100fe40003803000 */
[----:B------:R-:W-:-:S03]  /*9d10*/  HSET2.LE.AND R11, R11, R180, PT ;  /* 0x000000b40b0b7233 */ /* 0x000fc60003803000 */
[----:B------:R-:W-:Y:S02]  /*9d20*/  LOP3.LUT R10, R10, R0, RZ, 0xc0, !PT ;  /* 0x000000000a0a7212 */ /* 0x000fe400078ec0ff */
[----:B----4-:R-:W-:Y:S01]  /*9d30*/  F2FP.PACK_AB R0, R249, R250 ;  /* 0x000000faf900723e */ /* 0x010fe200000000ff */
[-C--:B-----5:R-:W-:Y:S02]  /*9d40*/  FMUL.FTZ R140, R140, R19.reuse ;  /* 0x000000138c8c7220 */ /* 0x0a0fe40000410000 */
[----:B------:R-:W-:Y:S01]  /*9d50*/  FMUL.FTZ R141, R141, R19 ;  /* 0x000000138d8d7220 */ /* 0x000fe20000410000 */
[----:B------:R-:W-:Y:S01]  /*9d60*/  LOP3.LUT R11, R11, R0, RZ, 0xc0, !PT ;  /* 0x000000000b0b7212 */ /* 0x000fe200078ec0ff */
[-C--:B------:R-:W-:Y:S02]  /*9d70*/  FMUL.FTZ R142, R142, R22.reuse ;  /* 0x000000168e8e7220 */ /* 0x080fe40000410000 */
[----:B------:R-:W-:Y:S02]  /*9d80*/  FMUL.FTZ R143, R143, R22 ;  /* 0x000000168f8f7220 */ /* 0x000fe40000410000 */
[----:B------:R-:W-:-:S02]  /*9d90*/  FMUL.FTZ R144, R144, R21 ;  /* 0x0000001590907220 */ /* 0x000fc40000410000 */
[-C--:B------:R-:W-:Y:S02]  /*9da0*/  FMUL.FTZ R145, R145, R21.reuse ;  /* 0x0000001591917220 */ /* 0x080fe40000410000 */
[-C--:B---3--:R-:W-:Y:S02]  /*9db0*/  FMUL.FTZ R146, R146, R20.reuse ;  /* 0x0000001492927220 */ /* 0x088fe40000410000 */
        /* <DEDUP_REMOVED lines=9> */
[----:B------:R-:W-:Y:S01]  /*9e50*/  MOV R29, R244 ;  /* 0x000000f4001d7202 */ /* 0x000fe20000000f00 */
[-C--:B--2---:R-:W-:Y:S08]  /*9e60*/  HMMA.16816.F32 R140, R8, R12.reuse, R140 ;  /* 0x0000000c088c723c */ /* 0x084ff0000000188c */
[C---:B------:R-:W-:Y:S08]  /*9e70*/  HMMA.16816.F32 R144, R4.reuse, R12, R144 ;  /* 0x0000000c0490723c */ /* 0x040ff00000001890 */
[-C--:B------:R-:W-:Y:S08]  /*9e80*/  HMMA.16816.F32 R148, R4, R14.reuse, R148 ;  /* 0x0000000e0494723c */ /* 0x080ff00000001894 */
[----:B-1----:R-:W-:Y:S01]  /*9e90*/  HMMA.16816.F32 R244, R8, R14, R152 ;  /* 0x0000000e08f4723c */ /* 0x002fe20000001898 */
        /* <DEDUP_REMOVED lines=17> */
[----:B------:R-:W-:Y:S02]  /*9fb0*/  MOV R153, R183 ;  /* 0x000000b700997202 */ /* 0x000fe40000000f00 */
        /* <DEDUP_REMOVED lines=124> */
[----:B------:R-:W-:-:S02]  /*a780*/  FFMA.FTZ R0, R198, c[0x0][0x23c], -R3 ;  /* 0x00008f00c6007a23 */ /* 0x000fc40000010803 */
[----:B------:R-:W-:Y:S02]  /*a790*/  IMAD.MOV.U32 R66, RZ, RZ, R177 ;  /* 0x000000ffff427224 */ /* 0x000fe400078e00b1 */
[----:B------:R2:W-:Y:S01]  /*a7a0*/  MUFU.EX2 R177, R0 ;  /* 0x0000000000b17308 */ /* 0x0005e20000000800 */
[-C--:B------:R-:W-:Y:S02]  /*a7b0*/  FMUL.FTZ R120, R120, R21.reuse ;  /* 0x0000001578787220 */ /* 0x080fe40000410000 */
[----:B------:R-:W-:Y:S02]  /*a7c0*/  FMUL.FTZ R121, R121, R21 ;  /* 0x0000001579797220 */ /* 0x000fe40000410000 */
[----:B--2---:R-:W-:-:S04]  /*a7d0*/  FFMA.FTZ R0, R190, c[0x0][0x23c], -R3 ;  /* 0x00008f00be007a23 */ /* 0x004fc80000010803 */
[----:B------:R2:W-:Y:S01]  /*a7e0*/  MUFU.EX2 R190, R0 ;  /* 0x0000000000be7308 */ /* 0x0005e20000000800 */
[-C--:B------:R-:W-:Y:S02]  /*a7f0*/  FMUL.FTZ R124, R124, R21.reuse ;  /* 0x000000157c7c7220 */ /* 0x080fe40000410000 */
[----:B------:R-:W-:Y:S02]  /*a800*/  FMUL.FTZ R125, R125, R21 ;  /* 0x000000157d7d7220 */ /* 0x000fe40000410000 */
[-C--:B------:R-:W-:Y:S02]  /*a810*/  FMUL.FTZ R122, R122, R20.reuse ;  /* 0x000000147a7a7220 */ /* 0x080fe40000410000 */
[-C--:B------:R-:W-:Y:S02]  /*a820*/  FMUL.FTZ R123, R123, R20.reuse ;  /* 0x000000147b7b7220 */ /* 0x080fe40000410000 */
[----:B------:R-:W-:Y:S02]  /*a830*/  FMUL.FTZ R126, R126, R20 ;  /* 0x000000147e7e7220 */ /* 0x000fe40000410000 */
[----:B--2---:R-:W-:-:S04]  /*a840*/  FFMA.FTZ R0, R184, c[0x0][0x23c], -R3 ;  /* 0x00008f00b8007a23 */ /* 0x004fc80000010803 */
[----:B------:R2:W-:Y:S01]  /*a850*/  MUFU.EX2 R184, R0 ;  /* 0x0000000000b87308 */ /* 0x0005e20000000800 */
[----:B------:R-:W-:Y:S01]  /*a860*/  FMUL.FTZ R127, R127, R20 ;  /* 0x000000147f7f7220 */ /* 0x000fe20000410000 */
[----:B------:R-:W-:Y:S01]  /*a870*/  LOP3.LUT R2, R237, UR8, R174, 0x96, !PT ;  /* 0x00000008ed027c12 */ /* 0x000fe2000f8e96ae */
[-C--:B------:R-:W-:Y:S02]  /*a880*/  FMUL.FTZ R116, R116, R19.reuse ;  /* 0x0000001374747220 */ /* 0x080fe40000410000 */
[----:B------:R-:W-:Y:S02]  /*a890*/  FMUL.FTZ R117, R117, R19 ;  /* 0x0000001375757220 */ /* 0x000fe40000410000 */
[-C--:B------:R-:W-:Y:S02]  /*a8a0*/  FMUL.FTZ R118, R118, R22.reuse ;  /* 0x0000001676767220 */ /* 0x080fe40000410000 */
[----:B------:R-:W-:Y:S02]  /*a8b0*/  FMUL.FTZ R119, R119, R22 ;  /* 0x0000001677777220 */ /* 0x000fe40000410000 */
[----:B--2---:R-:W-:-:S02]  /*a8c0*/  FFMA.FTZ R0, R178, c[0x0][0x23c], -R3 ;  /* 0x00008f00b2007a23 */ /* 0x004fc40000010803 */
[-C--:B------:R-:W-:Y:S02]  /*a8d0*/  FMUL.FTZ R128, R128, R19.reuse ;  /* 0x0000001380807220 */ /* 0x080fe40000410000 */
[----:B------:R2:W-:Y:S01]  /*a8e0*/  MUFU.EX2 R178, R0 ;  /* 0x0000000000b27308 */ /* 0x0005e20000000800 */
[----:B------:R-:W-:Y:S02]  /*a8f0*/  FMUL.FTZ R129, R129, R19 ;  /* 0x0000001381817220 */ /* 0x000fe40000410000 */
[-C--:B------:R-:W-:Y:S02]  /*a900*/  FMUL.FTZ R130, R130, R22.reuse ;  /* 0x0000001682827220 */ /* 0x080fe40000410000 */
[----:B------:R-:W-:Y:S01]  /*a910*/  FMUL.FTZ R131, R131, R22 ;  /* 0x0000001683837220 */ /* 0x000fe20000410000 */
[----:B-1----:R-:W-:Y:S01]  /*a920*/  HMMA.16816.F32 R120, R4, R12, R120 ;  /* 0x0000000c0478723c */ /* 0x002fe20000001878 */
[----:B------:R-:W-:Y:S01]  /*a930*/  IMAD.WIDE.U32 R2, R2, -0x2daee0ad, RZ ;  /* 0xd2511f5302027825 */ /* 0x000fe200078e00ff */
[----:B------:R-:W-:-:S03]  /*a940*/  MOV R65, R31 ;  /* 0x0000001f00417202 */ /* 0x000fc60000000f00 */
[----:B--2---:R-:W-:-:S03]  /*a950*/  FFMA.FTZ R0, R199, c[0x0][0x23c], -R16 ;  /* 0x00008f00c7007a23 */ /* 0x004fc60000010810 */
[----:B------:R-:W-:Y:S01]  /*a960*/  HMMA.16816.F32 R24, R4, R14, R124 ;  /* 0x0000000e0418723c */ /* 0x000fe2000000187c */
[----:B------:R1:W-:Y:S01]  /*a970*/  MUFU.EX2 R135, R0 ;  /* 0x0000000000877308 */ /* 0x0003e20000000800 */
[----:B------:R-:W-:-:S05]  /*a980*/  MOV R64, R29 ;  /* 0x0000001d00407202 */ /* 0x000fca0000000f00 */
[----:B------:R-:W-:Y:S01]  /*a990*/  LOP3.LUT R6, R133, UR8, R248, 0x96, !PT ;  /* 0x0000000885067c12 */ /* 0x000fe2000f8e96f8 */
[----:B------:R-:W-:Y:S01]  /*a9a0*/  FFMA.FTZ R5, R179, c[0x0][0x23c], -R16 ;  /* 0x00008f00b3057a23 */ /* 0x000fe20000010810 */
[----:B------:R-:W-:Y:S01]  /*a9b0*/  HMMA.16816.F32 R116, R8, R12, R116 ;  /* 0x0000000c0874723c */ /* 0x000fe20000001874 */
[----:B------:R-:W-:Y:S02]  /*a9c0*/  LOP3.LUT R4, R3, UR18, R176, 0x96, !PT ;  /* 0x0000001203047c12 */ /* 0x000fe4000f8e96b0 */
[----:B------:R2:W-:Y:S01]  /*a9d0*/  MUFU.EX2 R173, R5 ;  /* 0x0000000500ad7308 */ /* 0x0005e20000000800 */
[----:B-1----:R-:W-:-:S04]  /*a9e0*/  FFMA.FTZ R0, R196, c[0x0][0x23c], -R16 ;  /* 0x00008f00c4007a23 */ /* 0x002fc80000010810 */
[----:B------:R-:W-:Y:S01]  /*a9f0*/  HMMA.16816.F32 R28, R8, R14, R128 ;  /* 0x0000000e081c723c */ /* 0x000fe20000001880 */
[----:B------:R-:W-:Y:S02]  /*aa00*/  LOP3.LUT R13, R2, 0xff, RZ, 0xc0, !PT ;  /* 0x000000ff020d7812 */ /* 0x000fe400078ec0ff */
[----:B------:R1:W-:Y:S01]  /*aa10*/  MUFU.EX2 R175, R0 ;  /* 0x0000000000af7308 */ /* 0x0003e20000000800 */
[----:B------:R-:W-:-:S03]  /*aa20*/  SHF.R.U32.HI R12, RZ, 0x10, R2 ;  /* 0x00000010ff0c7819 */ /* 0x000fc60000011602 */
[----:B------:R-:W-:Y:S01]  /*aa30*/  LOP3.LUT R8, R2, 0xffff, RZ, 0xc0, !PT ;  /* 0x0000ffff02087812 */ /* 0x000fe200078ec0ff */
[----:B--2---:R-:W-:Y:S01]  /*aa40*/  FFMA.FTZ R5, R239, c[0x0][0x23c], -R17 ;  /* 0x00008f00ef057a23 */ /* 0x004fe20000010811 */
[----:B------:R-:W-:Y:S01]  /*aa50*/  SHF.R.U32.HI R14, RZ, 0x18, R2 ;  /* 0x00000018ff0e7819 */ /* 0x000fe20000011602 */
[----:B------:R-:W-:Y:S02]  /*aa60*/  IMAD.WIDE.U32 R2, R6, -0x2daee0ad, RZ ;  /* 0xd2511f5306027825 */ /* 0x000fe400078e00ff */
[----:B------:R2:W-:Y:S02]  /*aa70*/  MUFU.EX2 R133, R5 ;  /* 0x0000000500857308 */ /* 0x0005e40000000800 */
[----:B-1----:R-:W-:Y:S01]  /*aa80*/  FFMA.FTZ R0, R185, c[0x0][0x23c], -R16 ;  /* 0x00008f00b9007a23 */ /* 0x002fe20000010810 */
[----:B------:R-:W-:-:S05]  /*aa90*/  LOP3.LUT R11, R2, 0xff, RZ, 0xc0, !PT ;  /* 0x000000ff020b7812 */ /* 0x000fca00078ec0ff */
[----:B------:R1:W-:Y:S01]  /*aaa0*/  MUFU.EX2 R174, R0 ;  /* 0x0000000000ae7308 */ /* 0x0003e20000000800 */
[--C-:B------:R-:W-:Y:S02]  /*aab0*/  SHF.R.U32.HI R10, RZ, 0x10, R2.reuse ;  /* 0x00000010ff0a7819 */ /* 0x100fe40000011602 */
[----:B------:R-:W-:Y:S02]  /*aac0*/  SHF.R.U32.HI R7, RZ, 0x18, R2 ;  /* 0x00000018ff077819 */ /* 0x000fe40000011602 */
[----:B--2---:R-:W-:Y:S01]  /*aad0*/  LOP3.LUT R5, R2, 0xffff, RZ, 0xc0, !PT ;  /* 0x0000ffff02057812 */ /* 0x004fe200078ec0ff */
[--C-:B------:R-:W-:Y:S01]  /*aae0*/  FFMA.FTZ R2, R186, c[0x0][0x23c], -R17.reuse ;  /* 0x00008f00ba027a23 */ /* 0x100fe20000010811 */
[----:B-1----:R-:W-:Y:S01]  /*aaf0*/  LOP3.LUT R0, R3, UR18, R172, 0x96, !PT ;  /* 0x0000001203007c12 */ /* 0x002fe2000f8e96ac */
[----:B------:R-:W-:Y:S02]  /*ab00*/  FFMA.FTZ R3, R189, c[0x0][0x23c], -R17 ;  /* 0x00008f00bd037a23 */ /* 0x000fe40000010811 */
[----:B------:R1:W-:Y:S01]  /*ab10*/  MUFU.EX2 R132, R2 ;  /* 0x0000000200847308 */ /* 0x0003e20000000800 */
[--C-:B------:R-:W-:Y:S01]  /*ab20*/  FFMA.FTZ R6, R188, c[0x0][0x23c], -R18.reuse ;  /* 0x00008f00bc067a23 */ /* 0x100fe20000010812 */
[----:B------:R-:W-:Y:S01]  /*ab30*/  SHF.R.U32.HI R5, RZ, 0x8, R5 ;  /* 0x00000008ff057819 */ /* 0x000fe20000011605 */
[----:B------:R-:W-:-:S05]  /*ab40*/  FFMA.FTZ R9, R187, c[0x0][0x23c], -R18 ;  /* 0x00008f00bb097a23 */ /* 0x000fca0000010812 */
[----:B------:R2:W3:Y:S01]  /*ab50*/  MUFU.EX2 R134, R3 ;  /* 0x0000000300867308 */ /* 0x0004e20000000800 */
[----:B------:R-:W-:Y:S02]  /*ab60*/  FFMA.FTZ R15, R197, c[0x0][0x23c], -R17 ;  /* 0x00008f00c50f7a23 */ /* 0x000fe40000010811 */
[--C-:B------:R-:W-:Y:S01]  /*ab70*/  FFMA.FTZ R16, R238, c[0x0][0x23c], -R18.reuse ;  /* 0x00008f00ee107a23 */ /* 0x100fe20000010812 */
[----:B-1----:R-:W-:Y:S01]  /*ab80*/  LOP3.LUT R2, R12, 0xff, RZ, 0xc0, !PT ;  /* 0x000000ff0c027812 */ /* 0x002fe200078ec0ff */
[----:B------:R-:W-:Y:S01]  /*ab90*/  FFMA.FTZ R17, R191, c[0x0][0x23c], -R18 ;  /* 0x00008f00bf117a23 */ /* 0x000fe20000010812 */
[----:B--2---:R-:W-:Y:S02]  /*aba0*/  SHF.R.U32.HI R3, RZ, 0x8, R8 ;  /* 0x00000008ff037819 */ /* 0x004fe40000011608 */
[----:B------:R1:W-:Y:S02]  /*abb0*/  MUFU.EX2 R23, R6 ;  /* 0x0000000600177308 */ /* 0x0003e40000000800 */
[----:B------:R-:W-:-:S02]  /*abc0*/  PRMT R13, R13, 0x5410, R3 ;  /* 0x000054100d0d7816 */ /* 0x000fc40000000003 */
[----:B------:R-:W-:Y:S02]  /*abd0*/  LOP3.LUT R3, R10, 0xff, RZ, 0xc0, !PT ;  /* 0x000000ff0a037812 */ /* 0x000fe400078ec0ff */
[----:B------:R-:W-:Y:S02]  /*abe0*/  PRMT R10, R2, 0x5410, R14 ;  /* 0x00005410020a7816 */ /* 0x000fe4000000000e */
[----:B------:R-:W2:Y:S01]  /*abf0*/  MUFU.EX2 R18, R9 ;  /* 0x0000000900127308 */ /* 0x000ea20000000800 */
[----:B------:R-:W-:Y:S02]  /*ac00*/  PRMT R12, R11, 0x5410, R5 ;  /* 0x000054100b0c7816 */ /* 0x000fe40000000005 */
[----:B------:R-:W-:Y:S02]  /*ac10*/  LOP3.LUT R2, R4, 0xffff, RZ, 0xc0, !PT ;  /* 0x0000ffff04027812 */ /* 0x000fe400078ec0ff */
[----:B------:R-:W-:Y:S02]  /*ac20*/  SHF.R.U32.HI R5, RZ, 0x10, R4 ;  /* 0x00000010ff057819 */ /* 0x000fe40000011604 */
[----:B------:R-:W-:Y:S01]  /*ac30*/  PRMT R11, R3, 0x5410, R7 ;  /* 0x00005410030b7816 */ /* 0x000fe20000000007 */
[----:B------:R-:W4:Y:S01]  /*ac40*/  MUFU.EX2 R15, R15 ;  /* 0x0000000f000f7308 */ /* 0x000f220000000800 */
[----:B-1----:R-:W-:-:S02]  /*ac50*/  SHF.R.U32.HI R6, RZ, 0x8, R2 ;  /* 0x00000008ff067819 */ /* 0x002fc40000011602 */
[----:B------:R-:W-:Y:S02]  /*ac60*/  SHF.R.U32.HI R7, RZ, 0x18, R4 ;  /* 0x00000018ff077819 */ /* 0x000fe40000011604 */
[----:B------:R-:W-:Y:S02]  /*ac70*/  LOP3.LUT R3, R0, 0xffff, RZ, 0xc0, !PT ;  /* 0x0000ffff00037812 */ /* 0x000fe400078ec0ff */
[----:B------:R-:W-:Y:S02]  /*ac80*/  LOP3.LUT R2, R5, 0xff, RZ, 0xc0, !PT ;  /* 0x000000ff05027812 */ /* 0x000fe400078ec0ff */
[----:B------:R-:W-:Y:S02]  /*ac90*/  LOP3.LUT R8, R4, 0xff, RZ, 0xc0, !PT ;  /* 0x000000ff04087812 */ /* 0x000fe400078ec0ff */
[----:B------:R-:W-:Y:S02]  /*aca0*/  MOV R248, R67 ;  /* 0x0000004300f87202 */ /* 0x000fe40000000f00 */
[----:B------:R-:W-:-:S02]  /*acb0*/  SHF.R.U32.HI R4, RZ, 0x8, R3 ;  /* 0x00000008ff047819 */ /* 0x000fc40000011603 */
[----:B------:R-:W-:Y:S02]  /*acc0*/  PRMT R14, R2, 0x5410, R7 ;  /* 0x00005410020e7816 */ /* 0x000fe40000000007 */
[----:B------:R-:W-:Y:S02]  /*acd0*/  LOP3.LUT R3, R0, 0xff, RZ, 0xc0, !PT ;  /* 0x000000ff00037812 */ /* 0x000fe400078ec0ff */
[----:B------:R-:W-:Y:S02]  /*ace0*/  SHF.R.U32.HI R2, RZ, 0x10, R0 ;  /* 0x00000010ff027819 */ /* 0x000fe40000011600 */
[----:B------:R-:W-:Y:S02]  /*acf0*/  PRMT R8, R8, 0x5410, R6 ;  /* 0x0000541008087816 */ /* 0x000fe40000000006 */
[----:B------:R-:W-:Y:S01]  /*ad00*/  SHF.R.U32.HI R6, RZ, 0x18, R0 ;  /* 0x00000018ff067819 */ /* 0x000fe20000011600 */
[--C-:B------:R-:W-:Y:S01]  /*ad10*/  HSET2.LE.AND R0, R13, R248.reuse, PT ;  /* 0x000000f80d007233 */ /* 0x100fe20003803000 */
[----:B------:R-:W-:Y:S01]  /*ad20*/  PRMT R7, R3, 0x5410, R4 ;  /* 0x0000541003077816 */ /* 0x000fe20000000004 */
[----:B------:R-:W-:Y:S01]  /*ad30*/  HSET2.LE.AND R3, R10, R248, PT ;  /* 0x000000f80a037233 */ /* 0x000fe20003803000 */
[----:B------:R-:W-:-:S02]  /*ad40*/  LOP3.LUT R5, R2, 0xff, RZ, 0xc0, !PT ;  /* 0x000000ff02057812 */ /* 0x000fc400078ec0ff */
[----:B---3--:R-:W-:Y:S02]  /*ad50*/  F2FP.PACK_AB R2, R132, R134 ;  /* 0x000000868402723e */ /* 0x008fe400000000ff */
[----:B--2---:R-:W-:Y:S02]  /*ad60*/  F2FP.PACK_AB R4, R18, R23 ;  /* 0x000000171204723e */ /* 0x004fe400000000ff */
[----:B------:R-:W-:Y:S01]  /*ad70*/  LOP3.LUT R126, R0, R2, RZ, 0xc0, !PT ;  /* 0x00000002007e7212 */ /* 0x000fe200078ec0ff */
[--C-:B------:R-:W-:Y:S01]  /*ad80*/  HSET2.LE.AND R0, R12, R248.reuse, PT ;  /* 0x000000f80c007233 */ /* 0x100fe20003803000 */
[----:B------:R-:W-:Y:S01]  /*ad90*/  PRMT R9, R5, 0x5410, R6 ;  /* 0x0000541005097816 */ /* 0x000fe20000000006 */
[--C-:B------:R-:W-:Y:S01]  /*ada0*/  HSET2.LE.AND R5, R8, R248.reuse, PT ;  /* 0x000000f808057233 */ /* 0x100fe20003803000 */
[----:B------:R-:W-:Y:S01]  /*adb0*/  LOP3.LUT R127, R3, R4, RZ, 0xc0, !PT ;  /* 0x00000004037f7212 */ /* 0x000fe200078ec0ff */
[----:B------:R-:W-:Y:S01]  /*adc0*/  HSET2.LE.AND R3, R11, R248, PT ;  /* 0x000000f80b037233 */ /* 0x000fe20003803000 */
[----:B------:R-:W-:-:S02]  /*add0*/  F2FP.PACK_AB R2, R178, R184 ;  /* 0x000000b8b202723e */ /* 0x000fc400000000ff */
[----:B------:R-:W-:Y:S02]  /*ade0*/  F2FP.PACK_AB R4, R173, R174 ;  /* 0x000000aead04723e */ /* 0x000fe400000000ff */
[----:B----4-:R-:W-:Y:S02]  /*adf0*/  F2FP.PACK_AB R6, R15, R133 ;  /* 0x000000850f06723e */ /* 0x010fe400000000ff */
[----:B------:R-:W-:Y:S01]  /*ae00*/  LOP3.LUT R130, R0, R2, RZ, 0xc0, !PT ;  /* 0x0000000200827212 */ /* 0x000fe200078ec0ff */
[----:B------:R-:W-:Y:S01]  /*ae10*/  HSET2.LE.AND R0, R7, R248, PT ;  /* 0x000000f807007233 */ /* 0x000fe20003803000 */
[----:B------:R-:W-:Y:S02]  /*ae20*/  LOP3.LUT R131, R3, R4, RZ, 0xc0, !PT ;  /* 0x0000000403837212 */ /* 0x000fe400078ec0ff */
[----:B------:R-:W-:Y:S02]  /*ae30*/  LOP3.LUT R124, R5, R6, RZ, 0xc0, !PT ;  /* 0x00000006057c7212 */ /* 0x000fe400078ec0ff */
[----:B------:R-:W1:Y:S01]  /*ae40*/  LDSM.16.MT88.4 R4, [R205+0xb800] ;  /* 0x00b80000cd04783b */ /* 0x000e620000004200 */
[----:B------:R-:W-:Y:S01]  /*ae50*/  MUFU.EX2 R16, R16 ;  /* 0x0000001000107308 */ /* 0x000fe20000000800 */
[----:B------:R-:W-:Y:S01]  /*ae60*/  MOV R97, R168 ;  /* 0x000000a800617202 */ /* 0x000fe20000000f00 */
[----:B------:R-:W-:Y:S01]  /*ae70*/  IMAD.MOV.U32 R96, RZ, RZ, R169 ;  /* 0x000000ffff607224 */ /* 0x000fe200078e00a9 */
[----:B------:R-:W-:-:S05]  /*ae80*/  MOV R115, R170 ;  /* 0x000000aa00737202 */ /* 0x000fca0000000f00 */
[----:B------:R-:W2:Y:S01]  /*ae90*/  MUFU.EX2 R17, R17 ;  /* 0x0000001100117308 */ /* 0x000ea20000000800 */
[----:B------:R-:W-:Y:S02]  /*aea0*/  MOV R114, R171 ;  /* 0x000000ab00727202 */ /* 0x000fe40000000f00 */
[----:B------:R-:W-:Y:S01]  /*aeb0*/  F2FP.PACK_AB R2, R190, R177 ;  /* 0x000000b1be02723e */ /* 0x000fe200000000ff */
[----:B------:R-:W3:Y:S03]  /*aec0*/  LDSM.16.MT88.4 R168, [R203+0xa800] ;  /* 0x00a80000cba8783b */ /* 0x000ee60000004200 */
[----:B------:R-:W-:Y:S01]  /*aed0*/  LOP3.LUT R128, R0, R2, RZ, 0xc0, !PT ;  /* 0x0000000200807212 */ /* 0x000fe200078ec0ff */
[----:B------:R-:W-:Y:S01]  /*aee0*/  HSET2.LE.AND R0, R9, R248, PT ;  /* 0x000000f809007233 */ /* 0x000fe20003803000 */
[----:B------:R-:W-:Y:S02]  /*aef0*/  F2FP.PACK_AB R2, R175, R135 ;  /* 0x00000087af02723e */ /* 0x000fe400000000ff */
[----:B------:R-:W-:-:S02]  /*af00*/  MOV R83, R65 ;  /* 0x0000004100537202 */ /* 0x000fc40000000f00 */
[----:B------:R-:W-:Y:S02]  /*af10*/  MOV R82, R66 ;  /* 0x0000004200527202 */ /* 0x000fe40000000f00 */
[----:B------:R-:W-:Y:S02]  /*af20*/  MOV R81, R48 ;  /* 0x0000003000517202 */ /* 0x000fe40000000f00 */
[----:B------:R-:W-:Y:S02]  /*af30*/  MOV R80, R49 ;  /* 0x0000003100507202 */ /* 0x000fe40000000f00 */
[----:B------:R-:W-:Y:S02]  /*af40*/  MOV R99, R50 ;  /* 0x0000003200637202 */ /* 0x000fe40000000f00 */
[----:B------:R-:W-:Y:S02]  /*af50*/  MOV R98, R51 ;  /* 0x0000003300627202 */ /* 0x000fe40000000f00 */
[----:B------:R-:W-:Y:S01]  /*af60*/  LOP3.LUT R129, R0, R2, RZ, 0xc0, !PT ;  /* 0x0000000200817212 */ /* 0x000fe200078ec0ff */
[----:B------:R-:W-:Y:S01]  /*af70*/  HSET2.LE.AND R0, R14, R248, PT ;  /* 0x000000f80e007233 */ /* 0x000fe20003803000 */
[----:B------:R-:W-:Y:S01]  /*af80*/  MOV R125, R154 ;  /* 0x0000009a007d7202 */ /* 0x000fe20000000f00 */
[----:B------:R-:W-:Y:S01]  /*af90*/  FFMA.FTZ R19, R64, R19, R236 ;  /* 0x0000001340137223 */ /* 0x000fe200000100ec */
[----:B------:R-:W-:-:S02]  /*afa0*/  MOV R238, R83 ;  /* 0x0000005300ee7202 */ /* 0x000fc40000000f00 */
[----:B------:R-:W-:Y:S01]  /*afb0*/  MOV R176, R97 ;  /* 0x0000006100b07202 */ /* 0x000fe20000000f00 */
[----:B------:R-:W-:Y:S01]  /*afc0*/  IMAD.MOV.U32 R179, RZ, RZ, R96 ;  /* 0x000000ffffb37224 */ /* 0x000fe200078e0060 */
[----:B------:R-:W-:Y:S01]  /*afd0*/  MOV R197, R81 ;  /* 0x0000005100c57202 */ /* 0x000fe20000000f00 */
[----:B------:R-:W-:Y:S01]  /*afe0*/  LDSM.16.MT88.4 R48, [R206+0xa800] ;  /* 0x00a80000ce30783b */ /* 0x000fe20000004200 */
[----:B------:R-:W-:Y:S02]  /*aff0*/  MOV R186, R82 ;  /* 0x0000005200ba7202 */ /* 0x000fe40000000f00 */
[----:B--2---:R-:W-:Y:S02]  /*b000*/  F2FP.PACK_AB R2, R17, R16 ;  /* 0x000000101102723e */ /* 0x004fe400000000ff */
[----:B------:R-:W-:Y:S02]  /*b010*/  MOV R172, R99 ;  /* 0x0000006300ac7202 */ /* 0x000fe40000000f00 */
[----:B------:R-:W-:-:S02]  /*b020*/  MOV R189, R80 ;  /* 0x0000005000bd7202 */ /* 0x000fc40000000f00 */
[----:B------:R-:W-:Y:S01]  /*b030*/  MOV R239, R98 ;  /* 0x0000006200ef7202 */ /* 0x000fe20000000f00 */
[----:B------:R-:W-:Y:S01]  /*b040*/  FFMA.FTZ R3, R238, R22, R252 ;  /* 0x00000016ee037223 */ /* 0x000fe200000100fc */
[----:B------:R-:W-:Y:S01]  /*b050*/  MOV R248, R125 ;  /* 0x0000007d00f87202 */ /* 0x000fe20000000f00 */
[----:B------:R-:W-:Y:S01]  /*b060*/  LDSM.16.MT88.4 R64, [R205+0xa800] ;  /* 0x00a80000cd40783b */ /* 0x000fe20000004200 */
[----:B------:R-:W-:Y:S01]  /*b070*/  LOP3.LUT R125, R0, R2, RZ, 0xc0, !PT ;  /* 0x00000002007d7212 */ /* 0x000fe200078ec0ff */
[----:B------:R-:W-:Y:S01]  /*b080*/  FFMA.FTZ R2, R197, R21, R186 ;  /* 0x00000015c5027223 */ /* 0x000fe200000100ba */
[----:B------:R-:W-:Y:S01]  /*b090*/  MOV R113, R152 ;  /* 0x0000009800717202 */ /* 0x000fe20000000f00 */
[----:B------:R-:W-:Y:S01]  /*b0a0*/  FFMA.FTZ R0, R172, R20, R189 ;  /* 0x00000014ac007223 */ /* 0x000fe200000100bd */
        /* <DEDUP_REMOVED lines=12> */
[----:B------:R-:W2:Y:S01]  /*b170*/  LDSM.16.MT88.4 R152, [R201+0xa800] ;  /* 0x00a80000c998783b */ /* 0x000ea20000004200 */
[----:B------:R-:W-:-:S02]  /*b180*/  FADD.FTZ R0, R196, R9 ;  /* 0x00000009c4007221 */ /* 0x000fc40000010000 */
[----:B------:R-:W-:Y:S01]  /*b190*/  FADD.FTZ R8, R199, R8 ;  /* 0x00000008c7087221 */ /* 0x000fe20000010000 */
[----:B------:R-:W4:Y:S01]  /*b1a0*/  LDSM.16.MT88.4 R80, [R201+0xb800] ;  /* 0x00b80000c950783b */ /* 0x000f220000004200 */
[----:B------:R-:W-:-:S03]  /*b1b0*/  FADD.FTZ R3, R198, R3 ;  /* 0x00000003c6037221 */ /* 0x000fc60000010000 */
[----:B------:R-:W5:Y:S01]  /*b1c0*/  LDSM.16.MT88.4 R96, [R203+0xb800] ;  /* 0x00b80000cb60783b */ /* 0x000f620000004200 */
[----:B------:R-:W-:-:S03]  /*b1d0*/  FADD.FTZ R2, R249, R2 ;  /* 0x00000002f9027221 */ /* 0x000fc60000010000 */
[----:B------:R-:W2:Y:S01]  /*b1e0*/  LDSM.16.MT88.4 R112, [R206+0xb800] ;  /* 0x00b80000ce70783b */ /* 0x000ea20000004200 */
[----:B-1----:R-:W-:Y:S01]  /*b1f0*/  HMMA.16816.F32 R120, R124, R4, R120 ;  /* 0x000000047c78723c */ /* 0x002fe20000001878 */
[----:B------:R-:W-:Y:S02]  /*b200*/  FADD.FTZ R0, R248, R0 ;  /* 0x00000000f8007221 */ /* 0x000fe40000010000 */
[----:B------:R-:W-:Y:S02]  /*b210*/  FADD.FTZ R3, R177, R3 ;  /* 0x00000003b1037221 */ /* 0x000fe40000010000 */
[----:B------:R-:W-:-:S03]  /*b220*/  FADD.FTZ R2, R135, R2 ;  /* 0x0000000287027221 */ /* 0x000fc60000010000 */
[----:B------:R-:W-:Y:S01]  /*b230*/  HMMA.16816.F32 R116, R128, R4, R116 ;  /* 0x000000048074723c */ /* 0x000fe20000001874 */
[----:B------:R-:W-:-:S06]  /*b240*/  FADD.FTZ R0, R133, R0 ;  /* 0x0000000085007221 */ /* 0x000fcc0000010000 */
[----:B------:R-:W-:Y:S02]  /*b250*/  FADD.FTZ R4, R237, R8 ;  /* 0x00000008ed047221 */ /* 0x000fe40000010000 */
[----:B------:R-:W-:Y:S02]  /*b260*/  FADD.FTZ R3, R190, R3 ;  /* 0x00000003be037221 */ /* 0x000fe40000010000 */
[----:B------:R-:W-:Y:S02]  /*b270*/  FADD.FTZ R4, R16, R4 ;  /* 0x0000000410047221 */ /* 0x000fe40000010000 */
[----:B------:R-:W-:Y:S02]  /*b280*/  FADD.FTZ R2, R175, R2 ;  /* 0x00000002af027221 */ /* 0x000fe40000010000 */
[----:B------:R-:W-:Y:S02]  /*b290*/  FADD.FTZ R0, R15, R0 ;  /* 0x000000000f007221 */ /* 0x000fe40000010000 */
[----:B------:R-:W-:-:S02]  /*b2a0*/  FADD.FTZ R4, R17, R4 ;  /* 0x0000000411047221 */ /* 0x000fc40000010000 */
[----:B------:R-:W-:Y:S01]  /*b2b0*/  FADD.FTZ R5, R184, R3 ;  /* 0x00000003b8057221 */ /* 0x000fe20000010000 */
[----:B---3--:R-:W-:Y:S01]  /*b2c0*/  HMMA.16816.F32 R156, R128, R168, R156 ;  /* 0x000000a8809c723c */ /* 0x008fe2000000189c */
[----:B------:R-:W-:Y:S02]  /*b2d0*/  FADD.FTZ R3, R174, R2 ;  /* 0x00000002ae037221 */ /* 0x000fe40000010000 */
[----:B------:R-:W-:Y:S02]  /*b2e0*/  FADD.FTZ R2, R134, R0 ;  /* 0x0000000086027221 */ /* 0x000fe40000010000 */
[----:B------:R-:W-:-:S03]  /*b2f0*/  FADD.FTZ R0, R23, R4 ;  /* 0x0000000417007221 */ /* 0x000fc60000010000 */
[----:B------:R-:W-:Y:S01]  /*b300*/  HMMA.16816.F32 R160, R124, R168, R160 ;  /* 0x000000a87ca0723c */ /* 0x000fe200000018a0 */
[----:B------:R-:W-:-:S07]  /*b310*/  FADD.FTZ R239, R18, R0 ;  /* 0x0000000012ef7221 */ /* 0x000fce0000010000 */
[-C--:B------:R-:W-:Y:S08]  /*b320*/  HMMA.16816.F32 R164, R124, R170.reuse, R164 ;  /* 0x000000aa7ca4723c */ /* 0x080ff000000018a4 */
[----:B------:R-:W-:Y:S07]  /*b330*/  HMMA.16816.F32 R168, R128, R170, R240 ;  /* 0x000000aa80a8723c */ /* 0x000fee00000018f0 */
[----:B------:R-:W-:-:S02]  /*b340*/  FADD.FTZ R242, R178, R5 ;  /* 0x00000005b2f27221 */ /* 0x000fc40000010000 */
[----:B------:R-:W-:Y:S02]  /*b350*/  FADD.FTZ R241, R173, R3 ;  /* 0x00000003adf17221 */ /* 0x000fe40000010000 */
[----:B------:R-:W-:Y:S01]  /*b360*/  FADD.FTZ R240, R132, R2 ;  /* 0x0000000284f07221 */ /* 0x000fe20000010000 */
[----:B------:R1:W-:Y:S04]  /*b370*/  STL [R1+0x38], R242 ;  /* 0x000038f201007387 */ /* 0x0003e80000100800 */
[----:B------:R1:W-:Y:S04]  /*b380*/  STL [R1+0x3c], R241 ;  /* 0x00003cf101007387 */ /* 0x0003e80000100800 */
[----:B------:R1:W-:Y:S04]  /*b390*/  STL [R1+0x44], R240 ;  /* 0x000044f001007387 */ /* 0x0003e80000100800 */
[----:B------:R1:W-:Y:S01]  /*b3a0*/  STL [R1+0x40], R239 ;  /* 0x000040ef01007387 */ /* 0x0003e20000100800 */
[----:B--2---:R-:W-:Y:S01]  /*b3b0*/  HMMA.16816.F32 R140, R128, R152, R140 ;  /* 0x00000098808c723c */ /* 0x004fe2000000188c */
[----:B------:R-:W-:-:S02]  /*b3c0*/  MOV R135, R233 ;  /* 0x000000e900877202 */ /* 0x000fc40000000f00 */
[----:B------:R-:W-:-:S05]  /*b3d0*/  MOV R134, R235 ;  /* 0x000000eb00867202 */ /* 0x000fca0000000f00 */
        /* <DEDUP_REMOVED lines=8> */
[C---:B----4-:R-:W-:Y:S08]  /*b460*/  HMMA.16816.F32 R72, R124.reuse, R80, R72 ;  /* 0x000000507c48723c */ /* 0x050ff00000001848 */
[C---:B------:R-:W-:Y:S08]  /*b470*/  HMMA.16816.F32 R76, R124.reuse, R82, R76 ;  /* 0x000000527c4c723c */ /* 0x040ff0000000184c */
[C---:B-----5:R-:W-:Y:S08]  /*b480*/  HMMA.16816.F32 R88, R124.reuse, R96, R88 ;  /* 0x000000607c58723c */ /* 0x060ff00000001858 */
        /* <DEDUP_REMOVED lines=62> */
[----:B------:R-:W-:Y:S02]  /*b870*/  IMAD.IADD R3, R217, 0x1, -R0 ;  /* 0x00000001d9037824 */ /* 0x000fe400078e0a00 */
[----:B------:R-:W-:Y:S01]  /*b880*/  IABS R2, R2 ;  /* 0x0000000200027213 */ /* 0x000fe20000000000 */
[----:B------:R-:W-:Y:S01]  /*b890*/  @!PT LDS RZ, [RZ] ;  /* 0x00000000fffff984 */ /* 0x000fe20000000800 */
[----:B------:R-:W-:Y:S01]  /*b8a0*/  @!PT LDS RZ, [RZ] ;  /* 0x00000000fffff984 */ /* 0x000fe20000000800 */
[----:B------:R-:W-:Y:S01]  /*b8b0*/  @!PT LDS RZ, [RZ] ;  /* 0x00000000fffff984 */ /* 0x000fe20000000800 */
[----:B------:R1:W-:Y:S01]  /*b8c0*/  @!P3 LDGSTS.E.BYPASS.LTC128B.128 [R215+0xa800], [R8.64] ;  /* 0x0a80000008d7bfae */ /* 0x0003e2000b901d5c */
[----:B------:R-:W-:-:S03]  /*b8d0*/  ISETP.LT.OR P6, PT, R0, R222, P6 ;  /* 0x000000de0000720c */ /* 0x000fc600037c1670 */
[----:B------:R-:W-:Y:S04]  /*b8e0*/  @P2 STS.128 [R215+0xb800], RZ ;  /* 0x00b800ffd7002388 */ /* 0x000fe80000000c00 */
[----:B------:R-:W-:Y:S01]  /*b8f0*/  @!PT LDS RZ, [RZ] ;  /* 0x00000000fffff984 */ /* 0x000fe20000000800 */
[----:B------:R-:W-:Y:S01]  /*b900*/  @!PT LDS RZ, [RZ] ;  /* 0x00000000fffff984 */ /* 0x000fe20000000800 */
[----:B------:R-:W-:Y:S01]  /*b910*/  @!PT LDS RZ, [RZ] ;  /* 0x00000000fffff984 */ /* 0x000fe20000000800 */
[----:B------:R2:W-:Y:S04]  /*b920*/  @!P2 LDGSTS.E.BYPASS.LTC128B.128 [R215+0xb800], [R4.64+0x80] ;  /* 0x0b80008004d7afae */ /* 0x0005e8000b901d5c */
[----:B------:R-:W-:Y:S04]  /*b930*/  LDSM.16.M88.4 R20, [R200+0x8000] ;  /* 0x00800000c814783b */ /* 0x000fe80000000200 */
[----:B------:R-:W-:Y:S04]  /*b940*/  LDSM.16.M88.4 R16, [R200+0x8800] ;  /* 0x00880000c810783b */ /* 0x000fe80000000200 */
[----:B------:R-:W-:Y:S04]  /*b950*/  LDSM.16.M88.4 R28, [R211] ;  /* 0x00000000d31c783b */ /* 0x000fe80000000200 */
        /* <DEDUP_REMOVED lines=11> */
[C---:B------:R-:W-:Y:S08]  /*ba10*/  HMMA.16816.F32 R188, R4.reuse, R30, R136 ;  /* 0x0000001e04bc723c */ /* 0x040ff00000001888 */
[----:B------:R-:W-:Y:S08]  /*ba20*/  HMMA.16816.F32 R180, R4, R26, R32 ;  /* 0x0000001a04b4723c */ /* 0x000ff00000001820 */
[C---:B------:R-:W-:Y:S08]  /*ba30*/  HMMA.16816.F32 R136, R12.reuse, R20, RZ ;  /* 0x000000140c88723c */ /* 0x040ff000000018ff */
[C---:B------:R-:W-:Y:S08]  /*ba40*/  HMMA.16816.F32 R132, R12.reuse, R22, RZ ;  /* 0x000000160c84723c */ /* 0x040ff000000018ff */
[C---:B------:R-:W-:Y:S08]  /*ba50*/  HMMA.16816.F32 R32, R12.reuse, R16, RZ ;  /* 0x000000100c20723c */ /* 0x040ff000000018ff */
[----:B------:R-:W-:Y:S01]  /*ba60*/  HMMA.16816.F32 R20, R12, R18, RZ ;  /* 0x000000120c14723c */ /* 0x000fe200000018ff */
[----:B------:R-:W-:Y:S04]  /*ba70*/  LDSM.16.M88.4 R16, [R209+0x8000] ;  /* 0x00800000d110783b */ /* 0x000fe80000000200 */
[----:B------:R-:W-:Y:S03]  /*ba80*/  LDSM.16.M88.4 R12, [R209+0x8800] ;  /* 0x00880000d10c783b */ /* 0x000fe60000000200 */
[-C--:B------:R-:W-:Y:S01]  /*ba90*/  HMMA.16816.F32 R192, R4, R28.reuse, R172 ;  /* 0x0000001c04c0723c */ /* 0x080fe200000018ac */
[----:B------:R-:W2:Y:S07]  /*baa0*/  LDSM.16.M88.4 R4, [R210+0x2000] ;  /* 0x00200000d204783b */ /* 0x000eae0000000200 */
[C---:B-1----:R-:W-:Y:S08]  /*bab0*/  HMMA.16816.F32 R176, R8.reuse, R28, R136 ;  /* 0x0000001c08b0723c */ /* 0x042ff00000001888 */
[C---:B------:R-:W-:Y:S01]  /*bac0*/  HMMA.16816.F32 R172, R8.reuse, R24, R32 ;  /* 0x0000001808ac723c */ /* 0x040fe20000001820 */
[----:B------:R-:W-:Y:S07]  /*bad0*/  LDSM.16.M88.4 R32, [R207] ;  /* 0x00000000cf20783b */ /* 0x000fee0000000200 */
        /* <DEDUP_REMOVED lines=14> */
[----:B------:R-:W1:Y:S04]  /*bbc0*/  LDSM.16.M88.4 R8, [R208] ;  /* 0x00000000d008783b */ /* 0x000e680000000200 */
[----:B------:R-:W3:Y:S03]  /*bbd0*/  LDSM.16.M88.4 R20, [R200+0x9000] ;  /* 0x00900000c814783b */ /* 0x000ee60000000200 */
[C---:B--2---:R-:W-:Y:S08]  /*bbe0*/  HMMA.16816.F32 R176, R4.reuse, R32, R132 ;  /* 0x0000002004b0723c */ /* 0x044ff00000001884 */
[C---:B------:R-:W-:Y:S01]  /*bbf0*/  HMMA.16816.F32 R172, R4.reuse, R34, R24 ;  /* 0x0000002204ac723c */ /* 0x040fe20000001818 */
[----:B------:R-:W-:Y:S07]  /*bc00*/  LDSM.16.M88.4 R24, [R200+0x9800] ;  /* 0x00980000c818783b */ /* 0x000fee0000000200 */
[C---:B------:R-:W-:Y:S08]  /*bc10*/  HMMA.16816.F32 R136, R4.reuse, R28, R184 ;  /* 0x0000001c0488723c */ /* 0x040ff000000018b8 */
[----:B------:R-:W-:Y:S01]  /*bc20*/  HMMA.16816.F32 R132, R4, R30, R180 ;  /* 0x0000001e0484723c */ /* 0x000fe200000018b4 */
[----:B------:R-:W2:Y:S07]  /*bc30*/  LDSM.16.M88.4 R4, [R202+0x6000] ;  /* 0x00600000ca04783b */ /* 0x000eae0000000200 */
[C---:B-1----:R-:W-:Y:S08]  /*bc40*/  HMMA.16816.F32 R12, R8.reuse, R32, R228 ;  /* 0x00000020080c723c */ /* 0x042ff000000018e4 */
[C---:B------:R-:W-:Y:S08]  /*bc50*/  HMMA.16816.F32 R196, R8.reuse, R34, R196 ;  /* 0x0000002208c4723c */ /* 0x040ff000000018c4 */
[C---:B------:R-:W-:Y:S08]  /*bc60*/  HMMA.16816.F32 R192, R8.reuse, R28, R192 ;  /* 0x0000001c08c0723c */ /* 0x040ff000000018c0 */
[----:B------:R-:W-:Y:S01]  /*bc70*/  HMMA.16816.F32 R188, R8, R30, R188 ;  /* 0x0000001e08bc723c */ /* 0x000fe200000018bc */
[----:B------:R-:W-:Y:S04]  /*bc80*/  LDSM.16.M88.4 R8, [R213] ;  /* 0x00000000d508783b */ /* 0x000fe80000000200 */
[----:B------:R-:W-:Y:S03]  /*bc90*/  LDSM.16.M88.4 R28, [R212] ;  /* 0x00000000d41c783b */ /* 0x000fe60000000200 */
[-C--:B---3--:R-:W-:Y:S01]  /*bca0*/  HMMA.16816.F32 R32, R16, R20.reuse, R12 ;  /* 0x000000141020723c */ /* 0x088fe2000000180c */
[----:B------:R-:W1:Y:S07]  /*bcb0*/  LDSM.16.M88.4 R12, [R204+0x4000] ;  /* 0x00400000cc0c783b */ /* 0x000e6e0000000200 */
[C---:B--2---:R-:W-:Y:S08]  /*bcc0*/  HMMA.16816.F32 R176, R4.reuse, R20, R176 ;  /* 0x0000001404b0723c */ /* 0x044ff000000018b0 */
[C---:B------:R-:W-:Y:S08]  /*bcd0*/  HMMA.16816.F32 R172, R4.reuse, R22, R172 ;  /* 0x0000001604ac723c */ /* 0x040ff000000018ac */
[C---:B------:R-:W-:Y:S08]  /*bce0*/  HMMA.16816.F32 R136, R4.reuse, R24, R136 ;  /* 0x000000180488723c */ /* 0x040ff00000001888 */
[----:B------:R-:W-:Y:S01]  /*bcf0*/  HMMA.16816.F32 R132, R4, R26, R132 ;  /* 0x0000001a0484723c */ /* 0x000fe20000001884 */
[----:B------:R-:W2:Y:S07]  /*bd00*/  LDSM.16.M88.4 R4, [R204+0x6000] ;  /* 0x00600000cc04783b */ /* 0x000eae0000000200 */
[C---:B------:R-:W-:Y:S08]  /*bd10*/  HMMA.16816.F32 R20, R16.reuse, R22, R196 ;  /* 0x000000161014723c */ /* 0x040ff000000018c4 */
[C---:B------:R-:W-:Y:S08]  /*bd20*/  HMMA.16816.F32 R192, R16.reuse, R24, R192 ;  /* 0x0000001810c0723c */ /* 0x040ff000000018c0 */
[----:B------:R-:W-:Y:S01]  /*bd30*/  HMMA.16816.F32 R188, R16, R26, R188 ;  /* 0x0000001a10bc723c */ /* 0x000fe200000018bc */
[----:B------:R-:W-:Y:S11]  /*bd40*/  LDSM.16.M88.4 R16, [R209+0x9000] ;  /* 0x00900000d110783b */ /* 0x000ff60000000200 */
[----:B------:R-:W-:Y:S04]  /*bd50*/  @!UPT UIADD3 URZ, URZ, URZ, URZ ;  /* 0x0000003f3f3ff290 */ /* 0x000fe8000fffe03f */
[----:B-1----:R-:W-:Y:S08]  /*bd60*/  HMMA.16816.F32 R24, R12, R28, R192 ;  /* 0x0000001c0c18723c */ /* 0x002ff000000018c0 */
[C---:B--2---:R-:W-:Y:S08]  /*bd70*/  HMMA.16816.F32 R180, R4.reuse, R8, R176 ;  /* 0x0000000804b4723c */ /* 0x044ff000000018b0 */
[C---:B------:R-:W-:Y:S08]  /*bd80*/  HMMA.16816.F32 R176, R4.reuse, R10, R172 ;  /* 0x0000000a04b0723c */ /* 0x040ff000000018ac */
[C---:B------:R-:W-:Y:S08]  /*bd90*/  HMMA.16816.F32 R172, R4.reuse, R28, R136 ;  /* 0x0000001c04ac723c */ /* 0x040ff00000001888 */
[----:B------:R-:W-:Y:S01]  /*bda0*/  HMMA.16816.F32 R136, R4, R30, R132 ;  /* 0x0000001e0488723c */ /* 0x000fe20000001884 */
[----:B------:R-:W1:Y:S07]  /*bdb0*/  LDSM.16.M88.4 R4, [R210+0x6000] ;  /* 0x00600000d204783b */ /* 0x000e6e0000000200 */
[C---:B------:R-:W-:Y:S08]  /*bdc0*/  HMMA.16816.F32 R132, R12.reuse, R8, R32 ;  /* 0x000000080c84723c */ /* 0x040ff00000001820 */
[C---:B------:R-:W-:Y:S01]  /*bdd0*/  HMMA.16816.F32 R32, R12.reuse, R10, R20 ;  /* 0x0000000a0c20723c */ /* 0x040fe20000001814 */
[----:B------:R-:W2:Y:S04]  /*bde0*/  LDSM.16.M88.4 R20, [R209+0x9800] ;  /* 0x00980000d114783b */ /* 0x000ea80000000200 */
[----:B------:R-:W3:Y:S03]  /*bdf0*/  LDSM.16.M88.4 R8, [R210+0x4000] ;  /* 0x00400000d208783b */ /* 0x000ee60000000200 */
[----:B------:R-:W-:Y:S01]  /*be00*/  HMMA.16816.F32 R28, R12, R30, R188 ;  /* 0x0000001e0c1c723c */ /* 0x000fe200000018bc */
[----:B------:R-:W-:Y:S07]  /*be10*/  LDSM.16.M88.4 R12, [R207+0x1000] ;  /* 0x00100000cf0c783b */ /* 0x000fee0000000200 */
[C---:B-1----:R-:W-:Y:S08]  /*be20*/  HMMA.16816.F32 R180, R4.reuse, R16, R180 ;  /* 0x0000001004b4723c */ /* 0x042ff000000018b4 */
[C---:B------:R-:W-:Y:S08]  /*be30*/  HMMA.16816.F32 R176, R4.reuse, R18, R176 ;  /* 0x0000001204b0723c */ /* 0x040ff000000018b0 */
[C---:B--2---:R-:W-:Y:S08]  /*be40*/  HMMA.16816.F32 R172, R4.reuse, R20, R172 ;  /* 0x0000001404ac723c */ /* 0x044ff000000018ac */
[----:B------:R-:W-:Y:S01]  /*be50*/  HMMA.16816.F32 R136, R4, R22, R136 ;  /* 0x000000160488723c */ /* 0x000fe20000001888 */
[----:B------:R-:W1:Y:S07]  /*be60*/  LDSM.16.M88.4 R4, [R208+0x6000] ;  /* 0x00600000d004783b */ /* 0x000e6e0000000200 */
[C---:B---3--:R-:W-:Y:S08]  /*be70*/  HMMA.16816.F32 R132, R8.reuse, R16, R132 ;  /* 0x000000100884723c */ /* 0x048ff00000001884 */
[C---:B------:R-:W-:Y:S01]  /*be80*/  HMMA.16816.F32 R32, R8.reuse, R18, R32 ;  /* 0x000000120820723c */ /* 0x040fe20000001820 */
[----:B------:R-:W2:Y:S07]  /*be90*/  LDSM.16.M88.4 R16, [R207+0x1800] ;  /* 0x00180000cf10783b */ /* 0x000eae0000000200 */
[C---:B------:R-:W-:Y:S08]  /*bea0*/  HMMA.16816.F32 R24, R8.reuse, R20, R24 ;  /* 0x000000140818723c */ /* 0x040ff00000001818 */
[----:B------:R-:W-:Y:S01]  /*beb0*/  HMMA.16816.F32 R20, R8, R22, R28 ;  /* 0x000000160814723c */ /* 0x000fe2000000181c */
[----:B------:R-:W3:Y:S01]  /*bec0*/  LDSM.16.M88.4 R8, [R208+0x4000] ;  /* 0x00400000d008783b */ /* 0x000ee20000000200 */
[----:B------:R-:W-:-:S06]  /*bed0*/  DEPBAR.LE SB0, 0x0 ;  /* 0x000080000000791a */ /* 0x000fcc0000000000 */
[C---:B-1----:R-:W-:Y:S08]  /*bee0*/  HMMA.16816.F32 R180, R4.reuse, R12, R180 ;  /* 0x0000000c04b4723c */ /* 0x042ff000000018b4 */
[C---:B------:R-:W-:Y:S08]  /*bef0*/  HMMA.16816.F32 R176, R4.reuse, R14, R176 ;  /* 0x0000000e04b0723c */ /* 0x040ff000000018b0 */
[C---:B--2---:R-:W-:Y:S08]  /*bf00*/  HMMA.16816.F32 R184, R4.reuse, R16, R172 ;  /* 0x0000001004b8723c */ /* 0x044ff000000018ac */
[----:B------:R-:W-:Y:S01]  /*bf10*/  HMMA.16816.F32 R188, R4, R18, R136 ;  /* 0x0000001204bc723c */ /* 0x000fe20000001888 */
[----:B------:R1:W2:Y:S06]  /*bf20*/  I2F R7, R2 ;  /* 0x0000000200077306 */ /* 0x0002ac0000201400 */
[----:B------:R-:W-:Y:S01]  /*bf30*/  IABS R4, R3 ;  /* 0x0000000300047213 */ /* 0x000fe20000000000 */
[----:B---3--:R-:W-:Y:S01]  /*bf40*/  HMMA.16816.F32 R132, R8, R12, R132 ;  /* 0x0000000c0884723c */ /* 0x008fe20000001884 */
[----:B------:R-:W-:-:S05]  /*bf50*/  IMAD.IADD R3, R216, 0x1, -R0 ;  /* 0x00000001d8037824 */ /* 0x000fca00078e0a00 */
[----:B------:R-:W-:Y:S02]  /*bf60*/  IABS R3, R3 ;  /* 0x0000000300037213 */ /* 0x000fe40000000000 */
[----:B------:R-:W-:Y:S01]  /*bf70*/  HMMA.16816.F32 R32, R8, R14, R32 ;  /* 0x0000000e0820723c */ /* 0x000fe20000001820 */
[----:B-1----:R-:W-:Y:S01]  /*bf80*/  IMAD.MOV.U32 R2, RZ, RZ, R4 ;  /* 0x000000ffff027224 */ /* 0x002fe200078e0004 */
[----:B------:R-:W1:Y:S01]  /*bf90*/  I2F R13, R3 ;  /* 0x00000003000d7306 */ /* 0x000e620000201400 */
[----:B------:R-:W-:-:S05]  /*bfa0*/  IMAD.IADD R4, R223, 0x1, -R0 ;  /* 0x00000001df047824 */ /* 0x000fca00078e0a00 */
[----:B------:R-:W-:Y:S01]  /*bfb0*/  IABS R4, R4 ;  /* 0x0000000400047213 */ /* 0x000fe20000000000 */
[C---:B------:R-:W-:Y:S01]  /*bfc0*/  HMMA.16816.F32 R136, R8.reuse, R16, R24 ;  /* 0x000000100888723c */ /* 0x040fe20000001818 */
[----:B------:R3:W4:Y:S06]  /*bfd0*/  I2F R5, R2 ;  /* 0x0000000200057306 */ /* 0x00072c0000201400 */
[----:B--2---:R-:W-:Y:S01]  /*bfe0*/  FFMA.FTZ R7, R7, -UR27, R132 ;  /* 0x8000001b07077c23 */ /* 0x004fe20008010084 */
[----:B------:R-:W-:Y:S01]  /*bff0*/  HMMA.16816.F32 R172, R8, R18, R20 ;  /* 0x0000001208ac723c */ /* 0x000fe20000001814 */
[----:B------:R-:W2:Y:S03]  /*c000*/  I2F R9, R4 ;  /* 0x0000000400097306 */ /* 0x000ea60000201400 */
[----:B------:R-:W-:Y:S01]  /*c010*/  FSEL R30, R7, -INF , !P6 ;  /* 0xff800000071e7808 */ /* 0x000fe20007000000 */
[----:B-1----:R-:W-:Y:S01]  /*c020*/  FFMA.FTZ R7, R13, -UR27, R180 ;  /* 0x8000001b0d077c23 */ /* 0x002fe200080100b4 */
[----:B------:R-:W-:Y:S01]  /*c030*/  BAR.SYNC.DEFER_BLOCKING 0x0 ;  /* 0x0000000000007b1d */ /* 0x000fe20000010000 */
[----:B------:R-:W-:-:S02]  /*c040*/  ISETP.GE.AND P6, PT, R0, R226, PT ;  /* 0x000000e20000720c */ /* 0x000fc40003fc6270 */
[C---:B---3--:R-:W-:Y:S01]  /*c050*/  IADD3 R2, R0.reuse, 0x1, RZ ;  /* 0x0000000100027810 */ /* 0x048fe20007ffe0ff */
[----:B----4-:R-:W-:Y:S01]  /*c060*/  FFMA.FTZ R12, R5, -UR27, R134 ;  /* 0x8000001b050c7c23 */ /* 0x010fe20008010086 */
[----:B------:R-:W-:Y:S02]  /*c070*/  ISETP.LT.OR P6, PT, R0, R221, P6 ;  /* 0x000000dd0000720c */ /* 0x000fe400037c1670 */
[----:B------:R-:W-:Y:S01]  /*c080*/  ISETP.GE.AND P5, PT, R2, R227, PT ;  /* 0x000000e30200720c */ /* 0x000fe20003fa6270 */
[--C-:B------:R-:W-:Y:S01]  /*c090*/  IMAD.IADD R3, R218, 0x1, -R2.reuse ;  /* 0x00000001da037824 */ /* 0x100fe200078e0a02 */
[C---:B------:R-:W-:Y:S01]  /*c0a0*/  ISETP.GE.AND P4, PT, R2.reuse, R226, PT ;  /* 0x000000e20200720c */ /* 0x040fe20003f86270 */
[----:B------:R-:W-:Y:S01]  /*c0b0*/  IMAD.IADD R5, R217, 0x1, -R2 ;  /* 0x00000001d9057824 */ /* 0x000fe200078e0a02 */
[----:B------:R-:W-:Y:S01]  /*c0c0*/  ISETP.GE.AND P1, PT, R2, R225, PT ;  /* 0x000000e10200720c */ /* 0x000fe20003f26270 */
[----:B--2---:R-:W-:Y:S01]  /*c0d0*/  FFMA.FTZ R11, R9, -UR27, R182 ;  /* 0x8000001b090b7c23 */ /* 0x004fe200080100b6 */
[----:B------:R-:W-:-:S02]  /*c0e0*/  IABS R3, R3 ;  /* 0x0000000300037213 */ /* 0x000fc40000000000 */
[C---:B------:R-:W-:Y:S02]  /*c0f0*/  ISETP.GE.AND P0, PT, R2.reuse, R224, PT ;  /* 0x000000e00200720c */ /* 0x040fe40003f06270 */
[----:B------:R-:W-:Y:S01]  /*c100*/  ISETP.LT.OR P5, PT, R2, R222, P5 ;  /* 0x000000de0200720c */ /* 0x000fe20002fa1670 */
[----:B------:R-:W-:Y:S01]  /*c110*/  IMAD.MOV.U32 R4, RZ, RZ, R3 ;  /* 0x000000ffff047224 */ /* 0x000fe200078e0003 */
[----:B------:R-:W-:Y:S01]  /*c120*/  IABS R3, R5 ;  /* 0x0000000500037213 */ /* 0x000fe20000000000 */
[----:B------:R-:W-:Y:S01]  /*c130*/  IMAD.IADD R5, R216, 0x1, -R2 ;  /* 0x00000001d8057824 */ /* 0x000fe200078e0a02 */
[C---:B------:R-:W-:Y:S01]  /*c140*/  ISETP.LT.OR P4, PT, R2.reuse, R221, P4 ;  /* 0x000000dd0200720c */ /* 0x040fe20002781670 */
[----:B------:R1:W2:Y:S01]  /*c150*/  I2F R10, R4 ;  /* 0x00000004000a7306 */ /* 0x0002a20000201400 */
[C---:B------:R-:W-:Y:S02]  /*c160*/  ISETP.LT.OR P1, PT, R2.reuse, R220, P1 ;  /* 0x000000dc0200720c */ /* 0x040fe40000f21670 */
[----:B------:R-:W-:-:S02]  /*c170*/  ISETP.LT.OR P0, PT, R2, R219, P0 ;  /* 0x000000db0200720c */ /* 0x000fc40000701670 */
[----:B------:R-:W-:Y:S02]  /*c180*/  FSEL R132, R12, -INF , !P6 ;  /* 0xff8000000c847808 */ /* 0x000fe40007000000 */
[----:B------:R-:W-:-:S04]  /*c190*/  ISETP.GE.AND P6, PT, R0, R225, PT ;  /* 0x000000e10000720c */ /* 0x000fc80003fc6270 */
[----:B------:R-:W-:-:S04]  /*c1a0*/  ISETP.LT.OR P6, PT, R0, R220, P6 ;  /* 0x000000dc0000720c */ /* 0x000fc800037c1670 */
[----:B------:R-:W-:Y:S01]  /*c1b0*/  FSEL R23, R7, -INF , !P6 ;  /* 0xff80000007177808 */ /* 0x000fe20007000000 */
[----:B-1----:R-:W-:Y:S01]  /*c1c0*/  IMAD.MOV.U32 R4, RZ, RZ, R3 ;  /* 0x000000ffff047224 */ /* 0x002fe200078e0003 */
[----:B------:R-:W-:Y:S01]  /*c1d0*/  IABS R3, R5 ;  /* 0x0000000500037213 */ /* 0x000fe20000000000 */
[----:B--2---:R-:W-:Y:S01]  /*c1e0*/  FFMA.FTZ R9, R10, -UR27, R133 ;  /* 0x8000001b0a097c23 */ /* 0x004fe20008010085 */
[C---:B------:R-:W-:Y:S01]  /*c1f0*/  ISETP.GE.AND P6, PT, R0.reuse, R224, PT ;  /* 0x000000e00000720c */ /* 0x040fe20003fc6270 */
[----:B------:R1:W2:Y:S03]  /*c200*/  I2F R8, R4 ;  /* 0x0000000400087306 */ /* 0x0002a60000201400 */
[----:B------:R-:W-:Y:S02]  /*c210*/  ISETP.LT.OR P6, PT, R0, R219, P6 ;  /* 0x000000db0000720c */ /* 0x000fe400037c1670 */
[----:B------:R-:W-:-:S02]  /*c220*/  FSEL R29, R9, -INF , !P5 ;  /* 0xff800000091d7808 */ /* 0x000fc40006800000 */
[----:B------:R-:W-:Y:S01]  /*c230*/  FSEL R27, R11, -INF , !P6 ;  /* 0xff8000000b1b7808 */ /* 0x000fe20007000000 */
        /* <DEDUP_REMOVED lines=14> */
[C---:B------:R-:W-:Y:S02]  /*c320*/  ISETP.GE.AND P5, PT, R2.reuse, R226, PT ;  /* 0x000000e20200720c */ /* 0x040fe40003fa6270 */
[C---:B------:R-:W-:Y:S02]  /*c330*/  ISETP.GE.AND P4, PT, R2.reuse, R225, PT ;  /* 0x000000e10200720c */ /* 0x040fe40003f86270 */
[C---:B------:R-:W-:Y:S02]  /*c340*/  ISETP.GE.AND P1, PT, R2.reuse, R224, PT ;  /* 0x000000e00200720c */ /* 0x040fe40003f26270 */
[C---:B------:R-:W-:Y:S01]  /*c350*/  ISETP.LT.OR P6, PT, R2.reuse, R222, P6 ;  /* 0x000000de0200720c */ /* 0x040fe200037c1670 */
[----:B-1----:R-:W-:Y:S01]  /*c360*/  IMAD.MOV.U32 R4, RZ, RZ, R3 ;  /* 0x000000ffff047224 */ /* 0x002fe200078e0003 */
[----:B------:R-:W-:Y:S01]  /*c370*/  IABS R3, R5 ;  /* 0x0000000500037213 */ /* 0x000fe20000000000 */
[----:B--2---:R-:W-:Y:S01]  /*c380*/  FFMA.FTZ R7, R15, -UR27, R183 ;  /* 0x8000001b0f077c23 */ /* 0x004fe200080100b7 */
[C---:B------:R-:W-:Y:S01]  /*c390*/  ISETP.LT.OR P5, PT, R2.reuse, R221, P5 ;  /* 0x000000dd0200720c */ /* 0x040fe20002fa1670 */
[----:B------:R1:W2:Y:S01]  /*c3a0*/  I2F R12, R4 ;  /* 0x00000004000c7306 */ /* 0x0002a20000201400 */
[----:B------:R-:W-:-:S02]  /*c3b0*/  ISETP.LT.OR P4, PT, R2, R220, P4 ;  /* 0x000000dc0200720c */ /* 0x000fc40002781670 */
[----:B------:R-:W-:Y:S02]  /*c3c0*/  ISETP.LT.OR P1, PT, R2, R219, P1 ;  /* 0x000000db0200720c */ /* 0x000fe40000f21670 */
[----:B------:R-:W-:-:S03]  /*c3d0*/  FSEL R24, R7, -INF , !P0 ;  /* 0xff80000007187808 */ /* 0x000fc60004000000 */
[----:B------:R-:W3:Y:S01]  /*c3e0*/  I2F R10, R3 ;  /* 0x00000003000a7306 */ /* 0x000ee20000201400 */
[----:B-1----:R-:W-:Y:S02]  /*c3f0*/  IMAD.IADD R4, R216, 0x1, -R2 ;  /* 0x00000001d8047824 */ /* 0x002fe400078e0a02 */
[----:B--2---:R-:W-:-:S03]  /*c400*/  FFMA.FTZ R8, R12, -UR27, R32 ;  /* 0x8000001b0c087c23 */ /* 0x004fc60008010020 */
[----:B------:R-:W-:Y:S02]  /*c410*/  IABS R4, R4 ;  /* 0x0000000400047213 */ /* 0x000fe40000000000 */
[----:B------:R-:W-:Y:S01]  /*c420*/  FSEL R25, R8, -INF , !P6 ;  /* 0xff80000008197808 */ /* 0x000fe20007000000 */
[----:B---3--:R-:W-:Y:S01]  /*c430*/  FFMA.FTZ R10, R10, -UR27, R34 ;  /* 0x8000001b0a0a7c23 */ /* 0x008fe20008010022 */
[----:B------:R-:W-:Y:S01]  /*c440*/  IADD3 R3, R0, 0x9, RZ ;  /* 0x0000000900037810 */ /* 0x000fe20007ffe0ff */
[----:B------:R-:W-:Y:S01]  /*c450*/  IMAD.MOV.U32 R5, RZ, RZ, R4 ;  /* 0x000000ffff057224 */ /* 0x000fe200078e0004 */
[----:B------:R-:W-:Y:S02]  /*c460*/  IABS R4, R6 ;  /* 0x0000000600047213 */ /* 0x000fe40000000000 */
[----:B------:R-:W-:Y:S01]  /*c470*/  FSEL R28, R10, -INF , !P5 ;  /* 0xff8000000a1c7808 */ /* 0x000fe20006800000 */
[----:B------:R1:W2:Y:S01]  /*c480*/  I2F R11, R5 ;  /* 0x00000005000b7306 */ /* 0x0002a20000201400 */
[--C-:B------:R-:W-:Y:S01]  /*c490*/  IMAD.IADD R6, R218, 0x1, -R3.reuse ;  /* 0x00000001da067824 */ /* 0x100fe200078e0a03 */
[C---:B------:R-:W-:Y:S01]  /*c4a0*/  ISETP.GE.AND P0, PT, R3.reuse, R227, PT ;  /* 0x000000e30300720c */ /* 0x040fe20003f06270 */
[----:B------:R-:W-:Y:S01]  /*c4b0*/  IMAD.IADD R2, R216, 0x1, -R3 ;  /* 0x00000001d8027824 */ /* 0x000fe200078e0a03 */
[----:B------:R-:W-:-:S02]  /*c4c0*/  ISETP.GE.AND P6, PT, R3, R226, PT ;  /* 0x000000e20300720c */ /* 0x000fc40003fc6270 */
[C---:B------:R-:W-:Y:S02]  /*c4d0*/  ISETP.GE.AND P5, PT, R3.reuse, R225, PT ;  /* 0x000000e10300720c */ /* 0x040fe40003fa6270 */
[C---:B------:R-:W-:Y:S02]  /*c4e0*/  ISETP.LT.OR P0, PT, R3.reuse, R222, P0 ;  /* 0x000000de0300720c */ /* 0x040fe40000701670 */
[C---:B------:R-:W-:Y:S02]  /*c4f0*/  ISETP.LT.OR P6, PT, R3.reuse, R221, P6 ;  /* 0x000000dd0300720c */ /* 0x040fe400037c1670 */
[----:B------:R-:W-:Y:S01]  /*c500*/  ISETP.LT.OR P5, PT, R3, R220, P5 ;  /* 0x000000dc0300720c */ /* 0x000fe20002fa1670 */
[----:B-1----:R-:W-:Y:S01]  /*c510*/  IMAD.MOV.U32 R5, RZ, RZ, R4 ;  /* 0x000000ffff057224 */ /* 0x002fe200078e0004 */
[----:B------:R-:W-:Y:S01]  /*c520*/  IABS R4, R6 ;  /* 0x0000000600047213 */ /* 0x000fe20000000000 */
[----:B------:R-:W-:Y:S02]  /*c530*/  IMAD.IADD R6, R223, 0x1, -R3 ;  /* 0x00000001df067824 */ /* 0x000fe400078e0a03 */
[----:B------:R1:W3:Y:S01]  /*c540*/  I2F R14, R5 ;  /* 0x00000005000e7306 */ /* 0x0002e20000201400 */
[----:B--2---:R-:W-:-:S05]  /*c550*/  FFMA.FTZ R9, R11, -UR27, R176 ;  /* 0x8000001b0b097c23 */ /* 0x004fca00080100b0 */
[----:B------:R-:W-:Y:S02]  /*c560*/  FSEL R18, R9, -INF , !P4 ;  /* 0xff80000009127808 */ /* 0x000fe40006000000 */
[----:B------:R-:W2:Y:S01]  /*c570*/  I2F R13, R4 ;  /* 0x00000004000d7306 */ /* 0x000ea20000201400 */
[----:B------:R-:W-:-:S04]  /*c580*/  ISETP.GE.AND P4, PT, R3, R224, PT ;  /* 0x000000e00300720c */ /* 0x000fc80003f86270 */
[----:B------:R-:W-:Y:S01]  /*c590*/  ISETP.LT.OR P4, PT, R3, R219, P4 ;  /* 0x000000db0300720c */ /* 0x000fe20002781670 */
[----:B-1----:R-:W-:Y:S02]  /*c5a0*/  IMAD.IADD R5, R217, 0x1, -R3 ;  /* 0x00000001d9057824 */ /* 0x002fe400078e0a03 */
[----:B---3--:R-:W-:-:S03]  /*c5b0*/  FFMA.FTZ R7, R14, -UR27, R178 ;  /* 0x8000001b0e077c23 */ /* 0x008fc600080100b2 */
[----:B------:R-:W-:Y:S02]  /*c5c0*/  IABS R5, R5 ;  /* 0x0000000500057213 */ /* 0x000fe40000000000 */
[----:B------:R-:W-:Y:S01]  /*c5d0*/  FSEL R20, R7, -INF , !P1 ;  /* 0xff80000007147808 */ /* 0x000fe20004800000 */
[----:B--2---:R-:W-:Y:S01]  /*c5e0*/  FFMA.FTZ R8, R13, -UR27, R33 ;  /* 0x8000001b0d087c23 */ /* 0x004fe20008010021 */
[----:B------:R-:W-:Y:S01]  /*c5f0*/  IABS R4, R2 ;  /* 0x0000000200047213 */ /* 0x000fe20000000000 */
[----:B------:R1:W2:Y:S01]  /*c600*/  I2F R12, R5 ;  /* 0x00000005000c7306 */ /* 0x0002a20000201400 */
[----:B------:R-:W-:Y:S02]  /*c610*/  IADD3 R2, R0, 0x10, RZ ;  /* 0x0000001000027810 */ /* 0x000fe40007ffe0ff */
[----:B------:R-:W-:Y:S02]  /*c620*/  FSEL R21, R8, -INF , !P0 ;  /* 0xff80000008157808 */ /* 0x000fe40004000000 */
[----:B------:R-:W-:Y:S01]  /*c630*/  ISETP.GE.AND P1, PT, R2, R227, PT ;  /* 0x000000e30200720c */ /* 0x000fe20003f26270 */
[----:B------:R-:W-:Y:S01]  /*c640*/  IMAD.IADD R3, R216, 0x1, -R2 ;  /* 0x00000001d8037824 */ /* 0x000fe200078e0a02 */
[----:B------:R-:W-:-:S02]  /*c650*/  ISETP.GE.AND P0, PT, R2, R226, PT ;  /* 0x000000e20200720c */ /* 0x000fc40003f06270 */
        /* <DEDUP_REMOVED lines=15> */
[----:B------:R-:W-:Y:S02]  /*c750*/  FSEL R19, R9, -INF , !P5 ;  /* 0xff80000009137808 */ /* 0x000fe40006800000 */
[----:B------:R-:W3:Y:S01]  /*c760*/  I2F R15, R4 ;  /* 0x00000004000f7306 */ /* 0x000ee20000201400 */
[----:B------:R-:W-:-:S04]  /*c770*/  ISETP.GE.AND P5, PT, R2, R224, PT ;  /* 0x000000e00200720c */ /* 0x000fc80003fa6270 */
[----:B------:R-:W-:Y:S01]  /*c780*/  ISETP.LT.OR P5, PT, R2, R219, P5 ;  /* 0x000000db0200720c */ /* 0x000fe20002fa1670 */
[----:B-1----:R-:W-:Y:S02]  /*c790*/  IMAD.IADD R5, R217, 0x1, -R2 ;  /* 0x00000001d9057824 */ /* 0x002fe400078e0a02 */
[----:B--2---:R-:W-:-:S03]  /*c7a0*/  FFMA.FTZ R7, R16, -UR27, R179 ;  /* 0x8000001b10077c23 */ /* 0x004fc600080100b3 */
[----:B------:R-:W-:Y:S02]  /*c7b0*/  IABS R5, R5 ;  /* 0x0000000500057213 */ /* 0x000fe40000000000 */
[----:B------:R-:W-:Y:S01]  /*c7c0*/  FSEL R16, R7, -INF , !P4 ;  /* 0xff80000007107808 */ /* 0x000fe20006000000 */
[----:B---3--:R-:W-:Y:S01]  /*c7d0*/  FFMA.FTZ R8, R15, -UR27, R136 ;  /* 0x8000001b0f087c23 */ /* 0x008fe20008010088 */
[----:B------:R-:W-:Y:S01]  /*c7e0*/  IABS R4, R3 ;  /* 0x0000000300047213 */ /* 0x000fe20000000000 */
[----:B------:R1:W2:Y:S01]  /*c7f0*/  I2F R12, R5 ;  /* 0x00000005000c7306 */ /* 0x0002a20000201400 */
[----:B------:R-:W-:Y:S02]  /*c800*/  IADD3 R3, R0, 0x11, RZ ;  /* 0x0000001100037810 */ /* 0x000fe40007ffe0ff */
[----:B------:R-:W-:Y:S02]  /*c810*/  FSEL R199, R8, -INF , !P1 ;  /* 0xff80000008c77808 */ /* 0x000fe40004800000 */
[C---:B------:R-:W-:Y:S01]  /*c820*/  ISETP.GE.AND P4, PT, R3.reuse, R227, PT ;  /* 0x000000e30300720c */ /* 0x040fe20003f86270 */
        /* <DEDUP_REMOVED lines=15> */
[----:B------:R1:W-:Y:S01]  /*c920*/  I2F R14, R5 ;  /* 0x00000005000e7306 */ /* 0x0003e20000201400 */
[----:B---3--:R-:W-:-:S05]  /*c930*/  FFMA.FTZ R9, R11, -UR27, R184 ;  /* 0x8000001b0b097c23 */ /* 0x008fca00080100b8 */
[----:B------:R-:W-:Y:S02]  /*c940*/  FSEL R238, R9, -INF , !P6 ;  /* 0xff80000009ee7808 */ /* 0x000fe40007000000 */
[----:B------:R2:W-:Y:S01]  /*c950*/  I2F R13, R4 ;  /* 0x00000004000d7306 */ /* 0x0005e20000201400 */
[----:B------:R-:W-:-:S04]  /*c960*/  ISETP.GE.AND P6, PT, R3, R224, PT ;  /* 0x000000e00300720c */ /* 0x000fc80003fc6270 */
[----:B------:R-:W-:Y:S01]  /*c970*/  ISETP.LT.OR P6, PT, R3, R219, P6 ;  /* 0x000000db0300720c */ /* 0x000fe200037c1670 */
[----:B-1----:R-:W-:-:S05]  /*c980*/  IMAD.IADD R5, R217, 0x1, -R3 ;  /* 0x00000001d9057824 */ /* 0x002fca00078e0a03 */
[----:B------:R-:W-:Y:S02]  /*c990*/  IABS R5, R5 ;  /* 0x0000000500057213 */ /* 0x000fe40000000000 */
[----:B--2---:R-:W-:Y:S02]  /*c9a0*/  IABS R4, R2 ;  /* 0x0000000200047213 */ /* 0x004fe40000000000 */
[----:B------:R1:W2:Y:S01]  /*c9b0*/  I2F R12, R5 ;  /* 0x00000005000c7306 */ /* 0x0002a20000201400 */
[C---:B------:R-:W-:Y:S02]  /*c9c0*/  IADD3 R2, R0.reuse, 0x18, RZ ;  /* 0x0000001800027810 */ /* 0x040fe40007ffe0ff */
[----:B------:R-:W-:Y:S01]  /*c9d0*/  IADD3 R0, R0, 0x19, RZ ;  /* 0x0000001900007810 */ /* 0x000fe20007ffe0ff */
[----:B-1----:R-:W-:Y:S01]  /*c9e0*/  IMAD.MOV.U32 R5, RZ, RZ, R4 ;  /* 0x000000ffff057224 */ /* 0x002fe200078e0004 */
[----:B------:R-:W-:Y:S01]  /*c9f0*/  IABS R4, R6 ;  /* 0x0000000600047213 */ /* 0x000fe20000000000 */
[----:B------:R-:W-:-:S02]  /*ca00*/  IMAD.IADD R6, R218, 0x1, -R2 ;  /* 0x00000001da067824 */ /* 0x000fc400078e0a02 */
[----:B------:R1:W3:Y:S01]  /*ca10*/  I2F R7, R5 ;  /* 0x0000000500077306 */ /* 0x0002e20000201400 */
[----:B--2---:R-:W-:-:S05]  /*ca20*/  FFMA.FTZ R8, R12, -UR27, R139 ;  /* 0x8000001b0c087c23 */ /* 0x004fca000801008b */
[----:B------:R-:W-:Y:S02]  /*ca30*/  FSEL R197, R8, -INF , !P1 ;  /* 0xff80000008c57808 */ /* 0x000fe40004800000 */
[----:B------:R-:W-:-:S04]  /*ca40*/  ISETP.GE.AND P1, PT, R2, R225, PT ;  /* 0x000000e10200720c */ /* 0x000fc80003f26270 */
[----:B------:R-:W-:Y:S01]  /*ca50*/  ISETP.LT.OR P1, PT, R2, R220, P1 ;  /* 0x000000dc0200720c */ /* 0x000fe20000f21670 */
[----:B-1----:R-:W-:Y:S01]  /*ca60*/  IMAD.MOV.U32 R5, RZ, RZ, R4 ;  /* 0x000000ffff057224 */ /* 0x002fe200078e0004 */
[----:B------:R-:W-:Y:S01]  /*ca70*/  IABS R4, R6 ;  /* 0x0000000600047213 */ /* 0x000fe20000000000 */
[----:B------:R-:W-:Y:S02]  /*ca80*/  FFMA.FTZ R6, R14, -UR27, R186 ;  /* 0x8000001b0e067c23 */ /* 0x000fe400080100ba */
[----:B------:R1:W2:Y:S01]  /*ca90*/  I2F R15, R5 ;  /* 0x00000005000f7306 */ /* 0x0002a20000201400 */
[----:B---3--:R-:W-:Y:S02]  /*caa0*/  FFMA.FTZ R7, R7, -UR27, R185 ;  /* 0x8000001b07077c23 */ /* 0x008fe400080100b9 */
[----:B------:R-:W-:Y:S02]  /*cab0*/  FSEL R237, R6, -INF , !P5 ;  /* 0xff80000006ed7808 */ /* 0x000fe40006800000 */
[----:B------:R-:W-:-:S02]  /*cac0*/  ISETP.GE.AND P5, PT, R2, R227, PT ;  /* 0x000000e30200720c */ /* 0x000fc40003fa6270 */
[----:B------:R-:W-:Y:S01]  /*cad0*/  FSEL R198, R7, -INF , !P0 ;  /* 0xff80000007c67808 */ /* 0x000fe20004000000 */
[----:B------:R3:W4:Y:S01]  /*cae0*/  I2F R9, R4 ;  /* 0x0000000400097306 */ /* 0x0007220000201400 */
[C---:B------:R-:W-:Y:S02]  /*caf0*/  ISETP.GE.AND P0, PT, R2.reuse, R224, PT ;  /* 0x000000e00200720c */ /* 0x040fe40003f06270 */
[C---:B------:R-:W-:Y:S02]  /*cb00*/  ISETP.LT.OR P5, PT, R2.reuse, R222, P5 ;  /* 0x000000de0200720c */ /* 0x040fe40002fa1670 */
[----:B------:R-:W-:Y:S01]  /*cb10*/  ISETP.LT.OR P0, PT, R2, R219, P0 ;  /* 0x000000db0200720c */ /* 0x000fe20000701670 */
[----:B-1----:R-:W-:Y:S02]  /*cb20*/  IMAD.IADD R5, R217, 0x1, -R2 ;  /* 0x00000001d9057824 */ /* 0x002fe400078e0a02 */
[----:B--2---:R-:W-:-:S03]  /*cb30*/  FFMA.FTZ R6, R15, -UR27, R187 ;  /* 0x8000001b0f067c23 */ /* 0x004fc600080100bb */
[----:B------:R-:W-:Y:S02]  /*cb40*/  IABS R5, R5 ;  /* 0x0000000500057213 */ /* 0x000fe40000000000 */
[----:B------:R-:W-:Y:S01]  /*cb50*/  FSEL R195, R6, -INF , !P6 ;  /* 0xff80000006c37808 */ /* 0x000fe20007000000 */
[----:B---3--:R-:W-:Y:S01]  /*cb60*/  IMAD.IADD R4, R216, 0x1, -R2 ;  /* 0x00000001d8047824 */ /* 0x008fe200078e0a02 */
[C---:B------:R-:W-:Y:S01]  /*cb70*/  ISETP.GE.AND P6, PT, R0.reuse, R227, PT ;  /* 0x000000e30000720c */ /* 0x040fe20003fc6270 */
[----:B------:R-:W-:Y:S02]  /*cb80*/  IMAD.MOV.U32 R3, RZ, RZ, R5 ;  /* 0x000000ffff037224 */ /* 0x000fe400078e0005 */
[----:B------:R-:W-:Y:S01]  /*cb90*/  FFMA.FTZ R5, R13, -UR27, R137 ;  /* 0x8000001b0d057c23 */ /* 0x000fe20008010089 */
[----:B------:R-:W-:Y:S01]  /*cba0*/  IABS R4, R4 ;  /* 0x0000000400047213 */ /* 0x000fe20000000000 */
[----:B------:R1:W-:Y:S01]  /*cbb0*/  I2F R13, R3 ;  /* 0x00000003000d7306 */ /* 0x0003e20000201400 */
[----:B----4-:R-:W-:Y:S01]  /*cbc0*/  FFMA.FTZ R9, R9, -UR27, R172 ;  /* 0x8000001b09097c23 */ /* 0x010fe200080100ac */
[----:B------:R-:W-:-:S02]  /*cbd0*/  ISETP.LT.OR P6, PT, R0, R222, P6 ;  /* 0x000000de0000720c */ /* 0x000fc400037c1670 */
[----:B------:R-:W-:Y:S01]  /*cbe0*/  FSEL R196, R5, -INF , !P4 ;  /* 0xff80000005c47808 */ /* 0x000fe20006000000 */
[----:B------:R-:W-:Y:S01]  /*cbf0*/  IMAD.IADD R5, R218, 0x1, -R0 ;  /* 0x00000001da057824 */ /* 0x000fe200078e0a00 */
[CC--:B------:R-:W-:Y:S02]  /*cc00*/  ISETP.GE.AND P4, PT, R2.reuse, R226.reuse, PT ;  /* 0x000000e20200720c */ /* 0x0c0fe40003f86270 */
[----:B------:R-:W2:Y:S01]  /*cc10*/  I2F R12, R4 ;  /* 0x00000004000c7306 */ /* 0x000ea20000201400 */
[----:B------:R-:W-:Y:S02]  /*cc20*/  FSEL R185, R9, -INF , !P5 ;  /* 0xff80000009b97808 */ /* 0x000fe40006800000 */
[----:B------:R-:W-:Y:S02]  /*cc30*/  ISETP.LT.OR P4, PT, R2, R221, P4 ;  /* 0x000000dd0200720c */ /* 0x000fe40002781670 */
[----:B------:R-:W-:Y:S01]  /*cc40*/  ISETP.GE.AND P5, PT, R0, R226, PT ;  /* 0x000000e20000720c */ /* 0x000fe20003fa6270 */
[----:B-1----:R-:W-:-:S03]  /*cc50*/  IMAD.IADD R3, R223, 0x1, -R2 ;  /* 0x00000001df037824 */ /* 0x002fc600078e0a02 */
[----:B------:R-:W-:Y:S01]  /*cc60*/  ISETP.LT.OR P5, PT, R0, R221, P5 ;  /* 0x000000dd0000720c */ /* 0x000fe20002fa1670 */
[----:B------:R-:W-:Y:S01]  /*cc70*/  IMAD.IADD R2, R216, 0x1, -R0 ;  /* 0x00000001d8027824 */ /* 0x000fe200078e0a00 */
[----:B------:R-:W-:-:S04]  /*cc80*/  IABS R3, R3 ;  /* 0x0000000300037213 */ /* 0x000fc80000000000 */
[----:B------:R-:W-:Y:S01]  /*cc90*/  IABS R2, R2 ;  /* 0x0000000200027213 */ /* 0x000fe20000000000 */
[----:B--2---:R-:W-:Y:S02]  /*cca0*/  FFMA.FTZ R7, R12, -UR27, R188 ;  /* 0x8000001b0c077c23 */ /* 0x004fe400080100bc */
[----:B------:R-:W-:Y:S01]  /*ccb0*/  IMAD.MOV.U32 R4, RZ, RZ, R3 ;  /* 0x000000ffff047224 */ /* 0x000fe200078e0003 */
[----:B------:R-:W-:Y:S01]  /*ccc0*/  IABS R3, R5 ;  /* 0x0000000500037213 */ /* 0x000fe20000000000 */
[----:B------:R-:W-:Y:S01]  /*ccd0*/  FFMA.FTZ R5, R13, -UR27, R174 ;  /* 0x8000001b0d057c23 */ /* 0x000fe200080100ae */
[----:B------:R-:W-:Y:S01]  /*cce0*/  FSEL R194, R7, -INF , !P1 ;  /* 0xff80000007c27808 */ /* 0x000fe20004800000 */
[----:B------:R1:W2:Y:S01]  /*ccf0*/  I2F R10, R4 ;  /* 0x00000004000a7306 */ /* 0x0002a20000201400 */
[----:B------:R-:W-:Y:S02]  /*cd00*/  ISETP.GE.AND P1, PT, R0, R224, PT ;  /* 0x000000e00000720c */ /* 0x000fe40003f26270 */
[----:B------:R-:W-:-:S02]  /*cd10*/  FSEL R192, R5, -INF , !P4 ;  /* 0xff80000005c07808 */ /* 0x000fc40006000000 */
        /* <DEDUP_REMOVED lines=71> */
.L_x_1987:
[----:B------:R-:W-:Y:S05]  /*d190*/  BSYNC B0 ;  /* 0x0000000000007941 */ /* 0x000fea0003800000 */
.L_x_1986:
[----:B------:R-:W0:Y:S02]  /*d1a0*/  LDGDEPBAR ;  /* 0x00000000000079af */ /* 0x000e240000000000 */
.L_x_1985:
[----:B------:R-:W2:Y:S04]  /*d1b0*/  LDL R2, [R1+0x94] ;  /* 0x0000940001027983 */ /* 0x000ea80000100800 */
[----:B-1----:R-:W3:Y:S04]  /*d1c0*/  LDL.64 R6, [R1+0x80] ;  /* 0x0000800001067983 */ /* 0x002ee80000100a00 */
[----:B------:R-:W4:Y:S04]  /*d1d0*/  LDL R3, [R1+0x70] ;  /* 0x0000700001037983 */ /* 0x000f280000100800 */
[----:B------:R-:W5:Y:S04]  /*d1e0*/  LDL R4, [R1+0x90] ;  /* 0x0000900001047983 */ /* 0x000f680000100800 */
[----:B------:R-:W5:Y:S04]  /*d1f0*/  LDL R17, [R1+0x28] ;  /* 0x0000280001117983 */ /* 0x000f680000100800 */
[----:B------:R-:W5:Y:S01]  /*d200*/  LDL.64 R14, [R1] ;  /* 0x00000000010e7983 */ /* 0x000f620000100a00 */
[----:B------:R-:W-:-:S04]  /*d210*/  FMNMX.FTZ R0, R235, R23, !PT ;  /* 0x00000017eb007209 */ /* 0x000fc80007810000 */
[----:B------:R-:W-:-:S04]  /*d220*/  FMNMX.FTZ R0, R22, R0, !PT ;  /* 0x0000000016007209 */ /* 0x000fc80007810000 */
[----:B------:R-:W-:-:S04]  /*d230*/  FMNMX.FTZ R0, R18, R0, !PT ;  /* 0x0000000012007209 */ /* 0x000fc80007810000 */
[----:B------:R-:W-:-:S04]  /*d240*/  FMNMX.FTZ R0, R19, R0, !PT ;  /* 0x0000000013007209 */ /* 0x000fc80007810000 */
[----:B------:R-:W-:-:S04]  /*d250*/  FMNMX.FTZ R0, R238, R0, !PT ;  /* 0x00000000ee007209 */ /* 0x000fc80007810000 */
[----:B------:R-:W-:-:S04]  /*d260*/  FMNMX.FTZ R0, R198, R0, !PT ;  /* 0x00000000c6007209 */ /* 0x000fc80007810000 */
[----:B------:R-:W-:-:S04]  /*d270*/  FMNMX.FTZ R134, R194, R0, !PT ;  /* 0x00000000c2867209 */ /* 0x000fc80007810000 */
[----:B------:R-:W-:Y:S01]  /*d280*/  FMNMX.FTZ R134, R186, R134, !PT ;  /* 0x00000086ba867209 */ /* 0x000fe20007810000 */
[----:B------:R-:W1:Y:S08]  /*d290*/  LDC.U8 R177, c[0x0][0x2d8] ;  /* 0x0000b600ffb17b82 */ /* 0x000e700000000000 */
[----:B------:R-:W1:Y:S02]  /*d2a0*/  LDC.U8 R176, c[0x0][0x2d8] ;  /* 0x0000b600ffb07b82 */ /* 0x000e640000000000 */
[----:B-1----:R-:W-:Y:S01]  /*d2b0*/  PRMT R176, R176, 0x7054, R177 ;  /* 0x00007054b0b07816 */ /* 0x002fe200000000b1 */
[----:B--2---:R-:W-:Y:S01]  /*d2c0*/  IMAD.WIDE.U32 R8, R2, -0x326172a9, RZ ;  /* 0xcd9e8d5702087825 */ /* 0x004fe200078e00ff */
[----:B---3--:R-:W-:-:S04]  /*d2d0*/  MOV R12, R6 ;  /* 0x00000006000c7202 */ /* 0x008fc80000000f00 */
[----:B----4-:R-:W-:Y:S02]  /*d2e0*/  LOP3.LUT R6, R9, R3, RZ, 0x3c, !PT ;  /* 0x0000000309067212 */ /* 0x010fe400078e3cff */
[----:B------:R-:W-:Y:S01]  /*d2f0*/  MOV R13, R7 ;  /* 0x00000007000d7202 */ /* 0x000fe20000000f00 */
[----:B-----5:R-:W-:Y:S01]  /*d300*/  IMAD.WIDE.U32 R4, R4, -0x2daee0ad, RZ ;  /* 0xd2511f5304047825 */ /* 0x020fe200078e00ff */
[----:B------:R-:W-:-:S03]  /*d310*/  MOV R2, UR31 ;  /* 0x0000001f00027c02 */ /* 0x000fc60008000f00 */
[----:B------:R-:W-:Y:S01]  /*d320*/  IMAD.WIDE.U32 R6, R6, -0x2daee0ad, RZ ;  /* 0xd2511f5306067825 */ /* 0x000fe200078e00ff */
[----:B------:R-:W-:-:S04]  /*d330*/  LOP3.LUT R2, R5, UR33, R2, 0x96, !PT ;  /* 0x0000002105027c12 */ /* 0x000fc8000f8e9602 */
[----:B------:R-:W-:Y:S01]  /*d340*/  LOP3.LUT R4, R7, UR15, R4, 0x96, !PT ;  /* 0x0000000f07047c12 */ /* 0x000fe2000f8e9604 */
[----:B------:R-:W-:-:S04]  /*d350*/  IMAD.WIDE.U32 R2, R2, -0x326172a9, RZ ;  /* 0xcd9e8d5702027825 */ /* 0x000fc800078e00ff */
[----:B------:R-:W-:Y:S01]  /*d360*/  IMAD.WIDE.U32 R4, R4, -0x326172a9, RZ ;  /* 0xcd9e8d5704047825 */ /* 0x000fe200078e00ff */
[----:B------:R-:W-:-:S04]  /*d370*/  LOP3.LUT R8, R3, UR16, R8, 0x96, !PT ;  /* 0x0000001003087c12 */ /* 0x000fc8000f8e9608 */
[----:B------:R-:W-:Y:S01]  /*d380*/  LOP3.LUT R10, R5, UR14, R2, 0x96, !PT ;  /* 0x0000000e050a7c12 */ /* 0x000fe2000f8e9602 */
[----:B------:R-:W-:Y:S01]  /*d390*/  IMAD.WIDE.U32 R8, R8, -0x2daee0ad, RZ ;  /* 0xd2511f5308087825 */ /* 0x000fe200078e00ff */
[----:B------:R-:W1:Y:S03]  /*d3a0*/  SHFL.BFLY PT, R5, R134, 0x2, 0x1f ;  /* 0x0c401f0086057f89 */ /* 0x000e6600000e0000 */
[----:B------:R-:W-:Y:S01]  /*d3b0*/  IMAD.WIDE.U32 R10, R10, -0x2daee0ad, RZ ;  /* 0xd2511f530a0a7825 */ /* 0x000fe200078e00ff */
[----:B------:R-:W-:-:S03]  /*d3c0*/  LOP3.LUT R6, R9, UR13, R6, 0x96, !PT ;  /* 0x0000000d09067c12 */ /* 0x000fc6000f8e9606 */
[----:B------:R-:W-:Y:S01]  /*d3d0*/  IMAD R0, R17, -0x326172a9, RZ ;  /* 0xcd9e8d5711007824 */ /* 0x000fe200078e02ff */
[----:B------:R-:W-:Y:S01]  /*d3e0*/  LOP3.LUT R8, R11, UR11, R8, 0x96, !PT ;  /* 0x0000000b0b087c12 */ /* 0x000fe2000f8e9608 */
[----:B------:R-:W-:-:S03]  /*d3f0*/  IMAD.WIDE.U32 R6, R6, -0x326172a9, RZ ;  /* 0xcd9e8d5706067825 */ /* 0x000fc600078e00ff */
[----:B------:R-:W-:Y:S01]  /*d400*/  LOP3.LUT R3, R3, UR16, R0, 0x96, !PT ;  /* 0x0000001003037c12 */ /* 0x000fe2000f8e9600 */
[----:B------:R-:W-:Y:S01]  /*d410*/  IMAD.WIDE.U32 R138, R8, -0x326172a9, RZ ;  /* 0xcd9e8d57088a7825 */ /* 0x000fe200078e00ff */
[----:B------:R-:W-:Y:S02]  /*d420*/  LOP3.LUT R0, R15, UR14, R2, 0x96, !PT ;  /* 0x0000000e0f007c12 */ /* 0x000fe4000f8e9602 */
[----:B------:R-:W-:Y:S01]  /*d430*/  LOP3.LUT R4, R7, UR12, R4, 0x96, !PT ;  /* 0x0000000c07047c12 */ /* 0x000fe2000f8e9604 */
[----:B------:R-:W-:Y:S01]  /*d440*/  IMAD.WIDE.U32 R2, R3, -0x2daee0ad, RZ ;  /* 0xd2511f5303027825 */ /* 0x000fe200078e00ff */
[----:B------:R-:W-:-:S03]  /*d450*/  LOP3.LUT R6, R139, UR10, R6, 0x96, !PT ;  /* 0x0000000a8b067c12 */ /* 0x000fc6000f8e9606 */
[----:B------:R-:W-:Y:S01]  /*d460*/  IMAD.WIDE.U32 R172, R0, -0x2daee0ad, RZ ;  /* 0xd2511f5300ac7825 */ /* 0x000fe200078e00ff */
[----:B------:R-:W-:-:S03]  /*d470*/  LOP3.LUT R12, R3, UR13, R12, 0x96, !PT ;  /* 0x0000000d030c7c12 */ /* 0x000fc6000f8e960c */
[----:B------:R-:W-:Y:S01]  /*d480*/  IMAD.WIDE.U32 R34, R6, -0x2daee0ad, RZ ;  /* 0xd2511f5306227825 */ /* 0x000fe200078e00ff */
[----:B------:R-:W-:-:S03]  /*d490*/  LOP3.LUT R11, R173, UR11, R2, 0x96, !PT ;  /* 0x0000000bad0b7c12 */ /* 0x000fc6000f8e9602 */
[----:B------:R-:W-:Y:S01]  /*d4a0*/  IMAD.WIDE.U32 R2, R4, -0x2daee0ad, RZ ;  /* 0xd2511f5304027825 */ /* 0x000fe200078e00ff */
[----:B-1----:R-:W-:Y:S02]  /*d4b0*/  FMNMX.FTZ R134, R134, R5, !PT ;  /* 0x0000000586867209 */ /* 0x002fe40007810000 */
[----:B------:R-:W-:Y:S02]  /*d4c0*/  FMNMX.FTZ R0, R232, R30, !PT ;  /* 0x0000001ee8007209 */ /* 0x000fe40007810000 */
[----:B------:R-:W-:Y:S02]  /*d4d0*/  LOP3.LUT R5, R35, UR7, R2, 0x96, !PT ;  /* 0x0000000723057c12 */ /* 0x000fe4000f8e9602 */
[----:B------:R-:W-:Y:S02]  /*d4e0*/  FMNMX.FTZ R2, R233, R132, !PT ;  /* 0x00000084e9027209 */ /* 0x000fe40007810000 */
[----:B------:R-:W-:Y:S02]  /*d4f0*/  LOP3.LUT R13, R3, UR9, R10, 0x96, !PT ;  /* 0x00000009030d7c12 */ /* 0x000fe4000f8e960a */
        /* <DEDUP_REMOVED lines=18> */
[----:B------:R-:W-:Y:S01]  /*d620*/  IMAD.WIDE.U32 R2, R5, -0x326172a9, RZ ;  /* 0xcd9e8d5705027825 */ /* 0x000fe200078e00ff */
[----:B------:R-:W-:-:S04]  /*d630*/  FMNMX.FTZ R137, R193, R4, !PT ;  /* 0x00000004c1897209 */ /* 0x000fc80007810000 */
[----:B------:R-:W-:Y:S02]  /*d640*/  LOP3.LUT R4, R2, 0xffff, RZ, 0xc0, !PT ;  /* 0x0000ffff02047812 */ /* 0x000fe400078ec0ff */
[----:B------:R-:W-:Y:S02]  /*d650*/  FMNMX.FTZ R137, R187, R137, !PT ;  /* 0x00000089bb897209 */ /* 0x000fe40007810000 */
[----:B------:R-:W-:Y:S01]  /*d660*/  SHF.R.U32.HI R7, RZ, 0x8, R4 ;  /* 0x00000008ff077819 */ /* 0x000fe20000011604 */
[----:B------:R-:W-:Y:S01]  /*d670*/  IMAD.WIDE.U32 R4, R12, -0x326172a9, RZ ;  /* 0xcd9e8d570c047825 */ /* 0x000fe200078e00ff */
[----:B------:R-:W-:-:S04]  /*d680*/  FMNMX.FTZ R136, R133, R136, !PT ;  /* 0x0000008885887209 */ /* 0x000fc80007810000 */
[----:B------:R-:W-:Y:S02]  /*d690*/  LOP3.LUT R12, R5, UR12, R14, 0x96, !PT ;  /* 0x0000000c050c7c12 */ /* 0x000fe4000f8e960e */
[----:B------:R-:W1:Y:S01]  /*d6a0*/  SHFL.BFLY PT, R5, R137, 0x2, 0x1f ;  /* 0x0c401f0089057f89 */ /* 0x000e6200000e0000 */
[----:B------:R-:W-:-:S03]  /*d6b0*/  FMNMX.FTZ R0, R184, R0, !PT ;  /* 0x00000000b8007209 */ /* 0x000fc60007810000 */
[----:B------:R-:W2:Y:S04]  /*d6c0*/  SHFL.BFLY PT, R8, R136, 0x2, 0x1f ;  /* 0x0c401f0088087f89 */ /* 0x000ea800000e0000 */
[----:B------:R-:W3:Y:S01]  /*d6d0*/  SHFL.BFLY PT, R10, R134, 0x1, 0x1f ;  /* 0x0c201f00860a7f89 */ /* 0x000ee200000e0000 */
[----:B------:R-:W-:-:S03]  /*d6e0*/  IMAD.WIDE.U32 R250, R11, -0x326172a9, RZ ;  /* 0xcd9e8d570bfa7825 */ /* 0x000fc600078e00ff */
[----:B------:R-:W4:Y:S02]  /*d6f0*/  SHFL.BFLY PT, R9, R0, 0x2, 0x1f ;  /* 0x0c401f0000097f89 */ /* 0x000f2400000e0000 */
[----:B------:R-:W-:Y:S02]  /*d700*/  LOP3.LUT R11, R251, UR10, R4, 0x96, !PT ;  /* 0x0000000afb0b7c12 */ /* 0x000fe4000f8e9604 */
[--C-:B------:R-:W-:Y:S01]  /*d710*/  SHF.R.U32.HI R4, RZ, 0x10, R2.reuse ;  /* 0x00000010ff047819 */ /* 0x100fe20000011602 */
[----:B------:R-:W-:Y:S01]  /*d720*/  IMAD.WIDE.U32 R32, R13, -0x326172a9, RZ ;  /* 0xcd9e8d570d207825 */ /* 0x000fe200078e00ff */
[----:B------:R-:W-:Y:S02]  /*d730*/  LOP3.LUT R6, R2, 0xff, RZ, 0xc0, !PT ;  /* 0x000000ff02067812 */ /* 0x000fe400078ec0ff */
[----:B------:R-:W-:Y:S02]  /*d740*/  LOP3.LUT R4, R4, 0xff, RZ, 0xc0, !PT ;  /* 0x000000ff04047812 */ /* 0x000fe400078ec0ff */
[----:B------:R-:W-:-:S02]  /*d750*/  SHF.R.U32.HI R2, RZ, 0x18, R2 ;  /* 0x00000018ff027819 */ /* 0x000fc40000011602 */
[----:B-1----:R-:W-:Y:S02]  /*d760*/  FMNMX.FTZ R137, R5, R137, !PT ;  /* 0x0000008905897209 */ /* 0x002fe40007810000 */
[----:B------:R-:W-:Y:S02]  /*d770*/  PRMT R14, R6, 0x5410, R7 ;  /* 0x00005410060e7816 */ /* 0x000fe40000000007 */
[----:B------:R-:W-:Y:S02]  /*d780*/  PRMT R7, R4, 0x5410, R2 ;  /* 0x0000541004077816 */ /* 0x000fe40000000002 */
[----:B------:R-:W-:Y:S01]  /*d790*/  LOP3.LUT R2, R3, UR17, R32, 0x96, !PT ;  /* 0x0000001103027c12 */ /* 0x000fe2000f8e9620 */
[----:B------:R-:W1:Y:S01]  /*d7a0*/  SHFL.BFLY PT, R6, R137, 0x1, 0x1f ;  /* 0x0c201f0089067f89 */ /* 0x000e6200000e0000 */
[----:B--2---:R-:W-:Y:S02]  /*d7b0*/  FMNMX.FTZ R136, R136, R8, !PT ;  /* 0x0000000888887209 */ /* 0x004fe40007810000 */
[----:B---3--:R-:W-:-:S02]  /*d7c0*/  FMNMX.FTZ R134, R134, R10, !PT ;  /* 0x0000000a86867209 */ /* 0x008fc40007810000 */
[----:B------:R-:W-:Y:S01]  /*d7d0*/  LOP3.LUT R3, R2, 0xffff, RZ, 0xc0, !PT ;  /* 0x0000ffff02037812 */ /* 0x000fe200078ec0ff */
[----:B------:R-:W2:Y:S01]  /*d7e0*/  SHFL.BFLY PT, R5, R136, 0x1, 0x1f ;  /* 0x0c201f0088057f89 */ /* 0x000ea200000e0000 */
[----:B----4-:R-:W-:Y:S01]  /*d7f0*/  FMNMX.FTZ R0, R0, R9, !PT ;  /* 0x0000000900007209 */ /* 0x010fe20007810000 */
[----:B------:R-:W-:Y:S01]  /*d800*/  FMUL.FTZ R17, R134, c[0x0][0x23c] ;  /* 0x00008f0086117a20 */ /* 0x000fe20000410000 */
[----:B------:R-:W-:Y:S02]  /*d810*/  SHF.R.U32.HI R4, RZ, 0x8, R3 ;  /* 0x00000008ff047819 */ /* 0x000fe40000011603 */
[----:B------:R-:W-:Y:S01]  /*d820*/  LOP3.LUT R3, R2, 0xff, RZ, 0xc0, !PT ;  /* 0x000000ff02037812 */ /* 0x000fe200078ec0ff */
[----:B------:R-:W3:Y:S01]  /*d830*/  SHFL.BFLY PT, R135, R0, 0x1, 0x1f ;  /* 0x0c201f0000877f89 */ /* 0x000ee200000e0000 */
[----:B------:R-:W-:Y:S02]  /*d840*/  FSETP.NEU.FTZ.AND P4, PT, R134, -INF , PT ;  /* 0xff8000008600780b */ /* 0x000fe40003f9d000 */
[----:B------:R-:W-:-:S02]  /*d850*/  PRMT R9, R3, 0x5410, R4 ;  /* 0x0000541003097816 */ /* 0x000fc40000000004 */
[----:B------:R-:W-:Y:S02]  /*d860*/  FSEL R17, R17, RZ, P4 ;  /* 0x000000ff11117208 */ /* 0x000fe40002000000 */
[--C-:B------:R-:W-:Y:S02]  /*d870*/  SHF.R.U32.HI R3, RZ, 0x10, R2.reuse ;  /* 0x00000010ff037819 */ /* 0x100fe40000011602 */
[----:B------:R-:W-:Y:S02]  /*d880*/  SHF.R.U32.HI R4, RZ, 0x18, R2 ;  /* 0x00000018ff047819 */ /* 0x000fe40000011602 */
[----:B------:R-:W-:Y:S01]  /*d890*/  LOP3.LUT R2, R3, 0xff, RZ, 0xc0, !PT ;  /* 0x000000ff03027812 */ /* 0x000fe200078ec0ff */
[----:B------:R-:W-:Y:S02]  /*d8a0*/  FFMA.FTZ R3, R23, c[0x0][0x23c], -R17 ;  /* 0x00008f0017037a23 */ /* 0x000fe40000010811 */
[----:B------:R-:W-:Y:S01]  /*d8b0*/  IMAD.WIDE.U32 R248, R11, -0x2daee0ad, RZ ;  /* 0xd2511f530bf87825 */ /* 0x000fe200078e00ff */
[----:B------:R-:W-:Y:S01]  /*d8c0*/  PRMT R8, R2, 0x5410, R4 ;  /* 0x0000541002087816 */ /* 0x000fe20000000004 */
[----:B------:R4:W-:Y:S01]  /*d8d0*/  MUFU.EX2 R35, R3 ;  /* 0x0000000300237308 */ /* 0x0009e20000000800 */
[----:B-1----:R-:W-:-:S02]  /*d8e0*/  FMNMX.FTZ R137, R137, R6, !PT ;  /* 0x0000000689897209 */ /* 0x002fc40007810000 */
[----:B--2---:R-:W-:Y:S02]  /*d8f0*/  FMNMX.FTZ R136, R136, R5, !PT ;  /* 0x0000000588887209 */ /* 0x004fe40007810000 */
[----:B------:R-:W-:Y:S01]  /*d900*/  FSETP.NEU.FTZ.AND P1, PT, R137, -INF , PT ;  /* 0xff8000008900780b */ /* 0x000fe20003f3d000 */
[----:B----4-:R-:W-:-:S05]  /*d910*/  IMAD.WIDE.U32 R2, R12, -0x2daee0ad, RZ ;  /* 0xd2511f530c027825 */ /* 0x010fca00078e00ff */
[----:B------:R-:W-:Y:S01]  /*d920*/  LOP3.LUT R12, R249, UR7, R2, 0x96, !PT ;  /* 0x00000007f90c7c12 */ /* 0x000fe2000f8e9602 */
[--C-:B------:R-:W-:Y:S02]  /*d930*/  FFMA.FTZ R2, R18, c[0x0][0x23c], -R17.reuse ;  /* 0x00008f0012027a23 */ /* 0x100fe40000010811 */
[----:B------:R-:W-:Y:S01]  /*d940*/  FMUL.FTZ R18, R137, c[0x0][0x23c] ;  /* 0x00008f0089127a20 */ /* 0x000fe20000410000 */
[----:B---3--:R-:W-:Y:S01]  /*d950*/  FMNMX.FTZ R135, R0, R135, !PT ;  /* 0x0000008700877209 */ /* 0x008fe20007810000 */
[----:B------:R-:W-:Y:S01]  /*d960*/  FFMA.FTZ R0, R19, c[0x0][0x23c], -R17 ;  /* 0x00008f0013007a23 */ /* 0x000fe20000010811 */
[----:B------:R-:W-:Y:S02]  /*d970*/  FSETP.NEU.FTZ.AND P6, PT, R136, -INF , PT ;  /* 0xff8000008800780b */ /* 0x000fe40003fdd000 */
[----:B------:R-:W-:Y:S01]  /*d980*/  FSEL R18, R18, RZ, P1 ;  /* 0x000000ff12127208 */ /* 0x000fe20000800000 */
[----:B------:R1:W-:Y:S08]  /*d990*/  MUFU.EX2 R180, R2 ;  /* 0x0000000200b47308 */ /* 0x0003f00000000800 */
[----:B------:R2:W3:Y:S01]  /*d9a0*/  MUFU.EX2 R182, R0 ;  /* 0x0000000000b67308 */ /* 0x0004e20000000800 */
[----:B-1----:R-:W-:-:S05]  /*d9b0*/  FSEL R2, R136, RZ, P6 ;  /* 0x000000ff88027208 */ /* 0x002fca0003000000 */
[----:B------:R-:W-:Y:S02]  /*d9c0*/  FADD.FTZ R11, R232, -R2 ;  /* 0x80000002e80b7221 */ /* 0x000fe40000010000 */
[----:B--2---:R-:W-:Y:S01]  /*d9d0*/  FFMA.FTZ R0, R20, c[0x0][0x23c], -R18 ;  /* 0x00008f0014007a23 */ /* 0x004fe20000010812 */
[----:B------:R-:W-:-:S03]  /*d9e0*/  FSEL R2, R134, RZ, P4 ;  /* 0x000000ff86027208 */ /* 0x000fc60002000000 */
[----:B------:R1:W-:Y:S01]  /*d9f0*/  MUFU.EX2 R181, R0 ;  /* 0x0000000000b57308 */ /* 0x0003e20000000800 */
[----:B------:R-:W-:Y:S01]  /*da00*/  FSETP.NEU.FTZ.AND P5, PT, R135, -INF , PT ;  /* 0xff8000008700780b */ /* 0x000fe20003fbd000 */
[----:B------:R-:W-:Y:S02]  /*da10*/  FADD.FTZ R19, R235, -R2 ;  /* 0x80000002eb137221 */ /* 0x000fe40000010000 */
[----:B------:R-:W-:Y:S02]  /*da20*/  FFMA.FTZ R4, R22, c[0x0][0x23c], -R17 ;  /* 0x00008f0016047a23 */ /* 0x000fe40000010811 */
[----:B------:R-:W-:Y:S01]  /*da30*/  FFMA.FTZ R2, R27, c[0x0][0x23c], -R18 ;  /* 0x00008f001b027a23 */ /* 0x000fe20000010812 */
[----:B------:R-:W-:Y:S01]  /*da40*/  LOP3.LUT R10, R3, UR9, R172, 0x96, !PT ;  /* 0x00000009030a7c12 */ /* 0x000fe2000f8e96ac */
[----:B-1----:R-:W-:-:S04]  /*da50*/  FFMA.FTZ R0, R16, c[0x0][0x23c], -R18 ;  /* 0x00008f0010007a23 */ /* 0x002fc80000010812 */
[----:B------:R1:W2:Y:S01]  /*da60*/  MUFU.EX2 R183, R0 ;  /* 0x0000000000b77308 */ /* 0x0002a20000000800 */
[----:B------:R-:W-:Y:S01]  /*da70*/  FSEL R3, R135, RZ, P5 ;  /* 0x000000ff87037208 */ /* 0x000fe20002800000 */
[----:B------:R-:W-:-:S06]  /*da80*/  HSET2.LE.AND R6, R14, R176, PT ;  /* 0x000000b00e067233 */ /* 0x000fcc0003803000 */
[----:B------:R-:W4:Y:S01]  /*da90*/  MUFU.EX2 R178, R4 ;  /* 0x0000000400b27308 */ /* 0x000f220000000800 */
[----:B------:R-:W-:Y:S02]  /*daa0*/  FADD.FTZ R15, R233, -R3 ;  /* 0x80000003e90f7221 */ /* 0x000fe40000010000 */
[----:B------:R-:W-:Y:S01]  /*dab0*/  FMUL.FTZ R3, R136, c[0x0][0x23c] ;  /* 0x00008f0088037a20 */ /* 0x000fe20000410000 */
[----:B-1----:R-:W-:-:S04]  /*dac0*/  FSEL R0, R137, RZ, P1 ;  /* 0x000000ff89007208 */ /* 0x002fc80000800000 */
[----:B------:R1:W-:Y:S01]  /*dad0*/  MUFU.EX2 R172, R2 ;  /* 0x0000000200ac7308 */ /* 0x0003e20000000800 */
[----:B------:R-:W-:Y:S01]  /*dae0*/  FADD.FTZ R22, R234, -R0 ;  /* 0x80000000ea167221 */ /* 0x000fe20000010000 */
[----:B---3--:R-:W-:Y:S01]  /*daf0*/  F2FP.PACK_AB R0, R182, R180 ;  /* 0x000000b4b600723e */ /* 0x008fe200000000ff */
[----:B------:R-:W-:Y:S01]  /*db00*/  HSET2.LE.AND R7, R7, R176, PT ;  /* 0x000000b007077233 */ /* 0x000fe20003803000 */
[----:B------:R-:W-:Y:S01]  /*db10*/  FSEL R3, R3, RZ, P6 ;  /* 0x000000ff03037208 */ /* 0x000fe20003000000 */
[----:B-1----:R-:W-:-:S04]  /*db20*/  FFMA.FTZ R2, R24, c[0x0][0x23c], -R18 ;  /* 0x00008f0018027a23 */ /* 0x002fc80000010812 */
[----:B------:R1:W3:Y:S01]  /*db30*/  MUFU.EX2 R179, R2 ;  /* 0x0000000200b37308 */ /* 0x0002e20000000800 */
[----:B------:R-:W-:Y:S02]  /*db40*/  LOP3.LUT R6, R6, R0, RZ, 0xc0, !PT ;  /* 0x0000000006067212 */ /* 0x000fe400078ec0ff */
[----:B--2---:R-:W-:Y:S01]  /*db50*/  F2FP.PACK_AB R0, R183, R181 ;  /* 0x000000b5b700723e */ /* 0x004fe200000000ff */
[----:B------:R-:W-:-:S03]  /*db60*/  HSET2.LE.AND R4, R9, R176, PT ;  /* 0x000000b009047233 */ /* 0x000fc60003803000 */
[----:B------:R-:W-:Y:S02]  /*db70*/  LOP3.LUT R7, R7, R0, RZ, 0xc0, !PT ;  /* 0x0000000007077212 */ /* 0x000fe400078ec0ff */
[----:B----4-:R-:W-:Y:S01]  /*db80*/  F2FP.PACK_AB R0, R178, R35 ;  /* 0x00000023b200723e */ /* 0x010fe200000000ff */
[----:B------:R-:W-:Y:S01]  /*db90*/  HSET2.LE.AND R5, R8, R176, PT ;  /* 0x000000b008057233 */ /* 0x000fe20003803000 */
[----:B-1----:R-:W-:Y:S02]  /*dba0*/  FFMA.FTZ R2, R30, c[0x0][0x23c], -R3 ;  /* 0x00008f001e027a23 */ /* 0x002fe40000010803 */
[----:B------:R-:W-:Y:S02]  /*dbb0*/  LOP3.LUT R4, R4, R0, RZ, 0xc0, !PT ;  /* 0x0000000004047212 */ /* 0x000fe400078ec0ff */
[----:B------:R1:W-:Y:S01]  /*dbc0*/  MUFU.EX2 R249, R2 ;  /* 0x0000000200f97308 */ /* 0x0003e20000000800 */
[----:B---3--:R-:W-:Y:S01]  /*dbd0*/  F2FP.PACK_AB R0, R179, R172 ;  /* 0x000000acb300723e */ /* 0x008fe200000000ff */
[----:B------:R-:W-:-:S02]  /*dbe0*/  FMUL.FTZ R16, R135, c[0x0][0x23c] ;  /* 0x00008f0087107a20 */ /* 0x000fc40000410000 */
[----:B------:R-:W-:Y:S01]  /*dbf0*/  IMAD.WIDE.U32 R12, R12, -0x326172a9, RZ ;  /* 0xcd9e8d570c0c7825 */ /* 0x000fe200078e00ff */
[----:B------:R-:W-:-:S03]  /*dc00*/  LOP3.LUT R5, R5, R0, RZ, 0xc0, !PT ;  /* 0x0000000005057212 */ /* 0x000fc600078ec0ff */
[--C-:B------:R-:W-:Y:S02]  /*dc10*/  FFMA.FTZ R0, R21, c[0x0][0x23c], -R3.reuse ;  /* 0x00008f0015007a23 */ /* 0x100fe40000010803 */
[----:B-1----:R-:W-:-:S04]  /*dc20*/  FFMA.FTZ R2, R29, c[0x0][0x23c], -R3 ;  /* 0x00008f001d027a23 */ /* 0x002fc80000010803 */
[----:B------:R1:W2:Y:S01]  /*dc30*/  MUFU.EX2 R30, R2 ;  /* 0x00000002001e7308 */ /* 0x0002a20000000800 */
[----:B------:R-:W-:-:S07]  /*dc40*/  FSEL R16, R16, RZ, P5 ;  /* 0x000000ff10107208 */ /* 0x000fce0002800000 */
[----:B------:R3:W-:Y:S01]  /*dc50*/  MUFU.EX2 R20, R0 ;  /* 0x0000000000147308 */ /* 0x0007e20000000800 */
[----:B-1----:R-:W-:Y:S02]  /*dc60*/  FFMA.FTZ R2, R25, c[0x0][0x23c], -R3 ;  /* 0x00008f0019027a23 */ /* 0x002fe40000010803 */
[----:B------:R-:W-:-:S05]  /*dc70*/  IMAD.WIDE.U32 R24, R10, -0x326172a9, RZ ;  /* 0xcd9e8d570a187825 */ /* 0x000fca00078e00ff */
[----:B------:R1:W-:Y:S01]  /*dc80*/  MUFU.EX2 R23, R2 ;  /* 0x0000000200177308 */ /* 0x0003e20000000800 */
[----:B---3--:R-:W-:Y:S01]  /*dc90*/  LOP3.LUT R0, R13, UR17, R24, 0x96, !PT ;  /* 0x000000110d007c12 */ /* 0x008fe2000f8e9618 */
[--C-:B------:R-:W-:Y:S02]  /*dca0*/  FFMA.FTZ R8, R132, c[0x0][0x23c], -R16.reuse ;  /* 0x00008f0084087a23 */ /* 0x100fe40000010810 */
[----:B------:R-:W-:Y:S01]  /*dcb0*/  FFMA.FTZ R9, R31, c[0x0][0x23c], -R16 ;  /* 0x00008f001f097a23 */ /* 0x000fe20000010810 */
[----:B------:R-:W-:-:S03]  /*dcc0*/  MOV R27, R239 ;  /* 0x000000ef001b7202 */ /* 0x000fc60000000f00 */
[----:B------:R3:W-:Y:S01]  /*dcd0*/  MUFU.EX2 R239, R8 ;  /* 0x0000000800ef7308 */ /* 0x0007e20000000800 */
[----:B-1----:R-:W-:-:S07]  /*dce0*/  LOP3.LUT R2, R0, 0xffff, RZ, 0xc0, !PT ;  /* 0x0000ffff00027812 */ /* 0x002fce00078ec0ff */
[----:B------:R1:W4:Y:S01]  /*dcf0*/  MUFU.EX2 R29, R9 ;  /* 0x00000009001d7308 */ /* 0x0003220000000800 */
[----:B------:R-:W-:Y:S02]  /*dd00*/  SHF.R.U32.HI R2, RZ, 0x8, R2 ;  /* 0x00000008ff027819 */ /* 0x000fe40000011602 */
[----:B---3--:R-:W-:-:S04]  /*dd10*/  LOP3.LUT R8, R0, 0xff, RZ, 0xc0, !PT ;  /* 0x000000ff00087812 */ /* 0x008fc800078ec0ff */
[----:B------:R-:W-:Y:S02]  /*dd20*/  PRMT R8, R8, 0x5410, R2 ;  /* 0x0000541008087816 */ /* 0x000fe40000000002 */
[--C-:B-1----:R-:W-:Y:S02]  /*dd30*/  SHF.R.U32.HI R9, RZ, 0x10, R0.reuse ;  /* 0x00000010ff097819 */ /* 0x102fe40000011600 */
[----:B------:R-:W-:Y:S02]  /*dd40*/  SHF.R.U32.HI R0, RZ, 0x18, R0 ;  /* 0x00000018ff007819 */ /* 0x000fe40000011600 */
[----:B------:R-:W-:Y:S01]  /*dd50*/  LOP3.LUT R9, R9, 0xff, RZ, 0xc0, !PT ;  /* 0x000000ff09097812 */ /* 0x000fe200078ec0ff */
[--C-:B------:R-:W-:Y:S01]  /*dd60*/  HSET2.LE.AND R8, R8, R176.reuse, PT ;  /* 0x000000b008087233 */ /* 0x100fe20003803000 */
[----:B--2---:R-:W-:Y:S02]  /*dd70*/  F2FP.PACK_AB R2, R30, R249 ;  /* 0x000000f91e02723e */ /* 0x004fe400000000ff */
[----:B------:R-:W-:Y:S01]  /*dd80*/  PRMT R9, R9, 0x5410, R0 ;  /* 0x0000541009097816 */ /* 0x000fe20000000000 */
[----:B------:R-:W-:Y:S01]  /*dd90*/  FMUL.FTZ R11, R11, c[0x0][0x23c] ;  /* 0x00008f000b0b7a20 */ /* 0x000fe20000410000 */
[----:B------:R-:W-:Y:S01]  /*dda0*/  LOP3.LUT R8, R8, R2, RZ, 0xc0, !PT ;  /* 0x0000000208087212 */ /* 0x000fe200078ec0ff */
[----:B------:R-:W-:Y:S01]  /*ddb0*/  FFMA.FTZ R2, R28, c[0x0][0x23c], -R16 ;  /* 0x00008f001c027a23 */ /* 0x000fe20000010810 */
[----:B----4-:R-:W-:Y:S01]  /*ddc0*/  F2FP.PACK_AB R0, R29, R239 ;  /* 0x000000ef1d00723e */ /* 0x010fe200000000ff */
[----:B------:R-:W-:Y:S01]  /*ddd0*/  HSET2.LE.AND R9, R9, R176, PT ;  /* 0x000000b009097233 */ /* 0x000fe20003803000 */
[----:B------:R-:W-:-:S02]  /*dde0*/  MOV R28, R20 ;  /* 0x00000014001c7202 */ /* 0x000fc40000000f00 */
[----:B------:R1:W-:Y:S01]  /*ddf0*/  MUFU.EX2 R20, R11 ;  /* 0x0000000b00147308 */ /* 0x0003e20000000800 */
[C---:B------:R-:W-:Y:S02]  /*de00*/  LOP3.LUT R10, R12.reuse, 0xffff, RZ, 0xc0, !PT ;  /* 0x0000ffff0c0a7812 */ /* 0x040fe400078ec0ff */
[----:B------:R-:W-:Y:S01]  /*de10*/  LOP3.LUT R9, R9, R0, RZ, 0xc0, !PT ;  /* 0x0000000009097212 */ /* 0x000fe200078ec0ff */
[----:B------:R-:W-:Y:S01]  /*de20*/  FMUL.FTZ R15, R15, c[0x0][0x23c] ;  /* 0x00008f000f0f7a20 */ /* 0x000fe20000410000 */
[----:B------:R-:W-:-:S03]  /*de30*/  LOP3.LUT R0, R12, 0xff, RZ, 0xc0, !PT ;  /* 0x000000ff0c007812 */ /* 0x000fc600078ec0ff */
[----:B------:R2:W-:Y:S01]  /*de40*/  MUFU.EX2 R21, R15 ;  /* 0x0000000f00157308 */ /* 0x0005e20000000800 */
[--C-:B-1----:R-:W-:Y:S02]  /*de50*/  SHF.R.U32.HI R11, RZ, 0x10, R12.reuse ;  /* 0x00000010ff0b7819 */ /* 0x102fe4000001160c */
[----:B------:R-:W-:Y:S02]  /*de60*/  SHF.R.U32.HI R12, RZ, 0x18, R12 ;  /* 0x00000018ff0c7819 */ /* 0x000fe4000001160c */
[----:B------:R-:W-:-:S04]  /*de70*/  LOP3.LUT R11, R11, 0xff, RZ, 0xc0, !PT ;  /* 0x000000ff0b0b7812 */ /* 0x000fc800078ec0ff */
[----:B------:R-:W-:Y:S02]  /*de80*/  PRMT R11, R11, 0x5410, R12 ;  /* 0x000054100b0b7816 */ /* 0x000fe4000000000c */
[----:B--2---:R-:W1:Y:S01]  /*de90*/  LDSM.16.MT88.4 R12, [R201+0xa000] ;  /* 0x00a00000c90c783b */ /* 0x004e620000004200 */
[----:B------:R2:W-:Y:S01]  /*dea0*/  MUFU.EX2 R252, R2 ;  /* 0x0000000200fc7308 */ /* 0x0005e20000000800 */
[----:B------:R-:W-:Y:S01]  /*deb0*/  SHF.R.U32.HI R10, RZ, 0x8, R10 ;  /* 0x00000008ff0a7819 */ /* 0x000fe2000001160a */
[----:B------:R-:W-:Y:S02]  /*dec0*/  FMUL.FTZ R19, R19, c[0x0][0x23c] ;  /* 0x00008f0013137a20 */ /* 0x000fe40000410000 */
[----:B------:R-:W-:Y:S01]  /*ded0*/  FMUL.FTZ R22, R22, c[0x0][0x23c] ;  /* 0x00008f0016167a20 */ /* 0x000fe20000410000 */
[----:B------:R-:W-:Y:S02]  /*dee0*/  PRMT R10, R0, 0x5410, R10 ;  /* 0x00005410000a7816 */ /* 0x000fe4000000000a */
[----:B------:R-:W-:Y:S01]  /*def0*/  F2FP.PACK_AB R0, R28, R23 ;  /* 0x000000171c00723e */ /* 0x000fe200000000ff */
[----:B------:R3:W-:Y:S01]  /*df00*/  MUFU.EX2 R24, R19 ;  /* 0x0000001300187308 */ /* 0x0007e20000000800 */
[----:B--2---:R-:W-:-:S07]  /*df10*/  FFMA.FTZ R2, R26, c[0x0][0x23c], -R16 ;  /* 0x00008f001a027a23 */ /* 0x004fce0000010810 */
[----:B------:R-:W2:Y:S01]  /*df20*/  MUFU.EX2 R251, R2 ;  /* 0x0000000200fb7308 */ /* 0x000ea20000000800 */
[----:B---3--:R-:W-:-:S07]  /*df30*/  MOV R19, R23 ;  /* 0x0000001700137202 */ /* 0x008fce0000000f00 */
[----:B------:R-:W3:Y:S01]  /*df40*/  MUFU.EX2 R23, R22 ;  /* 0x0000001600177308 */ /* 0x000ee20000000800 */
[--C-:B------:R-:W-:Y:S02]  /*df50*/  HSET2.LE.AND R10, R10, R176.reuse, PT ;  /* 0x000000b00a0a7233 */ /* 0x100fe40003803000 */
[----:B------:R-:W-:-:S03]  /*df60*/  HSET2.LE.AND R11, R11, R176, PT ;  /* 0x000000b00b0b7233 */ /* 0x000fc60003803000 */
[----:B------:R-:W-:Y:S02]  /*df70*/  LOP3.LUT R10, R10, R0, RZ, 0xc0, !PT ;  /* 0x000000000a0a7212 */ /* 0x000fe400078ec0ff */
[----:B--2---:R-:W-:Y:S01]  /*df80*/  F2FP.PACK_AB R0, R251, R252 ;  /* 0x000000fcfb00723e */ /* 0x004fe200000000ff */
[-C--:B------:R-:W-:Y:S02]  /*df90*/  FMUL.FTZ R140, R140, R20.reuse ;  /* 0x000000148c8c7220 */ /* 0x080fe40000410000 */
        /* <DEDUP_REMOVED lines=158> */
[----:B------:R-:W-:Y:S01]  /*e980*/  MOV R151, R0 ;  /* 0x0000000000977202 */ /* 0x000fe20000000f00 */
[----:B------:R-:W-:Y:S01]  /*e990*/  FFMA.FTZ R0, R199, c[0x0][0x23c], -R3 ;  /* 0x00008f00c7007a23 */ /* 0x000fe20000010803 */
[----:B------:R-:W-:-:S03]  /*e9a0*/  MOV R164, R132 ;  /* 0x0000008400a47202 */ /* 0x000fc60000000f00 */
[----:B------:R2:W-:Y:S01]  /*e9b0*/  MUFU.EX2 R132, R0 ;  /* 0x0000000000847308 */ /* 0x0005e20000000800 */
[----:B------:R-:W-:Y:S01]  /*e9c0*/  MOV R148, R2 ;  /* 0x0000000200947202 */ /* 0x000fe20000000f00 */
[-C--:B------:R-:W-:Y:S01]  /*e9d0*/  FMUL.FTZ R120, R120, R24.reuse ;  /* 0x0000001878787220 */ /* 0x080fe20000410000 */
[----:B------:R-:W-:Y:S01]  /*e9e0*/  LOP3.LUT R2, R33, UR8, R138, 0x96, !PT ;  /* 0x0000000821027c12 */ /* 0x000fe2000f8e968a */
[-C--:B------:R-:W-:Y:S02]  /*e9f0*/  FMUL.FTZ R121, R121, R24.reuse ;  /* 0x0000001879797220 */ /* 0x080fe40000410000 */
[-C--:B------:R-:W-:Y:S02]  /*ea00*/  FMUL.FTZ R122, R122, R23.reuse ;  /* 0x000000177a7a7220 */ /* 0x080fe40000410000 */
[----:B------:R-:W-:Y:S02]  /*ea10*/  FMUL.FTZ R123, R123, R23 ;  /* 0x000000177b7b7220 */ /* 0x000fe40000410000 */
[----:B------:R-:W-:-:S02]  /*ea20*/  FMUL.FTZ R124, R124, R24 ;  /* 0x000000187c7c7220 */ /* 0x000fc40000410000 */
[----:B------:R-:W-:Y:S02]  /*ea30*/  FMUL.FTZ R125, R125, R24 ;  /* 0x000000187d7d7220 */ /* 0x000fe40000410000 */
[----:B--2---:R-:W-:Y:S02]  /*ea40*/  FFMA.FTZ R0, R196, c[0x0][0x23c], -R3 ;  /* 0x00008f00c4007a23 */ /* 0x004fe40000010803 */
[-C--:B------:R-:W-:Y:S02]  /*ea50*/  FMUL.FTZ R126, R126, R23.reuse ;  /* 0x000000177e7e7220 */ /* 0x080fe40000410000 */
[----:B------:R-:W-:Y:S01]  /*ea60*/  FMUL.FTZ R127, R127, R23 ;  /* 0x000000177f7f7220 */ /* 0x000fe20000410000 */
[----:B------:R2:W-:Y:S01]  /*ea70*/  MUFU.EX2 R138, R0 ;  /* 0x00000000008a7308 */ /* 0x0005e20000000800 */
[-C--:B------:R-:W-:Y:S02]  /*ea80*/  FMUL.FTZ R116, R116, R20.reuse ;  /* 0x0000001474747220 */ /* 0x080fe40000410000 */
[----:B------:R-:W-:-:S02]  /*ea90*/  FMUL.FTZ R117, R117, R20 ;  /* 0x0000001475757220 */ /* 0x000fc40000410000 */
[-C--:B------:R-:W-:Y:S02]  /*eaa0*/  FMUL.FTZ R128, R128, R20.reuse ;  /* 0x0000001480807220 */ /* 0x080fe40000410000 */
[----:B------:R-:W-:Y:S02]  /*eab0*/  FMUL.FTZ R129, R129, R20 ;  /* 0x0000001481817220 */ /* 0x000fe40000410000 */
[-C--:B------:R-:W-:Y:S02]  /*eac0*/  FMUL.FTZ R118, R118, R21.reuse ;  /* 0x0000001576767220 */ /* 0x080fe40000410000 */
[-C--:B------:R-:W-:Y:S02]  /*ead0*/  FMUL.FTZ R119, R119, R21.reuse ;  /* 0x0000001577777220 */ /* 0x080fe40000410000 */
[----:B------:R-:W-:Y:S02]  /*eae0*/  FMUL.FTZ R130, R130, R21 ;  /* 0x0000001582827220 */ /* 0x000fe40000410000 */
[----:B--2---:R-:W-:-:S02]  /*eaf0*/  FFMA.FTZ R0, R185, c[0x0][0x23c], -R3 ;  /* 0x00008f00b9007a23 */ /* 0x004fc40000010803 */
[----:B------:R-:W-:Y:S01]  /*eb00*/  FMUL.FTZ R131, R131, R21 ;  /* 0x0000001583837220 */ /* 0x000fe20000410000 */
[----:B------:R-:W-:Y:S01]  /*eb10*/  MOV R62, R173 ;  /* 0x000000ad003e7202 */ /* 0x000fe20000000f00 */
[----:B------:R2:W-:Y:S01]  /*eb20*/  MUFU.EX2 R139, R0 ;  /* 0x00000000008b7308 */ /* 0x0005e20000000800 */
[----:B------:R-:W-:Y:S01]  /*eb30*/  IMAD.MOV.U32 R44, RZ, RZ, R172 ;  /* 0x000000ffff2c7224 */ /* 0x000fe200078e00ac */
[----:B------:R-:W-:Y:S01]  /*eb40*/  MOV R61, R175 ;  /* 0x000000af003d7202 */ /* 0x000fe20000000f00 */
[----:B-1----:R-:W-:Y:S01]  /*eb50*/  HMMA.16816.F32 R120, R4, R12, R120 ;  /* 0x0000000c0478723c */ /* 0x002fe20000001878 */
[----:B------:R-:W-:Y:S02]  /*eb60*/  MOV R60, R174 ;  /* 0x000000ae003c7202 */ /* 0x000fe40000000f00 */
[----:B------:R-:W-:Y:S02]  /*eb70*/  MOV R166, R28 ;  /* 0x0000001c00a67202 */ /* 0x000fe40000000f00 */
[----:B------:R-:W-:-:S03]  /*eb80*/  MOV R165, R31 ;  /* 0x0000001f00a57202 */ /* 0x000fc60000000f00 */
[----:B------:R-:W-:Y:S01]  /*eb90*/  HMMA.16816.F32 R172, R4, R14, R124 ;  /* 0x0000000e04ac723c */ /* 0x000fe2000000187c */
[----:B------:R-:W-:Y:S01]  /*eba0*/  MOV R47, R29 ;  /* 0x0000001d002f7202 */ /* 0x000fe20000000f00 */
[----:B--2---:R-:W-:Y:S02]  /*ebb0*/  FFMA.FTZ R0, R133, c[0x0][0x23c], -R3 ;  /* 0x00008f0085007a23 */ /* 0x004fe40000010803 */
[----:B------:R-:W-:-:S03]  /*ebc0*/  IMAD.WIDE.U32 R2, R2, -0x2daee0ad, RZ ;  /* 0xd2511f5302027825 */ /* 0x000fc600078e00ff */
[----:B------:R-:W-:Y:S01]  /*ebd0*/  LOP3.LUT R6, R25, UR8, R250, 0x96, !PT ;  /* 0x0000000819067c12 */ /* 0x000fe2000f8e96fa */
[C---:B------:R-:W-:Y:S01]  /*ebe0*/  HMMA.16816.F32 R116, R8.reuse, R12, R116 ;  /* 0x0000000c0874723c */ /* 0x040fe20000001874 */
[----:B------:R-:W-:Y:S01]  /*ebf0*/  MOV R46, R30 ;  /* 0x0000001e002e7202 */ /* 0x000fe20000000f00 */
[----:B------:R1:W-:Y:S01]  /*ec00*/  MUFU.EX2 R133, R0 ;  /* 0x0000000000857308 */ /* 0x0003e20000000800 */
[----:B------:R-:W-:Y:S02]  /*ec10*/  MOV R149, R19 ;  /* 0x0000001300957202 */ /* 0x000fe40000000f00 */
[----:B------:R-:W-:Y:S02]  /*ec20*/  LOP3.LUT R4, R3, UR18, R34, 0x96, !PT ;  /* 0x0000001203047c12 */ /* 0x000fe4000f8e9622 */
[C---:B------:R-:W-:Y:S01]  /*ec30*/  LOP3.LUT R13, R2.reuse, 0xffff, RZ, 0xc0, !PT ;  /* 0x0000ffff020d7812 */ /* 0x040fe200078ec0ff */
[----:B------:R-:W-:Y:S01]  /*ec40*/  HMMA.16816.F32 R28, R8, R14, R128 ;  /* 0x0000000e081c723c */ /* 0x000fe20000001880 */
[----:B------:R-:W-:-:S02]  /*ec50*/  LOP3.LUT R19, R2, 0xff, RZ, 0xc0, !PT ;  /* 0x000000ff02137812 */ /* 0x000fc400078ec0ff */
[----:B------:R-:W-:-:S04]  /*ec60*/  MOV R63, R35 ;  /* 0x00000023003f7202 */ /* 0x000fc80000000f00 */
[--C-:B------:R-:W-:Y:S02]  /*ec70*/  SHF.R.U32.HI R15, RZ, 0x10, R2.reuse ;  /* 0x00000010ff0f7819 */ /* 0x100fe40000011602 */
[----:B------:R-:W-:Y:S01]  /*ec80*/  SHF.R.U32.HI R14, RZ, 0x18, R2 ;  /* 0x00000018ff0e7819 */ /* 0x000fe20000011602 */
[----:B-1----:R-:W-:Y:S02]  /*ec90*/  FFMA.FTZ R0, R236, c[0x0][0x23c], -R16 ;  /* 0x00008f00ec007a23 */ /* 0x002fe40000010810 */
[----:B------:R-:W-:Y:S02]  /*eca0*/  IMAD.WIDE.U32 R2, R6, -0x2daee0ad, RZ ;  /* 0xd2511f5306027825 */ /* 0x000fe400078e00ff */
[----:B------:R1:W-:Y:S03]  /*ecb0*/  MUFU.EX2 R35, R0 ;  /* 0x0000000000237308 */ /* 0x0003e60000000800 */
[----:B------:R-:W-:-:S02]  /*ecc0*/  LOP3.LUT R9, R2, 0xffff, RZ, 0xc0, !PT ;  /* 0x0000ffff02097812 */ /* 0x000fc400078ec0ff */
[----:B------:R-:W-:Y:S02]  /*ecd0*/  LOP3.LUT R10, R2, 0xff, RZ, 0xc0, !PT ;  /* 0x000000ff020a7812 */ /* 0x000fe400078ec0ff */
[--C-:B------:R-:W-:Y:S02]  /*ece0*/  SHF.R.U32.HI R11, RZ, 0x10, R2.reuse ;  /* 0x00000010ff0b7819 */ /* 0x100fe40000011602 */
[----:B------:R-:W-:Y:S01]  /*ecf0*/  SHF.R.U32.HI R12, RZ, 0x18, R2 ;  /* 0x00000018ff0c7819 */ /* 0x000fe20000011602 */
[----:B------:R-:W-:Y:S01]  /*ed00*/  FFMA.FTZ R2, R194, c[0x0][0x23c], -R17 ;  /* 0x00008f00c2027a23 */ /* 0x000fe20000010811 */
[----:B------:R-:W-:Y:S01]  /*ed10*/  MOV R167, R26 ;  /* 0x0000001a00a77202 */ /* 0x000fe20000000f00 */
[--C-:B-1----:R-:W-:Y:S02]  /*ed20*/  FFMA.FTZ R0, R197, c[0x0][0x23c], -R16.reuse ;  /* 0x00008f00c5007a23 */ /* 0x102fe40000010810 */
[----:B------:R1:W-:Y:S01]  /*ed30*/  MUFU.EX2 R26, R2 ;  /* 0x00000002001a7308 */ /* 0x0003e20000000800 */
[----:B------:R-:W-:Y:S01]  /*ed40*/  FFMA.FTZ R5, R184, c[0x0][0x23c], -R16 ;  /* 0x00008f00b8057a23 */ /* 0x000fe20000010810 */
[----:B------:R-:W-:-:S06]  /*ed50*/  MOV R45, R27 ;  /* 0x0000001b002d7202 */ /* 0x000fcc0000000f00 */
[----:B------:R2:W-:Y:S01]  /*ed60*/  MUFU.EX2 R33, R0 ;  /* 0x0000000000217308 */ /* 0x0005e20000000800 */
[----:B------:R-:W-:Y:S01]  /*ed70*/  FFMA.FTZ R7, R186, c[0x0][0x23c], -R17 ;  /* 0x00008f00ba077a23 */ /* 0x000fe20000010811 */
[----:B------:R-:W-:Y:S02]  /*ed80*/  MOV R150, R22 ;  /* 0x0000001600967202 */ /* 0x000fe40000000f00 */
[----:B-1----:R-:W-:-:S04]  /*ed90*/  LOP3.LUT R2, R15, 0xff, RZ, 0xc0, !PT ;  /* 0x000000ff0f027812 */ /* 0x002fc800078ec0ff */
[----:B------:R1:W-:Y:S01]  /*eda0*/  MUFU.EX2 R27, R5 ;  /* 0x00000005001b7308 */ /* 0x0003e20000000800 */
[----:B--2---:R-:W-:-:S07]  /*edb0*/  FFMA.FTZ R0, R192, c[0x0][0x23c], -R16 ;  /* 0x00008f00c0007a23 */ /* 0x004fce0000010810 */
[----:B------:R2:W-:Y:S01]  /*edc0*/  MUFU.EX2 R32, R0 ;  /* 0x0000000000207308 */ /* 0x0005e20000000800 */
[----:B------:R-:W-:Y:S01]  /*edd0*/  FFMA.FTZ R16, R238, c[0x0][0x23c], -R17 ;  /* 0x00008f00ee107a23 */ /* 0x000fe20000010811 */
[----:B-1----:R-:W-:Y:S02]  /*ede0*/  SHF.R.U32.HI R5, RZ, 0x8, R9 ;  /* 0x00000008ff057819 */ /* 0x002fe40000011609 */
[----:B------:R-:W-:Y:S01]  /*edf0*/  PRMT R9, R2, 0x5410, R14 ;  /* 0x0000541002097816 */ /* 0x000fe2000000000e */
[----:B------:R-:W-:Y:S01]  /*ee00*/  FFMA.FTZ R22, R198, c[0x0][0x23c], -R17 ;  /* 0x00008f00c6167a23 */ /* 0x000fe20000010811 */
[----:B------:R-:W-:Y:S01]  /*ee10*/  LOP3.LUT R2, R4, 0xffff, RZ, 0xc0, !PT ;  /* 0x0000ffff04027812 */ /* 0x000fe200078ec0ff */
[--C-:B------:R-:W-:Y:S01]  /*ee20*/  FFMA.FTZ R17, R237, c[0x0][0x23c], -R18.reuse ;  /* 0x00008f00ed117a23 */ /* 0x100fe20000010812 */
[----:B------:R-:W-:Y:S01]  /*ee30*/  PRMT R14, R10, 0x5410, R5 ;  /* 0x000054100a0e7816 */ /* 0x000fe20000000005 */
[----:B------:R-:W-:Y:S01]  /*ee40*/  FFMA.FTZ R25, R195, c[0x0][0x23c], -R18 ;  /* 0x00008f00c3197a23 */ /* 0x000fe20000010812 */
[----:B--2---:R-:W-:-:S02]  /*ee50*/  LOP3.LUT R0, R3, UR18, R248, 0x96, !PT ;  /* 0x0000001203007c12 */ /* 0x004fc4000f8e96f8 */
[----:B------:R-:W-:Y:S01]  /*ee60*/  SHF.R.U32.HI R3, RZ, 0x8, R13 ;  /* 0x00000008ff037819 */ /* 0x000fe2000001160d */
[--C-:B------:R-:W-:Y:S01]  /*ee70*/  FFMA.FTZ R6, R193, c[0x0][0x23c], -R18.reuse ;  /* 0x00008f00c1067a23 */ /* 0x100fe20000010812 */
[----:B------:R-:W-:Y:S01]  /*ee80*/  LOP3.LUT R5, R11, 0xff, RZ, 0xc0, !PT ;  /* 0x000000ff0b057812 */ /* 0x000fe200078ec0ff */
[----:B------:R-:W-:Y:S01]  /*ee90*/  FFMA.FTZ R8, R187, c[0x0][0x23c], -R18 ;  /* 0x00008f00bb087a23 */ /* 0x000fe20000010812 */
[----:B------:R-:W-:Y:S01]  /*eea0*/  PRMT R13, R19, 0x5410, R3 ;  /* 0x00005410130d7816 */ /* 0x000fe20000000003 */
[----:B------:R1:W2:Y:S01]  /*eeb0*/  MUFU.EX2 R18, R7 ;  /* 0x0000000700127308 */ /* 0x0002a20000000800 */
[----:B------:R-:W-:Y:S02]  /*eec0*/  SHF.R.U32.HI R3, RZ, 0x8, R2 ;  /* 0x00000008ff037819 */ /* 0x000fe40000011602 */
[----:B------:R-:W-:Y:S02]  /*eed0*/  LOP3.LUT R2, R4, 0xff, RZ, 0xc0, !PT ;  /* 0x000000ff04027812 */ /* 0x000fe400078ec0ff */
[----:B------:R-:W-:-:S02]  /*eee0*/  PRMT R10, R5, 0x5410, R12 ;  /* 0x00005410050a7816 */ /* 0x000fc4000000000c */
[----:B------:R-:W-:Y:S01]  /*eef0*/  SHF.R.U32.HI R5, RZ, 0x10, R0 ;  /* 0x00000010ff057819 */ /* 0x000fe20000011600 */
[----:B------:R3:W-:Y:S08]  /*ef00*/  MUFU.EX2 R12, R8 ;  /* 0x00000008000c7308 */ /* 0x0007f00000000800 */
[----:B------:R4:W-:Y:S01]  /*ef10*/  MUFU.EX2 R15, R6 ;  /* 0x00000006000f7308 */ /* 0x0009e20000000800 */
[----:B-1----:R-:W-:-:S02]  /*ef20*/  LOP3.LUT R7, R0, 0xff, RZ, 0xc0, !PT ;  /* 0x000000ff00077812 */ /* 0x002fc400078ec0ff */
[----:B---3--:R-:W-:Y:S02]  /*ef30*/  PRMT R8, R2, 0x5410, R3 ;  /* 0x0000541002087816 */ /* 0x008fe40000000003 */
[----:B------:R-:W-:Y:S02]  /*ef40*/  LOP3.LUT R2, R0, 0xffff, RZ, 0xc0, !PT ;  /* 0x0000ffff00027812 */ /* 0x000fe400078ec0ff */
[--C-:B------:R-:W-:Y:S02]  /*ef50*/  SHF.R.U32.HI R3, RZ, 0x10, R4.reuse ;  /* 0x00000010ff037819 */ /* 0x100fe40000011604 */
[----:B----4-:R-:W-:Y:S02]  /*ef60*/  SHF.R.U32.HI R6, RZ, 0x18, R4 ;  /* 0x00000018ff067819 */ /* 0x010fe40000011604 */
[----:B------:R-:W-:Y:S02]  /*ef70*/  SHF.R.U32.HI R4, RZ, 0x18, R0 ;  /* 0x00000018ff047819 */ /* 0x000fe40000011600 */
[----:B------:R-:W-:Y:S01]  /*ef80*/  LOP3.LUT R0, R5, 0xff, RZ, 0xc0, !PT ;  /* 0x000000ff05007812 */ /* 0x000fe200078ec0ff */
[----:B------:R-:W-:Y:S01]  /*ef90*/  MUFU.EX2 R16, R16 ;  /* 0x0000001000107308 */ /* 0x000fe20000000800 */
[----:B------:R-:W-:-:S02]  /*efa0*/  SHF.R.U32.HI R2, RZ, 0x8, R2 ;  /* 0x00000008ff027819 */ /* 0x000fc40000011602 */
[----:B------:R-:W-:Y:S01]  /*efb0*/  PRMT R5, R0, 0x5410, R4 ;  /* 0x0000541000057816 */ /* 0x000fe20000000004 */
[----:B------:R-:W-:Y:S01]  /*efc0*/  HSET2.LE.AND R0, R13, R109, PT ;  /* 0x0000006d0d007233 */ /* 0x000fe20003803000 */
[----:B------:R-:W-:-:S03]  /*efd0*/  PRMT R7, R7, 0x5410, R2 ;  /* 0x0000541007077816 */ /* 0x000fc60000000002 */
[----:B------:R-:W1:Y:S01]  /*efe0*/  MUFU.EX2 R22, R22 ;  /* 0x0000001600167308 */ /* 0x000e620000000800 */
[----:B--2---:R-:W-:-:S04]  /*eff0*/  F2FP.PACK_AB R2, R18, R26 ;  /* 0x0000001a1202723e */ /* 0x004fc800000000ff */
[----:B------:R-:W-:Y:S01]  /*f000*/  LOP3.LUT R126, R0, R2, RZ, 0xc0, !PT ;  /* 0x00000002007e7212 */ /* 0x000fe200078ec0ff */
[----:B------:R-:W-:Y:S01]  /*f010*/  HSET2.LE.AND R0, R14, R109, PT ;  /* 0x0000006d0e007233 */ /* 0x000fe20003803000 */
[----:B------:R-:W-:-:S04]  /*f020*/  F2FP.PACK_AB R2, R133, R139 ;  /* 0x0000008b8502723e */ /* 0x000fc800000000ff */
[----:B------:R-:W-:Y:S01]  /*f030*/  LOP3.LUT R130, R0, R2, RZ, 0xc0, !PT ;  /* 0x0000000200827212 */ /* 0x000fe200078ec0ff */
[--C-:B------:R-:W-:Y:S01]  /*f040*/  HSET2.LE.AND R0, R8, R109.reuse, PT ;  /* 0x0000006d08007233 */ /* 0x100fe20003803000 */
[----:B------:R-:W-:Y:S02]  /*f050*/  LOP3.LUT R3, R3, 0xff, RZ, 0xc0, !PT ;  /* 0x000000ff03037812 */ /* 0x000fe400078ec0ff */
[----:B-1----:R-:W-:Y:S02]  /*f060*/  F2FP.PACK_AB R2, R22, R16 ;  /* 0x000000101602723e */ /* 0x002fe400000000ff */
[----:B------:R-:W-:Y:S02]  /*f070*/  PRMT R6, R3, 0x5410, R6 ;  /* 0x0000541003067816 */ /* 0x000fe40000000006 */
[----:B------:R-:W-:Y:S01]  /*f080*/  LOP3.LUT R124, R0, R2, RZ, 0xc0, !PT ;  /* 0x00000002007c7212 */ /* 0x000fe200078ec0ff */
[--C-:B------:R-:W-:Y:S01]  /*f090*/  HSET2.LE.AND R0, R7, R109.reuse, PT ;  /* 0x0000006d07007233 */ /* 0x100fe20003803000 */
[----:B------:R-:W-:Y:S01]  /*f0a0*/  F2FP.PACK_AB R2, R138, R132 ;  /* 0x000000848a02723e */ /* 0x000fe200000000ff */
[----:B------:R-:W-:Y:S01]  /*f0b0*/  HSET2.LE.AND R3, R9, R109, PT ;  /* 0x0000006d09037233 */ /* 0x000fe20003803000 */
[----:B------:R-:W-:-:S02]  /*f0c0*/  F2FP.PACK_AB R4, R12, R15 ;  /* 0x0000000f0c04723e */ /* 0x000fc400000000ff */
[----:B------:R-:W-:Y:S01]  /*f0d0*/  LOP3.LUT R128, R0, R2, RZ, 0xc0, !PT ;  /* 0x0000000200807212 */ /* 0x000fe200078ec0ff */
[--C-:B------:R-:W-:Y:S01]  /*f0e0*/  HSET2.LE.AND R0, R5, R109.reuse, PT ;  /* 0x0000006d05007233 */ /* 0x100fe20003803000 */
[----:B------:R-:W-:Y:S01]  /*f0f0*/  LOP3.LUT R127, R3, R4, RZ, 0xc0, !PT ;  /* 0x00000004037f7212 */ /* 0x000fe200078ec0ff */
[--C-:B------:R-:W-:Y:S01]  /*f100*/  HSET2.LE.AND R3, R10, R109.reuse, PT ;  /* 0x0000006d0a037233 */ /* 0x100fe20003803000 */
[----:B------:R-:W-:Y:S02]  /*f110*/  F2FP.PACK_AB R4, R27, R32 ;  /* 0x000000201b04723e */ /* 0x000fe400000000ff */
[----:B------:R-:W-:Y:S02]  /*f120*/  F2FP.PACK_AB R2, R33, R35 ;  /* 0x000000232102723e */ /* 0x000fe400000000ff */
[----:B------:R-:W-:Y:S02]  /*f130*/  LOP3.LUT R131, R3, R4, RZ, 0xc0, !PT ;  /* 0x0000000403837212 */ /* 0x000fe400078ec0ff */
[----:B------:R-:W-:Y:S01]  /*f140*/  LOP3.LUT R129, R0, R2, RZ, 0xc0, !PT ;  /* 0x0000000200817212 */ /* 0x000fe200078ec0ff */
[----:B------:R-:W-:-:S02]  /*f150*/  HSET2.LE.AND R0, R6, R109, PT ;  /* 0x0000006d06007233 */ /* 0x000fc40003803000 */
[----:B------:R-:W1:Y:S01]  /*f160*/  LDSM.16.MT88.4 R4, [R205+0xb800] ;  /* 0x00b80000cd04783b */ /* 0x000e620000004200 */
[----:B------:R-:W-:Y:S08]  /*f170*/  MUFU.EX2 R17, R17 ;  /* 0x0000001100117308 */ /* 0x000ff00000000800 */
[----:B------:R-:W2:Y:S01]  /*f180*/  MUFU.EX2 R25, R25 ;  /* 0x0000001900197308 */ /* 0x000ea20000000800 */
[----:B------:R-:W-:Y:S01]  /*f190*/  MOV R110, R164 ;  /* 0x000000a4006e7202 */ /* 0x000fe20000000f00 */
[----:B------:R-:W-:Y:S01]  /*f1a0*/  IMAD.MOV.U32 R76, RZ, RZ, R150 ;  /* 0x000000ffff4c7224 */ /* 0x000fe200078e0096 */
[----:B------:R-:W-:-:S02]  /*f1b0*/  MOV R111, R165 ;  /* 0x000000a5006f7202 */ /* 0x000fc40000000f00 */
[----:B------:R-:W-:Y:S02]  /*f1c0*/  MOV R92, R166 ;  /* 0x000000a6005c7202 */ /* 0x000fe40000000f00 */
[----:B------:R-:W-:Y:S02]  /*f1d0*/  MOV R93, R167 ;  /* 0x000000a7005d7202 */ /* 0x000fe40000000f00 */
[----:B------:R-:W-:Y:S01]  /*f1e0*/  MOV R94, R148 ;  /* 0x00000094005e7202 */ /* 0x000fe20000000f00 */
[----:B------:R-:W3:Y:S01]  /*f1f0*/  LDSM.16.MT88.4 R164, [R203+0xa800] ;  /* 0x00a80000cba4783b */ /* 0x000ee20000004200 */
[----:B------:R-:W-:Y:S02]  /*f200*/  MOV R95, R149 ;  /* 0x00000095005f7202 */ /* 0x000fe40000000f00 */
[----:B------:R-:W-:Y:S02]  /*f210*/  MOV R77, R151 ;  /* 0x00000097004d7202 */ /* 0x000fe40000000f00 */
[----:B------:R-:W4:Y:S01]  /*f220*/  LDSM.16.MT88.4 R148, [R201+0xa800] ;  /* 0x00a80000c994783b */ /* 0x000f220000004200 */
[----:B------:R-:W-:Y:S01]  /*f230*/  FFMA.FTZ R11, R60, R20, R249 ;  /* 0x000000143c0b7223 */ /* 0x000fe200000100f9 */
[----:B------:R-:W-:Y:S01]  /*f240*/  MOV R60, R45 ;  /* 0x0000002d003c7202 */ /* 0x000fe20000000f00 */
[----:B------:R-:W-:Y:S01]  /*f250*/  FFMA.FTZ R9, R61, R21, R239 ;  /* 0x000000153d097223 */ /* 0x000fe200000100ef */
[----:B------:R-:W-:-:S02]  /*f260*/  MOV R61, R44 ;  /* 0x0000002c003d7202 */ /* 0x000fc40000000f00 */
[----:B--2---:R-:W-:Y:S02]  /*f270*/  F2FP.PACK_AB R2, R25, R17 ;  /* 0x000000111902723e */ /* 0x004fe400000000ff */
[----:B------:R-:W-:Y:S02]  /*f280*/  MOV R79, R46 ;  /* 0x0000002e004f7202 */ /* 0x000fe40000000f00 */
[----:B------:R-:W-:Y:S02]  /*f290*/  MOV R78, R47 ;  /* 0x0000002f004e7202 */ /* 0x000fe40000000f00 */
[----:B------:R-:W-:Y:S01]  /*f2a0*/  MOV R198, R62 ;  /* 0x0000003e00c67202 */ /* 0x000fe20000000f00 */
[----:B------:R-:W2:Y:S01]  /*f2b0*/  LDSM.16.MT88.4 R44, [R206+0xa800] ;  /* 0x00a80000ce2c783b */ /* 0x000ea20000004200 */
[----:B------:R-:W-:Y:S02]  /*f2c0*/  MOV R186, R63 ;  /* 0x0000003f00ba7202 */ /* 0x000fe40000000f00 */
[----:B------:R-:W-:-:S02]  /*f2d0*/  MOV R238, R60 ;  /* 0x0000003c00ee7202 */ /* 0x000fc40000000f00 */
[----:B------:R-:W-:Y:S02]  /*f2e0*/  MOV R194, R61 ;  /* 0x0000003d00c27202 */ /* 0x000fe40000000f00 */
[----:B------:R-:W-:Y:S02]  /*f2f0*/  LOP3.LUT R125, R0, R2, RZ, 0xc0, !PT ;  /* 0x00000002007d7212 */ /* 0x000fe400078ec0ff */
[----:B------:R-:W-:Y:S02]  /*f300*/  MOV R248, R79 ;  /* 0x0000004f00f87202 */ /* 0x000fe40000000f00 */
[----:B------:R-:W-:Y:S01]  /*f310*/  MOV R184, R78 ;  /* 0x0000004e00b87202 */ /* 0x000fe20000000f00 */
[----:B------:R-:W-:Y:S01]  /*f320*/  FFMA.FTZ R2, R198, R24, R186 ;  /* 0x00000018c6027223 */ /* 0x000fe200000100ba */
[----:B------:R-:W-:Y:S01]  /*f330*/  MOV R192, R77 ;  /* 0x0000004d00c07202 */ /* 0x000fe20000000f00 */
[----:B------:R-:W-:Y:S01]  /*f340*/  FFMA.FTZ R0, R238, R23, R194 ;  /* 0x00000017ee007223 */ /* 0x000fe200000100c2 */
[----:B------:R-:W-:Y:S01]  /*f350*/  MOV R197, R76 ;  /* 0x0000004c00c57202 */ /* 0x000fe20000000f00 */
[----:B------:R-:W-:Y:S01]  /*f360*/  FADD.FTZ R3, R248, R11 ;  /* 0x0000000bf8037221 */ /* 0x000fe20000010000 */
[----:B------:R-:W-:Y:S01]  /*f370*/  MOV R34, R95 ;  /* 0x0000005f00227202 */ /* 0x000fe20000000f00 */
[-C--:B-1----:R-:W-:Y:S01]  /*f380*/  HMMA.16816.F32 R116, R128, R4.reuse, R116 ;  /* 0x000000048074723c */ /* 0x082fe20000001874 */
[----:B------:R-:W-:Y:S01]  /*f390*/  MOV R236, R94 ;  /* 0x0000005e00ec7202 */ /* 0x000fe20000000f00 */
[----:B------:R-:W-:Y:S01]  /*f3a0*/  FADD.FTZ R9, R184, R9 ;  /* 0x00000009b8097221 */ /* 0x000fe20000010000 */
[----:B------:R-:W-:Y:S01]  /*f3b0*/  MOV R185, R93 ;  /* 0x0000005d00b97202 */ /* 0x000fe20000000f00 */
[----:B------:R-:W-:Y:S01]  /*f3c0*/  FADD.FTZ R3, R34, R3 ;  /* 0x0000000322037221 */ /* 0x000fe20000010000 */
[----:B------:R-:W-:Y:S01]  /*f3d0*/  MOV R196, R92 ;  /* 0x0000005c00c47202 */ /* 0x000fe20000000f00 */
[----:B------:R-:W1:Y:S02]  /*f3e0*/  LDSM.16.MT88.4 R60, [R205+0xa800] ;  /* 0x00a80000cd3c783b */ /* 0x000e640000004200 */
[----:B------:R-:W-:Y:S01]  /*f3f0*/  HMMA.16816.F32 R120, R124, R4, R120 ;  /* 0x000000047c78723c */ /* 0x000fe20000001878 */
[----:B------:R-:W-:Y:S01]  /*f400*/  MOV R199, R111 ;  /* 0x0000006f00c77202 */ /* 0x000fe20000000f00 */
[----:B------:R-:W5:Y:S01]  /*f410*/  LDSM.16.MT88.4 R76, [R201+0xb800] ;  /* 0x00b80000c94c783b */ /* 0x000f620000004200 */
[----:B------:R-:W-:Y:S01]  /*f420*/  MOV R250, R110 ;  /* 0x0000006e00fa7202 */ /* 0x000fe20000000f00 */
[----:B------:R-:W-:-:S02]  /*f430*/  FADD.FTZ R3, R196, R3 ;  /* 0x00000003c4037221 */ /* 0x000fc40000010000 */
[----:B------:R-:W1:Y:S01]  /*f440*/  LDSM.16.MT88.4 R92, [R203+0xb800] ;  /* 0x00b80000cb5c783b */ /* 0x000e620000004200 */
[----:B------:R-:W-:Y:S02]  /*f450*/  FADD.FTZ R5, R192, R2 ;  /* 0x00000002c0057221 */ /* 0x000fe40000010000 */
[----:B------:R-:W-:Y:S01]  /*f460*/  FADD.FTZ R4, R197, R0 ;  /* 0x00000000c5047221 */ /* 0x000fe20000010000 */
[----:B------:R-:W1:Y:S01]  /*f470*/  LDSM.16.MT88.4 R108, [R206+0xb800] ;  /* 0x00b80000ce6c783b */ /* 0x000e620000004200 */
        /* <DEDUP_REMOVED lines=16> */
[----:B---3--:R-:W-:Y:S01]  /*f580*/  HMMA.16816.F32 R156, R128, R164, R156 ;  /* 0x000000a4809c723c */ /* 0x008fe2000000189c */
[----:B------:R-:W-:-:S02]  /*f590*/  FADD.FTZ R2, R26, R0 ;  /* 0x000000001a027221 */ /* 0x000fc40000010000 */
[----:B------:R-:W-:-:S05]  /*f5a0*/  FADD.FTZ R0, R15, R4 ;  /* 0x000000040f007221 */ /* 0x000fca0000010000 */
[----:B------:R-:W-:Y:S08]  /*f5b0*/  HMMA.16816.F32 R160, R124, R164, R160 ;  /* 0x000000a47ca0723c */ /* 0x000ff000000018a0 */
[C---:B------:R-:W-:Y:S08]  /*f5c0*/  HMMA.16816.F32 R168, R128.reuse, R166, R168 ;  /* 0x000000a680a8723c */ /* 0x040ff000000018a8 */
[-C--:B----4-:R-:W-:Y:S08]  /*f5d0*/  HMMA.16816.F32 R140, R128, R148.reuse, R140 ;  /* 0x00000094808c723c */ /* 0x090ff0000000188c */
[----:B------:R-:W-:Y:S08]  /*f5e0*/  HMMA.16816.F32 R144, R124, R148, R144 ;  /* 0x000000947c90723c */ /* 0x000ff00000001890 */
[----:B------:R-:W-:Y:S08]  /*f5f0*/  HMMA.16816.F32 R152, R128, R150, R152 ;  /* 0x000000968098723c */ /* 0x000ff00000001898 */
[C---:B------:R-:W-:Y:S07]  /*f600*/  HMMA.16816.F32 R164, R124.reuse, R166, R240 ;  /* 0x000000a67ca4723c */ /* 0x040fee00000018f0 */
[----:B------:R-:W-:Y:S01]  /*f610*/  FADD.FTZ R242, R133, R5 ;  /* 0x0000000585f27221 */ /* 0x000fe20000010000 */
        /* <DEDUP_REMOVED lines=8> */
[-C--:B--2---:R-:W-:Y:S08]  /*f6a0*/  HMMA.16816.F32 R36, R128, R44.reuse, R36 ;  /* 0x0000002c8024723c */ /* 0x084ff00000001824 */
[----:B------:R-:W-:Y:S08]  /*f6b0*/  HMMA.16816.F32 R40, R124, R44, R40 ;  /* 0x0000002c7c28723c */ /* 0x000ff00000001828 */
[C---:B------:R-:W-:Y:S08]  /*f6c0*/  HMMA.16816.F32 R48, R128.reuse, R46, R48 ;  /* 0x0000002e8030723c */ /* 0x040ff00000001830 */
[C---:B-1----:R-:W-:Y:S08]  /*f6d0*/  HMMA.16816.F32 R52, R128.reuse, R60, R52 ;  /* 0x0000003c8034723c */ /* 0x042ff00000001834 */
[C---:B------:R-:W-:Y:S08]  /*f6e0*/  HMMA.16816.F32 R64, R128.reuse, R62, R64 ;  /* 0x0000003e8040723c */ /* 0x040ff00000001840 */
[C---:B-----5:R-:W-:Y:S08]  /*f6f0*/  HMMA.16816.F32 R68, R128.reuse, R76, R68 ;  /* 0x0000004c8044723c */ /* 0x060ff00000001844 */
        /* <DEDUP_REMOVED lines=464> */
.L_x_1990:
[----:B------:R-:W-:Y:S05]  /*11400*/  BSYNC B0 ;  /* 0x0000000000007941 */ /* 0x000fea0003800000 */
.L_x_1989:
[----:B------:R-:W0:Y:S02]  /*11410*/  LDGDEPBAR ;  /* 0x00000000000079af */ /* 0x000e240000000000 */
.L_x_1988:
        /* <DEDUP_REMOVED lines=14> */
[----:B------:R-:W1:Y:S01]  /*11500*/  SHFL.BFLY PT, R12, R0, 0x2, 0x1f ;  /* 0x0c401f00000c7f89 */ /* 0x000e6200000e0000 */
        /* <DEDUP_REMOVED lines=16> */
[----:B------:R-:W-:-:S04]  /*11610*/  IMAD.WIDE.U32 R8, R8, -0x2daee0ad, RZ ;  /* 0xd2511f5308087825 */ /* 0x000fc800078e00ff */
        /* <DEDUP_REMOVED lines=16> */
[----:B------:R-:W-:Y:S02]  /*11720*/  FMNMX.FTZ R8, R0, R12, !PT ;  /* 0x0000000c00087209 */ /* 0x000fe40007810000 */
        /* <DEDUP_REMOVED lines=23> */
[----:B------:R-:W-:-:S02]  /*118a0*/  FMNMX.FTZ R0, R173, R0, !PT ;  /* 0x00000000ad007209 */ /* 0x000fc40007810000 */
[----:B------:R-:W-:Y:S02]  /*118b0*/  FMNMX.FTZ R7, R191, R4, !PT ;  /* 0x00000004bf077209 */ /* 0x000fe40007810000 */
[----:B------:R-:W-:Y:S01]  /*118c0*/  LOP3.LUT R4, R2, 0xffff, RZ, 0xc0, !PT ;  /* 0x0000ffff02047812 */ /* 0x000fe200078ec0ff */
[----:B------:R-:W-:Y:S01]  /*118d0*/  IMAD.WIDE.U32 R34, R9, -0x326172a9, RZ ;  /* 0xcd9e8d5709227825 */ /* 0x000fe200078e00ff */
[----:B------:R-:W-:Y:S01]  /*118e0*/  FMNMX.FTZ R6, R178, R6, !PT ;  /* 0x00000006b2067209 */ /* 0x000fe20007810000 */
[----:B------:R-:W1:Y:S01]  /*118f0*/  SHFL.BFLY PT, R11, R0, 0x2, 0x1f ;  /* 0x0c401f00000b7f89 */ /* 0x000e6200000e0000 */
[----:B------:R-:W-:Y:S02]  /*11900*/  LOP3.LUT R9, R2, 0xff, RZ, 0xc0, !PT ;  /* 0x000000ff02097812 */ /* 0x000fe400078ec0ff */
[----:B------:R-:W-:Y:S02]  /*11910*/  FMNMX.FTZ R7, R189, R7, !PT ;  /* 0x00000007bd077209 */ /* 0x000fe40007810000 */
[----:B------:R-:W-:Y:S01]  /*11920*/  SHF.R.U32.HI R10, RZ, 0x8, R4 ;  /* 0x00000008ff0a7819 */ /* 0x000fe20000011604 */
[----:B------:R-:W2:Y:S01]  /*11930*/  SHFL.BFLY PT, R12, R6, 0x2, 0x1f ;  /* 0x0c401f00060c7f89 */ /* 0x000ea200000e0000 */
[----:B------:R-:W-:-:S02]  /*11940*/  IMAD.WIDE.U32 R4, R14, -0x326172a9, RZ ;  /* 0xcd9e8d570e047825 */ /* 0x000fc400078e00ff */
[----:B------:R-:W-:Y:S02]  /*11950*/  PRMT R19, R9, 0x5410, R10 ;  /* 0x0000541009137816 */ /* 0x000fe4000000000a */
[----:B------:R-:W3:Y:S01]  /*11960*/  SHFL.BFLY PT, R9, R7, 0x2, 0x1f ;  /* 0x0c401f0007097f89 */ /* 0x000ee200000e0000 */
[----:B------:R-:W-:Y:S02]  /*11970*/  LOP3.LUT R14, R35, UR10, R4, 0x96, !PT ;  /* 0x0000000a230e7c12 */ /* 0x000fe4000f8e9604 */
[----:B------:R-:W-:Y:S02]  /*11980*/  SHF.R.U32.HI R4, RZ, 0x10, R2 ;  /* 0x00000010ff047819 */ /* 0x000fe40000011602 */
[----:B------:R-:W-:Y:S01]  /*11990*/  LOP3.LUT R15, R5, UR12, R138, 0x96, !PT ;  /* 0x0000000c050f7c12 */ /* 0x000fe2000f8e968a */
[----:B------:R-:W-:Y:S01]  /*119a0*/  IMAD.WIDE.U32 R138, R16, -0x326172a9, RZ ;  /* 0xcd9e8d57108a7825 */ /* 0x000fe200078e00ff */
[----:B------:R-:W-:Y:S02]  /*119b0*/  LOP3.LUT R4, R4, 0xff, RZ, 0xc0, !PT ;  /* 0x000000ff04047812 */ /* 0x000fe400078ec0ff */
[----:B------:R-:W-:-:S04]  /*119c0*/  SHF.R.U32.HI R2, RZ, 0x18, R2 ;  /* 0x00000018ff027819 */ /* 0x000fc80000011602 */
[----:B------:R-:W-:Y:S02]  /*119d0*/  PRMT R16, R4, 0x5410, R2 ;  /* 0x0000541004107816 */ /* 0x000fe40000000002 */
[----:B------:R-:W-:Y:S01]  /*119e0*/  LOP3.LUT R2, R3, UR17, R138, 0x96, !PT ;  /* 0x0000001103027c12 */ /* 0x000fe2000f8e968a */
[----:B------:R-:W4:Y:S01]  /*119f0*/  SHFL.BFLY PT, R13, R8, 0x1, 0x1f ;  /* 0x0c201f00080d7f89 */ /* 0x000f2200000e0000 */
[----:B-1----:R-:W-:Y:S02]  /*11a00*/  FMNMX.FTZ R5, R0, R11, !PT ;  /* 0x0000000b00057209 */ /* 0x002fe40007810000 */
[----:B------:R-:W-:Y:S02]  /*11a10*/  LOP3.LUT R0, R2, 0xffff, RZ, 0xc0, !PT ;  /* 0x0000ffff02007812 */ /* 0x000fe400078ec0ff */
[----:B--2---:R-:W-:Y:S02]  /*11a20*/  FMNMX.FTZ R4, R6, R12, !PT ;  /* 0x0000000c06047209 */ /* 0x004fe40007810000 */
[----:B------:R-:W-:-:S02]  /*11a30*/  SHF.R.U32.HI R6, RZ, 0x8, R0 ;  /* 0x00000008ff067819 */ /* 0x000fc40000011600 */
[----:B---3--:R-:W-:-:S05]  /*11a40*/  FMNMX.FTZ R0, R7, R9, !PT ;  /* 0x0000000907007209 */ /* 0x008fca0007810000 */
[----:B------:R-:W1:Y:S04]  /*11a50*/  SHFL.BFLY PT, R7, R0, 0x1, 0x1f ;  /* 0x0c201f0000077f89 */ /* 0x000e6800000e0000 */
[----:B------:R-:W2:Y:S01]  /*11a60*/  SHFL.BFLY PT, R9, R5, 0x1, 0x1f ;  /* 0x0c201f0005097f89 */ /* 0x000ea200000e0000 */
[----:B------:R-:W-:Y:S02]  /*11a70*/  LOP3.LUT R3, R2, 0xff, RZ, 0xc0, !PT ;  /* 0x000000ff02037812 */ /* 0x000fe400078ec0ff */
[----:B----4-:R-:W-:-:S04]  /*11a80*/  FMNMX.FTZ R235, R8, R13, !PT ;  /* 0x0000000d08eb7209 */ /* 0x010fc80007810000 */
[C---:B------:R-:W-:Y:S01]  /*11a90*/  FSETP.NEU.FTZ.AND P4, PT, R235.reuse, -INF , PT ;  /* 0xff800000eb00780b */ /* 0x040fe20003f9d000 */
[----:B------:R-:W-:Y:S01]  /*11aa0*/  FMUL.FTZ R17, R235, c[0x0][0x23c] ;  /* 0x00008f00eb117a20 */ /* 0x000fe20000410000 */
[----:B------:R-:W-:Y:S02]  /*11ab0*/  PRMT R11, R3, 0x5410, R6 ;  /* 0x00005410030b7816 */ /* 0x000fe40000000006 */
[--C-:B------:R-:W-:Y:S02]  /*11ac0*/  SHF.R.U32.HI R3, RZ, 0x10, R2.reuse ;  /* 0x00000010ff037819 */ /* 0x100fe40000011602 */
[----:B------:R-:W-:Y:S02]  /*11ad0*/  FSEL R17, R17, RZ, P4 ;  /* 0x000000ff11117208 */ /* 0x000fe40002000000 */
[----:B------:R-:W-:Y:S02]  /*11ae0*/  SHF.R.U32.HI R6, RZ, 0x18, R2 ;  /* 0x00000018ff067819 */ /* 0x000fe40000011602 */
[----:B-1----:R-:W-:Y:S01]  /*11af0*/  FMNMX.FTZ R234, R0, R7, !PT ;  /* 0x0000000700ea7209 */ /* 0x002fe20007810000 */
[--C-:B------:R-:W-:Y:S01]  /*11b00*/  FFMA.FTZ R0, R18, c[0x0][0x23c], -R17.reuse ;  /* 0x00008f0012007a23 */ /* 0x100fe20000010811 */
[----:B------:R-:W-:Y:S01]  /*11b10*/  LOP3.LUT R2, R3, 0xff, RZ, 0xc0, !PT ;  /* 0x000000ff03027812 */ /* 0x000fe200078ec0ff */
[----:B------:R-:W-:Y:S01]  /*11b20*/  FFMA.FTZ R3, R25, c[0x0][0x23c], -R17 ;  /* 0x00008f0019037a23 */ /* 0x000fe20000010811 */
[C---:B------:R-:W-:Y:S01]  /*11b30*/  FSETP.NEU.FTZ.AND P1, PT, R234.reuse, -INF , PT ;  /* 0xff800000ea00780b */ /* 0x040fe20003f3d000 */
[----:B------:R-:W-:Y:S01]  /*11b40*/  FMUL.FTZ R18, R234, c[0x0][0x23c] ;  /* 0x00008f00ea127a20 */ /* 0x000fe20000410000 */
[----:B--2---:R-:W-:Y:S01]  /*11b50*/  FMNMX.FTZ R233, R5, R9, !PT ;  /* 0x0000000905e97209 */ /* 0x004fe20007810000 */
[----:B------:R1:W-:Y:S01]  /*11b60*/  MUFU.EX2 R177, R3 ;  /* 0x0000000300b17308 */ /* 0x0003e20000000800 */
[----:B------:R-:W-:Y:S01]  /*11b70*/  MOV R175, R242 ;  /* 0x000000f200af7202 */ /* 0x000fe20000000f00 */
[----:B------:R-:W-:Y:S01]  /*11b80*/  IMAD.WIDE.U32 R242, R14, -0x2daee0ad, RZ ;  /* 0xd2511f530ef27825 */ /* 0x000fe200078e00ff */
[----:B------:R-:W-:-:S02]  /*11b90*/  PRMT R10, R2, 0x5410, R6 ;  /* 0x00005410020a7816 */ /* 0x000fc40000000006 */
[----:B------:R-:W-:-:S03]  /*11ba0*/  FSEL R18, R18, RZ, P1 ;  /* 0x000000ff12127208 */ /* 0x000fc60000800000 */
[----:B------:R2:W-:Y:S01]  /*11bb0*/  MUFU.EX2 R183, R0 ;  /* 0x0000000000b77308 */ /* 0x0005e20000000800 */
[----:B------:R-:W-:Y:S01]  /*11bc0*/  FSETP.NEU.FTZ.AND P6, PT, R233, -INF , PT ;  /* 0xff800000e900780b */ /* 0x000fe20003fdd000 */
[----:B-1----:R-:W-:Y:S01]  /*11bd0*/  IMAD.WIDE.U32 R2, R15, -0x2daee0ad, RZ ;  /* 0xd2511f530f027825 */ /* 0x002fe200078e00ff */
[----:B------:R-:W1:Y:S03]  /*11be0*/  SHFL.BFLY PT, R8, R4, 0x1, 0x1f ;  /* 0x0c201f0004087f89 */ /* 0x000e6600000e0000 */
[----:B--2---:R-:W-:Y:S01]  /*11bf0*/  FFMA.FTZ R0, R21, c[0x0][0x23c], -R17 ;  /* 0x00008f0015007a23 */ /* 0x004fe20000010811 */
[----:B------:R-:W-:Y:S02]  /*11c00*/  LOP3.LUT R12, R243, UR7, R2, 0x96, !PT ;  /* 0x00000007f30c7c12 */ /* 0x000fe4000f8e9602 */
[----:B------:R-:W-:Y:S01]  /*11c10*/  FSEL R2, R233, RZ, P6 ;  /* 0x000000ffe9027208 */ /* 0x000fe20003000000 */
[----:B------:R2:W-:Y:S04]  /*11c20*/  MUFU.EX2 R184, R0 ;  /* 0x0000000000b87308 */ /* 0x0005e80000000800 */
[----:B------:R-:W-:Y:S01]  /*11c30*/  FADD.FTZ R14, R136, -R2 ;  /* 0x80000002880e7221 */ /* 0x000fe20000010000 */
[----:B------:R-:W-:Y:S01]  /*11c40*/  FSEL R2, R235, RZ, P4 ;  /* 0x000000ffeb027208 */ /* 0x000fe20002000000 */
[----:B--2---:R-:W-:-:S04]  /*11c50*/  FFMA.FTZ R0, R22, c[0x0][0x23c], -R18 ;  /* 0x00008f0016007a23 */ /* 0x004fc80000010812 */
[----:B------:R2:W-:Y:S01]  /*11c60*/  MUFU.EX2 R33, R0 ;  /* 0x0000000000217308 */ /* 0x0005e20000000800 */
[----:B------:R-:W-:Y:S02]  /*11c70*/  FADD.FTZ R22, R134, -R2 ;  /* 0x8000000286167221 */ /* 0x000fe40000010000 */
[--C-:B------:R-:W-:Y:S02]  /*11c80*/  FFMA.FTZ R2, R29, c[0x0][0x23c], -R18.reuse ;  /* 0x00008f001d027a23 */ /* 0x100fe40000010812 */
[----:B------:R-:W-:Y:S02]  /*11c90*/  FFMA.FTZ R6, R23, c[0x0][0x23c], -R17 ;  /* 0x00008f0017067a23 */ /* 0x000fe40000010811 */
[----:B--2---:R-:W-:-:S04]  /*11ca0*/  FFMA.FTZ R0, R20, c[0x0][0x23c], -R18 ;  /* 0x00008f0014007a23 */ /* 0x004fc80000010812 */
[----:B------:R2:W-:Y:S01]  /*11cb0*/  MUFU.EX2 R185, R0 ;  /* 0x0000000000b97308 */ /* 0x0005e20000000800 */
[----:B-1----:R-:W-:Y:S02]  /*11cc0*/  FMNMX.FTZ R232, R4, R8, !PT ;  /* 0x0000000804e87209 */ /* 0x002fe40007810000 */
[----:B--2---:R-:W-:-:S05]  /*11cd0*/  FSEL R0, R234, RZ, P1 ;  /* 0x000000ffea007208 */ /* 0x004fca0000800000 */
[----:B------:R-:W-:Y:S02]  /*11ce0*/  FADD.FTZ R23, R137, -R0 ;  /* 0x8000000089177221 */ /* 0x000fe40000010000 */
[----:B------:R1:W2:Y:S01]  /*11cf0*/  MUFU.EX2 R0, R2 ;  /* 0x0000000200007308 */ /* 0x0002a20000000800 */
[----:B------:R-:W-:Y:S02]  /*11d00*/  FSETP.NEU.FTZ.AND P5, PT, R232, -INF , PT ;  /* 0xff800000e800780b */ /* 0x000fe40003fbd000 */
[----:B------:R-:W-:-:S05]  /*11d10*/  LOP3.LUT R13, R3, UR9, R32, 0x96, !PT ;  /* 0x00000009030d7c12 */ /* 0x000fca000f8e9620 */
[----:B------:R3:W4:Y:S01]  /*11d20*/  MUFU.EX2 R182, R6 ;  /* 0x0000000600b67308 */ /* 0x0007220000000800 */
[----:B------:R-:W-:Y:S01]  /*11d30*/  FSEL R3, R232, RZ, P5 ;  /* 0x000000ffe8037208 */ /* 0x000fe20002800000 */
[----:B-1----:R-:W-:-:S06]  /*11d40*/  FFMA.FTZ R2, R26, c[0x0][0x23c], -R18 ;  /* 0x00008f001a027a23 */ /* 0x002fcc0000010812 */
[----:B------:R-:W1:Y:S01]  /*11d50*/  MUFU.EX2 R29, R2 ;  /* 0x00000002001d7308 */ /* 0x000e620000000800 */
[--C-:B---3--:R-:W-:Y:S01]  /*11d60*/  HSET2.LE.AND R6, R19, R180.reuse, PT ;  /* 0x000000b413067233 */ /* 0x108fe20003803000 */
[----:B--2---:R-:W-:Y:S02]  /*11d70*/  MOV R19, R0 ;  /* 0x0000000000137202 */ /* 0x004fe40000000f00 */
[----:B------:R-:W-:Y:S01]  /*11d80*/  F2FP.PACK_AB R0, R184, R183 ;  /* 0x000000b7b800723e */ /* 0x000fe200000000ff */
[----:B------:R-:W-:Y:S01]  /*11d90*/  HSET2.LE.AND R7, R16, R180, PT ;  /* 0x000000b410077233 */ /* 0x000fe20003803000 */
[----:B------:R-:W-:Y:S02]  /*11da0*/  FADD.FTZ R15, R135, -R3 ;  /* 0x80000003870f7221 */ /* 0x000fe40000010000 */
[----:B------:R-:W-:Y:S01]  /*11db0*/  LOP3.LUT R6, R6, R0, RZ, 0xc0, !PT ;  /* 0x0000000006067212 */ /* 0x000fe200078ec0ff */
[----:B------:R-:W-:Y:S01]  /*11dc0*/  FMUL.FTZ R3, R233, c[0x0][0x23c] ;  /* 0x00008f00e9037a20 */ /* 0x000fe20000410000 */
[----:B------:R-:W-:-:S02]  /*11dd0*/  F2FP.PACK_AB R0, R185, R33 ;  /* 0x00000021b900723e */ /* 0x000fc400000000ff */
[----:B------:R-:W-:Y:S01]  /*11de0*/  MOV R137, R177 ;  /* 0x000000b100897202 */ /* 0x000fe20000000f00 */
[--C-:B------:R-:W-:Y:S01]  /*11df0*/  HSET2.LE.AND R4, R11, R180.reuse, PT ;  /* 0x000000b40b047233 */ /* 0x100fe20003803000 */
[----:B------:R-:W-:Y:S02]  /*11e00*/  LOP3.LUT R7, R7, R0, RZ, 0xc0, !PT ;  /* 0x0000000007077212 */ /* 0x000fe400078ec0ff */
[----:B----4-:R-:W-:Y:S02]  /*11e10*/  F2FP.PACK_AB R0, R182, R137 ;  /* 0x00000089b600723e */ /* 0x010fe400000000ff */
[----:B------:R-:W-:Y:S01]  /*11e20*/  FSEL R3, R3, RZ, P6 ;  /* 0x000000ff03037208 */ /* 0x000fe20003000000 */
[----:B------:R-:W-:Y:S01]  /*11e30*/  HSET2.LE.AND R5, R10, R180, PT ;  /* 0x000000b40a057233 */ /* 0x000fe20003803000 */
[----:B------:R-:W-:Y:S01]  /*11e40*/  LOP3.LUT R4, R4, R0, RZ, 0xc0, !PT ;  /* 0x0000000004047212 */ /* 0x000fe200078ec0ff */
[----:B------:R-:W-:Y:S01]  /*11e50*/  FMUL.FTZ R16, R232, c[0x0][0x23c] ;  /* 0x00008f00e8107a20 */ /* 0x000fe20000410000 */
[----:B-1----:R-:W-:Y:S01]  /*11e60*/  F2FP.PACK_AB R0, R29, R19 ;  /* 0x000000131d00723e */ /* 0x002fe200000000ff */
[----:B------:R-:W-:-:S03]  /*11e70*/  FFMA.FTZ R2, R132, c[0x0][0x23c], -R3 ;  /* 0x00008f0084027a23 */ /* 0x000fc60000010803 */
[----:B------:R-:W-:Y:S01]  /*11e80*/  LOP3.LUT R5, R5, R0, RZ, 0xc0, !PT ;  /* 0x0000000005057212 */ /* 0x000fe200078ec0ff */
[----:B------:R1:W-:Y:S01]  /*11e90*/  MUFU.EX2 R195, R2 ;  /* 0x0000000200c37308 */ /* 0x0003e20000000800 */
[----:B------:R-:W-:Y:S01]  /*11ea0*/  FFMA.FTZ R0, R24, c[0x0][0x23c], -R3 ;  /* 0x00008f0018007a23 */ /* 0x000fe20000010803 */
[----:B------:R-:W-:Y:S01]  /*11eb0*/  FSEL R16, R16, RZ, P5 ;  /* 0x000000ff10107208 */ /* 0x000fe20002800000 */
[----:B------:R-:W-:-:S04]  /*11ec0*/  IMAD.WIDE.U32 R24, R13, -0x326172a9, RZ ;  /* 0xcd9e8d570d187825 */ /* 0x000fc800078e00ff */
[----:B------:R-:W-:Y:S01]  /*11ed0*/  IMAD.WIDE.U32 R12, R12, -0x326172a9, RZ ;  /* 0xcd9e8d570c0c7825 */ /* 0x000fe200078e00ff */
[----:B------:R2:W-:Y:S03]  /*11ee0*/  MUFU.EX2 R134, R0 ;  /* 0x0000000000867308 */ /* 0x0005e60000000800 */
[--C-:B------:R-:W-:Y:S02]  /*11ef0*/  FFMA.FTZ R8, R172, c[0x0][0x23c], -R16.reuse ;  /* 0x00008f00ac087a23 */ /* 0x100fe40000010810 */
[----:B-1----:R-:W-:Y:S02]  /*11f00*/  FFMA.FTZ R2, R31, c[0x0][0x23c], -R3 ;  /* 0x00008f001f027a23 */ /* 0x002fe40000010803 */
[----:B------:R-:W-:Y:S02]  /*11f10*/  FFMA.FTZ R9, R133, c[0x0][0x23c], -R16 ;  /* 0x00008f0085097a23 */ /* 0x000fe40000010810 */
[----:B------:R1:W3:Y:S01]  /*11f20*/  MUFU.EX2 R20, R2 ;  /* 0x0000000200147308 */ /* 0x0002e20000000800 */
[----:B--2---:R-:W-:-:S07]  /*11f30*/  LOP3.LUT R0, R13, UR17, R24, 0x96, !PT ;  /* 0x000000110d007c12 */ /* 0x004fce000f8e9618 */
[----:B------:R2:W-:Y:S01]  /*11f40*/  MUFU.EX2 R177, R8 ;  /* 0x0000000800b17308 */ /* 0x0005e20000000800 */
[----:B-1----:R-:W-:-:S07]  /*11f50*/  FFMA.FTZ R2, R28, c[0x0][0x23c], -R3 ;  /* 0x00008f001c027a23 */ /* 0x002fce0000010803 */
[----:B------:R1:W4:Y:S08]  /*11f60*/  MUFU.EX2 R11, R9 ;  /* 0x00000009000b7308 */ /* 0x0003300000000800 */
[----:B------:R5:W3:Y:S01]  /*11f70*/  MUFU.EX2 R32, R2 ;  /* 0x0000000200207308 */ /* 0x000ae20000000800 */
[----:B--2---:R-:W-:Y:S02]  /*11f80*/  LOP3.LUT R8, R0, 0xff, RZ, 0xc0, !PT ;  /* 0x000000ff00087812 */ /* 0x004fe400078ec0ff */
[----:B-1----:R-:W-:-:S02]  /*11f90*/  SHF.R.U32.HI R9, RZ, 0x10, R0 ;  /* 0x00000010ff097819 */ /* 0x002fc40000011600 */
[----:B-----5:R-:W-:Y:S02]  /*11fa0*/  LOP3.LUT R2, R0, 0xffff, RZ, 0xc0, !PT ;  /* 0x0000ffff00027812 */ /* 0x020fe400078ec0ff */
[----:B------:R-:W-:Y:S02]  /*11fb0*/  SHF.R.U32.HI R0, RZ, 0x18, R0 ;  /* 0x00000018ff007819 */ /* 0x000fe40000011600 */
[----:B------:R-:W-:Y:S02]  /*11fc0*/  SHF.R.U32.HI R2, RZ, 0x8, R2 ;  /* 0x00000008ff027819 */ /* 0x000fe40000011602 */
[----:B------:R-:W-:Y:S02]  /*11fd0*/  LOP3.LUT R9, R9, 0xff, RZ, 0xc0, !PT ;  /* 0x000000ff09097812 */ /* 0x000fe400078ec0ff */
[----:B------:R-:W-:Y:S02]  /*11fe0*/  PRMT R8, R8, 0x5410, R2 ;  /* 0x0000541008087816 */ /* 0x000fe40000000002 */
[----:B------:R-:W-:Y:S01]  /*11ff0*/  PRMT R9, R9, 0x5410, R0 ;  /* 0x0000541009097816 */ /* 0x000fe20000000000 */
[----:B------:R-:W-:Y:S01]  /*12000*/  FMUL.FTZ R22, R22, c[0x0][0x23c] ;  /* 0x00008f0016167a20 */ /* 0x000fe20000410000 */
[----:B---3--:R-:W-:Y:S01]  /*12010*/  F2FP.PACK_AB R2, R20, R195 ;  /* 0x000000c31402723e */ /* 0x008fe200000000ff */
[--C-:B------:R-:W-:Y:S01]  /*12020*/  HSET2.LE.AND R8, R8, R180.reuse, PT ;  /* 0x000000b408087233 */ /* 0x100fe20003803000 */
[----:B----4-:R-:W-:Y:S01]  /*12030*/  F2FP.PACK_AB R0, R11, R177 ;  /* 0x000000b10b00723e */ /* 0x010fe200000000ff */
[----:B------:R-:W-:Y:S01]  /*12040*/  HSET2.LE.AND R9, R9, R180, PT ;  /* 0x000000b409097233 */ /* 0x000fe20003803000 */
[----:B------:R1:W-:Y:S02]  /*12050*/  MUFU.EX2 R24, R22 ;  /* 0x0000001600187308 */ /* 0x0003e40000000800 */
[----:B------:R-:W-:Y:S01]  /*12060*/  LOP3.LUT R8, R8, R2, RZ, 0xc0, !PT ;  /* 0x0000000208087212 */ /* 0x000fe200078ec0ff */
[----:B------:R-:W-:Y:S01]  /*12070*/  FFMA.FTZ R2, R30, c[0x0][0x23c], -R16 ;  /* 0x00008f001e027a23 */ /* 0x000fe20000010810 */
[----:B------:R-:W-:Y:S01]  /*12080*/  LOP3.LUT R9, R9, R0, RZ, 0xc0, !PT ;  /* 0x0000000009097212 */ /* 0x000fe200078ec0ff */
[----:B------:R-:W-:Y:S01]  /*12090*/  FMUL.FTZ R14, R14, c[0x0][0x23c] ;  /* 0x00008f000e0e7a20 */ /* 0x000fe20000410000 */
[C---:B------:R-:W-:Y:S01]  /*120a0*/  LOP3.LUT R10, R12.reuse, 0xffff, RZ, 0xc0, !PT ;  /* 0x0000ffff0c0a7812 */ /* 0x040fe200078ec0ff */
[----:B------:R-:W-:Y:S01]  /*120b0*/  FMUL.FTZ R15, R15, c[0x0][0x23c] ;  /* 0x00008f000f0f7a20 */ /* 0x000fe20000410000 */
[----:B------:R-:W-:Y:S01]  /*120c0*/  LOP3.LUT R0, R12, 0xff, RZ, 0xc0, !PT ;  /* 0x000000ff0c007812 */ /* 0x000fe200078ec0ff */
[----:B------:R2:W-:Y:S01]  /*120d0*/  MUFU.EX2 R252, R2 ;  /* 0x0000000200fc7308 */ /* 0x0005e20000000800 */
[----:B-1----:R-:W-:-:S02]  /*120e0*/  MOV R22, R11 ;  /* 0x0000000b00167202 */ /* 0x002fc40000000f00 */
[--C-:B------:R-:W-:Y:S02]  /*120f0*/  SHF.R.U32.HI R11, RZ, 0x10, R12.reuse ;  /* 0x00000010ff0b7819 */ /* 0x100fe4000001160c */
[----:B------:R-:W-:Y:S02]  /*12100*/  SHF.R.U32.HI R12, RZ, 0x18, R12 ;  /* 0x00000018ff0c7819 */ /* 0x000fe4000001160c */
[----:B------:R-:W-:Y:S01]  /*12110*/  LOP3.LUT R11, R11, 0xff, RZ, 0xc0, !PT ;  /* 0x000000ff0b0b7812 */ /* 0x000fe200078ec0ff */
[----:B------:R-:W-:Y:S01]  /*12120*/  MUFU.EX2 R21, R15 ;  /* 0x0000000f00157308 */ /* 0x000fe20000000800 */
[----:B--2---:R-:W-:Y:S01]  /*12130*/  FFMA.FTZ R2, R27, c[0x0][0x23c], -R16 ;  /* 0x00008f001b027a23 */ /* 0x004fe20000010810 */
[----:B------:R-:W-:Y:S02]  /*12140*/  MOV R27, R20 ;  /* 0x00000014001b7202 */ /* 0x000fe40000000f00 */
[----:B------:R-:W-:-:S04]  /*12150*/  PRMT R11, R11, 0x5410, R12 ;  /* 0x000054100b0b7816 */ /* 0x000fc8000000000c */
[----:B------:R1:W-:Y:S01]  /*12160*/  MUFU.EX2 R20, R14 ;  /* 0x0000000e00147308 */ /* 0x0003e20000000800 */
[----:B------:R-:W-:Y:S01]  /*12170*/  FMUL.FTZ R23, R23, c[0x0][0x23c] ;  /* 0x00008f0017177a20 */ /* 0x000fe20000410000 */
[----:B------:R-:W-:Y:S01]  /*12180*/  SHF.R.U32.HI R10, RZ, 0x8, R10 ;  /* 0x00000008ff0a7819 */ /* 0x000fe2000001160a */
[----:B-1----:R-:W1:Y:S05]  /*12190*/  LDSM.16.MT88.4 R12, [R201+0xa000] ;  /* 0x00a00000c90c783b */ /* 0x002e6a0000004200 */
[----:B------:R-:W2:Y:S01]  /*121a0*/  MUFU.EX2 R243, R2 ;  /* 0x0000000200f37308 */ /* 0x000ea20000000800 */
[----:B------:R-:W-:-:S07]  /*121b0*/  PRMT R10, R0, 0x5410, R10 ;  /* 0x00005410000a7816 */ /* 0x000fce000000000a */
[----:B------:R-:W3:Y:S01]  /*121c0*/  MUFU.EX2 R23, R23 ;  /* 0x0000001700177308 */ /* 0x000ee20000000800 */
[--C-:B------:R-:W-:Y:S01]  /*121d0*/  HSET2.LE.AND R10, R10, R180.reuse, PT ;  /* 0x000000b40a0a7233 */ /* 0x100fe20003803000 */
[----:B------:R-:W-:Y:S01]  /*121e0*/  F2FP.PACK_AB R0, R134, R32 ;  /* 0x000000208600723e */ /* 0x000fe200000000ff */
        /* <DEDUP_REMOVED lines=163> */
[----:B------:R-:W-:-:S03]  /*12c20*/  LOP3.LUT R2, R139, UR8, R176, 0x96, !PT ;  /* 0x000000088b027c12 */ /* 0x000fc6000f8e96b0 */
[----:B------:R2:W-:Y:S01]  /*12c30*/  MUFU.EX2 R139, R0 ;  /* 0x00000000008b7308 */ /* 0x0005e20000000800 */
[----:B------:R-:W-:Y:S02]  /*12c40*/  IMAD.MOV.U32 R45, RZ, RZ, R172 ;  /* 0x000000ffff2d7224 */ /* 0x000fe400078e00ac */
[-C--:B------:R-:W-:Y:S02]  /*12c50*/  FMUL.FTZ R120, R120, R24.reuse ;  /* 0x0000001878787220 */ /* 0x080fe40000410000 */
[-C--:B------:R-:W-:Y:S02]  /*12c60*/  FMUL.FTZ R121, R121, R24.reuse ;  /* 0x0000001879797220 */ /* 0x080fe40000410000 */
[-C--:B------:R-:W-:Y:S02]  /*12c70*/  FMUL.FTZ R122, R122, R23.reuse ;  /* 0x000000177a7a7220 */ /* 0x080fe40000410000 */
[----:B------:R-:W-:Y:S02]  /*12c80*/  FMUL.FTZ R123, R123, R23 ;  /* 0x000000177b7b7220 */ /* 0x000fe40000410000 */
[----:B------:R-:W-:-:S02]  /*12c90*/  FMUL.FTZ R124, R124, R24 ;  /* 0x000000187c7c7220 */ /* 0x000fc40000410000 */
[----:B--2---:R-:W-:Y:S02]  /*12ca0*/  FFMA.FTZ R0, R194, c[0x0][0x23c], -R3 ;  /* 0x00008f00c2007a23 */ /* 0x004fe40000010803 */
[----:B------:R-:W-:Y:S02]  /*12cb0*/  FMUL.FTZ R125, R125, R24 ;  /* 0x000000187d7d7220 */ /* 0x000fe40000410000 */
[-C--:B------:R-:W-:Y:S01]  /*12cc0*/  FMUL.FTZ R126, R126, R23.reuse ;  /* 0x000000177e7e7220 */ /* 0x080fe20000410000 */
[----:B------:R2:W-:Y:S01]  /*12cd0*/  MUFU.EX2 R172, R0 ;  /* 0x0000000000ac7308 */ /* 0x0005e20000000800 */
[----:B------:R-:W-:Y:S01]  /*12ce0*/  FMUL.FTZ R127, R127, R23 ;  /* 0x000000177f7f7220 */ /* 0x000fe20000410000 */
[----:B------:R-:W-:Y:S01]  /*12cf0*/  MOV R46, R34 ;  /* 0x00000022002e7202 */ /* 0x000fe20000000f00 */
[-C--:B------:R-:W-:Y:S01]  /*12d00*/  FMUL.FTZ R116, R116, R20.reuse ;  /* 0x0000001474747220 */ /* 0x080fe20000410000 */
[----:B------:R-:W-:Y:S01]  /*12d10*/  MOV R60, R175 ;  /* 0x000000af003c7202 */ /* 0x000fe20000000f00 */
[----:B------:R-:W-:-:S02]  /*12d20*/  FMUL.FTZ R117, R117, R20 ;  /* 0x0000001475757220 */ /* 0x000fc40000410000 */
[-C--:B------:R-:W-:Y:S02]  /*12d30*/  FMUL.FTZ R128, R128, R20.reuse ;  /* 0x0000001480807220 */ /* 0x080fe40000410000 */
[----:B------:R-:W-:Y:S02]  /*12d40*/  FMUL.FTZ R129, R129, R20 ;  /* 0x0000001481817220 */ /* 0x000fe40000410000 */
[-C--:B------:R-:W-:Y:S02]  /*12d50*/  FMUL.FTZ R118, R118, R21.reuse ;  /* 0x0000001576767220 */ /* 0x080fe40000410000 */
[-C--:B------:R-:W-:Y:S02]  /*12d60*/  FMUL.FTZ R119, R119, R21.reuse ;  /* 0x0000001577777220 */ /* 0x080fe40000410000 */
[----:B--2---:R-:W-:Y:S02]  /*12d70*/  FFMA.FTZ R0, R179, c[0x0][0x23c], -R3 ;  /* 0x00008f00b3007a23 */ /* 0x004fe40000010803 */
[----:B------:R-:W-:-:S02]  /*12d80*/  FMUL.FTZ R130, R130, R21 ;  /* 0x0000001582827220 */ /* 0x000fc40000410000 */
[----:B------:R-:W-:Y:S01]  /*12d90*/  FMUL.FTZ R131, R131, R21 ;  /* 0x0000001583837220 */ /* 0x000fe20000410000 */
[----:B------:R2:W-:Y:S01]  /*12da0*/  MUFU.EX2 R175, R0 ;  /* 0x0000000000af7308 */ /* 0x0005e20000000800 */
[----:B------:R-:W-:Y:S01]  /*12db0*/  IMAD.MOV.U32 R167, RZ, RZ, R33 ;  /* 0x000000ffffa77224 */ /* 0x000fe200078e0021 */
[----:B------:R-:W-:Y:S01]  /*12dc0*/  MOV R149, R32 ;  /* 0x0000002000957202 */ /* 0x000fe20000000f00 */
[----:B-1----:R-:W-:Y:S01]  /*12dd0*/  HMMA.16816.F32 R120, R4, R12, R120 ;  /* 0x0000000c0478723c */ /* 0x002fe20000001878 */
[----:B------:R-:W-:Y:S02]  /*12de0*/  MOV R47, R35 ;  /* 0x00000023002f7202 */ /* 0x000fe40000000f00 */
[----:B------:R-:W-:-:S05]  /*12df0*/  MOV R150, R29 ;  /* 0x0000001d00967202 */ /* 0x000fca0000000f00 */
[----:B------:R-:W-:Y:S01]  /*12e00*/  HMMA.16816.F32 R32, R4, R14, R124 ;  /* 0x0000000e0420723c */ /* 0x000fe2000000187c */
[----:B--2---:R-:W-:Y:S02]  /*12e10*/  FFMA.FTZ R0, R173, c[0x0][0x23c], -R3 ;  /* 0x00008f00ad007a23 */ /* 0x004fe40000010803 */
[----:B------:R-:W-:-:S04]  /*12e20*/  IMAD.WIDE.U32 R2, R2, -0x2daee0ad, RZ ;  /* 0xd2511f5302027825 */ /* 0x000fc800078e00ff */
[----:B------:R-:W-:Y:S01]  /*12e30*/  LOP3.LUT R6, R25, UR8, R46, 0x96, !PT ;  /* 0x0000000819067c12 */ /* 0x000fe2000f8e962e */
[C---:B------:R-:W-:Y:S01]  /*12e40*/  HMMA.16816.F32 R116, R8.reuse, R12, R116 ;  /* 0x0000000c0874723c */ /* 0x040fe20000001874 */
[----:B------:R-:W-:Y:S01]  /*12e50*/  MOV R44, R19 ;  /* 0x00000013002c7202 */ /* 0x000fe20000000f00 */
[----:B------:R1:W-:Y:S01]  /*12e60*/  MUFU.EX2 R173, R0 ;  /* 0x0000000000ad7308 */ /* 0x0003e20000000800 */
[----:B------:R-:W-:Y:S02]  /*12e70*/  LOP3.LUT R4, R3, UR18, R174, 0x96, !PT ;  /* 0x0000001203047c12 */ /* 0x000fe4000f8e96ae */
[C---:B------:R-:W-:Y:S02]  /*12e80*/  LOP3.LUT R19, R2.reuse, 0xff, RZ, 0xc0, !PT ;  /* 0x000000ff02137812 */ /* 0x040fe400078ec0ff */
[----:B------:R-:W-:Y:S01]  /*12e90*/  LOP3.LUT R13, R2, 0xffff, RZ, 0xc0, !PT ;  /* 0x0000ffff020d7812 */ /* 0x000fe200078ec0ff */
[----:B------:R-:W-:Y:S07]  /*12ea0*/  HMMA.16816.F32 R28, R8, R14, R128 ;  /* 0x0000000e081c723c */ /* 0x000fee0000001880 */
[----:B------:R-:W-:-:S02]  /*12eb0*/  SHF.R.U32.HI R15, RZ, 0x10, R2 ;  /* 0x00000010ff0f7819 */ /* 0x000fc40000011602 */
[----:B------:R-:W-:Y:S01]  /*12ec0*/  SHF.R.U32.HI R14, RZ, 0x18, R2 ;  /* 0x00000018ff0e7819 */ /* 0x000fe20000011602 */
[----:B-1----:R-:W-:Y:S02]  /*12ed0*/  FFMA.FTZ R0, R231, c[0x0][0x23c], -R16 ;  /* 0x00008f00e7007a23 */ /* 0x002fe40000010810 */
[----:B------:R-:W-:Y:S02]  /*12ee0*/  IMAD.WIDE.U32 R2, R6, -0x2daee0ad, RZ ;  /* 0xd2511f5306027825 */ /* 0x000fe400078e00ff */
[----:B------:R1:W-:Y:S01]  /*12ef0*/  MUFU.EX2 R138, R0 ;  /* 0x00000000008a7308 */ /* 0x0003e20000000800 */
[----:B------:R-:W-:Y:S02]  /*12f00*/  MOV R63, R137 ;  /* 0x00000089003f7202 */ /* 0x000fe40000000f00 */
[C---:B------:R-:W-:Y:S02]  /*12f10*/  LOP3.LUT R8, R2.reuse, 0xffff, RZ, 0xc0, !PT ;  /* 0x0000ffff02087812 */ /* 0x040fe400078ec0ff */
[----:B------:R-:W-:-:S02]  /*12f20*/  LOP3.LUT R9, R2, 0xff, RZ, 0xc0, !PT ;  /* 0x000000ff02097812 */ /* 0x000fc400078ec0ff */
[--C-:B------:R-:W-:Y:S02]  /*12f30*/  SHF.R.U32.HI R11, RZ, 0x10, R2.reuse ;  /* 0x00000010ff0b7819 */ /* 0x100fe40000011602 */
[----:B------:R-:W-:Y:S01]  /*12f40*/  SHF.R.U32.HI R12, RZ, 0x18, R2 ;  /* 0x00000018ff0c7819 */ /* 0x000fe20000011602 */
[----:B------:R-:W-:Y:S01]  /*12f50*/  FFMA.FTZ R2, R192, c[0x0][0x23c], -R17 ;  /* 0x00008f00c0027a23 */ /* 0x000fe20000010811 */
[----:B------:R-:W-:Y:S01]  /*12f60*/  MOV R62, R26 ;  /* 0x0000001a003e7202 */ /* 0x000fe20000000f00 */
[--C-:B-1----:R-:W-:Y:S02]  /*12f70*/  FFMA.FTZ R0, R228, c[0x0][0x23c], -R16.reuse ;  /* 0x00008f00e4007a23 */ /* 0x102fe40000010810 */
[----:B------:R1:W-:Y:S01]  /*12f80*/  MUFU.EX2 R26, R2 ;  /* 0x00000002001a7308 */ /* 0x0003e20000000800 */
[----:B------:R-:W-:Y:S01]  /*12f90*/  FFMA.FTZ R5, R178, c[0x0][0x23c], -R16 ;  /* 0x00008f00b2057a23 */ /* 0x000fe20000010810 */
[----:B------:R-:W-:Y:S02]  /*12fa0*/  MOV R46, R27 ;  /* 0x0000001b002e7202 */ /* 0x000fe40000000f00 */
[----:B------:R-:W-:-:S04]  /*12fb0*/  MOV R61, R136 ;  /* 0x00000088003d7202 */ /* 0x000fc80000000f00 */
[----:B------:R2:W-:Y:S01]  /*12fc0*/  MUFU.EX2 R137, R0 ;  /* 0x0000000000897308 */ /* 0x0005e20000000800 */
[----:B------:R-:W-:Y:S01]  /*12fd0*/  FFMA.FTZ R7, R188, c[0x0][0x23c], -R17 ;  /* 0x00008f00bc077a23 */ /* 0x000fe20000010811 */
[----:B------:R-:W-:Y:S02]  /*12fe0*/  MOV R47, R22 ;  /* 0x00000016002f7202 */ /* 0x000fe40000000f00 */
[----:B-1----:R-:W-:-:S04]  /*12ff0*/  LOP3.LUT R2, R15, 0xff, RZ, 0xc0, !PT ;  /* 0x000000ff0f027812 */ /* 0x002fc800078ec0ff */
[----:B------:R1:W-:Y:S01]  /*13000*/  MUFU.EX2 R27, R5 ;  /* 0x00000005001b7308 */ /* 0x0003e20000000800 */
[----:B--2---:R-:W-:-:S07]  /*13010*/  FFMA.FTZ R0, R190, c[0x0][0x23c], -R16 ;  /* 0x00008f00be007a23 */ /* 0x004fce0000010810 */
[----:B------:R2:W-:Y:S01]  /*13020*/  MUFU.EX2 R136, R0 ;  /* 0x0000000000887308 */ /* 0x0005e20000000800 */
[--C-:B------:R-:W-:Y:S01]  /*13030*/  FFMA.FTZ R16, R241, c[0x0][0x23c], -R17.reuse ;  /* 0x00008f00f1107a23 */ /* 0x100fe20000010811 */
        /* <DEDUP_REMOVED lines=9> */
[--C-:B------:R-:W-:Y:S02]  /*130d0*/  FFMA.FTZ R6, R191, c[0x0][0x23c], -R18.reuse ;  /* 0x00008f00bf067a23 */ /* 0x100fe40000010812 */
[----:B------:R-:W-:Y:S01]  /*130e0*/  FFMA.FTZ R10, R189, c[0x0][0x23c], -R18 ;  /* 0x00008f00bd0a7a23 */ /* 0x000fe20000010812 */
[----:B------:R-:W-:Y:S01]  /*130f0*/  PRMT R13, R19, 0x5410, R3 ;  /* 0x00005410130d7816 */ /* 0x000fe20000000003 */
[----:B------:R1:W2:Y:S01]  /*13100*/  MUFU.EX2 R18, R7 ;  /* 0x0000000700127308 */ /* 0x0002a20000000800 */
[----:B------:R-:W-:Y:S02]  /*13110*/  LOP3.LUT R5, R11, 0xff, RZ, 0xc0, !PT ;  /* 0x000000ff0b057812 */ /* 0x000fe400078ec0ff */
[----:B------:R-:W-:Y:S02]  /*13120*/  SHF.R.U32.HI R3, RZ, 0x8, R2 ;  /* 0x00000008ff037819 */ /* 0x000fe40000011602 */
[----:B------:R-:W-:-:S02]  /*13130*/  LOP3.LUT R2, R4, 0xff, RZ, 0xc0, !PT ;  /* 0x000000ff04027812 */ /* 0x000fc400078ec0ff */
[----:B------:R-:W-:Y:S01]  /*13140*/  PRMT R11, R5, 0x5410, R12 ;  /* 0x00005410050b7816 */ /* 0x000fe2000000000c */
[----:B------:R3:W-:Y:S01]  /*13150*/  MUFU.EX2 R15, R6 ;  /* 0x00000006000f7308 */ /* 0x0007e20000000800 */
[----:B------:R-:W-:Y:S02]  /*13160*/  PRMT R9, R2, 0x5410, R3 ;  /* 0x0000541002097816 */ /* 0x000fe40000000003 */
[----:B------:R-:W-:Y:S02]  /*13170*/  SHF.R.U32.HI R5, RZ, 0x10, R0 ;  /* 0x00000010ff057819 */ /* 0x000fe40000011600 */
[C---:B------:R-:W-:Y:S02]  /*13180*/  LOP3.LUT R2, R0.reuse, 0xffff, RZ, 0xc0, !PT ;  /* 0x0000ffff00027812 */ /* 0x040fe400078ec0ff */
[----:B------:R-:W-:Y:S02]  /*13190*/  SHF.R.U32.HI R3, RZ, 0x10, R4 ;  /* 0x00000010ff037819 */ /* 0x000fe40000011604 */
[----:B-1----:R-:W-:Y:S01]  /*131a0*/  LOP3.LUT R7, R0, 0xff, RZ, 0xc0, !PT ;  /* 0x000000ff00077812 */ /* 0x002fe200078ec0ff */
[----:B------:R-:W-:Y:S01]  /*131b0*/  MUFU.EX2 R16, R16 ;  /* 0x0000001000107308 */ /* 0x000fe20000000800 */
[----:B------:R-:W-:-:S02]  /*131c0*/  SHF.R.U32.HI R2, RZ, 0x8, R2 ;  /* 0x00000008ff027819 */ /* 0x000fc40000011602 */
[----:B---3--:R-:W-:Y:S02]  /*131d0*/  SHF.R.U32.HI R6, RZ, 0x18, R4 ;  /* 0x00000018ff067819 */ /* 0x008fe40000011604 */
[----:B------:R-:W-:Y:S02]  /*131e0*/  SHF.R.U32.HI R4, RZ, 0x18, R0 ;  /* 0x00000018ff047819 */ /* 0x000fe40000011600 */
[----:B------:R-:W-:Y:S01]  /*131f0*/  LOP3.LUT R0, R5, 0xff, RZ, 0xc0, !PT ;  /* 0x000000ff05007812 */ /* 0x000fe200078ec0ff */
[----:B------:R-:W1:Y:S01]  /*13200*/  MUFU.EX2 R22, R22 ;  /* 0x0000001600167308 */ /* 0x000e620000000800 */
[----:B------:R-:W-:Y:S02]  /*13210*/  PRMT R7, R7, 0x5410, R2 ;  /* 0x0000541007077816 */ /* 0x000fe40000000002 */
[----:B------:R-:W-:Y:S01]  /*13220*/  PRMT R5, R0, 0x5410, R4 ;  /* 0x0000541000057816 */ /* 0x000fe20000000004 */
[----:B------:R-:W-:Y:S01]  /*13230*/  HSET2.LE.AND R0, R13, R109, PT ;  /* 0x0000006d0d007233 */ /* 0x000fe20003803000 */
[----:B--2---:R-:W-:-:S03]  /*13240*/  F2FP.PACK_AB R2, R18, R26 ;  /* 0x0000001a1202723e */ /* 0x004fc600000000ff */
[----:B------:R-:W2:Y:S01]  /*13250*/  MUFU.EX2 R12, R10 ;  /* 0x0000000a000c7308 */ /* 0x000ea20000000800 */
[----:B------:R-:W-:Y:S01]  /*13260*/  LOP3.LUT R126, R0, R2, RZ, 0xc0, !PT ;  /* 0x00000002007e7212 */ /* 0x000fe200078ec0ff */
[----:B------:R-:W-:Y:S01]  /*13270*/  HSET2.LE.AND R0, R14, R109, PT ;  /* 0x0000006d0e007233 */ /* 0x000fe20003803000 */
[----:B------:R-:W-:-:S04]  /*13280*/  F2FP.PACK_AB R2, R173, R175 ;  /* 0x000000afad02723e */ /* 0x000fc800000000ff */
[----:B------:R-:W-:Y:S01]  /*13290*/  LOP3.LUT R130, R0, R2, RZ, 0xc0, !PT ;  /* 0x0000000200827212 */ /* 0x000fe200078ec0ff */
[--C-:B------:R-:W-:Y:S01]  /*132a0*/  HSET2.LE.AND R0, R9, R109.reuse, PT ;  /* 0x0000006d09007233 */ /* 0x100fe20003803000 */
[----:B-1----:R-:W-:Y:S02]  /*132b0*/  F2FP.PACK_AB R2, R22, R16 ;  /* 0x000000101602723e */ /* 0x002fe400000000ff */
[----:B------:R-:W-:Y:S02]  /*132c0*/  LOP3.LUT R3, R3, 0xff, RZ, 0xc0, !PT ;  /* 0x000000ff03037812 */ /* 0x000fe400078ec0ff */
[----:B------:R-:W-:Y:S01]  /*132d0*/  LOP3.LUT R124, R0, R2, RZ, 0xc0, !PT ;  /* 0x00000002007c7212 */ /* 0x000fe200078ec0ff */
[--C-:B------:R-:W-:Y:S01]  /*132e0*/  HSET2.LE.AND R0, R7, R109.reuse, PT ;  /* 0x0000006d07007233 */ /* 0x100fe20003803000 */
[----:B------:R-:W-:Y:S01]  /*132f0*/  PRMT R6, R3, 0x5410, R6 ;  /* 0x0000541003067816 */ /* 0x000fe20000000006 */
[----:B------:R-:W-:Y:S01]  /*13300*/  HSET2.LE.AND R3, R8, R109, PT ;  /* 0x0000006d08037233 */ /* 0x000fe20003803000 */
[----:B------:R-:W-:-:S02]  /*13310*/  F2FP.PACK_AB R2, R172, R139 ;  /* 0x0000008bac02723e */ /* 0x000fc400000000ff */
[----:B--2---:R-:W-:Y:S02]  /*13320*/  F2FP.PACK_AB R4, R12, R15 ;  /* 0x0000000f0c04723e */ /* 0x004fe400000000ff */
[----:B------:R-:W-:Y:S01]  /*13330*/  LOP3.LUT R128, R0, R2, RZ, 0xc0, !PT ;  /* 0x0000000200807212 */ /* 0x000fe200078ec0ff */
[--C-:B------:R-:W-:Y:S01]  /*13340*/  HSET2.LE.AND R0, R5, R109.reuse, PT ;  /* 0x0000006d05007233 */ /* 0x100fe20003803000 */
[----:B------:R-:W-:Y:S01]  /*13350*/  LOP3.LUT R127, R3, R4, RZ, 0xc0, !PT ;  /* 0x00000004037f7212 */ /* 0x000fe200078ec0ff */
[----:B------:R-:W-:Y:S01]  /*13360*/  HSET2.LE.AND R3, R11, R109, PT ;  /* 0x0000006d0b037233 */ /* 0x000fe20003803000 */
[----:B------:R-:W-:Y:S02]  /*13370*/  F2FP.PACK_AB R4, R27, R136 ;  /* 0x000000881b04723e */ /* 0x000fe400000000ff */
[----:B------:R-:W-:Y:S02]  /*13380*/  F2FP.PACK_AB R2, R137, R138 ;  /* 0x0000008a8902723e */ /* 0x000fe400000000ff */
[----:B------:R-:W-:-:S02]  /*13390*/  LOP3.LUT R131, R3, R4, RZ, 0xc0, !PT ;  /* 0x0000000403837212 */ /* 0x000fc400078ec0ff */
[----:B------:R-:W-:Y:S01]  /*133a0*/  LOP3.LUT R129, R0, R2, RZ, 0xc0, !PT ;  /* 0x0000000200817212 */ /* 0x000fe200078ec0ff */
[----:B------:R-:W-:Y:S02]  /*133b0*/  HSET2.LE.AND R0, R6, R109, PT ;  /* 0x0000006d06007233 */ /* 0x000fe40003803000 */
[----:B------:R-:W1:Y:S01]  /*133c0*/  LDSM.16.MT88.4 R4, [R205+0xb800] ;  /* 0x00b80000cd04783b */ /* 0x000e620000004200 */
[----:B------:R-:W-:Y:S08]  /*133d0*/  MUFU.EX2 R17, R17 ;  /* 0x0000001100117308 */ /* 0x000ff00000000800 */
[----:B------:R-:W2:Y:S01]  /*133e0*/  MUFU.EX2 R25, R25 ;  /* 0x0000001900197308 */ /* 0x000ea20000000800 */
[----:B------:R-:W-:Y:S01]  /*133f0*/  FFMA.FTZ R10, R60, R20, R195 ;  /* 0x000000143c0a7223 */ /* 0x000fe200000100c3 */
[----:B------:R-:W-:Y:S01]  /*13400*/  MOV R60, R45 ;  /* 0x0000002d003c7202 */ /* 0x000fe20000000f00 */
[----:B------:R-:W-:Y:S01]  /*13410*/  FFMA.FTZ R8, R61, R21, R177 ;  /* 0x000000153d087223 */ /* 0x000fe200000100b1 */
[----:B------:R-:W-:-:S02]  /*13420*/  MOV R61, R44 ;  /* 0x0000002c003d7202 */ /* 0x000fc40000000f00 */
[----:B------:R-:W-:Y:S02]  /*13430*/  MOV R79, R46 ;  /* 0x0000002e004f7202 */ /* 0x000fe40000000f00 */
[----:B------:R-:W-:Y:S02]  /*13440*/  MOV R78, R47 ;  /* 0x0000002f004e7202 */ /* 0x000fe40000000f00 */
[----:B------:R-:W-:Y:S01]  /*13450*/  MOV R77, R151 ;  /* 0x00000097004d7202 */ /* 0x000fe20000000f00 */
[----:B------:R-:W-:Y:S01]  /*13460*/  IMAD.MOV.U32 R92, RZ, RZ, R166 ;  /* 0x000000ffff5c7224 */ /* 0x000fe200078e00a6 */
[----:B------:R-:W-:Y:S01]  /*13470*/  MOV R229, R62 ;  /* 0x0000003e00e57202 */ /* 0x000fe20000000f00 */
[----:B------:R-:W-:Y:S01]  /*13480*/  LDSM.16.MT88.4 R44, [R206+0xa800] ;  /* 0x00a80000ce2c783b */ /* 0x000fe20000004200 */
[----:B--2---:R-:W-:Y:S02]  /*13490*/  F2FP.PACK_AB R2, R25, R17 ;  /* 0x000000111902723e */ /* 0x004fe400000000ff */
[----:B------:R-:W-:-:S02]  /*134a0*/  MOV R188, R63 ;  /* 0x0000003f00bc7202 */ /* 0x000fc40000000f00 */
[----:B------:R-:W-:Y:S02]  /*134b0*/  MOV R76, R150 ;  /* 0x00000096004c7202 */ /* 0x000fe40000000f00 */
[----:B------:R-:W-:Y:S02]  /*134c0*/  MOV R241, R60 ;  /* 0x0000003c00f17202 */ /* 0x000fe40000000f00 */
[----:B------:R-:W-:Y:S02]  /*134d0*/  MOV R192, R61 ;  /* 0x0000003d00c07202 */ /* 0x000fe40000000f00 */
[----:B------:R-:W-:Y:S02]  /*134e0*/  LOP3.LUT R125, R0, R2, RZ, 0xc0, !PT ;  /* 0x00000002007d7212 */ /* 0x000fe400078ec0ff */
[----:B------:R-:W-:Y:S02]  /*134f0*/  MOV R95, R149 ;  /* 0x00000095005f7202 */ /* 0x000fe40000000f00 */
[----:B------:R-:W-:-:S02]  /*13500*/  MOV R242, R79 ;  /* 0x0000004f00f27202 */ /* 0x000fc40000000f00 */
[----:B------:R-:W-:Y:S01]  /*13510*/  MOV R178, R78 ;  /* 0x0000004e00b27202 */ /* 0x000fe20000000f00 */
[----:B------:R-:W-:Y:S01]  /*13520*/  FFMA.FTZ R2, R229, R24, R188 ;  /* 0x00000018e5027223 */ /* 0x000fe200000100bc */
[----:B------:R-:W-:Y:S02]  /*13530*/  MOV R94, R148 ;  /* 0x00000094005e7202 */ /* 0x000fe40000000f00 */
[----:B------:R-:W-:Y:S01]  /*13540*/  MOV R190, R77 ;  /* 0x0000004d00be7202 */ /* 0x000fe20000000f00 */
[----:B------:R-:W-:Y:S01]  /*13550*/  IMAD.MOV.U32 R228, RZ, RZ, R76 ;  /* 0x000000ffffe47224 */ /* 0x000fe200078e004c */
[----:B------:R-:W-:Y:S01]  /*13560*/  MOV R93, R167 ;  /* 0x000000a7005d7202 */ /* 0x000fe20000000f00 */
[----:B------:R-:W-:Y:S01]  /*13570*/  FFMA.FTZ R0, R241, R23, R192 ;  /* 0x00000017f1007223 */ /* 0x000fe200000100c0 */
[----:B------:R-:W-:Y:S01]  /*13580*/  MOV R174, R95 ;  /* 0x0000005f00ae7202 */ /* 0x000fe20000000f00 */
[----:B------:R-:W-:Y:S01]  /*13590*/  FADD.FTZ R3, R242, R10 ;  /* 0x0000000af2037221 */ /* 0x000fe20000010000 */
[----:B------:R-:W-:Y:S01]  /*135a0*/  MOV R110, R164 ;  /* 0x000000a4006e7202 */ /* 0x000fe20000000f00 */
[----:B-1----:R-:W-:Y:S01]  /*135b0*/  HMMA.16816.F32 R116, R128, R4, R116 ;  /* 0x000000048074723c */ /* 0x002fe20000001874 */
[----:B------:R-:W-:Y:S01]  /*135c0*/  MOV R111, R165 ;  /* 0x000000a5006f7202 */ /* 0x000fe20000000f00 */
[----:B------:R-:W-:Y:S01]  /*135d0*/  FADD.FTZ R8, R178, R8 ;  /* 0x00000008b2087221 */ /* 0x000fe20000010000 */
[----:B------:R-:W-:Y:S01]  /*135e0*/  MOV R231, R94 ;  /* 0x0000005e00e77202 */ /* 0x000fe20000000f00 */
[----:B------:R-:W1:Y:S01]  /*135f0*/  LDSM.16.MT88.4 R148, [R201+0xa800] ;  /* 0x00a80000c994783b */ /* 0x000e620000004200 */
[----:B------:R-:W-:-:S03]  /*13600*/  MOV R179, R93 ;  /* 0x0000005d00b37202 */ /* 0x000fc60000000f00 */
[----:B------:R-:W-:Y:S01]  /*13610*/  HMMA.16816.F32 R120, R124, R4, R120 ;  /* 0x000000047c78723c */ /* 0x000fe20000001878 */
[----:B------:R-:W-:Y:S01]  /*13620*/  MOV R194, R92 ;  /* 0x0000005c00c27202 */ /* 0x000fe20000000f00 */
[----:B------:R-:W-:Y:S01]  /*13630*/  FADD.FTZ R3, R174, R3 ;  /* 0x00000003ae037221 */ /* 0x000fe20000010000 */
[----:B------:R-:W-:Y:S01]  /*13640*/  MOV R230, R111 ;  /* 0x0000006f00e67202 */ /* 0x000fe20000000f00 */
[----:B------:R-:W2:Y:S03]  /*13650*/  LDSM.16.MT88.4 R164, [R203+0xa800] ;  /* 0x00a80000cba4783b */ /* 0x000ea60000004200 */
[----:B------:R-:W-:Y:S01]  /*13660*/  FADD.FTZ R5, R190, R2 ;  /* 0x00000002be057221 */ /* 0x000fe20000010000 */
[----:B------:R-:W-:Y:S01]  /*13670*/  MOV R176, R110 ;  /* 0x0000006e00b07202 */ /* 0x000fe20000000f00 */
[----:B------:R-:W-:Y:S01]  /*13680*/  FADD.FTZ R4, R228, R0 ;  /* 0x00000000e4047221 */ /* 0x000fe20000010000 */
[----:B------:R-:W3:Y:S01]  /*13690*/  LDSM.16.MT88.4 R60, [R205+0xa800] ;  /* 0x00a80000cd3c783b */ /* 0x000ee20000004200 */
[----:B------:R-:W-:-:S02]  /*136a0*/  FADD.FTZ R2, R252, R8 ;  /* 0x00000008fc027221 */ /* 0x000fc40000010000 */
[----:B------:R-:W-:Y:S01]  /*136b0*/  FADD.FTZ R0, R231, R5 ;  /* 0x00000005e7007221 */ /* 0x000fe20000010000 */
[----:B------:R-:W4:Y:S01]  /*136c0*/  LDSM.16.MT88.4 R76, [R201+0xb800] ;  /* 0x00b80000c94c783b */ /* 0x000f220000004200 */
[----:B------:R-:W-:Y:S02]  /*136d0*/  FADD.FTZ R4, R179, R4 ;  /* 0x00000004b3047221 */ /* 0x000fe40000010000 */
[----:B------:R-:W-:Y:S01]  /*136e0*/  FADD.FTZ R3, R194, R3 ;  /* 0x00000003c2037221 */ /* 0x000fe20000010000 */
[----:B------:R-:W5:Y:S01]  /*136f0*/  LDSM.16.MT88.4 R92, [R203+0xb800] ;  /* 0x00b80000cb5c783b */ /* 0x000f620000004200 */
[----:B------:R-:W-:-:S03]  /*13700*/  FADD.FTZ R2, R243, R2 ;  /* 0x00000002f3027221 */ /* 0x000fc60000010000 */
[----:B------:R-:W1:Y:S01]  /*13710*/  LDSM.16.MT88.4 R108, [R206+0xb800] ;  /* 0x00b80000ce6c783b */ /* 0x000e620000004200 */
        /* <DEDUP_REMOVED lines=22> */
[----:B-1----:R-:W-:Y:S01]  /*13880*/  HMMA.16816.F32 R140, R128, R148, R140 ;  /* 0x00000094808c723c */ /* 0x002fe2000000188c */
[----:B------:R-:W-:-:S02]  /*13890*/  MOV R136, R233 ;  /* 0x000000e900887202 */ /* 0x000fc40000000f00 */
[----:B------:R-:W-:-:S05]  /*138a0*/  MOV R137, R234 ;  /* 0x000000ea00897202 */ /* 0x000fca0000000f00 */
[----:B------:R-:W-:Y:S08]  /*138b0*/  HMMA.16816.F32 R144, R124, R148, R144 ;  /* 0x000000947c90723c */ /* 0x000ff00000001890 */
[C---:B------:R-:W-:Y:S08]  /*138c0*/  HMMA.16816.F32 R152, R128.reuse, R150, R152 ;  /* 0x000000968098723c */ /* 0x040ff00000001898 */
[-C--:B--2---:R-:W-:Y:S08]  /*138d0*/  HMMA.16816.F32 R156, R128, R164.reuse, R156 ;  /* 0x000000a4809c723c */ /* 0x084ff0000000189c */
[----:B------:R-:W-:Y:S08]  /*138e0*/  HMMA.16816.F32 R160, R124, R164, R160 ;  /* 0x000000a47ca0723c */ /* 0x000ff000000018a0 */
[C---:B------:R-:W-:Y:S08]  /*138f0*/  HMMA.16816.F32 R168, R128.reuse, R166, R168 ;  /* 0x000000a680a8723c */ /* 0x040ff000000018a8 */
[-C--:B------:R-:W-:Y:S08]  /*13900*/  HMMA.16816.F32 R36, R128, R44.reuse, R36 ;  /* 0x0000002c8024723c */ /* 0x080ff00000001824 */
[----:B------:R-:W-:Y:S08]  /*13910*/  HMMA.16816.F32 R40, R124, R44, R40 ;  /* 0x0000002c7c28723c */ /* 0x000ff00000001828 */
[C---:B------:R-:W-:Y:S08]  /*13920*/  HMMA.16816.F32 R48, R128.reuse, R46, R48 ;  /* 0x0000002e8030723c */ /* 0x040ff00000001830 */
[C---:B---3--:R-:W-:Y:S08]  /*13930*/  HMMA.16816.F32 R52, R128.reuse, R60, R52 ;  /* 0x0000003c8034723c */ /* 0x048ff00000001834 */
        /* <DEDUP_REMOVED lines=18> */
[----:B------:R-:W-:Y:S01]  /*13a60*/  HMMA.16816.F32 R128, R128, R6, R28 ;  /* 0x000000068080723c */ /* 0x000fe2000000181c */
[----:B------:R-:W-:-:S02]  /*13a70*/  MOV R135, R232 ;  /* 0x000000e800877202 */ /* 0x000fc40000000f00 */
[----:B------:R-:W-:-:S05]  /*13a80*/  MOV R134, R235 ;  /* 0x000000eb00867202 */ /* 0x000fca0000000f00 */
[----:B------:R-:W-:Y:S01]  /*13a90*/  HMMA.16816.F32 R124, R124, R6, R32 ;  /* 0x000000067c7c723c */ /* 0x000fe20000001820 */
[----:B------:R-:W-:Y:S07]  /*13aa0*/  @!P0 BRA `(.L_x_1981) ;  /* 0x000041a000008947 */ /* 0x000fee0003800000 */
[----:B------:R-:W2:Y:S04]  /*13ab0*/  LDL.64 R178, [R1+0x88] ;  /* 0x0000880001b27983 */ /* 0x000ea80000100a00 */
        /* <DEDUP_REMOVED lines=191> */
[----:B------:R-:W-:Y:S01]  /*146b0*/  ISETP.LT.OR P6, PT, R0, R220, P6 ;  /* 0x000000dc0000720c */ /* 0x000fe200037c1670 */
[----:B-1----:R-:W-:Y:S01]  /*146c0*/  IMAD.MOV.U32 R4, RZ, RZ, R3 ;  /* 0x000000ffff047224 */ /* 0x002fe200078e0003 */
[----:B------:R-:W-:Y:S01]  /*146d0*/  IABS R3, R5 ;  /* 0x0000000500037213 */ /* 0x000fe20000000000 */
[----:B--2---:R-:W-:Y:S01]  /*146e0*/  FFMA.FTZ R9, R10, -UR27, R133 ;  /* 0x8000001b0a097c23 */ /* 0x004fe20008010085 */
[----:B------:R-:W-:Y:S01]  /*146f0*/  FSEL R133, R7, -INF , !P6 ;  /* 0xff80000007857808 */ /* 0x000fe20007000000 */
[----:B------:R1:W2:Y:S01]  /*14700*/  I2F R8, R4 ;  /* 0x0000000400087306 */ /* 0x0002a20000201400 */
[C---:B------:R-:W-:Y:S02]  /*14710*/  ISETP.GE.AND P6, PT, R0.reuse, R224, PT ;  /* 0x000000e00000720c */ /* 0x040fe40003fc6270 */
[----:B------:R-:W-:Y:S02]  /*14720*/  FSEL R28, R9, -INF , !P5 ;  /* 0xff800000091c7808 */ /* 0x000fe40006800000 */
[----:B------:R-:W-:-:S03]  /*14730*/  ISETP.LT.OR P6, PT, R0, R219, P6 ;  /* 0x000000db0000720c */ /* 0x000fc600037c1670 */
[----:B------:R3:W4:Y:S01]  /*14740*/  I2F R6, R3 ;  /* 0x0000000300067306 */ /* 0x0007220000201400 */
[----:B------:R-:W-:Y:S01]  /*14750*/  FSEL R139, R11, -INF , !P6 ;  /* 0xff8000000b8b7808 */ /* 0x000fe20007000000 */
        /* <DEDUP_REMOVED lines=23> */
[----:B------:R-:W-:-:S05]  /*148d0*/  ISETP.LT.OR P1, PT, R2, R219, P1 ;  /* 0x000000db0200720c */ /* 0x000fca0000f21670 */
[----:B------:R-:W3:Y:S01]  /*148e0*/  I2F R10, R3 ;  /* 0x00000003000a7306 */ /* 0x000ee20000201400 */
[----:B-1----:R-:W-:Y:S02]  /*148f0*/  IMAD.IADD R4, R216, 0x1, -R2 ;  /* 0x00000001d8047824 */ /* 0x002fe400078e0a02 */
[----:B--2---:R-:W-:Y:S01]  /*14900*/  FFMA.FTZ R8, R12, -UR27, R32 ;  /* 0x8000001b0c087c23 */ /* 0x004fe20008010020 */
[----:B------:R-:W-:Y:S02]  /*14910*/  FSEL R32, R7, -INF , !P0 ;  /* 0xff80000007207808 */ /* 0x000fe40004000000 */
[----:B------:R-:W-:Y:S02]  /*14920*/  IABS R4, R4 ;  /* 0x0000000400047213 */ /* 0x000fe40000000000 */
[----:B------:R-:W-:Y:S01]  /*14930*/  FSEL R23, R8, -INF , !P6 ;  /* 0xff80000008177808 */ /* 0x000fe20007000000 */
[----:B---3--:R-:W-:Y:S01]  /*14940*/  FFMA.FTZ R10, R10, -UR27, R34 ;  /* 0x8000001b0a0a7c23 */ /* 0x008fe20008010022 */
[----:B------:R-:W-:Y:S01]  /*14950*/  IADD3 R3, R0, 0x9, RZ ;  /* 0x0000000900037810 */ /* 0x000fe20007ffe0ff */
[----:B------:R-:W-:Y:S01]  /*14960*/  IMAD.MOV.U32 R5, RZ, RZ, R4 ;  /* 0x000000ffff057224 */ /* 0x000fe200078e0004 */
[----:B------:R-:W-:-:S02]  /*14970*/  IABS R4, R6 ;  /* 0x0000000600047213 */ /* 0x000fc40000000000 */
[----:B------:R-:W-:Y:S01]  /*14980*/  FSEL R27, R10, -INF , !P5 ;  /* 0xff8000000a1b7808 */ /* 0x000fe20006800000 */
[----:B------:R1:W2:Y:S01]  /*14990*/  I2F R11, R5 ;  /* 0x00000005000b7306 */ /* 0x0002a20000201400 */
[--C-:B------:R-:W-:Y:S01]  /*149a0*/  IMAD.IADD R6, R218, 0x1, -R3.reuse ;  /* 0x00000001da067824 */ /* 0x100fe200078e0a03 */
[C---:B------:R-:W-:Y:S01]  /*149b0*/  ISETP.GE.AND P0, PT, R3.reuse, R227, PT ;  /* 0x000000e30300720c */ /* 0x040fe20003f06270 */
[----:B------:R-:W-:Y:S01]  /*149c0*/  IMAD.IADD R2, R216, 0x1, -R3 ;  /* 0x00000001d8027824 */ /* 0x000fe200078e0a03 */
[C---:B------:R-:W-:Y:S02]  /*149d0*/  ISETP.GE.AND P6, PT, R3.reuse, R226, PT ;  /* 0x000000e20300720c */ /* 0x040fe40003fc6270 */
[C---:B------:R-:W-:Y:S02]  /*149e0*/  ISETP.GE.AND P5, PT, R3.reuse, R225, PT ;  /* 0x000000e10300720c */ /* 0x040fe40003fa6270 */
[C---:B------:R-:W-:Y:S02]  /*149f0*/  ISETP.LT.OR P0, PT, R3.reuse, R222, P0 ;  /* 0x000000de0300720c */ /* 0x040fe40000701670 */
[----:B------:R-:W-:-:S02]  /*14a00*/  ISETP.LT.OR P6, PT, R3, R221, P6 ;  /* 0x000000dd0300720c */ /* 0x000fc400037c1670 */
        /* <DEDUP_REMOVED lines=112> */
[C---:B------:R-:W-:Y:S02]  /*15110*/  ISETP.GE.AND P4, PT, R2.reuse, R226, PT ;  /* 0x000000e20200720c */ /* 0x040fe40003f86270 */
[----:B------:R-:W2:Y:S02]  /*15120*/  I2F R12, R4 ;  /* 0x00000004000c7306 */ /* 0x000ea40000201400 */
[----:B------:R-:W-:Y:S01]  /*15130*/  ISETP.LT.OR P4, PT, R2, R221, P4 ;  /* 0x000000dd0200720c */ /* 0x000fe20002781670 */
[----:B-1----:R-:W-:Y:S02]  /*15140*/  IMAD.IADD R3, R223, 0x1, -R2 ;  /* 0x00000001df037824 */ /* 0x002fe400078e0a02 */
[----:B------:R-:W-:-:S03]  /*15150*/  IMAD.IADD R2, R216, 0x1, -R0 ;  /* 0x00000001d8027824 */ /* 0x000fc600078e0a00 */
[----:B------:R-:W-:Y:S02]  /*15160*/  IABS R3, R3 ;  /* 0x0000000300037213 */ /* 0x000fe40000000000 */
[----:B------:R-:W-:Y:S01]  /*15170*/  IABS R2, R2 ;  /* 0x0000000200027213 */ /* 0x000fe20000000000 */
[----:B--2---:R-:W-:Y:S02]  /*15180*/  FFMA.FTZ R7, R12, -UR27, R192 ;  /* 0x8000001b0c077c23 */ /* 0x004fe400080100c0 */
[----:B------:R-:W-:Y:S01]  /*15190*/  IMAD.MOV.U32 R4, RZ, RZ, R3 ;  /* 0x000000ffff047224 */ /* 0x000fe200078e0003 */
[----:B------:R-:W-:Y:S01]  /*151a0*/  IABS R3, R5 ;  /* 0x0000000500037213 */ /* 0x000fe20000000000 */
[----:B------:R-:W-:Y:S01]  /*151b0*/  FFMA.FTZ R5, R13, -UR27, R186 ;  /* 0x8000001b0d057c23 */ /* 0x000fe200080100ba */
[----:B------:R-:W-:Y:S01]  /*151c0*/  FSEL R186, R9, -INF , !P5 ;  /* 0xff80000009ba7808 */ /* 0x000fe20006800000 */
[----:B------:R1:W2:Y:S01]  /*151d0*/  I2F R10, R4 ;  /* 0x00000004000a7306 */ /* 0x0002a20000201400 */
[----:B------:R-:W-:-:S02]  /*151e0*/  FSEL R191, R7, -INF , !P1 ;  /* 0xff80000007bf7808 */ /* 0x000fc40004800000 */
[----:B------:R-:W-:Y:S02]  /*151f0*/  FSEL R188, R5, -INF , !P4 ;  /* 0xff80000005bc7808 */ /* 0x000fe40006000000 */
[C---:B------:R-:W-:Y:S02]  /*15200*/  ISETP.GE.AND P5, PT, R0.reuse, R226, PT ;  /* 0x000000e20000720c */ /* 0x040fe40003fa6270 */
[C---:B------:R-:W-:Y:S01]  /*15210*/  ISETP.GE.AND P4, PT, R0.reuse, R225, PT ;  /* 0x000000e10000720c */ /* 0x040fe20003f86270 */
[----:B------:R-:W3:Y:S01]  /*15220*/  I2F R11, R3 ;  /* 0x00000003000b7306 */ /* 0x000ee20000201400 */
[C---:B------:R-:W-:Y:S02]  /*15230*/  ISETP.GE.AND P1, PT, R0.reuse, R224, PT ;  /* 0x000000e00000720c */ /* 0x040fe40003f26270 */
[C---:B------:R-:W-:Y:S02]  /*15240*/  ISETP.LT.OR P5, PT, R0.reuse, R221, P5 ;  /* 0x000000dd0000720c */ /* 0x040fe40002fa1670 */
[----:B------:R-:W-:-:S02]  /*15250*/  ISETP.LT.OR P4, PT, R0, R220, P4 ;  /* 0x000000dc0000720c */ /* 0x000fc40002781670 */
        /* <DEDUP_REMOVED lines=68> */
.L_x_1993:
[----:B------:R-:W-:Y:S05]  /*156a0*/  BSYNC B0 ;  /* 0x0000000000007941 */ /* 0x000fea0003800000 */
.L_x_1992:
[----:B------:R-:W0:Y:S02]  /*156b0*/  LDGDEPBAR ;  /* 0x00000000000079af */ /* 0x000e240000000000 */
.L_x_1991:
[----:B------:R-:W2:Y:S04]  /*156c0*/  LDL R3, [R1+0x28] ;  /* 0x0000280001037983 */ /* 0x000ea80000100800 */
[----:B------:R-:W3:Y:S04]  /*156d0*/  LDL R2, [R1+0x94] ;  /* 0x0000940001027983 */ /* 0x000ee80000100800 */
[----:B-1----:R-:W4:Y:S04]  /*156e0*/  LDL R6, [R1+0x70] ;  /* 0x0000700001067983 */ /* 0x002f280000100800 */
[----:B------:R-:W5:Y:S04]  /*156f0*/  LDL.LU.64 R8, [R1+0x80] ;  /* 0x0000800001087983 */ /* 0x000f680000300a00 */
[----:B------:R-:W3:Y:S04]  /*15700*/  LDL.LU.64 R4, [R1] ;  /* 0x0000000001047983 */ /* 0x000ee80000300a00 */
[----:B------:R-:W3:Y:S01]  /*15710*/  LDL R0, [R1+0x90] ;  /* 0x0000900001007983 */ /* 0x000ee20000100800 */
[----:B------:R-:W1:Y:S08]  /*15720*/  LDC.U8 R173, c[0x0][0x2d8] ;  /* 0x0000b600ffad7b82 */ /* 0x000e700000000000 */
[----:B------:R-:W1:Y:S02]  /*15730*/  LDC.U8 R172, c[0x0][0x2d8] ;  /* 0x0000b600ffac7b82 */ /* 0x000e640000000000 */
[----:B-1----:R-:W-:-:S02]  /*15740*/  PRMT R172, R172, 0x7054, R173 ;  /* 0x00007054acac7816 */ /* 0x002fc400000000ad */
[----:B----4-:R-:W-:Y:S01]  /*15750*/  MOV R7, R6 ;  /* 0x0000000600077202 */ /* 0x010fe20000000f00 */
[----:B--2---:R-:W-:Y:S01]  /*15760*/  IMAD R6, R3, -0x326172a9, RZ ;  /* 0xcd9e8d5703067824 */ /* 0x004fe200078e02ff */
[----:B-----5:R-:W-:Y:S02]  /*15770*/  MOV R12, R8 ;  /* 0x00000008000c7202 */ /* 0x020fe40000000f00 */
[----:B------:R-:W-:Y:S01]  /*15780*/  MOV R13, R9 ;  /* 0x00000009000d7202 */ /* 0x000fe20000000f00 */
[----:B---3--:R-:W-:Y:S01]  /*15790*/  IMAD.WIDE.U32 R8, R2, -0x326172a9, RZ ;  /* 0xcd9e8d5702087825 */ /* 0x008fe200078e00ff */
[----:B------:R-:W-:Y:S02]  /*157a0*/  MOV R18, R4 ;  /* 0x0000000400127202 */ /* 0x000fe40000000f00 */
[----:B------:R-:W-:Y:S01]  /*157b0*/  MOV R19, R5 ;  /* 0x0000000500137202 */ /* 0x000fe20000000f00 */
[----:B------:R-:W-:Y:S01]  /*157c0*/  IMAD.WIDE.U32 R4, R0, -0x2daee0ad, RZ ;  /* 0xd2511f5300047825 */ /* 0x000fe200078e00ff */
[----:B------:R-:W-:-:S02]  /*157d0*/  MOV R0, UR31 ;  /* 0x0000001f00007c02 */ /* 0x000fc40008000f00 */
[----:B------:R-:W-:Y:S02]  /*157e0*/  LOP3.LUT R10, R9, R7, RZ, 0x3c, !PT ;  /* 0x00000007090a7212 */ /* 0x000fe400078e3cff */
[----:B------:R-:W-:-:S03]  /*157f0*/  LOP3.LUT R0, R5, UR33, R0, 0x96, !PT ;  /* 0x0000002105007c12 */ /* 0x000fc6000f8e9600 */
[----:B------:R-:W-:-:S04]  /*15800*/  IMAD.WIDE.U32 R10, R10, -0x2daee0ad, RZ ;  /* 0xd2511f530a0a7825 */ /* 0x000fc800078e00ff */
[----:B------:R-:W-:Y:S01]  /*15810*/  IMAD.WIDE.U32 R2, R0, -0x326172a9, RZ ;  /* 0xcd9e8d5700027825 */ /* 0x000fe200078e00ff */
[----:B------:R-:W-:Y:S02]  /*15820*/  LOP3.LUT R4, R11, UR15, R4, 0x96, !PT ;  /* 0x0000000f0b047c12 */ /* 0x000fe4000f8e9604 */
[----:B------:R-:W-:Y:S02]  /*15830*/  FMNMX.FTZ R0, R233, R132, !PT ;  /* 0x00000084e9007209 */ /* 0x000fe40007810000 */
[----:B------:R-:W-:Y:S02]  /*15840*/  LOP3.LUT R6, R3, UR16, R6, 0x96, !PT ;  /* 0x0000001003067c12 */ /* 0x000fe4000f8e9606 */
[----:B------:R-:W-:Y:S02]  /*15850*/  LOP3.LUT R14, R19, UR14, R2, 0x96, !PT ;  /* 0x0000000e130e7c12 */ /* 0x000fe4000f8e9602 */
[----:B------:R-:W-:Y:S01]  /*15860*/  LOP3.LUT R8, R3, UR16, R8, 0x96, !PT ;  /* 0x0000001003087c12 */ /* 0x000fe2000f8e9608 */
[----:B------:R-:W-:Y:S01]  /*15870*/  IMAD.WIDE.U32 R6, R6, -0x2daee0ad, RZ ;  /* 0xd2511f5306067825 */ /* 0x000fe200078e00ff */
[----:B------:R-:W-:-:S03]  /*15880*/  FMNMX.FTZ R0, R28, R0, !PT ;  /* 0x000000001c007209 */ /* 0x000fc60007810000 */
[----:B------:R-:W-:Y:S01]  /*15890*/  IMAD.WIDE.U32 R14, R14, -0x2daee0ad, RZ ;  /* 0xd2511f530e0e7825 */ /* 0x000fe200078e00ff */
[----:B------:R-:W-:Y:S02]  /*158a0*/  LOP3.LUT R5, R7, UR13, R12, 0x96, !PT ;  /* 0x0000000d07057c12 */ /* 0x000fe4000f8e960c */
[----:B------:R-:W-:Y:S01]  /*158b0*/  FMNMX.FTZ R0, R23, R0, !PT ;  /* 0x0000000017007209 */ /* 0x000fe20007810000 */
        /* <DEDUP_REMOVED lines=16> */
[----:B------:R-:W-:-:S03]  /*159c0*/  LOP3.LUT R8, R13, UR11, R8, 0x96, !PT ;  /* 0x0000000b0d087c12 */ /* 0x000fc6000f8e9608 */
        /* <DEDUP_REMOVED lines=9> */
[----:B------:R-:W-:Y:S02]  /*15a60*/  LOP3.LUT R0, R3, UR17, R4, 0x96, !PT ;  /* 0x0000001103007c12 */ /* 0x000fe4000f8e9604 */
[----:B------:R-:W-:Y:S01]  /*15a70*/  LOP3.LUT R4, R2, 0xffff, RZ, 0xc0, !PT ;  /* 0x0000ffff02047812 */ /* 0x000fe200078ec0ff */
[----:B------:R-:W-:Y:S01]  /*15a80*/  IMAD.WIDE.U32 R6, R6, -0x2daee0ad, RZ ;  /* 0xd2511f5306067825 */ /* 0x000fe200078e00ff */
[----:B------:R-:W-:Y:S02]  /*15a90*/  LOP3.LUT R10, R9, UR10, R10, 0x96, !PT ;  /* 0x0000000a090a7c12 */ /* 0x000fe4000f8e960a */
[----:B------:R-:W-:Y:S02]  /*15aa0*/  LOP3.LUT R9, R2, 0xff, RZ, 0xc0, !PT ;  /* 0x000000ff02097812 */ /* 0x000fe400078ec0ff */
[--C-:B------:R-:W-:Y:S01]  /*15ab0*/  SHF.R.U32.HI R3, RZ, 0x10, R2.reuse ;  /* 0x00000010ff037819 */ /* 0x100fe20000011602 */
[----:B------:R-:W-:Y:S01]  /*15ac0*/  IMAD.WIDE.U32 R176, R10, -0x2daee0ad, RZ ;  /* 0xd2511f530ab07825 */ /* 0x000fe200078e00ff */
[----:B------:R-:W-:Y:S01]  /*15ad0*/  SHF.R.U32.HI R5, RZ, 0x18, R2 ;  /* 0x00000018ff057819 */ /* 0x000fe20000011602 */
[----:B------:R-:W1:Y:S01]  /*15ae0*/  SHFL.BFLY PT, R10, R136, 0x2, 0x1f ;  /* 0x0c401f00880a7f89 */ /* 0x000e6200000e0000 */
[----:B------:R-:W-:-:S02]  /*15af0*/  FMNMX.FTZ R2, R232, R137, !PT ;  /* 0x00000089e8027209 */ /* 0x000fc40007810000 */
[----:B------:R-:W-:Y:S02]  /*15b00*/  LOP3.LUT R12, R7, UR9, R12, 0x96, !PT ;  /* 0x00000009070c7c12 */ /* 0x000fe4000f8e960c */
[----:B------:R-:W-:Y:S02]  /*15b10*/  FMNMX.FTZ R2, R31, R2, !PT ;  /* 0x000000021f027209 */ /* 0x000fe40007810000 */
[----:B------:R-:W-:Y:S02]  /*15b20*/  LOP3.LUT R7, R177, UR7, R6, 0x96, !PT ;  /* 0x00000007b1077c12 */ /* 0x000fe4000f8e9606 */
[----:B------:R-:W-:Y:S02]  /*15b30*/  FMNMX.FTZ R2, R27, R2, !PT ;  /* 0x000000021b027209 */ /* 0x000fe40007810000 */
[----:B------:R-:W-:Y:S02]  /*15b40*/  SHF.R.U32.HI R4, RZ, 0x8, R4 ;  /* 0x00000008ff047819 */ /* 0x000fe40000011604 */
[----:B------:R-:W-:-:S02]  /*15b50*/  LOP3.LUT R3, R3, 0xff, RZ, 0xc0, !PT ;  /* 0x000000ff03037812 */ /* 0x000fc400078ec0ff */
[----:B------:R-:W-:Y:S02]  /*15b60*/  FMNMX.FTZ R2, R21, R2, !PT ;  /* 0x0000000215027209 */ /* 0x000fe40007810000 */
[----:B------:R-:W-:Y:S02]  /*15b70*/  PRMT R22, R9, 0x5410, R4 ;  /* 0x0000541009167816 */ /* 0x000fe40000000004 */
[----:B------:R-:W-:Y:S01]  /*15b80*/  PRMT R25, R3, 0x5410, R5 ;  /* 0x0000541003197816 */ /* 0x000fe20000000005 */
[----:B------:R-:W-:Y:S01]  /*15b90*/  IMAD.WIDE.U32 R4, R12, -0x326172a9, RZ ;  /* 0xcd9e8d570c047825 */ /* 0x000fe200078e00ff */
[----:B------:R-:W-:-:S03]  /*15ba0*/  FMNMX.FTZ R6, R237, R2, !PT ;  /* 0x00000002ed067209 */ /* 0x000fc60007810000 */
[----:B------:R-:W-:Y:S01]  /*15bb0*/  IMAD.WIDE.U32 R2, R7, -0x326172a9, RZ ;  /* 0xcd9e8d5707027825 */ /* 0x000fe200078e00ff */
[----:B------:R-:W-:Y:S02]  /*15bc0*/  FMNMX.FTZ R6, R198, R6, !PT ;  /* 0x00000006c6067209 */ /* 0x000fe40007810000 */
[----:B------:R-:W-:Y:S02]  /*15bd0*/  LOP3.LUT R177, R5, UR8, R8, 0x96, !PT ;  /* 0x0000000805b17c12 */ /* 0x000fe4000f8e9608 */
[----:B------:R-:W-:Y:S02]  /*15be0*/  LOP3.LUT R4, R3, UR17, R4, 0x96, !PT ;  /* 0x0000001103047c12 */ /* 0x000fe4000f8e9604 */
[----:B------:R-:W-:Y:S02]  /*15bf0*/  LOP3.LUT R9, R2, 0xffff, RZ, 0xc0, !PT ;  /* 0x0000ffff02097812 */ /* 0x000fe400078ec0ff */
[----:B------:R-:W-:Y:S02]  /*15c00*/  LOP3.LUT R3, R0, 0xffff, RZ, 0xc0, !PT ;  /* 0x0000ffff00037812 */ /* 0x000fe400078ec0ff */
[----:B------:R-:W-:-:S02]  /*15c10*/  FMNMX.FTZ R5, R188, R6, !PT ;  /* 0x00000006bc057209 */ /* 0x000fc40007810000 */
[----:B------:R-:W-:Y:S02]  /*15c20*/  SHF.R.U32.HI R6, RZ, 0x8, R3 ;  /* 0x00000008ff067819 */ /* 0x000fe40000011603 */
[----:B------:R-:W-:Y:S02]  /*15c30*/  FMNMX.FTZ R3, R235, R133, !PT ;  /* 0x00000085eb037209 */ /* 0x000fe40007810000 */
[----:B------:R-:W-:Y:S02]  /*15c40*/  LOP3.LUT R11, R2, 0xff, RZ, 0xc0, !PT ;  /* 0x000000ff020b7812 */ /* 0x000fe400078ec0ff */
[--C-:B------:R-:W-:Y:S02]  /*15c50*/  SHF.R.U32.HI R13, RZ, 0x10, R2.reuse ;  /* 0x00000010ff0d7819 */ /* 0x100fe40000011602 */
[----:B------:R-:W-:Y:S02]  /*15c60*/  SHF.R.U32.HI R14, RZ, 0x18, R2 ;  /* 0x00000018ff0e7819 */ /* 0x000fe40000011602 */
[----:B------:R-:W-:-:S02]  /*15c70*/  FMNMX.FTZ R2, R185, R5, !PT ;  /* 0x00000005b9027209 */ /* 0x000fc40007810000 */
[----:B------:R-:W-:Y:S02]  /*15c80*/  FMNMX.FTZ R3, R138, R3, !PT ;  /* 0x000000038a037209 */ /* 0x000fe40007810000 */
[----:B------:R-:W-:Y:S01]  /*15c90*/  LOP3.LUT R5, R0, 0xff, RZ, 0xc0, !PT ;  /* 0x000000ff00057812 */ /* 0x000fe200078ec0ff */
[----:B------:R-:W2:Y:S01]  /*15ca0*/  SHFL.BFLY PT, R7, R2, 0x2, 0x1f ;  /* 0x0c401f0002077f89 */ /* 0x000ea200000e0000 */
[----:B------:R-:W-:Y:S02]  /*15cb0*/  FMNMX.FTZ R3, R30, R3, !PT ;  /* 0x000000031e037209 */ /* 0x000fe40007810000 */
[----:B------:R-:W-:Y:S02]  /*15cc0*/  PRMT R19, R5, 0x5410, R6 ;  /* 0x0000541005137816 */ /* 0x000fe40000000006 */
[----:B------:R-:W-:Y:S02]  /*15cd0*/  SHF.R.U32.HI R5, RZ, 0x10, R0 ;  /* 0x00000010ff057819 */ /* 0x000fe40000011600 */
[----:B------:R-:W-:-:S02]  /*15ce0*/  FMNMX.FTZ R6, R24, R3, !PT ;  /* 0x0000000318067209 */ /* 0x000fc40007810000 */
[----:B------:R-:W-:Y:S02]  /*15cf0*/  SHF.R.U32.HI R3, RZ, 0x18, R0 ;  /* 0x00000018ff037819 */ /* 0x000fe40000011600 */
[----:B------:R-:W-:Y:S02]  /*15d00*/  LOP3.LUT R0, R5, 0xff, RZ, 0xc0, !PT ;  /* 0x000000ff05007812 */ /* 0x000fe400078ec0ff */
[----:B------:R-:W-:Y:S02]  /*15d10*/  FMNMX.FTZ R5, R239, R6, !PT ;  /* 0x00000006ef057209 */ /* 0x000fe40007810000 */
[----:B------:R-:W-:Y:S02]  /*15d20*/  PRMT R18, R0, 0x5410, R3 ;  /* 0x0000541000127816 */ /* 0x000fe40000000003 */
[----:B------:R-:W-:Y:S02]  /*15d30*/  FMNMX.FTZ R3, R199, R5, !PT ;  /* 0x00000005c7037209 */ /* 0x000fe40007810000 */
[----:B------:R-:W-:-:S02]  /*15d40*/  FMNMX.FTZ R0, R234, R139, !PT ;  /* 0x0000008bea007209 */ /* 0x000fc40007810000 */
[----:B------:R-:W-:Y:S02]  /*15d50*/  FMNMX.FTZ R3, R191, R3, !PT ;  /* 0x00000003bf037209 */ /* 0x000fe40007810000 */
[----:B-1----:R-:W-:Y:S02]  /*15d60*/  FMNMX.FTZ R136, R136, R10, !PT ;  /* 0x0000000a88887209 */ /* 0x002fe40007810000 */
[----:B------:R-:W-:Y:S02]  /*15d70*/  FMNMX.FTZ R3, R187, R3, !PT ;  /* 0x00000003bb037209 */ /* 0x000fe40007810000 */
[----:B------:R-:W-:Y:S01]  /*15d80*/  FMNMX.FTZ R0, R32, R0, !PT ;  /* 0x0000000020007209 */ /* 0x000fe20007810000 */
[----:B------:R-:W1:Y:S01]  /*15d90*/  SHFL.BFLY PT, R8, R136, 0x1, 0x1f ;  /* 0x0c201f0088087f89 */ /* 0x000e6200000e0000 */
[----:B--2---:R-:W-:Y:S02]  /*15da0*/  FMNMX.FTZ R2, R2, R7, !PT ;  /* 0x0000000702027209 */ /* 0x004fe40007810000 */
[----:B------:R-:W-:Y:S01]  /*15db0*/  FMNMX.FTZ R0, R29, R0, !PT ;  /* 0x000000001d007209 */ /* 0x000fe20007810000 */
[----:B------:R-:W2:Y:S03]  /*15dc0*/  SHFL.BFLY PT, R7, R3, 0x2, 0x1f ;  /* 0x0c401f0003077f89 */ /* 0x000ea600000e0000 */
[----:B------:R-:W-:Y:S01]  /*15dd0*/  FMNMX.FTZ R0, R26, R0, !PT ;  /* 0x000000001a007209 */ /* 0x000fe20007810000 */
[----:B------:R-:W3:Y:S03]  /*15de0*/  SHFL.BFLY PT, R135, R2, 0x1, 0x1f ;  /* 0x0c201f0002877f89 */ /* 0x000ee600000e0000 */
[----:B------:R-:W-:-:S04]  /*15df0*/  FMNMX.FTZ R5, R238, R0, !PT ;  /* 0x00000000ee057209 */ /* 0x000fc80007810000 */
[----:B------:R-:W-:-:S04]  /*15e00*/  FMNMX.FTZ R5, R197, R5, !PT ;  /* 0x00000005c5057209 */ /* 0x000fc80007810000 */
[----:B------:R-:W-:-:S04]  /*15e10*/  FMNMX.FTZ R5, R190, R5, !PT ;  /* 0x00000005be057209 */ /* 0x000fc80007810000 */
[----:B------:R-:W-:Y:S02]  /*15e20*/  FMNMX.FTZ R5, R189, R5, !PT ;  /* 0x00000005bd057209 */ /* 0x000fe40007810000 */
[----:B-1----:R-:W-:Y:S02]  /*15e30*/  FMNMX.FTZ R136, R136, R8, !PT ;  /* 0x0000000888887209 */ /* 0x002fe40007810000 */
[----:B--2---:R-:W-:Y:S02]  /*15e40*/  FMNMX.FTZ R3, R3, R7, !PT ;  /* 0x0000000703037209 */ /* 0x004fe40007810000 */
[----:B------:R-:W1:Y:S01]  /*15e50*/  SHFL.BFLY PT, R7, R5, 0x2, 0x1f ;  /* 0x0c401f0005077f89 */ /* 0x000e6200000e0000 */
[C---:B------:R-:W-:Y:S01]  /*15e60*/  FMUL.FTZ R6, R136.reuse, c[0x0][0x23c] ;  /* 0x00008f0088067a20 */ /* 0x040fe20000410000 */
[----:B------:R-:W-:Y:S02]  /*15e70*/  FSETP.NEU.FTZ.AND P3, PT, R136, -INF , PT ;  /* 0xff8000008800780b */ /* 0x000fe40003f7d000 */
[----:B---3--:R-:W-:Y:S01]  /*15e80*/  FMNMX.FTZ R135, R2, R135, !PT ;  /* 0x0000008702877209 */ /* 0x008fe20007810000 */
[----:B------:R-:W2:Y:S01]  /*15e90*/  SHFL.BFLY PT, R134, R3, 0x1, 0x1f ;  /* 0x0c201f0003867f89 */ /* 0x000ea200000e0000 */
[----:B------:R-:W-:-:S02]  /*15ea0*/  FSEL R0, R6, RZ, P3 ;  /* 0x000000ff06007208 */ /* 0x000fc40001800000 */
[C---:B------:R-:W-:Y:S01]  /*15eb0*/  FSETP.NEU.FTZ.AND P2, PT, R135.reuse, -INF , PT ;  /* 0xff8000008700780b */ /* 0x040fe20003f5d000 */
[----:B------:R-:W-:Y:S02]  /*15ec0*/  FMUL.FTZ R12, R135, c[0x0][0x23c] ;  /* 0x00008f00870c7a20 */ /* 0x000fe40000410000 */
[--C-:B------:R-:W-:Y:S02]  /*15ed0*/  FFMA.FTZ R2, R23, c[0x0][0x23c], -R0.reuse ;  /* 0x00008f0017027a23 */ /* 0x100fe40000010800 */
[----:B------:R-:W-:Y:S01]  /*15ee0*/  FFMA.FTZ R6, R132, c[0x0][0x23c], -R0 ;  /* 0x00008f0084067a23 */ /* 0x000fe20000010800 */
[----:B------:R-:W-:Y:S01]  /*15ef0*/  FSEL R12, R12, RZ, P2 ;  /* 0x000000ff0c0c7208 */ /* 0x000fe20001000000 */
[----:B------:R3:W-:Y:S08]  /*15f00*/  MUFU.EX2 R132, R2 ;  /* 0x0000000200847308 */ /* 0x0007f00000000800 */
[----:B------:R4:W-:Y:S01]  /*15f10*/  MUFU.EX2 R228, R6 ;  /* 0x0000000600e47308 */ /* 0x0009e20000000800 */
[----:B-1----:R-:W-:Y:S01]  /*15f20*/  FMNMX.FTZ R5, R7, R5, !PT ;  /* 0x0000000507057209 */ /* 0x002fe20007810000 */
[----:B------:R-:W-:Y:S01]  /*15f30*/  HSET2.LE.AND R7, R25, R172, PT ;  /* 0x000000ac19077233 */ /* 0x000fe20003803000 */
[----:B--2---:R-:W-:Y:S01]  /*15f40*/  FMNMX.FTZ R134, R3, R134, !PT ;  /* 0x0000008603867209 */ /* 0x004fe20007810000 */
[----:B------:R-:W-:-:S02]  /*15f50*/  FFMA.FTZ R3, R27, c[0x0][0x23c], -R12 ;  /* 0x00008f001b037a23 */ /* 0x000fc4000001080c */
[--C-:B---3--:R-:W-:Y:S01]  /*15f60*/  FFMA.FTZ R2, R20, c[0x0][0x23c], -R0.reuse ;  /* 0x00008f0014027a23 */ /* 0x108fe20000010800 */
[----:B------:R-:W-:Y:S01]  /*15f70*/  FSETP.NEU.FTZ.AND P1, PT, R134, -INF , PT ;  /* 0xff8000008600780b */ /* 0x000fe20003f3d000 */
[----:B------:R-:W-:Y:S01]  /*15f80*/  MUFU.EX2 R252, R3 ;  /* 0x0000000300fc7308 */ /* 0x000fe20000000800 */
[----:B----4-:R-:W-:-:S07]  /*15f90*/  FFMA.FTZ R6, R28, c[0x0][0x23c], -R0 ;  /* 0x00008f001c067a23 */ /* 0x010fce0000010800 */
[----:B------:R1:W-:Y:S08]  /*15fa0*/  MUFU.EX2 R181, R2 ;  /* 0x0000000200b57308 */ /* 0x0003f00000000800 */
[----:B------:R2:W-:Y:S01]  /*15fb0*/  MUFU.EX2 R192, R6 ;  /* 0x0000000600c07308 */ /* 0x0005e20000000800 */
[----:B-1----:R-:W-:-:S04]  /*15fc0*/  SHF.R.U32.HI R2, RZ, 0x8, R9 ;  /* 0x00000008ff027819 */ /* 0x002fc80000011609 */
[----:B------:R-:W-:Y:S01]  /*15fd0*/  PRMT R10, R11, 0x5410, R2 ;  /* 0x000054100b0a7816 */ /* 0x000fe20000000002 */
[--C-:B------:R-:W-:Y:S02]  /*15fe0*/  FFMA.FTZ R2, R31, c[0x0][0x23c], -R12.reuse ;  /* 0x00008f001f027a23 */ /* 0x100fe4000001080c */
[----:B--2---:R-:W-:Y:S02]  /*15ff0*/  FFMA.FTZ R6, R137, c[0x0][0x23c], -R12 ;  /* 0x00008f0089067a23 */ /* 0x004fe4000001080c */
[----:B------:R1:W-:Y:S01]  /*16000*/  MUFU.EX2 R35, R2 ;  /* 0x0000000200237308 */ /* 0x0003e20000000800 */
[----:B------:R-:W2:Y:S07]  /*16010*/  SHFL.BFLY PT, R137, R5, 0x1, 0x1f ;  /* 0x0c201f0005897f89 */ /* 0x000eae00000e0000 */
[----:B------:R3:W-:Y:S01]  /*16020*/  MUFU.EX2 R195, R6 ;  /* 0x0000000600c37308 */ /* 0x0007e20000000800 */
[----:B-1----:R-:W-:-:S04]  /*16030*/  LOP3.LUT R2, R13, 0xff, RZ, 0xc0, !PT ;  /* 0x000000ff0d027812 */ /* 0x002fc800078ec0ff */
[----:B------:R-:W-:Y:S01]  /*16040*/  PRMT R17, R2, 0x5410, R14 ;  /* 0x0000541002117816 */ /* 0x000fe2000000000e */
[----:B------:R-:W-:Y:S02]  /*16050*/  FFMA.FTZ R2, R21, c[0x0][0x23c], -R12 ;  /* 0x00008f0015027a23 */ /* 0x000fe4000001080c */
[----:B------:R-:W-:Y:S02]  /*16060*/  FMUL.FTZ R14, R134, c[0x0][0x23c] ;  /* 0x00008f00860e7a20 */ /* 0x000fe40000410000 */
[----:B------:R1:W-:Y:S01]  /*16070*/  MUFU.EX2 R180, R2 ;  /* 0x0000000200b47308 */ /* 0x0003e20000000800 */
[----:B--2---:R-:W-:Y:S02]  /*16080*/  FMNMX.FTZ R137, R5, R137, !PT ;  /* 0x0000008905897209 */ /* 0x004fe40007810000 */
[----:B------:R-:W-:Y:S02]  /*16090*/  FSEL R14, R14, RZ, P1 ;  /* 0x000000ff0e0e7208 */ /* 0x000fe40000800000 */
[C---:B------:R-:W-:Y:S01]  /*160a0*/  FSETP.NEU.FTZ.AND P0, PT, R137.reuse, -INF , PT ;  /* 0xff8000008900780b */ /* 0x040fe20003f1d000 */
[----:B------:R-:W-:-:S02]  /*160b0*/  FMUL.FTZ R13, R137, c[0x0][0x23c] ;  /* 0x00008f00890d7a20 */ /* 0x000fc40000410000 */
[--C-:B---3--:R-:W-:Y:S02]  /*160c0*/  FFMA.FTZ R6, R133, c[0x0][0x23c], -R14.reuse ;  /* 0x00008f0085067a23 */ /* 0x108fe4000001080e */
[----:B------:R-:W-:Y:S01]  /*160d0*/  FFMA.FTZ R25, R199, c[0x0][0x23c], -R14 ;  /* 0x00008f00c7197a23 */ /* 0x000fe2000001080e */
[----:B------:R-:W-:Y:S01]  /*160e0*/  FSEL R13, R13, RZ, P0 ;  /* 0x000000ff0d0d7208 */ /* 0x000fe20000000000 */
[----:B------:R2:W-:Y:S01]  /*160f0*/  MUFU.EX2 R194, R6 ;  /* 0x0000000600c27308 */ /* 0x0005e20000000800 */
[----:B-1----:R-:W-:-:S03]  /*16100*/  LOP3.LUT R2, R4, 0xffff, RZ, 0xc0, !PT ;  /* 0x0000ffff04027812 */ /* 0x002fc600078ec0ff */
[--C-:B------:R-:W-:Y:S02]  /*16110*/  FFMA.FTZ R27, R197, c[0x0][0x23c], -R13.reuse ;  /* 0x00008f00c51b7a23 */ /* 0x100fe4000001080d */
[----:B------:R-:W-:Y:S01]  /*16120*/  FFMA.FTZ R20, R189, c[0x0][0x23c], -R13 ;  /* 0x00008f00bd147a23 */ /* 0x000fe2000001080d */
[----:B------:R-:W-:Y:S01]  /*16130*/  SHF.R.U32.HI R3, RZ, 0x8, R2 ;  /* 0x00000008ff037819 */ /* 0x000fe20000011602 */
[----:B------:R-:W-:Y:S01]  /*16140*/  MUFU.EX2 R25, R25 ;  /* 0x0000001900197308 */ /* 0x000fe20000000800 */
[----:B------:R-:W-:-:S04]  /*16150*/  LOP3.LUT R2, R4, 0xff, RZ, 0xc0, !PT ;  /* 0x000000ff04027812 */ /* 0x000fc800078ec0ff */
[----:B------:R-:W-:Y:S01]  /*16160*/  PRMT R15, R2, 0x5410, R3 ;  /* 0x00005410020f7816 */ /* 0x000fe20000000003 */
[----:B------:R-:W-:Y:S01]  /*16170*/  FFMA.FTZ R2, R138, c[0x0][0x23c], -R14 ;  /* 0x00008f008a027a23 */ /* 0x000fe2000001080e */
[--C-:B------:R-:W-:Y:S01]  /*16180*/  SHF.R.U32.HI R3, RZ, 0x10, R4.reuse ;  /* 0x00000010ff037819 */ /* 0x100fe20000011604 */
[----:B--2---:R-:W-:Y:S01]  /*16190*/  HSET2.LE.AND R6, R22, R172, PT ;  /* 0x000000ac16067233 */ /* 0x004fe20003803000 */
[----:B------:R-:W-:Y:S01]  /*161a0*/  SHF.R.U32.HI R4, RZ, 0x18, R4 ;  /* 0x00000018ff047819 */ /* 0x000fe20000011604 */
[----:B------:R1:W-:Y:S08]  /*161b0*/  MUFU.EX2 R34, R2 ;  /* 0x0000000200227308 */ /* 0x0003f00000000800 */
[----:B------:R-:W-:Y:S01]  /*161c0*/  MUFU.EX2 R20, R20 ;  /* 0x0000001400147308 */ /* 0x000fe20000000800 */
[----:B-1----:R-:W-:Y:S01]  /*161d0*/  LOP3.LUT R2, R3, 0xff, RZ, 0xc0, !PT ;  /* 0x000000ff03027812 */ /* 0x002fe200078ec0ff */
[----:B------:R-:W-:-:S06]  /*161e0*/  FFMA.FTZ R3, R30, c[0x0][0x23c], -R14 ;  /* 0x00008f001e037a23 */ /* 0x000fcc000001080e */
[----:B------:R-:W-:Y:S01]  /*161f0*/  MUFU.EX2 R27, R27 ;  /* 0x0000001b001b7308 */ /* 0x000fe20000000800 */
[----:B------:R-:W-:Y:S01]  /*16200*/  PRMT R16, R2, 0x5410, R4 ;  /* 0x0000541002107816 */ /* 0x000fe20000000004 */
[----:B------:R-:W-:Y:S01]  /*16210*/  FFMA.FTZ R2, R24, c[0x0][0x23c], -R14 ;  /* 0x00008f0018027a23 */ /* 0x000fe2000001080e */
[----:B------:R-:W-:-:S05]  /*16220*/  FSEL R4, R136, RZ, P3 ;  /* 0x000000ff88047208 */ /* 0x000fca0001800000 */
[----:B------:R1:W-:Y:S01]  /*16230*/  MUFU.EX2 R183, R3 ;  /* 0x0000000300b77308 */ /* 0x0003e20000000800 */
[----:B------:R-:W-:Y:S01]  /*16240*/  FADD.FTZ R5, R233, -R4 ;  /* 0x80000004e9057221 */ /* 0x000fe20000010000 */
[----:B------:R-:W-:-:S03]  /*16250*/  FSEL R4, R134, RZ, P1 ;  /* 0x000000ff86047208 */ /* 0x000fc60000800000 */
[----:B------:R-:W-:Y:S02]  /*16260*/  FMUL.FTZ R5, R5, c[0x0][0x23c] ;  /* 0x00008f0005057a20 */ /* 0x000fe40000410000 */
[----:B------:R-:W-:Y:S01]  /*16270*/  FADD.FTZ R8, R235, -R4 ;  /* 0x80000004eb087221 */ /* 0x000fe20000010000 */
[----:B------:R2:W-:Y:S01]  /*16280*/  MUFU.EX2 R175, R2 ;  /* 0x0000000200af7308 */ /* 0x0005e20000000800 */
[----:B------:R-:W-:Y:S02]  /*16290*/  HSET2.LE.AND R4, R19, R172, PT ;  /* 0x000000ac13047233 */ /* 0x000fe40003803000 */
[----:B------:R-:W-:Y:S01]  /*162a0*/  FMUL.FTZ R8, R8, c[0x0][0x23c] ;  /* 0x00008f0008087a20 */ /* 0x000fe20000410000 */
[----:B-1----:R-:W-:-:S04]  /*162b0*/  FSEL R3, R135, RZ, P2 ;  /* 0x000000ff87037208 */ /* 0x002fc80001000000 */
[----:B------:R1:W3:Y:S01]  /*162c0*/  MUFU.EX2 R24, R5 ;  /* 0x0000000500187308 */ /* 0x0002e20000000800 */
[----:B------:R-:W-:Y:S01]  /*162d0*/  FADD.FTZ R9, R232, -R3 ;  /* 0x80000003e8097221 */ /* 0x000fe20000010000 */
[----:B------:R-:W-:Y:S01]  /*162e0*/  FSEL R3, R137, RZ, P0 ;  /* 0x000000ff89037208 */ /* 0x000fe20000000000 */
[----:B--2---:R-:W-:-:S05]  /*162f0*/  FFMA.FTZ R2, R139, c[0x0][0x23c], -R13 ;  /* 0x00008f008b027a23 */ /* 0x004fca000001080d */
[----:B------:R-:W2:Y:S01]  /*16300*/  MUFU.EX2 R22, R8 ;  /* 0x0000000800167308 */ /* 0x000ea20000000800 */
[----:B------:R-:W-:Y:S02]  /*16310*/  FMUL.FTZ R9, R9, c[0x0][0x23c] ;  /* 0x00008f0009097a20 */ /* 0x000fe40000410000 */
[----:B------:R-:W-:Y:S02]  /*16320*/  FADD.FTZ R11, R234, -R3 ;  /* 0x80000003ea0b7221 */ /* 0x000fe40000010000 */
[----:B------:R-:W-:Y:S02]  /*16330*/  FFMA.FTZ R3, R29, c[0x0][0x23c], -R13 ;  /* 0x00008f001d037a23 */ /* 0x000fe4000001080d */
[----:B------:R-:W-:Y:S01]  /*16340*/  FMUL.FTZ R21, R11, c[0x0][0x23c] ;  /* 0x00008f000b157a20 */ /* 0x000fe20000410000 */
[----:B------:R4:W-:Y:S01]  /*16350*/  MUFU.EX2 R193, R2 ;  /* 0x0000000200c17308 */ /* 0x0009e20000000800 */
[----:B-1----:R-:W-:Y:S01]  /*16360*/  HSET2.LE.AND R5, R18, R172, PT ;  /* 0x000000ac12057233 */ /* 0x002fe20003803000 */
[----:B------:R-:W1:Y:S01]  /*16370*/  LDSM.16.MT88.4 R28, [R201+0xa000] ;  /* 0x00a00000c91c783b */ /* 0x000e620000004200 */
[----:B---3--:R-:W-:-:S02]  /*16380*/  FMUL.FTZ R140, R140, R24 ;  /* 0x000000188c8c7220 */ /* 0x008fc40000410000 */
[-C--:B------:R-:W-:Y:S02]  /*16390*/  FMUL.FTZ R141, R141, R24.reuse ;  /* 0x000000188d8d7220 */ /* 0x080fe40000410000 */
[----:B------:R-:W-:Y:S01]  /*163a0*/  FMUL.FTZ R152, R152, R24 ;  /* 0x0000001898987220 */ /* 0x000fe20000410000 */
[----:B------:R3:W-:Y:S01]  /*163b0*/  MUFU.EX2 R182, R3 ;  /* 0x0000000300b67308 */ /* 0x0007e20000000800 */
[-C--:B--2---:R-:W-:Y:S02]  /*163c0*/  FMUL.FTZ R144, R144, R22.reuse ;  /* 0x0000001690907220 */ /* 0x084fe40000410000 */
[----:B------:R-:W-:Y:S02]  /*163d0*/  FMUL.FTZ R145, R145, R22 ;  /* 0x0000001691917220 */ /* 0x000fe40000410000 */
[----:B------:R-:W-:Y:S02]  /*163e0*/  FMUL.FTZ R153, R153, R24 ;  /* 0x0000001899997220 */ /* 0x000fe40000410000 */
[----:B------:R-:W-:Y:S01]  /*163f0*/  FMUL.FTZ R148, R148, R22 ;  /* 0x0000001694947220 */ /* 0x000fe20000410000 */
[----:B------:R-:W2:Y:S01]  /*16400*/  MUFU.EX2 R23, R9 ;  /* 0x0000000900177308 */ /* 0x000ea20000000800 */
[----:B----4-:R-:W-:-:S02]  /*16410*/  FFMA.FTZ R2, R32, c[0x0][0x23c], -R13 ;  /* 0x00008f0020027a23 */ /* 0x010fc4000001080d */
[----:B------:R-:W-:Y:S02]  /*16420*/  FMUL.FTZ R149, R149, R22 ;  /* 0x0000001695957220 */ /* 0x000fe40000410000 */
[-C--:B------:R-:W-:Y:S02]  /*16430*/  FMUL.FTZ R156, R156, R24.reuse ;  /* 0x000000189c9c7220 */ /* 0x080fe40000410000 */
[----:B------:R-:W-:Y:S01]  /*16440*/  FMUL.FTZ R157, R157, R24 ;  /* 0x000000189d9d7220 */ /* 0x000fe20000410000 */
[----:B------:R4:W-:Y:S01]  /*16450*/  MUFU.EX2 R33, R2 ;  /* 0x0000000200217308 */ /* 0x0009e20000000800 */
[----:B---3--:R-:W-:Y:S02]  /*16460*/  FFMA.FTZ R3, R26, c[0x0][0x23c], -R13 ;  /* 0x00008f001a037a23 */ /* 0x008fe4000001080d */
[-C--:B------:R-:W-:Y:S02]  /*16470*/  FMUL.FTZ R160, R160, R22.reuse ;  /* 0x00000016a0a07220 */ /* 0x080fe40000410000 */
[----:B------:R-:W-:-:S02]  /*16480*/  FMUL.FTZ R161, R161, R22 ;  /* 0x00000016a1a17220 */ /* 0x000fc40000410000 */
[----:B------:R-:W-:Y:S01]  /*16490*/  FMUL.FTZ R168, R168, R24 ;  /* 0x00000018a8a87220 */ /* 0x000fe20000410000 */
[----:B------:R3:W-:Y:S01]  /*164a0*/  MUFU.EX2 R174, R3 ;  /* 0x0000000300ae7308 */ /* 0x0007e20000000800 */
[-C--:B--2---:R-:W-:Y:S02]  /*164b0*/  FMUL.FTZ R142, R142, R23.reuse ;  /* 0x000000178e8e7220 */ /* 0x084fe40000410000 */
[-C--:B------:R-:W-:Y:S02]  /*164c0*/  FMUL.FTZ R143, R143, R23.reuse ;  /* 0x000000178f8f7220 */ /* 0x080fe40000410000 */
[-C--:B------:R-:W-:Y:S02]  /*164d0*/  FMUL.FTZ R154, R154, R23.reuse ;  /* 0x000000179a9a7220 */ /* 0x080fe40000410000 */
[-C--:B------:R-:W-:Y:S01]  /*164e0*/  FMUL.FTZ R155, R155, R23.reuse ;  /* 0x000000179b9b7220 */ /* 0x080fe20000410000 */
[----:B----4-:R-:W-:Y:S01]  /*164f0*/  F2FP.PACK_AB R2, R181, R132 ;  /* 0x00000084b502723e */ /* 0x010fe200000000ff */
[----:B------:R-:W2:Y:S01]  /*16500*/  MUFU.EX2 R21, R21 ;  /* 0x0000001500157308 */ /* 0x000ea20000000800 */
[----:B------:R-:W-:-:S02]  /*16510*/  FMUL.FTZ R158, R158, R23 ;  /* 0x000000179e9e7220 */ /* 0x000fc40000410000 */
[----:B------:R-:W-:Y:S01]  /*16520*/  LOP3.LUT R6, R6, R2, RZ, 0xc0, !PT ;  /* 0x0000000206067212 */ /* 0x000fe200078ec0ff */
[----:B------:R-:W-:Y:S01]  /*16530*/  FMUL.FTZ R159, R159, R23 ;  /* 0x000000179f9f7220 */ /* 0x000fe20000410000 */
[----:B------:R-:W-:Y:S01]  /*16540*/  F2FP.PACK_AB R2, R180, R252 ;  /* 0x000000fcb402723e */ /* 0x000fe200000000ff */
[----:B------:R-:W-:Y:S01]  /*16550*/  FMUL.FTZ R169, R169, R24 ;  /* 0x00000018a9a97220 */ /* 0x000fe20000410000 */
[----:B---3--:R-:W-:Y:S01]  /*16560*/  F2FP.PACK_AB R3, R175, R183 ;  /* 0x000000b7af03723e */ /* 0x008fe200000000ff */
[-C--:B------:R-:W-:Y:S01]  /*16570*/  FMUL.FTZ R170, R170, R23.reuse ;  /* 0x00000017aaaa7220 */ /* 0x080fe20000410000 */
[----:B------:R-:W-:Y:S01]  /*16580*/  LOP3.LUT R7, R7, R2, RZ, 0xc0, !PT ;  /* 0x0000000207077212 */ /* 0x000fe200078ec0ff */
[----:B------:R-:W-:Y:S01]  /*16590*/  FMUL.FTZ R171, R171, R23 ;  /* 0x00000017abab7220 */ /* 0x000fe20000410000 */
[----:B------:R-:W-:Y:S01]  /*165a0*/  F2FP.PACK_AB R2, R192, R228 ;  /* 0x000000e4c002723e */ /* 0x000fe200000000ff */
[-C--:B------:R-:W-:Y:S02]  /*165b0*/  FMUL.FTZ R164, R164, R22.reuse ;  /* 0x00000016a4a47220 */ /* 0x080fe40000410000 */
[----:B------:R-:W-:Y:S01]  /*165c0*/  FMUL.FTZ R165, R165, R22 ;  /* 0x00000016a5a57220 */ /* 0x000fe20000410000 */
[----:B------:R-:W-:Y:S01]  /*165d0*/  LOP3.LUT R4, R4, R2, RZ, 0xc0, !PT ;  /* 0x0000000204047212 */ /* 0x000fe200078ec0ff */
[----:B--2---:R-:W-:Y:S01]  /*165e0*/  FMUL.FTZ R146, R146, R21 ;  /* 0x0000001592927220 */ /* 0x004fe20000410000 */
[----:B------:R-:W-:Y:S01]  /*165f0*/  F2FP.PACK_AB R2, R35, R195 ;  /* 0x000000c32302723e */ /* 0x000fe200000000ff */
[----:B------:R-:W-:-:S02]  /*16600*/  FMUL.FTZ R147, R147, R21 ;  /* 0x0000001593937220 */ /* 0x000fc40000410000 */
[-C--:B------:R-:W-:Y:S01]  /*16610*/  FMUL.FTZ R150, R150, R21.reuse ;  /* 0x0000001596967220 */ /* 0x080fe20000410000 */
[----:B------:R-:W-:Y:S01]  /*16620*/  LOP3.LUT R5, R5, R2, RZ, 0xc0, !PT ;  /* 0x0000000205057212 */ /* 0x000fe200078ec0ff */
[--C-:B------:R-:W-:Y:S01]  /*16630*/  HSET2.LE.AND R2, R10, R172.reuse, PT ;  /* 0x000000ac0a027233 */ /* 0x100fe20003803000 */
[-C--:B------:R-:W-:Y:S02]  /*16640*/  FMUL.FTZ R151, R151, R21.reuse ;  /* 0x0000001597977220 */ /* 0x080fe40000410000 */
[----:B------:R-:W-:Y:S02]  /*16650*/  FMUL.FTZ R162, R162, R21 ;  /* 0x00000015a2a27220 */ /* 0x000fe40000410000 */
[----:B------:R-:W-:Y:S01]  /*16660*/  LOP3.LUT R10, R2, R3, RZ, 0xc0, !PT ;  /* 0x00000003020a7212 */ /* 0x000fe200078ec0ff */
[--C-:B------:R-:W-:Y:S01]  /*16670*/  HSET2.LE.AND R2, R17, R172.reuse, PT ;  /* 0x000000ac11027233 */ /* 0x100fe20003803000 */
[----:B------:R-:W-:Y:S01]  /*16680*/  F2FP.PACK_AB R3, R174, R182 ;  /* 0x000000b6ae03723e */ /* 0x000fe200000000ff */
[-C--:B------:R-:W-:Y:S01]  /*16690*/  FMUL.FTZ R163, R163, R21.reuse ;  /* 0x00000015a3a37220 */ /* 0x080fe20000410000 */
[----:B-1----:R-:W-:Y:S01]  /*166a0*/  HMMA.16816.F32 R140, R4, R28, R140 ;  /* 0x0000001c048c723c */ /* 0x002fe2000000188c */
[----:B------:R-:W-:Y:S01]  /*166b0*/  FMUL.FTZ R166, R166, R21 ;  /* 0x00000015a6a67220 */ /* 0x000fe20000410000 */
[----:B------:R-:W-:Y:S01]  /*166c0*/  LOP3.LUT R11, R2, R3, RZ, 0xc0, !PT ;  /* 0x00000003020b7212 */ /* 0x000fe200078ec0ff */
[----:B------:R-:W-:Y:S01]  /*166d0*/  HSET2.LE.AND R2, R15, R172, PT ;  /* 0x000000ac0f027233 */ /* 0x000fe20003803000 */
[----:B------:R-:W-:Y:S01]  /*166e0*/  F2FP.PACK_AB R3, R34, R194 ;  /* 0x000000c22203723e */ /* 0x000fe200000000ff */
[----:B------:R-:W-:-:S02]  /*166f0*/  FMUL.FTZ R167, R167, R21 ;  /* 0x00000015a7a77220 */ /* 0x000fc40000410000 */
[-C--:B------:R-:W-:Y:S01]  /*16700*/  FMUL.FTZ R36, R36, R24.reuse ;  /* 0x0000001824247220 */ /* 0x080fe20000410000 */
[----:B------:R-:W-:Y:S01]  /*16710*/  LOP3.LUT R8, R2, R3, RZ, 0xc0, !PT ;  /* 0x0000000302087212 */ /* 0x000fe200078ec0ff */
[----:B------:R-:W-:Y:S01]  /*16720*/  HSET2.LE.AND R2, R16, R172, PT ;  /* 0x000000ac10027233 */ /* 0x000fe20003803000 */
[----:B------:R-:W-:Y:S01]  /*16730*/  F2FP.PACK_AB R3, R33, R193 ;  /* 0x000000c12103723e */ /* 0x000fe200000000ff */
[----:B------:R-:W1:Y:S01]  /*16740*/  LDSM.16.MT88.4 R16, [R203+0xa000] ;  /* 0x00a00000cb10783b */ /* 0x000e620000004200 */
[----:B------:R-:W-:Y:S01]  /*16750*/  HMMA.16816.F32 R152, R4, R30, R152 ;  /* 0x0000001e0498723c */ /* 0x000fe20000001898 */
[----:B------:R-:W-:Y:S01]  /*16760*/  FMUL.FTZ R37, R37, R24 ;  /* 0x0000001825257220 */ /* 0x000fe20000410000 */
[----:B------:R-:W-:Y:S01]  /*16770*/  LOP3.LUT R9, R2, R3, RZ, 0xc0, !PT ;  /* 0x0000000302097212 */ /* 0x000fe200078ec0ff */
[-C--:B------:R-:W-:Y:S02]  /*16780*/  FMUL.FTZ R38, R38, R23.reuse ;  /* 0x0000001726267220 */ /* 0x080fe40000410000 */
        /* <DEDUP_REMOVED lines=8> */
[----:B------:R-:W2:Y:S01]  /*16810*/  LDSM.16.MT88.4 R28, [R206+0xa000] ;  /* 0x00a00000ce1c783b */ /* 0x000ea20000004200 */
[----:B------:R-:W-:-:S02]  /*16820*/  FMUL.FTZ R41, R41, R22 ;  /* 0x0000001629297220 */ /* 0x000fc40000410000 */
        /* <DEDUP_REMOVED lines=18> */
[----:B------:R-:W-:Y:S01]  /*16950*/  HMMA.16816.F32 R160, R8, R16, R160 ;  /* 0x0000001008a0723c */ /* 0x000fe200000018a0 */
        /* <DEDUP_REMOVED lines=10> */
[----:B------:R-:W1:Y:S01]  /*16a00*/  LDSM.16.MT88.4 R16, [R205+0xa000] ;  /* 0x00a00000cd10783b */ /* 0x000e620000004200 */
[----:B------:R-:W-:Y:S02]  /*16a10*/  FMUL.FTZ R63, R63, R21 ;  /* 0x000000153f3f7220 */ /* 0x000fe40000410000 */
[--C-:B------:R-:W-:Y:S02]  /*16a20*/  FFMA.FTZ R2, R236, c[0x0][0x23c], -R0.reuse ;  /* 0x00008f00ec027a23 */ /* 0x100fe40000010800 */
[----:B------:R-:W-:Y:S01]  /*16a30*/  FMUL.FTZ R128, R128, R24 ;  /* 0x0000001880807220 */ /* 0x000fe20000410000 */
[----:B------:R-:W-:Y:S01]  /*16a40*/  MOV R166, R241 ;  /* 0x000000f100a67202 */ /* 0x000fe20000000f00 */
[----:B--2---:R-:W-:Y:S01]  /*16a50*/  HMMA.16816.F32 R228, R8, R30, R44 ;  /* 0x0000001e08e4723c */ /* 0x004fe2000000182c */
[----:B------:R-:W-:Y:S01]  /*16a60*/  MOV R164, R240 ;  /* 0x000000f000a47202 */ /* 0x000fe20000000f00 */
[----:B------:R2:W-:Y:S01]  /*16a70*/  MUFU.EX2 R236, R2 ;  /* 0x0000000200ec7308 */ /* 0x0005e20000000800 */
[----:B------:R-:W-:Y:S01]  /*16a80*/  MOV R167, R194 ;  /* 0x000000c200a77202 */ /* 0x000fe20000000f00 */
[----:B------:R-:W-:Y:S01]  /*16a90*/  FMUL.FTZ R129, R129, R24 ;  /* 0x0000001881817220 */ /* 0x000fe20000410000 */
[----:B------:R-:W-:Y:S01]  /*16aa0*/  MOV R165, R193 ;  /* 0x000000c100a57202 */ /* 0x000fe20000000f00 */
[----:B------:R-:W-:Y:S01]  /*16ab0*/  FMUL.FTZ R130, R130, R23 ;  /* 0x0000001782827220 */ /* 0x000fe20000410000 */
[----:B------:R-:W-:Y:S01]  /*16ac0*/  MOV R46, R35 ;  /* 0x00000023002e7202 */ /* 0x000fe20000000f00 */
[-C--:B------:R-:W-:Y:S01]  /*16ad0*/  HMMA.16816.F32 R240, R4, R28.reuse, R36 ;  /* 0x0000001c04f0723c */ /* 0x080fe20000001824 */
[----:B------:R-:W3:Y:S01]  /*16ae0*/  LDSM.16.MT88.4 R36, [R205+0xb000] ;  /* 0x00b00000cd24783b */ /* 0x000ee20000004200 */
[----:B------:R-:W-:Y:S01]  /*16af0*/  MOV R45, R34 ;  /* 0x00000022002d7202 */ /* 0x000fe20000000f00 */
[----:B------:R-:W-:Y:S01]  /*16b00*/  FMUL.FTZ R131, R131, R23 ;  /* 0x0000001783837220 */ /* 0x000fe20000410000 */
[----:B------:R-:W-:Y:S01]  /*16b10*/  MOV R44, R33 ;  /* 0x00000021002c7202 */ /* 0x000fe20000000f00 */
[----:B------:R-:W-:Y:S01]  /*16b20*/  FMUL.FTZ R76, R76, R22 ;  /* 0x000000164c4c7220 */ /* 0x000fe20000410000 */
[----:B------:R-:W-:Y:S01]  /*16b30*/  MOV R47, R192 ;  /* 0x000000c0002f7202 */ /* 0x000fe20000000f00 */
[----:B------:R-:W4:Y:S01]  /*16b40*/  LDSM.16.MT88.4 R32, [R201+0xb000] ;  /* 0x00b00000c920783b */ /* 0x000f220000004200 */
[----:B------:R-:W-:Y:S01]  /*16b50*/  HMMA.16816.F32 R40, R8, R28, R40 ;  /* 0x0000001c0828723c */ /* 0x000fe20000001828 */
[----:B------:R-:W-:Y:S01]  /*16b60*/  FMUL.FTZ R77, R77, R22 ;  /* 0x000000164d4d7220 */ /* 0x000fe20000410000 */
[----:B------:R-:W-:Y:S01]  /*16b70*/  MOV R199, R44 ;  /* 0x0000002c00c77202 */ /* 0x000fe20000000f00 */
[----:B--2---:R-:W-:Y:S01]  /*16b80*/  FFMA.FTZ R2, R196, c[0x0][0x23c], -R0 ;  /* 0x00008f00c4027a23 */ /* 0x004fe20000010800 */
[----:B------:R-:W-:Y:S01]  /*16b90*/  MOV R197, R164 ;  /* 0x000000a400c57202 */ /* 0x000fe20000000f00 */
[-C--:B------:R-:W-:Y:S01]  /*16ba0*/  FMUL.FTZ R78, R78, R21.reuse ;  /* 0x000000154e4e7220 */ /* 0x080fe20000410000 */
[----:B------:R-:W-:Y:S01]  /*16bb0*/  MOV R189, R166 ;  /* 0x000000a600bd7202 */ /* 0x000fe20000000f00 */
[----:B------:R2:W-:Y:S01]  /*16bc0*/  MUFU.EX2 R196, R2 ;  /* 0x0000000200c47308 */ /* 0x0005e20000000800 */
[----:B------:R-:W-:Y:S01]  /*16bd0*/  HMMA.16816.F32 R48, R4, R30, R48 ;  /* 0x0000001e0430723c */ /* 0x000fe20000001830 */
[----:B------:R-:W-:Y:S01]  /*16be0*/  LDSM.16.MT88.4 R28, [R206+0xb000] ;  /* 0x00b00000ce1c783b */ /* 0x000fe20000004200 */
        /* <DEDUP_REMOVED lines=8> */
[--C-:B--2---:R-:W-:Y:S01]  /*16c70*/  FFMA.FTZ R2, R186, c[0x0][0x23c], -R0.reuse ;  /* 0x00008f00ba027a23 */ /* 0x104fe20000010800 */
[----:B------:R-:W-:Y:S01]  /*16c80*/  HMMA.16816.F32 R232, R8, R16, R56 ;  /* 0x0000001008e8723c */ /* 0x000fe20000001838 */
[----:B------:R-:W-:Y:S02]  /*16c90*/  FFMA.FTZ R0, R184, c[0x0][0x23c], -R0 ;  /* 0x00008f00b8007a23 */ /* 0x000fe40000010800 */
[-C--:B------:R-:W-:Y:S02]  /*16ca0*/  FMUL.FTZ R82, R82, R23.reuse ;  /* 0x0000001752527220 */ /* 0x080fe40000410000 */
[----:B------:R-:W-:Y:S01]  /*16cb0*/  FMUL.FTZ R83, R83, R23 ;  /* 0x0000001753537220 */ /* 0x000fe20000410000 */
[----:B------:R1:W-:Y:S01]  /*16cc0*/  MUFU.EX2 R186, R0 ;  /* 0x0000000000ba7308 */ /* 0x0003e20000000800 */
[-C--:B------:R-:W-:Y:S01]  /*16cd0*/  FMUL.FTZ R84, R84, R24.reuse ;  /* 0x0000001854547220 */ /* 0x080fe20000410000 */
[----:B------:R-:W-:Y:S01]  /*16ce0*/  HMMA.16816.F32 R64, R4, R18, R64 ;  /* 0x000000120440723c */ /* 0x000fe20000001840 */
[----:B------:R-:W-:-:S02]  /*16cf0*/  FMUL.FTZ R85, R85, R24 ;  /* 0x0000001855557220 */ /* 0x000fc40000410000 */
[-C--:B------:R-:W-:Y:S02]  /*16d00*/  FMUL.FTZ R86, R86, R23.reuse ;  /* 0x0000001756567220 */ /* 0x080fe40000410000 */
[-C--:B------:R-:W-:Y:S02]  /*16d10*/  FMUL.FTZ R87, R87, R23.reuse ;  /* 0x0000001757577220 */ /* 0x080fe40000410000 */
[-C--:B------:R-:W-:Y:S01]  /*16d20*/  FMUL.FTZ R96, R96, R24.reuse ;  /* 0x0000001860607220 */ /* 0x080fe20000410000 */
[----:B------:R-:W-:Y:S01]  /*16d30*/  HMMA.16816.F32 R192, R8, R18, R60 ;  /* 0x0000001208c0723c */ /* 0x000fe2000000183c */
[----:B------:R-:W2:Y:S01]  /*16d40*/  LDSM.16.MT88.4 R16, [R203+0xb000] ;  /* 0x00b00000cb10783b */ /* 0x000ea20000004200 */
[----:B------:R-:W-:Y:S02]  /*16d50*/  FMUL.FTZ R97, R97, R24 ;  /* 0x0000001861617220 */ /* 0x000fe40000410000 */
[-C--:B------:R-:W-:Y:S02]  /*16d60*/  FMUL.FTZ R98, R98, R23.reuse ;  /* 0x0000001762627220 */ /* 0x080fe40000410000 */
[-C--:B------:R-:W-:Y:S01]  /*16d70*/  FMUL.FTZ R99, R99, R23.reuse ;  /* 0x0000001763637220 */ /* 0x080fe20000410000 */
[----:B------:R-:W-:Y:S01]  /*16d80*/  MOV R62, R252 ;  /* 0x000000fc003e7202 */ /* 0x000fe20000000f00 */
[-C--:B------:R-:W-:Y:S01]  /*16d90*/  FMUL.FTZ R100, R100, R24.reuse ;  /* 0x0000001864647220 */ /* 0x080fe20000410000 */
[----:B------:R5:W1:Y:S01]  /*16da0*/  MUFU.EX2 R252, R2 ;  /* 0x0000000200fc7308 */ /* 0x000a620000000800 */
[----:B------:R-:W-:Y:S01]  /*16db0*/  FMUL.FTZ R101, R101, R24 ;  /* 0x0000001865657220 */ /* 0x000fe20000410000 */
[----:B---3--:R-:W-:Y:S01]  /*16dc0*/  HMMA.16816.F32 R56, R4, R38, R128 ;  /* 0x000000260438723c */ /* 0x008fe20000001880 */
        /* <DEDUP_REMOVED lines=11> */
[----:B----4-:R-:W-:Y:S01]  /*16e80*/  HMMA.16816.F32 R180, R8, R34, R76 ;  /* 0x0000002208b4723c */ /* 0x010fe2000000184c */
[----:B------:R-:W-:Y:S01]  /*16e90*/  FMUL.FTZ R114, R114, R23 ;  /* 0x0000001772727220 */ /* 0x000fe20000410000 */
[----:B------:R-:W-:Y:S01]  /*16ea0*/  MOV R129, R175 ;  /* 0x000000af00817202 */ /* 0x000fe20000000f00 */
[-C--:B------:R-:W-:Y:S01]  /*16eb0*/  FMUL.FTZ R115, R115, R23.reuse ;  /* 0x0000001773737220 */ /* 0x080fe20000410000 */
[----:B------:R-:W-:Y:S01]  /*16ec0*/  MOV R128, R174 ;  /* 0x000000ae00807202 */ /* 0x000fe20000000f00 */
[----:B------:R-:W-:-:S02]  /*16ed0*/  FMUL.FTZ R118, R118, R23 ;  /* 0x0000001776767220 */ /* 0x000fc40000410000 */
[----:B------:R-:W-:Y:S01]  /*16ee0*/  FMUL.FTZ R119, R119, R23 ;  /* 0x0000001777777220 */ /* 0x000fe20000410000 */
[----:B------:R-:W-:Y:S01]  /*16ef0*/  MOV R79, R172 ;  /* 0x000000ac004f7202 */ /* 0x000fe20000000f00 */
        /* <DEDUP_REMOVED lines=10> */
[----:B-1----:R-:W-:Y:S01]  /*16fa0*/  FFMA.FTZ R0, R237, c[0x0][0x23c], -R12 ;  /* 0x00008f00ed007a23 */ /* 0x002fe2000001080c */
[C---:B--2---:R-:W-:Y:S01]  /*16fb0*/  HMMA.16816.F32 R84, R4.reuse, R16, R84 ;  /* 0x000000100454723c */ /* 0x044fe20000001854 */
[----:B-----5:R-:W-:Y:S01]  /*16fc0*/  IMAD.WIDE.U32 R2, R179, -0x2daee0ad, RZ ;  /* 0xd2511f53b3027825 */ /* 0x020fe200078e00ff */
[----:B------:R-:W-:Y:S01]  /*16fd0*/  MOV R179, R130 ;  /* 0x0000008200b37202 */ /* 0x000fe20000000f00 */
[----:B------:R1:W-:Y:S01]  /*16fe0*/  MUFU.EX2 R184, R0 ;  /* 0x0000000000b87308 */ /* 0x0003e20000000800 */
[----:B------:R-:W-:Y:S01]  /*16ff0*/  MOV R237, R128 ;  /* 0x0000008000ed7202 */ /* 0x000fe20000000f00 */
[-C--:B------:R-:W-:Y:S01]  /*17000*/  FMUL.FTZ R72, R72, R22.reuse ;  /* 0x0000001648487220 */ /* 0x080fe20000410000 */
[----:B------:R-:W-:Y:S01]  /*17010*/  SHF.R.U32.HI R15, RZ, 0x10, R2 ;  /* 0x00000010ff0f7819 */ /* 0x000fe20000011602 */
[----:B------:R-:W-:Y:S01]  /*17020*/  FMUL.FTZ R73, R73, R22 ;  /* 0x0000001649497220 */ /* 0x000fe20000410000 */
[----:B------:R-:W-:Y:S01]  /*17030*/  HMMA.16816.F32 R96, R4, R18, R96 ;  /* 0x000000120460723c */ /* 0x000fe20000001860 */
[----:B------:R-:W-:-:S02]  /*17040*/  FMUL.FTZ R74, R74, R21 ;  /* 0x000000154a4a7220 */ /* 0x000fc40000410000 */
[-C--:B------:R-:W-:Y:S02]  /*17050*/  FMUL.FTZ R75, R75, R21.reuse ;  /* 0x000000154b4b7220 */ /* 0x080fe40000410000 */
[-C--:B------:R-:W-:Y:S02]  /*17060*/  FMUL.FTZ R104, R104, R22.reuse ;  /* 0x0000001668687220 */ /* 0x080fe40000410000 */
[----:B------:R-:W-:Y:S01]  /*17070*/  FMUL.FTZ R105, R105, R22 ;  /* 0x0000001669697220 */ /* 0x000fe20000410000 */
[----:B------:R-:W-:Y:S01]  /*17080*/  HMMA.16816.F32 R100, R4, R28, R100 ;  /* 0x0000001c0464723c */ /* 0x000fe20000001864 */
[----:B------:R-:W-:Y:S02]  /*17090*/  FMUL.FTZ R106, R106, R21 ;  /* 0x000000156a6a7220 */ /* 0x000fe40000410000 */
[----:B-1----:R-:W-:Y:S01]  /*170a0*/  FFMA.FTZ R0, R198, c[0x0][0x23c], -R12 ;  /* 0x00008f00c6007a23 */ /* 0x002fe2000001080c */
[----:B------:R-:W-:Y:S01]  /*170b0*/  MOV R198, R129 ;  /* 0x0000008100c67202 */ /* 0x000fe20000000f00 */
        /* <DEDUP_REMOVED lines=11> */
[----:B------:R-:W-:Y:S01]  /*17170*/  LOP3.LUT R4, R3, UR18, R178, 0x96, !PT ;  /* 0x0000001203047c12 */ /* 0x000fe2000f8e96b2 */
[C---:B------:R-:W-:Y:S01]  /*17180*/  HMMA.16816.F32 R88, R8.reuse, R16, R88 ;  /* 0x000000100858723c */ /* 0x040fe20000001858 */
[----:B------:R-:W-:Y:S01]  /*17190*/  LOP3.LUT R6, R2, 0xffff, RZ, 0xc0, !PT ;  /* 0x0000ffff02067812 */ /* 0x000fe200078ec0ff */
[----:B------:R-:W-:Y:S01]  /*171a0*/  FFMA.FTZ R5, R185, c[0x0][0x23c], -R12 ;  /* 0x00008f00b9057a23 */ /* 0x000fe2000001080c */
[----:B------:R1:W-:Y:S01]  /*171b0*/  MUFU.EX2 R178, R0 ;  /* 0x0000000000b27308 */ /* 0x0003e20000000800 */
[----:B------:R-:W-:Y:S01]  /*171c0*/  FMUL.FTZ R124, R124, R22 ;  /* 0x000000167c7c7220 */ /* 0x000fe20000410000 */
[----:B------:R-:W-:Y:S01]  /*171d0*/  MOV R185, R60 ;  /* 0x0000003c00b97202 */ /* 0x000fe20000000f00 */
[----:B------:R-:W-:Y:S01]  /*171e0*/  FMUL.FTZ R125, R125, R22 ;  /* 0x000000167d7d7220 */ /* 0x000fe20000410000 */
[----:B------:R-:W-:Y:S01]  /*171f0*/  LOP3.LUT R16, R2, 0xff, RZ, 0xc0, !PT ;  /* 0x000000ff02107812 */ /* 0x000fe200078ec0ff */
[----:B------:R-:W-:Y:S01]  /*17200*/  HMMA.16816.F32 R172, R8, R18, R92 ;  /* 0x0000001208ac723c */ /* 0x000fe2000000185c */
[-C--:B------:R-:W-:Y:S01]  /*17210*/  FMUL.FTZ R126, R126, R21.reuse ;  /* 0x000000157e7e7220 */ /* 0x080fe20000410000 */
[----:B------:R-:W-:Y:S01]  /*17220*/  LDSM.16.MT88.4 R92, [R203+0xb800] ;  /* 0x00b80000cb5c783b */ /* 0x000fe20000004200 */
[----:B------:R2:W-:Y:S01]  /*17230*/  MUFU.EX2 R138, R5 ;  /* 0x00000005008a7308 */ /* 0x0005e20000000800 */
[----:B------:R-:W-:-:S02]  /*17240*/  FMUL.FTZ R127, R127, R21 ;  /* 0x000000157f7f7220 */ /* 0x000fc40000410000 */
[--C-:B------:R-:W-:Y:S01]  /*17250*/  FFMA.FTZ R26, R238, c[0x0][0x23c], -R13.reuse ;  /* 0x00008f00ee1a7a23 */ /* 0x100fe2000001080d */
[----:B------:R-:W-:Y:S01]  /*17260*/  SHF.R.U32.HI R19, RZ, 0x18, R2 ;  /* 0x00000018ff137819 */ /* 0x000fe20000011602 */
[----:B------:R-:W-:Y:S01]  /*17270*/  IMAD.WIDE.U32 R2, R177, -0x2daee0ad, RZ ;  /* 0xd2511f53b1027825 */ /* 0x000fe200078e00ff */
[C---:B------:R-:W-:Y:S01]  /*17280*/  HMMA.16816.F32 R72, R8.reuse, R32, R72 ;  /* 0x000000200848723c */ /* 0x040fe20000001848 */
[----:B------:R-:W-:Y:S02]  /*17290*/  MOV R177, R61 ;  /* 0x0000003d00b17202 */ /* 0x000fe40000000f00 */
[----:B-1----:R-:W-:Y:S01]  /*172a0*/  FFMA.FTZ R0, R188, c[0x0][0x23c], -R12 ;  /* 0x00008f00bc007a23 */ /* 0x002fe2000001080c */
[----:B------:R-:W-:Y:S01]  /*172b0*/  LOP3.LUT R18, R2, 0xff, RZ, 0xc0, !PT ;  /* 0x000000ff02127812 */ /* 0x000fe200078ec0ff */
[----:B------:R-:W-:Y:S01]  /*172c0*/  FFMA.FTZ R7, R190, c[0x0][0x23c], -R13 ;  /* 0x00008f00be077a23 */ /* 0x000fe2000001080d */
[--C-:B------:R-:W-:Y:S01]  /*172d0*/  SHF.R.U32.HI R17, RZ, 0x10, R2.reuse ;  /* 0x00000010ff117819 */ /* 0x100fe20000011602 */
[----:B------:R1:W-:Y:S01]  /*172e0*/  MUFU.EX2 R139, R0 ;  /* 0x00000000008b7308 */ /* 0x0003e20000000800 */
[----:B------:R-:W-:Y:S01]  /*172f0*/  SHF.R.U32.HI R12, RZ, 0x18, R2 ;  /* 0x00000018ff0c7819 */ /* 0x000fe20000011602 */
[----:B------:R-:W-:Y:S01]  /*17300*/  HMMA.16816.F32 R104, R8, R28, R104 ;  /* 0x0000001c0868723c */ /* 0x000fe20000001868 */
[----:B--2---:R-:W-:Y:S01]  /*17310*/  LOP3.LUT R5, R2, 0xffff, RZ, 0xc0, !PT ;  /* 0x0000ffff02057812 */ /* 0x004fe200078ec0ff */
[----:B------:R-:W-:Y:S01]  /*17320*/  FFMA.FTZ R2, R239, c[0x0][0x23c], -R14 ;  /* 0x00008f00ef027a23 */ /* 0x000fe2000001080e */
[----:B------:R-:W-:-:S02]  /*17330*/  MOV R188, R131 ;  /* 0x0000008300bc7202 */ /* 0x000fc40000000f00 */
[----:B------:R-:W-:Y:S01]  /*17340*/  MOV R239, R63 ;  /* 0x0000003f00ef7202 */ /* 0x000fe20000000f00 */
[----:B------:R2:W-:Y:S01]  /*17350*/  MUFU.EX2 R133, R2 ;  /* 0x0000000200857308 */ /* 0x0005e20000000800 */
[----:B------:R-:W-:Y:S01]  /*17360*/  MOV R238, R47 ;  /* 0x0000002f00ee7202 */ /* 0x000fe20000000f00 */
[----:B------:R-:W-:Y:S01]  /*17370*/  HMMA.16816.F32 R32, R8, R30, R108 ;  /* 0x0000001e0820723c */ /* 0x000fe2000000186c */
[----:B------:R-:W-:Y:S01]  /*17380*/  MOV R190, R165 ;  /* 0x000000a500be7202 */ /* 0x000fe20000000f00 */
[----:B------:R-:W-:Y:S01]  /*17390*/  LDSM.16.MT88.4 R108, [R206+0xb800] ;  /* 0x00b80000ce6c783b */ /* 0x000fe20000004200 */
[----:B-1----:R-:W-:Y:S01]  /*173a0*/  LOP3.LUT R0, R3, UR18, R176, 0x96, !PT ;  /* 0x0000001203007c12 */ /* 0x002fe2000f8e96b0 */
[----:B------:R-:W-:-:S04]  /*173b0*/  FFMA.FTZ R3, R191, c[0x0][0x23c], -R14 ;  /* 0x00008f00bf037a23 */ /* 0x000fc8000001080e */
[C---:B------:R-:W-:Y:S01]  /*173c0*/  HMMA.16816.F32 R120, R8.reuse, R36, R120 ;  /* 0x000000240878723c */ /* 0x040fe20000001878 */
[----:B------:R-:W-:Y:S01]  /*173d0*/  FFMA.FTZ R14, R187, c[0x0][0x23c], -R14 ;  /* 0x00008f00bb0e7a23 */ /* 0x000fe2000001080e */
[----:B------:R-:W-:Y:S01]  /*173e0*/  MUFU.EX2 R26, R26 ;  /* 0x0000001a001a7308 */ /* 0x000fe20000000800 */
[----:B------:R-:W-:Y:S02]  /*173f0*/  MOV R176, R62 ;  /* 0x0000003e00b07202 */ /* 0x000fe40000000f00 */
[----:B------:R-:W-:Y:S01]  /*17400*/  MOV R191, R45 ;  /* 0x0000002d00bf7202 */ /* 0x000fe20000000f00 */
[----:B------:R-:W1:Y:S01]  /*17410*/  LDSM.16.MT88.4 R60, [R205+0xa800] ;  /* 0x00a80000cd3c783b */ /* 0x000e620000004200 */
[----:B--2---:R-:W-:Y:S01]  /*17420*/  SHF.R.U32.HI R2, RZ, 0x8, R6 ;  /* 0x00000008ff027819 */ /* 0x004fe20000011606 */
[----:B------:R-:W-:Y:S01]  /*17430*/  HMMA.16816.F32 R28, R8, R38, R124 ;  /* 0x00000026081c723c */ /* 0x000fe2000000187c */
[----:B------:R-:W-:Y:S01]  /*17440*/  LOP3.LUT R6, R15, 0xff, RZ, 0xc0, !PT ;  /* 0x000000ff0f067812 */ /* 0x000fe200078ec0ff */
[----:B------:R2:W-:Y:S01]  /*17450*/  MUFU.EX2 R132, R3 ;  /* 0x0000000300847308 */ /* 0x0005e20000000800 */
[----:B------:R-:W-:-:S02]  /*17460*/  PRMT R16, R16, 0x5410, R2 ;  /* 0x0000541010107816 */ /* 0x000fc40000000002 */
[----:B------:R-:W-:Y:S02]  /*17470*/  LOP3.LUT R2, R17, 0xff, RZ, 0xc0, !PT ;  /* 0x000000ff11027812 */ /* 0x000fe400078ec0ff */
[----:B------:R-:W-:Y:S02]  /*17480*/  LOP3.LUT R8, R4, 0xff, RZ, 0xc0, !PT ;  /* 0x000000ff04087812 */ /* 0x000fe400078ec0ff */
[----:B------:R-:W-:Y:S01]  /*17490*/  PRMT R12, R2, 0x5410, R12 ;  /* 0x00005410020c7816 */ /* 0x000fe2000000000c */
[----:B------:R3:W4:Y:S01]  /*174a0*/  MUFU.EX2 R17, R14 ;  /* 0x0000000e00117308 */ /* 0x0007220000000800 */
[C---:B------:R-:W-:Y:S02]  /*174b0*/  LOP3.LUT R2, R0.reuse, 0xffff, RZ, 0xc0, !PT ;  /* 0x0000ffff00027812 */ /* 0x040fe400078ec0ff */
[----:B------:R-:W-:Y:S02]  /*174c0*/  LOP3.LUT R9, R0, 0xff, RZ, 0xc0, !PT ;  /* 0x000000ff00097812 */ /* 0x000fe400078ec0ff */
[----:B------:R-:W-:-:S02]  /*174d0*/  SHF.R.U32.HI R11, RZ, 0x18, R0 ;  /* 0x00000018ff0b7819 */ /* 0x000fc40000011600 */
[----:B------:R-:W-:Y:S01]  /*174e0*/  SHF.R.U32.HI R2, RZ, 0x8, R2 ;  /* 0x00000008ff027819 */ /* 0x000fe20000011602 */
[----:B------:R5:W1:Y:S01]  /*174f0*/  MUFU.EX2 R15, R7 ;  /* 0x00000007000f7308 */ /* 0x000a620000000800 */
[----:B--2---:R-:W-:Y:S02]  /*17500*/  SHF.R.U32.HI R3, RZ, 0x8, R5 ;  /* 0x00000008ff037819 */ /* 0x004fe40000011605 */
[----:B------:R-:W-:Y:S02]  /*17510*/  SHF.R.U32.HI R5, RZ, 0x10, R4 ;  /* 0x00000010ff057819 */ /* 0x000fe40000011604 */
[----:B------:R-:W-:Y:S02]  /*17520*/  PRMT R13, R18, 0x5410, R3 ;  /* 0x00005410120d7816 */ /* 0x000fe40000000003 */
[----:B------:R-:W-:Y:S02]  /*17530*/  LOP3.LUT R3, R4, 0xffff, RZ, 0xc0, !PT ;  /* 0x0000ffff04037812 */ /* 0x000fe400078ec0ff */
[----:B---3--:R-:W-:-:S02]  /*17540*/  PRMT R14, R6, 0x5410, R19 ;  /* 0x00005410060e7816 */ /* 0x008fc40000000013 */
[----:B------:R-:W-:Y:S02]  /*17550*/  SHF.R.U32.HI R6, RZ, 0x10, R0 ;  /* 0x00000010ff067819 */ /* 0x000fe40000011600 */
[----:B------:R-:W-:Y:S02]  /*17560*/  PRMT R9, R9, 0x5410, R2 ;  /* 0x0000541009097816 */ /* 0x000fe40000000002 */
[----:B------:R-:W-:Y:S01]  /*17570*/  LOP3.LUT R0, R6, 0xff, RZ, 0xc0, !PT ;  /* 0x000000ff06007812 */ /* 0x000fe200078ec0ff */
[--C-:B------:R-:W-:Y:S01]  /*17580*/  HSET2.LE.AND R6, R12, R79.reuse, PT ;  /* 0x0000004f0c067233 */ /* 0x100fe20003803000 */
[----:B-----5:R-:W-:Y:S01]  /*17590*/  SHF.R.U32.HI R7, RZ, 0x18, R4 ;  /* 0x00000018ff077819 */ /* 0x020fe20000011604 */
[----:B------:R-:W-:Y:S01]  /*175a0*/  HSET2.LE.AND R9, R9, R79, PT ;  /* 0x0000004f09097233 */ /* 0x000fe20003803000 */
[----:B------:R-:W-:Y:S02]  /*175b0*/  SHF.R.U32.HI R4, RZ, 0x8, R3 ;  /* 0x00000008ff047819 */ /* 0x000fe40000011603 */
[----:B------:R-:W-:-:S02]  /*175c0*/  F2FP.PACK_AB R2, R186, R252 ;  /* 0x000000fcba02723e */ /* 0x000fc400000000ff */
[----:B------:R-:W-:Y:S02]  /*175d0*/  PRMT R10, R8, 0x5410, R4 ;  /* 0x00005410080a7816 */ /* 0x000fe40000000004 */
[----:B------:R-:W-:Y:S01]  /*175e0*/  PRMT R4, R0, 0x5410, R11 ;  /* 0x0000541000047816 */ /* 0x000fe2000000000b */
[--C-:B------:R-:W-:Y:S01]  /*175f0*/  HSET2.LE.AND R0, R16, R79.reuse, PT ;  /* 0x0000004f10007233 */ /* 0x100fe20003803000 */
[----:B------:R-:W-:Y:S01]  /*17600*/  LOP3.LUT R3, R5, 0xff, RZ, 0xc0, !PT ;  /* 0x000000ff05037812 */ /* 0x000fe200078ec0ff */
[----:B------:R-:W-:Y:S01]  /*17610*/  HSET2.LE.AND R5, R13, R79, PT ;  /* 0x0000004f0d057233 */ /* 0x000fe20003803000 */
[----:B------:R-:W-:Y:S02]  /*17620*/  MOV R187, R46 ;  /* 0x0000002e00bb7202 */ /* 0x000fe40000000f00 */
[----:B------:R-:W-:Y:S01]  /*17630*/  LOP3.LUT R130, R0, R2, RZ, 0xc0, !PT ;  /* 0x0000000200827212 */ /* 0x000fe200078ec0ff */
[----:B------:R-:W2:Y:S01]  /*17640*/  LDSM.16.MT88.4 R44, [R206+0xa800] ;  /* 0x00a80000ce2c783b */ /* 0x000ea20000004200 */
[----:B----4-:R-:W-:-:S02]  /*17650*/  F2FP.PACK_AB R0, R17, R132 ;  /* 0x000000841100723e */ /* 0x010fc400000000ff */
[----:B------:R-:W-:Y:S01]  /*17660*/  PRMT R8, R3, 0x5410, R7 ;  /* 0x0000541003087816 */ /* 0x000fe20000000007 */
[--C-:B------:R-:W-:Y:S01]  /*17670*/  HSET2.LE.AND R7, R10, R79.reuse, PT ;  /* 0x0000004f0a077233 */ /* 0x100fe20003803000 */
[----:B------:R-:W-:Y:S01]  /*17680*/  LOP3.LUT R126, R5, R0, RZ, 0xc0, !PT ;  /* 0x00000000057e7212 */ /* 0x000fe200078ec0ff */
[--C-:B------:R-:W-:Y:S01]  /*17690*/  HSET2.LE.AND R10, R4, R79.reuse, PT ;  /* 0x0000004f040a7233 */ /* 0x100fe20003803000 */
[----:B------:R-:W-:Y:S01]  /*176a0*/  F2FP.PACK_AB R4, R138, R139 ;  /* 0x0000008b8a04723e */ /* 0x000fe200000000ff */
[--C-:B------:R-:W-:Y:S01]  /*176b0*/  HSET2.LE.AND R3, R14, R79.reuse, PT ;  /* 0x0000004f0e037233 */ /* 0x100fe20003803000 */
[----:B-1----:R-:W-:Y:S01]  /*176c0*/  F2FP.PACK_AB R2, R20, R15 ;  /* 0x0000000f1402723e */ /* 0x002fe200000000ff */
[----:B------:R-:W-:Y:S01]  /*176d0*/  HSET2.LE.AND R8, R8, R79, PT ;  /* 0x0000004f08087233 */ /* 0x000fe20003803000 */
[----:B------:R-:W-:Y:S01]  /*176e0*/  F2FP.PACK_AB R0, R196, R236 ;  /* 0x000000ecc400723e */ /* 0x000fe200000000ff */
[----:B------:R-:W-:Y:S01]  /*176f0*/  LDSM.16.MT88.4 R76, [R201+0xb800] ;  /* 0x00b80000c94c783b */ /* 0x000fe20000004200 */
[----:B------:R-:W-:-:S02]  /*17700*/  LOP3.LUT R131, R3, R4, RZ, 0xc0, !PT ;  /* 0x0000000403837212 */ /* 0x000fc400078ec0ff */
[----:B------:R-:W-:Y:S01]  /*17710*/  LOP3.LUT R127, R6, R2, RZ, 0xc0, !PT ;  /* 0x00000002067f7212 */ /* 0x000fe200078ec0ff */
[----:B------:R-:W-:Y:S01]  /*17720*/  FFMA.FTZ R2, R197, R21, R190 ;  /* 0x00000015c5027223 */ /* 0x000fe200000100be */
[----:B------:R-:W-:Y:S02]  /*17730*/  LOP3.LUT R128, R7, R0, RZ, 0xc0, !PT ;  /* 0x0000000007807212 */ /* 0x000fe400078ec0ff */
[----:B------:R-:W1:Y:S01]  /*17740*/  LDSM.16.MT88.4 R4, [R205+0xb800] ;  /* 0x00b80000cd04783b */ /* 0x000e620000004200 */
[----:B------:R-:W-:Y:S02]  /*17750*/  F2FP.PACK_AB R0, R178, R184 ;  /* 0x000000b8b200723e */ /* 0x000fe400000000ff */
[----:B------:R-:W-:Y:S02]  /*17760*/  MOV R19, R167 ;  /* 0x000000a700137202 */ /* 0x000fe40000000f00 */
[----:B------:R-:W-:Y:S01]  /*17770*/  LOP3.LUT R129, R8, R0, RZ, 0xc0, !PT ;  /* 0x0000000008817212 */ /* 0x000fe200078ec0ff */
[----:B------:R-:W-:Y:S01]  /*17780*/  LDSM.16.MT88.4 R164, [R203+0xa800] ;  /* 0x00a80000cba4783b */ /* 0x000fe20000004200 */
[----:B------:R-:W-:Y:S01]  /*17790*/  F2FP.PACK_AB R0, R25, R133 ;  /* 0x000000851900723e */ /* 0x000fe200000000ff */
[----:B------:R-:W-:Y:S01]  /*177a0*/  FFMA.FTZ R3, R189, R22, R19 ;  /* 0x00000016bd037223 */ /* 0x000fe20000010013 */
[----:B------:R-:W-:-:S02]  /*177b0*/  MOV R18, R148 ;  /* 0x0000009400127202 */ /* 0x000fc40000000f00 */
[----:B------:R-:W-:Y:S01]  /*177c0*/  MOV R11, R149 ;  /* 0x00000095000b7202 */ /* 0x000fe20000000f00 */
[C---:B------:R-:W-:Y:S01]  /*177d0*/  HMMA.16816.F32 R52, R128.reuse, R60, R52 ;  /* 0x0000003c8034723c */ /* 0x040fe20000001834 */
[----:B------:R-:W-:Y:S02]  /*177e0*/  MOV R16, R150 ;  /* 0x0000009600107202 */ /* 0x000fe40000000f00 */
[----:B------:R-:W-:Y:S01]  /*177f0*/  MOV R14, R151 ;  /* 0x00000097000e7202 */ /* 0x000fe20000000f00 */
[----:B------:R-:W-:Y:S01]  /*17800*/  FFMA.FTZ R8, R18, R23, R11 ;  /* 0x0000001712087223 */ /* 0x000fe2000001000b */
[----:B------:R-:W3:Y:S01]  /*17810*/  LDSM.16.MT88.4 R148, [R201+0xa800] ;  /* 0x00a80000c994783b */ /* 0x000ee20000004200 */
[----:B------:R-:W-:Y:S02]  /*17820*/  LOP3.LUT R124, R9, R0, RZ, 0xc0, !PT ;  /* 0x00000000097c7212 */ /* 0x000fe400078ec0ff */
[----:B------:R-:W-:Y:S01]  /*17830*/  F2FP.PACK_AB R0, R27, R26 ;  /* 0x0000001a1b00723e */ /* 0x000fe200000000ff */
[----:B------:R-:W-:Y:S01]  /*17840*/  FADD.FTZ R8, R187, R8 ;  /* 0x00000008bb087221 */ /* 0x000fe20000010000 */
[----:B--2---:R-:W-:Y:S02]  /*17850*/  HMMA.16816.F32 R36, R128, R44, R240 ;  /* 0x0000002c8024723c */ /* 0x004fe400000018f0 */
[----:B------:R-:W-:Y:S01]  /*17860*/  LOP3.LUT R125, R10, R0, RZ, 0xc0, !PT ;  /* 0x000000000a7d7212 */ /* 0x000fe200078ec0ff */
[----:B------:R-:W-:-:S04]  /*17870*/  FFMA.FTZ R0, R16, R24, R14 ;  /* 0x0000001810007223 */ /* 0x000fc8000001000e */
        /* <DEDUP_REMOVED lines=11> */
[----:B-1----:R-:W-:Y:S01]  /*17930*/  HMMA.16816.F32 R116, R128, R4, R116 ;  /* 0x000000048074723c */ /* 0x002fe20000001874 */
[----:B------:R-:W-:-:S07]  /*17940*/  FADD.FTZ R0, R25, R0 ;  /* 0x0000000019007221 */ /* 0x000fce0000010000 */
[----:B------:R-:W-:Y:S07]  /*17950*/  HMMA.16816.F32 R120, R124, R4, R120 ;  /* 0x000000047c78723c */ /* 0x000fee0000001878 */
[----:B------:R-:W-:Y:S01]  /*17960*/  FADD.FTZ R4, R199, R2 ;  /* 0x00000002c7047221 */ /* 0x000fe20000010000 */
[----:B---3--:R-:W-:Y:S01]  /*17970*/  HMMA.16816.F32 R140, R128, R148, R140 ;  /* 0x00000094808c723c */ /* 0x008fe2000000188c */
        /* <DEDUP_REMOVED lines=45> */
.L_x_1981:
[----:B-1-3--:R-:W-:-:S06]  /*17c50*/  UISETP.GT.AND UP0, UPT, UR33, UR19, UPT ;  /* 0x000000132100728c */ /* 0x00afcc000bf04270 */
[----:B------:R-:W-:-:S13]  /*17c60*/  PLOP3.LUT P0, PT, PT, PT, UP0, 0x80, 0x0 ;  /* 0x000000000000781c */ /* 0x000fda0003f0f008 */
[----:B------:R-:W-:Y:S05]  /*17c70*/  @!P0 BRA `(.L_x_1994) ;  /* 0x0000406000008947 */ /* 0x000fea0003800000 */
[----:B------:R-:W2:Y:S01]  /*17c80*/  LDL.LU R10, [R1+0x94] ;  /* 0x00009400010a7983 */ /* 0x000ea20000300800 */
[----:B------:R-:W1:Y:S01]  /*17c90*/  LDC.U8 R0, c[0x0][0x2d8] ;  /* 0x0000b600ff007b82 */ /* 0x000e620000000000 */
[----:B------:R-:W-:Y:S01]  /*17ca0*/  MOV R132, R135 ;  /* 0x0000008700847202 */ /* 0x000fe20000000f00 */
[----:B------:R-:W-:Y:S01]  /*17cb0*/  IMAD.MOV.U32 R138, RZ, RZ, R137 ;  /* 0x000000ffff8a7224 */ /* 0x000fe200078e0089 */
[----:B------:R-:W3:Y:S01]  /*17cc0*/  LDL.64 R12, [R1+0x48] ;  /* 0x00004800010c7983 */ /* 0x000ee20000100a00 */
[----:B------:R-:W-:Y:S02]  /*17cd0*/  MOV R3, R136 ;  /* 0x0000008800037202 */ /* 0x000fe40000000f00 */
[----:B------:R-:W-:Y:S01]  /*17ce0*/  MOV R133, R134 ;  /* 0x0000008600857202 */ /* 0x000fe20000000f00 */
[----:B------:R-:W4:Y:S04]  /*17cf0*/  LDL R9, [R1+0x60] ;  /* 0x0000600001097983 */ /* 0x000f280000100800 */
[----:B------:R-:W5:Y:S04]  /*17d00*/  LDL.LU R2, [R1+0x70] ;  /* 0x0000700001027983 */ /* 0x000f680000300800 */
[----:B------:R-:W2:Y:S04]  /*17d10*/  LDL.LU R8, [R1+0x90] ;  /* 0x0000900001087983 */ /* 0x000ea80000300800 */
[----:B------:R-:W2:Y:S04]  /*17d20*/  LDL.LU.64 R6, [R1+0x78] ;  /* 0x0000780001067983 */ /* 0x000ea80000300a00 */
[----:B------:R-:W2:Y:S01]  /*17d30*/  LDL.LU.64 R4, [R1+0x88] ;  /* 0x0000880001047983 */ /* 0x000ea20000300a00 */
[----:B-1----:R-:W-:-:S03]  /*17d40*/  PRMT R0, R0, 0x7054, R0 ;  /* 0x0000705400007816 */ /* 0x002fc60000000000 */
[----:B------:R-:W2:Y:S01]  /*17d50*/  LDL.LU R11, [R1+0x28] ;  /* 0x00002800010b7983 */ /* 0x000ea20000300800 */
[----:B---3--:R-:W-:Y:S01]  /*17d60*/  IMAD.MOV.U32 R14, RZ, RZ, R12 ;  /* 0x000000ffff0e7224 */ /* 0x008fe200078e000c */
[----:B------:R-:W-:Y:S02]  /*17d70*/  MOV R15, R13 ;  /* 0x0000000d000f7202 */ /* 0x000fe40000000f00 */
[----:B----4-:R-:W-:Y:S01]  /*17d80*/  ISETP.GE.AND P4, PT, R9, c[0x0][0x220], PT ;  /* 0x0000880009007a0c */ /* 0x010fe20003f86270 */
[----:B--2---:R-:W-:-:S04]  /*17d90*/  IMAD.WIDE.U32 R12, R11, -0x326172a9, RZ ;  /* 0xcd9e8d570b0c7825 */ /* 0x004fc800078e00ff */
[----:B------:R-:W-:Y:S01]  /*17da0*/  IMAD.WIDE.U32 R10, R10, -0x326172a9, RZ ;  /* 0xcd9e8d570a0a7825 */ /* 0x000fe200078e00ff */
[-C--:B-----5:R-:W-:Y:S01]  /*17db0*/  LOP3.LUT R0, R13, R2.reuse, RZ, 0x3c, !PT ;  /* 0x000000020d007212 */ /* 0x0a0fe200078e3cff */
[----:B------:R1:W-:Y:S03]  /*17dc0*/  STL.64 [R1+0x28], R12 ;  /* 0x0000280c01007387 */ /* 0x0003e60000100a00 */
[----:B------:R-:W-:Y:S01]  /*17dd0*/  LOP3.LUT R2, R11, R2, RZ, 0x3c, !PT ;  /* 0x000000020b027212 */ /* 0x000fe200078e3cff */
[----:B------:R2:W-:Y:S01]  /*17de0*/  STL.64 [R1+0x20], R10 ;  /* 0x0000200a01007387 */ /* 0x0005e20000100a00 */
[----:B------:R-:W-:Y:S02]  /*17df0*/  IMAD.MOV.U32 R5, RZ, RZ, R7 ;  /* 0x000000ffff057224 */ /* 0x000fe400078e0007 */
[----:B-1----:R-:W-:-:S04]  /*17e00*/  IMAD.WIDE.U32 R12, R8, -0x2daee0ad, RZ ;  /* 0xd2511f53080c7825 */ /* 0x002fc800078e00ff */
[----:B--2---:R-:W-:Y:S01]  /*17e10*/  IMAD.WIDE.U32 R10, R0, -0x2daee0ad, RZ ;  /* 0xd2511f53000a7825 */ /* 0x004fe200078e00ff */
[----:B------:R1:W-:Y:S03]  /*17e20*/  STL.64 [R1+0x8], R12 ;  /* 0x0000080c01007387 */ /* 0x0003e60000100a00 */
[----:B------:R-:W-:Y:S01]  /*17e30*/  IMAD.WIDE.U32 R8, R2, -0x2daee0ad, RZ ;  /* 0xd2511f5302087825 */ /* 0x000fe200078e00ff */
[----:B------:R1:W-:Y:S04]  /*17e40*/  STL.64 [R1+0x18], R10 ;  /* 0x0000180a01007387 */ /* 0x0003e80000100a00 */
[----:B------:R1:W-:Y:S04]  /*17e50*/  STL.64 [R1+0x30], R4 ;  /* 0x0000300401007387 */ /* 0x0003e80000100a00 */
[----:B------:R1:W-:Y:S01]  /*17e60*/  STL.64 [R1+0x10], R8 ;  /* 0x0000100801007387 */ /* 0x0003e20000100a00 */
[----:B------:R-:W-:Y:S01]  /*17e70*/  ISETP.GE.AND P5, PT, R14, c[0x0][0x220], PT ;  /* 0x000088000e007a0c */ /* 0x000fe20003fa6270 */
[----:B------:R-:W-:Y:S05]  /*17e80*/  BRA `(.L_x_1995) ;  /* 0x000002e000007947 */ /* 0x000fea0003800000 */
.L_x_1997:
        /* <DEDUP_REMOVED lines=46> */
.L_x_1995:
        /* <DEDUP_REMOVED lines=52> */
[----:B------:R-:W-:Y:S05]  /*184b0*/  LDSM.16.M88.4 R192, [R210+0x2000] ;  /* 0x00200000d2c0783b */ /* 0x000fea0000000200 */
[----:B------:R-:W-:Y:S01]  /*184c0*/  LDSM.16.M88.4 R196, [R209+0x8800] ;  /* 0x00880000d1c4783b */ /* 0x000fe20000000200 */
        /* <DEDUP_REMOVED lines=8> */
[-C--:B-----5:R-:W-:Y:S08]  /*18550*/  HMMA.16816.F32 R4, R176, R180.reuse, R4 ;  /* 0x000000b4b004723c */ /* 0x0a0ff00000001804 */
        /* <DEDUP_REMOVED lines=79> */
.L_x_1996:
[----:B------:R-:W2:Y:S01]  /*18a50*/  S2R R2, SR_TID.X ;  /* 0x0000000000027919 */ /* 0x000ea20000002100 */
[----:B------:R-:W-:Y:S01]  /*18a60*/  IMAD.U32 R0, RZ, RZ, UR32 ;  /* 0x00000020ff007e24 */ /* 0x000fe2000f8e00ff */
[----:B------:R-:W-:Y:S02]  /*18a70*/  UISETP.GT.AND UP0, UPT, UR32, UR19, UPT ;  /* 0x000000132000728c */ /* 0x000fe4000bf04270 */
[----:B------:R-:W-:Y:S04]  /*18a80*/  UMOV UR33, UR32 ;  /* 0x0000002000217c82 */ /* 0x000fe80008000000 */
[----:B------:R-:W3:Y:S06]  /*18a90*/  LDL.64 R250, [R1+0x28] ;  /* 0x0000280001fa7983 */ /* 0x000eec0000100a00 */
[----:B------:R-:W4:Y:S06]  /*18aa0*/  LDL.64 R232, [R1+0x18] ;  /* 0x0000180001e87983 */ /* 0x000f2c0000100a00 */
[----:B------:R-:W5:Y:S06]  /*18ab0*/  LDL.64 R230, [R1+0x10] ;  /* 0x0000100001e67983 */ /* 0x000f6c0000100a00 */
[----:B------:R-:W3:Y:S01]  /*18ac0*/  LDL.64 R236, [R1+0x20] ;  /* 0x0000200001ec7983 */ /* 0x000ee20000100a00 */
[----:B--2---:R-:W-:Y:S05]  /*18ad0*/  IMAD.SHL.U32 R2, R2, 0x2, RZ ;  /* 0x0000000202027824 */ /* 0x004fea00078e00ff */
[----:B------:R-:W-:Y:S05]  /*18ae0*/  LOP3.LUT R2, R2, 0x6, RZ, 0xc0, !PT ;  /* 0x0000000602027812 */ /* 0x000fea00078ec0ff */
[----:B------:R-:W-:Y:S04]  /*18af0*/  IMAD R0, R0, 0x20, R2 ;  /* 0x0000002000007824 */ /* 0x000fe800078e0202 */
[--C-:B------:R-:W-:Y:S01]  /*18b00*/  IMAD.IADD R2, R218, 0x1, -R0.reuse ;  /* 0x00000001da027824 */ /* 0x100fe200078e0a00 */
[C---:B------:R-:W-:Y:S01]  /*18b10*/  IADD3 R139, R0.reuse, 0x1, RZ ;  /* 0x00000001008b7810 */ /* 0x040fe20007ffe0ff */
[----:B------:R-:W-:Y:S01]  /*18b20*/  IMAD.IADD R134, R217, 0x1, -R0 ;  /* 0x00000001d9867824 */ /* 0x000fe200078e0a00 */
[C---:B-1----:R-:W-:Y:S02]  /*18b30*/  IADD3 R137, R0.reuse, 0x8, RZ ;  /* 0x0000000800897810 */ /* 0x042fe40007ffe0ff */
[----:B------:R-:W-:Y:S02]  /*18b40*/  IABS R2, R2 ;  /* 0x0000000200027213 */ /* 0x000fe40000000000 */
[C---:B------:R-:W-:Y:S02]  /*18b50*/  IADD3 R136, R0.reuse, 0x9, RZ ;  /* 0x0000000900887810 */ /* 0x040fe40007ffe0ff */
[----:B------:R-:W1:Y:S01]  /*18b60*/  I2F R175, R2 ;  /* 0x0000000200af7306 */ /* 0x000e620000201400 */
        /* <DEDUP_REMOVED lines=10> */
[----:B------:R-:W-:Y:S01]  /*18c10*/  ISETP.GE.OR P3, PT, R139, R227, !P3 ;  /* 0x000000e38b00720c */ /* 0x000fe20005f66670 */
[----:B-1----:R-:W-:Y:S01]  /*18c20*/  FFMA.FTZ R4, R175, -UR27, R4 ;  /* 0x8000001baf047c23 */ /* 0x002fe20008010004 */
[----:B------:R-:W-:Y:S01]  /*18c30*/  IABS R2, R134 ;  /* 0x0000008600027213 */ /* 0x000fe20000000000 */
[----:B------:R-:W-:Y:S03]  /*18c40*/  IMAD.IADD R134, R216, 0x1, -R0 ;  /* 0x00000001d8867824 */ /* 0x000fe600078e0a00 */
[----:B------:R1:W2:Y:S02]  /*18c50*/  I2F R189, R2 ;  /* 0x0000000200bd7306 */ /* 0x0002a40000201400 */
[----:B-1----:R-:W-:Y:S01]  /*18c60*/  IABS R2, R134 ;  /* 0x0000008600027213 */ /* 0x002fe20000000000 */
[----:B--2---:R-:W-:Y:S02]  /*18c70*/  FFMA.FTZ R6, R189, -UR27, R6 ;  /* 0x8000001bbd067c23 */ /* 0x004fe40008010006 */
[----:B------:R-:W-:Y:S05]  /*18c80*/  IMAD.IADD R134, R223, 0x1, -R0 ;  /* 0x00000001df867824 */ /* 0x000fea00078e0a00 */
[----:B------:R1:W2:Y:S02]  /*18c90*/  I2F R191, R2 ;  /* 0x0000000200bf7306 */ /* 0x0002a40000201400 */
[----:B-1----:R-:W-:Y:S01]  /*18ca0*/  IABS R2, R134 ;  /* 0x0000008600027213 */ /* 0x002fe20000000000 */
[----:B--2---:R-:W-:Y:S02]  /*18cb0*/  FFMA.FTZ R8, R191, -UR27, R8 ;  /* 0x8000001bbf087c23 */ /* 0x004fe40008010008 */
[C---:B------:R-:W-:Y:S05]  /*18cc0*/  IMAD.IADD R134, R218.reuse, 0x1, -R139 ;  /* 0x00000001da867824 */ /* 0x040fea00078e0a8b */
[----:B------:R1:W2:Y:S02]  /*18cd0*/  I2F R194, R2 ;  /* 0x0000000200c27306 */ /* 0x0002a40000201400 */
[----:B-1----:R-:W-:Y:S01]  /*18ce0*/  IABS R2, R134 ;  /* 0x0000008600027213 */ /* 0x002fe20000000000 */
[----:B------:R-:W-:Y:S02]  /*18cf0*/  IMAD.IADD R134, R218, 0x1, -R137 ;  /* 0x00000001da867824 */ /* 0x000fe400078e0a89 */
[----:B--2---:R-:W-:Y:S05]  /*18d00*/  FFMA.FTZ R10, R194, -UR27, R10 ;  /* 0x8000001bc20a7c23 */ /* 0x004fea000801000a */
[----:B------:R1:W2:Y:S02]  /*18d10*/  I2F R193, R2 ;  /* 0x0000000200c17306 */ /* 0x0002a40000201400 */
[----:B-1----:R-:W-:Y:S01]  /*18d20*/  IABS R2, R134 ;  /* 0x0000008600027213 */ /* 0x002fe20000000000 */
[----:B------:R-:W-:Y:S02]  /*18d30*/  IMAD.IADD R134, R218, 0x1, -R136 ;  /* 0x00000001da867824 */ /* 0x000fe400078e0a88 */
[----:B--2---:R-:W-:Y:S05]  /*18d40*/  FFMA.FTZ R5, R193, -UR27, R5 ;  /* 0x8000001bc1057c23 */ /* 0x004fea0008010005 */
[----:B------:R-:W1:Y:S02]  /*18d50*/  I2F R192, R2 ;  /* 0x0000000200c07306 */ /* 0x000e640000201400 */
[----:B-1----:R-:W-:Y:S01]  /*18d60*/  FFMA.FTZ R16, R192, -UR27, R16 ;  /* 0x8000001bc0107c23 */ /* 0x002fe20008010010 */
[----:B------:R-:W-:Y:S01]  /*18d70*/  IABS R2, R134 ;  /* 0x0000008600027213 */ /* 0x000fe20000000000 */
[C---:B------:R-:W-:Y:S06]  /*18d80*/  IMAD.IADD R134, R217.reuse, 0x1, -R139 ;  /* 0x00000001d9867824 */ /* 0x040fec00078e0a8b */
[----:B------:R-:W1:Y:S02]  /*18d90*/  I2F R190, R2 ;  /* 0x0000000200be7306 */ /* 0x000e640000201400 */
[----:B-1----:R-:W-:Y:S01]  /*18da0*/  FFMA.FTZ R17, R190, -UR27, R17 ;  /* 0x8000001bbe117c23 */ /* 0x002fe20008010011 */
[----:B------:R-:W-:Y:S01]  /*18db0*/  IABS R2, R134 ;  /* 0x0000008600027213 */ /* 0x000fe20000000000 */
[----:B------:R-:W-:Y:S01]  /*18dc0*/  IMAD.IADD R134, R218, 0x1, -R135 ;  /* 0x00000001da867824 */ /* 0x000fe200078e0a87 */
[----:B------:R-:W2:Y:S05]  /*18dd0*/  LDL.64 R190, [R1+0x8] ;  /* 0x0000080001be7983 */ /* 0x000eaa0000100a00 */
[----:B------:R-:W1:Y:S02]  /*18de0*/  I2F R188, R2 ;  /* 0x0000000200bc7306 */ /* 0x000e640000201400 */
[----:B-1----:R-:W-:Y:S01]  /*18df0*/  FFMA.FTZ R7, R188, -UR27, R7 ;  /* 0x8000001bbc077c23 */ /* 0x002fe20008010007 */
[----:B------:R-:W-:Y:S01]  /*18e00*/  IABS R2, R134 ;  /* 0x0000008600027213 */ /* 0x000fe20000000000 */
[----:B------:R-:W-:Y:S06]  /*18e10*/  IMAD.IADD R134, R217, 0x1, -R137 ;  /* 0x00000001d9867824 */ /* 0x000fec00078e0a89 */
[----:B------:R-:W1:Y:S02]  /*18e20*/  I2F R187, R2 ;  /* 0x0000000200bb7306 */ /* 0x000e640000201400 */
[----:B-1----:R-:W-:Y:S01]  /*18e30*/  FFMA.FTZ R20, R187, -UR27, R20 ;  /* 0x8000001bbb147c23 */ /* 0x002fe20008010014 */
[----:B------:R-:W-:Y:S02]  /*18e40*/  IABS R2, R134 ;  /* 0x0000008600027213 */ /* 0x000fe40000000000 */
[----:B------:R-:W-:Y:S05]  /*18e50*/  IADD3 R134, R0, 0x11, RZ ;  /* 0x0000001100867810 */ /* 0x000fea0007ffe0ff */
[----:B------:R-:W1:Y:S01]  /*18e60*/  I2F R186, R2 ;  /* 0x0000000200ba7306 */ /* 0x000e620000201400 */
[----:B------:R-:W-:Y:S02]  /*18e70*/  IMAD.IADD R172, R218, 0x1, -R134 ;  /* 0x00000001daac7824 */ /* 0x000fe400078e0a86 */
[----:B-1----:R-:W-:Y:S03]  /*18e80*/  FFMA.FTZ R18, R186, -UR27, R18 ;  /* 0x8000001bba127c23 */ /* 0x002fe60008010012 */
[----:B------:R-:W-:Y:S01]  /*18e90*/  IABS R2, R172 ;  /* 0x000000ac00027213 */ /* 0x000fe20000000000 */
[----:B------:R-:W-:Y:S03]  /*18ea0*/  IMAD.IADD R172, R217, 0x1, -R136 ;  /* 0x00000001d9ac7824 */ /* 0x000fe600078e0a88 */
[----:B------:R-:W1:Y:S02]  /*18eb0*/  I2F R185, R2 ;  /* 0x0000000200b97306 */ /* 0x000e640000201400 */
[----:B------:R-:W-:Y:S08]  /*18ec0*/  IABS R172, R172 ;  /* 0x000000ac00ac7213 */ /* 0x000ff00000000000 */
[----:B------:R-:W3:Y:S01]  /*18ed0*/  I2F R184, R172 ;  /* 0x000000ac00b87306 */ /* 0x000ee20000201400 */
[----:B-1----:R-:W-:Y:S01]  /*18ee0*/  FFMA.FTZ R21, R185, -UR27, R21 ;  /* 0x8000001bb9157c23 */ /* 0x002fe20008010015 */
[----:B------:R-:W-:Y:S05]  /*18ef0*/  IADD3 R2, R0, 0x18, RZ ;  /* 0x0000001800027810 */ /* 0x000fea0007ffe0ff */
[----:B------:R-:W-:Y:S02]  /*18f00*/  IMAD.IADD R173, R218, 0x1, -R2 ;  /* 0x00000001daad7824 */ /* 0x000fe400078e0a02 */
[----:B---3--:R-:W-:Y:S03]  /*18f10*/  FFMA.FTZ R19, R184, -UR27, R19 ;  /* 0x8000001bb8137c23 */ /* 0x008fe60008010013 */
        /* <DEDUP_REMOVED lines=12> */
[----:B-1----:R-:W-:Y:S01]  /*18fe0*/  FFMA.FTZ R33, R181, -UR27, R33 ;  /* 0x8000001bb5217c23 */ /* 0x002fe20008010021 */
[----:B------:R-:W-:Y:S01]  /*18ff0*/  IABS R173, R174 ;  /* 0x000000ae00ad7213 */ /* 0x000fe20000000000 */
[C---:B------:R-:W-:Y:S06]  /*19000*/  IMAD.IADD R174, R217.reuse, 0x1, -R2 ;  /* 0x00000001d9ae7824 */ /* 0x040fec00078e0a02 */
[----:B------:R-:W1:Y:S02]  /*19010*/  I2F R180, R173 ;  /* 0x000000ad00b47306 */ /* 0x000e640000201400 */
[----:B-1----:R-:W-:Y:S01]  /*19020*/  FFMA.FTZ R23, R180, -UR27, R23 ;  /* 0x8000001bb4177c23 */ /* 0x002fe20008010017 */
[----:B------:R-:W-:Y:S01]  /*19030*/  IABS R173, R174 ;  /* 0x000000ae00ad7213 */ /* 0x000fe20000000000 */
[----:B------:R-:W-:Y:S06]  /*19040*/  IMAD.IADD R174, R217, 0x1, -R172 ;  /* 0x00000001d9ae7824 */ /* 0x000fec00078e0aac */
[----:B------:R-:W1:Y:S02]  /*19050*/  I2F R179, R173 ;  /* 0x000000ad00b37306 */ /* 0x000e640000201400 */
[----:B-1----:R-:W-:Y:S01]  /*19060*/  FFMA.FTZ R34, R179, -UR27, R34 ;  /* 0x8000001bb3227c23 */ /* 0x002fe20008010022 */
[----:B------:R-:W-:Y:S01]  /*19070*/  IABS R173, R174 ;  /* 0x000000ae00ad7213 */ /* 0x000fe20000000000 */
[----:B------:R-:W-:Y:S06]  /*19080*/  IMAD.IADD R174, R216, 0x1, -R139 ;  /* 0x00000001d8ae7824 */ /* 0x000fec00078e0a8b */
[----:B------:R-:W1:Y:S02]  /*19090*/  I2F R178, R173 ;  /* 0x000000ad00b27306 */ /* 0x000e640000201400 */
[----:B-1----:R-:W-:Y:S01]  /*190a0*/  FFMA.FTZ R35, R178, -UR27, R35 ;  /* 0x8000001bb2237c23 */ /* 0x002fe20008010023 */
[----:B------:R-:W-:Y:S02]  /*190b0*/  IABS R173, R174 ;  /* 0x000000ae00ad7213 */ /* 0x000fe40000000000 */
[----:B------:R-:W-:Y:S02]  /*190c0*/  FSEL R178, R10, -INF , !P1 ;  /* 0xff8000000ab27808 */ /* 0x000fe40004800000 */
[C---:B------:R-:W-:Y:S01]  /*190d0*/  ISETP.GE.AND P1, PT, R135.reuse, R222, PT ;  /* 0x000000de8700720c */ /* 0x040fe20003f26270 */
[----:B------:R-:W-:Y:S02]  /*190e0*/  IMAD.MOV.U32 R0, RZ, RZ, R173 ;  /* 0x000000ffff007224 */ /* 0x000fe400078e00ad */
[----:B------:R-:W-:Y:S01]  /*190f0*/  IMAD.IADD R173, R216, 0x1, -R137 ;  /* 0x00000001d8ad7824 */ /* 0x000fe200078e0a89 */
[C---:B------:R-:W-:Y:S01]  /*19100*/  ISETP.GE.OR P1, PT, R135.reuse, R227, !P1 ;  /* 0x000000e38700720c */ /* 0x040fe20004f26670 */
[----:B------:R-:W1:Y:S03]  /*19110*/  I2F R177, R0 ;  /* 0x0000000000b17306 */ /* 0x000e660000201400 */
[----:B------:R-:W-:Y:S02]  /*19120*/  FSEL R247, R20, -INF , !P1 ;  /* 0xff80000014f77808 */ /* 0x000fe40004800000 */
[CC--:B------:R-:W-:Y:S04]  /*19130*/  ISETP.GE.AND P1, PT, R135.reuse, R221.reuse, PT ;  /* 0x000000dd8700720c */ /* 0x0c0fe80003f26270 */
[-C--:B------:R-:W-:Y:S04]  /*19140*/  ISETP.GE.OR P1, PT, R135, R226.reuse, !P1 ;  /* 0x000000e28700720c */ /* 0x080fe80004f26670 */
[----:B------:R-:W-:Y:S02]  /*19150*/  FSEL R245, R22, -INF , !P1 ;  /* 0xff80000016f57808 */ /* 0x000fe40004800000 */
[C---:B------:R-:W-:Y:S04]  /*19160*/  ISETP.GE.AND P1, PT, R2.reuse, R221, PT ;  /* 0x000000dd0200720c */ /* 0x040fe80003f26270 */
[-C--:B------:R-:W-:Y:S04]  /*19170*/  ISETP.GE.OR P1, PT, R2, R226.reuse, !P1 ;  /* 0x000000e20200720c */ /* 0x080fe80004f26670 */
[----:B------:R-:W-:Y:S01]  /*19180*/  FSEL R194, R34, -INF , !P1 ;  /* 0xff80000022c27808 */ /* 0x000fe20004800000 */
[----:B-1----:R-:W-:Y:S01]  /*19190*/  FFMA.FTZ R9, R177, -UR27, R9 ;  /* 0x8000001bb1097c23 */ /* 0x002fe20008010009 */
[----:B------:R-:W-:Y:S01]  /*191a0*/  IABS R0, R173 ;  /* 0x000000ad00007213 */ /* 0x000fe20000000000 */
[----:B------:R-:W-:Y:S01]  /*191b0*/  IMAD.IADD R173, R216, 0x1, -R136 ;  /* 0x00000001d8ad7824 */ /* 0x000fe200078e0a88 */
[----:B------:R-:W-:Y:S02]  /*191c0*/  FSEL R177, R8, -INF , !P0 ;  /* 0xff80000008b17808 */ /* 0x000fe40004000000 */
[----:B------:R-:W1:Y:S01]  /*191d0*/  I2F R176, R0 ;  /* 0x0000000000b07306 */ /* 0x000e620000201400 */
[----:B------:R-:W-:Y:S02]  /*191e0*/  ISETP.GE.AND P0, PT, R139, R221, PT ;  /* 0x000000dd8b00720c */ /* 0x000fe40003f06270 */
[----:B------:R-:W-:Y:S02]  /*191f0*/  ISETP.GE.AND P1, PT, R137, R219, PT ;  /* 0x000000db8900720c */ /* 0x000fe40003f26270 */
[----:B------:R-:W-:Y:S02]  /*19200*/  ISETP.GE.OR P0, PT, R139, R226, !P0 ;  /* 0x000000e28b00720c */ /* 0x000fe40004706670 */
[----:B------:R-:W-:Y:S01]  /*19210*/  ISETP.GE.OR P1, PT, R137, R224, !P1 ;  /* 0x000000e08900720c */ /* 0x000fe20004f26670 */
[----:B-1----:R-:W-:Y:S01]  /*19220*/  FFMA.FTZ R12, R176, -UR27, R12 ;  /* 0x8000001bb00c7c23 */ /* 0x002fe2000801000c */
[----:B------:R-:W-:Y:S01]  /*19230*/  IABS R0, R173 ;  /* 0x000000ad00007213 */ /* 0x000fe20000000000 */
[----:B------:R-:W-:Y:S01]  /*19240*/  IMAD.IADD R173, R216, 0x1, -R135 ;  /* 0x00000001d8ad7824 */ /* 0x000fe200078e0a87 */
[----:B------:R-:W-:Y:S02]  /*19250*/  FSEL R176, R7, -INF , !P0 ;  /* 0xff80000007b07808 */ /* 0x000fe40004000000 */
[----:B------:R-:W1:Y:S01]  /*19260*/  I2F R175, R0 ;  /* 0x0000000000af7306 */ /* 0x000e620000201400 */
[C---:B------:R-:W-:Y:S04]  /*19270*/  ISETP.GE.AND P0, PT, R2.reuse, R222, PT ;  /* 0x000000de0200720c */ /* 0x040fe80003f06270 */
[----:B------:R-:W-:Y:S04]  /*19280*/  ISETP.GE.OR P0, PT, R2, R227, !P0 ;  /* 0x000000e30200720c */ /* 0x000fe80004706670 */
[----:B------:R-:W-:Y:S02]  /*19290*/  FSEL R197, R32, -INF , !P0 ;  /* 0xff80000020c57808 */ /* 0x000fe40004000000 */
[C---:B------:R-:W-:Y:S04]  /*192a0*/  ISETP.GE.AND P0, PT, R139.reuse, R219, PT ;  /* 0x000000db8b00720c */ /* 0x040fe80003f06270 */
[----:B------:R-:W-:Y:S01]  /*192b0*/  ISETP.GE.OR P0, PT, R139, R224, !P0 ;  /* 0x000000e08b00720c */ /* 0x000fe20004706670 */
[----:B-1----:R-:W-:Y:S01]  /*192c0*/  FFMA.FTZ R13, R175, -UR27, R13 ;  /* 0x8000001baf0d7c23 */ /* 0x002fe2000801000d */
[----:B------:R-:W-:Y:S01]  /*192d0*/  IABS R0, R173 ;  /* 0x000000ad00007213 */ /* 0x000fe20000000000 */
[----:B------:R-:W-:Y:S01]  /*192e0*/  IMAD.IADD R173, R216, 0x1, -R134 ;  /* 0x00000001d8ad7824 */ /* 0x000fe200078e0a86 */
[----:B------:R-:W-:Y:S01]  /*192f0*/  FSEL R175, R6, -INF , !P6 ;  /* 0xff80000006af7808 */ /* 0x000fe20007000000 */
[----:B------:R-:W-:Y:S01]  /*19300*/  IMAD.IADD R6, R216, 0x1, -R172 ;  /* 0x00000001d8067824 */ /* 0x000fe200078e0aac */
[----:B------:R-:W1:Y:S01]  /*19310*/  I2F R174, R0 ;  /* 0x0000000000ae7306 */ /* 0x000e620000201400 */
[C---:B------:R-:W-:Y:S04]  /*19320*/  ISETP.GE.AND P6, PT, R136.reuse, R222, PT ;  /* 0x000000de8800720c */ /* 0x040fe80003fc6270 */
[C---:B------:R-:W-:Y:S04]  /*19330*/  ISETP.GE.OR P6, PT, R136.reuse, R227, !P6 ;  /* 0x000000e38800720c */ /* 0x040fe800077c6670 */
[----:B------:R-:W-:Y:S02]  /*19340*/  FSEL R17, R17, -INF , !P6 ;  /* 0xff80000011117808 */ /* 0x000fe40007000000 */
[C---:B------:R-:W-:Y:S04]  /*19350*/  ISETP.GE.AND P6, PT, R136.reuse, R221, PT ;  /* 0x000000dd8800720c */ /* 0x040fe80003fc6270 */
[----:B------:R-:W-:Y:S04]  /*19360*/  ISETP.GE.OR P6, PT, R136, R226, !P6 ;  /* 0x000000e28800720c */ /* 0x000fe800077c6670 */
[----:B------:R-:W-:Y:S02]  /*19370*/  FSEL R19, R19, -INF , !P6 ;  /* 0xff80000013137808 */ /* 0x000fe40007000000 */
[----:B------:R-:W-:Y:S01]  /*19380*/  ISETP.GE.AND P6, PT, R139, R220, PT ;  /* 0x000000dc8b00720c */ /* 0x000fe20003fc6270 */
[----:B-1----:R-:W-:Y:S01]  /*19390*/  FFMA.FTZ R24, R174, -UR27, R24 ;  /* 0x8000001bae187c23 */ /* 0x002fe20008010018 */
[----:B------:R-:W-:Y:S02]  /*193a0*/  IABS R0, R173 ;  /* 0x000000ad00007213 */ /* 0x000fe40000000000 */
[----:B------:R-:W-:Y:S02]  /*193b0*/  FSEL R173, R4, -INF , !P2 ;  /* 0xff80000004ad7808 */ /* 0x000fe40005000000 */
[-C--:B------:R-:W-:Y:S02]  /*193c0*/  ISETP.GE.AND P2, PT, R137, R222.reuse, PT ;  /* 0x000000de8900720c */ /* 0x080fe40003f46270 */
[----:B------:R-:W1:Y:S01]  /*193d0*/  I2F R0, R0 ;  /* 0x0000000000007306 */ /* 0x000e620000201400 */
[----:B------:R-:W-:Y:S01]  /*193e0*/  ISETP.GE.OR P6, PT, R139, R225, !P6 ;  /* 0x000000e18b00720c */ /* 0x000fe200077c6670 */
[----:B------:R-:W-:Y:S01]  /*193f0*/  IMAD.IADD R139, R223, 0x1, -R139 ;  /* 0x00000001df8b7824 */ /* 0x000fe200078e0a8b */
[----:B------:R-:W-:Y:S02]  /*19400*/  ISETP.GE.OR P2, PT, R137, R227, !P2 ;  /* 0x000000e38900720c */ /* 0x000fe40005746670 */
[----:B------:R-:W-:Y:S02]  /*19410*/  FMNMX.FTZ R4, R173, R3, !PT ;  /* 0x00000003ad047209 */ /* 0x000fe40007810000 */
[----:B------:R-:W-:Y:S02]  /*19420*/  FSEL R16, R16, -INF , !P2 ;  /* 0xff80000010107808 */ /* 0x000fe40005000000 */
[C---:B------:R-:W-:Y:S02]  /*19430*/  ISETP.GE.AND P2, PT, R134.reuse, R222, PT ;  /* 0x000000de8600720c */ /* 0x040fe40003f46270 */
[----:B------:R-:W-:Y:S02]  /*19440*/  FSEL R32, R9, -INF , !P6 ;  /* 0xff80000009207808 */ /* 0x000fe40007000000 */
[----:B------:R-:W-:Y:S02]  /*19450*/  ISETP.GE.OR P2, PT, R134, R227, !P2 ;  /* 0x000000e38600720c */ /* 0x000fe40005746670 */
[----:B------:R-:W-:Y:S02]  /*19460*/  FSEL R174, R5, -INF , !P3 ;  /* 0xff80000005ae7808 */ /* 0x000fe40005800000 */
[----:B------:R-:W-:Y:S02]  /*19470*/  IABS R5, R139 ;  /* 0x0000008b00057213 */ /* 0x000fe40000000000 */
[----:B------:R-:W-:Y:S02]  /*19480*/  FSEL R246, R21, -INF , !P2 ;  /* 0xff80000015f67808 */ /* 0x000fe40005000000 */
[----:B------:R-:W3:Y:S01]  /*19490*/  I2F R21, R5 ;  /* 0x0000000500157306 */ /* 0x000ee20000201400 */
[----:B------:R-:W-:Y:S01]  /*194a0*/  FMNMX.FTZ R4, R174, R4, !PT ;  /* 0x00000004ae047209 */ /* 0x000fe20007810000 */
[----:B-1----:R-:W-:Y:S01]  /*194b0*/  FFMA.FTZ R25, R0, -UR27, R25 ;  /* 0x8000001b00197c23 */ /* 0x002fe20008010019 */
[-C--:B------:R-:W-:Y:S01]  /*194c0*/  ISETP.GE.AND P2, PT, R134, R221.reuse, PT ;  /* 0x000000dd8600720c */ /* 0x080fe20003f46270 */
[----:B------:R-:W-:Y:S01]  /*194d0*/  IMAD.IADD R0, R216, 0x1, -R2 ;  /* 0x00000001d8007824 */ /* 0x000fe200078e0a02 */
[C---:B------:R-:W-:Y:S02]  /*194e0*/  ISETP.GE.AND P3, PT, R137.reuse, R221, PT ;  /* 0x000000dd8900720c */ /* 0x040fe40003f66270 */
[----:B------:R-:W-:Y:S02]  /*194f0*/  FMNMX.FTZ R4, R16, R4, !PT ;  /* 0x0000000410047209 */ /* 0x000fe40007810000 */
[----:B------:R-:W-:Y:S02]  /*19500*/  IABS R0, R0 ;  /* 0x0000000000007213 */ /* 0x000fe40000000000 */
[----:B------:R-:W-:Y:S02]  /*19510*/  ISETP.GE.OR P3, PT, R137, R226, !P3 ;  /* 0x000000e28900720c */ /* 0x000fe40005f66670 */
[----:B------:R-:W1:Y:S01]  /*19520*/  I2F R20, R0 ;  /* 0x0000000000147306 */ /* 0x000e620000201400 */
[----:B------:R-:W-:Y:S02]  /*19530*/  FMNMX.FTZ R4, R17, R4, !PT ;  /* 0x0000000411047209 */ /* 0x000fe40007810000 */
[----:B------:R-:W-:Y:S02]  /*19540*/  FSEL R18, R18, -INF , !P3 ;  /* 0xff80000012127808 */ /* 0x000fe40005800000 */
[C---:B------:R-:W-:Y:S02]  /*19550*/  ISETP.GE.AND P3, PT, R172.reuse, R222, PT ;  /* 0x000000deac00720c */ /* 0x040fe40003f66270 */
[----:B------:R-:W-:Y:S02]  /*19560*/  FMNMX.FTZ R4, R247, R4, !PT ;  /* 0x00000004f7047209 */ /* 0x000fe40007810000 */
[C---:B------:R-:W-:Y:S01]  /*19570*/  ISETP.GE.OR P3, PT, R172.reuse, R227, !P3 ;  /* 0x000000e3ac00720c */ /* 0x040fe20005f66670 */
[----:B---3--:R-:W-:Y:S01]  /*19580*/  FFMA.FTZ R11, R21, -UR27, R11 ;  /* 0x8000001b150b7c23 */ /* 0x008fe2000801000b */
[----:B------:R-:W-:Y:S02]  /*19590*/  FMNMX.FTZ R5, R175, R132, !PT ;  /* 0x00000084af057209 */ /* 0x000fe40007810000 */
[----:B------:R-:W-:Y:S02]  /*195a0*/  FSEL R196, R33, -INF , !P3 ;  /* 0xff80000021c47808 */ /* 0x000fe40005800000 */
[----:B------:R-:W-:Y:S02]  /*195b0*/  ISETP.GE.AND P3, PT, R172, R221, PT ;  /* 0x000000ddac00720c */ /* 0x000fe40003f66270 */
[-C--:B------:R-:W-:Y:S02]  /*195c0*/  ISETP.GE.OR P2, PT, R134, R226.reuse, !P2 ;  /* 0x000000e28600720c */ /* 0x080fe40005746670 */
[----:B------:R-:W-:Y:S02]  /*195d0*/  ISETP.GE.OR P3, PT, R172, R226, !P3 ;  /* 0x000000e2ac00720c */ /* 0x000fe40005f66670 */
[----:B------:R-:W-:Y:S02]  /*195e0*/  FSEL R198, R23, -INF , !P2 ;  /* 0xff80000017c67808 */ /* 0x000fe40005000000 */
[----:B------:R-:W-:Y:S01]  /*195f0*/  ISETP.GE.AND P2, PT, R137, R220, PT ;  /* 0x000000dc8900720c */ /* 0x000fe20003f46270 */
[----:B-1----:R-:W-:Y:S01]  /*19600*/  FFMA.FTZ R28, R20, -UR27, R28 ;  /* 0x8000001b141c7c23 */ /* 0x002fe2000801001c */
[----:B------:R-:W-:Y:S02]  /*19610*/  FMNMX.FTZ R0, R176, R5, !PT ;  /* 0x00000005b0007209 */ /* 0x000fe40007810000 */
[----:B------:R-:W-:Y:S02]  /*19620*/  FMNMX.FTZ R5, R246, R4, !PT ;  /* 0x00000004f6057209 */ /* 0x000fe40007810000 */
[----:B------:R-:W-:Y:S02]  /*19630*/  FMNMX.FTZ R0, R18, R0, !PT ;  /* 0x0000000012007209 */ /* 0x000fe40007810000 */
[----:B------:R-:W-:Y:S02]  /*19640*/  FSEL R195, R35, -INF , !P3 ;  /* 0xff80000023c37808 */ /* 0x000fe40005800000 */
[----:B------:R-:W-:Y:S02]  /*19650*/  FMNMX.FTZ R4, R19, R0, !PT ;  /* 0x0000000013047209 */ /* 0x000fe40007810000 */
[----:B------:R-:W-:Y:S02]  /*19660*/  IABS R0, R6 ;  /* 0x0000000600007213 */ /* 0x000fe40000000000 */
[----:B------:R-:W-:Y:S02]  /*19670*/  FMNMX.FTZ R6, R197, R5, !PT ;  /* 0x00000005c5067209 */ /* 0x000fe40007810000 */
[----:B------:R-:W-:Y:S01]  /*19680*/  FMNMX.FTZ R5, R245, R4, !PT ;  /* 0x00000004f5057209 */ /* 0x000fe20007810000 */
[----:B------:R-:W-:Y:S01]  /*19690*/  IMAD.MOV.U32 R4, RZ, RZ, R0 ;  /* 0x000000ffff047224 */ /* 0x000fe200078e0000 */
[C---:B------:R-:W-:Y:S02]  /*196a0*/  ISETP.GE.AND P3, PT, R136.reuse, R220, PT ;  /* 0x000000dc8800720c */ /* 0x040fe40003f66270 */
[-C--:B------:R-:W-:Y:S01]  /*196b0*/  ISETP.GE.OR P2, PT, R137, R225.reuse, !P2 ;  /* 0x000000e18900720c */ /* 0x080fe20005746670 */
[----:B------:R-:W-:Y:S01]  /*196c0*/  IMAD.IADD R137, R223, 0x1, -R137 ;  /* 0x00000001df897824 */ /* 0x000fe200078e0a89 */
[----:B------:R-:W1:Y:S01]  /*196d0*/  I2F R8, R4 ;  /* 0x0000000400087306 */ /* 0x000e620000201400 */
[----:B------:R-:W-:Y:S02]  /*196e0*/  ISETP.GE.OR P3, PT, R136, R225, !P3 ;  /* 0x000000e18800720c */ /* 0x000fe40005f66670 */
[----:B------:R-:W-:Y:S02]  /*196f0*/  FMNMX.FTZ R5, R198, R5, !PT ;  /* 0x00000005c6057209 */ /* 0x000fe40007810000 */
[----:B------:R-:W-:Y:S02]  /*19700*/  IABS R7, R137 ;  /* 0x0000008900077213 */ /* 0x000fe40000000000 */
[----:B------:R-:W-:Y:S02]  /*19710*/  FSEL R34, R13, -INF , !P3 ;  /* 0xff8000000d227808 */ /* 0x000fe40005800000 */
[----:B------:R-:W-:Y:S01]  /*19720*/  FMNMX.FTZ R0, R196, R6, !PT ;  /* 0x00000006c4007209 */ /* 0x000fe20007810000 */
[----:B------:R3:W2:Y:S01]  /*19730*/  I2F R13, R7 ;  /* 0x00000007000d7306 */ /* 0x0006a20000201400 */
[----:B------:R-:W-:Y:S02]  /*19740*/  FSEL R22, R11, -INF , !P0 ;  /* 0xff8000000b167808 */ /* 0x000fe40004000000 */
[----:B------:R-:W-:Y:S01]  /*19750*/  FSEL R33, R12, -INF , !P2 ;  /* 0xff8000000c217808 */ /* 0x000fe20005000000 */
[----:B------:R-:W4:Y:S01]  /*19760*/  SHFL.BFLY PT, R10, R0, 0x2, 0x1f ;  /* 0x0c401f00000a7f89 */ /* 0x000f2200000e0000 */
[----:B------:R-:W-:Y:S02]  /*19770*/  ISETP.GE.AND P3, PT, R136, R219, PT ;  /* 0x000000db8800720c */ /* 0x000fe40003f66270 */
[----:B------:R-:W-:Y:S02]  /*19780*/  ISETP.GE.AND P2, PT, R134, R220, PT ;  /* 0x000000dc8600720c */ /* 0x000fe40003f46270 */
[----:B------:R-:W-:Y:S02]  /*19790*/  ISETP.GE.OR P3, PT, R136, R224, !P3 ;  /* 0x000000e08800720c */ /* 0x000fe40005f66670 */
[----:B------:R-:W-:Y:S02]  /*197a0*/  ISETP.GE.OR P2, PT, R134, R225, !P2 ;  /* 0x000000e18600720c */ /* 0x000fe40005746670 */
[----:B------:R-:W-:Y:S01]  /*197b0*/  ISETP.GE.AND P6, PT, R135, R220, PT ;  /* 0x000000dc8700720c */ /* 0x000fe20003fc6270 */
[----:B-1----:R-:W-:Y:S01]  /*197c0*/  FFMA.FTZ R29, R8, -UR27, R29 ;  /* 0x8000001b081d7c23 */ /* 0x002fe2000801001d */
[----:B------:R-:W-:Y:S01]  /*197d0*/  FMNMX.FTZ R4, R194, R5, !PT ;  /* 0x00000005c2047209 */ /* 0x000fe20007810000 */
[----:B------:R-:W-:Y:S01]  /*197e0*/  IMAD.IADD R5, R223, 0x1, -R135 ;  /* 0x00000001df057824 */ /* 0x000fe200078e0a87 */
[----:B------:R-:W-:Y:S02]  /*197f0*/  FSEL R248, R25, -INF , !P2 ;  /* 0xff80000019f87808 */ /* 0x000fe40005000000 */
[----:B------:R-:W1:Y:S01]  /*19800*/  LDC.U8 R25, c[0x0][0x2d8] ;  /* 0x0000b600ff197b82 */ /* 0x000e620000000000 */
[----:B------:R-:W-:Y:S02]  /*19810*/  FMNMX.FTZ R4, R195, R4, !PT ;  /* 0x00000004c3047209 */ /* 0x000fe40007810000 */
[----:B------:R-:W-:Y:S01]  /*19820*/  IABS R5, R5 ;  /* 0x0000000500057213 */ /* 0x000fe20000000000 */
[----:B---3--:R-:W-:Y:S02]  /*19830*/  IMAD.IADD R7, R223, 0x1, -R136 ;  /* 0x00000001df077824 */ /* 0x008fe400078e0a88 */
[----:B------:R-:W3:Y:S01]  /*19840*/  SHFL.BFLY PT, R9, R4, 0x2, 0x1f ;  /* 0x0c401f0004097f89 */ /* 0x000ee200000e0000 */
[----:B--2---:R-:W-:Y:S01]  /*19850*/  FFMA.FTZ R14, R13, -UR27, R14 ;  /* 0x8000001b0d0e7c23 */ /* 0x004fe2000801000e */
[----:B------:R-:W2:Y:S01]  /*19860*/  I2F R12, R5 ;  /* 0x00000005000c7306 */ /* 0x000ea20000201400 */
[C---:B------:R-:W-:Y:S02]  /*19870*/  ISETP.GE.AND P2, PT, R134.reuse, R219, PT ;  /* 0x000000db8600720c */ /* 0x040fe40003f46270 */
[----:B------:R-:W-:Y:S02]  /*19880*/  IABS R6, R7 ;  /* 0x0000000700067213 */ /* 0x000fe40000000000 */
[----:B------:R-:W-:Y:S01]  /*19890*/  ISETP.GE.OR P2, PT, R134, R224, !P2 ;  /* 0x000000e08600720c */ /* 0x000fe20005746670 */
[----:B------:R-:W-:Y:S01]  /*198a0*/  IMAD.IADD R134, R223, 0x1, -R134 ;  /* 0x00000001df867824 */ /* 0x000fe200078e0a86 */
[----:B------:R-:W-:Y:S02]  /*198b0*/  ISETP.GE.OR P6, PT, R135, R225, !P6 ;  /* 0x000000e18700720c */ /* 0x000fe400077c6670 */
[----:B----4-:R-:W-:Y:S01]  /*198c0*/  FMNMX.FTZ R136, R0, R10, !PT ;  /* 0x0000000a00887209 */ /* 0x010fe20007810000 */
[----:B------:R-:W-:Y:S01]  /*198d0*/  IMAD.IADD R0, R223, 0x1, -R2 ;  /* 0x00000001df007824 */ /* 0x000fe200078e0a02 */
[----:B------:R-:W4:Y:S01]  /*198e0*/  I2F R7, R6 ;  /* 0x0000000600077306 */ /* 0x000f220000201400 */
[----:B------:R-:W-:Y:S02]  /*198f0*/  FSEL R242, R24, -INF , !P6 ;  /* 0xff80000018f27808 */ /* 0x000fe40007000000 */
[C---:B------:R-:W-:Y:S02]  /*19900*/  ISETP.GE.AND P6, PT, R135.reuse, R219, PT ;  /* 0x000000db8700720c */ /* 0x040fe40003fc6270 */
[----:B------:R-:W-:Y:S02]  /*19910*/  IABS R0, R0 ;  /* 0x0000000000007213 */ /* 0x000fe40000000000 */
[----:B------:R-:W-:Y:S02]  /*19920*/  ISETP.GE.OR P6, PT, R135, R224, !P6 ;  /* 0x000000e08700720c */ /* 0x000fe400077c6670 */
[----:B------:R-:W-:Y:S01]  /*19930*/  FSEL R24, R14, -INF , !P1 ;  /* 0xff8000000e187808 */ /* 0x000fe20004800000 */
[----:B------:R-:W1:Y:S01]  /*19940*/  I2F R8, R0 ;  /* 0x0000000000087306 */ /* 0x000e620000201400 */
[----:B---3--:R-:W-:Y:S01]  /*19950*/  FMNMX.FTZ R135, R4, R9, !PT ;  /* 0x0000000904877209 */ /* 0x008fe20007810000 */
[----:B--2---:R-:W-:Y:S01]  /*19960*/  FFMA.FTZ R26, R12, -UR27, R26 ;  /* 0x8000001b0c1a7c23 */ /* 0x004fe2000801001a */
[----:B------:R-:W-:Y:S02]  /*19970*/  IABS R5, R134 ;  /* 0x0000008600057213 */ /* 0x000fe40000000000 */
[----:B------:R-:W-:Y:S02]  /*19980*/  FMNMX.FTZ R4, R177, R133, !PT ;  /* 0x00000085b1047209 */ /* 0x000fe40007810000 */
[----:B------:R-:W-:Y:S03]  /*19990*/  FSEL R235, R26, -INF , !P6 ;  /* 0xff8000001aeb7808 */ /* 0x000fe60007000000 */
[----:B------:R2:W3:Y:S01]  /*199a0*/  I2F R10, R5 ;  /* 0x00000005000a7306 */ /* 0x0004e20000201400 */
[----:B------:R-:W-:Y:S01]  /*199b0*/  FMNMX.FTZ R4, R32, R4, !PT ;  /* 0x0000000420047209 */ /* 0x000fe20007810000 */
[----:B------:R-:W3:Y:S01]  /*199c0*/  LDC.U8 R26, c[0x0][0x2d8] ;  /* 0x0000b600ff1a7b82 */ /* 0x000ee20000000000 */
[C---:B------:R-:W-:Y:S01]  /*199d0*/  ISETP.GE.AND P0, PT, R2.reuse, R220, PT ;  /* 0x000000dc0200720c */ /* 0x040fe20003f06270 */
[----:B----4-:R-:W-:Y:S01]  /*199e0*/  FFMA.FTZ R15, R7, -UR27, R15 ;  /* 0x8000001b070f7c23 */ /* 0x010fe2000801000f */
[----:B------:R-:W-:Y:S01]  /*199f0*/  FMNMX.FTZ R4, R33, R4, !PT ;  /* 0x0000000421047209 */ /* 0x000fe20007810000 */
[----:B------:R-:W4:Y:S01]  /*19a00*/  SHFL.BFLY PT, R7, R135, 0x1, 0x1f ;  /* 0x0c201f0087077f89 */ /* 0x000f2200000e0000 */
[-C--:B------:R-:W-:Y:S02]  /*19a10*/  ISETP.GE.OR P0, PT, R2, R225.reuse, !P0 ;  /* 0x000000e10200720c */ /* 0x080fe40004706670 */
[----:B------:R-:W-:Y:S02]  /*19a20*/  FMNMX.FTZ R4, R34, R4, !PT ;  /* 0x0000000422047209 */ /* 0x000fe40007810000 */
[----:B------:R-:W-:Y:S02]  /*19a30*/  FSEL R239, R28, -INF , !P0 ;  /* 0xff8000001cef7808 */ /* 0x000fe40004000000 */
[----:B------:R-:W-:Y:S01]  /*19a40*/  ISETP.GE.AND P0, PT, R172, R220, PT ;  /* 0x000000dcac00720c */ /* 0x000fe20003f06270 */
[----:B-1----:R-:W-:Y:S01]  /*19a50*/  FFMA.FTZ R30, R8, -UR27, R30 ;  /* 0x8000001b081e7c23 */ /* 0x002fe2000801001e */
[----:B------:R-:W-:Y:S01]  /*19a60*/  FMNMX.FTZ R4, R242, R4, !PT ;  /* 0x00000004f2047209 */ /* 0x000fe20007810000 */
[----:B------:R-:W1:Y:S01]  /*19a70*/  SHFL.BFLY PT, R6, R136, 0x1, 0x1f ;  /* 0x0c201f0088067f89 */ /* 0x000e6200000e0000 */
[----:B------:R-:W-:Y:S02]  /*19a80*/  FSEL R23, R15, -INF , !P3 ;  /* 0xff8000000f177808 */ /* 0x000fe40005800000 */
[----:B------:R-:W-:Y:S02]  /*19a90*/  ISETP.GE.OR P0, PT, R172, R225, !P0 ;  /* 0x000000e1ac00720c */ /* 0x000fe40004706670 */
[----:B------:R-:W-:Y:S02]  /*19aa0*/  FMNMX.FTZ R4, R248, R4, !PT ;  /* 0x00000004f8047209 */ /* 0x000fe40007810000 */
[----:B------:R-:W-:Y:S01]  /*19ab0*/  FSEL R193, R29, -INF , !P0 ;  /* 0xff8000001dc17808 */ /* 0x000fe20004000000 */
[----:B--2---:R-:W-:Y:S01]  /*19ac0*/  IMAD.IADD R5, R223, 0x1, -R172 ;  /* 0x00000001df057824 */ /* 0x004fe200078e0aac */
[----:B------:R-:W-:Y:S01]  /*19ad0*/  FMNMX.FTZ R4, R239, R4, !PT ;  /* 0x00000004ef047209 */ /* 0x000fe20007810000 */
[----:B---3--:R-:W-:Y:S01]  /*19ae0*/  FFMA.FTZ R27, R10, -UR27, R27 ;  /* 0x8000001b0a1b7c23 */ /* 0x008fe2000801001b */
[C---:B------:R-:W-:Y:S02]  /*19af0*/  ISETP.GE.AND P1, PT, R2.reuse, R219, PT ;  /* 0x000000db0200720c */ /* 0x040fe40003f26270 */
[----:B------:R-:W-:Y:S02]  /*19b00*/  IABS R0, R5 ;  /* 0x0000000500007213 */ /* 0x000fe40000000000 */
[----:B----4-:R-:W-:Y:S02]  /*19b10*/  FMNMX.FTZ R135, R135, R7, !PT ;  /* 0x0000000787877209 */ /* 0x010fe40007810000 */
[----:B------:R2:W3:Y:S01]  /*19b20*/  I2F R5, R0 ;  /* 0x0000000000057306 */ /* 0x0004e20000201400 */
[----:B------:R-:W-:Y:S02]  /*19b30*/  FMNMX.FTZ R4, R193, R4, !PT ;  /* 0x00000004c1047209 */ /* 0x000fe40007810000 */
[----:B------:R-:W-:Y:S01]  /*19b40*/  FMUL.FTZ R180, R135, c[0x0][0x23c] ;  /* 0x00008f0087b47a20 */ /* 0x000fe20000410000 */
[----:B------:R-:W-:Y:S02]  /*19b50*/  FSEL R192, R27, -INF , !P2 ;  /* 0xff8000001bc07808 */ /* 0x000fe40005000000 */
[----:B------:R-:W-:Y:S01]  /*19b60*/  FSETP.NEU.FTZ.AND P2, PT, R135, -INF , PT ;  /* 0xff8000008700780b */ /* 0x000fe20003f5d000 */
[----:B------:R-:W4:Y:S01]  /*19b70*/  SHFL.BFLY PT, R134, R4, 0x2, 0x1f ;  /* 0x0c401f0004867f89 */ /* 0x000f2200000e0000 */
[----:B------:R-:W-:Y:S01]  /*19b80*/  ISETP.GE.OR P1, PT, R2, R224, !P1 ;  /* 0x000000e00200720c */ /* 0x000fe20004f26670 */
[----:B------:R-:W-:Y:S01]  /*19b90*/  IMAD.U32 R2, RZ, RZ, UR31 ;  /* 0x0000001fff027e24 */ /* 0x000fe2000f8e00ff */
[----:B------:R-:W-:Y:S02]  /*19ba0*/  FSEL R180, R180, RZ, P2 ;  /* 0x000000ffb4b47208 */ /* 0x000fe40001000000 */
[----:B------:R-:W-:Y:S02]  /*19bb0*/  PRMT R25, R25, 0x7054, R26 ;  /* 0x0000705419197816 */ /* 0x000fe4000000001a */
[----:B------:R-:W-:Y:S01]  /*19bc0*/  ISETP.GE.AND P0, PT, R172, R219, PT ;  /* 0x000000dbac00720c */ /* 0x000fe20003f06270 */
[--C-:B------:R-:W-:Y:S01]  /*19bd0*/  FFMA.FTZ R18, R18, c[0x0][0x23c], -R180.reuse ;  /* 0x00008f0012127a23 */ /* 0x100fe200000108b4 */
[----:B------:R-:W-:Y:S01]  /*19be0*/  FSEL R241, R30, -INF , !P1 ;  /* 0xff8000001ef17808 */ /* 0x000fe20004800000 */
[----:B------:R-:W-:Y:S01]  /*19bf0*/  FFMA.FTZ R19, R19, c[0x0][0x23c], -R180 ;  /* 0x00008f0013137a23 */ /* 0x000fe200000108b4 */
[----:B------:R-:W-:Y:S01]  /*19c00*/  LOP3.LUT R2, R191, UR32, R2, 0x96, !PT ;  /* 0x00000020bf027c12 */ /* 0x000fe2000f8e9602 */
[----:B------:R-:W-:Y:S01]  /*19c10*/  MUFU.EX2 R252, R18 ;  /* 0x0000001200fc7308 */ /* 0x000fe20000000800 */
[----:B-1----:R-:W-:Y:S02]  /*19c20*/  FMNMX.FTZ R136, R136, R6, !PT ;  /* 0x0000000688887209 */ /* 0x002fe40007810000 */
[--C-:B------:R-:W-:Y:S01]  /*19c30*/  LOP3.LUT R6, R233, UR15, R190.reuse, 0x96, !PT ;  /* 0x0000000fe9067c12 */ /* 0x100fe2000f8e96be */
[----:B------:R-:W-:Y:S01]  /*19c40*/  IMAD.WIDE.U32 R12, R2, -0x326172a9, RZ ;  /* 0xcd9e8d57020c7825 */ /* 0x000fe200078e00ff */
[----:B--2---:R-:W-:Y:S02]  /*19c50*/  FMNMX.FTZ R0, R178, R138, !PT ;  /* 0x0000008ab2007209 */ /* 0x004fe40007810000 */
[C---:B------:R-:W-:Y:S01]  /*19c60*/  FSETP.NEU.FTZ.AND P3, PT, R136.reuse, -INF , PT ;  /* 0xff8000008800780b */ /* 0x040fe20003f7d000 */
[----:B---3--:R-:W-:Y:S01]  /*19c70*/  FFMA.FTZ R31, R5, -UR27, R31 ;  /* 0x8000001b051f7c23 */ /* 0x008fe2000801001f */
[----:B-----5:R-:W-:Y:S01]  /*19c80*/  LOP3.LUT R5, R231, UR15, R190, 0x96, !PT ;  /* 0x0000000fe7057c12 */ /* 0x020fe2000f8e96be */
[----:B------:R1:W-:Y:S01]  /*19c90*/  MUFU.EX2 R251, R19 ;  /* 0x0000001300fb7308 */ /* 0x0003e20000000800 */
[----:B------:R-:W-:Y:S01]  /*19ca0*/  LOP3.LUT R9, R13, UR16, R250, 0x96, !PT ;  /* 0x000000100d097c12 */ /* 0x000fe2000f8e96fa */
[----:B------:R-:W-:Y:S01]  /*19cb0*/  FMUL.FTZ R181, R136, c[0x0][0x23c] ;  /* 0x00008f0088b57a20 */ /* 0x000fe20000410000 */
[----:B----4-:R-:W-:Y:S01]  /*19cc0*/  FMNMX.FTZ R134, R4, R134, !PT ;  /* 0x0000008604867209 */ /* 0x010fe20007810000 */
[----:B------:R-:W-:Y:S01]  /*19cd0*/  IMAD.WIDE.U32 R4, R5, -0x326172a9, RZ ;  /* 0xcd9e8d5705047825 */ /* 0x000fe200078e00ff */
[----:B------:R-:W-:Y:S02]  /*19ce0*/  FMNMX.FTZ R0, R22, R0, !PT ;  /* 0x0000000016007209 */ /* 0x000fe40007810000 */
[----:B------:R-:W-:Y:S01]  /*19cf0*/  FSEL R181, R181, RZ, P3 ;  /* 0x000000ffb5b57208 */ /* 0x000fe20001800000 */
[----:B------:R-:W-:Y:S01]  /*19d00*/  IMAD.WIDE.U32 R6, R6, -0x326172a9, RZ ;  /* 0xcd9e8d5706067825 */ /* 0x000fe200078e00ff */
[----:B------:R-:W-:Y:S02]  /*19d10*/  FMNMX.FTZ R0, R24, R0, !PT ;  /* 0x0000000018007209 */ /* 0x000fe40007810000 */
[----:B------:R-:W-:Y:S01]  /*19d20*/  ISETP.GE.OR P0, PT, R172, R224, !P0 ;  /* 0x000000e0ac00720c */ /* 0x000fe20004706670 */
[----:B------:R-:W-:Y:S01]  /*19d30*/  IMAD.WIDE.U32 R14, R9, -0x2daee0ad, RZ ;  /* 0xd2511f53090e7825 */ /* 0x000fe200078e00ff */
[--C-:B------:R-:W-:Y:S02]  /*19d40*/  LOP3.LUT R8, R7, UR14, R12.reuse, 0x96, !PT ;  /* 0x0000000e07087c12 */ /* 0x100fe4000f8e960c */
[----:B------:R-:W-:Y:S01]  /*19d50*/  LOP3.LUT R12, R5, UR14, R12, 0x96, !PT ;  /* 0x0000000e050c7c12 */ /* 0x000fe2000f8e960c */
[--C-:B------:R-:W-:Y:S01]  /*19d60*/  FFMA.FTZ R16, R16, c[0x0][0x23c], -R181.reuse ;  /* 0x00008f0010107a23 */ /* 0x100fe200000108b5 */
[----:B------:R-:W-:Y:S01]  /*19d70*/  LOP3.LUT R5, R15, UR13, R232, 0x96, !PT ;  /* 0x0000000d0f057c12 */ /* 0x000fe2000f8e96e8 */
[--C-:B------:R-:W-:Y:S01]  /*19d80*/  FFMA.FTZ R17, R17, c[0x0][0x23c], -R181.reuse ;  /* 0x00008f0011117a23 */ /* 0x100fe200000108b5 */
[----:B------:R-:W-:Y:S01]  /*19d90*/  FMNMX.FTZ R0, R23, R0, !PT ;  /* 0x0000000017007209 */ /* 0x000fe20007810000 */
[----:B------:R2:W-:Y:S01]  /*19da0*/  MUFU.EX2 R199, R16 ;  /* 0x0000001000c77308 */ /* 0x0005e20000000800 */
[----:B------:R-:W-:Y:S01]  /*19db0*/  FSEL R139, R31, -INF , !P0 ;  /* 0xff8000001f8b7808 */ /* 0x000fe20004000000 */
[----:B------:R-:W-:Y:S01]  /*19dc0*/  IMAD.WIDE.U32 R8, R8, -0x2daee0ad, RZ ;  /* 0xd2511f5308087825 */ /* 0x000fe200078e00ff */
[----:B------:R-:W-:Y:S02]  /*19dd0*/  FMNMX.FTZ R0, R235, R0, !PT ;  /* 0x00000000eb007209 */ /* 0x000fe40007810000 */
[----:B------:R-:W-:Y:S01]  /*19de0*/  LOP3.LUT R7, R13, UR16, R236, 0x96, !PT ;  /* 0x000000100d077c12 */ /* 0x000fe2000f8e96ec */
[----:B-1----:R-:W-:Y:S01]  /*19df0*/  IMAD.WIDE.U32 R18, R5, -0x326172a9, RZ ;  /* 0xcd9e8d5705127825 */ /* 0x002fe200078e00ff */
[----:B------:R-:W-:Y:S02]  /*19e00*/  FMNMX.FTZ R0, R192, R0, !PT ;  /* 0x00000000c0007209 */ /* 0x000fe40007810000 */
[----:B------:R-:W-:Y:S01]  /*19e10*/  LOP3.LUT R14, R9, UR11, R14, 0x96, !PT ;  /* 0x0000000b090e7c12 */ /* 0x000fe2000f8e960e */
[--C-:B------:R-:W-:Y:S01]  /*19e20*/  FFMA.FTZ R5, R174, c[0x0][0x23c], -R181.reuse ;  /* 0x00008f00ae057a23 */ /* 0x100fe200000108b5 */
[----:B------:R-:W-:Y:S01]  /*19e30*/  FMNMX.FTZ R0, R241, R0, !PT ;  /* 0x00000000f1007209 */ /* 0x000fe20007810000 */
[----:B------:R-:W-:Y:S01]  /*19e40*/  MUFU.EX2 R228, R17 ;  /* 0x0000001100e47308 */ /* 0x000fe20000000800 */
[----:B------:R-:W-:Y:S02]  /*19e50*/  IMAD.WIDE.U32 R10, R7, -0x2daee0ad, RZ ;  /* 0xd2511f53070a7825 */ /* 0x000fe400078e00ff */
[----:B------:R-:W-:Y:S02]  /*19e60*/  FMNMX.FTZ R0, R139, R0, !PT ;  /* 0x000000008b007209 */ /* 0x000fe40007810000 */
[----:B------:R-:W-:Y:S01]  /*19e70*/  IMAD.WIDE.U32 R12, R12, -0x2daee0ad, RZ ;  /* 0xd2511f530c0c7825 */ /* 0x000fe200078e00ff */
[----:B------:R-:W-:Y:S02]  /*19e80*/  LOP3.LUT R7, R11, UR13, R230, 0x96, !PT ;  /* 0x0000000d0b077c12 */ /* 0x000fe4000f8e96e6 */
[----:B------:R-:W1:Y:S01]  /*19e90*/  SHFL.BFLY PT, R2, R0, 0x2, 0x1f ;  /* 0x0c401f0000027f89 */ /* 0x000e6200000e0000 */
[----:B------:R-:W-:Y:S01]  /*19ea0*/  IMAD.WIDE.U32 R14, R14, -0x326172a9, RZ ;  /* 0xcd9e8d570e0e7825 */ /* 0x000fe200078e00ff */
[----:B------:R3:W-:Y:S01]  /*19eb0*/  MUFU.EX2 R250, R5 ;  /* 0x0000000500fa7308 */ /* 0x0007e20000000800 */
[----:B------:R-:W-:Y:S02]  /*19ec0*/  LOP3.LUT R10, R13, UR11, R10, 0x96, !PT ;  /* 0x0000000b0d0a7c12 */ /* 0x000fe4000f8e960a */
[----:B------:R-:W-:Y:S01]  /*19ed0*/  IMAD.WIDE.U32 R20, R7, -0x326172a9, RZ ;  /* 0xcd9e8d5707147825 */ /* 0x000fe200078e00ff */
[----:B------:R-:W-:Y:S02]  /*19ee0*/  LOP3.LUT R18, R15, UR10, R18, 0x96, !PT ;  /* 0x0000000a0f127c12 */ /* 0x000fe4000f8e9612 */
[----:B--2---:R-:W2:Y:S01]  /*19ef0*/  SHFL.BFLY PT, R16, R134, 0x1, 0x1f ;  /* 0x0c201f0086107f89 */ /* 0x004ea200000e0000 */
[----:B------:R-:W-:Y:S01]  /*19f00*/  IMAD.WIDE.U32 R10, R10, -0x326172a9, RZ ;  /* 0xcd9e8d570a0a7825 */ /* 0x000fe200078e00ff */
[----:B------:R-:W-:Y:S03]  /*19f10*/  LOP3.LUT R7, R21, UR12, R4, 0x96, !PT ;  /* 0x0000000c15077c12 */ /* 0x000fe6000f8e9604 */
[----:B------:R-:W-:Y:S04]  /*19f20*/  FFMA.FTZ R173, R173, c[0x0][0x23c], -R181 ;  /* 0x00008f00adad7a23 */ /* 0x000fe800000108b5 */
[----:B------:R-:W-:Y:S01]  /*19f30*/  MUFU.EX2 R232, R173 ;  /* 0x000000ad00e87308 */ /* 0x000fe20000000800 */
[----:B-1----:R-:W-:Y:S02]  /*19f40*/  FMNMX.FTZ R0, R0, R2, !PT ;  /* 0x0000000200007209 */ /* 0x002fe40007810000 */
[----:B---3--:R-:W-:Y:S01]  /*19f50*/  LOP3.LUT R5, R19, UR12, R6, 0x96, !PT ;  /* 0x0000000c13057c12 */ /* 0x008fe2000f8e9606 */
[----:B------:R-:W-:Y:S02]  /*19f60*/  FFMA.FTZ R6, R175, c[0x0][0x23c], -R180 ;  /* 0x00008f00af067a23 */ /* 0x000fe400000108b4 */
[----:B------:R-:W1:Y:S01]  /*19f70*/  SHFL.BFLY PT, R2, R0, 0x1, 0x1f ;  /* 0x0c201f0000027f89 */ /* 0x000e6200000e0000 */
[----:B------:R-:W-:Y:S03]  /*19f80*/  IMAD.WIDE.U32 R18, R18, -0x2daee0ad, RZ ;  /* 0xd2511f5312127825 */ /* 0x000fe600078e00ff */
[----:B------:R3:W-:Y:S01]  /*19f90*/  MUFU.EX2 R231, R6 ;  /* 0x0000000600e77308 */ /* 0x0007e20000000800 */
[----:B--2---:R-:W-:Y:S02]  /*19fa0*/  FMNMX.FTZ R134, R134, R16, !PT ;  /* 0x0000001086867209 */ /* 0x004fe40007810000 */
[----:B------:R-:W-:Y:S01]  /*19fb0*/  LOP3.LUT R16, R11, UR10, R20, 0x96, !PT ;  /* 0x0000000a0b107c12 */ /* 0x000fe2000f8e9614 */
[----:B------:R-:W-:Y:S01]  /*19fc0*/  IMAD.WIDE.U32 R4, R5, -0x2daee0ad, RZ ;  /* 0xd2511f5305047825 */ /* 0x000fe200078e00ff */
[C---:B------:R-:W-:Y:S03]  /*19fd0*/  FSETP.NEU.FTZ.AND P1, PT, R134.reuse, -INF , PT ;  /* 0xff8000008600780b */ /* 0x040fe60003f3d000 */
[----:B------:R-:W-:Y:S01]  /*19fe0*/  FMUL.FTZ R182, R134, c[0x0][0x23c] ;  /* 0x00008f0086b67a20 */ /* 0x000fe20000410000 */
[----:B------:R-:W-:Y:S01]  /*19ff0*/  LOP3.LUT R11, R19, UR7, R4, 0x96, !PT ;  /* 0x00000007130b7c12 */ /* 0x000fe2000f8e9604 */
[----:B------:R-:W-:Y:S01]  /*1a000*/  IMAD.WIDE.U32 R16, R16, -0x2daee0ad, RZ ;  /* 0xd2511f5310107825 */ /* 0x000fe200078e00ff */
[----:B------:R-:W-:Y:S02]  /*1a010*/  LOP3.LUT R8, R5, UR9, R8, 0x96, !PT ;  /* 0x0000000905087c12 */ /* 0x000fe4000f8e9608 */
[----:B------:R-:W-:Y:S01]  /*1a020*/  FSEL R182, R182, RZ, P1 ;  /* 0x000000ffb6b67208 */ /* 0x000fe20000800000 */
[----:B------:R-:W-:Y:S04]  /*1a030*/  IMAD.WIDE.U32 R4, R7, -0x2daee0ad, RZ ;  /* 0xd2511f5307047825 */ /* 0x000fe800078e00ff */
[----:B------:R-:W-:Y:S01]  /*1a040*/  IMAD.WIDE.U32 R8, R8, -0x326172a9, RZ ;  /* 0xcd9e8d5708087825 */ /* 0x000fe200078e00ff */
[----:B------:R-:W-:Y:S02]  /*1a050*/  LOP3.LUT R12, R5, UR9, R12, 0x96, !PT ;  /* 0x00000009050c7c12 */ /* 0x000fe4000f8e960c */
[----:B------:R-:W-:Y:S01]  /*1a060*/  LOP3.LUT R5, R17, UR7, R4, 0x96, !PT ;  /* 0x0000000711057c12 */ /* 0x000fe2000f8e9604 */
[----:B------:R-:W-:Y:S01]  /*1a070*/  FFMA.FTZ R4, R177, c[0x0][0x23c], -R182 ;  /* 0x00008f00b1047a23 */ /* 0x000fe200000108b6 */
[----:B-1----:R-:W-:Y:S01]  /*1a080*/  FMNMX.FTZ R137, R0, R2, !PT ;  /* 0x0000000200897209 */ /* 0x002fe20007810000 */
[----:B---3--:R-:W-:Y:S01]  /*1a090*/  FFMA.FTZ R6, R176, c[0x0][0x23c], -R180 ;  /* 0x00008f00b0067a23 */ /* 0x008fe200000108b4 */
[----:B------:R-:W-:Y:S01]  /*1a0a0*/  LOP3.LUT R19, R9, UR8, R14, 0x96, !PT ;  /* 0x0000000809137c12 */ /* 0x000fe2000f8e960e */
[----:B------:R1:W-:Y:S01]  /*1a0b0*/  MUFU.EX2 R244, R4 ;  /* 0x0000000400f47308 */ /* 0x0003e20000000800 */
[C---:B------:R-:W-:Y:S01]  /*1a0c0*/  FSETP.NEU.FTZ.AND P0, PT, R137.reuse, -INF , PT ;  /* 0xff8000008900780b */ /* 0x040fe20003f1d000 */
[----:B------:R-:W-:Y:S02]  /*1a0d0*/  FMUL.FTZ R183, R137, c[0x0][0x23c] ;  /* 0x00008f0089b77a20 */ /* 0x000fe40000410000 */
[----:B------:R-:W-:Y:S02]  /*1a0e0*/  FFMA.FTZ R0, R32, c[0x0][0x23c], -R182 ;  /* 0x00008f0020007a23 */ /* 0x000fe400000108b6 */
[----:B------:R-:W-:Y:S01]  /*1a0f0*/  IMAD.WIDE.U32 R12, R12, -0x326172a9, RZ ;  /* 0xcd9e8d570c0c7825 */ /* 0x000fe200078e00ff */
[----:B------:R-:W-:Y:S03]  /*1a100*/  FSEL R183, R183, RZ, P0 ;  /* 0x000000ffb7b77208 */ /* 0x000fe60000000000 */
[----:B------:R2:W-:Y:S01]  /*1a110*/  MUFU.EX2 R249, R6 ;  /* 0x0000000600f97308 */ /* 0x0005e20000000800 */
[----:B------:R-:W-:Y:S09]  /*1a120*/  LOP3.LUT R13, R13, UR8, R10, 0x96, !PT ;  /* 0x000000080d0d7c12 */ /* 0x000ff2000f8e960a */
[----:B------:R3:W-:Y:S01]  /*1a130*/  MUFU.EX2 R243, R0 ;  /* 0x0000000000f37308 */ /* 0x0007e20000000800 */
[----:B-1----:R-:W-:Y:S05]  /*1a140*/  IMAD.WIDE.U32 R4, R5, -0x326172a9, RZ ;  /* 0xcd9e8d5705047825 */ /* 0x002fea00078e00ff */
[C---:B------:R-:W-:Y:S02]  /*1a150*/  LOP3.LUT R2, R4.reuse, 0xffff, RZ, 0xc0, !PT ;  /* 0x0000ffff04027812 */ /* 0x040fe400078ec0ff */
[----:B------:R-:W-:Y:S01]  /*1a160*/  SHF.R.U32.HI R10, RZ, 0x18, R4 ;  /* 0x00000018ff0a7819 */ /* 0x000fe20000011604 */
[----:B--2---:R-:W-:Y:S01]  /*1a170*/  IMAD.WIDE.U32 R6, R11, -0x326172a9, RZ ;  /* 0xcd9e8d570b067825 */ /* 0x004fe200078e00ff */
[----:B------:R-:W-:Y:S04]  /*1a180*/  LOP3.LUT R11, R4, 0xff, RZ, 0xc0, !PT ;  /* 0x000000ff040b7812 */ /* 0x000fe800078ec0ff */
[C---:B------:R-:W-:Y:S02]  /*1a190*/  LOP3.LUT R9, R6.reuse, 0xffff, RZ, 0xc0, !PT ;  /* 0x0000ffff06097812 */ /* 0x040fe400078ec0ff */
[--C-:B------:R-:W-:Y:S02]  /*1a1a0*/  SHF.R.U32.HI R14, RZ, 0x10, R6.reuse ;  /* 0x00000010ff0e7819 */ /* 0x100fe40000011606 */
[----:B------:R-:W-:Y:S02]  /*1a1b0*/  LOP3.LUT R15, R6, 0xff, RZ, 0xc0, !PT ;  /* 0x000000ff060f7812 */ /* 0x000fe400078ec0ff */
[----:B------:R-:W-:Y:S01]  /*1a1c0*/  SHF.R.U32.HI R17, RZ, 0x18, R6 ;  /* 0x00000018ff117819 */ /* 0x000fe20000011606 */
[----:B------:R-:W-:Y:S01]  /*1a1d0*/  FFMA.FTZ R6, R178, c[0x0][0x23c], -R183 ;  /* 0x00008f00b2067a23 */ /* 0x000fe200000108b7 */
[----:B------:R-:W-:Y:S02]  /*1a1e0*/  LOP3.LUT R8, R7, UR17, R8, 0x96, !PT ;  /* 0x0000001107087c12 */ /* 0x000fe4000f8e9608 */
[----:B------:R-:W-:Y:S01]  /*1a1f0*/  SHF.R.U32.HI R7, RZ, 0x10, R4 ;  /* 0x00000010ff077819 */ /* 0x000fe20000011604 */
[----:B------:R1:W-:Y:S01]  /*1a200*/  MUFU.EX2 R240, R6 ;  /* 0x0000000600f07308 */ /* 0x0003e20000000800 */
[----:B---3--:R-:W-:Y:S02]  /*1a210*/  LOP3.LUT R0, R5, UR17, R12, 0x96, !PT ;  /* 0x0000001105007c12 */ /* 0x008fe4000f8e960c */
[----:B------:R-:W-:Y:S02]  /*1a220*/  SHF.R.U32.HI R5, RZ, 0x8, R9 ;  /* 0x00000008ff057819 */ /* 0x000fe40000011609 */
[----:B------:R-:W-:Y:S02]  /*1a230*/  LOP3.LUT R9, R14, 0xff, RZ, 0xc0, !PT ;  /* 0x000000ff0e097812 */ /* 0x000fe400078ec0ff */
[----:B------:R-:W-:Y:S01]  /*1a240*/  PRMT R174, R15, 0x5410, R5 ;  /* 0x000054100fae7816 */ /* 0x000fe20000000005 */
[----:B------:R-:W-:Y:S01]  /*1a250*/  IMAD.WIDE.U32 R4, R19, -0x2daee0ad, RZ ;  /* 0xd2511f5313047825 */ /* 0x000fe200078e00ff */
[----:B------:R-:W-:Y:S02]  /*1a260*/  PRMT R17, R9, 0x5410, R17 ;  /* 0x0000541009117816 */ /* 0x000fe40000000011 */
[----:B------:R-:W-:Y:S01]  /*1a270*/  SHF.R.U32.HI R9, RZ, 0x10, R8 ;  /* 0x00000010ff097819 */ /* 0x000fe20000011608 */
[--C-:B------:R-:W-:Y:S01]  /*1a280*/  HSET2.LE.AND R174, R174, R25.reuse, PT ;  /* 0x00000019aeae7233 */ /* 0x100fe20003803000 */
[C---:B------:R-:W-:Y:S01]  /*1a290*/  LOP3.LUT R14, R4.reuse, 0xffff, RZ, 0xc0, !PT ;  /* 0x0000ffff040e7812 */ /* 0x040fe200078ec0ff */
[--C-:B------:R-:W-:Y:S01]  /*1a2a0*/  HSET2.LE.AND R175, R17, R25.reuse, PT ;  /* 0x0000001911af7233 */ /* 0x100fe20003803000 */
[----:B------:R-:W-:Y:S02]  /*1a2b0*/  LOP3.LUT R15, R4, 0xff, RZ, 0xc0, !PT ;  /* 0x000000ff040f7812 */ /* 0x000fe400078ec0ff */
[--C-:B------:R-:W-:Y:S02]  /*1a2c0*/  SHF.R.U32.HI R191, RZ, 0x18, R4.reuse ;  /* 0x00000018ffbf7819 */ /* 0x100fe40000011604 */
[----:B------:R-:W-:Y:S02]  /*1a2d0*/  SHF.R.U32.HI R190, RZ, 0x10, R4 ;  /* 0x00000010ffbe7819 */ /* 0x000fe40000011604 */
[----:B------:R-:W-:Y:S02]  /*1a2e0*/  LOP3.LUT R4, R8, 0xffff, RZ, 0xc0, !PT ;  /* 0x0000ffff08047812 */ /* 0x000fe400078ec0ff */
[----:B------:R-:W-:Y:S02]  /*1a2f0*/  LOP3.LUT R184, R5, UR18, R18, 0x96, !PT ;  /* 0x0000001205b87c12 */ /* 0x000fe4000f8e9612 */
[----:B-1----:R-:W-:Y:S02]  /*1a300*/  SHF.R.U32.HI R6, RZ, 0x8, R2 ;  /* 0x00000008ff067819 */ /* 0x002fe40000011602 */
[----:B------:R-:W-:Y:S01]  /*1a310*/  LOP3.LUT R2, R7, 0xff, RZ, 0xc0, !PT ;  /* 0x000000ff07027812 */ /* 0x000fe200078ec0ff */
[----:B------:R-:W-:Y:S01]  /*1a320*/  FFMA.FTZ R7, R22, c[0x0][0x23c], -R183 ;  /* 0x00008f0016077a23 */ /* 0x000fe200000108b7 */
[----:B------:R-:W-:Y:S01]  /*1a330*/  PRMT R20, R11, 0x5410, R6 ;  /* 0x000054100b147816 */ /* 0x000fe20000000006 */
[----:B------:R-:W-:Y:S01]  /*1a340*/  FFMA.FTZ R6, R34, c[0x0][0x23c], -R182 ;  /* 0x00008f0022067a23 */ /* 0x000fe200000108b6 */
[----:B------:R-:W-:Y:S01]  /*1a350*/  PRMT R19, R2, 0x5410, R10 ;  /* 0x0000541002137816 */ /* 0x000fe2000000000a */
[----:B------:R-:W-:Y:S01]  /*1a360*/  FFMA.FTZ R2, R33, c[0x0][0x23c], -R182 ;  /* 0x00008f0021027a23 */ /* 0x000fe200000108b6 */
[----:B------:R1:W2:Y:S01]  /*1a370*/  MUFU.EX2 R238, R7 ;  /* 0x0000000700ee7308 */ /* 0x0002a20000000800 */
[----:B------:R-:W-:Y:S01]  /*1a380*/  IMAD.WIDE.U32 R10, R13, -0x2daee0ad, RZ ;  /* 0xd2511f530d0a7825 */ /* 0x000fe200078e00ff */
[----:B------:R-:W-:Y:S02]  /*1a390*/  LOP3.LUT R13, R8, 0xff, RZ, 0xc0, !PT ;  /* 0x000000ff080d7812 */ /* 0x000fe400078ec0ff */
[----:B------:R-:W-:Y:S02]  /*1a3a0*/  SHF.R.U32.HI R5, RZ, 0x8, R4 ;  /* 0x00000008ff057819 */ /* 0x000fe40000011604 */
[----:B------:R-:W-:Y:S02]  /*1a3b0*/  SHF.R.U32.HI R12, RZ, 0x18, R8 ;  /* 0x00000018ff0c7819 */ /* 0x000fe40000011608 */
[----:B------:R-:W-:Y:S01]  /*1a3c0*/  PRMT R13, R13, 0x5410, R5 ;  /* 0x000054100d0d7816 */ /* 0x000fe20000000005 */
[----:B------:R-:W-:Y:S01]  /*1a3d0*/  FFMA.FTZ R5, R24, c[0x0][0x23c], -R183 ;  /* 0x00008f0018057a23 */ /* 0x000fe200000108b7 */
[----:B------:R3:W-:Y:S01]  /*1a3e0*/  MUFU.EX2 R237, R2 ;  /* 0x0000000200ed7308 */ /* 0x0007e20000000800 */
[----:B------:R-:W-:Y:S02]  /*1a3f0*/  LOP3.LUT R8, R9, 0xff, RZ, 0xc0, !PT ;  /* 0x000000ff09087812 */ /* 0x000fe400078ec0ff */
[--C-:B------:R-:W-:Y:S01]  /*1a400*/  HSET2.LE.AND R172, R13, R25.reuse, PT ;  /* 0x000000190dac7233 */ /* 0x100fe20003803000 */
[----:B------:R-:W-:Y:S02]  /*1a410*/  LOP3.LUT R185, R11, UR18, R16, 0x96, !PT ;  /* 0x000000120bb97c12 */ /* 0x000fe4000f8e9610 */
[----:B------:R-:W-:Y:S02]  /*1a420*/  PRMT R8, R8, 0x5410, R12 ;  /* 0x0000541008087816 */ /* 0x000fe4000000000c */
[C---:B------:R-:W-:Y:S02]  /*1a430*/  LOP3.LUT R186, R10.reuse, 0xffff, RZ, 0xc0, !PT ;  /* 0x0000ffff0aba7812 */ /* 0x040fe400078ec0ff */
[----:B------:R4:W-:Y:S01]  /*1a440*/  MUFU.EX2 R234, R5 ;  /* 0x0000000500ea7308 */ /* 0x0009e20000000800 */
[--C-:B------:R-:W-:Y:S01]  /*1a450*/  HSET2.LE.AND R173, R8, R25.reuse, PT ;  /* 0x0000001908ad7233 */ /* 0x100fe20003803000 */
[----:B------:R-:W-:Y:S02]  /*1a460*/  LOP3.LUT R187, R10, 0xff, RZ, 0xc0, !PT ;  /* 0x000000ff0abb7812 */ /* 0x000fe400078ec0ff */
[----:B-1----:R-:W-:Y:S02]  /*1a470*/  LOP3.LUT R7, R0, 0xff, RZ, 0xc0, !PT ;  /* 0x000000ff00077812 */ /* 0x002fe400078ec0ff */
[----:B--2---:R-:W-:Y:S02]  /*1a480*/  F2FP.PACK_AB R8, R238, R240 ;  /* 0x000000f0ee08723e */ /* 0x004fe400000000ff */
[--C-:B------:R-:W-:Y:S02]  /*1a490*/  SHF.R.U32.HI R189, RZ, 0x10, R10.reuse ;  /* 0x00000010ffbd7819 */ /* 0x100fe4000001160a */
[----:B------:R1:W2:Y:S01]  /*1a4a0*/  MUFU.EX2 R236, R6 ;  /* 0x0000000600ec7308 */ /* 0x0002a20000000800 */
[----:B------:R-:W-:Y:S02]  /*1a4b0*/  SHF.R.U32.HI R188, RZ, 0x18, R10 ;  /* 0x00000018ffbc7819 */ /* 0x000fe4000001160a */
[----:B---3--:R-:W-:Y:S04]  /*1a4c0*/  LOP3.LUT R2, R0, 0xffff, RZ, 0xc0, !PT ;  /* 0x0000ffff00027812 */ /* 0x008fe800078ec0ff */
[----:B------:R-:W-:Y:S02]  /*1a4d0*/  SHF.R.U32.HI R4, RZ, 0x8, R2 ;  /* 0x00000008ff047819 */ /* 0x000fe40000011602 */
[----:B------:R-:W-:Y:S02]  /*1a4e0*/  SHF.R.U32.HI R2, RZ, 0x10, R0 ;  /* 0x00000010ff027819 */ /* 0x000fe40000011600 */
[----:B------:R-:W-:Y:S02]  /*1a4f0*/  PRMT R176, R7, 0x5410, R4 ;  /* 0x0000541007b07816 */ /* 0x000fe40000000004 */
[----:B------:R-:W-:Y:S02]  /*1a500*/  LOP3.LUT R4, R2, 0xff, RZ, 0xc0, !PT ;  /* 0x000000ff02047812 */ /* 0x000fe400078ec0ff */
[----:B------:R-:W-:Y:S01]  /*1a510*/  FSEL R2, R136, RZ, P3 ;  /* 0x000000ff88027208 */ /* 0x000fe20001800000 */
[--C-:B------:R-:W-:Y:S01]  /*1a520*/  HSET2.LE.AND R176, R176, R25.reuse, PT ;  /* 0x00000019b0b07233 */ /* 0x100fe20003803000 */
[----:B------:R-:W-:Y:S03]  /*1a530*/  SHF.R.U32.HI R7, RZ, 0x8, R14 ;  /* 0x00000008ff077819 */ /* 0x000fe6000001160e */
[----:B----4-:R-:W-:Y:S01]  /*1a540*/  FADD.FTZ R5, -R2, R3 ;  /* 0x0000000302057221 */ /* 0x010fe20000010100 */
[----:B------:R-:W-:Y:S01]  /*1a550*/  FSEL R2, R134, RZ, P1 ;  /* 0x000000ff86027208 */ /* 0x000fe20000800000 */
[----:B------:R-:W-:Y:S01]  /*1a560*/  FFMA.FTZ R3, R23, c[0x0][0x23c], -R183 ;  /* 0x00008f0017037a23 */ /* 0x000fe200000108b7 */
[----:B-1----:R-:W-:Y:S02]  /*1a570*/  SHF.R.U32.HI R6, RZ, 0x18, R0 ;  /* 0x00000018ff067819 */ /* 0x002fe40000011600 */
[----:B------:R-:W-:Y:S01]  /*1a580*/  FSEL R0, R135, RZ, P2 ;  /* 0x000000ff87007208 */ /* 0x000fe20001000000 */
[----:B------:R1:W3:Y:S01]  /*1a590*/  MUFU.EX2 R233, R3 ;  /* 0x0000000300e97308 */ /* 0x0002e20000000800 */
        /* <DEDUP_REMOVED lines=13> */
[----:B--2---:R-:W-:Y:S02]  /*1a670*/  F2FP.PACK_AB R178, R236, R237 ;  /* 0x000000edecb2723e */ /* 0x004fe400000000ff */
[----:B------:R-:W-:Y:S01]  /*1a680*/  LOP3.LUT R176, R176, R7, RZ, 0xc0, !PT ;  /* 0x00000007b0b07212 */ /* 0x000fe200078ec0ff */
[----:B-1----:R-:W-:Y:S01]  /*1a690*/  FADD.FTZ R3, -R2, R133 ;  /* 0x0000008502037221 */ /* 0x002fe20000010100 */
[----:B---3--:R-:W-:Y:S01]  /*1a6a0*/  F2FP.PACK_AB R179, R233, R234 ;  /* 0x000000eae9b3723e */ /* 0x008fe200000000ff */
        /* <DEDUP_REMOVED lines=36> */
[C---:B------:R-:W-:Y:S02]  /*1a8f0*/  FMUL.FTZ R35, R133.reuse, R171 ;  /* 0x000000ab85237220 */ /* 0x040fe40000410000 */
[C---:B------:R-:W-:Y:S01]  /*1a900*/  FMUL.FTZ R38, R133.reuse, R38 ;  /* 0x0000002685267220 */ /* 0x040fe20000410000 */
[----:B------:R-:W-:Y:S01]  /*1a910*/  LDSM.16.MT88.4 R168, [R203+0xa800] ;  /* 0x00a80000cba8783b */ /* 0x000fe20000004200 */
[C---:B------:R-:W-:Y:S02]  /*1a920*/  FMUL.FTZ R39, R133.reuse, R39 ;  /* 0x0000002785277220 */ /* 0x040fe40000410000 */
[C---:B------:R-:W-:Y:S03]  /*1a930*/  FMUL.FTZ R50, R133.reuse, R50 ;  /* 0x0000003285327220 */ /* 0x040fe60000410000 */
[C---:B------:R-:W-:Y:S02]  /*1a940*/  FMUL.FTZ R51, R133.reuse, R51 ;  /* 0x0000003385337220 */ /* 0x040fe40000410000 */
        /* <DEDUP_REMOVED lines=9> */
[----:B------:R-:W-:Y:S02]  /*1a9e0*/  IMAD.MOV.U32 R160, RZ, RZ, R25 ;  /* 0x000000ffffa07224 */ /* 0x000fe400078e0019 */
[C---:B------:R-:W-:Y:S02]  /*1a9f0*/  FMUL.FTZ R25, R3.reuse, R161 ;  /* 0x000000a103197220 */ /* 0x040fe40000410000 */
[C---:B------:R-:W-:Y:S01]  /*1aa00*/  FMUL.FTZ R28, R3.reuse, R164 ;  /* 0x000000a4031c7220 */ /* 0x040fe20000410000 */
[----:B------:R-:W2:Y:S01]  /*1aa10*/  LDL.LU R161, [R1+0x3c] ;  /* 0x00003c0001a17983 */ /* 0x000ea20000300800 */
[C---:B------:R-:W-:Y:S02]  /*1aa20*/  FMUL.FTZ R29, R3.reuse, R165 ;  /* 0x000000a5031d7220 */ /* 0x040fe40000410000 */
[C---:B------:R-:W-:Y:S01]  /*1aa30*/  FMUL.FTZ R40, R3.reuse, R40 ;  /* 0x0000002803287220 */ /* 0x040fe20000410000 */
[----:B------:R-:W3:Y:S01]  /*1aa40*/  LDL.LU R154, [R1+0x38] ;  /* 0x00003800019a7983 */ /* 0x000ee20000300800 */
[C---:B------:R-:W-:Y:S02]  /*1aa50*/  FMUL.FTZ R41, R3.reuse, R41 ;  /* 0x0000002903297220 */ /* 0x040fe40000410000 */
[C---:B------:R-:W-:Y:S02]  /*1aa60*/  FMUL.FTZ R44, R3.reuse, R44 ;  /* 0x0000002c032c7220 */ /* 0x040fe40000410000 */
[----:B------:R-:W-:Y:S02]  /*1aa70*/  FMUL.FTZ R45, R3, R45 ;  /* 0x0000002d032d7220 */ /* 0x000fe40000410000 */
[----:B------:R-:W-:Y:S02]  /*1aa80*/  FMUL.FTZ R55, R133, R55 ;  /* 0x0000003785377220 */ /* 0x000fe40000410000 */
[C---:B-1----:R-:W-:Y:S02]  /*1aa90*/  FMUL.FTZ R10, R0.reuse, R146 ;  /* 0x00000092000a7220 */ /* 0x042fe40000410000 */
[C---:B------:R-:W-:Y:S02]  /*1aaa0*/  FMUL.FTZ R11, R0.reuse, R147 ;  /* 0x00000093000b7220 */ /* 0x040fe40000410000 */
[----:B------:R-:W-:Y:S01]  /*1aab0*/  LDSM.16.MT88.4 R144, [R206+0xb000] ;  /* 0x00b00000ce90783b */ /* 0x000fe20000004200 */
[----:B------:R-:W-:Y:S02]  /*1aac0*/  IMAD.MOV.U32 R152, RZ, RZ, R228 ;  /* 0x000000ffff987224 */ /* 0x000fe400078e00e4 */
[----:B------:R-:W-:Y:S02]  /*1aad0*/  IMAD.MOV.U32 R153, RZ, RZ, R199 ;  /* 0x000000ffff997224 */ /* 0x000fe400078e00c7 */
[C---:B------:R-:W-:Y:S01]  /*1aae0*/  HMMA.16816.F32 R8, R176.reuse, R20, R8 ;  /* 0x00000014b008723c */ /* 0x040fe20000001808 */
[C---:B------:R-:W-:Y:S02]  /*1aaf0*/  FMUL.FTZ R14, R0.reuse, R150 ;  /* 0x00000096000e7220 */ /* 0x040fe40000410000 */
[----:B------:R-:W-:Y:S01]  /*1ab00*/  FMUL.FTZ R15, R0, R151 ;  /* 0x00000097000f7220 */ /* 0x000fe20000410000 */
[----:B------:R-:W-:Y:S01]  /*1ab10*/  PRMT R151, R138, 0x5410, R191 ;  /* 0x000054108a977816 */ /* 0x000fe200000000bf */
[----:B------:R-:W-:Y:S02]  /*1ab20*/  FMUL.FTZ R26, R0, R162 ;  /* 0x000000a2001a7220 */ /* 0x000fe40000410000 */
[C---:B------:R-:W-:Y:S02]  /*1ab30*/  FMUL.FTZ R20, R132.reuse, R156 ;  /* 0x0000009c84147220 */ /* 0x040fe40000410000 */
[----:B------:R-:W-:Y:S01]  /*1ab40*/  FMUL.FTZ R21, R132, R157 ;  /* 0x0000009d84157220 */ /* 0x000fe20000410000 */
[-C--:B------:R-:W-:Y:S02]  /*1ab50*/  HMMA.16816.F32 R12, R176, R22.reuse, R12 ;  /* 0x00000016b00c723c */ /* 0x080fe4000000180c */
[----:B------:R-:W-:Y:S01]  /*1ab60*/  PRMT R157, R187, 0x5410, R2 ;  /* 0x00005410bb9d7816 */ /* 0x000fe20000000002 */
[C---:B------:R-:W-:Y:S01]  /*1ab70*/  FMUL.FTZ R30, R0.reuse, R166 ;  /* 0x000000a6001e7220 */ /* 0x040fe20000410000 */
[----:B------:R-:W-:Y:S01]  /*1ab80*/  LOP3.LUT R2, R189, 0xff, RZ, 0xc0, !PT ;  /* 0x000000ffbd027812 */ /* 0x000fe200078ec0ff */
[C---:B------:R-:W-:Y:S02]  /*1ab90*/  FMUL.FTZ R31, R0.reuse, R167 ;  /* 0x000000a7001f7220 */ /* 0x040fe40000410000 */
[C---:B------:R-:W-:Y:S01]  /*1aba0*/  FMUL.FTZ R42, R0.reuse, R42 ;  /* 0x0000002a002a7220 */ /* 0x040fe20000410000 */
[C---:B------:R-:W-:Y:S01]  /*1abb0*/  HMMA.16816.F32 R16, R172.reuse, R22, R16 ;  /* 0x00000016ac10723c */ /* 0x040fe20000001810 */
[----:B------:R-:W-:Y:S03]  /*1abc0*/  IMAD.MOV.U32 R162, RZ, RZ, R27 ;  /* 0x000000ffffa27224 */ /* 0x000fe600078e001b */
[----:B------:R-:W-:Y:S01]  /*1abd0*/  FMUL.FTZ R27, R0, R163 ;  /* 0x000000a3001b7220 */ /* 0x000fe20000410000 */
[----:B------:R-:W-:Y:S01]  /*1abe0*/  PRMT R156, R2, 0x5410, R188 ;  /* 0x00005410029c7816 */ /* 0x000fe200000000bc */
[----:B------:R-:W-:Y:S01]  /*1abf0*/  FMUL.FTZ R43, R0, R43 ;  /* 0x0000002b002b7220 */ /* 0x000fe20000410000 */
[----:B------:R-:W-:Y:S01]  /*1ac00*/  LOP3.LUT R2, R184, 0xffff, RZ, 0xc0, !PT ;  /* 0x0000ffffb8027812 */ /* 0x000fe200078ec0ff */
[C---:B------:R-:W-:Y:S04]  /*1ac10*/  FMUL.FTZ R22, R133.reuse, R158 ;  /* 0x0000009e85167220 */ /* 0x040fe80000410000 */
[----:B------:R-:W-:Y:S01]  /*1ac20*/  FMUL.FTZ R23, R133, R159 ;  /* 0x0000009f85177220 */ /* 0x000fe20000410000 */
[----:B------:R-:W-:Y:S01]  /*1ac30*/  SHF.R.U32.HI R138, RZ, 0x8, R2 ;  /* 0x00000008ff8a7819 */ /* 0x000fe20000011602 */
[----:B------:R-:W-:Y:S02]  /*1ac40*/  IMAD.MOV.U32 R158, RZ, RZ, R153 ;  /* 0x000000ffff9e7224 */ /* 0x000fe400078e0099 */
[----:B------:R-:W-:Y:S02]  /*1ac50*/  IMAD.MOV.U32 R159, RZ, RZ, R152 ;  /* 0x000000ffff9f7224 */ /* 0x000fe400078e0098 */
[C---:B------:R-:W-:Y:S01]  /*1ac60*/  FMUL.FTZ R46, R0.reuse, R46 ;  /* 0x0000002e002e7220 */ /* 0x040fe20000410000 */
[-C--:B----4-:R-:W-:Y:S01]  /*1ac70*/  HMMA.16816.F32 R20, R172, R140.reuse, R20 ;  /* 0x0000008cac14723c */ /* 0x090fe20000001814 */
[C---:B------:R-:W-:Y:S02]  /*1ac80*/  FMUL.FTZ R47, R0.reuse, R47 ;  /* 0x0000002f002f7220 */ /* 0x040fe40000410000 */
        /* <DEDUP_REMOVED lines=10> */
[----:B------:R-:W-:Y:S02]  /*1ad30*/  FMUL.FTZ R65, R132, R65 ;  /* 0x0000004184417220 */ /* 0x000fe40000410000 */
[C---:B------:R-:W-:Y:S01]  /*1ad40*/  HMMA.16816.F32 R32, R172.reuse, R142, R32 ;  /* 0x0000008eac20723c */ /* 0x040fe20000001820 */
[----:B------:R-:W1:Y:S03]  /*1ad50*/  LDSM.16.MT88.4 R140, [R206+0xa000] ;  /* 0x00a00000ce8c783b */ /* 0x000e660000004200 */
[C---:B------:R-:W-:Y:S02]  /*1ad60*/  FMUL.FTZ R66, R133.reuse, R66 ;  /* 0x0000004285427220 */ /* 0x040fe40000410000 */
[----:B------:R-:W-:Y:S02]  /*1ad70*/  FMUL.FTZ R67, R133, R67 ;  /* 0x0000004385437220 */ /* 0x000fe40000410000 */
        /* <DEDUP_REMOVED lines=15> */
[C---:B------:R-:W-:Y:S01]  /*1ae70*/  FMUL.FTZ R91, R0.reuse, R91 ;  /* 0x0000005b005b7220 */ /* 0x040fe20000410000 */
[-C--:B-1----:R-:W-:Y:S01]  /*1ae80*/  HMMA.16816.F32 R36, R172, R140.reuse, R36 ;  /* 0x0000008cac24723c */ /* 0x082fe20000001824 */
        /* <DEDUP_REMOVED lines=56> */
[----:B------:R-:W-:Y:S01]  /*1b210*/  FMUL.FTZ R131, R133, R131 ;  /* 0x0000008385837220 */ /* 0x000fe20000410000 */
        /* <DEDUP_REMOVED lines=11> */
[----:B------:R-:W-:Y:S02]  /*1b2d0*/  FFMA.FTZ R2, R197, c[0x0][0x23c], -R181 ;  /* 0x00008f00c5027a23 */ /* 0x000fe400000108b5 */
[----:B------:R-:W-:Y:S02]  /*1b2e0*/  FFMA.FTZ R138, R245, c[0x0][0x23c], -R180 ;  /* 0x00008f00f58a7a23 */ /* 0x000fe400000108b4 */
[----:B------:R4:W-:Y:S03]  /*1b2f0*/  MUFU.EX2 R228, R2 ;  /* 0x0000000200e47308 */ /* 0x0009e60000000800 */
[----:B--2---:R-:W-:Y:S02]  /*1b300*/  FFMA.FTZ R231, R133, R161, R231 ;  /* 0x000000a185e77223 */ /* 0x004fe400000100e7 */
[----:B---3--:R-:W-:Y:S02]  /*1b310*/  FFMA.FTZ R232, R132, R154, R232 ;  /* 0x0000009a84e87223 */ /* 0x008fe400000100e8 */
[----:B------:R-:W-:Y:S01]  /*1b320*/  LDSM.16.MT88.4 R152, [R201+0xa800] ;  /* 0x00a80000c998783b */ /* 0x000fe20000004200 */
[----:B----4-:R-:W-:Y:S02]  /*1b330*/  FFMA.FTZ R2, R196, c[0x0][0x23c], -R181 ;  /* 0x00008f00c4027a23 */ /* 0x010fe400000108b5 */
[----:B------:R2:W-:Y:S01]  /*1b340*/  MUFU.EX2 R196, R138 ;  /* 0x0000008a00c47308 */ /* 0x0005e20000000800 */
[-C--:B-1----:R-:W-:Y:S09]  /*1b350*/  HMMA.16816.F32 R84, R172, R140.reuse, R84 ;  /* 0x0000008cac54723c */ /* 0x082ff20000001854 */
[----:B------:R1:W-:Y:S01]  /*1b360*/  MUFU.EX2 R230, R2 ;  /* 0x0000000200e67308 */ /* 0x0003e20000000800 */
[C---:B------:R-:W-:Y:S07]  /*1b370*/  HMMA.16816.F32 R88, R176.reuse, R140, R88 ;  /* 0x0000008cb058723c */ /* 0x040fee0000001858 */
[----:B------:R-:W-:Y:S01]  /*1b380*/  LOP3.LUT R141, R185, 0xff, RZ, 0xc0, !PT ;  /* 0x000000ffb98d7812 */ /* 0x000fe200078ec0ff */
[-C--:B------:R-:W-:Y:S01]  /*1b390*/  HMMA.16816.F32 R92, R176, R142.reuse, R92 ;  /* 0x0000008eb05c723c */ /* 0x080fe2000000185c */
[----:B--2---:R-:W-:Y:S07]  /*1b3a0*/  FFMA.FTZ R138, R242, c[0x0][0x23c], -R182 ;  /* 0x00008f00f28a7a23 */ /* 0x004fee00000108b6 */
[C---:B------:R-:W-:Y:S01]  /*1b3b0*/  HMMA.16816.F32 R96, R172.reuse, R142, R96 ;  /* 0x0000008eac60723c */ /* 0x040fe20000001860 */
[----:B-1----:R-:W-:Y:S02]  /*1b3c0*/  FFMA.FTZ R2, R194, c[0x0][0x23c], -R180 ;  /* 0x00008f00c2027a23 */ /* 0x002fe400000108b4 */
[----:B------:R1:W-:Y:S05]  /*1b3d0*/  MUFU.EX2 R194, R138 ;  /* 0x0000008a00c27308 */ /* 0x0003ea0000000800 */
[-C--:B------:R-:W-:Y:S08]  /*1b3e0*/  HMMA.16816.F32 R100, R172, R144.reuse, R100 ;  /* 0x00000090ac64723c */ /* 0x080ff00000001864 */
[C---:B------:R-:W-:Y:S01]  /*1b3f0*/  HMMA.16816.F32 R104, R176.reuse, R144, R104 ;  /* 0x00000090b068723c */ /* 0x040fe20000001868 */
[----:B------:R2:W-:Y:S07]  /*1b400*/  MUFU.EX2 R199, R2 ;  /* 0x0000000200c77308 */ /* 0x0005ee0000000800 */
[-C--:B------:R-:W-:Y:S01]  /*1b410*/  HMMA.16816.F32 R108, R176, R146.reuse, R108 ;  /* 0x00000092b06c723c */ /* 0x080fe2000000186c */
[----:B-1----:R-:W-:Y:S07]  /*1b420*/  FFMA.FTZ R138, R239, c[0x0][0x23c], -R182 ;  /* 0x00008f00ef8a7a23 */ /* 0x002fee00000108b6 */
[C---:B------:R-:W-:Y:S01]  /*1b430*/  HMMA.16816.F32 R112, R172.reuse, R146, R112 ;  /* 0x00000092ac70723c */ /* 0x040fe20000001870 */
[----:B------:R1:W-:Y:S03]  /*1b440*/  MUFU.EX2 R191, R138 ;  /* 0x0000008a00bf7308 */ /* 0x0003e60000000800 */
[--C-:B--2---:R-:W-:Y:S02]  /*1b450*/  FFMA.FTZ R2, R195, c[0x0][0x23c], -R180.reuse ;  /* 0x00008f00c3027a23 */ /* 0x104fe400000108b4 */
[----:B------:R-:W-:Y:S05]  /*1b460*/  FFMA.FTZ R180, R198, c[0x0][0x23c], -R180 ;  /* 0x00008f00c6b47a23 */ /* 0x000fea00000108b4 */
[----:B------:R2:W-:Y:S10]  /*1b470*/  MUFU.EX2 R229, R2 ;  /* 0x0000000200e57308 */ /* 0x0005f40000000800 */
[----:B------:R3:W4:Y:S01]  /*1b480*/  MUFU.EX2 R195, R180 ;  /* 0x000000b400c37308 */ /* 0x0007220000000800 */
[----:B-1----:R-:W-:Y:S01]  /*1b490*/  SHF.R.U32.HI R138, RZ, 0x18, R185 ;  /* 0x00000018ff8a7819 */ /* 0x002fe200000116b9 */
[--C-:B--2---:R-:W-:Y:S02]  /*1b4a0*/  FFMA.FTZ R2, R247, c[0x0][0x23c], -R181.reuse ;  /* 0x00008f00f7027a23 */ /* 0x104fe400000108b5 */
[----:B------:R-:W-:Y:S06]  /*1b4b0*/  FFMA.FTZ R181, R246, c[0x0][0x23c], -R181 ;  /* 0x00008f00f6b57a23 */ /* 0x000fec00000108b5 */
[----:B------:R1:W-:Y:S01]  /*1b4c0*/  MUFU.EX2 R198, R2 ;  /* 0x0000000200c67308 */ /* 0x0003e20000000800 */
[----:B------:R-:W-:Y:S02]  /*1b4d0*/  IMAD.MOV.U32 R247, RZ, RZ, R159 ;  /* 0x000000fffff77224 */ /* 0x000fe400078e009f */
[----:B------:R-:W-:Y:S01]  /*1b4e0*/  IMAD.MOV.U32 R246, RZ, RZ, R158 ;  /* 0x000000fffff67224 */ /* 0x000fe200078e009e */
[--C-:B---3--:R-:W-:Y:S01]  /*1b4f0*/  HSET2.LE.AND R180, R150, R160.reuse, PT ;  /* 0x000000a096b47233 */ /* 0x108fe20003803000 */
[----:B----4-:R-:W-:Y:S05]  /*1b500*/  F2FP.PACK_AB R132, R195, R196 ;  /* 0x000000c4c384723e */ /* 0x010fea00000000ff */
[----:B------:R2:W-:Y:S01]  /*1b510*/  MUFU.EX2 R197, R181 ;  /* 0x000000b500c57308 */ /* 0x0005e20000000800 */
[----:B-1----:R-:W-:Y:S04]  /*1b520*/  LOP3.LUT R2, R185, 0xffff, RZ, 0xc0, !PT ;  /* 0x0000ffffb9027812 */ /* 0x002fe800078ec0ff */
[----:B------:R-:W-:Y:S01]  /*1b530*/  SHF.R.U32.HI R140, RZ, 0x8, R2 ;  /* 0x00000008ff8c7819 */ /* 0x000fe20000011602 */
[--C-:B------:R-:W-:Y:S02]  /*1b540*/  FFMA.FTZ R2, R248, c[0x0][0x23c], -R182.reuse ;  /* 0x00008f00f8027a23 */ /* 0x100fe400000108b6 */
[----:B------:R-:W-:Y:S01]  /*1b550*/  FFMA.FTZ R182, R193, c[0x0][0x23c], -R182 ;  /* 0x00008f00c1b67a23 */ /* 0x000fe200000108b6 */
[----:B------:R-:W-:Y:S01]  /*1b560*/  PRMT R148, R141, 0x5410, R140 ;  /* 0x000054108d947816 */ /* 0x000fe2000000008c */
[----:B------:R1:W3:Y:S01]  /*1b570*/  MUFU.EX2 R193, R2 ;  /* 0x0000000200c17308 */ /* 0x0002e20000000800 */
[----:B------:R-:W4:Y:S01]  /*1b580*/  LDSM.16.MT88.4 R140, [R205+0xb000] ;  /* 0x00b00000cd8c783b */ /* 0x000f220000004200 */
[--C-:B--2---:R-:W-:Y:S05]  /*1b590*/  HSET2.LE.AND R181, R149, R160.reuse, PT ;  /* 0x000000a095b57233 */ /* 0x104fea0003803000 */
[----:B------:R-:W-:Y:S03]  /*1b5a0*/  LOP3.LUT R181, R181, R132, RZ, 0xc0, !PT ;  /* 0x00000084b5b57212 */ /* 0x000fe600078ec0ff */
[----:B------:R2:W5:Y:S01]  /*1b5b0*/  MUFU.EX2 R189, R182 ;  /* 0x000000b600bd7308 */ /* 0x0005620000000800 */
[--C-:B-1----:R-:W-:Y:S01]  /*1b5c0*/  FFMA.FTZ R2, R235, c[0x0][0x23c], -R183.reuse ;  /* 0x00008f00eb027a23 */ /* 0x102fe200000108b7 */
[----:B---3--:R-:W-:Y:S01]  /*1b5d0*/  F2FP.PACK_AB R133, R193, R194 ;  /* 0x000000c2c185723e */ /* 0x008fe200000000ff */
[----:B------:R-:W3:Y:S07]  /*1b5e0*/  LDL.LU R235, [R1+0x44] ;  /* 0x0000440001eb7983 */ /* 0x000eee0000300800 */
[----:B------:R1:W-:Y:S01]  /*1b5f0*/  MUFU.EX2 R190, R2 ;  /* 0x0000000200be7308 */ /* 0x0003e20000000800 */
[--C-:B--2---:R-:W-:Y:S01]  /*1b600*/  HSET2.LE.AND R182, R162, R160.reuse, PT ;  /* 0x000000a0a2b67233 */ /* 0x104fe20003803000 */
[----:B-----5:R-:W-:Y:S01]  /*1b610*/  F2FP.PACK_AB R132, R189, R191 ;  /* 0x000000bfbd84723e */ /* 0x020fe200000000ff */
[-C--:B----4-:R-:W-:Y:S08]  /*1b620*/  HMMA.16816.F32 R116, R172, R140.reuse, R116 ;  /* 0x0000008cac74723c */ /* 0x090ff00000001874 */
[C---:B------:R-:W-:Y:S01]  /*1b630*/  HMMA.16816.F32 R120, R176.reuse, R140, R120 ;  /* 0x0000008cb078723c */ /* 0x040fe20000001878 */
[----:B-1----:R-:W-:Y:S07]  /*1b640*/  FFMA.FTZ R2, R192, c[0x0][0x23c], -R183 ;  /* 0x00008f00c0027a23 */ /* 0x002fee00000108b7 */
        /* <DEDUP_REMOVED lines=20> */
[----:B----4-:R-:W-:Y:S04]  /*1b790*/  F2FP.PACK_AB R2, R230, R228 ;  /* 0x000000e4e602723e */ /* 0x010fe800000000ff */
        /* <DEDUP_REMOVED lines=15> */
[----:B------:R-:W4:Y:S07]  /*1b890*/  LDSM.16.MT88.4 R8, [R203+0xb800] ;  /* 0x00b80000cb08783b */ /* 0x000f2e0000004200 */
        /* <DEDUP_REMOVED lines=19> */
[C---:B------:R-:W-:Y:S07]  /*1b9d0*/  HMMA.16816.F32 R80, R180.reuse, R6, R80 ;  /* 0x00000006b450723c */ /* 0x040fee0000001850 */
[----:B------:R-:W-:Y:S01]  /*1b9e0*/  FADD.FTZ R6, R249, R231 ;  /* 0x000000e7f9067221 */ /* 0x000fe20000010000 */
[-C--:B----4-:R-:W-:Y:S08]  /*1b9f0*/  HMMA.16816.F32 R84, R180, R8.reuse, R84 ;  /* 0x00000008b454723c */ /* 0x090ff00000001854 */
[C---:B------:R-:W-:Y:S08]  /*1ba00*/  HMMA.16816.F32 R88, R172.reuse, R8, R88 ;  /* 0x00000008ac58723c */ /* 0x040ff00000001858 */
[-C--:B------:R-:W-:Y:S01]  /*1ba10*/  HMMA.16816.F32 R92, R172, R10.reuse, R92 ;  /* 0x0000000aac5c723c */ /* 0x080fe2000000185c */
[----:B---3--:R-:W-:Y:S07]  /*1ba20*/  FFMA.FTZ R3, R3, R235, R244 ;  /* 0x000000eb03037223 */ /* 0x008fee00000100f4 */
        /* <DEDUP_REMOVED lines=9> */
[----:B------:R-:W-:Y:S07]  /*1bac0*/  FADD.FTZ R2, R196, R2 ;  /* 0x00000002c4027221 */ /* 0x000fee0000010000 */
        /* <DEDUP_REMOVED lines=27> */
[----:B------:R-:W-:Y:S03]  /*1bc80*/  FADD.FTZ R0, R188, R0 ;  /* 0x00000000bc007221 */ /* 0x000fe60000010000 */
[----:B------:R2:W-:Y:S01]  /*1bc90*/  STL [R1+0x44], R2 ;  /* 0x0000440201007387 */ /* 0x0005e20000100800 */
[----:B------:R-:W-:Y:S05]  /*1bca0*/  FADD.FTZ R0, R139, R0 ;  /* 0x000000008b007221 */ /* 0x000fea0000010000 */
[----:B------:R2:W-:Y:S01]  /*1bcb0*/  STL [R1+0x40], R0 ;  /* 0x0000400001007387 */ /* 0x0005e20000100800 */
[----:B-1----:R-:W-:Y:S01]  /*1bcc0*/  IMAD.MOV.U32 R3, RZ, RZ, R136 ;  /* 0x000000ffff037224 */ /* 0x002fe200078e0088 */
[----:B--2---:R-:W-:-:S05]  /*1bcd0*/  @P0 BRA `(.L_x_1995) ;  /* 0xffffc49000000947 */ /* 0x004fca000383ffff */
.L_x_1994:
        /* <DEDUP_REMOVED lines=18> */
[----:B------:R-:W-:Y:S01]  /*1be00*/  LEA.HI R174, R176, R175, RZ, 0x2 ;  /* 0x000000afb0ae7211 */ /* 0x000fe200078f10ff */
[----:B------:R-:W1:Y:S01]  /*1be10*/  S2UR UR10, SR_CTAID.X ;  /* 0x00000000000a79c3 */ /* 0x000e620000002500 */
[----:B------:R-:W-:Y:S02]  /*1be20*/  ULDC.64 UR4, c[0x0][0x1e0] ;  /* 0x0000780000047ab9 */ /* 0x000fe40000000a00 */
[----:B------:R-:W-:Y:S01]  /*1be30*/  SHF.R.S32.HI R25, RZ, 0x2, R174 ;  /* 0x00000002ff197819 */ /* 0x000fe200000114ae */
[----:B------:R-:W-:-:S02]  /*1be40*/  UISETP.EQ.AND UP2, UPT, UR11, URZ, UP2 ;  /* 0x0000003f0b00728c */ /* 0x000fc40009742270 */
[----:B------:R-:W-:Y:S02]  /*1be50*/  @!UP4 UIMAD UR12, UR12, UR4, URZ ;  /* 0x000000040c0cc2a4 */ /* 0x000fe4000f8e023f */
[----:B------:R-:W3:Y:S01]  /*1be60*/  S2UR UR11, SR_CTAID.Z ;  /* 0x00000000000b79c3 */ /* 0x000ee20000002700 */
[----:B------:R-:W-:Y:S02]  /*1be70*/  ULDC UR9, c[0x0][0x214] ;  /* 0x0000850000097ab9 */ /* 0x000fe40000000800 */
        /* <DEDUP_REMOVED lines=31> */
[----:B-1----:R-:W-:-:S03]  /*1c070*/  FADD.FTZ R2, R2, R5 ;  /* 0x0000000502027221 */ /* 0x002fc60000010000 */
[----:B------:R-:W-:Y:S04]  /*1c080*/  SHFL.BFLY PT, R5, R7, 0x2, 0x1f ;  /* 0x0c401f0007057f89 */ /* 0x000fe800000e0000 */
[----:B------:R-:W1:Y:S01]  /*1c090*/  SHFL.BFLY PT, R6, R2, 0x1, 0x1f ;  /* 0x0c201f0002067f89 */ /* 0x000e6200000e0000 */
[----:B--2---:R-:W-:-:S05]  /*1c0a0*/  FADD.FTZ R0, R0, R4 ;  /* 0x0000000400007221 */ /* 0x004fca0000010000 */
[----:B------:R-:W2:Y:S01]  /*1c0b0*/  SHFL.BFLY PT, R4, R0, 0x1, 0x1f ;  /* 0x0c201f0000047f89 */ /* 0x000ea200000e0000 */
[----:B-1----:R-:W-:Y:S02]  /*1c0c0*/  FADD.FTZ R133, R2, R6 ;  /* 0x0000000602857221 */ /* 0x002fe40000010000 */
[----:B------:R-:W-:Y:S01]  /*1c0d0*/  FADD.FTZ R2, R3, R8 ;  /* 0x0000000803027221 */ /* 0x000fe20000010000 */
[----:B------:R-:W-:Y:S02]  /*1c0e0*/  MOV R3, 0x3f800000 ;  /* 0x3f80000000037802 */ /* 0x000fe40000000f00 */
[----:B------:R-:W-:Y:S01]  /*1c0f0*/  FSETP.NE.FTZ.AND P6, PT, R133, RZ, PT ;  /* 0x000000ff8500720b */ /* 0x000fe20003fd5000 */
[----:B--2---:R-:W-:Y:S01]  /*1c100*/  FADD.FTZ R132, R0, R4 ;  /* 0x0000000400847221 */ /* 0x004fe20000010000 */
[----:B------:R-:W1:Y:S01]  /*1c110*/  SHFL.BFLY PT, R6, R2, 0x1, 0x1f ;  /* 0x0c201f0002067f89 */ /* 0x000e6200000e0000 */
[----:B------:R-:W-:Y:S01]  /*1c120*/  FADD.FTZ R4, R5, R7 ;  /* 0x0000000705047221 */ /* 0x000fe20000010000 */
[----:B------:R-:W-:-:S02]  /*1c130*/  MOV R0, 0x3f800000 ;  /* 0x3f80000000007802 */ /* 0x000fc40000000f00 */
[----:B------:R-:W-:Y:S02]  /*1c140*/  SHF.R.S32.HI R5, RZ, 0x1f, R174 ;  /* 0x0000001fff057819 */ /* 0x000fe400000114ae */
[----:B------:R-:W2:Y:S01]  /*1c150*/  SHFL.BFLY PT, R7, R4, 0x1, 0x1f ;  /* 0x0c201f0004077f89 */ /* 0x000ea200000e0000 */
[----:B------:R-:W-:Y:S02]  /*1c160*/  FSETP.NE.FTZ.AND P5, PT, R132, RZ, PT ;  /* 0x000000ff8400720b */ /* 0x000fe40003fb5000 */
[----:B------:R-:W-:Y:S02]  /*1c170*/  LEA.HI R5, R5, R25, RZ, 0x3 ;  /* 0x0000001905057211 */ /* 0x000fe400078f18ff */
[----:B------:R-:W3:Y:S02]  /*1c180*/  @P6 MUFU.RCP R0, R133 ;  /* 0x0000008500006308 */ /* 0x000ee40000001000 */
[----:B------:R-:W-:-:S04]  /*1c190*/  LOP3.LUT R5, R5, 0xfffffff8, RZ, 0xc0, !PT ;  /* 0xfffffff805057812 */ /* 0x000fc800078ec0ff */
[----:B------:R-:W-:-:S03]  /*1c1a0*/  IADD3 R25, R25, -R5, RZ ;  /* 0x8000000519197210 */ /* 0x000fc60007ffe0ff */
[----:B------:R-:W4:Y:S01]  /*1c1b0*/  @P5 MUFU.RCP R3, R132 ;  /* 0x0000008400035308 */ /* 0x000f220000001000 */
[----:B-1----:R-:W-:Y:S01]  /*1c1c0*/  FADD.FTZ R139, R2, R6 ;  /* 0x00000006028b7221 */ /* 0x002fe20000010000 */
[----:B------:R-:W-:Y:S01]  /*1c1d0*/  MOV R2, 0x3f800000 ;  /* 0x3f80000000027802 */ /* 0x000fe20000000f00 */
[----:B---3--:R-:W-:-:S03]  /*1c1e0*/  FMUL.FTZ R0, R0, c[0x0][0x2dc] ;  /* 0x0000b70000007a20 */ /* 0x008fc60000410000 */
[----:B------:R-:W-:Y:S01]  /*1c1f0*/  FSETP.NE.FTZ.AND P4, PT, R139, RZ, PT ;  /* 0x000000ff8b00720b */ /* 0x000fe20003f95000 */
[----:B--2---:R-:W-:Y:S02]  /*1c200*/  FADD.FTZ R138, R4, R7 ;  /* 0x00000007048a7221 */ /* 0x004fe40000010000 */
[C---:B------:R-:W-:Y:S02]  /*1c210*/  FMUL.FTZ R5, R0.reuse, R141 ;  /* 0x0000008d00057220 */ /* 0x040fe40000410000 */
[----:B------:R-:W-:Y:S01]  /*1c220*/  FMUL.FTZ R10, R0, R157 ;  /* 0x0000009d000a7220 */ /* 0x000fe20000410000 */
[----:B------:R-:W-:Y:S01]  /*1c230*/  FSETP.NE.FTZ.AND P3, PT, R138, RZ, PT ;  /* 0x000000ff8a00720b */ /* 0x000fe20003f75000 */
[C---:B------:R-:W-:Y:S02]  /*1c240*/  FMUL.FTZ R13, R0.reuse, R169 ;  /* 0x000000a9000d7220 */ /* 0x040fe40000410000 */
[C---:B------:R-:W-:Y:S01]  /*1c250*/  FMUL.FTZ R140, R0.reuse, R140 ;  /* 0x0000008c008c7220 */ /* 0x040fe20000410000 */
[----:B------:R-:W-:Y:S01]  /*1c260*/  R2P PR, R25, 0x6 ;  /* 0x0000000619007804 */ /* 0x000fe20000000000 */
[----:B------:R-:W-:-:S02]  /*1c270*/  FMUL.FTZ R152, R0, R152 ;  /* 0x0000009800987220 */ /* 0x000fc40000410000 */
[C---:B------:R-:W-:Y:S01]  /*1c280*/  FMUL.FTZ R153, R0.reuse, R153 ;  /* 0x0000009900997220 */ /* 0x040fe20000410000 */
[----:B------:R-:W1:Y:S01]  /*1c290*/  @P4 MUFU.RCP R2, R139 ;  /* 0x0000008b00024308 */ /* 0x000e620000001000 */
[C---:B------:R-:W-:Y:S01]  /*1c2a0*/  FMUL.FTZ R156, R0.reuse, R156 ;  /* 0x0000009c009c7220 */ /* 0x040fe20000410000 */
[----:B------:R-:W-:Y:S01]  /*1c2b0*/  F2FP.PACK_AB R5, R5, R140 ;  /* 0x0000008c0505723e */ /* 0x000fe200000000ff */
        /* <DEDUP_REMOVED lines=92> */
[----:B------:R-:W-:Y:S01]  /*1c880*/  FMUL.FTZ R7, R0, R147 ;  /* 0x0000009300077220 */ /* 0x000fe20000410000 */
        /* <DEDUP_REMOVED lines=258> */
.L_x_1999:
[----:B---34-:R-:W-:Y:S05]  /*1d8b0*/  BSYNC B0 ;  /* 0x0000000000007941 */ /* 0x018fea0003800000 */
.L_x_1998:
        /* <DEDUP_REMOVED lines=31> */
.L_x_2001:
[----:B---3--:R-:W-:Y:S05]  /*1dab0*/  BSYNC B0 ;  /* 0x0000000000007941 */ /* 0x008fea0003800000 */
.L_x_2000:
        /* <DEDUP_REMOVED lines=18> */
.L_x_2003:
[----:B------:R-:W-:Y:S05]  /*1dbe0*/  BSYNC B0 ;  /* 0x0000000000007941 */ /* 0x000fea0003800000 */
.L_x_2002:
        /* <DEDUP_REMOVED lines=18> */
.L_x_2005:
[----:B------:R-:W-:Y:S05]  /*1dd10*/  BSYNC B0 ;  /* 0x0000000000007941 */ /* 0x000fea0003800000 */
.L_x_2004:
        /* <DEDUP_REMOVED lines=18> */
.L_x_2007:
[----:B------:R-:W-:Y:S05]  /*1de40*/  BSYNC B0 ;  /* 0x0000000000007941 */ /* 0x000fea0003800000 */
.L_x_2006:
        /* <DEDUP_REMOVED lines=18> */
.L_x_2009:
[----:B------:R-:W-:Y:S05]  /*1df70*/  BSYNC B0 ;  /* 0x0000000000007941 */ /* 0x000fea0003800000 */
.L_x_2008:
        /* <DEDUP_REMOVED lines=18> */
.L_x_2011:
[----:B------:R-:W-:Y:S05]  /*1e0a0*/  BSYNC B0 ;  /* 0x0000000000007941 */ /* 0x000fea0003800000 */
.L_x_2010:
        /* <DEDUP_REMOVED lines=18> */
.L_x_2013:
[----:B------:R-:W-:Y:S05]  /*1e1d0*/  BSYNC B0 ;  /* 0x0000000000007941 */ /* 0x000fea0003800000 */
.L_x_2012:
        /* <DEDUP_REMOVED lines=19> */
.L_x_2014:
        /* <DEDUP_REMOVED lines=15> */
.L_x_2406:


//--------------------- .text._ZN5flash16flash_fwd_kernelI23Flash_fwd_kernel_traitsILi128ELi128ELi32ELi4ELb0ELb0EN7cutlass6half_tE19Flash_kernel_traitsILi128ELi128ELi32ELi4ES3_EELb1ELb0ELb1ELb0ELb0ELb0ELb0ELb1EEEvNS_16Flash_fwd_paramsE --------------------------
	.section	.text._ZN5flash16flash_fwd_kernelI23Flash_fwd_kernel_traitsILi128ELi128ELi32ELi4ELb0ELb0EN7cutlass6half_tE19Flash_kernel_traitsILi128ELi128ELi32ELi4ES3_EELb1ELb0ELb1ELb0ELb0ELb0ELb0ELb1EEEvNS_16Flash_fwd_paramsE,"ax",@progbits
	.sectioninfo	@"SHI_REGISTERS=255"
	.align	128
        .global         _ZN5flash16flash_fwd_kernelI23Flash_fwd_kernel_traitsILi128ELi128ELi32ELi4ELb0ELb0EN7cutlass6half_tE19Flash_kernel_traitsILi128ELi128ELi32ELi4ES3_EELb1ELb0ELb1ELb0ELb0ELb0ELb0ELb1EEEvNS_16Flash_fwd_paramsE
        .type           _ZN5flash16flash_fwd_kernelI23Flash_fwd_kernel_traitsILi128ELi128ELi32ELi4ELb0ELb0EN7cutlass6half_tE19Flash_kernel_traitsILi128ELi128ELi32ELi4ES3_EELb1ELb0ELb1ELb0ELb0ELb0ELb0ELb1EEEvNS_16Flash_fwd_paramsE,@function
        .size           _ZN5flash16flash_fwd_kernelI23Flash_fwd_kernel_traitsILi128ELi128ELi32ELi4ELb0ELb0EN7cutlass6half_tE19Flash_kernel_traitsILi128ELi128ELi32ELi4ES3_EELb1ELb0ELb1ELb0ELb0ELb0ELb0ELb1EEEvNS_16Flash_fwd_paramsE,(.L_x_2407 - _ZN5flash16flash_fwd_kernelI23Flash_fwd_kernel_traitsILi128ELi128ELi32ELi4ELb0ELb0EN7cutlass6half_tE19Flash_kernel_traitsILi128ELi128ELi32ELi4ES3_EELb1ELb0ELb1ELb0ELb0ELb0ELb0ELb1EEEvNS_16Flash_fwd_paramsE)
        .other          _ZN5flash16flash_fwd_kernelI23Flash_fwd_kernel_traitsILi128ELi128ELi32ELi4ELb0ELb0EN7cutlass6half_tE19Flash_kernel_traitsILi128ELi128ELi32ELi4ES3_EELb1ELb0ELb1ELb0ELb0ELb0ELb0ELb1EEEvNS_16Flash_fwd_paramsE,@"STO_CUDA_ENTRY STV_DEFAULT"
_ZN5flash16flash_fwd_kernelI23Flash_fwd_kernel_traitsILi128ELi128ELi32ELi4ELb0ELb0EN7cutlass6half_tE19Flash_kernel_traitsILi128ELi128ELi32ELi4ES3_EELb1ELb0ELb1ELb0ELb0ELb0ELb0ELb1EEEvNS_16Flash_fwd_paramsE:
.text._ZN5flash16flash_fwd_kernelI23Flash_fwd_kernel_traitsILi128ELi128ELi32ELi4ELb0ELb0EN7cutlass6half_tE19Flash_kernel_traitsILi128ELi128ELi32ELi4ES3_EELb1ELb0ELb1ELb0ELb0ELb0ELb0ELb1EEEvNS_16Flash_fwd_paramsE:
        /* <DEDUP_REMOVED lines=12> */
[----:B------:R-:W-:-:S06]  /*00c0*/  ULDC.64 UR4, c[0x0][0x240] ;  /* 0x0000900000047ab9 */ /* 0x000fcc0000000a00 */
[----:B------:R-:W1:Y:S01]  /*00d0*/  S2UR UR12, SR_CTAID.Y ;  /* 0x00000000000c79c3 */ /* 0x000e620000002600 */
[----:B------:R3:W4:Y:S07]  /*00e0*/  @P2 LDG.E.64 R4, [R2.64] ;  /* 0x0000001c02042981 */ /* 0x00072e000c1e1b00 */
[----:B------:R-:W1:Y:S01]  /*00f0*/  S2UR UR6, SR_CTAID.Z ;  /* 0x00000000000679c3 */ /* 0x000e620000002700 */
[----:B------:R-:W-:Y:S02]  /*0100*/  UMOV UR23, 0x4 ;  /* 0x0000000400177882 */ /* 0x000fe40000000000 */
[----:B------:R-:W-:-:S02]  /*0110*/  ULDC.64 UR10, c[0x0][0x240] ;  /* 0x00009000000a7ab9 */ /* 0x000fc40000000a00 */
[----:B------:R-:W-:Y:S01]  /*0120*/  ULDC.64 UR8, c[0x0][0x248] ;  /* 0x0000920000087ab9 */ /* 0x000fe20000000a00 */
[----:B---3--:R-:W-:Y:S01]  /*0130*/  @P2 MOV R2, R7 ;  /* 0x0000000700022202 */ /* 0x008fe20000000f00 */
[----:B------:R-:W-:-:S06]  /*0140*/  @P2 IMAD.MOV.U32 R3, RZ, RZ, R8 ;  /* 0x000000ffff032224 */ /* 0x000fcc00078e0008 */
[----:B------:R-:W3:Y:S01]  /*0150*/  @P2 LDG.E.64 R2, [R2.64] ;  /* 0x0000001c02022981 */ /* 0x000ee2000c1e1b00 */
[----:B-1----:R-:W-:Y:S02]  /*0160*/  ULOP3.LUT UR7, UR6, UR26, UR12, 0xfe, !UPT ;  /* 0x0000001a06077292 */ /* 0x002fe4000f8efe0c */
[----:B------:R-:W-:Y:S02]  /*0170*/  UISETP.NE.U32.AND UP2, UPT, URZ, UR4, UPT ;  /* 0x000000043f00728c */ /* 0x000fe4000bf45070 */
[----:B------:R-:W-:Y:S02]  /*0180*/  UIMAD.WIDE UR10, UR12, UR23, UR10 ;  /* 0x000000170c0a72a5 */ /* 0x000fe4000f8e020a */
[----:B--2---:R-:W-:Y:S01]  /*0190*/  LOP3.LUT P3, RZ, R22, UR7, RZ, 0xfc, !PT ;  /* 0x0000000716ff7c12 */ /* 0x004fe2000f86fcff */
[----:B------:R-:W-:Y:S02]  /*01a0*/  UISETP.NE.AND.EX UP2, UPT, URZ, UR5, UPT, UP2 ;  /* 0x000000053f00728c */ /* 0x000fe4000bf45320 */
[----:B------:R-:W-:-:S02]  /*01b0*/  ULDC.U8 UR7, c[0x0][0x312] ;  /* 0x0000c48000077ab9 */ /* 0x000fc40000000000 */
[----:B------:R-:W-:Y:S02]  /*01c0*/  ULDC.64 UR4, c[0x0][0x250] ;  /* 0x0000940000047ab9 */ /* 0x000fe40000000a00 */
[----:B------:R-:W-:Y:S01]  /*01d0*/  PLOP3.LUT P0, PT, PT, PT, UP2, 0x80, 0x0 ;  /* 0x000000000000781c */ /* 0x000fe20003f0f028 */
[----:B------:R-:W-:Y:S02]  /*01e0*/  UISETP.NE.U32.AND UP0, UPT, URZ, UR4, UPT ;  /* 0x000000043f00728c */ /* 0x000fe4000bf05070 */
[----:B------:R-:W-:Y:S02]  /*01f0*/  UISETP.NE.AND UP3, UPT, UR7, URZ, UPT ;  /* 0x0000003f0700728c */ /* 0x000fe4000bf65270 */
[----:B------:R-:W-:Y:S01]  /*0200*/  UISETP.EQ.U32.AND UP1, UPT, URZ, UR8, UPT ;  /* 0x000000083f00728c */ /* 0x000fe2000bf22070 */
[----:B------:R-:W-:Y:S01]  /*0210*/  @!P3 IMAD.MOV.U32 R10, RZ, RZ, c[0x0][0x308] ;  /* 0x0000c200ff0ab624 */ /* 0x000fe200078e00ff */
[----:B------:R-:W-:Y:S01]  /*0220*/  UISETP.NE.AND.EX UP0, UPT, URZ, UR5, UPT, UP0 ;  /* 0x000000053f00728c */ /* 0x000fe2000bf05300 */
[----:B------:R-:W-:Y:S01]  /*0230*/  @!P3 IMAD.MOV.U32 R11, RZ, RZ, c[0x0][0x30c] ;  /* 0x0000c300ff0bb624 */ /* 0x000fe200078e00ff */
[----:B------:R-:W-:-:S02]  /*0240*/  UISETP.EQ.OR.EX UP1, UPT, URZ, UR9, !UP3, UP1 ;  /* 0x000000093f00728c */ /* 0x000fc4000df22710 */
[----:B------:R-:W-:Y:S02]  /*0250*/  ULDC.64 UR4, c[0x0][0x250] ;  /* 0x0000940000047ab9 */ /* 0x000fe40000000a00 */
[----:B------:R-:W-:Y:S02]  /*0260*/  ULDC.64 UR8, c[0x0][0x248] ;  /* 0x0000920000087ab9 */ /* 0x000fe40000000a00 */
[----:B------:R-:W-:-:S03]  /*0270*/  UIMAD.WIDE UR8, UR12, UR23, UR8 ;  /* 0x000000170c0872a5 */ /* 0x000fc6000f8e0208 */
        /* <DEDUP_REMOVED lines=23> */
[----:B------:R-:W-:Y:S01]  /*03f0*/  UMOV UR25, 0xffffffff ;  /* 0xffffffff00197882 */ /* 0x000fe20000000000 */
[----:B------:R-:W2:Y:S01]  /*0400*/  LDC.U8 R96, c[0x0][0x2d8] ;  /* 0x0000b600ff607b82 */ /* 0x000ea20000000000 */
        /* <DEDUP_REMOVED lines=22> */
.L_x_2015:
[----:B------:R-:W-:Y:S02]  /*0570*/  ULDC UR8, c[0x0][0x218] ;  /* 0x0000860000087ab9 */ /* 0x000fe40000000800 */
.L_x_2016:
        /* <DEDUP_REMOVED lines=48> */
[----:B------:R-:W-:Y:S01]  /*0880*/  USHF.R.S32.HI UR11, URZ, 0x1f, UR6 ;  /* 0x0000001f3f0b7899 */ /* 0x000fe20008011406 */
[----:B------:R-:W-:Y:S01]  /*0890*/  LOP3.LUT R0, R8, 0xfffffff8, RZ, 0xc0, !PT ;  /* 0xfffffff808007812 */ /* 0x000fe200078ec0ff */
[----:B------:R-:W-:Y:S01]  /*08a0*/  ULDC.64 UR8, c[0x0][0x1e0] ;  /* 0x0000780000087ab9 */ /* 0x000fe20000000a00 */
[----:B------:R-:W-:Y:S01]  /*08b0*/  SHF.R.S32.HI R8, RZ, 0x3, R8 ;  /* 0x00000003ff087819 */ /* 0x000fe20000011408 */
[----:B------:R-:W-:Y:S01]  /*08c0*/  ULDC.U8 UR13, c[0x0][0x328] ;  /* 0x0000ca00000d7ab9 */ /* 0x000fe20000000000 */
[----:B------:R-:W-:Y:S01]  /*08d0*/  IMAD.U32 R6, RZ, RZ, UR26 ;  /* 0x0000001aff067e24 */ /* 0x000fe2000f8e00ff */
[----:B------:R-:W-:Y:S01]  /*08e0*/  UISETP.NE.AND UP3, UPT, UR13, URZ, UPT ;  /* 0x0000003f0d00728c */ /* 0x000fe2000bf65270 */
[----:B------:R-:W-:Y:S01]  /*08f0*/  IMAD.IADD R15, R22, 0x1, -R0 ;  /* 0x00000001160f7824 */ /* 0x000fe200078e0a00 */
[----:B------:R-:W-:Y:S01]  /*0900*/  @UP0 UIMAD.WIDE.U32 UR14, UR25, UR4, URZ ;  /* 0x00000004190e02a5 */ /* 0x000fe2000f8e003f */
[--C-:B------:R-:W-:Y:S01]  /*0910*/  SHF.R.S32.HI R9, RZ, 0x1f, R8.reuse ;  /* 0x0000001fff097819 */ /* 0x100fe20000011408 */
[----:B------:R-:W-:Y:S01]  /*0920*/  @!UP0 UIMAD.WIDE.U32 UR16, UR12, UR8, URZ ;  /* 0x000000080c1082a5 */ /* 0x000fe2000f8e003f */
[----:B------:R-:W-:Y:S01]  /*0930*/  IMAD.SHL.U32 R14, R15, 0x8, RZ ;  /* 0x000000080f0e7824 */ /* 0x000fe200078e00ff */
[----:B------:R-:W-:Y:S01]  /*0940*/  @UP0 UIMAD UR7, UR25, UR5, UR15 ;  /* 0x00000005190702a4 */ /* 0x000fe2000f8e020f */
[----:B------:R-:W-:Y:S01]  /*0950*/  BSSY B0, `(.L_x_2018) ;  /* 0x0000039000007945 */ /* 0x000fe20003800000 */
[----:B------:R-:W-:Y:S01]  /*0960*/  @!UP0 USHF.R.S32.HI UR15, URZ, 0x1f, UR12 ;  /* 0x0000001f3f0f8899 */ /* 0x000fe2000801140c */
[----:B------:R-:W-:Y:S01]  /*0970*/  IMAD.WIDE R6, R6, 0x80, R8 ;  /* 0x0000008006067825 */ /* 0x000fe200078e0208 */
[----:B------:R-:W-:Y:S01]  /*0980*/  ULDC.64 UR4, c[0x0][0x1f0] ;  /* 0x00007c0000047ab9 */ /* 0x000fe20000000a00 */
[----:B------:R-:W-:Y:S01]  /*0990*/  IADD3 R23, R14, 0x40, RZ ;  /* 0x000000400e177810 */ /* 0x000fe20007ffe0ff */
[----:B------:R-:W-:-:S02]  /*09a0*/  UIMAD UR4, UR11, UR4, URZ ;  /* 0x000000040b0472a4 */ /* 0x000fc4000f8e023f */
[----:B------:R-:W-:Y:S02]  /*09b0*/  @!UP0 UIMAD UR15, UR15, UR8, URZ ;  /* 0x000000080f0f82a4 */ /* 0x000fe4000f8e023f */
[----:B------:R-:W-:Y:S02]  /*09c0*/  ULDC.U8 UR11, c[0x0][0x329] ;  /* 0x0000ca40000b7ab9 */ /* 0x000fe40000000000 */
[----:B------:R-:W-:Y:S02]  /*09d0*/  UISETP.NE.AND UP2, UPT, UR11, URZ, UPT ;  /* 0x0000003f0b00728c */ /* 0x000fe4000bf45270 */
[----:B------:R-:W-:Y:S02]  /*09e0*/  @!UP0 UIMAD UR15, UR12, UR9, UR15 ;  /* 0x000000090c0f82a4 */ /* 0x000fe4000f8e020f */
[----:B------:R-:W-:Y:S02]  /*09f0*/  UISETP.EQ.AND UP3, UPT, UR11, URZ, UP3 ;  /* 0x0000003f0b00728c */ /* 0x000fe40009f62270 */
[----:B------:R-:W-:-:S02]  /*0a00*/  ULDC UR9, c[0x0][0x214] ;  /* 0x0000850000097ab9 */ /* 0x000fc40000000800 */
[----:B------:R-:W-:Y:S02]  /*0a10*/  ULDC UR8, c[0x0][0x234] ;  /* 0x00008d0000087ab9 */ /* 0x000fe40000000800 */
[----:B------:R-:W-:Y:S02]  /*0a20*/  UIMAD UR5, UR6, UR5, UR4 ;  /* 0x00000005060572a4 */ /* 0x000fe4000f8e0204 */
[----:B------:R-:W-:Y:S02]  /*0a30*/  @!UP2 UISETP.NE.AND UP1, UPT, UR13, URZ, UPT ;  /* 0x0000003f0d00a28c */ /* 0x000fe4000bf25270 */
[----:B------:R-:W-:Y:S02]  /*0a40*/  @UP2 ULDC UR11, c[0x0][0x210] ;  /* 0x00008400000b2ab9 */ /* 0x000fe40000000800 */
[----:B------:R-:W-:Y:S02]  /*0a50*/  @UP2 UIMAD UR11, UR11, UR9, URZ ;  /* 0x000000090b0b22a4 */ /* 0x000fe4000f8e023f */
        /* <DEDUP_REMOVED lines=18> */
[----:B------:R-:W-:Y:S01]  /*0b80*/  UIMAD UR11, UR6, UR11, UR18 ;  /* 0x0000000b060b72a4 */ /* 0x000fe2000f8e0212 */
[----:B------:R-:W-:Y:S01]  /*0b90*/  IADD3 R11, R13, UR5, RZ ;  /* 0x000000050d0b7c10 */ /* 0x000fe2000fffe0ff */
[----:B------:R-:W-:Y:S02]  /*0ba0*/  @!UP3 UMOV UR20, URZ ;  /* 0x0000003f0014bc82 */ /* 0x000fe40008000000 */
[----:B------:R-:W-:Y:S02]  /*0bb0*/  @UP3 UMOV UR20, UR13 ;  /* 0x0000000d00143c82 */ /* 0x000fe40008000000 */
[----:B------:R-:W-:Y:S02]  /*0bc0*/  @!UP3 UMOV UR21, URZ ;  /* 0x0000003f0015bc82 */ /* 0x000fe40008000000 */
[----:B------:R-:W-:-:S02]  /*0bd0*/  USHF.R.S32.HI UR4, URZ, 0x1f, UR10 ;  /* 0x0000001f3f047899 */ /* 0x000fc4000801140a */
        /* <DEDUP_REMOVED lines=16> */
.L_x_2019:
[----:B------:R-:W-:Y:S05]  /*0ce0*/  BSYNC B0 ;  /* 0x0000000000007941 */ /* 0x000fea0003800000 */
.L_x_2018:
        /* <DEDUP_REMOVED lines=18> */
.L_x_2021:
[----:B------:R-:W-:Y:S05]  /*0e10*/  BSYNC B0 ;  /* 0x0000000000007941 */ /* 0x000fea0003800000 */
.L_x_2020:
        /* <DEDUP_REMOVED lines=18> */
.L_x_2023:
[----:B------:R-:W-:Y:S05]  /*0f40*/  BSYNC B0 ;  /* 0x0000000000007941 */ /* 0x000fea0003800000 */
.L_x_2022:
        /* <DEDUP_REMOVED lines=18> */
.L_x_2025:
[----:B------:R-:W-:Y:S05]  /*1070*/  BSYNC B0 ;  /* 0x0000000000007941 */ /* 0x000fea0003800000 */
.L_x_2024:
        /* <DEDUP_REMOVED lines=18> */
.L_x_2027:
[----:B------:R-:W-:Y:S05]  /*11a0*/  BSYNC B0 ;  /* 0x0000000000007941 */ /* 0x000fea0003800000 */
.L_x_2026:
        /* <DEDUP_REMOVED lines=18> */
.L_x_2029:
[----:B------:R-:W-:Y:S05]  /*12d0*/  BSYNC B0 ;  /* 0x0000000000007941 */ /* 0x000fea0003800000 */
.L_x_2028:
        /* <DEDUP_REMOVED lines=18> */
.L_x_2031:
[----:B------:R-:W-:Y:S05]  /*1400*/  BSYNC B0 ;  /* 0x0000000000007941 */ /* 0x000fea0003800000 */
.L_x_2030:
        /* <DEDUP_REMOVED lines=18> */
.L_x_2033:
[----:B------:R-:W-:Y:S05]  /*1530*/  BSYNC B0 ;  /* 0x0000000000007941 */ /* 0x000fea0003800000 */
.L_x_2032:
        /* <DEDUP_REMOVED lines=67> */
.L_x_2017:
[----:B------:R-:W-:Y:S01]  /*1970*/  UISETP.NE.AND UP0, UPT, UR25, -0x1, UPT ;  /* 0xffffffff1900788c */ /* 0x000fe2000bf05270 */
[----:B------:R-:W-:Y:S01]  /*1980*/  SHF.R.S32.HI R0, RZ, 0x1f, R100 ;  /* 0x0000001fff007819 */ /* 0x000fe20000011464 */
[----:B------:R-:W-:Y:S02]  /*1990*/  UISETP.NE.AND UP1, UPT, UR14, -0x1, UPT ;  /* 0xffffffff0e00788c */ /* 0x000fe4000bf25270 */
[----:B------:R-:W-:Y:S02]  /*19a0*/  ULDC.64 UR4, c[0x0][0x190] ;  /* 0x0000640000047ab9 */ /* 0x000fe40000000a00 */
[----:B------:R-:W-:Y:S02]  /*19b0*/  ULDC.64 UR8, c[0x0][0x178] ;  /* 0x00005e0000087ab9 */ /* 0x000fe40000000a00 */
[----:B------:R-:W-:Y:S01]  /*19c0*/  PLOP3.LUT P0, PT, PT, PT, UP1, 0x80, 0x0 ;  /* 0x000000000000781c */ /* 0x000fe20003f0f018 */
[----:B------:R-:W-:-:S02]  /*19d0*/  ULDC UR36, c[0x0][0x228] ;  /* 0x00008a0000247ab9 */ /* 0x000fc40000000800 */
[----:B------:R-:W-:Y:S02]  /*19e0*/  @UP0 UIMAD.WIDE.U32 UR16, UR25, UR4, URZ ;  /* 0x00000004191002a5 */ /* 0x000fe4000f8e003f */
[----:B------:R-:W-:Y:S02]  /*19f0*/  @!UP0 USHF.R.S32.HI UR15, URZ, 0x1f, UR12 ;  /* 0x0000001f3f0f8899 */ /* 0x000fe4000801140c */
[----:B------:R-:W-:Y:S02]  /*1a00*/  @UP0 UIMAD UR11, UR25, UR5, UR17 ;  /* 0x00000005190b02a4 */ /* 0x000fe4000f8e0211 */
[----:B------:R-:W-:Y:S02]  /*1a10*/  @UP1 UIADD3 UR17, UR13, UR14, URZ ;  /* 0x0000000e0d111290 */ /* 0x000fe4000fffe03f */
[----:B------:R-:W-:Y:S02]  /*1a20*/  ULDC.64 UR4, c[0x0][0x198] ;  /* 0x0000660000047ab9 */ /* 0x000fe40000000a00 */
[----:B------:R-:W-:-:S02]  /*1a30*/  @!UP0 UIMAD UR15, UR15, UR8, URZ ;  /* 0x000000080f0f82a4 */ /* 0x000fc4000f8e023f */
[----:B------:R-:W-:Y:S02]  /*1a40*/  @UP1 UIMAD.WIDE.U32 UR20, UR17, UR4, URZ ;  /* 0x00000004111412a5 */ /* 0x000fe4000f8e003f */
[----:B------:R-:W-:Y:S02]  /*1a50*/  @!UP0 UIMAD UR15, UR12, UR9, UR15 ;  /* 0x000000090c0f82a4 */ /* 0x000fe4000f8e020f */
[----:B------:R-:W-:Y:S02]  /*1a60*/  @UP1 UIMAD UR9, UR17, UR5, UR21 ;  /* 0x00000005110912a4 */ /* 0x000fe4000f8e0215 */
[----:B------:R-:W-:Y:S02]  /*1a70*/  ULDC UR4, c[0x0][0x224] ;  /* 0x0000890000047ab9 */ /* 0x000fe40000000800 */
[----:B------:R-:W-:Y:S02]  /*1a80*/  ULDC UR5, c[0x0][0x1c0] ;  /* 0x0000700000057ab9 */ /* 0x000fe40000000800 */
[----:B------:R-:W-:-:S02]  /*1a90*/  UIMAD UR5, UR12, UR5, UR6 ;  /* 0x000000050c0572a4 */ /* 0x000fc4000f8e0206 */
[----:B------:R-:W-:Y:S02]  /*1aa0*/  @!UP0 UIMAD.WIDE.U32 UR34, UR12, UR8, URZ ;  /* 0x000000080c2282a5 */ /* 0x000fe4000f8e003f */
[----:B------:R-:W-:Y:S02]  /*1ab0*/  UIMAD UR4, UR5, UR4, UR10 ;  /* 0x00000004050472a4 */ /* 0x000fe4000f8e020a */
[----:B------:R-:W-:Y:S02]  /*1ac0*/  USHF.L.U32 UR5, UR5, 0x5, URZ ;  /* 0x0000000505057899 */ /* 0x000fe4000800063f */
[----:B------:R-:W-:Y:S02]  /*1ad0*/  UIMAD UR36, UR4, UR36, URZ ;  /* 0x00000024042472a4 */ /* 0x000fe4000f8e023f */
[----:B------:R-:W-:Y:S02]  /*1ae0*/  USHF.R.S32.HI UR4, URZ, 0x1f, UR5 ;  /* 0x0000001f3f047899 */ /* 0x000fe40008011405 */
[----:B------:R-:W-:Y:S01]  /*1af0*/  IADD3 R93, P2, P1, R7, UR5, R100 ;  /* 0x00000005075d7c10 */ /* 0x000fe2000f95e064 */
[----:B------:R-:W-:-:S02]  /*1b00*/  @UP0 UMOV UR8, UR16 ;  /* 0x0000001000080c82 */ /* 0x000fc40008000000 */
[----:B------:R-:W-:Y:S01]  /*1b10*/  @!UP0 UIADD3 UR11, UR35, UR15, URZ ;  /* 0x0000000f230b8290 */ /* 0x000fe2000fffe03f */
[----:B------:R-:W-:Y:S01]  /*1b20*/  IADD3.X R91, R8, UR4, R0, P2, P1 ;  /* 0x00000004085b7c10 */ /* 0x000fe200097e2400 */
[----:B------:R1:W-:Y:S01]  /*1b30*/  STL [R1+0xac], R93 ;  /* 0x0000ac5d01007387 */ /* 0x0003e20000100800 */
[----:B------:R-:W-:Y:S02]  /*1b40*/  @!UP0 UMOV UR8, UR34 ;  /* 0x0000002200088c82 */ /* 0x000fe40008000000 */
[----:B------:R-:W-:Y:S01]  /*1b50*/  @UP1 UMOV UR16, UR20 ;  /* 0x0000001400101c82 */ /* 0x000fe20008000000 */
[----:B------:R-:W-:Y:S05]  /*1b60*/  @P0 BRA `(.L_x_2034) ;  /* 0x000000c000000947 */ /* 0x000fea0003800000 */
[----:B------:R-:W-:Y:S02]  /*1b70*/  USHF.R.S32.HI UR15, URZ, 0x1f, UR13 ;  /* 0x0000001f3f0f7899 */ /* 0x000fe4000801140d */
[----:B------:R-:W-:Y:S02]  /*1b80*/  ULDC.64 UR4, c[0x0][0x198] ;  /* 0x0000660000047ab9 */ /* 0x000fe40000000a00 */
[----:B------:R-:W-:-:S02]  /*1b90*/  UIMAD UR15, UR15, UR4, URZ ;  /* 0x000000040f0f72a4 */ /* 0x000fc4000f8e023f */
[----:B------:R-:W-:Y:S02]  /*1ba0*/  UIMAD.WIDE.U32 UR16, UR13, UR4, URZ ;  /* 0x000000040d1072a5 */ /* 0x000fe4000f8e003f */
[----:B------:R-:W-:Y:S02]  /*1bb0*/  UIMAD UR15, UR13, UR5, UR15 ;  /* 0x000000050d0f72a4 */ /* 0x000fe4000f8e020f */
[----:B------:R-:W-:Y:S02]  /*1bc0*/  USHF.R.S32.HI UR9, URZ, 0x1f, UR12 ;  /* 0x0000001f3f097899 */ /* 0x000fe4000801140c */
[----:B------:R-:W-:Y:S02]  /*1bd0*/  ULDC.64 UR4, c[0x0][0x180] ;  /* 0x0000600000047ab9 */ /* 0x000fe40000000a00 */
[----:B------:R-:W-:Y:S02]  /*1be0*/  UIADD3 UR17, UR17, UR15, URZ ;  /* 0x0000000f11117290 */ /* 0x000fe4000fffe03f */
[----:B------:R-:W-:-:S02]  /*1bf0*/  UIMAD UR9, UR9, UR4, URZ ;  /* 0x00000004090972a4 */ /* 0x000fc4000f8e023f */
[----:B------:R-:W-:Y:S02]  /*1c00*/  UIMAD.WIDE.U32 UR16, UR12, UR4, UR16 ;  /* 0x000000040c1072a5 */ /* 0x000fe4000f8e0010 */
[----:B------:R-:W-:-:S04]  /*1c10*/  UIMAD UR9, UR12, UR5, UR9 ;  /* 0x000000050c0972a4 */ /* 0x000fc8000f8e0209 */
[----:B------:R-:W-:Y:S02]  /*1c20*/  UIADD3 UR9, UR17, UR9, URZ ;  /* 0x0000000911097290 */ /* 0x000fe4000fffe03f */
.L_x_2034:
[----:B------:R-:W-:Y:S01]  /*1c30*/  IABS R4, c[0x0][0x1c8] ;  /* 0x0000720000047a13 */ /* 0x000fe20000000000 */
[----:B------:R-:W2:Y:S01]  /*1c40*/  S2R R6, SR_CTAID.Z ;  /* 0x0000000000067919 */ /* 0x000ea20000002700 */
        /* <DEDUP_REMOVED lines=9> */
[----:B------:R-:W-:Y:S01]  /*1ce0*/  USHF.R.S32.HI UR14, URZ, 0x1f, UR6 ;  /* 0x0000001f3f0e7899 */ /* 0x000fe20008011406 */
[----:B--2---:R-:W-:Y:S02]  /*1cf0*/  IABS R6, R6 ;  /* 0x0000000600067213 */ /* 0x004fe40000000000 */
[----:B---3--:R-:W-:-:S04]  /*1d00*/  IADD3 R2, R2, 0xffffffe, RZ ;  /* 0x0ffffffe02027810 */ /* 0x008fc80007ffe0ff */
        /* <DEDUP_REMOVED lines=31> */
.L_x_2035:
[CC--:B------:R-:W-:Y:S01]  /*1f00*/  LEA.HI R0, R5.reuse, R22.reuse, RZ, 0x3 ;  /* 0x0000001605007211 */ /* 0x0c0fe200078f18ff */
[----:B------:R-:W2:Y:S01]  /*1f10*/  S2R R14, SR_CTAID.Z ;  /* 0x00000000000e7919 */ /* 0x000ea20000002700 */
[CC--:B------:R-:W-:Y:S01]  /*1f20*/  LEA.HI R18, R5.reuse, R22.reuse, RZ, 0x4 ;  /* 0x0000001605127211 */ /* 0x0c0fe200078f20ff */
[----:B------:R-:W-:Y:S01]  /*1f30*/  ULDC.64 UR4, c[0x0][0x1a8] ;  /* 0x00006a0000047ab9 */ /* 0x000fe20000000a00 */
[----:B------:R-:W-:Y:S01]  /*1f40*/  SHF.R.S32.HI R12, RZ, 0x3, R0 ;  /* 0x00000003ff0c7819 */ /* 0x000fe20000011400 */
[----:B------:R-:W-:Y:S01]  /*1f50*/  UIMAD UR4, UR14, UR4, URZ ;  /* 0x000000040e0472a4 */ /* 0x000fe2000f8e023f */
        /* <DEDUP_REMOVED lines=12> */
[----:B------:R-:W-:Y:S01]  /*2020*/  SHF.R.S32.HI R4, RZ, 0x1f, R0 ;  /* 0x0000001fff047819 */ /* 0x000fe20000011400 */
[----:B------:R-:W-:Y:S01]  /*2030*/  UIADD3 UR6, -UR10, UR27, URZ ;  /* 0x0000001b0a067290 */ /* 0x000fe2000fffe13f */
[----:B------:R-:W-:Y:S01]  /*2040*/  LOP3.LUT R3, R2, 0x38, R104, 0xf8, !PT ;  /* 0x0000003802037812 */ /* 0x000fe200078ef868 */
[----:B------:R-:W-:Y:S01]  /*2050*/  BSSY B0, `(.L_x_2036) ;  /* 0x0000049000007945 */ /* 0x000fe20003800000 */
[----:B------:R-:W-:Y:S01]  /*2060*/  SHF.R.U32.HI R2, RZ, 0x3, R2 ;  /* 0x00000003ff027819 */ /* 0x000fe20000011602 */
[----:B------:R-:W-:Y:S01]  /*2070*/  IMAD.WIDE R10, R10, 0x80, R12 ;  /* 0x000000800a0a7825 */ /* 0x000fe200078e020c */
[----:B------:R-:W-:-:S02]  /*2080*/  LEA.HI R21, R4, R0, RZ, 0x3 ;  /* 0x0000000004157211 */ /* 0x000fc400078f18ff */
[----:B------:R-:W-:Y:S01]  /*2090*/  LOP3.LUT R3, R3, R2, RZ, 0x3c, !PT ;  /* 0x0000000203037212 */ /* 0x000fe200078e3cff */
[----:B------:R-:W-:Y:S01]  /*20a0*/  IMAD.SHL.U32 R4, R5, 0x8, RZ ;  /* 0x0000000805047824 */ /* 0x000fe200078e00ff */
[----:B------:R-:W-:Y:S02]  /*20b0*/  LOP3.LUT R2, R21, 0xfffffff8, RZ, 0xc0, !PT ;  /* 0xfffffff815027812 */ /* 0x000fe400078ec0ff */
        /* <DEDUP_REMOVED lines=9> */
[----:B------:R-:W-:Y:S01]  /*2150*/  SHF.R.S32.HI R17, RZ, 0x5, R16 ;  /* 0x00000005ff117819 */ /* 0x000fe20000011410 */
[----:B------:R-:W-:Y:S01]  /*2160*/  IMAD R0, R12, c[0x0][0x19c], R0 ;  /* 0x000067000c007a24 */ /* 0x000fe200078e0200 */
[----:B------:R-:W-:Y:S01]  /*2170*/  IADD3 R6, P0, R6, UR16, RZ ;  /* 0x0000001006067c10 */ /* 0x000fe2000ff1e0ff */
[----:B------:R-:W-:-:S03]  /*2180*/  IMAD.WIDE.U32 R4, R12, c[0x0][0x1a0], R104 ;  /* 0x000068000c047a25 */ /* 0x000fc600078e0068 */
[----:B------:R-:W-:Y:S01]  /*2190*/  IADD3.X R7, R7, UR9, R0, P0, !PT ;  /* 0x0000000907077c10 */ /* 0x000fe200087fe400 */
[----:B--2---:R-:W-:Y:S01]  /*21a0*/  IMAD.WIDE.U32 R14, R14, c[0x0][0x1a8], R2 ;  /* 0x00006a000e0e7a25 */ /* 0x004fe200078e0002 */
[----:B------:R-:W-:Y:S02]  /*21b0*/  IADD3 R2, P0, R4, UR20, RZ ;  /* 0x0000001404027c10 */ /* 0x000fe4000ff1e0ff */
[----:B------:R-:W-:Y:S01]  /*21c0*/  SHF.R.S32.HI R0, RZ, 0x1f, R8 ;  /* 0x0000001fff007819 */ /* 0x000fe20000011408 */
[----:B------:R-:W-:Y:S01]  /*21d0*/  IMAD R3, R12, c[0x0][0x1a4], R9 ;  /* 0x000069000c037a24 */ /* 0x000fe200078e0209 */
[----:B------:R-:W-:Y:S01]  /*21e0*/  SHF.R.S32.HI R9, RZ, 0x1f, R100 ;  /* 0x0000001fff097819 */ /* 0x000fe20000011464 */
[----:B------:R-:W-:Y:S01]  /*21f0*/  IMAD.WIDE.U32 R28, R8, c[0x0][0x1b0], R6 ;  /* 0x00006c00081c7a25 */ /* 0x000fe200078e0006 */
[----:B------:R-:W-:Y:S02]  /*2200*/  SHF.R.S32.HI R4, RZ, 0x1f, R16 ;  /* 0x0000001fff047819 */ /* 0x000fe40000011410 */
[----:B------:R-:W-:Y:S01]  /*2210*/  IADD3.X R3, R5, UR15, R3, P0, !PT ;  /* 0x0000000f05037c10 */ /* 0x000fe200087fe403 */
[C---:B------:R-:W-:Y:S01]  /*2220*/  IMAD R5, R0.reuse, c[0x0][0x1b0], RZ ;  /* 0x00006c0000057a24 */ /* 0x040fe200078e02ff */
[----:B------:R-:W-:Y:S01]  /*2230*/  LEA.HI R101, R9, R100, RZ, 0x2 ;  /* 0x0000006409657211 */ /* 0x000fe200078f10ff */
[----:B------:R-:W-:Y:S01]  /*2240*/  IMAD R0, R0, c[0x0][0x1b8], RZ ;  /* 0x00006e0000007a24 */ /* 0x000fe200078e02ff */
[----:B------:R3:W-:Y:S01]  /*2250*/  STL.64 [R1+0xa0], R28 ;  /* 0x0000a01c01007387 */ /* 0x0007e20000100a00 */
[----:B------:R-:W-:Y:S01]  /*2260*/  IMAD R9, R8, c[0x0][0x1b4], R5 ;  /* 0x00006d0008097a24 */ /* 0x000fe200078e0205 */
[----:B------:R-:W-:Y:S01]  /*2270*/  ISETP.GE.AND P0, PT, R12, UR6, PT ;  /* 0x000000060c007c0c */ /* 0x000fe2000bf06270 */
[----:B------:R-:W-:Y:S01]  /*2280*/  IMAD R5, R8, c[0x0][0x1bc], R0 ;  /* 0x00006f0008057a24 */ /* 0x000fe200078e0200 */
[----:B------:R-:W-:Y:S01]  /*2290*/  LEA.HI R4, R4, R17, RZ, 0x2 ;  /* 0x0000001104047211 */ /* 0x000fe200078f10ff */
[----:B------:R-:W-:Y:S01]  /*22a0*/  IMAD.WIDE.U32 R24, R8, c[0x0][0x1b8], R2 ;  /* 0x00006e0008187a25 */ /* 0x000fe200078e0002 */
[----:B------:R-:W-:-:S02]  /*22b0*/  SHF.R.S32.HI R16, RZ, 0x2, R101 ;  /* 0x00000002ff107819 */ /* 0x000fc40000011465 */
[----:B------:R-:W-:Y:S01]  /*22c0*/  LOP3.LUT R4, R4, 0xffffffc, RZ, 0xc0, !PT ;  /* 0x0ffffffc04047812 */ /* 0x000fe200078ec0ff */
[----:B------:R-:W-:Y:S01]  /*22d0*/  IMAD.IADD R27, R25, 0x1, R5 ;  /* 0x00000001191b7824 */ /* 0x000fe200078e0205 */
[----:B------:R3:W-:Y:S01]  /*22e0*/  STL.64 [R1+0xb8], R24 ;  /* 0x0000b81801007387 */ /* 0x0007e20000100a00 */
[----:B------:R-:W-:Y:S01]  /*22f0*/  IMAD.IADD R31, R29, 0x1, R9 ;  /* 0x000000011d1f7824 */ /* 0x000fe200078e0209 */
[----:B------:R-:W-:Y:S01]  /*2300*/  IADD3 R7, R15, UR4, RZ ;  /* 0x000000040f077c10 */ /* 0x000fe2000fffe0ff */
[----:B------:R-:W-:Y:S01]  /*2310*/  IMAD.IADD R0, R17, 0x1, -R4 ;  /* 0x0000000111007824 */ /* 0x000fe200078e0a04 */
[----:B------:R3:W-:Y:S01]  /*2320*/  STL [R1+0x8c], R95 ;  /* 0x00008c5f01007387 */ /* 0x0007e20000100800 */
[----:B------:R-:W-:Y:S02]  /*2330*/  IMAD.SHL.U32 R203, R203, 0x2, RZ ;  /* 0x00000002cbcb7824 */ /* 0x000fe400078e00ff */
[----:B------:R-:W-:Y:S01]  /*2340*/  IMAD R102, R0, 0x10, R16 ;  /* 0x0000001000667824 */ /* 0x000fe200078e0210 */
        /* <DEDUP_REMOVED lines=25> */
.L_x_2037:
[----:B------:R-:W-:Y:S05]  /*24e0*/  BSYNC B0 ;  /* 0x0000000000007941 */ /* 0x000fea0003800000 */
.L_x_2036:
        /* <DEDUP_REMOVED lines=29> */
.L_x_2039:
[----:B------:R-:W-:Y:S05]  /*26c0*/  BSYNC B0 ;  /* 0x0000000000007941 */ /* 0x000fea0003800000 */
.L_x_2038:
[----:B------:R-:W-:Y:S01]  /*26d0*/  IADD3 R0, R12, 0x20, RZ ;  /* 0x000000200c007810 */ /* 0x000fe20007ffe0ff */
[----:B------:R-:W-:Y:S03]  /*26e0*/  BSSY B0, `(.L_x_2040) ;  /* 0x000001c000007945 */ /* 0x000fe60003800000 */
[----:B------:R-:W-:-:S13]  /*26f0*/  ISETP.GE.AND P0, PT, R0, UR6, PT ;  /* 0x0000000600007c0c */ /* 0x000fda000bf06270 */
[----:B------:R-:W-:Y:S05]  /*2700*/  @P0 BRA `(.L_x_2041) ;  /* 0x0000019000000947 */ /* 0x000fea0003800000 */
[----:B--2---:R-:W-:Y:S01]  /*2710*/  IADD3 R4, P0, R10, 0x20, RZ ;  /* 0x000000200a047810 */ /* 0x004fe20007f1e0ff */
        /* <DEDUP_REMOVED lines=24> */
.L_x_2041:
[----:B------:R-:W-:Y:S05]  /*28a0*/  BSYNC B0 ;  /* 0x0000000000007941 */ /* 0x000fea0003800000 */
.L_x_2040:
        /* <DEDUP_REMOVED lines=29> */
.L_x_2043:
[----:B------:R-:W-:Y:S05]  /*2a80*/  BSYNC B0 ;  /* 0x0000000000007941 */ /* 0x000fea0003800000 */
.L_x_2042:
        /* <DEDUP_REMOVED lines=29> */
.L_x_2045:
[----:B------:R-:W-:Y:S05]  /*2c60*/  BSYNC B0 ;  /* 0x0000000000007941 */ /* 0x000fea0003800000 */
.L_x_2044:
        /* <DEDUP_REMOVED lines=29> */
.L_x_2047:
[----:B------:R-:W-:Y:S05]  /*2e40*/  BSYNC B0 ;  /* 0x0000000000007941 */ /* 0x000fea0003800000 */
.L_x_2046:
        /* <DEDUP_REMOVED lines=29> */
.L_x_2049:
[----:B------:R-:W-:Y:S05]  /*3020*/  BSYNC B0 ;  /* 0x0000000000007941 */ /* 0x000fea0003800000 */
.L_x_2048:
        /* <DEDUP_REMOVED lines=33> */
.L_x_2051:
[----:B------:R-:W-:Y:S05]  /*3240*/  BSYNC B0 ;  /* 0x0000000000007941 */ /* 0x000fea0003800000 */
.L_x_2050:
[----:B------:R-:W-:Y:S01]  /*3250*/  IMAD.MOV.U32 R98, RZ, RZ, R30 ;  /* 0x000000ffff627224 */ /* 0x000fe200078e001e */
[----:B------:R-:W-:Y:S01]  /*3260*/  UIADD3 UR33, UR32, -0x1, URZ ;  /* 0xffffffff20217890 */ /* 0x000fe2000fffe03f */
[----:B------:R-:W-:Y:S01]  /*3270*/  IMAD.MOV.U32 R99, RZ, RZ, R31 ;  /* 0x000000ffff637224 */ /* 0x000fe200078e001f */
[----:B------:R-:W-:Y:S01]  /*3280*/  MOV R98, R28 ;  /* 0x0000001c00627202 */ /* 0x000fe20000000f00 */
[----:B------:R-:W-:Y:S01]  /*3290*/  BSSY B0, `(.L_x_2052) ;  /* 0x000001c000007945 */ /* 0x000fe20003800000 */
[----:B------:R-:W-:Y:S02]  /*32a0*/  UIMAD UR9, UR33, -0x20, UR7 ;  /* 0xffffffe0210978a4 */ /* 0x000fe4000f8e0207 */
[----:B------:R-:W-:Y:S01]  /*32b0*/  USHF.R.S32.HI UR11, URZ, 0x1f, UR33 ;  /* 0x0000001f3f0b7899 */ /* 0x000fe20008011421 */
[----:B------:R4:W-:Y:S01]  /*32c0*/  STL.64 [R1+0x98], R98 ;  /* 0x0000986201007387 */ /* 0x0009e20000100a00 */
[----:B------:R-:W-:Y:S01]  /*32d0*/  UIMAD UR4, UR34, UR33, URZ ;  /* 0x00000021220472a4 */ /* 0x000fe2000f8e023f */
[----:B------:R-:W-:-:S02]  /*32e0*/  MOV R7, UR33 ;  /* 0x0000002100077c02 */ /* 0x000fc40008000f00 */
[----:B------:R-:W-:Y:S01]  /*32f0*/  ISETP.GE.AND P0, PT, R12, UR9, PT ;  /* 0x000000090c007c0c */ /* 0x000fe2000bf06270 */
[----:B------:R-:W-:Y:S02]  /*3300*/  UIMAD UR4, UR11, UR35, UR4 ;  /* 0x000000230b0472a4 */ /* 0x000fe4000f8e0204 */
        /* <DEDUP_REMOVED lines=20> */
.L_x_2053:
[----:B------:R-:W-:Y:S05]  /*3450*/  BSYNC B0 ;  /* 0x0000000000007941 */ /* 0x000fea0003800000 */
.L_x_2052:
        /* <DEDUP_REMOVED lines=12> */
[----:B--2---:R-:W-:-:S07]  /*3520*/  IADD3.X R4, R6, UR21, RZ, P2, !PT ;  /* 0x0000001506047c10 */ /* 0x004fce00097fe4ff */
        /* <DEDUP_REMOVED lines=15> */
.L_x_2055:
[----:B------:R-:W-:Y:S05]  /*3620*/  BSYNC B0 ;  /* 0x0000000000007941 */ /* 0x000fea0003800000 */
.L_x_2054:
[----:B------:R-:W0:Y:S01]  /*3630*/  LDGDEPBAR ;  /* 0x00000000000079af */ /* 0x000e220000000000 */
[----:B------:R-:W-:Y:S01]  /*3640*/  ISETP.GE.AND P0, PT, R12, UR9, PT ;  /* 0x000000090c007c0c */ /* 0x000fe2000bf06270 */
[----:B------:R-:W-:Y:S01]  /*3650*/  IMAD.U32 R0, RZ, RZ, UR26 ;  /* 0x0000001aff007e24 */ /* 0x000fe2000f8e00ff */
[----:B------:R-:W-:Y:S01]  /*3660*/  UIMAD UR5, UR19, UR33, URZ ;  /* 0x00000021130572a4 */ /* 0x000fe2000f8e023f */
[----:B--2---:R-:W-:Y:S01]  /*3670*/  IMAD.MOV.U32 R4, RZ, RZ, R26 ;  /* 0x000000ffff047224 */ /* 0x004fe200078e001a */
[----:B------:R-:W-:Y:S01]  /*3680*/  MOV R4, R24 ;  /* 0x0000001800047202 */ /* 0x000fe20000000f00 */
[----:B------:R-:W-:Y:S01]  /*3690*/  IMAD.MOV.U32 R5, RZ, RZ, R27 ;  /* 0x000000ffff057224 */ /* 0x000fe200078e001b */
[----:B------:R-:W-:Y:S01]  /*36a0*/  LEA R92, R0, R17, 0x3 ;  /* 0x00000011005c7211 */ /* 0x000fe200078e18ff */
[----:B------:R-:W-:Y:S01]  /*36b0*/  UIMAD UR5, UR11, UR20, UR5 ;  /* 0x000000140b0572a4 */ /* 0x000fe2000f8e0205 */
[----:B------:R-:W-:Y:S01]  /*36c0*/  LEA R2, R17, UR10, 0x4 ;  /* 0x0000000a11027c11 */ /* 0x000fe2000f8e20ff */
[----:B------:R-:W-:Y:S01]  /*36d0*/  IMAD.WIDE.U32 R6, R7, UR20, R4 ;  /* 0x0000001407067c25 */ /* 0x000fe2000f8e0004 */
[----:B------:R2:W-:Y:S01]  /*36e0*/  STL.64 [R1+0xb0], R4 ;  /* 0x0000b00401007387 */ /* 0x0005e20000100a00 */
[----:B------:R-:W-:Y:S01]  /*36f0*/  SHF.L.U32 R22, R22, 0x1, RZ ;  /* 0x0000000116167819 */ /* 0x000fe200000006ff */
[----:B------:R-:W-:Y:S01]  /*3700*/  UIADD3 UR17, UR30, -0x4ab325aa, URZ ;  /* 0xb54cda561e117890 */ /* 0x000fe2000fffe03f */
[----:B------:R-:W-:Y:S01]  /*3710*/  BSSY B0, `(.L_x_2056) ;  /* 0x000001c000007945 */ /* 0x000fe20003800000 */
[----:B------:R1:W-:Y:S01]  /*3720*/  STL [R1+0x64], R92 ;  /* 0x0000645c01007387 */ /* 0x0003e20000100800 */
[----:B------:R-:W-:Y:S01]  /*3730*/  UIADD3 UR16, UR31, 0x646e171e, URZ ;  /* 0x646e171e1f107890 */ /* 0x000fe2000fffe03f */
[----:B------:R-:W-:Y:S01]  /*3740*/  IMAD.IADD R88, R16, 0x1, R2 ;  /* 0x0000000110587824 */ /* 0x000fe200078e0202 */
[----:B------:R-:W-:Y:S01]  /*3750*/  LOP3.LUT R94, R22, 0x6, RZ, 0xc0, !PT ;  /* 0x00000006165e7812 */ /* 0x000fe200078ec0ff */
[----:B------:R-:W-:-:S04]  /*3760*/  DEPBAR.LE SB0, 0x0 ;  /* 0x000080000000791a */ /* 0x000fc80000000000 */
[----:B------:R-:W-:Y:S01]  /*3770*/  BAR.SYNC.DEFER_BLOCKING 0x0 ;  /* 0x0000000000007b1d */ /* 0x000fe20000010000 */
[----:B--2---:R-:W-:-:S05]  /*3780*/  IADD3 R5, R7, UR5, RZ ;  /* 0x0000000507057c10 */ /* 0x004fca000fffe0ff */
        /* <DEDUP_REMOVED lines=20> */
.L_x_2057:
[----:B------:R-:W-:Y:S05]  /*38d0*/  BSYNC B0 ;  /* 0x0000000000007941 */ /* 0x000fea0003800000 */
.L_x_2056:
[----:B------:R-:W-:Y:S01]  /*38e0*/  ISETP.GE.AND P0, PT, R8, UR9, PT ;  /* 0x0000000908007c0c */ /* 0x000fe2000bf06270 */
[----:B------:R-:W-:Y:S01]  /*38f0*/  ULDC UR5, c[0x0][0x1a4] ;  /* 0x0000690000057ab9 */ /* 0x000fe20000000800 */
[----:B------:R-:W-:Y:S01]  /*3900*/  IMAD.MOV.U32 R4, RZ, RZ, 0x10 ;  /* 0x00000010ff047424 */ /* 0x000fe200078e00ff */
[----:B------:R-:W-:Y:S01]  /*3910*/  UIADD3 UR8, UR7, 0x1, -UR27 ;  /* 0x0000000107087890 */ /* 0x000fe2000fffe81b */
[----:B------:R-:W-:Y:S01]  /*3920*/  R2P PR, R19, 0x6 ;  /* 0x0000000613007804 */ /* 0x000fe20000000000 */
[----:B------:R-:W-:Y:S01]  /*3930*/  USHF.L.U32 UR24, UR4, 0x4, URZ ;  /* 0x0000000404187899 */ /* 0x000fe2000800063f */
[----:B--2---:R-:W-:Y:S01]  /*3940*/  IMAD.MOV.U32 R3, RZ, RZ, 0x20 ;  /* 0x00000020ff037424 */ /* 0x004fe200078e00ff */
[----:B------:R-:W-:Y:S01]  /*3950*/  USHF.L.U64.HI UR23, UR4, UR23, UR5 ;  /* 0x0000001704177299 */ /* 0x000fe20008010205 */
[----:B------:R-:W-:Y:S01]  /*3960*/  BSSY B0, `(.L_x_2058) ;  /* 0x000001d000007945 */ /* 0x000fe20003800000 */
[----:B------:R-:W-:Y:S01]  /*3970*/  SEL R4, R4, 0xfffffff0, !P1 ;  /* 0xfffffff004047807 */ /* 0x000fe20004800000 */
[----:B------:R-:W-:Y:S01]  /*3980*/  ULDC UR5, c[0x0][0x2e4] ;  /* 0x0000b90000057ab9 */ /* 0x000fe20000000800 */
[----:B------:R-:W-:Y:S01]  /*3990*/  SEL R3, R3, 0xffffffe0, !P2 ;  /* 0xffffffe003037807 */ /* 0x000fe20005000000 */
[----:B------:R-:W-:Y:S01]  /*39a0*/  ULDC UR4, c[0x0][0x2e8] ;  /* 0x0000ba0000047ab9 */ /* 0x000fe20000000800 */
[----:B------:R2:W-:Y:S01]  /*39b0*/  @P0 STS.128 [R203+0xa800], RZ ;  /* 0x00a800ffcb000388 */ /* 0x0005e20000000c00 */
[----:B------:R-:W-:-:S02]  /*39c0*/  UIADD3 UR5, UR7, -UR5, -UR27 ;  /* 0x8000000507057290 */ /* 0x000fc4000fffe81b */
[----:B------:R-:W-:Y:S01]  /*39d0*/  UIADD3 UR4, UR8, UR4, URZ ;  /* 0x0000000408047290 */ /* 0x000fe2000fffe03f */
        /* <DEDUP_REMOVED lines=21> */
.L_x_2059:
[----:B------:R-:W-:Y:S05]  /*3b30*/  BSYNC B0 ;  /* 0x0000000000007941 */ /* 0x000fea0003800000 */
.L_x_2058:
        /* <DEDUP_REMOVED lines=10> */
[----:B------:R-:W-:-:S02]  /*3be0*/  LOP3.LUT R2, R2, 0x1c0, RZ, 0xc0, !PT ;  /* 0x000001c002027812 */ /* 0x000fc400078ec0ff */
[----:B------:R-:W-:Y:S01]  /*3bf0*/  LOP3.LUT R90, R8, 0xfffffe00, RZ, 0xc0, !PT ;  /* 0xfffffe00085a7812 */ /* 0x000fe200078ec0ff */
[----:B------:R-:W-:Y:S01]  /*3c00*/  IMAD.IADD R7, R7, 0x1, -R0 ;  /* 0x0000000107077824 */ /* 0x000fe200078e0a00 */
[----:B------:R-:W-:Y:S02]  /*3c10*/  LOP3.LUT R0, R6, 0x1c0, RZ, 0xc0, !PT ;  /* 0x000001c006007812 */ /* 0x000fe400078ec0ff */
[----:B------:R-:W-:Y:S01]  /*3c20*/  PLOP3.LUT P0, PT, PT, PT, UP0, 0x80, 0x0 ;  /* 0x000000000000781c */ /* 0x000fe20003f0f008 */
[----:B------:R-:W-:Y:S01]  /*3c30*/  IMAD.SHL.U32 R6, R7, 0x8, RZ ;  /* 0x0000000807067824 */ /* 0x000fe200078e00ff */
[----:B------:R-:W-:Y:S02]  /*3c40*/  LOP3.LUT R8, R0, 0x8, R5, 0xf8, !PT ;  /* 0x0000000800087812 */ /* 0x000fe400078ef805 */
[----:B------:R-:W-:Y:S02]  /*3c50*/  SHF.R.U32.HI R0, RZ, 0x3, R0 ;  /* 0x00000003ff007819 */ /* 0x000fe40000011600 */
[----:B------:R-:W-:-:S02]  /*3c60*/  LOP3.LUT R6, R2, 0x8, R6, 0xf8, !PT ;  /* 0x0000000802067812 */ /* 0x000fc400078ef806 */
[----:B------:R-:W-:Y:S01]  /*3c70*/  SHF.R.U32.HI R5, RZ, 0x3, R2 ;  /* 0x00000003ff057819 */ /* 0x000fe20000011602 */
[----:B------:R-:W-:Y:S01]  /*3c80*/  IMAD R2, R17, 0x400, R90 ;  /* 0x0000040011027824 */ /* 0x000fe200078e025a */
[----:B------:R-:W-:Y:S02]  /*3c90*/  LOP3.LUT R0, R8, R0, RZ, 0x3c, !PT ;  /* 0x0000000008007212 */ /* 0x000fe400078e3cff */
[----:B------:R-:W-:Y:S02]  /*3ca0*/  LOP3.LUT R89, R6, R5, RZ, 0x3c, !PT ;  /* 0x0000000506597212 */ /* 0x000fe400078e3cff */
[C---:B------:R-:W-:Y:S01]  /*3cb0*/  IADD3 R5, R88.reuse, 0x8, RZ ;  /* 0x0000000858057810 */ /* 0x040fe20007ffe0ff */
[----:B------:R-:W-:Y:S01]  /*3cc0*/  IMAD R0, R7, 0x200, R0 ;  /* 0x0000020007007824 */ /* 0x000fe200078e0200 */
[C---:B------:R-:W-:Y:S01]  /*3cd0*/  IADD3 R6, R88.reuse, UR4, RZ ;  /* 0x0000000458067c10 */ /* 0x040fe2000fffe0ff */
[----:B------:R-:W-:Y:S01]  /*3ce0*/  IMAD.IADD R2, R89, 0x1, R2 ;  /* 0x0000000159027824 */ /* 0x000fe200078e0202 */
[----:B------:R-:W-:Y:S01]  /*3cf0*/  IADD3 R7, R88, UR5, RZ ;  /* 0x0000000558077c10 */ /* 0x000fe2000fffe0ff */
[----:B------:R-:W-:Y:S01]  /*3d00*/  IMAD.SHL.U32 R188, R0, 0x2, RZ ;  /* 0x0000000200bc7824 */ /* 0x000fe200078e00ff */
[----:B------:R-:W-:Y:S01]  /*3d10*/  IMNMX R221, R6, UR7, PT ;  /* 0x0000000706dd7c17 */ /* 0x000fe2000b800200 */
[----:B------:R-:W-:Y:S01]  /*3d20*/  IMAD.SHL.U32 R190, R2, 0x2, RZ ;  /* 0x0000000202be7824 */ /* 0x000fe200078e00ff */
[----:B------:R-:W-:-:S02]  /*3d30*/  IADD3 R2, R88, 0x40, RZ ;  /* 0x0000004058027810 */ /* 0x000fc40007ffe0ff */
[----:B---3--:R-:W-:Y:S01]  /*3d40*/  LDSM.16.M88.4 R28, [R188+0x8000] ;  /* 0x00800000bc1c783b */ /* 0x008fe20000000200 */
[----:B------:R-:W-:Y:S01]  /*3d50*/  IADD3 R0, R188, 0x8000, RZ ;  /* 0x00008000bc007810 */ /* 0x000fe20007ffe0ff */
[--C-:B------:R-:W-:Y:S01]  /*3d60*/  IMAD R192, R4, 0x2, R190.reuse ;  /* 0x0000000204c07824 */ /* 0x100fe200078e02be */
[----:B------:R-:W-:Y:S01]  /*3d70*/  IADD3 R199, R188, 0x8020, RZ ;  /* 0x00008020bcc77810 */ /* 0x000fe20007ffe0ff */
[----:B------:R-:W1:Y:S01]  /*3d80*/  LDSM.16.M88.4 R8, [R190+0x2000] ;  /* 0x00200000be08783b */ /* 0x000e620000000200 */
[----:B------:R-:W-:Y:S01]  /*3d90*/  @P1 IADD3 R199, R0, -0x20, RZ ;  /* 0xffffffe000c71810 */ /* 0x000fe20007ffe0ff */
[----:B------:R-:W-:Y:S01]  /*3da0*/  IMAD.MOV.U32 R0, RZ, RZ, 0x40 ;  /* 0x00000040ff007424 */ /* 0x000fe200078e00ff */
[----:B------:R-:W-:Y:S01]  /*3db0*/  IMNMX R217, RZ, R7, !PT ;  /* 0x00000007ffd97217 */ /* 0x000fe20007800200 */
[----:B------:R-:W3:Y:S01]  /*3dc0*/  LDSM.16.M88.4 R32, [R188+0x8800] ;  /* 0x00880000bc20783b */ /* 0x000ee20000000200 */
[----:B------:R-:W-:Y:S01]  /*3dd0*/  IMAD R198, R3, 0x2, R190 ;  /* 0x0000000203c67824 */ /* 0x000fe200078e02be */
[----:B------:R-:W-:Y:S01]  /*3de0*/  IADD3 R202, R199, 0x800, RZ ;  /* 0x00000800c7ca7810 */ /* 0x000fe20007ffe0ff */
[----:B------:R-:W-:Y:S01]  /*3df0*/  IMAD R196, R3, 0x2, R192 ;  /* 0x0000000203c47824 */ /* 0x000fe200078e02c0 */
[----:B------:R-:W5:Y:S01]  /*3e00*/  LDSM.16.M88.4 R16, [R190] ;  /* 0x00000000be10783b */ /* 0x000f620000000200 */
[----:B------:R-:W-:-:S02]  /*3e10*/  SEL R0, R0, 0xffffffc0, !P2 ;  /* 0xffffffc000007807 */ /* 0x000fc40005000000 */
[C---:B------:R-:W-:Y:S01]  /*3e20*/  IADD3 R201, R199.reuse, 0x1000, RZ ;  /* 0x00001000c7c97810 */ /* 0x040fe20007ffe0ff */
[----:B------:R-:W-:Y:S01]  /*3e30*/  LDSM.16.M88.4 R36, [R199] ;  /* 0x00000000c724783b */ /* 0x000fe20000000200 */
[----:B------:R-:W-:Y:S01]  /*3e40*/  IADD3 R200, R199, 0x1800, RZ ;  /* 0x00001800c7c87810 */ /* 0x000fe20007ffe0ff */
[----:B------:R-:W-:Y:S02]  /*3e50*/  IMAD.IADD R197, R188, 0x1, R0 ;  /* 0x00000001bcc57824 */ /* 0x000fe400078e0200 */
[----:B------:R-:W2:Y:S01]  /*3e60*/  LDSM.16.M88.4 R12, [R192+0x2000] ;  /* 0x00200000c00c783b */ /* 0x000ea20000000200 */
[----:B------:R-:W-:Y:S01]  /*3e70*/  IMAD.IADD R195, R0, 0x1, R199 ;  /* 0x0000000100c37824 */ /* 0x000fe200078e02c7 */
[----:B------:R-:W-:Y:S02]  /*3e80*/  IADD3 R0, R88, 0x48, RZ ;  /* 0x0000004858007810 */ /* 0x000fe40007ffe0ff */
[----:B------:R-:W4:Y:S02]  /*3e90*/  LDSM.16.M88.4 R40, [R199+0x800] ;  /* 0x00080000c728783b */ /* 0x000f240000000200 */
[----:B------:R-:W-:-:S02]  /*3ea0*/  IADD3 R6, R0, UR5, RZ ;  /* 0x0000000500067c10 */ /* 0x000fc4000fffe0ff */
[----:B------:R-:W2:Y:S01]  /*3eb0*/  LDSM.16.M88.4 R24, [R192] ;  /* 0x00000000c018783b */ /* 0x000ea20000000200 */
[----:B------:R-:W-:Y:S02]  /*3ec0*/  IADD3 R0, R0, UR4, RZ ;  /* 0x0000000400007c10 */ /* 0x000fe4000fffe0ff */
[----:B------:R-:W-:Y:S01]  /*3ed0*/  IMNMX R214, RZ, R6, !PT ;  /* 0x00000006ffd67217 */ /* 0x000fe20007800200 */
[----:B------:R-:W-:Y:S01]  /*3ee0*/  LDSM.16.M88.4 R44, [R197+0x8000] ;  /* 0x00800000c52c783b */ /* 0x000fe20000000200 */
[----:B------:R-:W-:-:S03]  /*3ef0*/  IMNMX R218, R0, UR7, PT ;  /* 0x0000000700da7c17 */ /* 0x000fc6000b800200 */
[----:B------:R-:W2:Y:S04]  /*3f00*/  LDSM.16.M88.4 R20, [R198+0x2000] ;  /* 0x00200000c614783b */ /* 0x000ea80000000200 */
[----:B------:R-:W2:Y:S01]  /*3f10*/  LDSM.16.M88.4 R68, [R197+0x8800] ;  /* 0x00880000c544783b */ /* 0x000ea20000000200 */
[C---:B-1----:R-:W-:Y:S08]  /*3f20*/  HMMA.16816.F32 R56, R8.reuse, R28, RZ ;  /* 0x0000001c0838723c */ /* 0x042ff000000018ff */
[C---:B---3--:R-:W-:Y:S08]  /*3f30*/  HMMA.16816.F32 R48, R8.reuse, R32, RZ ;  /* 0x000000200830723c */ /* 0x048ff000000018ff */
[C---:B------:R-:W-:Y:S08]  /*3f40*/  HMMA.16816.F32 R52, R8.reuse, R30, RZ ;  /* 0x0000001e0834723c */ /* 0x040ff000000018ff */
[----:B------:R-:W-:Y:S08]  /*3f50*/  HMMA.16816.F32 R8, R8, R34, RZ ;  /* 0x000000220808723c */ /* 0x000ff000000018ff */
[C---:B-----5:R-:W-:Y:S08]  /*3f60*/  HMMA.16816.F32 R72, R16.reuse, R28, RZ ;  /* 0x0000001c1048723c */ /* 0x060ff000000018ff */
[C---:B------:R-:W-:Y:S08]  /*3f70*/  HMMA.16816.F32 R64, R16.reuse, R30, RZ ;  /* 0x0000001e1040723c */ /* 0x040ff000000018ff */
[C---:B------:R-:W-:Y:S08]  /*3f80*/  HMMA.16816.F32 R60, R16.reuse, R32, RZ ;  /* 0x00000020103c723c */ /* 0x040ff000000018ff */
[----:B------:R-:W-:Y:S01]  /*3f90*/  HMMA.16816.F32 R76, R16, R34, RZ ;  /* 0x00000022104c723c */ /* 0x000fe200000018ff */
[----:B------:R-:W-:Y:S07]  /*3fa0*/  LDSM.16.M88.4 R16, [R196+0x2000] ;  /* 0x00200000c410783b */ /* 0x000fee0000000200 */
[C---:B--2---:R-:W-:Y:S08]  /*3fb0*/  HMMA.16816.F32 R32, R12.reuse, R36, R56 ;  /* 0x000000240c20723c */ /* 0x044ff00000001838 */
[C---:B----4-:R-:W-:Y:S08]  /*3fc0*/  HMMA.16816.F32 R80, R12.reuse, R40, R48 ;  /* 0x000000280c50723c */ /* 0x050ff00000001830 */
[C---:B------:R-:W-:Y:S01]  /*3fd0*/  HMMA.16816.F32 R48, R12.reuse, R42, R8 ;  /* 0x0000002a0c30723c */ /* 0x040fe20000001808 */
[----:B------:R-:W1:Y:S07]  /*3fe0*/  LDSM.16.M88.4 R8, [R198] ;  /* 0x00000000c608783b */ /* 0x000e6e0000000200 */
[----:B------:R-:W-:Y:S08]  /*3ff0*/  HMMA.16816.F32 R52, R12, R38, R52 ;  /* 0x000000260c34723c */ /* 0x000ff00000001834 */
[C---:B------:R-:W-:Y:S08]  /*4000*/  HMMA.16816.F32 R28, R24.reuse, R36, R72 ;  /* 0x00000024181c723c */ /* 0x040ff00000001848 */
[C---:B------:R-:W-:Y:S01]  /*4010*/  HMMA.16816.F32 R12, R24.reuse, R38, R64 ;  /* 0x00000026180c723c */ /* 0x040fe20000001840 */
[----:B------:R-:W2:Y:S07]  /*4020*/  LDSM.16.M88.4 R36, [R195] ;  /* 0x00000000c324783b */ /* 0x000eae0000000200 */
[C---:B------:R-:W-:Y:S08]  /*4030*/  HMMA.16816.F32 R84, R24.reuse, R40, R60 ;  /* 0x000000281854723c */ /* 0x040ff0000000183c */
[----:B------:R-:W-:Y:S01]  /*4040*/  HMMA.16816.F32 R56, R24, R42, R76 ;  /* 0x0000002a1838723c */ /* 0x000fe2000000184c */
[----:B------:R-:W-:Y:S07]  /*4050*/  LDSM.16.M88.4 R24, [R196] ;  /* 0x00000000c418783b */ /* 0x000fee0000000200 */
[C---:B------:R-:W-:Y:S01]  /*4060*/  HMMA.16816.F32 R60, R20.reuse, R44, R32 ;  /* 0x0000002c143c723c */ /* 0x040fe20000001820 */
[----:B------:R-:W3:Y:S07]  /*4070*/  LDSM.16.M88.4 R32, [R195+0x800] ;  /* 0x00080000c320783b */ /* 0x000eee0000000200 */
[C---:B------:R-:W-:Y:S08]  /*4080*/  HMMA.16816.F32 R80, R20.reuse, R68, R80 ;  /* 0x000000441450723c */ /* 0x040ff00000001850 */
[C---:B------:R-:W-:Y:S08]  /*4090*/  HMMA.16816.F32 R72, R20.reuse, R46, R52 ;  /* 0x0000002e1448723c */ /* 0x040ff00000001834 */
[----:B------:R-:W-:Y:S01]  /*40a0*/  HMMA.16816.F32 R64, R20, R70, R48 ;  /* 0x000000461440723c */ /* 0x000fe20000001830 */
[----:B------:R-:W-:Y:S07]  /*40b0*/  LDSM.16.M88.4 R20, [R190+0x6000] ;  /* 0x00600000be14783b */ /* 0x000fee0000000200 */
[C---:B-1----:R-:W-:Y:S01]  /*40c0*/  HMMA.16816.F32 R52, R8.reuse, R44, R28 ;  /* 0x0000002c0834723c */ /* 0x042fe2000000181c */
[----:B------:R-:W-:Y:S07]  /*40d0*/  LDSM.16.M88.4 R28, [R188+0x9800] ;  /* 0x00980000bc1c783b */ /* 0x000fee0000000200 */
[C---:B------:R-:W-:Y:S01]  /*40e0*/  HMMA.16816.F32 R48, R8.reuse, R46, R12 ;  /* 0x0000002e0830723c */ /* 0x040fe2000000180c */
[----:B------:R-:W1:Y:S04]  /*40f0*/  LDSM.16.M88.4 R44, [R188+0x9000] ;  /* 0x00900000bc2c783b */ /* 0x000e680000000200 */
[----:B------:R-:W4:Y:S03]  /*4100*/  LDSM.16.M88.4 R12, [R190+0x4000] ;  /* 0x00400000be0c783b */ /* 0x000f260000000200 */
[C---:B------:R-:W-:Y:S08]  /*4110*/  HMMA.16816.F32 R40, R8.reuse, R68, R84 ;  /* 0x000000440828723c */ /* 0x040ff00000001854 */
[----:B------:R-:W-:Y:S01]  /*4120*/  HMMA.16816.F32 R56, R8, R70, R56 ;  /* 0x000000460838723c */ /* 0x000fe20000001838 */
[----:B------:R-:W-:Y:S07]  /*4130*/  LDSM.16.M88.4 R8, [R192+0x6000] ;  /* 0x00600000c008783b */ /* 0x000fee0000000200 */
[C---:B--2---:R-:W-:Y:S08]  /*4140*/  HMMA.16816.F32 R60, R16.reuse, R36, R60 ;  /* 0x00000024103c723c */ /* 0x044ff0000000183c */
[C---:B------:R-:W-:Y:S08]  /*4150*/  HMMA.16816.F32 R68, R16.reuse, R38, R72 ;  /* 0x000000261044723c */ /* 0x040ff00000001848 */
[C---:B---3--:R-:W-:Y:S08]  /*4160*/  HMMA.16816.F32 R84, R16.reuse, R32, R80 ;  /* 0x000000201054723c */ /* 0x048ff00000001850 */
[----:B------:R-:W-:Y:S08]  /*4170*/  HMMA.16816.F32 R64, R16, R34, R64 ;  /* 0x000000221040723c */ /* 0x000ff00000001840 */
[C---:B------:R-:W-:Y:S08]  /*4180*/  HMMA.16816.F32 R52, R24.reuse, R36, R52 ;  /* 0x000000241834723c */ /* 0x040ff00000001834 */
[C---:B------:R-:W-:Y:S01]  /*4190*/  HMMA.16816.F32 R36, R24.reuse, R38, R48 ;  /* 0x000000261824723c */ /* 0x040fe20000001830 */
[----:B------:R-:W2:Y:S07]  /*41a0*/  LDSM.16.M88.4 R48, [R199+0x1000] ;  /* 0x00100000c730783b */ /* 0x000eae0000000200 */
[C---:B------:R-:W-:Y:S01]  /*41b0*/  HMMA.16816.F32 R16, R24.reuse, R32, R40 ;  /* 0x000000201810723c */ /* 0x040fe20000001828 */
[----:B------:R-:W3:Y:S07]  /*41c0*/  LDSM.16.M88.4 R40, [R199+0x1800] ;  /* 0x00180000c728783b */ /* 0x000eee0000000200 */
[----:B------:R-:W-:Y:S01]  /*41d0*/  HMMA.16816.F32 R32, R24, R34, R56 ;  /* 0x000000221820723c */ /* 0x000fe20000001838 */
[----:B------:R-:W5:Y:S07]  /*41e0*/  LDSM.16.M88.4 R24, [R192+0x4000] ;  /* 0x00400000c018783b */ /* 0x000f6e0000000200 */
[C---:B-1----:R-:W-:Y:S08]  /*41f0*/  HMMA.16816.F32 R60, R20.reuse, R44, R60 ;  /* 0x0000002c143c723c */ /* 0x042ff0000000183c */
[C---:B------:R-:W-:Y:S08]  /*4200*/  HMMA.16816.F32 R68, R20.reuse, R46, R68 ;  /* 0x0000002e1444723c */ /* 0x040ff00000001844 */
[C---:B------:R-:W-:Y:S08]  /*4210*/  HMMA.16816.F32 R84, R20.reuse, R28, R84 ;  /* 0x0000001c1454723c */ /* 0x040ff00000001854 */
[----:B------:R-:W-:Y:S01]  /*4220*/  HMMA.16816.F32 R64, R20, R30, R64 ;  /* 0x0000001e1440723c */ /* 0x000fe20000001840 */
[----:B------:R-:W-:Y:S07]  /*4230*/  LDSM.16.M88.4 R20, [R198+0x4000] ;  /* 0x00400000c614783b */ /* 0x000fee0000000200 */
[C---:B----4-:R-:W-:Y:S08]  /*4240*/  HMMA.16816.F32 R56, R12.reuse, R44, R52 ;  /* 0x0000002c0c38723c */ /* 0x050ff00000001834 */
[C---:B------:R-:W-:Y:S01]  /*4250*/  HMMA.16816.F32 R52, R12.reuse, R46, R36 ;  /* 0x0000002e0c34723c */ /* 0x040fe20000001824 */
[----:B------:R-:W-:Y:S07]  /*4260*/  LDSM.16.M88.4 R36, [R197+0x9000] ;  /* 0x00900000c524783b */ /* 0x000fee0000000200 */
[C---:B------:R-:W-:Y:S01]  /*4270*/  HMMA.16816.F32 R44, R12.reuse, R28, R16 ;  /* 0x0000001c0c2c723c */ /* 0x040fe20000001810 */
[----:B------:R-:W1:Y:S07]  /*4280*/  LDSM.16.M88.4 R16, [R198+0x6000] ;  /* 0x00600000c610783b */ /* 0x000e6e0000000200 */
[----:B------:R-:W-:Y:S01]  /*4290*/  HMMA.16816.F32 R12, R12, R30, R32 ;  /* 0x0000001e0c0c723c */ /* 0x000fe20000001820 */
[----:B------:R-:W4:Y:S04]  /*42a0*/  LDSM.16.M88.4 R32, [R197+0x9800] ;  /* 0x00980000c520783b */ /* 0x000f280000000200 */
[----:B------:R-:W-:Y:S03]  /*42b0*/  LDSM.16.M88.4 R28, [R195+0x1000] ;  /* 0x00100000c31c783b */ /* 0x000fe60000000200 */
[C---:B--2---:R-:W-:Y:S08]  /*42c0*/  HMMA.16816.F32 R60, R8.reuse, R48, R60 ;  /* 0x00000030083c723c */ /* 0x044ff0000000183c */
[C---:B------:R-:W-:Y:S08]  /*42d0*/  HMMA.16816.F32 R80, R8.reuse, R50, R68 ;  /* 0x000000320850723c */ /* 0x040ff00000001844 */
[C---:B---3--:R-:W-:Y:S08]  /*42e0*/  HMMA.16816.F32 R84, R8.reuse, R40, R84 ;  /* 0x000000280854723c */ /* 0x048ff00000001854 */
[----:B------:R-:W-:Y:S01]  /*42f0*/  HMMA.16816.F32 R76, R8, R42, R64 ;  /* 0x0000002a084c723c */ /* 0x000fe20000001840 */
[----:B------:R-:W2:Y:S07]  /*4300*/  LDSM.16.M88.4 R8, [R196+0x6000] ;  /* 0x00600000c408783b */ /* 0x000eae0000000200 */
[C---:B-----5:R-:W-:Y:S08]  /*4310*/  HMMA.16816.F32 R72, R24.reuse, R48, R56 ;  /* 0x000000301848723c */ /* 0x060ff00000001838 */
[C---:B------:R-:W-:Y:S08]  /*4320*/  HMMA.16816.F32 R68, R24.reuse, R50, R52 ;  /* 0x000000321844723c */ /* 0x040ff00000001834 */
[C---:B------:R-:W-:Y:S08]  /*4330*/  HMMA.16816.F32 R64, R24.reuse, R40, R44 ;  /* 0x000000281840723c */ /* 0x040ff0000000182c */
[----:B------:R-:W-:Y:S01]  /*4340*/  HMMA.16816.F32 R48, R24, R42, R12 ;  /* 0x0000002a1830723c */ /* 0x000fe2000000180c */
[----:B------:R-:W3:Y:S04]  /*4350*/  LDSM.16.M88.4 R24, [R195+0x1800] ;  /* 0x00180000c318783b */ /* 0x000ee80000000200 */
[----:B------:R-:W5:Y:S01]  /*4360*/  LDSM.16.M88.4 R12, [R196+0x4000] ;  /* 0x00400000c40c783b */ /* 0x000f620000000200 */
[----:B------:R-:W-:-:S04]  /*4370*/  DEPBAR.LE SB0, 0x0 ;  /* 0x000080000000791a */ /* 0x000fc80000000000 */
[C---:B-1----:R-:W-:Y:S08]  /*4380*/  HMMA.16816.F32 R60, R16.reuse, R36, R60 ;  /* 0x00000024103c723c */ /* 0x042ff0000000183c */
[C---:B------:R-:W-:Y:S08]  /*4390*/  HMMA.16816.F32 R56, R16.reuse, R38, R80 ;  /* 0x000000261038723c */ /* 0x040ff00000001850 */
[C---:B----4-:R-:W-:Y:S08]  /*43a0*/  HMMA.16816.F32 R52, R16.reuse, R32, R84 ;  /* 0x000000201034723c */ /* 0x050ff00000001854 */
[----:B------:R-:W-:Y:S08]  /*43b0*/  HMMA.16816.F32 R44, R16, R34, R76 ;  /* 0x00000022102c723c */ /* 0x000ff0000000184c */
[C---:B------:R-:W-:Y:S08]  /*43c0*/  HMMA.16816.F32 R40, R20.reuse, R36, R72 ;  /* 0x000000241428723c */ /* 0x040ff00000001848 */
[C---:B------:R-:W-:Y:S08]  /*43d0*/  HMMA.16816.F32 R36, R20.reuse, R38, R68 ;  /* 0x000000261424723c */ /* 0x040ff00000001844 */
[C---:B------:R-:W-:Y:S08]  /*43e0*/  HMMA.16816.F32 R16, R20.reuse, R32, R64 ;  /* 0x000000201410723c */ /* 0x040ff00000001840 */
[----:B------:R-:W-:Y:S08]  /*43f0*/  HMMA.16816.F32 R20, R20, R34, R48 ;  /* 0x000000221414723c */ /* 0x000ff00000001830 */
[C---:B--2---:R-:W-:Y:S08]  /*4400*/  HMMA.16816.F32 R60, R8.reuse, R28, R60 ;  /* 0x0000001c083c723c */ /* 0x044ff0000000183c */
[C---:B------:R-:W-:Y:S08]  /*4410*/  HMMA.16816.F32 R56, R8.reuse, R30, R56 ;  /* 0x0000001e0838723c */ /* 0x040ff00000001838 */
[C---:B---3--:R-:W-:Y:S08]  /*4420*/  HMMA.16816.F32 R52, R8.reuse, R24, R52 ;  /* 0x000000180834723c */ /* 0x048ff00000001834 */
[----:B------:R-:W-:Y:S07]  /*4430*/  HMMA.16816.F32 R44, R8, R26, R44 ;  /* 0x0000001a082c723c */ /* 0x000fee000000182c */
[C---:B------:R-:W-:Y:S01]  /*4440*/  IADD3 R9, R5.reuse, UR5, RZ ;  /* 0x0000000505097c10 */ /* 0x040fe2000fffe0ff */
[----:B-----5:R-:W-:Y:S01]  /*4450*/  HMMA.16816.F32 R40, R12, R28, R40 ;  /* 0x0000001c0c28723c */ /* 0x020fe20000001828 */
[----:B------:R-:W-:-:S02]  /*4460*/  IADD3 R8, R5, UR4, RZ ;  /* 0x0000000405087c10 */ /* 0x000fc4000fffe0ff */
[C---:B------:R-:W-:Y:S02]  /*4470*/  IADD3 R5, R2.reuse, UR5, RZ ;  /* 0x0000000502057c10 */ /* 0x040fe4000fffe0ff */
[----:B------:R-:W-:Y:S02]  /*4480*/  IADD3 R2, R2, UR4, RZ ;  /* 0x0000000402027c10 */ /* 0x000fe4000fffe0ff */
[----:B------:R-:W-:Y:S01]  /*4490*/  IMNMX R216, RZ, R9, !PT ;  /* 0x00000009ffd87217 */ /* 0x000fe20007800200 */
[----:B------:R-:W-:Y:S01]  /*44a0*/  HMMA.16816.F32 R36, R12, R30, R36 ;  /* 0x0000001e0c24723c */ /* 0x000fe20000001824 */
[----:B------:R-:W-:Y:S02]  /*44b0*/  IMNMX R220, R8, UR7, PT ;  /* 0x0000000708dc7c17 */ /* 0x000fe4000b800200 */
[----:B------:R-:W-:Y:S02]  /*44c0*/  IMNMX R215, RZ, R5, !PT ;  /* 0x00000005ffd77217 */ /* 0x000fe40007800200 */
[----:B------:R-:W-:-:S03]  /*44d0*/  IMNMX R219, R2, UR7, PT ;  /* 0x0000000702db7c17 */ /* 0x000fc6000b800200 */
        /* <DEDUP_REMOVED lines=10> */
[----:B------:R-:W-:-:S03]  /*4580*/  IMAD.U32 R0, RZ, RZ, UR7 ;  /* 0x00000007ff007e24 */ /* 0x000fc6000f8e00ff */
[----:B------:R-:W-:Y:S01]  /*4590*/  UIMAD UR4, UR5, UR35, UR4 ;  /* 0x00000023050472a4 */ /* 0x000fe2000f8e0204 */
[----:B------:R-:W-:-:S03]  /*45a0*/  IMAD.WIDE.U32 R6, R0, UR35, R98 ;  /* 0x0000002300067c25 */ /* 0x000fc6000f8e0062 */
[----:B------:R1:W-:Y:S02]  /*45b0*/  @P3 STS.128 [R203+0x8000], RZ ;  /* 0x008000ffcb003388 */ /* 0x0003e40000000c00 */
[----:B------:R-:W-:Y:S02]  /*45c0*/  IADD3 R2, R7, UR4, RZ ;  /* 0x0000000407027c10 */ /* 0x000fe4000fffe0ff */
[C---:B------:R-:W-:Y:S02]  /*45d0*/  IADD3 R0, P4, R6.reuse, UR22, RZ ;  /* 0x0000001606007c10 */ /* 0x040fe4000ff9e0ff */
[C---:B------:R-:W-:Y:S02]  /*45e0*/  @!P3 LEA R12, P5, R6.reuse, c[0x0][0x168], 0x1 ;  /* 0x00005a00060cba11 */ /* 0x040fe400078a08ff */
[----:B------:R-:W-:Y:S02]  /*45f0*/  @!P2 LEA R8, P1, R6, c[0x0][0x168], 0x1 ;  /* 0x00005a000608aa11 */ /* 0x000fe400078208ff */
[----:B------:R-:W-:-:S02]  /*4600*/  IADD3.X R5, R2, UR21, RZ, P4, !PT ;  /* 0x0000001502057c10 */ /* 0x000fc4000a7fe4ff */
[----:B------:R-:W-:Y:S02]  /*4610*/  @!P3 LEA R10, P4, R0, c[0x0][0x168], 0x1 ;  /* 0x00005a00000aba11 */ /* 0x000fe400078808ff */
        /* <DEDUP_REMOVED lines=25> */
.L_x_2062:
[----:B------:R-:W-:Y:S05]  /*47b0*/  BSYNC B0 ;  /* 0x0000000000007941 */ /* 0x000fea0003800000 */
.L_x_2061:
[----:B------:R-:W0:Y:S02]  /*47c0*/  LDGDEPBAR ;  /* 0x00000000000079af */ /* 0x000e240000000000 */
.L_x_2060:
[----:B------:R-:W-:Y:S01]  /*47d0*/  IMAD.U32 R2, RZ, RZ, UR33 ;  /* 0x00000021ff027e24 */ /* 0x000fe2000f8e00ff */
[----:B------:R-:W-:Y:S01]  /*47e0*/  LOP3.LUT R16, R91, UR30, RZ, 0x3c, !PT ;  /* 0x0000001e5b107c12 */ /* 0x000fe2000f8e3cff */
[C---:B------:R-:W-:Y:S01]  /*47f0*/  IMAD.WIDE.U32 R14, R92.reuse, -0x326172a9, RZ ;  /* 0xcd9e8d575c0e7825 */ /* 0x040fe200078e00ff */
[----:B------:R-:W-:Y:S01]  /*4800*/  ULOP3.LUT UR5, UR33, UR31, URZ, 0x3c, !UPT ;  /* 0x0000001f21057292 */ /* 0x000fe2000f8e3c3f */
[----:B------:R-:W-:Y:S01]  /*4810*/  IADD3 R19, R92, 0x4, RZ ;  /* 0x000000045c137810 */ /* 0x000fe20007ffe0ff */
[----:B------:R-:W-:Y:S01]  /*4820*/  UIADD3 UR4, UR31, -0x4498517b, URZ ;  /* 0xbb67ae851f047890 */ /* 0x000fe2000fffe03f */
[----:B------:R-:W-:Y:S01]  /*4830*/  IMAD R2, R2, 0x20, R94 ;  /* 0x0000002002027824 */ /* 0x000fe200078e025e */
[----:B------:R-:W-:Y:S01]  /*4840*/  UIADD3 UR15, UR30, -0x61c88647, URZ ;  /* 0x9e3779b91e0f7890 */ /* 0x000fe2000fffe03f */
[----:B------:R-:W-:Y:S01]  /*4850*/  IMAD.WIDE.U32 R48, R93, -0x2daee0ad, RZ ;  /* 0xd2511f535d307825 */ /* 0x000fe200078e00ff */
[----:B------:R-:W-:Y:S02]  /*4860*/  UIADD3 UR14, UR30, 0x3c6ef372, URZ ;  /* 0x3c6ef3721e0e7890 */ /* 0x000fe4000fffe03f */
[C---:B------:R-:W-:Y:S01]  /*4870*/  IADD3 R5, R2.reuse, 0x1, RZ ;  /* 0x0000000102057810 */ /* 0x040fe20007ffe0ff */
[----:B------:R-:W-:Y:S01]  /*4880*/  UIADD3 UR13, UR31, 0x76cf5d0a, URZ ;  /* 0x76cf5d0a1f0d7890 */ /* 0x000fe2000fffe03f */
[CC--:B------:R-:W-:Y:S01]  /*4890*/  ISETP.GE.AND P3, PT, R2.reuse, R221.reuse, PT ;  /* 0x000000dd0200720c */ /* 0x0c0fe20003f66270 */
[----:B------:R-:W-:Y:S01]  /*48a0*/  STL.64 [R1+0x30], R48 ;  /* 0x0000303001007387 */ /* 0x000fe20000100a00 */
[C---:B------:R-:W-:Y:S01]  /*48b0*/  ISETP.GE.AND P1, PT, R5.reuse, R221, PT ;  /* 0x000000dd0500720c */ /* 0x040fe20003f26270 */
[----:B------:R-:W-:Y:S01]  /*48c0*/  UIADD3 UR11, UR31, 0x32370b8f, URZ ;  /* 0x32370b8f1f0b7890 */ /* 0x000fe2000fffe03f */
[C---:B------:R-:W-:Y:S01]  /*48d0*/  ISETP.GE.AND P4, PT, R2.reuse, R219, PT ;  /* 0x000000db0200720c */ /* 0x040fe20003f86270 */
[----:B------:R-:W-:Y:S01]  /*48e0*/  STL.64 [R1+0xc0], R14 ;  /* 0x0000c00e01007387 */ /* 0x000fe20000100a00 */
[-C--:B------:R-:W-:Y:S01]  /*48f0*/  ISETP.LT.OR P1, PT, R5, R217.reuse, P1 ;  /* 0x000000d90500720c */ /* 0x080fe20000f21670 */
[----:B------:R-:W-:Y:S01]  /*4900*/  IMAD.WIDE.U32 R76, R19, -0x326172a9, RZ ;  /* 0xcd9e8d57134c7825 */ /* 0x000fe200078e00ff */
[----:B------:R-:W-:Y:S01]  /*4910*/  ISETP.LT.OR P3, PT, R2, R217, P3 ;  /* 0x000000d90200720c */ /* 0x000fe20001f61670 */
[----:B------:R-:W-:Y:S01]  /*4920*/  STL [R1+0xa8], R16 ;  /* 0x0000a81001007387 */ /* 0x000fe20000100800 */
[----:B------:R-:W-:Y:S01]  /*4930*/  FSEL R17, R41, -INF , !P1 ;  /* 0xff80000029117808 */ /* 0x000fe20004800000 */
[----:B------:R-:W-:Y:S01]  /*4940*/  UIADD3 UR12, UR30, -0x255992d5, URZ ;  /* 0xdaa66d2b1e0c7890 */ /* 0x000fe2000fffe03f */
[C---:B------:R-:W-:Y:S01]  /*4950*/  ISETP.GE.AND P1, PT, R5.reuse, R218, PT ;  /* 0x000000da0500720c */ /* 0x040fe20003f26270 */
[----:B------:R-:W-:Y:S01]  /*4960*/  UIADD3 UR9, UR31, -0x126145ec, URZ ;  /* 0xed9eba141f097890 */ /* 0x000fe2000fffe03f */
[----:B-1----:R-:W-:Y:S01]  /*4970*/  FSEL R12, R40, -INF , !P3 ;  /* 0xff800000280c7808 */ /* 0x002fe20005800000 */
[----:B------:R-:W-:Y:S01]  /*4980*/  UIADD3 UR10, UR30, 0x78dde6e4, URZ ;  /* 0x78dde6e41e0a7890 */ /* 0x000fe2000fffe03f */
[C---:B------:R-:W-:Y:S01]  /*4990*/  ISETP.LT.OR P1, PT, R5.reuse, R214, P1 ;  /* 0x000000d60500720c */ /* 0x040fe20000f21670 */
[----:B------:R-:W-:Y:S01]  /*49a0*/  UIADD3 UR8, UR30, 0x1715609d, URZ ;  /* 0x1715609d1e087890 */ /* 0x000fe2000fffe03f */
[----:B------:R-:W-:Y:S01]  /*49b0*/  ISETP.LT.OR P4, PT, R2, R215, P4 ;  /* 0x000000d70200720c */ /* 0x000fe20002781670 */
[----:B------:R-:W-:Y:S01]  /*49c0*/  UIADD3 UR7, UR31, -0x56f99767, URZ ;  /* 0xa90668991f077890 */ /* 0x000fe2000fffe03f */
[C---:B------:R-:W-:Y:S01]  /*49d0*/  ISETP.GE.AND P5, PT, R5.reuse, R220, PT ;  /* 0x000000dc0500720c */ /* 0x040fe20003fa6270 */
[----:B------:R-:W-:Y:S01]  /*49e0*/  IMAD.IADD R0, R90, 0x1, R89 ;  /* 0x000000015a007824 */ /* 0x000fe200078e0259 */
[----:B------:R-:W-:-:S02]  /*49f0*/  ISETP.GE.AND P3, PT, R5, R219, PT ;  /* 0x000000db0500720c */ /* 0x000fc40003f66270 */
[----:B--2---:R-:W-:Y:S01]  /*4a00*/  IADD3 R7, R2, 0x8, RZ ;  /* 0x0000000802077810 */ /* 0x004fe20007ffe0ff */
[----:B------:R-:W-:Y:S01]  /*4a10*/  IMAD.SHL.U32 R189, R0, 0x2, RZ ;  /* 0x0000000200bd7824 */ /* 0x000fe200078e00ff */
[C---:B------:R-:W-:Y:S02]  /*4a20*/  IADD3 R6, R2.reuse, 0x9, RZ ;  /* 0x0000000902067810 */ /* 0x040fe40007ffe0ff */
[----:B------:R-:W-:Y:S01]  /*4a30*/  ISETP.GE.AND P2, PT, R2, R218, PT ;  /* 0x000000da0200720c */ /* 0x000fe20003f46270 */
[--C-:B------:R-:W-:Y:S01]  /*4a40*/  IMAD R191, R4, 0x2, R189.reuse ;  /* 0x0000000204bf7824 */ /* 0x100fe200078e02bd */
[----:B------:R-:W-:Y:S01]  /*4a50*/  FSEL R35, R60, -INF , !P4 ;  /* 0xff8000003c237808 */ /* 0x000fe20006000000 */
[----:B------:R-:W-:Y:S01]  /*4a60*/  LDSM.16.MT88.4 R164, [R189+0xa000] ;  /* 0x00a00000bda4783b */ /* 0x000fe20000004200 */
[----:B------:R-:W-:Y:S01]  /*4a70*/  FSEL R50, R63, -INF , !P1 ;  /* 0xff8000003f327808 */ /* 0x000fe20004800000 */
[----:B------:R-:W-:Y:S01]  /*4a80*/  IMAD R194, R3, 0x2, R189 ;  /* 0x0000000203c27824 */ /* 0x000fe200078e02bd */
[C---:B------:R-:W-:Y:S01]  /*4a90*/  ISETP.LT.OR P5, PT, R5.reuse, R216, P5 ;  /* 0x000000d80500720c */ /* 0x040fe20002fa1670 */
[----:B------:R-:W-:Y:S01]  /*4aa0*/  LDSM.16.MT88.4 R156, [R191+0xa000] ;  /* 0x00a00000bf9c783b */ /* 0x000fe20000004200 */
[----:B------:R-:W-:Y:S01]  /*4ab0*/  ISETP.LT.OR P3, PT, R5, R215, P3 ;  /* 0x000000d70500720c */ /* 0x000fe20001f61670 */
[----:B------:R-:W-:Y:S01]  /*4ac0*/  IMAD R193, R3, 0x2, R191 ;  /* 0x0000000203c17824 */ /* 0x000fe200078e02bf */
[-C--:B------:R-:W-:Y:S01]  /*4ad0*/  ISETP.GE.AND P4, PT, R7, R221.reuse, PT ;  /* 0x000000dd0700720c */ /* 0x080fe20003f86270 */
[----:B------:R-:W-:Y:S01]  /*4ae0*/  LDSM.16.MT88.4 R136, [R191+0xa800] ;  /* 0x00a80000bf88783b */ /* 0x000fe20000004200 */
[----:B------:R-:W-:-:S02]  /*4af0*/  ISETP.GE.AND P1, PT, R6, R221, PT ;  /* 0x000000dd0600720c */ /* 0x000fc40003f26270 */
[C---:B------:R-:W-:Y:S01]  /*4b00*/  IADD3 R5, R2.reuse, 0x10, RZ ;  /* 0x0000001002057810 */ /* 0x040fe20007ffe0ff */
[----:B------:R-:W-:Y:S01]  /*4b10*/  LDSM.16.MT88.4 R80, [R189+0xa800] ;  /* 0x00a80000bd50783b */ /* 0x000fe20000004200 */
[C---:B------:R-:W-:Y:S02]  /*4b20*/  IADD3 R8, R2.reuse, 0x11, RZ ;  /* 0x0000001102087810 */ /* 0x040fe40007ffe0ff */
[----:B------:R-:W-:Y:S01]  /*4b30*/  ISETP.LT.OR P2, PT, R2, R214, P2 ;  /* 0x000000d60200720c */ /* 0x000fe20001741670 */
[----:B------:R-:W-:Y:S01]  /*4b40*/  LDSM.16.MT88.4 R172, [R194+0xa000] ;  /* 0x00a00000c2ac783b */ /* 0x000fe20000004200 */
[----:B------:R-:W-:Y:S02]  /*4b50*/  FSEL R33, R43, -INF , !P5 ;  /* 0xff8000002b217808 */ /* 0x000fe40006800000 */
[----:B------:R-:W-:Y:S01]  /*4b60*/  FSEL R40, R61, -INF , !P3 ;  /* 0xff8000003d287808 */ /* 0x000fe20005800000 */
[----:B------:R-:W-:Y:S01]  /*4b70*/  LDSM.16.MT88.4 R224, [R193+0xa000] ;  /* 0x00a00000c1e0783b */ /* 0x000fe20000004200 */
[----:B------:R-:W-:-:S02]  /*4b80*/  ISETP.LT.OR P4, PT, R7, R217, P4 ;  /* 0x000000d90700720c */ /* 0x000fc40002781670 */
[----:B------:R-:W-:Y:S01]  /*4b90*/  ISETP.LT.OR P1, PT, R6, R217, P1 ;  /* 0x000000d90600720c */ /* 0x000fe20000f21670 */
[----:B------:R-:W-:Y:S01]  /*4ba0*/  LDSM.16.MT88.4 R204, [R194+0xa800] ;  /* 0x00a80000c2cc783b */ /* 0x000fe20000004200 */
[-C--:B------:R-:W-:Y:S02]  /*4bb0*/  ISETP.GE.AND P6, PT, R2, R220.reuse, PT ;  /* 0x000000dc0200720c */ /* 0x080fe40003fc6270 */
[-C--:B------:R-:W-:Y:S01]  /*4bc0*/  ISETP.GE.AND P5, PT, R5, R221.reuse, PT ;  /* 0x000000dd0500720c */ /* 0x080fe20003fa6270 */
[----:B------:R-:W-:Y:S01]  /*4bd0*/  LDSM.16.MT88.4 R240, [R189+0xb000] ;  /* 0x00b00000bdf0783b */ /* 0x000fe20000004200 */
[----:B------:R-:W-:Y:S02]  /*4be0*/  ISETP.GE.AND P3, PT, R8, R221, PT ;  /* 0x000000dd0800720c */ /* 0x000fe40003f66270 */
[----:B------:R-:W-:Y:S01]  /*4bf0*/  FSEL R43, R62, -INF , !P2 ;  /* 0xff8000003e2b7808 */ /* 0x000fe20005000000 */
[----:B------:R-:W-:Y:S01]  /*4c00*/  LDSM.16.MT88.4 R176, [R191+0xb000] ;  /* 0x00b00000bfb0783b */ /* 0x000fe20000004200 */
[----:B------:R-:W-:-:S02]  /*4c10*/  ISETP.GE.AND P2, PT, R7, R220, PT ;  /* 0x000000dc0700720c */ /* 0x000fc40003f46270 */
[----:B------:R-:W-:Y:S01]  /*4c20*/  FSEL R18, R36, -INF , !P4 ;  /* 0xff80000024127808 */ /* 0x000fe20006000000 */
[----:B------:R-:W-:Y:S01]  /*4c30*/  LDSM.16.MT88.4 R208, [R193+0xa800] ;  /* 0x00a80000c1d0783b */ /* 0x000fe20000004200 */
[----:B------:R-:W-:Y:S02]  /*4c40*/  FSEL R20, R37, -INF , !P1 ;  /* 0xff80000025147808 */ /* 0x000fe40004800000 */
[----:B------:R-:W-:Y:S01]  /*4c50*/  ISETP.LT.OR P6, PT, R2, R216, P6 ;  /* 0x000000d80200720c */ /* 0x000fe200037c1670 */
[----:B------:R-:W-:Y:S01]  /*4c60*/  LDSM.16.MT88.4 R228, [R189+0xb800] ;  /* 0x00b80000bde4783b */ /* 0x000fe20000004200 */
[----:B------:R-:W-:Y:S02]  /*4c70*/  ISETP.GE.AND P4, PT, R7, R219, PT ;  /* 0x000000db0700720c */ /* 0x000fe40003f86270 */
[-C--:B------:R-:W-:Y:S01]  /*4c80*/  ISETP.LT.OR P5, PT, R5, R217.reuse, P5 ;  /* 0x000000d90500720c */ /* 0x080fe20002fa1670 */
[----:B------:R-:W-:Y:S01]  /*4c90*/  LDSM.16.MT88.4 R112, [R194+0xb800] ;  /* 0x00b80000c270783b */ /* 0x000fe20000004200 */
[----:B------:R-:W-:-:S02]  /*4ca0*/  ISETP.LT.OR P3, PT, R8, R217, P3 ;  /* 0x000000d90800720c */ /* 0x000fc40001f61670 */
[C---:B------:R-:W-:Y:S02]  /*4cb0*/  ISETP.GE.AND P1, PT, R7.reuse, R218, PT ;  /* 0x000000da0700720c */ /* 0x040fe40003f26270 */
[----:B------:R-:W-:Y:S02]  /*4cc0*/  ISETP.LT.OR P2, PT, R7, R216, P2 ;  /* 0x000000d80700720c */ /* 0x000fe40001741670 */
[----:B------:R-:W-:Y:S02]  /*4cd0*/  FSEL R32, R42, -INF , !P6 ;  /* 0xff8000002a207808 */ /* 0x000fe40007000000 */
[----:B------:R-:W-:Y:S02]  /*4ce0*/  FSEL R21, R28, -INF , !P5 ;  /* 0xff8000001c157808 */ /* 0x000fe40006800000 */
[----:B------:R-:W-:Y:S02]  /*4cf0*/  FSEL R23, R29, -INF , !P3 ;  /* 0xff8000001d177808 */ /* 0x000fe40005800000 */
[----:B------:R-:W-:-:S02]  /*4d00*/  ISETP.LT.OR P4, PT, R7, R215, P4 ;  /* 0x000000d70700720c */ /* 0x000fc40002781670 */
[----:B------:R-:W-:Y:S02]  /*4d10*/  ISETP.LT.OR P1, PT, R7, R214, P1 ;  /* 0x000000d60700720c */ /* 0x000fe40000f21670 */
[C---:B------:R-:W-:Y:S02]  /*4d20*/  ISETP.GE.AND P6, PT, R6.reuse, R220, PT ;  /* 0x000000dc0600720c */ /* 0x040fe40003fc6270 */
[C---:B------:R-:W-:Y:S02]  /*4d30*/  ISETP.GE.AND P5, PT, R6.reuse, R219, PT ;  /* 0x000000db0600720c */ /* 0x040fe40003fa6270 */
[----:B------:R-:W-:Y:S02]  /*4d40*/  ISETP.GE.AND P3, PT, R6, R218, PT ;  /* 0x000000da0600720c */ /* 0x000fe40003f66270 */
[----:B------:R-:W-:Y:S02]  /*4d50*/  FSEL R29, R38, -INF , !P2 ;  /* 0xff800000261d7808 */ /* 0x000fe40005000000 */
[----:B------:R-:W-:-:S02]  /*4d60*/  FSEL R38, R56, -INF , !P4 ;  /* 0xff80000038267808 */ /* 0x000fc40006000000 */
[----:B------:R-:W-:Y:S02]  /*4d70*/  FSEL R58, R58, -INF , !P1 ;  /* 0xff8000003a3a7808 */ /* 0x000fe40004800000 */
[C---:B------:R-:W-:Y:S02]  /*4d80*/  ISETP.LT.OR P6, PT, R6.reuse, R216, P6 ;  /* 0x000000d80600720c */ /* 0x040fe400037c1670 */
[C---:B------:R-:W-:Y:S02]  /*4d90*/  ISETP.LT.OR P5, PT, R6.reuse, R215, P5 ;  /* 0x000000d70600720c */ /* 0x040fe40002fa1670 */
[----:B------:R-:W-:Y:S02]  /*4da0*/  ISETP.LT.OR P3, PT, R6, R214, P3 ;  /* 0x000000d60600720c */ /* 0x000fe40001f61670 */
[C---:B------:R-:W-:Y:S02]  /*4db0*/  ISETP.GE.AND P2, PT, R5.reuse, R220, PT ;  /* 0x000000dc0500720c */ /* 0x040fe40003f46270 */
[----:B------:R-:W-:-:S02]  /*4dc0*/  ISETP.GE.AND P4, PT, R5, R219, PT ;  /* 0x000000db0500720c */ /* 0x000fc40003f86270 */
[C---:B------:R-:W-:Y:S02]  /*4dd0*/  ISETP.GE.AND P1, PT, R5.reuse, R218, PT ;  /* 0x000000da0500720c */ /* 0x040fe40003f26270 */
[----:B------:R-:W-:Y:S02]  /*4de0*/  FMNMX.FTZ R6, R12, R17, !PT ;  /* 0x000000110c067209 */ /* 0x000fe40007810000 */
[C---:B------:R-:W-:Y:S02]  /*4df0*/  ISETP.LT.OR P2, PT, R5.reuse, R216, P2 ;  /* 0x000000d80500720c */ /* 0x040fe40001741670 */
[C---:B------:R-:W-:Y:S02]  /*4e00*/  ISETP.LT.OR P4, PT, R5.reuse, R215, P4 ;  /* 0x000000d70500720c */ /* 0x040fe40002781670 */
[----:B------:R-:W-:Y:S02]  /*4e10*/  ISETP.LT.OR P1, PT, R5, R214, P1 ;  /* 0x000000d60500720c */ /* 0x000fe40000f21670 */
[----:B------:R-:W-:-:S02]  /*4e20*/  IADD3 R5, R2, 0x18, RZ ;  /* 0x0000001802057810 */ /* 0x000fc40007ffe0ff */
[----:B------:R-:W-:Y:S02]  /*4e30*/  FMNMX.FTZ R6, R18, R6, !PT ;  /* 0x0000000612067209 */ /* 0x000fe40007810000 */
[----:B------:R-:W-:Y:S02]  /*4e40*/  FSEL R61, R39, -INF , !P6 ;  /* 0xff800000273d7808 */ /* 0x000fe40007000000 */
[----:B------:R-:W-:Y:S02]  /*4e50*/  IADD3 R2, R2, 0x19, RZ ;  /* 0x0000001902027810 */ /* 0x000fe40007ffe0ff */
[----:B------:R-:W-:Y:S02]  /*4e60*/  ISETP.GE.AND P6, PT, R5, R221, PT ;  /* 0x000000dd0500720c */ /* 0x000fe40003fc6270 */
[----:B------:R-:W-:Y:S02]  /*4e70*/  FMNMX.FTZ R6, R20, R6, !PT ;  /* 0x0000000614067209 */ /* 0x000fe40007810000 */
[----:B------:R-:W-:-:S02]  /*4e80*/  FSEL R41, R57, -INF , !P5 ;  /* 0xff80000039297808 */ /* 0x000fc40006800000 */
[C---:B------:R-:W-:Y:S02]  /*4e90*/  ISETP.GE.AND P5, PT, R2.reuse, R221, PT ;  /* 0x000000dd0200720c */ /* 0x040fe40003fa6270 */
[-C--:B------:R-:W-:Y:S02]  /*4ea0*/  ISETP.LT.OR P6, PT, R5, R217.reuse, P6 ;  /* 0x000000d90500720c */ /* 0x080fe400037c1670 */
[----:B------:R-:W-:Y:S02]  /*4eb0*/  FMNMX.FTZ R6, R21, R6, !PT ;  /* 0x0000000615067209 */ /* 0x000fe40007810000 */
[----:B------:R-:W-:Y:S02]  /*4ec0*/  FSEL R59, R59, -INF , !P3 ;  /* 0xff8000003b3b7808 */ /* 0x000fe40005800000 */
[----:B------:R-:W-:Y:S02]  /*4ed0*/  ISETP.LT.OR P3, PT, R2, R217, P5 ;  /* 0x000000d90200720c */ /* 0x000fe40002f61670 */
[----:B------:R-:W-:-:S02]  /*4ee0*/  FSEL R22, R24, -INF , !P6 ;  /* 0xff80000018167808 */ /* 0x000fc40007000000 */
[----:B------:R-:W-:Y:S02]  /*4ef0*/  FMNMX.FTZ R6, R23, R6, !PT ;  /* 0x0000000617067209 */ /* 0x000fe40007810000 */
[----:B------:R-:W-:Y:S02]  /*4f00*/  FSEL R57, R25, -INF , !P3 ;  /* 0xff80000019397808 */ /* 0x000fe40005800000 */
[----:B------:R-:W-:Y:S02]  /*4f10*/  FMNMX.FTZ R6, R22, R6, !PT ;  /* 0x0000000616067209 */ /* 0x000fe40007810000 */
[----:B------:R-:W-:Y:S02]  /*4f20*/  FSEL R60, R30, -INF , !P2 ;  /* 0xff8000001e3c7808 */ /* 0x000fe40005000000 */
[-C--:B------:R-:W-:Y:S02]  /*4f30*/  ISETP.GE.AND P5, PT, R8, R220.reuse, PT ;  /* 0x000000dc0800720c */ /* 0x080fe40003fa6270 */
[----:B------:R-:W-:-:S02]  /*4f40*/  ISETP.GE.AND P2, PT, R5, R220, PT ;  /* 0x000000dc0500720c */ /* 0x000fc40003f46270 */
[C---:B------:R-:W-:Y:S02]  /*4f50*/  ISETP.GE.AND P6, PT, R8.reuse, R219, PT ;  /* 0x000000db0800720c */ /* 0x040fe40003fc6270 */
[C---:B------:R-:W-:Y:S02]  /*4f60*/  ISETP.GE.AND P3, PT, R8.reuse, R218, PT ;  /* 0x000000da0800720c */ /* 0x040fe40003f66270 */
[----:B------:R-:W-:Y:S02]  /*4f70*/  FMNMX.FTZ R6, R57, R6, !PT ;  /* 0x0000000639067209 */ /* 0x000fe40007810000 */
[CC--:B------:R-:W-:Y:S02]  /*4f80*/  ISETP.LT.OR P5, PT, R8.reuse, R216.reuse, P5 ;  /* 0x000000d80800720c */ /* 0x0c0fe40002fa1670 */
[----:B------:R-:W-:Y:S02]  /*4f90*/  ISETP.LT.OR P2, PT, R5, R216, P2 ;  /* 0x000000d80500720c */ /* 0x000fe40001741670 */
[----:B------:R-:W-:-:S02]  /*4fa0*/  ISETP.LT.OR P6, PT, R8, R215, P6 ;  /* 0x000000d70800720c */ /* 0x000fc400037c1670 */
[----:B------:R-:W-:Y:S02]  /*4fb0*/  ISETP.LT.OR P3, PT, R8, R214, P3 ;  /* 0x000000d60800720c */ /* 0x000fe40001f61670 */
[----:B------:R-:W-:Y:S01]  /*4fc0*/  FMNMX.FTZ R7, R32, R33, !PT ;  /* 0x0000002120077209 */ /* 0x000fe20007810000 */
[----:B------:R-:W1:Y:S01]  /*4fd0*/  SHFL.BFLY PT, R8, R6, 0x2, 0x1f ;  /* 0x0c401f0006087f89 */ /* 0x000e6200000e0000 */
[----:B------:R-:W-:Y:S02]  /*4fe0*/  FSEL R37, R52, -INF , !P4 ;  /* 0xff80000034257808 */ /* 0x000fe40006000000 */
[----:B------:R-:W-:Y:S01]  /*4ff0*/  FSEL R56, R31, -INF , !P5 ;  /* 0xff8000001f387808 */ /* 0x000fe20006800000 */
[----:B------:R-:W-:Y:S01]  /*5000*/  IMAD.WIDE.U32 R30, R19, -0x326172a9, RZ ;  /* 0xcd9e8d57131e7825 */ /* 0x000fe200078e00ff */
[----:B------:R-:W-:Y:S02]  /*5010*/  FSEL R52, R26, -INF , !P2 ;  /* 0xff8000001a347808 */ /* 0x000fe40005000000 */
[----:B------:R-:W-:-:S02]  /*5020*/  ISETP.GE.AND P5, PT, R5, R219, PT ;  /* 0x000000db0500720c */ /* 0x000fc40003fa6270 */
[----:B------:R-:W-:Y:S02]  /*5030*/  ISETP.GE.AND P2, PT, R5, R218, PT ;  /* 0x000000da0500720c */ /* 0x000fe40003f46270 */
[----:B------:R-:W-:Y:S02]  /*5040*/  FMNMX.FTZ R7, R29, R7, !PT ;  /* 0x000000071d077209 */ /* 0x000fe40007810000 */
[C---:B------:R-:W-:Y:S02]  /*5050*/  ISETP.LT.OR P5, PT, R5.reuse, R215, P5 ;  /* 0x000000d70500720c */ /* 0x040fe40002fa1670 */
[----:B------:R-:W-:Y:S02]  /*5060*/  ISETP.LT.OR P2, PT, R5, R214, P2 ;  /* 0x000000d60500720c */ /* 0x000fe40001741670 */
[----:B------:R-:W-:Y:S02]  /*5070*/  FMNMX.FTZ R5, R61, R7, !PT ;  /* 0x000000073d057209 */ /* 0x000fe40007810000 */
[----:B------:R-:W-:-:S02]  /*5080*/  ISETP.GE.AND P4, PT, R2, R220, PT ;  /* 0x000000dc0200720c */ /* 0x000fc40003f86270 */
[----:B------:R-:W-:Y:S02]  /*5090*/  FMNMX.FTZ R5, R60, R5, !PT ;  /* 0x000000053c057209 */ /* 0x000fe40007810000 */
[----:B------:R-:W-:Y:S02]  /*50a0*/  ISETP.LT.OR P4, PT, R2, R216, P4 ;  /* 0x000000d80200720c */ /* 0x000fe40002781670 */
[----:B------:R-:W-:Y:S02]  /*50b0*/  FMNMX.FTZ R5, R56, R5, !PT ;  /* 0x0000000538057209 */ /* 0x000fe40007810000 */
[----:B------:R-:W-:Y:S02]  /*50c0*/  LOP3.LUT R7, R15, R16, RZ, 0x3c, !PT ;  /* 0x000000100f077212 */ /* 0x000fe400078e3cff */
[----:B------:R-:W-:Y:S02]  /*50d0*/  FSEL R51, R27, -INF , !P4 ;  /* 0xff8000001b337808 */ /* 0x000fe40006000000 */
[----:B------:R-:W-:Y:S01]  /*50e0*/  FMNMX.FTZ R5, R52, R5, !PT ;  /* 0x0000000534057209 */ /* 0x000fe20007810000 */
[----:B------:R-:W-:Y:S01]  /*50f0*/  IMAD.WIDE.U32 R24, R7, -0x2daee0ad, RZ ;  /* 0xd2511f5307187825 */ /* 0x000fe200078e00ff */
[----:B-1----:R-:W-:-:S02]  /*5100*/  FMNMX.FTZ R8, R6, R8, !PT ;  /* 0x0000000806087209 */ /* 0x002fc40007810000 */
[----:B------:R-:W-:Y:S02]  /*5110*/  FMNMX.FTZ R5, R51, R5, !PT ;  /* 0x0000000533057209 */ /* 0x000fe40007810000 */
[----:B------:R-:W-:Y:S01]  /*5120*/  LOP3.LUT R9, R49, UR5, RZ, 0x3c, !PT ;  /* 0x0000000531097c12 */ /* 0x000fe2000f8e3cff */
[----:B------:R-:W1:Y:S01]  /*5130*/  SHFL.BFLY PT, R11, R8, 0x1, 0x1f ;  /* 0x0c201f00080b7f89 */ /* 0x000e6200000e0000 */
[----:B------:R-:W-:Y:S02]  /*5140*/  LOP3.LUT R6, R25, UR4, R48, 0x96, !PT ;  /* 0x0000000419067c12 */ /* 0x000fe4000f8e9630 */
[----:B------:R-:W-:Y:S01]  /*5150*/  FSEL R42, R54, -INF , !P1 ;  /* 0xff800000362a7808 */ /* 0x000fe20004800000 */
[----:B------:R-:W2:Y:S01]  /*5160*/  SHFL.BFLY PT, R10, R5, 0x2, 0x1f ;  /* 0x0c401f00050a7f89 */ /* 0x000ea200000e0000 */
[----:B------:R-:W-:Y:S01]  /*5170*/  IMAD.WIDE.U32 R84, R9, -0x326172a9, RZ ;  /* 0xcd9e8d5709547825 */ /* 0x000fe200078e00ff */
[C---:B------:R-:W-:Y:S02]  /*5180*/  ISETP.GE.AND P4, PT, R2.reuse, R219, PT ;  /* 0x000000db0200720c */ /* 0x040fe40003f86270 */
[----:B------:R-:W-:Y:S01]  /*5190*/  ISETP.GE.AND P1, PT, R2, R218, PT ;  /* 0x000000da0200720c */ /* 0x000fe20003f26270 */
[----:B------:R-:W-:Y:S01]  /*51a0*/  IMAD.WIDE.U32 R26, R6, -0x326172a9, RZ ;  /* 0xcd9e8d57061a7825 */ /* 0x000fe200078e00ff */
[C---:B------:R-:W-:Y:S01]  /*51b0*/  ISETP.LT.OR P4, PT, R2.reuse, R215, P4 ;  /* 0x000000d70200720c */ /* 0x040fe20002781670 */
[----:B------:R3:W-:Y:S01]  /*51c0*/  STL.64 [R1+0x68], R24 ;  /* 0x0000681801007387 */ /* 0x0007e20000100a00 */
[----:B------:R-:W-:-:S02]  /*51d0*/  ISETP.LT.OR P1, PT, R2, R214, P1 ;  /* 0x000000d60200720c */ /* 0x000fc40000f21670 */
[----:B------:R-:W-:Y:S01]  /*51e0*/  LOP3.LUT R2, R85, UR15, R14, 0x96, !PT ;  /* 0x0000000f55027c12 */ /* 0x000fe2000f8e960e */
[----:B------:R-:W-:Y:S01]  /*51f0*/  STL.64 [R1], R26 ;  /* 0x0000001a01007387 */ /* 0x000fe20000100a00 */
[----:B------:R-:W-:Y:S02]  /*5200*/  LOP3.LUT R9, R27, UR14, R84, 0x96, !PT ;  /* 0x0000000e1b097c12 */ /* 0x000fe4000f8e9654 */
[----:B------:R-:W-:Y:S01]  /*5210*/  FSEL R34, R53, -INF , !P6 ;  /* 0xff80000035227808 */ /* 0x000fe20007000000 */
[----:B------:R-:W-:Y:S01]  /*5220*/  IMAD.WIDE.U32 R6, R2, -0x2daee0ad, RZ ;  /* 0xd2511f5302067825 */ /* 0x000fe200078e00ff */
[----:B------:R-:W-:Y:S01]  /*5230*/  FMNMX.FTZ R2, R35, R40, !PT ;  /* 0x0000002823027209 */ /* 0x000fe20007810000 */
[----:B------:R-:W-:Y:S01]  /*5240*/  STL [R1+0x88], R19 ;  /* 0x0000881301007387 */ /* 0x000fe20000100800 */
[----:B------:R-:W-:Y:S01]  /*5250*/  FSEL R36, R44, -INF , !P5 ;  /* 0xff8000002c247808 */ /* 0x000fe20006800000 */
[----:B------:R-:W-:Y:S01]  /*5260*/  IMAD.WIDE.U32 R14, R9, -0x2daee0ad, RZ ;  /* 0xd2511f53090e7825 */ /* 0x000fe200078e00ff */
[----:B------:R-:W-:Y:S01]  /*5270*/  LOP3.LUT R13, R7, UR13, R24, 0x96, !PT ;  /* 0x0000000d070d7c12 */ /* 0x000fe2000f8e9618 */
[----:B------:R4:W-:Y:S01]  /*5280*/  STL.64 [R1+0x80], R30 ;  /* 0x0000801e01007387 */ /* 0x0009e20000100a00 */
[----:B-1----:R-:W-:-:S02]  /*5290*/  FMNMX.FTZ R135, R8, R11, !PT ;  /* 0x0000000b08877209 */ /* 0x002fc40007810000 */
[----:B--2---:R-:W-:Y:S01]  /*52a0*/  FMNMX.FTZ R134, R10, R5, !PT ;  /* 0x000000050a867209 */ /* 0x004fe20007810000 */
[----:B------:R-:W-:Y:S01]  /*52b0*/  IMAD.WIDE.U32 R64, R13, -0x326172a9, RZ ;  /* 0xcd9e8d570d407825 */ /* 0x000fe200078e00ff */
[----:B------:R-:W-:Y:S02]  /*52c0*/  LOP3.LUT R7, R77, R16, RZ, 0x3c, !PT ;  /* 0x000000104d077212 */ /* 0x000fe400078e3cff */
[----:B------:R-:W-:Y:S02]  /*52d0*/  LOP3.LUT R8, R85, UR15, R30, 0x96, !PT ;  /* 0x0000000f55087c12 */ /* 0x000fe4000f8e961e */
[----:B------:R-:W-:Y:S01]  /*52e0*/  FSEL R47, R47, -INF , !P1 ;  /* 0xff8000002f2f7808 */ /* 0x000fe20004800000 */
[----:B------:R-:W-:Y:S01]  /*52f0*/  IMAD.WIDE.U32 R92, R7, -0x2daee0ad, RZ ;  /* 0xd2511f53075c7825 */ /* 0x000fe200078e00ff */
[----:B------:R-:W-:Y:S02]  /*5300*/  FSETP.NEU.FTZ.AND P1, PT, R135, -INF , PT ;  /* 0xff8000008700780b */ /* 0x000fe40003f3d000 */
[----:B---3--:R-:W-:Y:S01]  /*5310*/  LOP3.LUT R24, R15, UR11, R6, 0x96, !PT ;  /* 0x0000000b0f187c12 */ /* 0x008fe2000f8e9606 */
[----:B------:R-:W-:Y:S01]  /*5320*/  IMAD.WIDE.U32 R8, R8, -0x2daee0ad, RZ ;  /* 0xd2511f5308087825 */ /* 0x000fe200078e00ff */
[----:B------:R-:W-:-:S02]  /*5330*/  FMNMX.FTZ R6, R38, R2, !PT ;  /* 0x0000000226067209 */ /* 0x000fc40007810000 */
[----:B------:R-:W-:Y:S02]  /*5340*/  LOP3.LUT R2, R31, R16, RZ, 0x3c, !PT ;  /* 0x000000101f027212 */ /* 0x000fe400078e3cff */
[----:B------:R-:W-:Y:S01]  /*5350*/  FMNMX.FTZ R5, R41, R6, !PT ;  /* 0x0000000629057209 */ /* 0x000fe20007810000 */
[----:B------:R-:W-:Y:S01]  /*5360*/  FMUL.FTZ R6, R135, c[0x0][0x23c] ;  /* 0x00008f0087067a20 */ /* 0x000fe20000410000 */
[--C-:B------:R-:W-:Y:S01]  /*5370*/  LOP3.LUT R7, R93, UR4, R48.reuse, 0x96, !PT ;  /* 0x000000045d077c12 */ /* 0x100fe2000f8e9630 */
[----:B------:R-:W-:Y:S01]  /*5380*/  IMAD.WIDE.U32 R10, R2, -0x2daee0ad, RZ ;  /* 0xd2511f53020a7825 */ /* 0x000fe200078e00ff */
[----:B------:R-:W-:Y:S02]  /*5390*/  FMNMX.FTZ R5, R37, R5, !PT ;  /* 0x0000000525057209 */ /* 0x000fe40007810000 */
[----:B------:R-:W-:Y:S01]  /*53a0*/  FSEL R39, R45, -INF , !P4 ;  /* 0xff8000002d277808 */ /* 0x000fe20006000000 */
[----:B------:R-:W-:Y:S01]  /*53b0*/  IMAD.WIDE.U32 R78, R7, -0x326172a9, RZ ;  /* 0xcd9e8d57074e7825 */ /* 0x000fe200078e00ff */
[----:B------:R-:W-:Y:S01]  /*53c0*/  FMNMX.FTZ R2, R34, R5, !PT ;  /* 0x0000000522027209 */ /* 0x000fe20007810000 */
[----:B------:R1:W-:Y:S01]  /*53d0*/  STL.64 [R1+0x78], R10 ;  /* 0x0000780a01007387 */ /* 0x0003e20000100a00 */
[----:B------:R-:W-:Y:S01]  /*53e0*/  LOP3.LUT R5, R11, UR4, R48, 0x96, !PT ;  /* 0x000000040b057c12 */ /* 0x000fe2000f8e9630 */
[----:B------:R-:W-:Y:S01]  /*53f0*/  IMAD.WIDE.U32 R48, R24, -0x326172a9, RZ ;  /* 0xcd9e8d5718307825 */ /* 0x000fe200078e00ff */
[----:B------:R-:W-:-:S02]  /*5400*/  FMNMX.FTZ R2, R36, R2, !PT ;  /* 0x0000000224027209 */ /* 0x000fc40007810000 */
[----:B------:R-:W-:Y:S01]  /*5410*/  FSEL R6, R6, RZ, P1 ;  /* 0x000000ff06067208 */ /* 0x000fe20000800000 */
[----:B----4-:R-:W-:Y:S01]  /*5420*/  IMAD.WIDE.U32 R30, R5, -0x326172a9, RZ ;  /* 0xcd9e8d57051e7825 */ /* 0x010fe200078e00ff */
[----:B------:R-:W-:Y:S02]  /*5430*/  FMNMX.FTZ R133, R39, R2, !PT ;  /* 0x0000000227857209 */ /* 0x000fe40007810000 */
[----:B------:R-:W-:Y:S01]  /*5440*/  LOP3.LUT R5, R79, UR14, R84, 0x96, !PT ;  /* 0x0000000e4f057c12 */ /* 0x000fe2000f8e9654 */
[----:B------:R-:W-:Y:S01]  /*5450*/  FFMA.FTZ R2, R12, c[0x0][0x23c], -R6 ;  /* 0x00008f000c027a23 */ /* 0x000fe20000010806 */
[----:B------:R-:W-:Y:S01]  /*5460*/  LOP3.LUT R7, R65, UR12, R26, 0x96, !PT ;  /* 0x0000000c41077c12 */ /* 0x000fe2000f8e961a */
[----:B------:R-:W2:Y:S01]  /*5470*/  SHFL.BFLY PT, R16, R133, 0x2, 0x1f ;  /* 0x0c401f0085107f89 */ /* 0x000ea200000e0000 */
[----:B------:R-:W-:Y:S01]  /*5480*/  FSEL R55, R55, -INF , !P3 ;  /* 0xff80000037377808 */ /* 0x000fe20005800000 */
[----:B------:R3:W-:Y:S01]  /*5490*/  MUFU.EX2 R119, R2 ;  /* 0x0000000200777308 */ /* 0x0007e20000000800 */
[----:B------:R-:W-:Y:S01]  /*54a0*/  IMAD.WIDE.U32 R66, R5, -0x2daee0ad, RZ ;  /* 0xd2511f5305427825 */ /* 0x000fe200078e00ff */
[----:B------:R-:W-:Y:S01]  /*54b0*/  FSEL R46, R46, -INF , !P2 ;  /* 0xff8000002e2e7808 */ /* 0x000fe20005000000 */
[----:B------:R-:W-:Y:S02]  /*54c0*/  STL.64 [R1+0x70], R30 ;  /* 0x0000701e01007387 */ /* 0x000fe40000100a00 */
[----:B------:R-:W-:Y:S01]  /*54d0*/  FFMA.FTZ R5, R18, c[0x0][0x23c], -R6 ;  /* 0x00008f0012057a23 */ /* 0x000fe20000010806 */
[----:B------:R-:W-:Y:S01]  /*54e0*/  LOP3.LUT R8, R67, UR11, R8, 0x96, !PT ;  /* 0x0000000b43087c12 */ /* 0x000fe2000f8e9608 */
[----:B------:R-:W-:-:S02]  /*54f0*/  IMAD.WIDE.U32 R94, R7, -0x2daee0ad, RZ ;  /* 0xd2511f53075e7825 */ /* 0x000fc400078e00ff */
[----:B------:R4:W-:Y:S03]  /*5500*/  MUFU.EX2 R117, R5 ;  /* 0x0000000500757308 */ /* 0x0009e60000000800 */
[----:B------:R-:W-:Y:S02]  /*5510*/  LOP3.LUT R15, R95, UR9, R14, 0x96, !PT ;  /* 0x000000095f0f7c12 */ /* 0x000fe4000f8e960e */
[----:B-1----:R-:W-:Y:S01]  /*5520*/  LOP3.LUT R10, R9, UR13, R10, 0x96, !PT ;  /* 0x0000000d090a7c12 */ /* 0x002fe2000f8e960a */
[----:B------:R-:W-:Y:S01]  /*5530*/  IMAD.WIDE.U32 R8, R8, -0x326172a9, RZ ;  /* 0xcd9e8d5708087825 */ /* 0x000fe200078e00ff */
[----:B------:R-:W-:-:S03]  /*5540*/  LOP3.LUT R14, R49, UR10, R64, 0x96, !PT ;  /* 0x0000000a310e7c12 */ /* 0x000fc6000f8e9640 */
[----:B------:R-:W-:Y:S01]  /*5550*/  IMAD.WIDE.U32 R10, R10, -0x326172a9, RZ ;  /* 0xcd9e8d570a0a7825 */ /* 0x000fe200078e00ff */
[----:B--2---:R-:W-:-:S03]  /*5560*/  FMNMX.FTZ R133, R16, R133, !PT ;  /* 0x0000008510857209 */ /* 0x004fc60007810000 */
[----:B---3--:R-:W-:Y:S01]  /*5570*/  FFMA.FTZ R2, R17, c[0x0][0x23c], -R6 ;  /* 0x00008f0011027a23 */ /* 0x008fe20000010806 */
[----:B------:R-:W-:Y:S01]  /*5580*/  LOP3.LUT R12, R11, UR12, R30, 0x96, !PT ;  /* 0x0000000c0b0c7c12 */ /* 0x000fe2000f8e961e */
[----:B----4-:R-:W-:Y:S01]  /*5590*/  FFMA.FTZ R5, R20, c[0x0][0x23c], -R6 ;  /* 0x00008f0014057a23 */ /* 0x010fe20000010806 */
[----:B------:R-:W1:Y:S01]  /*55a0*/  SHFL.BFLY PT, R11, R134, 0x1, 0x1f ;  /* 0x0c201f00860b7f89 */ /* 0x000e6200000e0000 */
[----:B------:R2:W-:Y:S01]  /*55b0*/  MUFU.EX2 R118, R2 ;  /* 0x0000000200767308 */ /* 0x0005e20000000800 */
[----:B------:R-:W-:Y:S01]  /*55c0*/  LOP3.LUT R17, R9, UR10, R10, 0x96, !PT ;  /* 0x0000000a09117c12 */ /* 0x000fe2000f8e960a */
[----:B------:R-:W-:Y:S01]  /*55d0*/  IMAD.WIDE.U32 R12, R12, -0x2daee0ad, RZ ;  /* 0xd2511f530c0c7825 */ /* 0x000fe200078e00ff */
[----:B------:R-:W3:Y:S03]  /*55e0*/  SHFL.BFLY PT, R10, R133, 0x1, 0x1f ;  /* 0x0c201f00850a7f89 */ /* 0x000ee600000e0000 */
[----:B------:R-:W-:-:S02]  /*55f0*/  IMAD.WIDE.U32 R62, R15, -0x326172a9, RZ ;  /* 0xcd9e8d570f3e7825 */ /* 0x000fc400078e00ff */
[----:B------:R4:W-:Y:S02]  /*5600*/  MUFU.EX2 R120, R5 ;  /* 0x0000000500787308 */ /* 0x0009e40000000800 */
[----:B------:R-:W-:-:S04]  /*5610*/  IMAD.WIDE.U32 R14, R14, -0x2daee0ad, RZ ;  /* 0xd2511f530e0e7825 */ /* 0x000fc800078e00ff */
[----:B------:R-:W-:Y:S01]  /*5620*/  IMAD.WIDE.U32 R16, R17, -0x2daee0ad, RZ ;  /* 0xd2511f5311107825 */ /* 0x000fe200078e00ff */
[----:B--2---:R-:W-:-:S04]  /*5630*/  LOP3.LUT R2, R13, UR9, R66, 0x96, !PT ;  /* 0x000000090d027c12 */ /* 0x004fc8000f8e9642 */
[----:B------:R-:W-:Y:S01]  /*5640*/  LOP3.LUT R17, R17, UR7, R12, 0x96, !PT ;  /* 0x0000000711117c12 */ /* 0x000fe2000f8e960c */
[----:B------:R-:W-:Y:S01]  /*5650*/  IMAD.WIDE.U32 R18, R2, -0x326172a9, RZ ;  /* 0xcd9e8d5702127825 */ /* 0x000fe200078e00ff */
[----:B------:R-:W-:Y:S02]  /*5660*/  FMNMX.FTZ R2, R43, R50, !PT ;  /* 0x000000322b027209 */ /* 0x000fe40007810000 */
[----:B-1----:R-:W-:Y:S01]  /*5670*/  FMNMX.FTZ R134, R134, R11, !PT ;  /* 0x0000000b86867209 */ /* 0x002fe20007810000 */
[----:B----4-:R-:W-:Y:S01]  /*5680*/  FFMA.FTZ R5, R21, c[0x0][0x23c], -R6 ;  /* 0x00008f0015057a23 */ /* 0x010fe20000010806 */
[----:B------:R-:W-:Y:S02]  /*5690*/  FMNMX.FTZ R2, R58, R2, !PT ;  /* 0x000000023a027209 */ /* 0x000fe40007810000 */
[----:B------:R-:W-:Y:S01]  /*56a0*/  LOP3.LUT R19, R19, UR8, R8, 0x96, !PT ;  /* 0x0000000813137c12 */ /* 0x000fe2000f8e9608 */
[----:B------:R-:W-:Y:S01]  /*56b0*/  IMAD R8, R7, -0x2daee0ad, RZ ;  /* 0xd2511f5307087824 */ /* 0x000fe200078e02ff */
[----:B------:R-:W-:Y:S01]  /*56c0*/  FMNMX.FTZ R2, R59, R2, !PT ;  /* 0x000000023b027209 */ /* 0x000fe20007810000 */
[----:B------:R1:W-:Y:S01]  /*56d0*/  MUFU.EX2 R140, R5 ;  /* 0x00000005008c7308 */ /* 0x0003e20000000800 */
[----:B------:R-:W-:-:S02]  /*56e0*/  FSETP.NEU.FTZ.AND P1, PT, R134, -INF , PT ;  /* 0xff8000008600780b */ /* 0x000fc40003f3d000 */
[----:B------:R-:W-:Y:S02]  /*56f0*/  FMNMX.FTZ R2, R42, R2, !PT ;  /* 0x000000022a027209 */ /* 0x000fe40007810000 */
[----:B---3--:R-:W-:Y:S01]  /*5700*/  FMNMX.FTZ R133, R133, R10, !PT ;  /* 0x0000000a85857209 */ /* 0x008fe20007810000 */
[----:B------:R-:W-:Y:S01]  /*5710*/  IMAD.WIDE.U32 R10, R19, -0x2daee0ad, RZ ;  /* 0xd2511f53130a7825 */ /* 0x000fe200078e00ff */
[----:B------:R-:W-:Y:S02]  /*5720*/  FMNMX.FTZ R7, R55, R2, !PT ;  /* 0x0000000237077209 */ /* 0x000fe40007810000 */
[----:B------:R-:W-:Y:S01]  /*5730*/  LOP3.LUT R8, R15, UR7, R8, 0x96, !PT ;  /* 0x000000070f087c12 */ /* 0x000fe2000f8e9608 */
[----:B------:R-:W-:Y:S01]  /*5740*/  FFMA.FTZ R2, R22, c[0x0][0x23c], -R6 ;  /* 0x00008f0016027a23 */ /* 0x000fe20000010806 */
[----:B------:R-:W-:Y:S02]  /*5750*/  FMNMX.FTZ R7, R46, R7, !PT ;  /* 0x000000072e077209 */ /* 0x000fe40007810000 */
[----:B------:R-:W-:Y:S01]  /*5760*/  LOP3.LUT R12, R63, UR8, R48, 0x96, !PT ;  /* 0x000000083f0c7c12 */ /* 0x000fe2000f8e9630 */
[----:B------:R-:W-:Y:S01]  /*5770*/  MUFU.EX2 R69, R2 ;  /* 0x0000000200457308 */ /* 0x000fe20000000800 */
[----:B------:R-:W-:Y:S01]  /*5780*/  FMNMX.FTZ R132, R47, R7, !PT ;  /* 0x000000072f847209 */ /* 0x000fe20007810000 */
[----:B-1----:R-:W-:Y:S01]  /*5790*/  FFMA.FTZ R5, R23, c[0x0][0x23c], -R6 ;  /* 0x00008f0017057a23 */ /* 0x002fe20000010806 */
[----:B------:R-:W-:Y:S01]  /*57a0*/  LOP3.LUT R19, R10, 0xff, RZ, 0xc0, !PT ;  /* 0x000000ff0a137812 */ /* 0x000fe200078ec0ff */
[----:B------:R-:W-:-:S02]  /*57b0*/  IMAD.WIDE.U32 R8, R8, -0x326172a9, RZ ;  /* 0xcd9e8d5708087825 */ /* 0x000fc400078e00ff */
[----:B------:R-:W1:Y:S02]  /*57c0*/  SHFL.BFLY PT, R21, R132, 0x2, 0x1f ;  /* 0x0c401f0084157f89 */ /* 0x000e6400000e0000 */
[----:B------:R2:W-:Y:S01]  /*57d0*/  MUFU.EX2 R54, R5 ;  /* 0x0000000500367308 */ /* 0x0005e20000000800 */
[----:B------:R-:W-:Y:S01]  /*57e0*/  IMAD.WIDE.U32 R12, R12, -0x2daee0ad, RZ ;  /* 0xd2511f530c0c7825 */ /* 0x000fe200078e00ff */
[----:B------:R-:W-:Y:S02]  /*57f0*/  LOP3.LUT R15, R9, UR17, R62, 0x96, !PT ;  /* 0x00000011090f7c12 */ /* 0x000fe4000f8e963e */
[C---:B------:R-:W-:Y:S02]  /*5800*/  LOP3.LUT R23, R8.reuse, 0xffff, RZ, 0xc0, !PT ;  /* 0x0000ffff08177812 */ /* 0x040fe400078ec0ff */
[----:B------:R-:W-:Y:S02]  /*5810*/  LOP3.LUT R28, R8, 0xff, RZ, 0xc0, !PT ;  /* 0x000000ff081c7812 */ /* 0x000fe400078ec0ff */
[----:B------:R-:W-:-:S02]  /*5820*/  SHF.R.U32.HI R26, RZ, 0x10, R8 ;  /* 0x00000010ff1a7819 */ /* 0x000fc40000011608 */
[----:B------:R-:W-:Y:S01]  /*5830*/  SHF.R.U32.HI R25, RZ, 0x18, R8 ;  /* 0x00000018ff197819 */ /* 0x000fe20000011608 */
[----:B------:R-:W-:Y:S01]  /*5840*/  IMAD.WIDE.U32 R8, R17, -0x326172a9, RZ ;  /* 0xcd9e8d5711087825 */ /* 0x000fe200078e00ff */
[C---:B------:R-:W-:Y:S02]  /*5850*/  LOP3.LUT R20, R12.reuse, 0xffff, RZ, 0xc0, !PT ;  /* 0x0000ffff0c147812 */ /* 0x040fe400078ec0ff */
[----:B------:R-:W-:Y:S01]  /*5860*/  LOP3.LUT R27, R12, 0xff, RZ, 0xc0, !PT ;  /* 0x000000ff0c1b7812 */ /* 0x000fe200078ec0ff */
[----:B--2---:R-:W-:Y:S01]  /*5870*/  FMUL.FTZ R5, R134, c[0x0][0x23c] ;  /* 0x00008f0086057a20 */ /* 0x004fe20000410000 */
[--C-:B------:R-:W-:Y:S02]  /*5880*/  SHF.R.U32.HI R22, RZ, 0x10, R12.reuse ;  /* 0x00000010ff167819 */ /* 0x100fe4000001160c */
[----:B------:R-:W-:Y:S02]  /*5890*/  SHF.R.U32.HI R24, RZ, 0x18, R12 ;  /* 0x00000018ff187819 */ /* 0x000fe4000001160c */
[----:B------:R-:W-:-:S02]  /*58a0*/  FSEL R5, R5, RZ, P1 ;  /* 0x000000ff05057208 */ /* 0x000fc40000800000 */
[----:B------:R-:W-:Y:S02]  /*58b0*/  FSETP.NEU.FTZ.AND P1, PT, R133, -INF , PT ;  /* 0xff8000008500780b */ /* 0x000fe40003f3d000 */
[----:B-1----:R-:W-:Y:S01]  /*58c0*/  FMNMX.FTZ R132, R21, R132, !PT ;  /* 0x0000008415847209 */ /* 0x002fe20007810000 */
[--C-:B------:R-:W-:Y:S01]  /*58d0*/  FFMA.FTZ R2, R32, c[0x0][0x23c], -R5.reuse ;  /* 0x00008f0020027a23 */ /* 0x100fe20000010805 */
[----:B------:R-:W-:Y:S01]  /*58e0*/  LOP3.LUT R14, R13, UR16, R14, 0x96, !PT ;  /* 0x000000100d0e7c12 */ /* 0x000fe2000f8e960e */
[----:B------:R-:W-:Y:S01]  /*58f0*/  FFMA.FTZ R7, R29, c[0x0][0x23c], -R5 ;  /* 0x00008f001d077a23 */ /* 0x000fe20000010805 */
[----:B------:R-:W-:Y:S01]  /*5900*/  LOP3.LUT R12, R11, UR16, R16, 0x96, !PT ;  /* 0x000000100b0c7c12 */ /* 0x000fe2000f8e9610 */
[----:B------:R1:W-:Y:S01]  /*5910*/  MUFU.EX2 R116, R2 ;  /* 0x0000000200747308 */ /* 0x0003e20000000800 */
[----:B------:R-:W-:Y:S02]  /*5920*/  LOP3.LUT R13, R10, 0xffff, RZ, 0xc0, !PT ;  /* 0x0000ffff0a0d7812 */ /* 0x000fe400078ec0ff */
[----:B------:R-:W-:-:S02]  /*5930*/  SHF.R.U32.HI R17, RZ, 0x10, R10 ;  /* 0x00000010ff117819 */ /* 0x000fc4000001160a */
[----:B------:R-:W-:Y:S02]  /*5940*/  SHF.R.U32.HI R16, RZ, 0x18, R10 ;  /* 0x00000018ff107819 */ /* 0x000fe4000001160a */
[----:B------:R-:W-:Y:S01]  /*5950*/  LOP3.LUT R10, R26, 0xff, RZ, 0xc0, !PT ;  /* 0x000000ff1a0a7812 */ /* 0x000fe200078ec0ff */
[----:B------:R-:W-:Y:S01]  /*5960*/  MUFU.EX2 R110, R7 ;  /* 0x00000007006e7308 */ /* 0x000fe20000000800 */
[C---:B------:R-:W-:Y:S02]  /*5970*/  LOP3.LUT R26, R8.reuse, 0xffff, RZ, 0xc0, !PT ;  /* 0x0000ffff081a7812 */ /* 0x040fe400078ec0ff */
[----:B------:R-:W-:Y:S02]  /*5980*/  LOP3.LUT R31, R8, 0xff, RZ, 0xc0, !PT ;  /* 0x000000ff081f7812 */ /* 0x000fe400078ec0ff */
[--C-:B------:R-:W-:Y:S02]  /*5990*/  SHF.R.U32.HI R29, RZ, 0x10, R8.reuse ;  /* 0x00000010ff1d7819 */ /* 0x100fe40000011608 */
[----:B------:R-:W-:Y:S01]  /*59a0*/  SHF.R.U32.HI R30, RZ, 0x18, R8 ;  /* 0x00000018ff1e7819 */ /* 0x000fe20000011608 */
[----:B-1----:R-:W-:Y:S01]  /*59b0*/  FFMA.FTZ R2, R33, c[0x0][0x23c], -R5 ;  /* 0x00008f0021027a23 */ /* 0x002fe20000010805 */
[----:B------:R-:W-:-:S02]  /*59c0*/  PRMT R32, R10, 0x5410, R25 ;  /* 0x000054100a207816 */ /* 0x000fc40000000019 */
[----:B------:R-:W-:Y:S01]  /*59d0*/  SHF.R.U32.HI R10, RZ, 0x8, R20 ;  /* 0x00000008ff0a7819 */ /* 0x000fe20000011614 */
[----:B------:R1:W-:Y:S01]  /*59e0*/  MUFU.EX2 R111, R2 ;  /* 0x00000002006f7308 */ /* 0x0003e20000000800 */
[----:B------:R-:W-:Y:S02]  /*59f0*/  IMAD R20, R96, 0x10000, R96 ;  /* 0x0001000060147824 */ /* 0x000fe400078e0260 */
[----:B------:R-:W-:Y:S01]  /*5a00*/  PRMT R25, R27, 0x5410, R10 ;  /* 0x000054101b197816 */ /* 0x000fe2000000000a */
[----:B------:R-:W-:Y:S01]  /*5a10*/  ULEA UR5, UR32, UR36, 0x5 ;  /* 0x0000002420057291 */ /* 0x000fe2000f8e283f */
[----:B------:R-:W-:Y:S01]  /*5a20*/  SHF.R.U32.HI R10, RZ, 0x10, R15 ;  /* 0x00000010ff0a7819 */ /* 0x000fe2000001160f */
[----:B------:R-:W-:Y:S02]  /*5a30*/  LDSM.16.MT88.4 R96, [R191+0xb800] ;  /* 0x00b80000bf60783b */ /* 0x000fe40000004200 */
[----:B------:R-:W-:Y:S01]  /*5a40*/  HSET2.LE.AND R25, R25, R20, PT ;  /* 0x0000001419197233 */ /* 0x000fe20003803000 */
[----:B------:R-:W-:Y:S01]  /*5a50*/  LOP3.LUT R10, R10, 0xff, RZ, 0xc0, !PT ;  /* 0x000000ff0a0a7812 */ /* 0x000fe200078ec0ff */
[----:B-1----:R-:W-:-:S05]  /*5a60*/  FMUL.FTZ R2, R133, c[0x0][0x23c] ;  /* 0x00008f0085027a20 */ /* 0x002fca0000410000 */
[----:B------:R-:W-:-:S05]  /*5a70*/  FSEL R2, R2, RZ, P1 ;  /* 0x000000ff02027208 */ /* 0x000fca0000800000 */
[--C-:B------:R-:W-:Y:S02]  /*5a80*/  FFMA.FTZ R7, R35, c[0x0][0x23c], -R2.reuse ;  /* 0x00008f0023077a23 */ /* 0x100fe40000010802 */
[--C-:B------:R-:W-:Y:S02]  /*5a90*/  FFMA.FTZ R11, R40, c[0x0][0x23c], -R2.reuse ;  /* 0x00008f00280b7a23 */ /* 0x100fe40000010802 */
[----:B------:R1:W-:Y:S01]  /*5aa0*/  MUFU.EX2 R109, R7 ;  /* 0x00000007006d7308 */ /* 0x0003e20000000800 */
[----:B------:R-:W-:-:S07]  /*5ab0*/  FFMA.FTZ R8, R41, c[0x0][0x23c], -R2 ;  /* 0x00008f0029087a23 */ /* 0x000fce0000010802 */
[----:B------:R2:W-:Y:S01]  /*5ac0*/  MUFU.EX2 R95, R11 ;  /* 0x0000000b005f7308 */ /* 0x0005e20000000800 */
[----:B-1----:R-:W-:Y:S01]  /*5ad0*/  LOP3.LUT R7, R9, UR17, R18, 0x96, !PT ;  /* 0x0000001109077c12 */ /* 0x002fe2000f8e9612 */
[----:B------:R-:W-:Y:S01]  /*5ae0*/  FFMA.FTZ R9, R38, c[0x0][0x23c], -R2 ;  /* 0x00008f0026097a23 */ /* 0x000fe20000010802 */
[----:B------:R-:W1:Y:S05]  /*5af0*/  SHFL.BFLY PT, R18, R132, 0x1, 0x1f ;  /* 0x0c201f0084127f89 */ /* 0x000e6a00000e0000 */
[----:B------:R3:W-:Y:S01]  /*5b00*/  MUFU.EX2 R108, R8 ;  /* 0x00000008006c7308 */ /* 0x0007e20000000800 */
[----:B--2---:R-:W-:-:S07]  /*5b10*/  SHF.R.U32.HI R11, RZ, 0x8, R23 ;  /* 0x00000008ff0b7819 */ /* 0x004fce0000011617 */
[----:B------:R2:W-:Y:S01]  /*5b20*/  MUFU.EX2 R93, R9 ;  /* 0x00000009005d7308 */ /* 0x0005e20000000800 */
[----:B------:R-:W-:Y:S02]  /*5b30*/  PRMT R33, R28, 0x5410, R11 ;  /* 0x000054101c217816 */ /* 0x000fe4000000000b */
[----:B------:R-:W-:Y:S02]  /*5b40*/  SHF.R.U32.HI R11, RZ, 0x8, R13 ;  /* 0x00000008ff0b7819 */ /* 0x000fe4000001160d */
[----:B------:R-:W-:Y:S02]  /*5b50*/  LOP3.LUT R13, R14, 0xff, RZ, 0xc0, !PT ;  /* 0x000000ff0e0d7812 */ /* 0x000fe400078ec0ff */
[----:B------:R-:W-:Y:S02]  /*5b60*/  PRMT R27, R19, 0x5410, R11 ;  /* 0x00005410131b7816 */ /* 0x000fe4000000000b */
[----:B---3--:R-:W-:Y:S02]  /*5b70*/  LOP3.LUT R8, R17, 0xff, RZ, 0xc0, !PT ;  /* 0x000000ff11087812 */ /* 0x008fe400078ec0ff */
[----:B------:R-:W-:Y:S01]  /*5b80*/  LOP3.LUT R11, R15, 0xffff, RZ, 0xc0, !PT ;  /* 0x0000ffff0f0b7812 */ /* 0x000fe200078ec0ff */
[----:B------:R-:W-:Y:S01]  /*5b90*/  HSET2.LE.AND R27, R27, R20, PT ;  /* 0x000000141b1b7233 */ /* 0x000fe20003803000 */
[----:B-1----:R-:W-:-:S02]  /*5ba0*/  FMNMX.FTZ R132, R132, R18, !PT ;  /* 0x0000001284847209 */ /* 0x002fc40007810000 */
[----:B--2---:R-:W-:Y:S02]  /*5bb0*/  LOP3.LUT R9, R22, 0xff, RZ, 0xc0, !PT ;  /* 0x000000ff16097812 */ /* 0x004fe400078ec0ff */
[----:B------:R-:W-:Y:S02]  /*5bc0*/  FSETP.NEU.FTZ.AND P1, PT, R132, -INF , PT ;  /* 0xff8000008400780b */ /* 0x000fe40003f3d000 */
[----:B------:R-:W-:Y:S01]  /*5bd0*/  PRMT R28, R9, 0x5410, R24 ;  /* 0x00005410091c7816 */ /* 0x000fe20000000018 */
[----:B------:R-:W-:Y:S01]  /*5be0*/  FFMA.FTZ R9, R37, c[0x0][0x23c], -R2 ;  /* 0x00008f0025097a23 */ /* 0x000fe20000010802 */
[----:B------:R-:W-:Y:S02]  /*5bf0*/  PRMT R24, R8, 0x5410, R16 ;  /* 0x0000541008187816 */ /* 0x000fe40000000010 */
[----:B------:R-:W-:Y:S01]  /*5c00*/  LOP3.LUT R8, R14, 0xffff, RZ, 0xc0, !PT ;  /* 0x0000ffff0e087812 */ /* 0x000fe200078ec0ff */
[----:B------:R1:W2:Y:S01]  /*5c10*/  MUFU.EX2 R71, R9 ;  /* 0x0000000900477308 */ /* 0x0002a20000000800 */
[----:B------:R-:W-:-:S02]  /*5c20*/  LOP3.LUT R16, R15, 0xff, RZ, 0xc0, !PT ;  /* 0x000000ff0f107812 */ /* 0x000fc400078ec0ff */
[----:B------:R-:W-:Y:S02]  /*5c30*/  SHF.R.U32.HI R15, RZ, 0x18, R15 ;  /* 0x00000018ff0f7819 */ /* 0x000fe4000001160f */
[----:B------:R-:W-:Y:S02]  /*5c40*/  SHF.R.U32.HI R11, RZ, 0x8, R11 ;  /* 0x00000008ff0b7819 */ /* 0x000fe4000001160b */
[----:B------:R-:W-:Y:S02]  /*5c50*/  PRMT R22, R10, 0x5410, R15 ;  /* 0x000054100a167816 */ /* 0x000fe4000000000f */
[----:B------:R-:W-:Y:S02]  /*5c60*/  LOP3.LUT R15, R12, 0xffff, RZ, 0xc0, !PT ;  /* 0x0000ffff0c0f7812 */ /* 0x000fe400078ec0ff */
[----:B------:R-:W-:Y:S01]  /*5c70*/  SHF.R.U32.HI R10, RZ, 0x8, R26 ;  /* 0x00000008ff0a7819 */ /* 0x000fe2000001161a */
[--C-:B------:R-:W-:Y:S01]  /*5c80*/  HSET2.LE.AND R26, R28, R20.reuse, PT ;  /* 0x000000141c1a7233 */ /* 0x100fe20003803000 */
[----:B------:R-:W-:Y:S01]  /*5c90*/  PRMT R23, R16, 0x5410, R11 ;  /* 0x0000541010177816 */ /* 0x000fe2000000000b */
[----:B------:R-:W-:Y:S01]  /*5ca0*/  HSET2.LE.AND R28, R24, R20, PT ;  /* 0x00000014181c7233 */ /* 0x000fe20003803000 */
[----:B------:R-:W-:Y:S01]  /*5cb0*/  SHF.R.U32.HI R16, RZ, 0x18, R14 ;  /* 0x00000018ff107819 */ /* 0x000fe2000001160e */
[----:B-1----:R-:W-:Y:S01]  /*5cc0*/  FFMA.FTZ R9, R34, c[0x0][0x23c], -R2 ;  /* 0x00008f0022097a23 */ /* 0x002fe20000010802 */
[----:B------:R-:W-:-:S03]  /*5cd0*/  PRMT R17, R31, 0x5410, R10 ;  /* 0x000054101f117816 */ /* 0x000fc6000000000a */
[----:B------:R1:W-:Y:S02]  /*5ce0*/  MUFU.EX2 R68, R9 ;  /* 0x0000000900447308 */ /* 0x0003e40000000800 */
[----:B-1----:R-:W-:Y:S01]  /*5cf0*/  SHF.R.U32.HI R9, RZ, 0x8, R8 ;  /* 0x00000008ff097819 */ /* 0x002fe20000011608 */
[----:B------:R-:W-:-:S03]  /*5d00*/  FFMA.FTZ R8, R36, c[0x0][0x23c], -R2 ;  /* 0x00008f0024087a23 */ /* 0x000fc60000010802 */
[----:B------:R-:W-:Y:S01]  /*5d10*/  PRMT R21, R13, 0x5410, R9 ;  /* 0x000054100d157816 */ /* 0x000fe20000000009 */
[----:B------:R-:W-:Y:S01]  /*5d20*/  FFMA.FTZ R9, R39, c[0x0][0x23c], -R2 ;  /* 0x00008f0027097a23 */ /* 0x000fe20000010802 */
[----:B------:R1:W-:Y:S01]  /*5d30*/  MUFU.EX2 R70, R8 ;  /* 0x0000000800467308 */ /* 0x0003e20000000800 */
[----:B------:R-:W-:Y:S02]  /*5d40*/  FMUL.FTZ R2, R132, c[0x0][0x23c] ;  /* 0x00008f0084027a20 */ /* 0x000fe40000410000 */
[----:B------:R-:W-:-:S03]  /*5d50*/  HSET2.LE.AND R21, R21, R20, PT ;  /* 0x0000001415157233 */ /* 0x000fc60003803000 */
[----:B------:R-:W-:Y:S02]  /*5d60*/  FSEL R2, R2, RZ, P1 ;  /* 0x000000ff02027208 */ /* 0x000fe40000800000 */
[----:B------:R3:W-:Y:S03]  /*5d70*/  MUFU.EX2 R53, R9 ;  /* 0x0000000900357308 */ /* 0x0007e60000000800 */
[--C-:B------:R-:W-:Y:S02]  /*5d80*/  FFMA.FTZ R10, R50, c[0x0][0x23c], -R2.reuse ;  /* 0x00008f00320a7a23 */ /* 0x100fe40000010802 */
[----:B------:R-:W-:Y:S01]  /*5d90*/  FFMA.FTZ R13, R43, c[0x0][0x23c], -R2 ;  /* 0x00008f002b0d7a23 */ /* 0x000fe20000010802 */
[----:B-1----:R-:W-:Y:S02]  /*5da0*/  SHF.R.U32.HI R8, RZ, 0x10, R14 ;  /* 0x00000010ff087819 */ /* 0x002fe4000001160e */
[----:B------:R1:W-:Y:S01]  /*5db0*/  MUFU.EX2 R65, R10 ;  /* 0x0000000a00417308 */ /* 0x0003e20000000800 */
[----:B------:R-:W-:-:S02]  /*5dc0*/  LOP3.LUT R14, R12, 0xff, RZ, 0xc0, !PT ;  /* 0x000000ff0c0e7812 */ /* 0x000fc400078ec0ff */
[----:B------:R-:W-:Y:S02]  /*5dd0*/  LOP3.LUT R11, R8, 0xff, RZ, 0xc0, !PT ;  /* 0x000000ff080b7812 */ /* 0x000fe400078ec0ff */
[----:B------:R-:W-:Y:S01]  /*5de0*/  SHF.R.U32.HI R8, RZ, 0x8, R15 ;  /* 0x00000008ff087819 */ /* 0x000fe2000001160f */
[----:B------:R-:W-:Y:S01]  /*5df0*/  HSET2.LE.AND R15, R32, R20, PT ;  /* 0x00000014200f7233 */ /* 0x000fe20003803000 */
[----:B---3--:R-:W-:Y:S01]  /*5e00*/  LOP3.LUT R9, R29, 0xff, RZ, 0xc0, !PT ;  /* 0x000000ff1d097812 */ /* 0x008fe200078ec0ff */
[----:B------:R3:W4:Y:S01]  /*5e10*/  MUFU.EX2 R79, R13 ;  /* 0x0000000d004f7308 */ /* 0x0007220000000800 */
[----:B------:R-:W-:Y:S01]  /*5e20*/  PRMT R19, R11, 0x5410, R16 ;  /* 0x000054100b137816 */ /* 0x000fe20000000010 */
[----:B------:R-:W-:Y:S01]  /*5e30*/  FFMA.FTZ R11, R58, c[0x0][0x23c], -R2 ;  /* 0x00008f003a0b7a23 */ /* 0x000fe20000010802 */
[----:B------:R-:W-:Y:S02]  /*5e40*/  PRMT R18, R9, 0x5410, R30 ;  /* 0x0000541009127816 */ /* 0x000fe4000000001e */
[----:B------:R-:W-:-:S02]  /*5e50*/  PRMT R16, R14, 0x5410, R8 ;  /* 0x000054100e107816 */ /* 0x000fc40000000008 */
[--C-:B------:R-:W-:Y:S01]  /*5e60*/  SHF.R.U32.HI R9, RZ, 0x10, R12.reuse ;  /* 0x00000010ff097819 */ /* 0x100fe2000001160c */
[----:B------:R5:W-:Y:S01]  /*5e70*/  MUFU.EX2 R77, R11 ;  /* 0x0000000b004d7308 */ /* 0x000be20000000800 */
[C---:B------:R-:W-:Y:S02]  /*5e80*/  LOP3.LUT R8, R7.reuse, 0xffff, RZ, 0xc0, !PT ;  /* 0x0000ffff07087812 */ /* 0x040fe400078ec0ff */
[--C-:B-1----:R-:W-:Y:S02]  /*5e90*/  SHF.R.U32.HI R10, RZ, 0x10, R7.reuse ;  /* 0x00000010ff0a7819 */ /* 0x102fe40000011607 */
[----:B------:R-:W-:Y:S02]  /*5ea0*/  SHF.R.U32.HI R12, RZ, 0x18, R12 ;  /* 0x00000018ff0c7819 */ /* 0x000fe4000001160c */
[----:B------:R-:W-:Y:S02]  /*5eb0*/  SHF.R.U32.HI R14, RZ, 0x18, R7 ;  /* 0x00000018ff0e7819 */ /* 0x000fe40000011607 */
[----:B---3--:R-:W-:-:S02]  /*5ec0*/  LOP3.LUT R13, R7, 0xff, RZ, 0xc0, !PT ;  /* 0x000000ff070d7812 */ /* 0x008fc400078ec0ff */
[----:B------:R-:W-:Y:S02]  /*5ed0*/  LOP3.LUT R9, R9, 0xff, RZ, 0xc0, !PT ;  /* 0x000000ff09097812 */ /* 0x000fe400078ec0ff */
[----:B------:R-:W-:Y:S02]  /*5ee0*/  SHF.R.U32.HI R7, RZ, 0x8, R8 ;  /* 0x00000008ff077819 */ /* 0x000fe40000011608 */
[----:B------:R-:W-:Y:S01]  /*5ef0*/  LOP3.LUT R8, R10, 0xff, RZ, 0xc0, !PT ;  /* 0x000000ff0a087812 */ /* 0x000fe200078ec0ff */
[--C-:B-----5:R-:W-:Y:S01]  /*5f00*/  HSET2.LE.AND R11, R23, R20.reuse, PT ;  /* 0x00000014170b7233 */ /* 0x120fe20003803000 */
[----:B------:R-:W-:Y:S01]  /*5f10*/  PRMT R10, R9, 0x5410, R12 ;  /* 0x00005410090a7816 */ /* 0x000fe2000000000c */
[--C-:B------:R-:W-:Y:S01]  /*5f20*/  HSET2.LE.AND R12, R22, R20.reuse, PT ;  /* 0x00000014160c7233 */ /* 0x100fe20003803000 */
[----:B------:R-:W-:Y:S01]  /*5f30*/  PRMT R9, R13, 0x5410, R7 ;  /* 0x000054100d097816 */ /* 0x000fe20000000007 */
[----:B------:R-:W-:Y:S01]  /*5f40*/  FFMA.FTZ R7, R59, c[0x0][0x23c], -R2 ;  /* 0x00008f003b077a23 */ /* 0x000fe20000010802 */
[----:B------:R-:W-:Y:S01]  /*5f50*/  PRMT R8, R8, 0x5410, R14 ;  /* 0x0000541008087816 */ /* 0x000fe2000000000e */
[----:B------:R-:W-:-:S02]  /*5f60*/  HSET2.LE.AND R14, R17, R20, PT ;  /* 0x00000014110e7233 */ /* 0x000fc40003803000 */
[----:B------:R1:W-:Y:S01]  /*5f70*/  MUFU.EX2 R32, R7 ;  /* 0x0000000700207308 */ /* 0x0003e20000000800 */
[--C-:B------:R-:W-:Y:S02]  /*5f80*/  HSET2.LE.AND R17, R18, R20.reuse, PT ;  /* 0x0000001412117233 */ /* 0x100fe40003803000 */
[--C-:B------:R-:W-:Y:S01]  /*5f90*/  HSET2.LE.AND R18, R8, R20.reuse, PT ;  /* 0x0000001408127233 */ /* 0x100fe20003803000 */
[----:B------:R-:W-:Y:S01]  /*5fa0*/  FFMA.FTZ R8, R57, c[0x0][0x23c], -R6 ;  /* 0x00008f0039087a23 */ /* 0x000fe20000010806 */
[--C-:B------:R-:W-:Y:S01]  /*5fb0*/  HSET2.LE.AND R23, R16, R20.reuse, PT ;  /* 0x0000001410177233 */ /* 0x100fe20003803000 */
[----:B------:R-:W-:Y:S01]  /*5fc0*/  FFMA.FTZ R6, R46, c[0x0][0x23c], -R2 ;  /* 0x00008f002e067a23 */ /* 0x000fe20000010802 */
[--C-:B------:R-:W-:Y:S01]  /*5fd0*/  HSET2.LE.AND R13, R33, R20.reuse, PT ;  /* 0x00000014210d7233 */ /* 0x100fe20003803000 */
[----:B--2---:R-:W-:Y:S01]  /*5fe0*/  IMAD.MOV.U32 R33, RZ, RZ, R71 ;  /* 0x000000ffff217224 */ /* 0x004fe200078e0047 */
[--C-:B------:R-:W-:Y:S01]  /*5ff0*/  HSET2.LE.AND R22, R19, R20.reuse, PT ;  /* 0x0000001413167233 */ /* 0x100fe20003803000 */
[----:B------:R2:W-:Y:S01]  /*6000*/  MUFU.EX2 R250, R6 ;  /* 0x0000000600fa7308 */ /* 0x0005e20000000800 */
[--C-:B------:R-:W-:Y:S01]  /*6010*/  HSET2.LE.AND R24, R10, R20.reuse, PT ;  /* 0x000000140a187233 */ /* 0x100fe20003803000 */
[--C-:B------:R-:W-:Y:S01]  /*6020*/  FFMA.FTZ R10, R56, c[0x0][0x23c], -R5.reuse ;  /* 0x00008f00380a7a23 */ /* 0x100fe20000010805 */
[----:B------:R-:W-:Y:S01]  /*6030*/  HSET2.LE.AND R16, R9, R20, PT ;  /* 0x0000001409107233 */ /* 0x000fe20003803000 */
[----:B------:R-:W-:-:S02]  /*6040*/  FFMA.FTZ R9, R60, c[0x0][0x23c], -R5 ;  /* 0x00008f003c097a23 */ /* 0x000fc40000010805 */
[----:B-1----:R-:W-:Y:S02]  /*6050*/  FFMA.FTZ R7, R42, c[0x0][0x23c], -R2 ;  /* 0x00008f002a077a23 */ /* 0x002fe40000010802 */
[--C-:B------:R-:W-:Y:S01]  /*6060*/  FFMA.FTZ R19, R52, c[0x0][0x23c], -R5.reuse ;  /* 0x00008f0034137a23 */ /* 0x100fe20000010805 */
[----:B------:R-:W-:Y:S01]  /*6070*/  MUFU.EX2 R248, R8 ;  /* 0x0000000800f87308 */ /* 0x000fe20000000800 */
[----:B------:R-:W-:Y:S01]  /*6080*/  FFMA.FTZ R20, R51, c[0x0][0x23c], -R5 ;  /* 0x00008f0033147a23 */ /* 0x000fe20000010805 */
[----:B--2---:R-:W-:-:S06]  /*6090*/  F2FP.PACK_AB R6, R95, R109 ;  /* 0x0000006d5f06723e */ /* 0x004fcc00000000ff */
[----:B------:R1:W-:Y:S01]  /*60a0*/  MUFU.EX2 R252, R7 ;  /* 0x0000000700fc7308 */ /* 0x0003e20000000800 */
[C---:B------:R-:W-:Y:S02]  /*60b0*/  PRMT R51, R6.reuse, 0x7610, R51 ;  /* 0x0000761006337816 */ /* 0x040fe40000000033 */
[----:B------:R-:W-:Y:S02]  /*60c0*/  PRMT R50, R6, 0x7632, R50 ;  /* 0x0000763206327816 */ /* 0x000fe40000000032 */
[----:B----4-:R-:W-:-:S03]  /*60d0*/  F2FP.PACK_AB R6, R65, R79 ;  /* 0x0000004f4106723e */ /* 0x010fc600000000ff */
[----:B------:R-:W-:Y:S01]  /*60e0*/  MUFU.EX2 R247, R9 ;  /* 0x0000000900f77308 */ /* 0x000fe20000000800 */
[----:B------:R-:W-:Y:S01]  /*60f0*/  PRMT R60, R6, 0x7610, R60 ;  /* 0x00007610063c7816 */ /* 0x000fe2000000003c */
[----:B-1----:R-:W-:-:S06]  /*6100*/  FFMA.FTZ R7, R55, c[0x0][0x23c], -R2 ;  /* 0x00008f0037077a23 */ /* 0x002fcc0000010802 */
[----:B------:R-:W-:Y:S01]  /*6110*/  MUFU.EX2 R246, R10 ;  /* 0x0000000a00f67308 */ /* 0x000fe20000000800 */
[----:B------:R-:W-:-:S07]  /*6120*/  FFMA.FTZ R2, R47, c[0x0][0x23c], -R2 ;  /* 0x00008f002f027a23 */ /* 0x000fce0000010802 */
[----:B------:R-:W1:Y:S08]  /*6130*/  MUFU.EX2 R249, R2 ;  /* 0x0000000200f97308 */ /* 0x000e700000000800 */
[----:B------:R2:W3:Y:S01]  /*6140*/  MUFU.EX2 R251, R7 ;  /* 0x0000000700fb7308 */ /* 0x0004e20000000800 */
[----:B-1----:R-:W-:-:S07]  /*6150*/  F2FP.PACK_AB R0, R249, R250 ;  /* 0x000000faf900723e */ /* 0x002fce00000000ff */
[----:B------:R-:W-:Y:S01]  /*6160*/  MUFU.EX2 R245, R19 ;  /* 0x0000001300f57308 */ /* 0x000fe20000000800 */
[----:B------:R-:W-:Y:S02]  /*6170*/  F2FP.PACK_AB R2, R32, R77 ;  /* 0x0000004d2002723e */ /* 0x000fe400000000ff */
[C---:B------:R-:W-:Y:S02]  /*6180*/  PRMT R213, R0.reuse, 0x7610, R213 ;  /* 0x0000761000d57816 */ /* 0x040fe400000000d5 */
[----:B------:R-:W-:Y:S01]  /*6190*/  PRMT R212, R0, 0x7632, R212 ;  /* 0x0000763200d47816 */ /* 0x000fe200000000d4 */
[----:B--2---:R-:W-:Y:S01]  /*61a0*/  FFMA.FTZ R7, R61, c[0x0][0x23c], -R5 ;  /* 0x00008f003d077a23 */ /* 0x004fe20000010805 */
[----:B------:R-:W-:Y:S01]  /*61b0*/  F2FP.PACK_AB R5, R108, R93 ;  /* 0x0000005d6c05723e */ /* 0x000fe200000000ff */
[----:B------:R-:W-:Y:S01]  /*61c0*/  MUFU.EX2 R244, R20 ;  /* 0x0000001400f47308 */ /* 0x000fe20000000800 */
[----:B------:R-:W-:Y:S02]  /*61d0*/  F2FP.PACK_AB R0, R111, R116 ;  /* 0x000000746f00723e */ /* 0x000fe400000000ff */
[----:B------:R-:W-:-:S02]  /*61e0*/  PRMT R239, R5, 0x7610, R239 ;  /* 0x0000761005ef7816 */ /* 0x000fc400000000ef */
[----:B------:R-:W-:Y:S02]  /*61f0*/  PRMT R238, R5, 0x7632, R238 ;  /* 0x0000763205ee7816 */ /* 0x000fe400000000ee */
[----:B------:R-:W-:Y:S01]  /*6200*/  F2FP.PACK_AB R5, R68, R33 ;  /* 0x000000214405723e */ /* 0x000fe200000000ff */
[----:B------:R-:W1:Y:S01]  /*6210*/  MUFU.EX2 R31, R7 ;  /* 0x00000007001f7308 */ /* 0x000e620000000800 */
[C---:B------:R-:W-:Y:S02]  /*6220*/  PRMT R237, R2.reuse, 0x7632, R237 ;  /* 0x0000763202ed7816 */ /* 0x040fe400000000ed */
[----:B------:R-:W-:Y:S02]  /*6230*/  PRMT R236, R2, 0x7610, R236 ;  /* 0x0000761002ec7816 */ /* 0x000fe400000000ec */
[C---:B------:R-:W-:Y:S02]  /*6240*/  PRMT R235, R5.reuse, 0x7610, R235 ;  /* 0x0000761005eb7816 */ /* 0x040fe400000000eb */
[----:B------:R-:W-:-:S02]  /*6250*/  PRMT R234, R5, 0x7632, R234 ;  /* 0x0000763205ea7816 */ /* 0x000fc400000000ea */
[----:B---3--:R-:W-:Y:S02]  /*6260*/  F2FP.PACK_AB R2, R251, R252 ;  /* 0x000000fcfb02723e */ /* 0x008fe400000000ff */
[----:B------:R-:W-:Y:S02]  /*6270*/  F2FP.PACK_AB R5, R118, R119 ;  /* 0x000000777605723e */ /* 0x000fe400000000ff */
[C---:B------:R-:W-:Y:S02]  /*6280*/  PRMT R35, R0.reuse, 0x7610, R35 ;  /* 0x0000761000237816 */ /* 0x040fe40000000023 */
[----:B------:R-:W-:Y:S02]  /*6290*/  PRMT R34, R0, 0x7632, R34 ;  /* 0x0000763200227816 */ /* 0x000fe40000000022 */
[----:B-1----:R-:W-:Y:S02]  /*62a0*/  F2FP.PACK_AB R0, R31, R110 ;  /* 0x0000006e1f00723e */ /* 0x002fe400000000ff */
[----:B------:R-:W-:-:S02]  /*62b0*/  PRMT R233, R2, 0x7610, R233 ;  /* 0x0000761002e97816 */ /* 0x000fc400000000e9 */
[----:B------:R-:W-:Y:S02]  /*62c0*/  PRMT R232, R2, 0x7632, R232 ;  /* 0x0000763202e87816 */ /* 0x000fe400000000e8 */
[C---:B------:R-:W-:Y:S02]  /*62d0*/  PRMT R29, R5.reuse, 0x7610, R29 ;  /* 0x00007610051d7816 */ /* 0x040fe4000000001d */
[----:B------:R-:W-:Y:S02]  /*62e0*/  PRMT R30, R5, 0x7632, R30 ;  /* 0x00007632051e7816 */ /* 0x000fe4000000001e */
[----:B------:R-:W-:Y:S02]  /*62f0*/  F2FP.PACK_AB R2, R53, R70 ;  /* 0x000000463502723e */ /* 0x000fe400000000ff */
[C---:B------:R-:W-:Y:S02]  /*6300*/  PRMT R45, R0.reuse, 0x7610, R45 ;  /* 0x00007610002d7816 */ /* 0x040fe4000000002d */
[----:B------:R-:W-:-:S02]  /*6310*/  PRMT R44, R0, 0x7632, R44 ;  /* 0x00007632002c7816 */ /* 0x000fc4000000002c */
[----:B------:R-:W-:Y:S02]  /*6320*/  PRMT R0, R29, 0x5410, R30 ;  /* 0x000054101d007816 */ /* 0x000fe4000000001e */
[C---:B------:R-:W-:Y:S02]  /*6330*/  PRMT R223, R2.reuse, 0x7610, R223 ;  /* 0x0000761002df7816 */ /* 0x040fe400000000df */
[----:B------:R-:W-:Y:S02]  /*6340*/  PRMT R222, R2, 0x7632, R222 ;  /* 0x0000763202de7816 */ /* 0x000fe400000000de */
[----:B------:R-:W-:Y:S02]  /*6350*/  F2FP.PACK_AB R2, R120, R117 ;  /* 0x000000757802723e */ /* 0x000fe400000000ff */
[----:B------:R-:W-:Y:S02]  /*6360*/  LOP3.LUT R8, R11, R0, RZ, 0xc0, !PT ;  /* 0x000000000b087212 */ /* 0x000fe400078ec0ff */
[----:B------:R-:W-:-:S02]  /*6370*/  PRMT R0, R35, 0x5410, R34 ;  /* 0x0000541023007816 */ /* 0x000fc40000000022 */
[C---:B------:R-:W-:Y:S02]  /*6380*/  PRMT R47, R2.reuse, 0x7610, R47 ;  /* 0x00007610022f7816 */ /* 0x040fe4000000002f */
[----:B------:R-:W-:Y:S02]  /*6390*/  PRMT R46, R2, 0x7632, R46 ;  /* 0x00007632022e7816 */ /* 0x000fe4000000002e */
[----:B------:R-:W-:Y:S02]  /*63a0*/  LOP3.LUT R9, R12, R0, RZ, 0xc0, !PT ;  /* 0x000000000c097212 */ /* 0x000fe400078ec0ff */
[----:B------:R-:W-:Y:S02]  /*63b0*/  PRMT R0, R47, 0x5410, R46 ;  /* 0x000054102f007816 */ /* 0x000fe4000000002e */
[----:B------:R-:W-:Y:S02]  /*63c0*/  PRMT R61, R6, 0x7632, R61 ;  /* 0x00007632063d7816 */ /* 0x000fe4000000003d */
[----:B------:R-:W-:-:S02]  /*63d0*/  LOP3.LUT R10, R13, R0, RZ, 0xc0, !PT ;  /* 0x000000000d0a7212 */ /* 0x000fc400078ec0ff */
[----:B------:R-:W-:Y:S02]  /*63e0*/  PRMT R0, R45, 0x5410, R44 ;  /* 0x000054102d007816 */ /* 0x000fe4000000002c */
[----:B------:R-:W-:Y:S02]  /*63f0*/  F2FP.PACK_AB R2, R246, R247 ;  /* 0x000000f7f602723e */ /* 0x000fe400000000ff */
[----:B------:R-:W-:Y:S02]  /*6400*/  LOP3.LUT R11, R15, R0, RZ, 0xc0, !PT ;  /* 0x000000000f0b7212 */ /* 0x000fe400078ec0ff */
[----:B------:R-:W-:Y:S02]  /*6410*/  PRMT R0, R239, 0x5410, R238 ;  /* 0x00005410ef007816 */ /* 0x000fe400000000ee */
[----:B------:R-:W-:Y:S02]  /*6420*/  PRMT R185, R2, 0x7610, R185 ;  /* 0x0000761002b97816 */ /* 0x000fe400000000b9 */
[----:B------:R-:W-:Y:S01]  /*6430*/  LOP3.LUT R6, R14, R0, RZ, 0xc0, !PT ;  /* 0x000000000e067212 */ /* 0x000fe200078ec0ff */
        /* <DEDUP_REMOVED lines=9> */
[----:B------:R-:W-:Y:S02]  /*64d0*/  PRMT R183, R2, 0x7610, R183 ;  /* 0x0000761002b77816 */ /* 0x000fe400000000b7 */
[----:B------:R-:W-:Y:S02]  /*64e0*/  LOP3.LUT R5, R18, R0, RZ, 0xc0, !PT ;  /* 0x0000000012057212 */ /* 0x000fe400078ec0ff */
[----:B------:R-:W-:Y:S02]  /*64f0*/  F2FP.PACK_AB R0, R54, R140 ;  /* 0x0000008c3600723e */ /* 0x000fe400000000ff */
[----:B------:R-:W-:Y:S02]  /*6500*/  PRMT R182, R2, 0x7632, R182 ;  /* 0x0000763202b67816 */ /* 0x000fe400000000b6 */
[C---:B------:R-:W-:Y:S01]  /*6510*/  PRMT R187, R0.reuse, 0x7610, R187 ;  /* 0x0000761000bb7816 */ /* 0x040fe200000000bb */
[----:B------:R-:W-:Y:S01]  /*6520*/  HMMA.16816.F32 R144, R4, R156, RZ ;  /* 0x0000009c0490723c */ /* 0x000fe200000018ff */
[----:B------:R-:W-:-:S02]  /*6530*/  PRMT R186, R0, 0x7632, R186 ;  /* 0x0000763200ba7816 */ /* 0x000fc400000000ba */
[----:B------:R-:W-:-:S04]  /*6540*/  F2FP.PACK_AB R0, R244, R245 ;  /* 0x000000f5f400723e */ /* 0x000fc800000000ff */
[C---:B------:R-:W-:Y:S01]  /*6550*/  PRMT R181, R0.reuse, 0x7610, R181 ;  /* 0x0000761000b57816 */ /* 0x040fe200000000b5 */
[----:B------:R-:W-:Y:S01]  /*6560*/  HMMA.16816.F32 R152, R4, R164, RZ ;  /* 0x000000a40498723c */ /* 0x000fe200000018ff */
[----:B------:R-:W-:Y:S02]  /*6570*/  PRMT R180, R0, 0x7632, R180 ;  /* 0x0000763200b47816 */ /* 0x000fe400000000b4 */
[----:B------:R-:W-:Y:S01]  /*6580*/  LOP3.LUT R48, R63, UR8, R48, 0x96, !PT ;  /* 0x000000083f307c12 */ /* 0x000fe2000f8e9630 */
[----:B------:R-:W-:Y:S01]  /*6590*/  UIADD3 UR5, UR5, -0x20, URZ ;  /* 0xffffffe005057890 */ /* 0x000fe2000fffe03f */
[----:B------:R-:W-:Y:S01]  /*65a0*/  PRMT R0, R187, 0x5410, R186 ;  /* 0x00005410bb007816 */ /* 0x000fe200000000ba */
[----:B------:R-:W-:Y:S02]  /*65b0*/  IMAD.MOV.U32 R156, RZ, RZ, R70 ;  /* 0x000000ffff9c7224 */ /* 0x000fe400078e0046 */
[----:B------:R-:W-:Y:S01]  /*65c0*/  HMMA.16816.F32 R36, R8, R172, RZ ;  /* 0x000000ac0824723c */ /* 0x000fe200000018ff */
[----:B------:R-:W-:Y:S01]  /*65d0*/  LOP3.LUT R128, R21, R0, RZ, 0xc0, !PT ;  /* 0x0000000015807212 */ /* 0x000fe200078ec0ff */
[----:B------:R-:W-:Y:S01]  /*65e0*/  IMAD.MOV.U32 R165, RZ, RZ, R54 ;  /* 0x000000ffffa57224 */ /* 0x000fe200078e0036 */
[----:B------:R-:W-:Y:S01]  /*65f0*/  PRMT R0, R185, 0x5410, R184 ;  /* 0x00005410b9007816 */ /* 0x000fe200000000b8 */
[----:B------:R-:W-:-:S04]  /*6600*/  IMAD.MOV.U32 R164, RZ, RZ, R68 ;  /* 0x000000ffffa47224 */ /* 0x000fc800078e0044 */
[----:B------:R-:W-:Y:S01]  /*6610*/  HMMA.16816.F32 R40, R4, R172, RZ ;  /* 0x000000ac0428723c */ /* 0x000fe200000018ff */
[----:B------:R-:W-:Y:S01]  /*6620*/  LOP3.LUT R129, R22, R0, RZ, 0xc0, !PT ;  /* 0x0000000016817212 */ /* 0x000fe200078ec0ff */
[----:B------:R-:W-:Y:S01]  /*6630*/  IMAD.MOV.U32 R157, RZ, RZ, R69 ;  /* 0x000000ffff9d7224 */ /* 0x000fe200078e0045 */
[----:B------:R-:W-:-:S04]  /*6640*/  PRMT R0, R183, 0x5410, R182 ;  /* 0x00005410b7007816 */ /* 0x000fc800000000b6 */
[----:B------:R-:W-:Y:S02]  /*6650*/  LOP3.LUT R130, R25, R0, RZ, 0xc0, !PT ;  /* 0x0000000019827212 */ /* 0x000fe400078ec0ff */
[----:B------:R-:W-:-:S04]  /*6660*/  PRMT R0, R181, 0x5410, R180 ;  /* 0x00005410b5007816 */ /* 0x000fc800000000b4 */
[----:B------:R-:W-:Y:S02]  /*6670*/  LOP3.LUT R131, R26, R0, RZ, 0xc0, !PT ;  /* 0x000000001a837212 */ /* 0x000fe400078ec0ff */
[----:B------:R-:W-:-:S04]  /*6680*/  PRMT R0, R235, 0x5410, R234 ;  /* 0x00005410eb007816 */ /* 0x000fc800000000ea */
[----:B------:R-:W-:Y:S01]  /*6690*/  LOP3.LUT R124, R23, R0, RZ, 0xc0, !PT ;  /* 0x00000000177c7212 */ /* 0x000fe200078ec0ff */
[C---:B------:R-:W-:Y:S01]  /*66a0*/  HMMA.16816.F32 R160, R128.reuse, R136, R160 ;  /* 0x0000008880a0723c */ /* 0x040fe200000018a0 */
[----:B------:R-:W-:Y:S01]  /*66b0*/  PRMT R0, R233, 0x5410, R232 ;  /* 0x00005410e9007816 */ /* 0x000fe200000000e8 */
[----:B------:R-:W1:Y:S03]  /*66c0*/  LDSM.16.MT88.4 R20, [R194+0xb000] ;  /* 0x00b00000c214783b */ /* 0x000e660000004200 */
[----:B------:R-:W-:Y:S02]  /*66d0*/  LOP3.LUT R125, R24, R0, RZ, 0xc0, !PT ;  /* 0x00000000187d7212 */ /* 0x000fe400078ec0ff */
[----:B------:R-:W-:Y:S01]  /*66e0*/  PRMT R0, R223, 0x5410, R222 ;  /* 0x00005410df007816 */ /* 0x000fe200000000de */
[----:B------:R-:W-:Y:S03]  /*66f0*/  HMMA.16816.F32 R168, R128, R80, R168 ;  /* 0x0000005080a8723c */ /* 0x000fe600000018a8 */
[----:B------:R-:W-:-:S02]  /*6700*/  LOP3.LUT R126, R27, R0, RZ, 0xc0, !PT ;  /* 0x000000001b7e7212 */ /* 0x000fc400078ec0ff */
[----:B------:R-:W-:-:S04]  /*6710*/  PRMT R0, R213, 0x5410, R212 ;  /* 0x00005410d5007816 */ /* 0x000fc800000000d4 */
[----:B------:R-:W-:Y:S01]  /*6720*/  LOP3.LUT R127, R28, R0, RZ, 0xc0, !PT ;  /* 0x000000001c7f7212 */ /* 0x000fe200078ec0ff */
[----:B------:R-:W-:Y:S08]  /*6730*/  HMMA.16816.F32 R56, R4, R224, RZ ;  /* 0x000000e00438723c */ /* 0x000ff000000018ff */
[C---:B------:R-:W-:Y:S01]  /*6740*/  HMMA.16816.F32 R144, R124.reuse, R136, R144 ;  /* 0x000000887c90723c */ /* 0x040fe20000001890 */
[----:B------:R2:W3:Y:S04]  /*6750*/  LDL.LU.S16 R136, [R1+0x3c] ;  /* 0x00003c0001887983 */ /* 0x0004e80000300600 */
[----:B------:R2:W4:Y:S03]  /*6760*/  LDL.LU.S16 R137, [R1+0x38] ;  /* 0x0000380001897983 */ /* 0x0005260000300600 */
[----:B------:R-:W-:Y:S01]  /*6770*/  HMMA.16816.F32 R152, R124, R80, R152 ;  /* 0x000000507c98723c */ /* 0x000fe20000001898 */
[----:B------:R2:W5:Y:S04]  /*6780*/  LDL.LU.S16 R172, [R1+0x28] ;  /* 0x0000280001ac7983 */ /* 0x0005680000300600 */
[----:B------:R2:W2:Y:S02]  /*6790*/  LDL.LU.S16 R173, [R1+0x20] ;  /* 0x0000200001ad7983 */ /* 0x0004a40000300600 */
[----:B------:R-:W-:-:S02]  /*67a0*/  IMAD.MOV.U32 R81, RZ, RZ, R53 ;  /* 0x000000ffff517224 */ /* 0x000fc400078e0035 */
[----:B------:R-:W-:Y:S01]  /*67b0*/  HMMA.16816.F32 R52, R8, R224, RZ ;  /* 0x000000e00834723c */ /* 0x000fe200000018ff */
[----:B------:R1:W2:Y:S04]  /*67c0*/  LDL.LU.S16 R224, [R1+0x2c] ;  /* 0x00002c0001e07983 */ /* 0x0002a80000300600 */
[----:B------:R1:W2:Y:S01]  /*67d0*/  LDL.LU.S16 R225, [R1+0x24] ;  /* 0x0000240001e17983 */ /* 0x0002a20000300600 */
[----:B------:R-:W-:-:S05]  /*67e0*/  LOP3.LUT R2, R85, UR15, R76, 0x96, !PT ;  /* 0x0000000f55027c12 */ /* 0x000fca000f8e964c */
[----:B------:R-:W-:-:S05]  /*67f0*/  IMAD.WIDE.U32 R2, R2, -0x2daee0ad, RZ ;  /* 0xd2511f5302027825 */ /* 0x000fca00078e00ff */
[----:B------:R-:W-:Y:S02]  /*6800*/  LOP3.LUT R3, R3, UR13, R92, 0x96, !PT ;  /* 0x0000000d03037c12 */ /* 0x000fe4000f8e965c */
[----:B------:R-:W-:-:S03]  /*6810*/  LOP3.LUT R2, R67, UR11, R2, 0x96, !PT ;  /* 0x0000000b43027c12 */ /* 0x000fc6000f8e9602 */
[----:B------:R-:W-:-:S04]  /*6820*/  IMAD.WIDE.U32 R14, R3, -0x326172a9, RZ ;  /* 0xcd9e8d57030e7825 */ /* 0x000fc800078e00ff */
[----:B------:R-:W-:Y:S01]  /*6830*/  IMAD.WIDE.U32 R2, R2, -0x326172a9, RZ ;  /* 0xcd9e8d5702027825 */ /* 0x000fe200078e00ff */
[----:B------:R-:W-:-:S04]  /*6840*/  LOP3.LUT R12, R15, UR12, R78, 0x96, !PT ;  /* 0x0000000c0f0c7c12 */ /* 0x000fc8000f8e964e */
[----:B------:R-:W-:Y:S01]  /*6850*/  LOP3.LUT R14, R3, UR10, R14, 0x96, !PT ;  /* 0x0000000a030e7c12 */ /* 0x000fe2000f8e960e */
[----:B------:R-:W-:Y:S01]  /*6860*/  IMAD.WIDE.U32 R12, R12, -0x2daee0ad, RZ ;  /* 0xd2511f530c0c7825 */ /* 0x000fe200078e00ff */
[----:B------:R-:W-:-:S03]  /*6870*/  LOP3.LUT R0, R101, 0x7ffffffc, RZ, 0xc0, !PT ;  /* 0x7ffffffc65007812 */ /* 0x000fc600078ec0ff */
[----:B------:R-:W-:Y:S01]  /*6880*/  IMAD.WIDE.U32 R14, R14, -0x2daee0ad, RZ ;  /* 0xd2511f530e0e7825 */ /* 0x000fe200078e00ff */
[----:B------:R-:W-:Y:S01]  /*6890*/  LOP3.LUT R13, R13, UR9, R66, 0x96, !PT ;  /* 0x000000090d0d7c12 */ /* 0x000fe2000f8e9642 */
[----:B------:R-:W1:Y:S03]  /*68a0*/  LDC.U8 R80, c[0x0][0x2d8] ;  /* 0x0000b600ff507b82 */ /* 0x000e660000000000 */
[----:B------:R-:W-:Y:S01]  /*68b0*/  LOP3.LUT R3, R15, UR7, R12, 0x96, !PT ;  /* 0x000000070f037c12 */ /* 0x000fe2000f8e960c */
[----:B------:R-:W-:-:S04]  /*68c0*/  IMAD.WIDE.U32 R12, R13, -0x326172a9, RZ ;  /* 0xcd9e8d570d0c7825 */ /* 0x000fc800078e00ff */
[----:B------:R-:W-:Y:S01]  /*68d0*/  IMAD.IADD R0, R100, 0x1, -R0 ;  /* 0x0000000164007824 */ /* 0x000fe200078e0a00 */
[----:B------:R-:W-:Y:S01]  /*68e0*/  LOP3.LUT R13, R13, UR8, R2, 0x96, !PT ;  /* 0x000000080d0d7c12 */ /* 0x000fe2000f8e9602 */
[----:B------:R-:W-:-:S04]  /*68f0*/  IMAD.WIDE.U32 R2, R3, -0x326172a9, RZ ;  /* 0xcd9e8d5703027825 */ /* 0x000fc800078e00ff */
[----:B------:R-:W-:-:S04]  /*6900*/  IMAD.SHL.U32 R0, R0, 0x2, RZ ;  /* 0x0000000200007824 */ /* 0x000fc800078e00ff */
[----:B------:R-:W-:Y:S01]  /*6910*/  IMAD R24, R102, c[0x0][0x228], R0 ;  /* 0x00008a0066187a24 */ /* 0x000fe200078e0200 */
[----:B------:R-:W-:Y:S01]  /*6920*/  LOP3.LUT R0, R3, UR17, R12, 0x96, !PT ;  /* 0x0000001103007c12 */ /* 0x000fe2000f8e960c */
[----:B------:R-:W-:-:S05]  /*6930*/  IMAD.WIDE.U32 R12, R13, -0x2daee0ad, RZ ;  /* 0xd2511f530d0c7825 */ /* 0x000fca00078e00ff */
[C---:B------:R-:W-:Y:S02]  /*6940*/  LOP3.LUT R18, R12.reuse, 0xff, RZ, 0xc0, !PT ;  /* 0x000000ff0c127812 */ /* 0x040fe400078ec0ff */
[----:B------:R-:W-:Y:S02]  /*6950*/  LOP3.LUT R19, R12, 0xffff, RZ, 0xc0, !PT ;  /* 0x0000ffff0c137812 */ /* 0x000fe400078ec0ff */
[--C-:B------:R-:W-:Y:S02]  /*6960*/  SHF.R.U32.HI R28, RZ, 0x10, R12.reuse ;  /* 0x00000010ff1c7819 */ /* 0x100fe4000001160c */
[----:B------:R-:W-:Y:S02]  /*6970*/  SHF.R.U32.HI R27, RZ, 0x18, R12 ;  /* 0x00000018ff1b7819 */ /* 0x000fe4000001160c */
[----:B------:R-:W-:-:S04]  /*6980*/  LOP3.LUT R12, R0, 0xff, RZ, 0xc0, !PT ;  /* 0x000000ff000c7812 */ /* 0x000fc800078ec0ff */
[----:B-1----:R-:W-:Y:S02]  /*6990*/  ISETP.GE.U32.AND P3, PT, R80, R12, PT ;  /* 0x0000000c5000720c */ /* 0x002fe40003f66070 */
[----:B------:R-:W-:-:S04]  /*69a0*/  SHF.R.U32.HI R12, RZ, 0x18, R0 ;  /* 0x00000018ff0c7819 */ /* 0x000fc80000011600 */
[----:B------:R-:W-:Y:S02]  /*69b0*/  ISETP.GE.U32.AND P2, PT, R80, R12, PT ;  /* 0x0000000c5000720c */ /* 0x000fe40003f46070 */
[----:B------:R-:W-:Y:S02]  /*69c0*/  LOP3.LUT R12, R0, 0xffff, RZ, 0xc0, !PT ;  /* 0x0000ffff000c7812 */ /* 0x000fe400078ec0ff */
[----:B------:R-:W-:Y:S02]  /*69d0*/  SHF.R.U32.HI R15, RZ, 0x10, R0 ;  /* 0x00000010ff0f7819 */ /* 0x000fe40000011600 */
[----:B------:R-:W-:Y:S02]  /*69e0*/  LOP3.LUT R0, R2, 0xffff, RZ, 0xc0, !PT ;  /* 0x0000ffff02007812 */ /* 0x000fe400078ec0ff */
[----:B------:R-:W-:-:S04]  /*69f0*/  SHF.R.U32.HI R3, RZ, 0x8, R12 ;  /* 0x00000008ff037819 */ /* 0x000fc8000001160c */
[----:B------:R-:W-:Y:S02]  /*6a00*/  LOP3.LUT R3, R3, 0xffff, RZ, 0xc0, !PT ;  /* 0x0000ffff03037812 */ /* 0x000fe400078ec0ff */
[----:B------:R-:W-:Y:S02]  /*6a10*/  SHF.R.U32.HI R0, RZ, 0x8, R0 ;  /* 0x00000008ff007819 */ /* 0x000fe40000011600 */
[----:B------:R-:W-:Y:S02]  /*6a20*/  ISETP.GE.U32.AND P4, PT, R80, R3, PT ;  /* 0x000000035000720c */ /* 0x000fe40003f86070 */
[----:B------:R-:W-:Y:S02]  /*6a30*/  LOP3.LUT R0, R0, 0xffff, RZ, 0xc0, !PT ;  /* 0x0000ffff00007812 */ /* 0x000fe400078ec0ff */
[----:B------:R-:W-:Y:S02]  /*6a40*/  LOP3.LUT R3, R2, 0xff, RZ, 0xc0, !PT ;  /* 0x000000ff02037812 */ /* 0x000fe400078ec0ff */
[----:B------:R-:W-:-:S02]  /*6a50*/  ISETP.GE.U32.AND P1, PT, R80, R0, PT ;  /* 0x000000005000720c */ /* 0x000fc40003f26070 */
[----:B------:R-:W-:Y:S02]  /*6a60*/  LOP3.LUT R15, R15, 0xff, RZ, 0xc0, !PT ;  /* 0x000000ff0f0f7812 */ /* 0x000fe400078ec0ff */
[C---:B------:R-:W-:Y:S02]  /*6a70*/  ISETP.GE.U32.AND P5, PT, R80.reuse, R3, PT ;  /* 0x000000035000720c */ /* 0x040fe40003fa6070 */
[--C-:B------:R-:W-:Y:S01]  /*6a80*/  SHF.R.U32.HI R3, RZ, 0x10, R2.reuse ;  /* 0x00000010ff037819 */ /* 0x100fe20000011602 */
[----:B------:R-:W-:Y:S01]  /*6a90*/  @!P4 HADD2 R100, -R50.H0_H0, -RZ.H0_H0 ;  /* 0xa00000ff3264c230 */ /* 0x000fe20000000900 */
[----:B------:R-:W-:Y:S02]  /*6aa0*/  ISETP.GE.U32.AND P6, PT, R80, R15, PT ;  /* 0x0000000f5000720c */ /* 0x000fe40003fc6070 */
[----:B------:R-:W-:Y:S01]  /*6ab0*/  SHF.R.U32.HI R2, RZ, 0x18, R2 ;  /* 0x00000018ff027819 */ /* 0x000fe20000011602 */
[----:B------:R-:W-:Y:S01]  /*6ac0*/  @!P2 HADD2 R104, -R61.H0_H0, -RZ.H0_H0 ;  /* 0xa00000ff3d68a230 */ /* 0x000fe20000000900 */
[----:B------:R-:W-:-:S02]  /*6ad0*/  @!P4 PRMT R50, R100, 0x5410, RZ ;  /* 0x000054106432c816 */ /* 0x000fc400000000ff */
[----:B------:R-:W-:Y:S02]  /*6ae0*/  ISETP.GE.U32.AND P4, PT, R80, R2, PT ;  /* 0x000000025000720c */ /* 0x000fe40003f86070 */
[----:B------:R-:W-:Y:S02]  /*6af0*/  LOP3.LUT R2, R3, 0xff, RZ, 0xc0, !PT ;  /* 0x000000ff03027812 */ /* 0x000fe400078ec0ff */
[----:B------:R-:W-:Y:S01]  /*6b00*/  LOP3.LUT R14, R13, UR16, R14, 0x96, !PT ;  /* 0x000000100d0e7c12 */ /* 0x000fe2000f8e960e */
[----:B------:R-:W-:Y:S01]  /*6b10*/  @!P1 HADD2 R101, -R238.H0_H0, -RZ.H0_H0 ;  /* 0xa00000ffee659230 */ /* 0x000fe20000000900 */
[----:B------:R-:W-:Y:S02]  /*6b20*/  @!P2 PRMT R61, R104, 0x5410, RZ ;  /* 0x00005410683da816 */ /* 0x000fe400000000ff */
[----:B------:R-:W-:Y:S02]  /*6b30*/  ISETP.GE.U32.AND P2, PT, R80, R2, PT ;  /* 0x000000025000720c */ /* 0x000fe40003f46070 */
[----:B------:R-:W-:Y:S01]  /*6b40*/  LOP3.LUT R2, R14, 0xff, RZ, 0xc0, !PT ;  /* 0x000000ff0e027812 */ /* 0x000fe200078ec0ff */
[----:B------:R-:W-:Y:S01]  /*6b50*/  @!P6 HADD2 R105, -R60.H0_H0, -RZ.H0_H0 ;  /* 0xa00000ff3c69e230 */ /* 0x000fe20000000900 */
[----:B------:R-:W-:-:S02]  /*6b60*/  @!P1 PRMT R238, R101, 0x5410, RZ ;  /* 0x0000541065ee9816 */ /* 0x000fc400000000ff */
[C---:B------:R-:W-:Y:S02]  /*6b70*/  ISETP.GE.U32.AND P1, PT, R80.reuse, R2, PT ;  /* 0x000000025000720c */ /* 0x040fe40003f26070 */
[--C-:B------:R-:W-:Y:S02]  /*6b80*/  SHF.R.U32.HI R2, RZ, 0x18, R14.reuse ;  /* 0x00000018ff027819 */ /* 0x100fe4000001160e */
[----:B------:R-:W-:Y:S02]  /*6b90*/  @!P6 PRMT R60, R105, 0x5410, RZ ;  /* 0x00005410693ce816 */ /* 0x000fe400000000ff */
[----:B------:R-:W-:Y:S02]  /*6ba0*/  ISETP.GE.U32.AND P6, PT, R80, R2, PT ;  /* 0x000000025000720c */ /* 0x000fe40003fc6070 */
[----:B------:R-:W-:Y:S01]  /*6bb0*/  SHF.R.U32.HI R3, RZ, 0x10, R14 ;  /* 0x00000010ff037819 */ /* 0x000fe2000001160e */
[----:B------:R-:W-:Y:S01]  /*6bc0*/  @!P5 HADD2 R103, -R239.H0_H0, -RZ.H0_H0 ;  /* 0xa00000ffef67d230 */ /* 0x000fe20000000900 */
[----:B------:R-:W-:-:S02]  /*6bd0*/  LOP3.LUT R2, R14, 0xffff, RZ, 0xc0, !PT ;  /* 0x0000ffff0e027812 */ /* 0x000fc400078ec0ff */
[----:B------:R-:W-:Y:S02]  /*6be0*/  LOP3.LUT R16, R49, UR10, R64, 0x96, !PT ;  /* 0x0000000a31107c12 */ /* 0x000fe4000f8e9640 */
[----:B------:R-:W-:Y:S02]  /*6bf0*/  LOP3.LUT R3, R3, 0xff, RZ, 0xc0, !PT ;  /* 0x000000ff03037812 */ /* 0x000fe400078ec0ff */
[----:B------:R-:W-:Y:S01]  /*6c00*/  SHF.R.U32.HI R2, RZ, 0x8, R2 ;  /* 0x00000008ff027819 */ /* 0x000fe20000011602 */
[----:B------:R-:W-:Y:S01]  /*6c10*/  @!P3 HADD2 R102, -R51.H0_H0, -RZ.H0_H0 ;  /* 0xa00000ff3366b230 */ /* 0x000fe20000000900 */
[----:B------:R-:W-:Y:S01]  /*6c20*/  @!P5 PRMT R239, R103, 0x5410, RZ ;  /* 0x0000541067efd816 */ /* 0x000fe200000000ff */
[----:B------:R-:W-:Y:S01]  /*6c30*/  @!P4 HADD2 R106, -R237.H0_H0, -RZ.H0_H0 ;  /* 0xa00000ffed6ac230 */ /* 0x000fe20000000900 */
[----:B------:R-:W-:Y:S01]  /*6c40*/  ISETP.GE.U32.AND P5, PT, R80, R3, PT ;  /* 0x000000035000720c */ /* 0x000fe20003fa6070 */
[----:B------:R-:W-:Y:S01]  /*6c50*/  IMAD.WIDE.U32 R16, R16, -0x2daee0ad, RZ ;  /* 0xd2511f5310107825 */ /* 0x000fe200078e00ff */
[----:B------:R-:W-:-:S02]  /*6c60*/  LOP3.LUT R2, R2, 0xffff, RZ, 0xc0, !PT ;  /* 0x0000ffff02027812 */ /* 0x000fc400078ec0ff */
[----:B------:R-:W-:Y:S02]  /*6c70*/  @!P3 PRMT R51, R102, 0x5410, RZ ;  /* 0x000054106633b816 */ /* 0x000fe400000000ff */
[----:B------:R-:W-:Y:S02]  /*6c80*/  @!P4 PRMT R237, R106, 0x5410, RZ ;  /* 0x000054106aedc816 */ /* 0x000fe400000000ff */
[C---:B------:R-:W-:Y:S02]  /*6c90*/  ISETP.GE.U32.AND P3, PT, R80.reuse, R18, PT ;  /* 0x000000125000720c */ /* 0x040fe40003f66070 */
[----:B------:R-:W-:Y:S02]  /*6ca0*/  ISETP.GE.U32.AND P4, PT, R80, R2, PT ;  /* 0x000000025000720c */ /* 0x000fe40003f86070 */
[----:B------:R-:W-:Y:S02]  /*6cb0*/  LOP3.LUT R12, R17, UR7, R94, 0x96, !PT ;  /* 0x00000007110c7c12 */ /* 0x000fe4000f8e965e */
[----:B------:R-:W-:Y:S01]  /*6cc0*/  SHF.R.U32.HI R2, RZ, 0x8, R19 ;  /* 0x00000008ff027819 */ /* 0x000fe20000011613 */
[----:B------:R-:W-:-:S02]  /*6cd0*/  @!P2 HADD2 R107, -R236.H0_H0, -RZ.H0_H0 ;  /* 0xa00000ffec6ba230 */ /* 0x000fc40000000900 */
[----:B------:R-:W-:Y:S01]  /*6ce0*/  IMAD.WIDE.U32 R12, R12, -0x326172a9, RZ ;  /* 0xcd9e8d570c0c7825 */ /* 0x000fe200078e00ff */
[----:B------:R-:W-:Y:S01]  /*6cf0*/  LOP3.LUT R2, R2, 0xffff, RZ, 0xc0, !PT ;  /* 0x0000ffff02027812 */ /* 0x000fe200078ec0ff */
[----:B------:R-:W-:Y:S01]  /*6d00*/  @!P5 HADD2 R143, -R233.H0_H0, -RZ.H0_H0 ;  /* 0xa00000ffe98fd230 */ /* 0x000fe20000000900 */
[----:B------:R-:W-:Y:S02]  /*6d10*/  @!P2 PRMT R236, R107, 0x5410, RZ ;  /* 0x000054106beca816 */ /* 0x000fe400000000ff */
[----:B------:R-:W-:Y:S02]  /*6d20*/  ISETP.GE.U32.AND P2, PT, R80, R2, PT ;  /* 0x000000025000720c */ /* 0x000fe40003f46070 */
[----:B------:R-:W-:Y:S02]  /*6d30*/  LOP3.LUT R2, R28, 0xff, RZ, 0xc0, !PT ;  /* 0x000000ff1c027812 */ /* 0x000fe400078ec0ff */
[----:B------:R-:W-:Y:S01]  /*6d40*/  LOP3.LUT R0, R13, UR17, R62, 0x96, !PT ;  /* 0x000000110d007c12 */ /* 0x000fe2000f8e963e */
[----:B------:R-:W-:Y:S01]  /*6d50*/  @!P3 HADD2 R141, -R223.H0_H0, -RZ.H0_H0 ;  /* 0xa00000ffdf8db230 */ /* 0x000fe20000000900 */
[----:B------:R-:W-:-:S02]  /*6d60*/  @!P5 PRMT R233, R143, 0x5410, RZ ;  /* 0x000054108fe9d816 */ /* 0x000fc400000000ff */
[----:B------:R-:W-:Y:S02]  /*6d70*/  ISETP.GE.U32.AND P5, PT, R80, R2, PT ;  /* 0x000000025000720c */ /* 0x000fe40003fa6070 */
[----:B------:R-:W-:Y:S01]  /*6d80*/  LOP3.LUT R2, R0, 0xff, RZ, 0xc0, !PT ;  /* 0x000000ff00027812 */ /* 0x000fe200078ec0ff */
[----:B------:R-:W-:Y:S01]  /*6d90*/  @!P6 HADD2 R142, -R232.H0_H0, -RZ.H0_H0 ;  /* 0xa00000ffe88ee230 */ /* 0x000fe20000000900 */
[----:B------:R-:W-:Y:S02]  /*6da0*/  @!P3 PRMT R223, R141, 0x5410, RZ ;  /* 0x000054108ddfb816 */ /* 0x000fe400000000ff */
[----:B------:R-:W-:Y:S02]  /*6db0*/  ISETP.GE.U32.AND P3, PT, R80, R2, PT ;  /* 0x000000025000720c */ /* 0x000fe40003f66070 */
[----:B------:R-:W-:Y:S02]  /*6dc0*/  SHF.R.U32.HI R2, RZ, 0x18, R0 ;  /* 0x00000018ff027819 */ /* 0x000fe40000011600 */
[----:B------:R-:W-:-:S02]  /*6dd0*/  @!P6 PRMT R232, R142, 0x5410, RZ ;  /* 0x000054108ee8e816 */ /* 0x000fc400000000ff */
[----:B------:R-:W-:Y:S02]  /*6de0*/  ISETP.GE.U32.AND P6, PT, R80, R2, PT ;  /* 0x000000025000720c */ /* 0x000fe40003fc6070 */
[----:B------:R-:W-:Y:S02]  /*6df0*/  SHF.R.U32.HI R2, RZ, 0x10, R0 ;  /* 0x00000010ff027819 */ /* 0x000fe40000011600 */
[----:B------:R-:W-:Y:S01]  /*6e00*/  LOP3.LUT R0, R0, 0xffff, RZ, 0xc0, !PT ;  /* 0x0000ffff00007812 */ /* 0x000fe200078ec0ff */
[----:B------:R-:W-:-:S03]  /*6e10*/  @!P5 HADD2 R149, -R213.H0_H0, -RZ.H0_H0 ;  /* 0xa00000ffd595d230 */ /* 0x000fc60000000900 */
[----:B------:R-:W-:-:S04]  /*6e20*/  SHF.R.U32.HI R0, RZ, 0x8, R0 ;  /* 0x00000008ff007819 */ /* 0x000fc80000011600 */
[----:B------:R-:W-:Y:S02]  /*6e30*/  LOP3.LUT R0, R0, 0xffff, RZ, 0xc0, !PT ;  /* 0x0000ffff00007812 */ /* 0x000fe400078ec0ff */
[----:B------:R-:W-:Y:S02]  /*6e40*/  @!P5 PRMT R213, R149, 0x5410, RZ ;  /* 0x0000541095d5d816 */ /* 0x000fe400000000ff */
[----:B------:R-:W-:Y:S02]  /*6e50*/  ISETP.GE.U32.AND P5, PT, R80, R0, PT ;  /* 0x000000005000720c */ /* 0x000fe40003fa6070 */
[----:B------:R-:W-:-:S04]  /*6e60*/  LOP3.LUT R13, R12, 0xffff, RZ, 0xc0, !PT ;  /* 0x0000ffff0c0d7812 */ /* 0x000fc800078ec0ff */
[----:B------:R-:W-:Y:S01]  /*6e70*/  SHF.R.U32.HI R0, RZ, 0x8, R13 ;  /* 0x00000008ff007819 */ /* 0x000fe2000001160d */
[----:B------:R-:W-:Y:S02]  /*6e80*/  @!P1 HADD2 R122, -R235.H0_H0, -RZ.H0_H0 ;  /* 0xa00000ffeb7a9230 */ /* 0x000fe40000000900 */
[----:B------:R-:W-:-:S03]  /*6e90*/  @!P2 HADD2 R123, -R222.H0_H0, -RZ.H0_H0 ;  /* 0xa00000ffde7ba230 */ /* 0x000fc60000000900 */
[----:B------:R-:W-:Y:S02]  /*6ea0*/  @!P1 PRMT R235, R122, 0x5410, RZ ;  /* 0x000054107aeb9816 */ /* 0x000fe400000000ff */
[----:B------:R-:W-:Y:S02]  /*6eb0*/  ISETP.GE.U32.AND P1, PT, R80, R27, PT ;  /* 0x0000001b5000720c */ /* 0x000fe40003f26070 */
[----:B------:R-:W-:Y:S02]  /*6ec0*/  LOP3.LUT R2, R2, 0xff, RZ, 0xc0, !PT ;  /* 0x000000ff02027812 */ /* 0x000fe400078ec0ff */
[----:B------:R-:W-:Y:S02]  /*6ed0*/  @!P2 PRMT R222, R123, 0x5410, RZ ;  /* 0x000054107bdea816 */ /* 0x000fe400000000ff */
[----:B------:R-:W-:Y:S01]  /*6ee0*/  ISETP.GE.U32.AND P2, PT, R80, R2, PT ;  /* 0x000000025000720c */ /* 0x000fe20003f46070 */
[----:B------:R-:W-:Y:S01]  /*6ef0*/  IMAD.WIDE.U32 R2, R48, -0x2daee0ad, RZ ;  /* 0xd2511f5330027825 */ /* 0x000fe200078e00ff */
[----:B------:R-:W-:-:S05]  /*6f00*/  LOP3.LUT R0, R0, 0xffff, RZ, 0xc0, !PT ;  /* 0x0000ffff00007812 */ /* 0x000fca00078ec0ff */
[----:B------:R-:W-:Y:S02]  /*6f10*/  @!P1 HADD2 R148, -R212.H0_H0, -RZ.H0_H0 ;  /* 0xa00000ffd4949230 */ /* 0x000fe40000000900 */
[----:B--2---:R-:W-:-:S05]  /*6f20*/  @!P5 HADD2 R225, -R30.H0_H0, -RZ.H0_H0 ;  /* 0xa00000ff1ee1d230 */ /* 0x004fca0000000900 */
[----:B------:R-:W-:-:S04]  /*6f30*/  PRMT R13, R225, 0x7610, R13 ;  /* 0x00007610e10d7816 */ /* 0x000fc8000000000d */
[----:B------:R-:W-:Y:S02]  /*6f40*/  @!P5 PRMT R30, R13, 0x5410, RZ ;  /* 0x000054100d1ed816 */ /* 0x000fe400000000ff */
[----:B------:R1:W2:Y:S01]  /*6f50*/  LDL.LU.S16 R13, [R1+0x40] ;  /* 0x00004000010d7983 */ /* 0x0002a20000300600 */
[----:B------:R-:W-:-:S05]  /*6f60*/  @!P3 HADD2 R224, -R29.H0_H0, -RZ.H0_H0 ;  /* 0xa00000ff1de0b230 */ /* 0x000fca0000000900 */
[----:B------:R-:W-:-:S04]  /*6f70*/  PRMT R18, R224, 0x7610, R18 ;  /* 0x00007610e0127816 */ /* 0x000fc80000000012 */
[----:B------:R-:W-:Y:S02]  /*6f80*/  @!P3 PRMT R29, R18, 0x5410, RZ ;  /* 0x00005410121db816 */ /* 0x000fe400000000ff */
[----:B------:R1:W2:Y:S04]  /*6f90*/  LDL.LU.S16 R18, [R1+0x44] ;  /* 0x0000440001127983 */ /* 0x0002a80000300600 */
[----:B------:R1:W2:Y:S04]  /*6fa0*/  LDL.LU.S16 R62, [R1+0x48] ;  /* 0x00004800013e7983 */ /* 0x0002a80000300600 */
[----:B------:R1:W2:Y:S04]  /*6fb0*/  LDL.LU.S16 R49, [R1+0x58] ;  /* 0x0000580001317983 */ /* 0x0002a80000300600 */
[----:B------:R1:W2:Y:S01]  /*6fc0*/  LDL.LU.S16 R48, [R1+0x54] ;  /* 0x0000540001307983 */ /* 0x0002a20000300600 */
[----:B------:R-:W-:Y:S01]  /*6fd0*/  @!P1 PRMT R212, R148, 0x5410, RZ ;  /* 0x0000541094d49816 */ /* 0x000fe200000000ff */
[----:B------:R-:W-:Y:S01]  /*6fe0*/  @!P2 HADD2 R151, -R35.H0_H0, -RZ.H0_H0 ;  /* 0xa00000ff2397a230 */ /* 0x000fe20000000900 */
[----:B------:R-:W-:Y:S01]  /*6ff0*/  ISETP.GE.U32.AND P1, PT, R80, R0, PT ;  /* 0x000000005000720c */ /* 0x000fe20003f26070 */
[----:B------:R1:W2:Y:S01]  /*7000*/  LDL.LU.S16 R28, [R1+0x50] ;  /* 0x00005000011c7983 */ /* 0x0002a20000300600 */
[----:B------:R-:W-:-:S02]  /*7010*/  LOP3.LUT R15, R12, 0xff, RZ, 0xc0, !PT ;  /* 0x000000ff0c0f7812 */ /* 0x000fc400078ec0ff */
[--C-:B------:R-:W-:Y:S01]  /*7020*/  SHF.R.U32.HI R26, RZ, 0x10, R12.reuse ;  /* 0x00000010ff1a7819 */ /* 0x100fe2000001160c */
[----:B------:R1:W2:Y:S01]  /*7030*/  LDL.LU.S16 R27, [R1+0x4c] ;  /* 0x00004c00011b7983 */ /* 0x0002a20000300600 */
[----:B------:R-:W-:Y:S02]  /*7040*/  SHF.R.U32.HI R25, RZ, 0x18, R12 ;  /* 0x00000018ff197819 */ /* 0x000fe4000001160c */
[----:B------:R-:W-:Y:S02]  /*7050*/  LOP3.LUT R0, R3, UR16, R16, 0x96, !PT ;  /* 0x0000001003007c12 */ /* 0x000fe4000f8e9610 */
[C---:B------:R-:W-:Y:S02]  /*7060*/  LOP3.LUT R12, R2.reuse, 0xff, RZ, 0xc0, !PT ;  /* 0x000000ff020c7812 */ /* 0x040fe400078ec0ff */
[----:B------:R-:W-:Y:S02]  /*7070*/  LOP3.LUT R17, R2, 0xffff, RZ, 0xc0, !PT ;  /* 0x0000ffff02117812 */ /* 0x000fe400078ec0ff */
[----:B------:R-:W-:-:S02]  /*7080*/  SHF.R.U32.HI R16, RZ, 0x10, R2 ;  /* 0x00000010ff107819 */ /* 0x000fc40000011602 */
[----:B------:R-:W-:Y:S02]  /*7090*/  SHF.R.U32.HI R2, RZ, 0x18, R2 ;  /* 0x00000018ff027819 */ /* 0x000fe40000011602 */
[----:B------:R-:W-:Y:S02]  /*70a0*/  @!P2 PRMT R35, R151, 0x5410, RZ ;  /* 0x000054109723a816 */ /* 0x000fe400000000ff */
[----:B------:R-:W-:Y:S02]  /*70b0*/  ISETP.GE.U32.AND P2, PT, R80, R2, PT ;  /* 0x000000025000720c */ /* 0x000fe40003f46070 */
[----:B------:R-:W-:Y:S02]  /*70c0*/  LOP3.LUT R2, R26, 0xff, RZ, 0xc0, !PT ;  /* 0x000000ff1a027812 */ /* 0x000fe400078ec0ff */
[----:B------:R1:W2:Y:S01]  /*70d0*/  LDL.LU.S16 R26, [R1+0x60] ;  /* 0x00006000011a7983 */ /* 0x0002a20000300600 */
[----:B------:R-:W-:-:S05]  /*70e0*/  @!P4 HADD2 R121, -R234.H0_H0, -RZ.H0_H0 ;  /* 0xa00000ffea79c230 */ /* 0x000fca0000000900 */
[----:B------:R-:W-:Y:S02]  /*70f0*/  @!P4 PRMT R234, R121, 0x5410, RZ ;  /* 0x0000541079eac816 */ /* 0x000fe400000000ff */
[----:B------:R-:W-:Y:S01]  /*7100*/  ISETP.GE.U32.AND P4, PT, R80, R15, PT ;  /* 0x0000000f5000720c */ /* 0x000fe20003f86070 */
[----:B-----5:R-:W-:-:S05]  /*7110*/  @!P6 HADD2 R172, -R34.H0_H0, -RZ.H0_H0 ;  /* 0xa00000ff22ace230 */ /* 0x020fca0000000900 */
[----:B------:R-:W-:-:S07]  /*7120*/  PRMT R15, R172, 0x7610, R15 ;  /* 0x00007610ac0f7816 */ /* 0x000fce000000000f */
[----:B------:R-:W-:Y:S01]  /*7130*/  @!P4 HADD2 R173, -R47.H0_H0, -RZ.H0_H0 ;  /* 0xa00000ff2fadc230 */ /* 0x000fe20000000900 */
[----:B------:R-:W-:Y:S01]  /*7140*/  @!P6 PRMT R34, R15, 0x5410, RZ ;  /* 0x000054100f22e816 */ /* 0x000fe200000000ff */
[----:B------:R-:W-:-:S03]  /*7150*/  @!P1 HADD2 R150, -R46.H0_H0, -RZ.H0_H0 ;  /* 0xa00000ff2e969230 */ /* 0x000fc60000000900 */
[----:B------:R-:W-:Y:S02]  /*7160*/  PRMT R3, R173, 0x7610, R3 ;  /* 0x00007610ad037816 */ /* 0x000fe40000000003 */
[C---:B------:R-:W-:Y:S02]  /*7170*/  ISETP.GE.U32.AND P3, PT, R80.reuse, R25, PT ;  /* 0x000000195000720c */ /* 0x040fe40003f66070 */
[----:B------:R-:W-:Y:S02]  /*7180*/  ISETP.GE.U32.AND P6, PT, R80, R2, PT ;  /* 0x000000025000720c */ /* 0x000fe40003fc6070 */
[----:B------:R-:W-:Y:S02]  /*7190*/  @!P4 PRMT R47, R3, 0x5410, RZ ;  /* 0x00005410032fc816 */ /* 0x000fe400000000ff */
[----:B------:R-:W-:Y:S02]  /*71a0*/  LOP3.LUT R3, R0, 0xff, RZ, 0xc0, !PT ;  /* 0x000000ff00037812 */ /* 0x000fe400078ec0ff */
[----:B------:R-:W-:-:S02]  /*71b0*/  @!P1 PRMT R46, R150, 0x5410, RZ ;  /* 0x00005410962e9816 */ /* 0x000fc400000000ff */
[----:B------:R-:W-:Y:S02]  /*71c0*/  ISETP.GE.U32.AND P1, PT, R80, R3, PT ;  /* 0x000000035000720c */ /* 0x000fe40003f26070 */
[----:B------:R-:W-:Y:S01]  /*71d0*/  LOP3.LUT R2, R0, 0xffff, RZ, 0xc0, !PT ;  /* 0x0000ffff00027812 */ /* 0x000fe200078ec0ff */
[----:B----4-:R-:W-:Y:S02]  /*71e0*/  @!P3 HADD2 R137, -R44.H0_H0, -RZ.H0_H0 ;  /* 0xa00000ff2c89b230 */ /* 0x010fe40000000900 */
[----:B---3--:R-:W-:Y:S01]  /*71f0*/  @!P6 HADD2 R136, -R45.H0_H0, -RZ.H0_H0 ;  /* 0xa00000ff2d88e230 */ /* 0x008fe20000000900 */
[----:B------:R-:W-:Y:S02]  /*7200*/  ISETP.GE.U32.AND P5, PT, R80, R12, PT ;  /* 0x0000000c5000720c */ /* 0x000fe40003fa6070 */
[----:B------:R-:W-:Y:S02]  /*7210*/  SHF.R.U32.HI R2, RZ, 0x8, R2 ;  /* 0x00000008ff027819 */ /* 0x000fe40000011602 */
[----:B------:R-:W-:-:S02]  /*7220*/  PRMT R14, R136, 0x7610, R14 ;  /* 0x00007610880e7816 */ /* 0x000fc4000000000e */
[----:B------:R-:W-:Y:S02]  /*7230*/  PRMT R12, R137, 0x7610, R12 ;  /* 0x00007610890c7816 */ /* 0x000fe4000000000c */
[----:B------:R-:W-:Y:S02]  /*7240*/  LOP3.LUT R2, R2, 0xffff, RZ, 0xc0, !PT ;  /* 0x0000ffff02027812 */ /* 0x000fe400078ec0ff */
[----:B------:R-:W-:Y:S02]  /*7250*/  @!P6 PRMT R45, R14, 0x5410, RZ ;  /* 0x000054100e2de816 */ /* 0x000fe400000000ff */
[----:B------:R-:W-:Y:S02]  /*7260*/  @!P3 PRMT R44, R12, 0x5410, RZ ;  /* 0x000054100c2cb816 */ /* 0x000fe400000000ff */
[----:B------:R-:W-:Y:S02]  /*7270*/  ISETP.GE.U32.AND P4, PT, R80, R2, PT ;  /* 0x000000025000720c */ /* 0x000fe40003f86070 */
[----:B------:R-:W-:-:S02]  /*7280*/  SHF.R.U32.HI R2, RZ, 0x18, R0 ;  /* 0x00000018ff027819 */ /* 0x000fc40000011600 */
[----:B------:R-:W-:-:S04]  /*7290*/  SHF.R.U32.HI R0, RZ, 0x10, R0 ;  /* 0x00000010ff007819 */ /* 0x000fc80000011600 */
[----:B------:R-:W-:Y:S02]  /*72a0*/  LOP3.LUT R0, R0, 0xff, RZ, 0xc0, !PT ;  /* 0x000000ff00007812 */ /* 0x000fe400078ec0ff */
[----:B------:R-:W-:Y:S02]  /*72b0*/  ISETP.GE.U32.AND P6, PT, R80, R2, PT ;  /* 0x000000025000720c */ /* 0x000fe40003fc6070 */
[----:B------:R-:W-:-:S04]  /*72c0*/  LOP3.LUT R2, R16, 0xff, RZ, 0xc0, !PT ;  /* 0x000000ff10027812 */ /* 0x000fc800078ec0ff */
[----:B------:R-:W-:Y:S01]  /*72d0*/  ISETP.GE.U32.AND P3, PT, R80, R2, PT ;  /* 0x000000025000720c */ /* 0x000fe20003f66070 */
[-C--:B------:R-:W-:Y:S08]  /*72e0*/  HMMA.16816.F32 R100, R8, R20.reuse, RZ ;  /* 0x000000140864723c */ /* 0x080ff000000018ff */
[----:B------:R-:W-:Y:S07]  /*72f0*/  HMMA.16816.F32 R104, R4, R20, RZ ;  /* 0x000000140468723c */ /* 0x000fee00000018ff */
[----:B------:R-:W-:-:S04]  /*7300*/  FADD.FTZ R20, R109, R95 ;  /* 0x0000005f6d147221 */ /* 0x000fc80000010000 */
[----:B------:R-:W-:Y:S01]  /*7310*/  FADD.FTZ R21, R93, R20 ;  /* 0x000000145d157221 */ /* 0x000fe20000010000 */
[-C--:B------:R-:W-:Y:S08]  /*7320*/  HMMA.16816.F32 R36, R128, R204.reuse, R36 ;  /* 0x000000cc8024723c */ /* 0x080ff00000001824 */
[----:B------:R-:W-:Y:S07]  /*7330*/  HMMA.16816.F32 R40, R124, R204, R40 ;  /* 0x000000cc7c28723c */ /* 0x000fee0000001828 */
[----:B------:R-:W-:Y:S01]  /*7340*/  IMAD.MOV.U32 R205, RZ, RZ, R33 ;  /* 0x000000ffffcd7224 */ /* 0x000fe200078e0021 */
[C---:B------:R-:W-:Y:S08]  /*7350*/  HMMA.16816.F32 R72, R4.reuse, R240, RZ ;  /* 0x000000f00448723c */ /* 0x040ff000000018ff */
[C---:B------:R-:W-:Y:S08]  /*7360*/  HMMA.16816.F32 R88, R4.reuse, R176, RZ ;  /* 0x000000b00458723c */ /* 0x040ff000000018ff */
[C---:B------:R-:W-:Y:S08]  /*7370*/  HMMA.16816.F32 R148, R4.reuse, R166, RZ ;  /* 0x000000a60494723c */ /* 0x040ff000000018ff */
[----:B------:R-:W-:Y:S08]  /*7380*/  HMMA.16816.F32 R92, R4, R178, RZ ;  /* 0x000000b2045c723c */ /* 0x000ff000000018ff */
[----:B------:R-:W-:Y:S07]  /*7390*/  HMMA.16816.F32 R68, R8, R240, RZ ;  /* 0x000000f00844723c */ /* 0x000fee00000018ff */
[----:B------:R-:W-:-:S02]  /*73a0*/  IMAD.MOV.U32 R241, RZ, RZ, R164 ;  /* 0x000000fffff17224 */ /* 0x000fc400078e00a4 */
[----:B------:R-:W-:Y:S02]  /*73b0*/  IMAD.MOV.U32 R240, RZ, RZ, R165 ;  /* 0x000000fffff07224 */ /* 0x000fe400078e00a5 */
[----:B------:R-:W-:Y:S01]  /*73c0*/  HMMA.16816.F32 R164, R8, R166, RZ ;  /* 0x000000a608a4723c */ /* 0x000fe200000018ff */
[----:B--2---:R-:W-:-:S05]  /*73d0*/  @!P1 HADD2 R13, -R187.H0_H0, -RZ.H0_H0 ;  /* 0xa00000ffbb0d9230 */ /* 0x004fca0000000900 */
[----:B------:R-:W-:Y:S02]  /*73e0*/  PRMT R3, R13, 0x7610, R3 ;  /* 0x000076100d037816 */ /* 0x000fe40000000003 */
[----:B------:R-:W2:Y:S02]  /*73f0*/  LDSM.16.MT88.4 R12, [R193+0xb000] ;  /* 0x00b00000c10c783b */ /* 0x000ea40000004200 */
[----:B------:R-:W-:Y:S02]  /*7400*/  @!P1 PRMT R187, R3, 0x5410, RZ ;  /* 0x0000541003bb9816 */ /* 0x000fe400000000ff */
[----:B------:R-:W-:Y:S01]  /*7410*/  ISETP.GE.U32.AND P1, PT, R80, R0, PT ;  /* 0x000000005000720c */ /* 0x000fe20003f26070 */
[----:B------:R-:W-:Y:S01]  /*7420*/  @!P4 HADD2 R18, -R186.H0_H0, -RZ.H0_H0 ;  /* 0xa00000ffba12c230 */ /* 0x000fe20000000900 */
[----:B------:R-:W-:-:S04]  /*7430*/  SHF.R.U32.HI R0, RZ, 0x8, R17 ;  /* 0x00000008ff007819 */ /* 0x000fc80000011611 */
[----:B------:R-:W-:Y:S02]  /*7440*/  PRMT R2, R18, 0x7610, R2 ;  /* 0x0000761012027816 */ /* 0x000fe40000000002 */
[----:B------:R-:W-:Y:S01]  /*7450*/  LOP3.LUT R0, R0, 0xffff, RZ, 0xc0, !PT ;  /* 0x0000ffff00007812 */ /* 0x000fe200078ec0ff */
[----:B------:R-:W-:Y:S01]  /*7460*/  FADD.FTZ R3, R79, R65 ;  /* 0x000000414f037221 */ /* 0x000fe20000010000 */
[----:B------:R-:W-:Y:S01]  /*7470*/  @!P4 PRMT R186, R2, 0x5410, RZ ;  /* 0x0000541002bac816 */ /* 0x000fe200000000ff */
[----:B------:R-:W-:Y:S01]  /*7480*/  FADD.FTZ R2, R119, R118 ;  /* 0x0000007677027221 */ /* 0x000fe20000010000 */
[----:B------:R-:W-:Y:S01]  /*7490*/  ISETP.GE.U32.AND P4, PT, R80, R0, PT ;  /* 0x000000005000720c */ /* 0x000fe20003f86070 */
[----:B------:R-:W-:Y:S01]  /*74a0*/  @!P1 HADD2 R62, -R185.H0_H0, -RZ.H0_H0 ;  /* 0xa00000ffb93e9230 */ /* 0x000fe20000000900 */
[----:B------:R-:W-:Y:S01]  /*74b0*/  FADD.FTZ R0, R116, R111 ;  /* 0x0000006f74007221 */ /* 0x000fe20000010000 */
[----:B------:R-:W-:Y:S01]  /*74c0*/  @!P5 HADD2 R48, -R183.H0_H0, -RZ.H0_H0 ;  /* 0xa00000ffb730d230 */ /* 0x000fe20000000900 */
[----:B------:R-:W-:Y:S01]  /*74d0*/  FADD.FTZ R2, R117, R2 ;  /* 0x0000000275027221 */ /* 0x000fe20000010000 */
[----:B------:R-:W3:Y:S01]  /*74e0*/  LDSM.16.MT88.4 R16, [R193+0xb800] ;  /* 0x00b80000c110783b */ /* 0x000ee20000004200 */
[----:B------:R-:W-:Y:S01]  /*74f0*/  PRMT R25, R62, 0x7610, R25 ;  /* 0x000076103e197816 */ /* 0x000fe20000000019 */
[----:B------:R-:W-:-:S02]  /*7500*/  FADD.FTZ R0, R110, R0 ;  /* 0x000000006e007221 */ /* 0x000fc40000010000 */
[----:B------:R-:W-:Y:S01]  /*7510*/  FADD.FTZ R20, R77, R3 ;  /* 0x000000034d147221 */ /* 0x000fe20000010000 */
[----:B------:R-:W-:Y:S01]  /*7520*/  @!P1 PRMT R185, R25, 0x5410, RZ ;  /* 0x0000541019b99816 */ /* 0x000fe200000000ff */
[----:B------:R-:W-:Y:S01]  /*7530*/  FADD.FTZ R3, R120, R2 ;  /* 0x0000000278037221 */ /* 0x000fe20000010000 */
[----:B------:R-:W-:Y:S01]  /*7540*/  SHF.R.S32.HI R2, RZ, 0x1f, R24 ;  /* 0x0000001fff027819 */ /* 0x000fe20000011418 */
[----:B------:R-:W-:Y:S01]  /*7550*/  FADD.FTZ R172, R31, R0 ;  /* 0x000000001fac7221 */ /* 0x000fe20000010000 */
[----:B------:R-:W-:Y:S01]  /*7560*/  IADD3 R0, P1, R24, UR5, RZ ;  /* 0x0000000518007c10 */ /* 0x000fe2000ff3e0ff */
[----:B------:R-:W-:-:S05]  /*7570*/  IMAD.U32 R25, RZ, RZ, UR5 ;  /* 0x00000005ff197e24 */ /* 0x000fca000f8e00ff */
[----:B------:R-:W-:Y:S01]  /*7580*/  LEA.HI.X.SX32 R2, R25, R2, 0x1, P1 ;  /* 0x0000000219027211 */ /* 0x000fe200008f0eff */
[-C--:B--2---:R-:W-:Y:S08]  /*7590*/  HMMA.16816.F32 R116, R8, R12.reuse, RZ ;  /* 0x0000000c0874723c */ /* 0x084ff000000018ff */
[----:B------:R-:W-:Y:S07]  /*75a0*/  HMMA.16816.F32 R120, R4, R12, RZ ;  /* 0x0000000c0478723c */ /* 0x000fee00000018ff */
[----:B------:R-:W-:-:S04]  /*75b0*/  LEA R12, P1, R0, c[0x0][0x1f8], 0x1 ;  /* 0x00007e00000c7a11 */ /* 0x000fc800078208ff */
[--C-:B------:R-:W-:Y:S02]  /*75c0*/  LEA.HI.X R13, R0, c[0x0][0x1fc], R2.reuse, 0x1, P1 ;  /* 0x00007f00000d7a11 */ /* 0x100fe400008f0c02 */
[----:B------:R-:W-:Y:S01]  /*75d0*/  PRMT R2, R48, 0x7610, R2 ;  /* 0x0000761030027816 */ /* 0x000fe20000000002 */
[----:B------:R-:W-:-:S03]  /*75e0*/  @!P4 HADD2 R28, -R182.H0_H0, -RZ.H0_H0 ;  /* 0xa00000ffb61cc230 */ /* 0x000fc60000000900 */
[----:B------:R-:W-:Y:S01]  /*75f0*/  @!P5 PRMT R183, R2, 0x5410, RZ ;  /* 0x0000541002b7d816 */ /* 0x000fe200000000ff */
[----:B------:R-:W-:Y:S02]  /*7600*/  IMAD.MOV.U32 R2, RZ, RZ, c[0x0][0x228] ;  /* 0x00008a00ff027624 */ /* 0x000fe400078e00ff */
[----:B------:R-:W-:Y:S02]  /*7610*/  FADD.FTZ R136, R32, R20 ;  /* 0x0000001420887221 */ /* 0x000fe40000010000 */
[--C-:B------:R-:W-:Y:S01]  /*7620*/  FADD.FTZ R0, R108, R21.reuse ;  /* 0x000000156c007221 */ /* 0x100fe20000010000 */
[----:B------:R-:W-:Y:S01]  /*7630*/  PRMT R21, R28, 0x7610, R21 ;  /* 0x000076101c157816 */ /* 0x000fe20000000015 */
[C---:B------:R-:W-:Y:S01]  /*7640*/  IMAD.SHL.U32 R32, R2.reuse, 0x8, RZ ;  /* 0x0000000802207824 */ /* 0x040fe200078e00ff */
[----:B------:R-:W-:Y:S01]  /*7650*/  @!P6 HADD2 R49, -R184.H0_H0, -RZ.H0_H0 ;  /* 0xa00000ffb831e230 */ /* 0x000fe20000000900 */
[C---:B------:R-:W-:Y:S02]  /*7660*/  IMAD.SHL.U32 R31, R2.reuse, 0x40, RZ ;  /* 0x00000040021f7824 */ /* 0x040fe400078e00ff */
[----:B------:R-:W-:Y:S01]  /*7670*/  IMAD R28, R2, 0x48, RZ ;  /* 0x00000048021c7824 */ /* 0x000fe200078e02ff */
[----:B------:R2:W-:Y:S01]  /*7680*/  STG.E.U16 [R12.64+0x2], R30 ;  /* 0x0000021e0c007986 */ /* 0x0005e2000c10151c */
[----:B------:R-:W-:Y:S01]  /*7690*/  IMAD.WIDE R32, R32, 0x2, R12 ;  /* 0x0000000220207825 */ /* 0x000fe200078e020c */
[----:B------:R-:W-:-:S02]  /*76a0*/  @!P3 HADD2 R27, -R181.H0_H0, -RZ.H0_H0 ;  /* 0xa00000ffb51bb230 */ /* 0x000fc40000000900 */
[----:B------:R4:W-:Y:S01]  /*76b0*/  STG.E.U16 [R12.64], R29 ;  /* 0x0000001d0c007986 */ /* 0x0009e2000c10151c */
[----:B------:R-:W-:Y:S01]  /*76c0*/  @!P2 HADD2 R26, -R180.H0_H0, -RZ.H0_H0 ;  /* 0xa00000ffb41aa230 */ /* 0x000fe20000000900 */
[----:B------:R-:W-:Y:S01]  /*76d0*/  PRMT R24, R49, 0x7610, R24 ;  /* 0x0000761031187816 */ /* 0x000fe20000000018 */
[----:B------:R-:W-:Y:S01]  /*76e0*/  FADD.FTZ R137, R140, R3 ;  /* 0x000000038c897221 */ /* 0x000fe20000010000 */
[----:B------:R-:W-:Y:S01]  /*76f0*/  STG.E.U16 [R32.64], R35 ;  /* 0x0000002320007986 */ /* 0x000fe2000c10151c */
[----:B------:R-:W-:-:S03]  /*7700*/  PRMT R20, R27, 0x7610, R20 ;  /* 0x000076101b147816 */ /* 0x000fc60000000014 */
[----:B------:R-:W-:Y:S01]  /*7710*/  STG.E.U16 [R32.64+0x2], R34 ;  /* 0x0000022220007986 */ /* 0x000fe2000c10151c */
[----:B------:R-:W-:Y:S01]  /*7720*/  @!P6 PRMT R184, R24, 0x5410, RZ ;  /* 0x0000541018b8e816 */ /* 0x000fe200000000ff */
[----:B------:R-:W-:Y:S01]  /*7730*/  HMMA.16816.F32 R140, R4, R158, RZ ;  /* 0x0000009e048c723c */ /* 0x000fe200000018ff */
[----:B------:R-:W-:Y:S01]  /*7740*/  PRMT R3, R26, 0x7610, R3 ;  /* 0x000076101a037816 */ /* 0x000fe20000000003 */
[----:B--2---:R-:W-:-:S04]  /*7750*/  IMAD.WIDE R30, R31, 0x2, R12 ;  /* 0x000000021f1e7825 */ /* 0x004fc800078e020c */
[----:B----4-:R-:W-:Y:S01]  /*7760*/  IMAD.WIDE R28, R28, 0x2, R12 ;  /* 0x000000021c1c7825 */ /* 0x010fe200078e020c */
[----:B------:R-:W-:Y:S01]  /*7770*/  STG.E.U16 [R30.64], R51 ;  /* 0x000000331e007986 */ /* 0x000fe2000c10151c */
[C---:B------:R-:W-:Y:S03]  /*7780*/  HMMA.16816.F32 R24, R4.reuse, R174, RZ ;  /* 0x000000ae0418723c */ /* 0x040fe600000018ff */
[----:B------:R-:W-:Y:S04]  /*7790*/  STG.E.U16 [R30.64+0x2], R50 ;  /* 0x000002321e007986 */ /* 0x000fe8000c10151c */
[----:B------:R-:W-:Y:S01]  /*77a0*/  STG.E.U16 [R28.64], R60 ;  /* 0x0000003c1c007986 */ /* 0x000fe2000c10151c */
[C---:B------:R-:W-:Y:S03]  /*77b0*/  HMMA.16816.F32 R76, R4.reuse, R242, RZ ;  /* 0x000000f2044c723c */ /* 0x040fe600000018ff */
[----:B------:R2:W-:Y:S05]  /*77c0*/  STG.E.U16 [R28.64+0x2], R61 ;  /* 0x0000023d1c007986 */ /* 0x0005ea000c10151c */
[C---:B------:R-:W-:Y:S08]  /*77d0*/  HMMA.16816.F32 R108, R4.reuse, R22, RZ ;  /* 0x00000016046c723c */ /* 0x040ff000000018ff */
[C---:B--2---:R-:W-:Y:S08]  /*77e0*/  HMMA.16816.F32 R60, R4.reuse, R226, RZ ;  /* 0x000000e2043c723c */ /* 0x044ff000000018ff */
[----:B------:R-:W-:Y:S01]  /*77f0*/  HMMA.16816.F32 R4, R4, R14, RZ ;  /* 0x0000000e0404723c */ /* 0x000fe200000018ff */
[----:B------:R-:W-:Y:S04]  /*7800*/  STG.E.U16 [R12.64+0x10], R47 ;  /* 0x0000102f0c007986 */ /* 0x000fe8000c10151c */
[----:B------:R-:W-:Y:S03]  /*7810*/  STG.E.U16 [R12.64+0x12], R46 ;  /* 0x0000122e0c007986 */ /* 0x000fe6000c10151c */
[C---:B------:R-:W-:Y:S01]  /*7820*/  HMMA.16816.F32 R56, R124.reuse, R208, R56 ;  /* 0x000000d07c38723c */ /* 0x040fe20000001838 */
[----:B------:R-:W-:Y:S04]  /*7830*/  STG.E.U16 [R32.64+0x10], R45 ;  /* 0x0000102d20007986 */ /* 0x000fe8000c10151c */
[----:B------:R2:W-:Y:S03]  /*7840*/  STG.E.U16 [R32.64+0x12], R44 ;  /* 0x0000122c20007986 */ /* 0x0005e6000c10151c */
[----:B------:R-:W-:Y:S01]  /*7850*/  HMMA.16816.F32 R72, R124, R228, R72 ;  /* 0x000000e47c48723c */ /* 0x000fe20000001848 */
[----:B------:R-:W-:-:S07]  /*7860*/  @!P4 PRMT R182, R21, 0x5410, RZ ;  /* 0x0000541015b6c816 */ /* 0x000fce00000000ff */
[----:B------:R-:W-:Y:S01]  /*7870*/  HMMA.16816.F32 R88, R124, R96, R88 ;  /* 0x000000607c58723c */ /* 0x000fe20000001858 */
[----:B------:R-:W-:-:S07]  /*7880*/  @!P3 PRMT R181, R20, 0x5410, RZ ;  /* 0x0000541014b5b816 */ /* 0x000fce00000000ff */
[----:B------:R-:W-:Y:S01]  /*7890*/  HMMA.16816.F32 R104, R124, R112, R104 ;  /* 0x000000707c68723c */ /* 0x000fe20000001868 */
[----:B------:R-:W-:-:S07]  /*78a0*/  IMAD.MOV.U32 R173, RZ, RZ, R81 ;  /* 0x000000ffffad7224 */ /* 0x000fce00078e0051 */
[----:B---3--:R-:W-:Y:S01]  /*78b0*/  HMMA.16816.F32 R120, R124, R16, R120 ;  /* 0x000000107c78723c */ /* 0x008fe20000001878 */
[----:B------:R-:W-:-:S07]  /*78c0*/  IMAD.MOV.U32 R225, RZ, RZ, R156 ;  /* 0x000000ffffe17224 */ /* 0x000fce00078e009c */
[----:B------:R-:W-:Y:S01]  /*78d0*/  HMMA.16816.F32 R148, R124, R82, R148 ;  /* 0x000000527c94723c */ /* 0x000fe20000001894 */
[----:B------:R-:W-:-:S07]  /*78e0*/  IMAD.MOV.U32 R224, RZ, RZ, R157 ;  /* 0x000000ffffe07224 */ /* 0x000fce00078e009d */
[C---:B------:R-:W-:Y:S01]  /*78f0*/  HMMA.16816.F32 R140, R124.reuse, R138, R140 ;  /* 0x0000008a7c8c723c */ /* 0x040fe2000000188c */
[----:B------:R1:W-:Y:S07]  /*7900*/  STG.E.U16 [R30.64+0x10], R239 ;  /* 0x000010ef1e007986 */ /* 0x0003ee000c10151c */
[C---:B--2---:R-:W-:Y:S01]  /*7910*/  HMMA.16816.F32 R44, R124.reuse, R206, R24 ;  /* 0x000000ce7c2c723c */ /* 0x044fe20000001818 */
[----:B------:R1:W-:Y:S07]  /*7920*/  STG.E.U16 [R30.64+0x12], R238 ;  /* 0x000012ee1e007986 */ /* 0x0003ee000c10151c */
[C---:B------:R-:W-:Y:S08]  /*7930*/  HMMA.16816.F32 R60, R124.reuse, R210, R60 ;  /* 0x000000d27c3c723c */ /* 0x040ff0000000183c */
[C---:B------:R-:W-:Y:S08]  /*7940*/  HMMA.16816.F32 R76, R124.reuse, R230, R76 ;  /* 0x000000e67c4c723c */ /* 0x040ff0000000184c */
[C---:B------:R-:W-:Y:S08]  /*7950*/  HMMA.16816.F32 R92, R124.reuse, R98, R92 ;  /* 0x000000627c5c723c */ /* 0x040ff0000000185c */
[----:B------:R-:W-:Y:S01]  /*7960*/  HMMA.16816.F32 R108, R124, R114, R108 ;  /* 0x000000727c6c723c */ /* 0x000fe2000000186c */
[----:B------:R1:W-:Y:S07]  /*7970*/  STG.E.U16 [R28.64+0x10], R236 ;  /* 0x000010ec1c007986 */ /* 0x0003ee000c10151c */
[----:B------:R-:W-:Y:S01]  /*7980*/  HMMA.16816.F32 R84, R8, R176, RZ ;  /* 0x000000b00854723c */ /* 0x000fe200000018ff */
[----:B------:R1:W-:Y:S07]  /*7990*/  STG.E.U16 [R28.64+0x12], R237 ;  /* 0x000012ed1c007986 */ /* 0x0003ee000c10151c */
[----:B------:R-:W-:Y:S01]  /*79a0*/  HMMA.16816.F32 R124, R124, R18, R4 ;  /* 0x000000127c7c723c */ /* 0x000fe20000001804 */
[----:B------:R-:W-:-:S07]  /*79b0*/  @!P2 PRMT R180, R3, 0x5410, RZ ;  /* 0x0000541003b4a816 */ /* 0x000fce00000000ff */
[----:B------:R-:W-:Y:S01]  /*79c0*/  HMMA.16816.F32 R4, R8, R178, RZ ;  /* 0x000000b20804723c */ /* 0x000fe200000018ff */
[----:B------:R1:W-:Y:S04]  /*79d0*/  STG.E.U16 [R12.64+0x20], R187 ;  /* 0x000020bb0c007986 */ /* 0x0003e8000c10151c */
[----:B------:R1:W-:Y:S03]  /*79e0*/  STG.E.U16 [R12.64+0x22], R186 ;  /* 0x000022ba0c007986 */ /* 0x0003e6000c10151c */
[----:B------:R-:W-:Y:S01]  /*79f0*/  HMMA.16816.F32 R164, R128, R82, R164 ;  /* 0x0000005280a4723c */ /* 0x000fe200000018a4 */
[----:B------:R1:W-:Y:S04]  /*7a00*/  STG.E.U16 [R32.64+0x20], R185 ;  /* 0x000020b920007986 */ /* 0x0003e8000c10151c */
[----:B------:R1:W-:Y:S03]  /*7a10*/  STG.E.U16 [R32.64+0x22], R184 ;  /* 0x000022b820007986 */ /* 0x0003e6000c10151c */
[C---:B------:R-:W-:Y:S01]  /*7a20*/  HMMA.16816.F32 R156, R8.reuse, R158, RZ ;  /* 0x0000009e089c723c */ /* 0x040fe200000018ff */
[----:B------:R1:W-:Y:S04]  /*7a30*/  STG.E.U16 [R30.64+0x20], R235 ;  /* 0x000020eb1e007986 */ /* 0x0003e8000c10151c */
[----:B------:R1:W-:Y:S03]  /*7a40*/  STG.E.U16 [R30.64+0x22], R234 ;  /* 0x000022ea1e007986 */ /* 0x0003e6000c10151c */
[C---:B------:R-:W-:Y:S01]  /*7a50*/  HMMA.16816.F32 R48, R8.reuse, R174, RZ ;  /* 0x000000ae0830723c */ /* 0x040fe200000018ff */
[----:B------:R1:W-:Y:S07]  /*7a60*/  STG.E.U16 [R28.64+0x20], R233 ;  /* 0x000020e91c007986 */ /* 0x0003ee000c10151c */
[C---:B------:R-:W-:Y:S01]  /*7a70*/  HMMA.16816.F32 R64, R8.reuse, R226, RZ ;  /* 0x000000e20840723c */ /* 0x040fe200000018ff */
[----:B------:R1:W-:Y:S07]  /*7a80*/  STG.E.U16 [R28.64+0x22], R232 ;  /* 0x000022e81c007986 */ /* 0x0003ee000c10151c */
[C---:B------:R-:W-:Y:S01]  /*7a90*/  HMMA.16816.F32 R80, R8.reuse, R242, RZ ;  /* 0x000000f20850723c */ /* 0x040fe200000018ff */
[----:B------:R1:W-:Y:S07]  /*7aa0*/  STG.E.U16 [R12.64+0x30], R183 ;  /* 0x000030b70c007986 */ /* 0x0003ee000c10151c */
[C---:B------:R-:W-:Y:S01]  /*7ab0*/  HMMA.16816.F32 R20, R8.reuse, R22, RZ ;  /* 0x000000160814723c */ /* 0x040fe200000018ff */
[----:B------:R1:W-:Y:S07]  /*7ac0*/  STG.E.U16 [R12.64+0x32], R182 ;  /* 0x000032b60c007986 */ /* 0x0003ee000c10151c */
[----:B------:R-:W-:Y:S01]  /*7ad0*/  HMMA.16816.F32 R8, R8, R14, RZ ;  /* 0x0000000e0808723c */ /* 0x000fe200000018ff */
[----:B------:R1:W-:Y:S04]  /*7ae0*/  STG.E.U16 [R32.64+0x30], R181 ;  /* 0x000030b520007986 */ /* 0x0003e8000c10151c */
[----:B------:R1:W-:Y:S04]  /*7af0*/  STG.E.U16 [R32.64+0x32], R180 ;  /* 0x000032b420007986 */ /* 0x0003e8000c10151c */
[----:B------:R1:W-:Y:S04]  /*7b00*/  STG.E.U16 [R30.64+0x30], R223 ;  /* 0x000030df1e007986 */ /* 0x0003e8000c10151c */
[----:B------:R1:W-:Y:S04]  /*7b10*/  STG.E.U16 [R30.64+0x32], R222 ;  /* 0x000032de1e007986 */ /* 0x0003e8000c10151c */
[----:B------:R1:W-:Y:S04]  /*7b20*/  STG.E.U16 [R28.64+0x30], R213 ;  /* 0x000030d51c007986 */ /* 0x0003e8000c10151c */
[----:B------:R1:W-:Y:S01]  /*7b30*/  STG.E.U16 [R28.64+0x32], R212 ;  /* 0x000032d41c007986 */ /* 0x0003e2000c10151c */
[----:B------:R-:W-:Y:S01]  /*7b40*/  FADD.FTZ R2, R247, R172 ;  /* 0x000000acf7027221 */ /* 0x000fe20000010000 */
[----:B------:R-:W-:Y:S01]  /*7b50*/  HMMA.16816.F32 R84, R128, R96, R84 ;  /* 0x000000608054723c */ /* 0x000fe20000001854 */
[----:B------:R-:W-:-:S02]  /*7b60*/  FADD.FTZ R0, R205, R0 ;  /* 0x00000000cd007221 */ /* 0x000fc40000010000 */
[----:B------:R-:W-:Y:S02]  /*7b70*/  FADD.FTZ R3, R252, R136 ;  /* 0x00000088fc037221 */ /* 0x000fe40000010000 */
[----:B------:R-:W-:-:S03]  /*7b80*/  FADD.FTZ R0, R241, R0 ;  /* 0x00000000f1007221 */ /* 0x000fc60000010000 */
[----:B------:R-:W-:Y:S01]  /*7b90*/  HMMA.16816.F32 R96, R128, R98, R4 ;  /* 0x000000628060723c */ /* 0x000fe20000001804 */
[----:B------:R-:W-:Y:S01]  /*7ba0*/  FADD.FTZ R0, R225, R0 ;  /* 0x00000000e1007221 */ /* 0x000fe20000010000 */
[----:B------:R-:W-:-:S05]  /*7bb0*/  IADD3 R204, P1, R12, -0x40, RZ ;  /* 0xffffffc00ccc7810 */ /* 0x000fca0007f3e0ff */
        /* <DEDUP_REMOVED lines=8> */
[----:B------:R-:W-:Y:S01]  /*7c40*/  HMMA.16816.F32 R68, R128, R228, R68 ;  /* 0x000000e48044723c */ /* 0x000fe20000001844 */
[----:B------:R-:W-:Y:S02]  /*7c50*/  FADD.FTZ R208, R173, R0 ;  /* 0x00000000add07221 */ /* 0x000fe40000010000 */
[----:B------:R-:W-:-:S05]  /*7c60*/  FADD.FTZ R209, R249, R2 ;  /* 0x00000002f9d17221 */ /* 0x000fca0000010000 */
[C---:B------:R-:W-:Y:S08]  /*7c70*/  HMMA.16816.F32 R116, R128.reuse, R16, R116 ;  /* 0x000000108074723c */ /* 0x040ff00000001874 */
[C---:B------:R-:W-:Y:S08]  /*7c80*/  HMMA.16816.F32 R156, R128.reuse, R138, R156 ;  /* 0x0000008a809c723c */ /* 0x040ff0000000189c */
[----:B------:R-:W-:Y:S01]  /*7c90*/  HMMA.16816.F32 R48, R128, R206, R48 ;  /* 0x000000ce8030723c */ /* 0x000fe20000001830 */
[----:B------:R-:W-:-:S07]  /*7ca0*/  IADD3.X R139, R13, -0x1, RZ, P1, !PT ;  /* 0xffffffff0d8b7810 */ /* 0x000fce0000ffe4ff */
[C---:B------:R-:W-:Y:S08]  /*7cb0*/  HMMA.16816.F32 R64, R128.reuse, R210, R64 ;  /* 0x000000d28040723c */ /* 0x040ff00000001840 */
[----:B------:R-:W-:Y:S01]  /*7cc0*/  HMMA.16816.F32 R80, R128, R230, R80 ;  /* 0x000000e68050723c */ /* 0x000fe20000001850 */
[----:B------:R-:W-:Y:S02]  /*7cd0*/  FADD.FTZ R211, R248, R5 ;  /* 0x00000005f8d37221 */ /* 0x000fe40000010000 */
[----:B------:R-:W-:-:S05]  /*7ce0*/  FADD.FTZ R210, R244, R4 ;  /* 0x00000004f4d27221 */ /* 0x000fca0000010000 */
[C---:B------:R-:W-:Y:S08]  /*7cf0*/  HMMA.16816.F32 R112, R128.reuse, R114, R20 ;  /* 0x000000728070723c */ /* 0x040ff00000001814 */
[----:B------:R-:W-:Y:S01]  /*7d00*/  HMMA.16816.F32 R128, R128, R18, R8 ;  /* 0x000000128080723c */ /* 0x000fe20000001808 */
[----:B------:R-:W-:Y:S07]  /*7d10*/  @!P0 BRA `(.L_x_2063) ;  /* 0x0001547000008947 */ /* 0x000fee0003800000 */
[----:B-1----:R-:W2:Y:S01]  /*7d20*/  LDL.64 R240, [R1+0x90] ;  /* 0x0000900001f07983 */ /* 0x002ea20000100a00 */
[----:B------:R-:W-:-:S04]  /*7d30*/  DEPBAR.LE SB0, 0x0 ;  /* 0x000080000000791a */ /* 0x000fc80000000000 */
[----:B------:R-:W3:Y:S04]  /*7d40*/  LDL R173, [R1+0x8c] ;  /* 0x00008c0001ad7983 */ /* 0x000ee80000100800 */
[----:B------:R-:W4:Y:S01]  /*7d50*/  LDL.64 R224, [R1+0xb0] ;  /* 0x0000b00001e07983 */ /* 0x000f220000100a00 */
[----:B------:R-:W-:-:S04]  /*7d60*/  UIADD3 UR33, UR32, -0x2, URZ ;  /* 0xfffffffe20217890 */ /* 0x000fc8000fffe03f */
[----:B------:R-:W-:Y:S02]  /*7d70*/  USHF.R.S32.HI UR36, URZ, 0x1f, UR33 ;  /* 0x0000001f3f247899 */ /* 0x000fe40008011421 */
[----:B------:R-:W-:Y:S01]  /*7d80*/  UIMAD UR5, UR19, UR33, URZ ;  /* 0x00000021130572a4 */ /* 0x000fe2000f8e023f */
[----:B------:R-:W-:Y:S01]  /*7d90*/  IMAD.U32 R2, RZ, RZ, UR33 ;  /* 0x00000021ff027e24 */ /* 0x000fe2000f8e00ff */
[----:B------:R-:W-:Y:S02]  /*7da0*/  UISETP.GT.AND UP0, UPT, UR33, UR18, UPT ;  /* 0x000000122100728c */ /* 0x000fe4000bf04270 */
[----:B------:R-:W-:Y:S01]  /*7db0*/  UIMAD UR5, UR36, UR20, UR5 ;  /* 0x00000014240572a4 */ /* 0x000fe2000f8e0205 */
        /* <DEDUP_REMOVED lines=41> */
[----:B------:R-:W0:Y:S04]  /*8050*/  LDGDEPBAR ;  /* 0x00000000000079af */ /* 0x000e280000000000 */
[----:B--2---:R-:W2:Y:S01]  /*8060*/  LDSM.16.M88.4 R4, [R192+0x2000] ;  /* 0x00200000c004783b */ /* 0x004ea20000000200 */
[C---:B-1----:R-:W-:Y:S08]  /*8070*/  HMMA.16816.F32 R184, R8.reuse, R136, RZ ;  /* 0x0000008808b8723c */ /* 0x042ff000000018ff */
[C---:B------:R-:W-:Y:S08]  /*8080*/  HMMA.16816.F32 R176, R8.reuse, R24, RZ ;  /* 0x0000001808b0723c */ /* 0x040ff000000018ff */
[C---:B------:R-:W-:Y:S08]  /*8090*/  HMMA.16816.F32 R180, R8.reuse, R138, RZ ;  /* 0x0000008a08b4723c */ /* 0x040ff000000018ff */
[----:B------:R-:W-:Y:S01]  /*80a0*/  HMMA.16816.F32 R172, R8, R26, RZ ;  /* 0x0000001a08ac723c */ /* 0x000fe200000018ff */
[----:B------:R-:W1:Y:S07]  /*80b0*/  LDSM.16.M88.4 R8, [R190] ;  /* 0x00000000be08783b */ /* 0x000e6e0000000200 */
[C---:B--2---:R-:W-:Y:S08]  /*80c0*/  HMMA.16816.F32 R204, R4.reuse, R20, R184 ;  /* 0x0000001404cc723c */ /* 0x044ff000000018b8 */
[C---:B------:R-:W-:Y:S08]  /*80d0*/  HMMA.16816.F32 R184, R4.reuse, R22, R180 ;  /* 0x0000001604b8723c */ /* 0x040ff000000018b4 */
[C---:B------:R-:W-:Y:S08]  /*80e0*/  HMMA.16816.F32 R228, R4.reuse, R16, R176 ;  /* 0x0000001004e4723c */ /* 0x040ff000000018b0 */
[----:B------:R-:W-:Y:S01]  /*80f0*/  HMMA.16816.F32 R180, R4, R18, R172 ;  /* 0x0000001204b4723c */ /* 0x000fe200000018ac */
[----:B------:R-:W2:Y:S07]  /*8100*/  LDSM.16.M88.4 R4, [R192] ;  /* 0x00000000c004783b */ /* 0x000eae0000000200 */
[C---:B-1----:R-:W-:Y:S08]  /*8110*/  HMMA.16816.F32 R176, R8.reuse, R136, RZ ;  /* 0x0000008808b0723c */ /* 0x042ff000000018ff */
[C---:B------:R-:W-:Y:S08]  /*8120*/  HMMA.16816.F32 R172, R8.reuse, R138, RZ ;  /* 0x0000008a08ac723c */ /* 0x040ff000000018ff */
[C---:B------:R-:W-:Y:S08]  /*8130*/  HMMA.16816.F32 R136, R8.reuse, R24, RZ ;  /* 0x000000180888723c */ /* 0x040ff000000018ff */
[----:B------:R-:W-:Y:S08]  /*8140*/  HMMA.16816.F32 R8, R8, R26, RZ ;  /* 0x0000001a0808723c */ /* 0x000ff000000018ff */
[C---:B--2---:R-:W-:Y:S08]  /*8150*/  HMMA.16816.F32 R176, R4.reuse, R20, R176 ;  /* 0x0000001404b0723c */ /* 0x044ff000000018b0 */
[C---:B------:R-:W-:Y:S08]  /*8160*/  HMMA.16816.F32 R136, R4.reuse, R16, R136 ;  /* 0x000000100488723c */ /* 0x040ff00000001888 */
[C---:B------:R-:W-:Y:S01]  /*8170*/  HMMA.16816.F32 R172, R4.reuse, R22, R172 ;  /* 0x0000001604ac723c */ /* 0x040fe200000018ac */
[----:B------:R-:W-:Y:S07]  /*8180*/  LDSM.16.M88.4 R20, [R197+0x8000] ;  /* 0x00800000c514783b */ /* 0x000fee0000000200 */
[----:B------:R-:W-:Y:S01]  /*8190*/  HMMA.16816.F32 R24, R4, R18, R8 ;  /* 0x000000120418723c */ /* 0x000fe20000001808 */
[----:B------:R-:W1:Y:S04]  /*81a0*/  LDSM.16.M88.4 R4, [R198+0x2000] ;  /* 0x00200000c604783b */ /* 0x000e680000000200 */
[----:B------:R-:W2:Y:S04]  /*81b0*/  LDSM.16.M88.4 R16, [R197+0x8800] ;  /* 0x00880000c510783b */ /* 0x000ea80000000200 */
[----:B------:R-:W3:Y:S01]  /*81c0*/  LDSM.16.M88.4 R8, [R198] ;  /* 0x00000000c608783b */ /* 0x000ee20000000200 */
[C---:B-1----:R-:W-:Y:S08]  /*81d0*/  HMMA.16816.F32 R204, R4.reuse, R20, R204 ;  /* 0x0000001404cc723c */ /* 0x042ff000000018cc */
[C---:B--2---:R-:W-:Y:S08]  /*81e0*/  HMMA.16816.F32 R228, R4.reuse, R16, R228 ;  /* 0x0000001004e4723c */ /* 0x044ff000000018e4 */
[C---:B------:R-:W-:Y:S08]  /*81f0*/  HMMA.16816.F32 R184, R4.reuse, R22, R184 ;  /* 0x0000001604b8723c */ /* 0x040ff000000018b8 */
[----:B------:R-:W-:Y:S01]  /*8200*/  HMMA.16816.F32 R180, R4, R18, R180 ;  /* 0x0000001204b4723c */ /* 0x000fe200000018b4 */
[----:B------:R-:W-:Y:S07]  /*8210*/  LDSM.16.M88.4 R4, [R196+0x2000] ;  /* 0x00200000c404783b */ /* 0x000fee0000000200 */
[C---:B---3--:R-:W-:Y:S08]  /*8220*/  HMMA.16816.F32 R176, R8.reuse, R20, R176 ;  /* 0x0000001408b0723c */ /* 0x048ff000000018b0 */
        /* <DEDUP_REMOVED lines=57> */
[C---:B--2---:R-:W-:Y:S08]  /*85c0*/  HMMA.16816.F32 R184, R4.reuse, R16, R184 ;  /* 0x0000001004b8723c */ /* 0x044ff000000018b8 */
[----:B------:R-:W-:Y:S08]  /*85d0*/  HMMA.16816.F32 R180, R4, R18, R180 ;  /* 0x0000001204b4723c */ /* 0x000ff000000018b4 */
[C---:B---3--:R-:W-:Y:S08]  /*85e0*/  HMMA.16816.F32 R176, R8.reuse, R20, R176 ;  /* 0x0000001408b0723c */ /* 0x048ff000000018b0 */
[C---:B------:R-:W-:Y:S08]  /*85f0*/  HMMA.16816.F32 R172, R8.reuse, R22, R172 ;  /* 0x0000001608ac723c */ /* 0x040ff000000018ac */
[C---:B------:R-:W-:Y:S08]  /*8600*/  HMMA.16816.F32 R136, R8.reuse, R16, R136 ;  /* 0x000000100888723c */ /* 0x040ff00000001888 */
[----:B------:R-:W-:Y:S01]  /*8610*/  HMMA.16816.F32 R24, R8, R18, R24 ;  /* 0x000000120818723c */ /* 0x000fe20000001818 */
[----:B------:R-:W-:Y:S06]  /*8620*/  BAR.SYNC.DEFER_BLOCKING 0x0 ;  /* 0x0000000000007b1d */ /* 0x000fec0000010000 */
[----:B------:R-:W-:Y:S05]  /*8630*/  @!P2 BRA `(.L_x_2064) ;  /* 0x000002a00000a947 */ /* 0x000fea0003800000 */
[----:B------:R-:W2:Y:S01]  /*8640*/  LDL.64 R240, [R1+0x98] ;  /* 0x0000980001f07983 */ /* 0x000ea20000100a00 */
[----:B------:R-:W-:Y:S01]  /*8650*/  UIADD3 UR36, UR32, -0x3, URZ ;  /* 0xfffffffd20247890 */ /* 0x000fe2000fffe03f */
[----:B------:R-:W-:Y:S02]  /*8660*/  BSSY B0, `(.L_x_2065) ;  /* 0x0000026000007945 */ /* 0x000fe40003800000 */
[----:B------:R1:W-:Y:S01]  /*8670*/  @P1 STS.128 [R203+0x8000], RZ ;  /* 0x008000ffcb001388 */ /* 0x0003e20000000c00 */
[----:B------:R-:W-:-:S02]  /*8680*/  USHF.R.S32.HI UR5, URZ, 0x1f, UR36 ;  /* 0x0000001f3f057899 */ /* 0x000fc40008011424 */
[----:B------:R-:W-:Y:S01]  /*8690*/  UIMAD UR34, UR34, UR36, URZ ;  /* 0x00000024222272a4 */ /* 0x000fe2000f8e023f */
[----:B------:R-:W-:-:S03]  /*86a0*/  IMAD.U32 R2, RZ, RZ, UR36 ;  /* 0x00000024ff027e24 */ /* 0x000fc6000f8e00ff */
[----:B------:R-:W-:Y:S01]  /*86b0*/  UIMAD UR5, UR5, UR35, UR34 ;  /* 0x00000023050572a4 */ /* 0x000fe2000f8e0222 */
[----:B--2---:R-:W-:-:S05]  /*86c0*/  IMAD.WIDE.U32 R2, R2, UR35, R240 ;  /* 0x0000002302027c25 */ /* 0x004fca000f8e00f0 */
[----:B------:R-:W-:Y:S02]  /*86d0*/  IADD3 R0, R3, UR5, RZ ;  /* 0x0000000503007c10 */ /* 0x000fe4000fffe0ff */
        /* <DEDUP_REMOVED lines=30> */
.L_x_2066:
[----:B------:R-:W-:Y:S05]  /*88c0*/  BSYNC B0 ;  /* 0x0000000000007941 */ /* 0x000fea0003800000 */
.L_x_2065:
[----:B------:R-:W0:Y:S02]  /*88d0*/  LDGDEPBAR ;  /* 0x00000000000079af */ /* 0x000e240000000000 */
.L_x_2064:
[----:B------:R-:W2:Y:S04]  /*88e0*/  LDL.64 R2, [R1+0x30] ;  /* 0x0000300001027983 */ /* 0x000ea80000100a00 */
[----:B-1----:R-:W3:Y:S04]  /*88f0*/  LDL.64 R4, [R1+0x68] ;  /* 0x0000680001047983 */ /* 0x002ee80000100a00 */
[----:B------:R-:W1:Y:S01]  /*8900*/  S2R R6, SR_TID.X ;  /* 0x0000000000067919 */ /* 0x000e620000002100 */
[----:B------:R-:W-:Y:S02]  /*8910*/  IMAD.U32 R0, RZ, RZ, UR33 ;  /* 0x00000021ff007e24 */ /* 0x000fe4000f8e00ff */
[----:B-1----:R-:W-:-:S05]  /*8920*/  IMAD.SHL.U32 R6, R6, 0x2, RZ ;  /* 0x0000000206067824 */ /* 0x002fca00078e00ff */
[----:B------:R-:W-:-:S05]  /*8930*/  LOP3.LUT R6, R6, 0x6, RZ, 0xc0, !PT ;  /* 0x0000000606067812 */ /* 0x000fca00078ec0ff */
[----:B------:R-:W-:-:S05]  /*8940*/  IMAD R0, R0, 0x20, R6 ;  /* 0x0000002000007824 */ /* 0x000fca00078e0206 */
[C---:B------:R-:W-:Y:S02]  /*8950*/  ISETP.GE.AND P3, PT, R0.reuse, R221, PT ;  /* 0x000000dd0000720c */ /* 0x040fe40003f66270 */
[C---:B------:R-:W-:Y:S02]  /*8960*/  IADD3 R10, R0.reuse, 0x1, RZ ;  /* 0x00000001000a7810 */ /* 0x040fe40007ffe0ff */
[----:B------:R-:W-:Y:S02]  /*8970*/  ISETP.LT.OR P3, PT, R0, R217, P3 ;  /* 0x000000d90000720c */ /* 0x000fe40001f61670 */
[----:B------:R-:W-:Y:S02]  /*8980*/  ISETP.GE.AND P2, PT, R10, R221, PT ;  /* 0x000000dd0a00720c */ /* 0x000fe40003f46270 */
[C---:B------:R-:W-:Y:S02]  /*8990*/  IADD3 R9, R0.reuse, 0x8, RZ ;  /* 0x0000000800097810 */ /* 0x040fe40007ffe0ff */
[----:B------:R-:W-:-:S02]  /*89a0*/  IADD3 R8, R0, 0x9, RZ ;  /* 0x0000000900087810 */ /* 0x000fc40007ffe0ff */
[----:B------:R-:W-:Y:S02]  /*89b0*/  ISETP.GE.AND P6, PT, R9, R221, PT ;  /* 0x000000dd0900720c */ /* 0x000fe40003fc6270 */
[----:B------:R-:W-:Y:S02]  /*89c0*/  FSEL R11, R176, -INF , !P3 ;  /* 0xff800000b00b7808 */ /* 0x000fe40005800000 */
[----:B------:R-:W-:Y:S02]  /*89d0*/  ISETP.LT.OR P2, PT, R10, R217, P2 ;  /* 0x000000d90a00720c */ /* 0x000fe40001741670 */
[----:B------:R-:W-:Y:S02]  /*89e0*/  IADD3 R7, R0, 0x10, RZ ;  /* 0x0000001000077810 */ /* 0x000fe40007ffe0ff */
[----:B------:R-:W-:Y:S02]  /*89f0*/  ISETP.GE.AND P5, PT, R8, R221, PT ;  /* 0x000000dd0800720c */ /* 0x000fe40003fa6270 */
[----:B------:R-:W-:-:S02]  /*8a00*/  FSEL R20, R177, -INF , !P2 ;  /* 0xff800000b1147808 */ /* 0x000fc40005000000 */
[----:B------:R-:W-:Y:S02]  /*8a10*/  ISETP.LT.OR P6, PT, R9, R217, P6 ;  /* 0x000000d90900720c */ /* 0x000fe400037c1670 */
[----:B------:R-:W-:Y:S02]  /*8a20*/  ISETP.GE.AND P4, PT, R7, R221, PT ;  /* 0x000000dd0700720c */ /* 0x000fe40003f86270 */
[----:B------:R-:W-:Y:S02]  /*8a30*/  IADD3 R6, R0, 0x11, RZ ;  /* 0x0000001100067810 */ /* 0x000fe40007ffe0ff */
[----:B------:R-:W-:Y:S02]  /*8a40*/  ISETP.LT.OR P5, PT, R8, R217, P5 ;  /* 0x000000d90800720c */ /* 0x000fe40002fa1670 */
[----:B------:R-:W-:Y:S02]  /*8a50*/  FSEL R19, R172, -INF , !P6 ;  /* 0xff800000ac137808 */ /* 0x000fe40007000000 */
[----:B------:R-:W-:-:S02]  /*8a60*/  ISETP.GE.AND P3, PT, R6, R221, PT ;  /* 0x000000dd0600720c */ /* 0x000fc40003f66270 */
[-C--:B------:R-:W-:Y:S02]  /*8a70*/  ISETP.LT.OR P4, PT, R7, R217.reuse, P4 ;  /* 0x000000d90700720c */ /* 0x080fe40002781670 */
[----:B------:R-:W-:Y:S02]  /*8a80*/  FSEL R18, R173, -INF , !P5 ;  /* 0xff800000ad127808 */ /* 0x000fe40006800000 */
[----:B------:R-:W-:Y:S02]  /*8a90*/  ISETP.LT.OR P3, PT, R6, R217, P3 ;  /* 0x000000d90600720c */ /* 0x000fe40001f61670 */
[----:B------:R-:W-:Y:S02]  /*8aa0*/  FSEL R17, R136, -INF , !P4 ;  /* 0xff80000088117808 */ /* 0x000fe40006000000 */
[----:B------:R-:W-:Y:S01]  /*8ab0*/  FSEL R16, R137, -INF , !P3 ;  /* 0xff80000089107808 */ /* 0x000fe20005800000 */
        /* <DEDUP_REMOVED lines=16> */
[----:B------:R-:W4:Y:S04]  /*8bc0*/  LDL.64 R244, [R1+0xc0] ;  /* 0x0000c00001f47983 */ /* 0x000f280000100a00 */
[----:B------:R-:W-:Y:S04]  /*8bd0*/  STL [R1+0x108], R221 ;  /* 0x000108dd01007387 */ /* 0x000fe80000100800 */
[----:B------:R-:W-:Y:S01]  /*8be0*/  STL [R1+0x10c], R217 ;  /* 0x00010cd901007387 */ /* 0x000fe20000100800 */
[----:B--2---:R-:W-:Y:S01]  /*8bf0*/  IMAD.MOV.U32 R230, RZ, RZ, R2 ;  /* 0x000000ffffe67224 */ /* 0x004fe200078e0002 */
[----:B------:R-:W-:-:S04]  /*8c00*/  FMNMX.FTZ R2, R135, R11, !PT ;  /* 0x0000000b87027209 */ /* 0x000fc80007810000 */
[----:B------:R-:W-:Y:S01]  /*8c10*/  FMNMX.FTZ R2, R20, R2, !PT ;  /* 0x0000000214027209 */ /* 0x000fe20007810000 */
[----:B---3--:R-:W-:Y:S01]  /*8c20*/  IMAD.MOV.U32 R241, RZ, RZ, R5 ;  /* 0x000000fffff17224 */ /* 0x008fe200078e0005 */
[C---:B------:R-:W-:Y:S02]  /*8c30*/  IADD3 R5, R0.reuse, 0x18, RZ ;  /* 0x0000001800057810 */ /* 0x040fe40007ffe0ff */
[----:B------:R-:W-:Y:S01]  /*8c40*/  FMNMX.FTZ R2, R19, R2, !PT ;  /* 0x0000000213027209 */ /* 0x000fe20007810000 */
[----:B------:R-:W-:Y:S01]  /*8c50*/  IMAD.MOV.U32 R240, RZ, RZ, R4 ;  /* 0x000000fffff07224 */ /* 0x000fe200078e0004 */
[----:B------:R-:W-:Y:S02]  /*8c60*/  ISETP.GE.AND P2, PT, R5, R221, PT ;  /* 0x000000dd0500720c */ /* 0x000fe40003f46270 */
[----:B------:R-:W-:Y:S02]  /*8c70*/  IADD3 R4, R0, 0x19, RZ ;  /* 0x0000001900047810 */ /* 0x000fe40007ffe0ff */
[----:B------:R-:W-:-:S02]  /*8c80*/  FMNMX.FTZ R2, R18, R2, !PT ;  /* 0x0000000212027209 */ /* 0x000fc40007810000 */
[C---:B------:R-:W-:Y:S02]  /*8c90*/  ISETP.GE.AND P4, PT, R4.reuse, R221, PT ;  /* 0x000000dd0400720c */ /* 0x040fe40003f86270 */
[-C--:B------:R-:W-:Y:S02]  /*8ca0*/  ISETP.LT.OR P2, PT, R5, R217.reuse, P2 ;  /* 0x000000d90500720c */ /* 0x080fe40001741670 */
[----:B------:R-:W-:Y:S02]  /*8cb0*/  FMNMX.FTZ R2, R17, R2, !PT ;  /* 0x0000000211027209 */ /* 0x000fe40007810000 */
[----:B------:R-:W-:Y:S02]  /*8cc0*/  ISETP.LT.OR P4, PT, R4, R217, P4 ;  /* 0x000000d90400720c */ /* 0x000fe40002781670 */
[----:B------:R-:W-:Y:S02]  /*8cd0*/  FSEL R15, R24, -INF , !P2 ;  /* 0xff800000180f7808 */ /* 0x000fe40005000000 */
[----:B------:R-:W-:-:S02]  /*8ce0*/  FMNMX.FTZ R2, R16, R2, !PT ;  /* 0x0000000210027209 */ /* 0x000fc40007810000 */
[----:B------:R-:W-:Y:S02]  /*8cf0*/  FSEL R14, R25, -INF , !P4 ;  /* 0xff800000190e7808 */ /* 0x000fe40006000000 */
[----:B------:R-:W-:-:S04]  /*8d00*/  FMNMX.FTZ R2, R15, R2, !PT ;  /* 0x000000020f027209 */ /* 0x000fc80007810000 */
[----:B------:R-:W-:Y:S01]  /*8d10*/  FMNMX.FTZ R2, R14, R2, !PT ;  /* 0x000000020e027209 */ /* 0x000fe20007810000 */
[----:B------:R-:W-:-:S04]  /*8d20*/  IMAD.MOV.U32 R231, RZ, RZ, R3 ;  /* 0x000000ffffe77224 */ /* 0x000fc800078e0003 */
[----:B------:R-:W1:Y:S02]  /*8d30*/  SHFL.BFLY PT, R3, R2, 0x2, 0x1f ;  /* 0x0c401f0002037f89 */ /* 0x000e6400000e0000 */
[----:B-1----:R-:W-:-:S05]  /*8d40*/  FMNMX.FTZ R2, R2, R3, !PT ;  /* 0x0000000302027209 */ /* 0x002fca0007810000 */
[----:B------:R-:W1:Y:S02]  /*8d50*/  SHFL.BFLY PT, R3, R2, 0x1, 0x1f ;  /* 0x0c201f0002037f89 */ /* 0x000e6400000e0000 */
[----:B-1----:R-:W-:-:S04]  /*8d60*/  FMNMX.FTZ R213, R2, R3, !PT ;  /* 0x0000000302d57209 */ /* 0x002fc80007810000 */
[----:B------:R-:W-:-:S04]  /*8d70*/  FSETP.NEU.FTZ.AND P2, PT, R213, -INF , PT ;  /* 0xff800000d500780b */ /* 0x000fc80003f5d000 */
[----:B------:R-:W-:-:S05]  /*8d80*/  FSEL R2, R213, RZ, P2 ;  /* 0x000000ffd5027208 */ /* 0x000fca0001000000 */
[----:B------:R-:W-:-:S04]  /*8d90*/  FADD.FTZ R2, R135, -R2 ;  /* 0x8000000287027221 */ /* 0x000fc80000010000 */
[----:B------:R-:W-:Y:S02]  /*8da0*/  FMUL.FTZ R3, R2, c[0x0][0x23c] ;  /* 0x00008f0002037a20 */ /* 0x000fe40000410000 */
[----:B------:R-:W-:-:S05]  /*8db0*/  FMUL.FTZ R2, R213, c[0x0][0x23c] ;  /* 0x00008f00d5027a20 */ /* 0x000fca0000410000 */
[----:B------:R-:W-:Y:S01]  /*8dc0*/  FSEL R2, R2, RZ, P2 ;  /* 0x000000ff02027208 */ /* 0x000fe20001000000 */
[----:B------:R-:W1:Y:S04]  /*8dd0*/  MUFU.EX2 R3, R3 ;  /* 0x0000000300037308 */ /* 0x000e680000000800 */
        /* <DEDUP_REMOVED lines=8> */
[----:B------:R-:W-:Y:S02]  /*8e60*/  FFMA.FTZ R176, R14, c[0x0][0x23c], -R2 ;  /* 0x00008f000eb07a23 */ /* 0x000fe40000010802 */
[----:B------:R-:W2:Y:S01]  /*8e70*/  MUFU.EX2 R2, R20 ;  /* 0x0000001400027308 */ /* 0x000ea20000000800 */
[-C--:B-1----:R-:W-:Y:S01]  /*8e80*/  FMUL.FTZ R168, R168, R3.reuse ;  /* 0x00000003a8a87220 */ /* 0x082fe20000410000 */
[-C--:B------:R-:W-:Y:S01]  /*8e90*/  ISETP.GE.AND P4, PT, R0, R220.reuse, PT ;  /* 0x000000dc0000720c */ /* 0x080fe20003f86270 */
[-C--:B------:R-:W-:Y:S02]  /*8ea0*/  FMUL.FTZ R169, R169, R3.reuse ;  /* 0x00000003a9a97220 */ /* 0x080fe40000410000 */
[-C--:B------:R-:W-:Y:S01]  /*8eb0*/  FMUL.FTZ R232, R164, R3.reuse ;  /* 0x00000003a4e87220 */ /* 0x080fe20000410000 */
[----:B------:R1:W-:Y:S01]  /*8ec0*/  STL [R1+0x110], R213 ;  /* 0x000110d501007387 */ /* 0x0003e20000100800 */
[----:B------:R-:W-:Y:S01]  /*8ed0*/  ISETP.GE.AND P2, PT, R10, R220, PT ;  /* 0x000000dc0a00720c */ /* 0x000fe20003f46270 */
[-C--:B------:R-:W-:Y:S01]  /*8ee0*/  FMUL.FTZ R233, R165, R3.reuse ;  /* 0x00000003a5e97220 */ /* 0x080fe20000410000 */
[----:B------:R-:W-:Y:S01]  /*8ef0*/  ISETP.LT.OR P4, PT, R0, R216, P4 ;  /* 0x000000d80000720c */ /* 0x000fe20002781670 */
[----:B------:R-:W-:Y:S01]  /*8f00*/  STL [R1+0x114], R168 ;  /* 0x000114a801007387 */ /* 0x000fe20000100800 */
[----:B------:R-:W-:-:S02]  /*8f10*/  FMUL.FTZ R239, R156, R3 ;  /* 0x000000039cef7220 */ /* 0x000fc40000410000 */
[-C--:B------:R-:W-:Y:S01]  /*8f20*/  FMUL.FTZ R243, R157, R3.reuse ;  /* 0x000000039df37220 */ /* 0x080fe20000410000 */
[----:B------:R-:W-:Y:S01]  /*8f30*/  STL [R1+0x118], R169 ;  /* 0x000118a901007387 */ /* 0x000fe20000100800 */
[-C--:B------:R-:W-:Y:S01]  /*8f40*/  FMUL.FTZ R246, R80, R3.reuse ;  /* 0x0000000350f67220 */ /* 0x080fe20000410000 */
[----:B------:R-:W-:Y:S01]  /*8f50*/  ISETP.LT.OR P2, PT, R10, R216, P2 ;  /* 0x000000d80a00720c */ /* 0x000fe20001741670 */
[-C--:B------:R-:W-:Y:S01]  /*8f60*/  FMUL.FTZ R160, R160, R3.reuse ;  /* 0x00000003a0a07220 */ /* 0x080fe20000410000 */
[----:B------:R3:W-:Y:S01]  /*8f70*/  STL [R1+0x11c], R232 ;  /* 0x00011ce801007387 */ /* 0x0007e20000100800 */
[-C--:B------:R-:W-:Y:S02]  /*8f80*/  FMUL.FTZ R161, R161, R3.reuse ;  /* 0x00000003a1a17220 */ /* 0x080fe40000410000 */
[-C--:B------:R-:W-:Y:S02]  /*8f90*/  FMUL.FTZ R248, R36, R3.reuse ;  /* 0x0000000324f87220 */ /* 0x080fe40000410000 */
[----:B------:R-:W-:Y:S01]  /*8fa0*/  FMUL.FTZ R228, R37, R3 ;  /* 0x0000000325e47220 */ /* 0x000fe20000410000 */
[----:B--2---:R-:W-:Y:S01]  /*8fb0*/  F2FP.PACK_AB R37, R2, R11 ;  /* 0x0000000b0225723e */ /* 0x004fe200000000ff */
[----:B------:R-:W-:-:S02]  /*8fc0*/  FMUL.FTZ R165, R52, R3 ;  /* 0x0000000334a57220 */ /* 0x000fc40000410000 */
[-C--:B------:R-:W-:Y:S02]  /*8fd0*/  FMUL.FTZ R156, R53, R3.reuse ;  /* 0x00000003359c7220 */ /* 0x080fe40000410000 */
[-C--:B------:R-:W-:Y:S02]  /*8fe0*/  FMUL.FTZ R195, R64, R3.reuse ;  /* 0x0000000340c37220 */ /* 0x080fe40000410000 */
[-C--:B-1----:R-:W-:Y:S02]  /*8ff0*/  FMUL.FTZ R213, R48, R3.reuse ;  /* 0x0000000330d57220 */ /* 0x082fe40000410000 */
[-C--:B------:R-:W-:Y:S02]  /*9000*/  FMUL.FTZ R192, R65, R3.reuse ;  /* 0x0000000341c07220 */ /* 0x080fe40000410000 */
[-C--:B------:R-:W-:Y:S02]  /*9010*/  FMUL.FTZ R191, R68, R3.reuse ;  /* 0x0000000344bf7220 */ /* 0x080fe40000410000 */
[----:B------:R-:W-:-:S02]  /*9020*/  FMUL.FTZ R217, R69, R3 ;  /* 0x0000000345d97220 */ /* 0x000fc40000410000 */
[-C--:B------:R-:W-:Y:S02]  /*9030*/  FMUL.FTZ R251, R81, R3.reuse ;  /* 0x0000000351fb7220 */ /* 0x080fe40000410000 */
[-C--:B------:R-:W-:Y:S02]  /*9040*/  FMUL.FTZ R229, R84, R3.reuse ;  /* 0x0000000354e57220 */ /* 0x080fe40000410000 */
[-C--:B---3--:R-:W-:Y:S02]  /*9050*/  FMUL.FTZ R232, R49, R3.reuse ;  /* 0x0000000331e87220 */ /* 0x088fe40000410000 */
        /* <DEDUP_REMOVED lines=11> */
[-C--:B------:R-:W-:Y:S01]  /*9110*/  ISETP.GE.AND P3, PT, R9, R220.reuse, PT ;  /* 0x000000dc0900720c */ /* 0x080fe20003f66270 */
[----:B------:R-:W-:Y:S01]  /*9120*/  FFMA.FTZ R3, R211, R3, R11 ;  /* 0x00000003d3037223 */ /* 0x000fe2000001000b */
[----:B------:R-:W-:Y:S02]  /*9130*/  FSEL R11, R178, -INF , !P4 ;  /* 0xff800000b20b7808 */ /* 0x000fe40006000000 */
[----:B------:R-:W-:Y:S01]  /*9140*/  FSEL R20, R179, -INF , !P2 ;  /* 0xff800000b3147808 */ /* 0x000fe20005000000 */
[----:B------:R-:W-:Y:S01]  /*9150*/  FADD.FTZ R36, R2, R3 ;  /* 0x0000000302247221 */ /* 0x000fe20000010000 */
[----:B------:R-:W-:Y:S02]  /*9160*/  ISETP.GE.AND P2, PT, R8, R220, PT ;  /* 0x000000dc0800720c */ /* 0x000fe40003f46270 */
[----:B------:R-:W-:-:S02]  /*9170*/  ISETP.LT.OR P3, PT, R9, R216, P3 ;  /* 0x000000d80900720c */ /* 0x000fc40001f61670 */
[----:B------:R-:W-:Y:S02]  /*9180*/  FMNMX.FTZ R2, R134, R11, !PT ;  /* 0x0000000b86027209 */ /* 0x000fe40007810000 */
[----:B------:R-:W-:Y:S02]  /*9190*/  ISETP.GE.AND P4, PT, R7, R220, PT ;  /* 0x000000dc0700720c */ /* 0x000fe40003f86270 */
[----:B------:R-:W-:Y:S02]  /*91a0*/  ISETP.LT.OR P2, PT, R8, R216, P2 ;  /* 0x000000d80800720c */ /* 0x000fe40001741670 */
[----:B------:R-:W-:Y:S02]  /*91b0*/  FSEL R19, R174, -INF , !P3 ;  /* 0xff800000ae137808 */ /* 0x000fe40005800000 */
[----:B------:R-:W-:Y:S02]  /*91c0*/  FMNMX.FTZ R2, R20, R2, !PT ;  /* 0x0000000214027209 */ /* 0x000fe40007810000 */
[----:B------:R-:W-:-:S02]  /*91d0*/  ISETP.GE.AND P3, PT, R6, R220, PT ;  /* 0x000000dc0600720c */ /* 0x000fc40003f66270 */
[----:B------:R-:W-:Y:S02]  /*91e0*/  FSEL R18, R175, -INF , !P2 ;  /* 0xff800000af127808 */ /* 0x000fe40005000000 */
[----:B------:R-:W-:Y:S02]  /*91f0*/  ISETP.LT.OR P4, PT, R7, R216, P4 ;  /* 0x000000d80700720c */ /* 0x000fe40002781670 */
[----:B------:R-:W-:Y:S02]  /*9200*/  FMNMX.FTZ R2, R19, R2, !PT ;  /* 0x0000000213027209 */ /* 0x000fe40007810000 */
[----:B------:R-:W-:Y:S02]  /*9210*/  ISETP.LT.OR P3, PT, R6, R216, P3 ;  /* 0x000000d80600720c */ /* 0x000fe40001f61670 */
[----:B------:R-:W-:Y:S02]  /*9220*/  ISETP.GE.AND P2, PT, R5, R220, PT ;  /* 0x000000dc0500720c */ /* 0x000fe40003f46270 */
[----:B------:R-:W-:-:S02]  /*9230*/  FSEL R17, R138, -INF , !P4 ;  /* 0xff8000008a117808 */ /* 0x000fc40006000000 */
[----:B------:R-:W-:Y:S02]  /*9240*/  FMNMX.FTZ R2, R18, R2, !PT ;  /* 0x0000000212027209 */ /* 0x000fe40007810000 */
[----:B------:R-:W-:Y:S02]  /*9250*/  FSEL R16, R139, -INF , !P3 ;  /* 0xff8000008b107808 */ /* 0x000fe40005800000 */
[C---:B------:R-:W-:Y:S02]  /*9260*/  ISETP.GE.AND P3, PT, R4.reuse, R220, PT ;  /* 0x000000dc0400720c */ /* 0x040fe40003f66270 */
[----:B------:R-:W-:Y:S02]  /*9270*/  ISETP.LT.OR P2, PT, R5, R216, P2 ;  /* 0x000000d80500720c */ /* 0x000fe40001741670 */
[----:B------:R-:W-:Y:S02]  /*9280*/  FMNMX.FTZ R2, R17, R2, !PT ;  /* 0x0000000211027209 */ /* 0x000fe40007810000 */
[----:B------:R-:W-:-:S02]  /*9290*/  ISETP.LT.OR P3, PT, R4, R216, P3 ;  /* 0x000000d80400720c */ /* 0x000fc40001f61670 */
[----:B------:R-:W-:Y:S02]  /*92a0*/  FSEL R15, R26, -INF , !P2 ;  /* 0xff8000001a0f7808 */ /* 0x000fe40005000000 */
[----:B------:R-:W-:Y:S02]  /*92b0*/  FMNMX.FTZ R2, R16, R2, !PT ;  /* 0x0000000210027209 */ /* 0x000fe40007810000 */
[----:B------:R-:W-:Y:S02]  /*92c0*/  FSEL R14, R27, -INF , !P3 ;  /* 0xff8000001b0e7808 */ /* 0x000fe40005800000 */
[----:B------:R-:W-:-:S04]  /*92d0*/  FMNMX.FTZ R2, R15, R2, !PT ;  /* 0x000000020f027209 */ /* 0x000fc80007810000 */
[----:B------:R-:W-:-:S05]  /*92e0*/  FMNMX.FTZ R2, R14, R2, !PT ;  /* 0x000000020e027209 */ /* 0x000fca0007810000 */
[----:B------:R-:W1:Y:S02]  /*92f0*/  SHFL.BFLY PT, R3, R2, 0x2, 0x1f ;  /* 0x0c401f0002037f89 */ /* 0x000e6400000e0000 */
[----:B-1----:R-:W-:-:S05]  /*9300*/  FMNMX.FTZ R2, R2, R3, !PT ;  /* 0x0000000302027209 */ /* 0x002fca0007810000 */
[----:B------:R-:W1:Y:S02]  /*9310*/  SHFL.BFLY PT, R3, R2, 0x1, 0x1f ;  /* 0x0c201f0002037f89 */ /* 0x000e6400000e0000 */
[----:B-1----:R-:W-:-:S04]  /*9320*/  FMNMX.FTZ R212, R2, R3, !PT ;  /* 0x0000000302d47209 */ /* 0x002fc80007810000 */
[----:B------:R-:W-:-:S04]  /*9330*/  FSETP.NEU.FTZ.AND P2, PT, R212, -INF , PT ;  /* 0xff800000d400780b */ /* 0x000fc80003f5d000 */
[----:B------:R-:W-:-:S05]  /*9340*/  FSEL R2, R212, RZ, P2 ;  /* 0x000000ffd4027208 */ /* 0x000fca0001000000 */
[----:B------:R-:W-:-:S04]  /*9350*/  FADD.FTZ R2, R134, -R2 ;  /* 0x8000000286027221 */ /* 0x000fc80000010000 */
[----:B------:R-:W-:-:S06]  /*9360*/  FMUL.FTZ R3, R2, c[0x0][0x23c] ;  /* 0x00008f0002037a20 */ /* 0x000fcc0000410000 */
[----:B------:R-:W1:Y:S02]  /*9370*/  MUFU.EX2 R3, R3 ;  /* 0x0000000300037308 */ /* 0x000e640000000800 */
[-C--:B-1----:R-:W-:Y:S02]  /*9380*/  FMUL.FTZ R197, R102, R3.reuse ;  /* 0x0000000366c57220 */ /* 0x082fe40000410000 */
[----:B------:R-:W-:Y:S02]  /*9390*/  FMUL.FTZ R196, R103, R3 ;  /* 0x0000000367c47220 */ /* 0x000fe40000410000 */
[----:B------:R-:W2:Y:S01]  /*93a0*/  LDL.LU.64 R102, [R1] ;  /* 0x0000000001667983 */ /* 0x000ea20000300a00 */
[----:B------:R-:W-:-:S05]  /*93b0*/  FMUL.FTZ R2, R212, c[0x0][0x23c] ;  /* 0x00008f00d4027a20 */ /* 0x000fca0000410000 */
[----:B------:R-:W-:-:S05]  /*93c0*/  FSEL R2, R2, RZ, P2 ;  /* 0x000000ff02027208 */ /* 0x000fca0001000000 */
[----:B------:R-:W-:-:S04]  /*93d0*/  FFMA.FTZ R11, R11, c[0x0][0x23c], -R2 ;  /* 0x00008f000b0b7a23 */ /* 0x000fc80000010802 */
[----:B------:R-:W1:Y:S01]  /*93e0*/  MUFU.EX2 R23, R11 ;  /* 0x0000000b00177308 */ /* 0x000e620000000800 */
[C---:B------:R-:W-:Y:S02]  /*93f0*/  ISETP.GE.AND P6, PT, R0.reuse, R219, PT ;  /* 0x000000db0000720c */ /* 0x040fe40003fc6270 */
[C---:B------:R-:W-:Y:S02]  /*9400*/  ISETP.GE.AND P2, PT, R0.reuse, R218, PT ;  /* 0x000000da0000720c */ /* 0x040fe40003f46270 */
[----:B------:R-:W-:Y:S02]  /*9410*/  ISETP.LT.OR P6, PT, R0, R215, P6 ;  /* 0x000000d70000720c */ /* 0x000fe400037c1670 */
[----:B------:R-:W-:Y:S02]  /*9420*/  ISETP.GE.AND P5, PT, R10, R219, PT ;  /* 0x000000db0a00720c */ /* 0x000fe40003fa6270 */
[----:B------:R-:W-:Y:S02]  /*9430*/  ISETP.LT.OR P2, PT, R0, R214, P2 ;  /* 0x000000d60000720c */ /* 0x000fe40001741670 */
[C---:B------:R-:W-:Y:S01]  /*9440*/  ISETP.GE.AND P3, PT, R10.reuse, R218, PT ;  /* 0x000000da0a00720c */ /* 0x040fe20003f66270 */
[----:B------:R-:W-:Y:S01]  /*9450*/  FFMA.FTZ R81, R17, c[0x0][0x23c], -R2 ;  /* 0x00008f0011517a23 */ /* 0x000fe20000010802 */
[----:B------:R-:W-:Y:S01]  /*9460*/  ISETP.LT.OR P5, PT, R10, R215, P5 ;  /* 0x000000d70a00720c */ /* 0x000fe20002fa1670 */
[----:B------:R-:W-:Y:S01]  /*9470*/  FMUL.FTZ R234, R166, R3 ;  /* 0x00000003a6ea7220 */ /* 0x000fe20000410000 */
[----:B------:R-:W-:Y:S01]  /*9480*/  ISETP.GE.AND P4, PT, R9, R219, PT ;  /* 0x000000db0900720c */ /* 0x000fe20003f86270 */
[-C--:B------:R-:W-:Y:S01]  /*9490*/  FMUL.FTZ R235, R167, R3.reuse ;  /* 0x00000003a7eb7220 */ /* 0x080fe20000410000 */
[----:B------:R-:W-:Y:S01]  /*94a0*/  FSEL R17, R224, -INF , !P6 ;  /* 0xff800000e0117808 */ /* 0x000fe20007000000 */
[-C--:B------:R-:W-:Y:S01]  /*94b0*/  FMUL.FTZ R170, R170, R3.reuse ;  /* 0x00000003aaaa7220 */ /* 0x080fe20000410000 */
[----:B------:R-:W-:Y:S01]  /*94c0*/  ISETP.LT.OR P3, PT, R10, R214, P3 ;  /* 0x000000d60a00720c */ /* 0x000fe20001f61670 */
[-C--:B------:R-:W-:Y:S01]  /*94d0*/  FMUL.FTZ R171, R171, R3.reuse ;  /* 0x00000003abab7220 */ /* 0x080fe20000410000 */
[----:B------:R-:W-:Y:S01]  /*94e0*/  ISETP.GE.AND P6, PT, R9, R218, PT ;  /* 0x000000da0900720c */ /* 0x000fe20003fc6270 */
        /* <DEDUP_REMOVED lines=26> */
[----:B-1----:R-:W-:Y:S01]  /*9690*/  FFMA.FTZ R97, R210, R3, R23 ;  /* 0x00000003d2617223 */ /* 0x002fe20000010017 */
[----:B------:R-:W-:Y:S01]  /*96a0*/  FSEL R3, R226, -INF , !P2 ;  /* 0xff800000e2037808 */ /* 0x000fe20005000000 */
[--C-:B------:R-:W-:Y:S01]  /*96b0*/  FFMA.FTZ R68, R19, c[0x0][0x23c], -R2.reuse ;  /* 0x00008f0013447a23 */ /* 0x100fe20000010802 */
[----:B------:R-:W-:Y:S01]  /*96c0*/  ISETP.GE.AND P2, PT, R8, R219, PT ;  /* 0x000000db0800720c */ /* 0x000fe20003f46270 */
[--C-:B------:R-:W-:Y:S01]  /*96d0*/  FFMA.FTZ R69, R18, c[0x0][0x23c], -R2.reuse ;  /* 0x00008f0012457a23 */ /* 0x100fe20000010802 */
[----:B------:R-:W-:Y:S01]  /*96e0*/  ISETP.LT.OR P4, PT, R9, R215, P4 ;  /* 0x000000d70900720c */ /* 0x000fe20002781670 */
[--C-:B------:R-:W-:Y:S01]  /*96f0*/  FFMA.FTZ R25, R20, c[0x0][0x23c], -R2.reuse ;  /* 0x00008f0014197a23 */ /* 0x100fe20000010802 */
[----:B------:R-:W-:Y:S01]  /*9700*/  FSEL R22, R225, -INF , !P5 ;  /* 0xff800000e1167808 */ /* 0x000fe20006800000 */
[--C-:B------:R-:W-:Y:S01]  /*9710*/  FFMA.FTZ R112, R15, c[0x0][0x23c], -R2.reuse ;  /* 0x00008f000f707a23 */ /* 0x100fe20000010802 */
[----:B------:R-:W-:Y:S01]  /*9720*/  ISETP.LT.OR P6, PT, R9, R214, P6 ;  /* 0x000000d60900720c */ /* 0x000fe200037c1670 */
[--C-:B------:R-:W-:Y:S01]  /*9730*/  FFMA.FTZ R84, R16, c[0x0][0x23c], -R2.reuse ;  /* 0x00008f0010547a23 */ /* 0x100fe20000010802 */
[----:B------:R-:W-:Y:S01]  /*9740*/  ISETP.GE.AND P5, PT, R8, R218, PT ;  /* 0x000000da0800720c */ /* 0x000fe20003fa6270 */
[----:B------:R-:W-:Y:S01]  /*9750*/  FFMA.FTZ R113, R14, c[0x0][0x23c], -R2 ;  /* 0x00008f000e717a23 */ /* 0x000fe20000010802 */
[----:B------:R-:W-:Y:S01]  /*9760*/  FSEL R19, R227, -INF , !P3 ;  /* 0xff800000e3137808 */ /* 0x000fe20005800000 */
[----:B------:R-:W-:Y:S01]  /*9770*/  ULOP3.LUT UR5, UR33, UR31, URZ, 0x3c, !UPT ;  /* 0x0000001f21057292 */ /* 0x000fe2000f8e3c3f */
[----:B------:R-:W-:Y:S01]  /*9780*/  FMNMX.FTZ R0, R132, R3, !PT ;  /* 0x0000000384007209 */ /* 0x000fe20007810000 */
[----:B------:R-:W-:Y:S01]  /*9790*/  IMAD.MOV.U32 R116, RZ, RZ, R80 ;  /* 0x000000ffff747224 */ /* 0x000fe200078e0050 */
[----:B------:R-:W-:Y:S01]  /*97a0*/  ISETP.LT.OR P2, PT, R8, R215, P2 ;  /* 0x000000d70800720c */ /* 0x000fe20001741670 */
[----:B------:R-:W3:Y:S01]  /*97b0*/  LDL.LU.64 R118, [R1+0x80] ;  /* 0x0000800001767983 */ /* 0x000ee20000300a00 */
[----:B------:R-:W-:-:S02]  /*97c0*/  ISETP.GE.AND P3, PT, R7, R219, PT ;  /* 0x000000db0700720c */ /* 0x000fc40003f66270 */
[----:B------:R-:W-:Y:S02]  /*97d0*/  FSEL R21, R204, -INF , !P4 ;  /* 0xff800000cc157808 */ /* 0x000fe40006000000 */
[----:B------:R-:W-:Y:S02]  /*97e0*/  ISETP.LT.OR P5, PT, R8, R214, P5 ;  /* 0x000000d60800720c */ /* 0x000fe40002fa1670 */
[----:B------:R-:W-:Y:S02]  /*97f0*/  ISETP.GE.AND P4, PT, R7, R218, PT ;  /* 0x000000da0700720c */ /* 0x000fe40003f86270 */
[----:B------:R-:W-:Y:S02]  /*9800*/  FSEL R18, R206, -INF , !P6 ;  /* 0xff800000ce127808 */ /* 0x000fe40007000000 */
[----:B------:R-:W-:Y:S02]  /*9810*/  FMNMX.FTZ R0, R19, R0, !PT ;  /* 0x0000000013007209 */ /* 0x000fe40007810000 */
[----:B------:R-:W-:-:S02]  /*9820*/  FSEL R20, R205, -INF , !P2 ;  /* 0xff800000cd147808 */ /* 0x000fc40005000000 */
[C---:B------:R-:W-:Y:S02]  /*9830*/  ISETP.LT.OR P3, PT, R7.reuse, R215, P3 ;  /* 0x000000d70700720c */ /* 0x040fe40001f61670 */
[----:B------:R-:W-:Y:S02]  /*9840*/  ISETP.GE.AND P2, PT, R6, R218, PT ;  /* 0x000000da0600720c */ /* 0x000fe40003f46270 */
[----:B------:R-:W-:Y:S02]  /*9850*/  ISETP.LT.OR P4, PT, R7, R214, P4 ;  /* 0x000000d60700720c */ /* 0x000fe40002781670 */
[----:B------:R-:W-:Y:S02]  /*9860*/  FSEL R15, R207, -INF , !P5 ;  /* 0xff800000cf0f7808 */ /* 0x000fe40006800000 */
[----:B------:R-:W-:Y:S02]  /*9870*/  FMNMX.FTZ R0, R18, R0, !PT ;  /* 0x0000000012007209 */ /* 0x000fe40007810000 */
[----:B------:R-:W-:-:S02]  /*9880*/  FMNMX.FTZ R2, R133, R17, !PT ;  /* 0x0000001185027209 */ /* 0x000fc40007810000 */
[----:B------:R-:W-:Y:S02]  /*9890*/  ISETP.LT.OR P2, PT, R6, R214, P2 ;  /* 0x000000d60600720c */ /* 0x000fe40001741670 */
[----:B------:R-:W-:Y:S02]  /*98a0*/  FSEL R16, R184, -INF , !P3 ;  /* 0xff800000b8107808 */ /* 0x000fe40005800000 */
[----:B------:R-:W-:Y:S02]  /*98b0*/  ISETP.GE.AND P3, PT, R5, R218, PT ;  /* 0x000000da0500720c */ /* 0x000fe40003f66270 */
[----:B------:R-:W-:Y:S02]  /*98c0*/  FSEL R14, R186, -INF , !P4 ;  /* 0xff800000ba0e7808 */ /* 0x000fe40006000000 */
[----:B------:R-:W-:Y:S02]  /*98d0*/  FMNMX.FTZ R0, R15, R0, !PT ;  /* 0x000000000f007209 */ /* 0x000fe40007810000 */
[----:B------:R-:W-:-:S02]  /*98e0*/  FMNMX.FTZ R2, R22, R2, !PT ;  /* 0x0000000216027209 */ /* 0x000fc40007810000 */
[----:B------:R-:W-:Y:S02]  /*98f0*/  FSEL R11, R187, -INF , !P2 ;  /* 0xff800000bb0b7808 */ /* 0x000fe40005000000 */
[----:B------:R-:W-:Y:S02]  /*9900*/  ISETP.LT.OR P3, PT, R5, R214, P3 ;  /* 0x000000d60500720c */ /* 0x000fe40001f61670 */
[----:B------:R-:W-:Y:S02]  /*9910*/  ISETP.GE.AND P2, PT, R4, R218, PT ;  /* 0x000000da0400720c */ /* 0x000fe40003f46270 */
[----:B------:R-:W-:Y:S02]  /*9920*/  FMNMX.FTZ R0, R14, R0, !PT ;  /* 0x000000000e007209 */ /* 0x000fe40007810000 */
[----:B------:R-:W-:Y:S02]  /*9930*/  ISETP.GE.AND P6, PT, R6, R219, PT ;  /* 0x000000db0600720c */ /* 0x000fe40003fc6270 */
[----:B------:R-:W-:-:S02]  /*9940*/  FMNMX.FTZ R2, R21, R2, !PT ;  /* 0x0000000215027209 */ /* 0x000fc40007810000 */
[----:B------:R-:W-:Y:S02]  /*9950*/  ISETP.LT.OR P2, PT, R4, R214, P2 ;  /* 0x000000d60400720c */ /* 0x000fe40001741670 */
[----:B------:R-:W-:Y:S02]  /*9960*/  FSEL R7, R182, -INF , !P3 ;  /* 0xff800000b6077808 */ /* 0x000fe40005800000 */
[----:B------:R-:W-:Y:S02]  /*9970*/  FMNMX.FTZ R0, R11, R0, !PT ;  /* 0x000000000b007209 */ /* 0x000fe40007810000 */
[----:B------:R-:W-:Y:S02]  /*9980*/  ISETP.LT.OR P6, PT, R6, R215, P6 ;  /* 0x000000d70600720c */ /* 0x000fe400037c1670 */
[----:B------:R-:W-:Y:S02]  /*9990*/  ISETP.GE.AND P5, PT, R5, R219, PT ;  /* 0x000000db0500720c */ /* 0x000fe40003fa6270 */
[----:B------:R-:W-:-:S02]  /*99a0*/  FMNMX.FTZ R2, R20, R2, !PT ;  /* 0x0000000214027209 */ /* 0x000fc40007810000 */
[----:B------:R-:W-:Y:S02]  /*99b0*/  FSEL R6, R183, -INF , !P2 ;  /* 0xff800000b7067808 */ /* 0x000fe40005000000 */
[----:B------:R-:W-:Y:S02]  /*99c0*/  FMNMX.FTZ R0, R7, R0, !PT ;  /* 0x0000000007007209 */ /* 0x000fe40007810000 */
[----:B------:R-:W-:Y:S02]  /*99d0*/  ISETP.LT.OR P5, PT, R5, R215, P5 ;  /* 0x000000d70500720c */ /* 0x000fe40002fa1670 */
[----:B------:R-:W-:Y:S02]  /*99e0*/  ISETP.GE.AND P4, PT, R4, R219, PT ;  /* 0x000000db0400720c */ /* 0x000fe40003f86270 */
[----:B------:R-:W-:Y:S02]  /*99f0*/  FSEL R10, R185, -INF , !P6 ;  /* 0xff800000b90a7808 */ /* 0x000fe40007000000 */
[----:B------:R-:W-:-:S02]  /*9a00*/  FMNMX.FTZ R2, R16, R2, !PT ;  /* 0x0000000210027209 */ /* 0x000fc40007810000 */
[----:B------:R-:W-:Y:S02]  /*9a10*/  FMNMX.FTZ R0, R6, R0, !PT ;  /* 0x0000000006007209 */ /* 0x000fe40007810000 */
[----:B------:R-:W-:Y:S02]  /*9a20*/  ISETP.LT.OR P4, PT, R4, R215, P4 ;  /* 0x000000d70400720c */ /* 0x000fe40002781670 */
[----:B------:R-:W-:Y:S02]  /*9a30*/  FSEL R9, R180, -INF , !P5 ;  /* 0xff800000b4097808 */ /* 0x000fe40006800000 */
[----:B------:R-:W-:Y:S01]  /*9a40*/  FMNMX.FTZ R2, R10, R2, !PT ;  /* 0x000000020a027209 */ /* 0x000fe20007810000 */
[----:B------:R-:W1:Y:S01]  /*9a50*/  SHFL.BFLY PT, R4, R0, 0x2, 0x1f ;  /* 0x0c401f0000047f89 */ /* 0x000e6200000e0000 */
[----:B------:R-:W-:Y:S02]  /*9a60*/  FSEL R8, R181, -INF , !P4 ;  /* 0xff800000b5087808 */ /* 0x000fe40006000000 */
[----:B------:R-:W-:-:S04]  /*9a70*/  FMNMX.FTZ R2, R9, R2, !PT ;  /* 0x0000000209027209 */ /* 0x000fc80007810000 */
[----:B------:R-:W-:-:S05]  /*9a80*/  FMNMX.FTZ R2, R8, R2, !PT ;  /* 0x0000000208027209 */ /* 0x000fca0007810000 */
[----:B------:R-:W4:Y:S01]  /*9a90*/  SHFL.BFLY PT, R5, R2, 0x2, 0x1f ;  /* 0x0c401f0002057f89 */ /* 0x000f2200000e0000 */
[----:B-1----:R-:W-:-:S05]  /*9aa0*/  FMNMX.FTZ R0, R0, R4, !PT ;  /* 0x0000000400007209 */ /* 0x002fca0007810000 */
[----:B------:R-:W1:Y:S01]  /*9ab0*/  SHFL.BFLY PT, R4, R0, 0x1, 0x1f ;  /* 0x0c201f0000047f89 */ /* 0x000e6200000e0000 */
[----:B----4-:R-:W-:-:S05]  /*9ac0*/  FMNMX.FTZ R2, R2, R5, !PT ;  /* 0x0000000502027209 */ /* 0x010fca0007810000 */
[----:B------:R-:W4:Y:S01]  /*9ad0*/  SHFL.BFLY PT, R5, R2, 0x1, 0x1f ;  /* 0x0c201f0002057f89 */ /* 0x000f2200000e0000 */
[----:B-1----:R-:W-:-:S04]  /*9ae0*/  FMNMX.FTZ R222, R0, R4, !PT ;  /* 0x0000000400de7209 */ /* 0x002fc80007810000 */
[C---:B------:R-:W-:Y:S01]  /*9af0*/  FSETP.NEU.FTZ.AND P2, PT, R222.reuse, -INF , PT ;  /* 0xff800000de00780b */ /* 0x040fe20003f5d000 */
[----:B------:R-:W-:Y:S01]  /*9b00*/  FMUL.FTZ R0, R222, c[0x0][0x23c] ;  /* 0x00008f00de007a20 */ /* 0x000fe20000410000 */
[----:B----4-:R-:W-:-:S04]  /*9b10*/  FMNMX.FTZ R242, R2, R5, !PT ;  /* 0x0000000502f27209 */ /* 0x010fc80007810000 */
[----:B------:R-:W-:Y:S02]  /*9b20*/  FSEL R2, R0, RZ, P2 ;  /* 0x000000ff00027208 */ /* 0x000fe40001000000 */
[----:B------:R-:W-:-:S03]  /*9b30*/  FSEL R0, R222, RZ, P2 ;  /* 0x000000ffde007208 */ /* 0x000fc60001000000 */
[----:B------:R-:W-:Y:S02]  /*9b40*/  FFMA.FTZ R3, R3, c[0x0][0x23c], -R2 ;  /* 0x00008f0003037a23 */ /* 0x000fe40000010802 */
[----:B------:R-:W-:Y:S02]  /*9b50*/  FADD.FTZ R0, R132, -R0 ;  /* 0x8000000084007221 */ /* 0x000fe40000010000 */
[----:B------:R1:W-:Y:S01]  /*9b60*/  MUFU.EX2 R5, R3 ;  /* 0x0000000300057308 */ /* 0x0003e20000000800 */
[----:B------:R-:W-:Y:S01]  /*9b70*/  FSETP.NEU.FTZ.AND P5, PT, R242, -INF , PT ;  /* 0xff800000f200780b */ /* 0x000fe20003fbd000 */
[----:B-1----:R-:W-:-:S06]  /*9b80*/  FMUL.FTZ R3, R0, c[0x0][0x23c] ;  /* 0x00008f0000037a20 */ /* 0x002fcc0000410000 */
[----:B------:R1:W4:Y:S01]  /*9b90*/  MUFU.EX2 R4, R3 ;  /* 0x0000000300047308 */ /* 0x0003220000000800 */
[----:B------:R-:W-:Y:S02]  /*9ba0*/  FMUL.FTZ R0, R242, c[0x0][0x23c] ;  /* 0x00008f00f2007a20 */ /* 0x000fe40000410000 */
[----:B-1----:R-:W-:-:S06]  /*9bb0*/  FFMA.FTZ R3, R19, c[0x0][0x23c], -R2 ;  /* 0x00008f0013037a23 */ /* 0x002fcc0000010802 */
[----:B------:R-:W1:Y:S01]  /*9bc0*/  MUFU.EX2 R3, R3 ;  /* 0x0000000300037308 */ /* 0x000e620000000800 */
[----:B------:R-:W-:Y:S01]  /*9bd0*/  FSEL R0, R0, RZ, P5 ;  /* 0x000000ff00007208 */ /* 0x000fe20002800000 */
[----:B------:R-:W-:-:S04]  /*9be0*/  FFMA.FTZ R99, R14, c[0x0][0x23c], -R2 ;  /* 0x00008f000e637a23 */ /* 0x000fc80000010802 */
[--C-:B------:R-:W-:Y:S02]  /*9bf0*/  FFMA.FTZ R27, R17, c[0x0][0x23c], -R0.reuse ;  /* 0x00008f00111b7a23 */ /* 0x100fe40000010800 */
[--C-:B------:R-:W-:Y:S02]  /*9c00*/  FFMA.FTZ R64, R22, c[0x0][0x23c], -R0.reuse ;  /* 0x00008f0016407a23 */ /* 0x100fe40000010800 */
[--C-:B------:R-:W-:Y:S02]  /*9c10*/  FFMA.FTZ R65, R21, c[0x0][0x23c], -R0.reuse ;  /* 0x00008f0015417a23 */ /* 0x100fe40000010800 */
[--C-:B------:R-:W-:Y:S02]  /*9c20*/  FFMA.FTZ R66, R20, c[0x0][0x23c], -R0.reuse ;  /* 0x00008f0014427a23 */ /* 0x100fe40000010800 */
[--C-:B------:R-:W-:Y:S02]  /*9c30*/  FFMA.FTZ R82, R16, c[0x0][0x23c], -R0.reuse ;  /* 0x00008f0010527a23 */ /* 0x100fe40000010800 */
[----:B------:R-:W-:-:S02]  /*9c40*/  FFMA.FTZ R83, R10, c[0x0][0x23c], -R0 ;  /* 0x00008f000a537a23 */ /* 0x000fc40000010800 */
[--C-:B------:R-:W-:Y:S02]  /*9c50*/  FFMA.FTZ R85, R9, c[0x0][0x23c], -R0.reuse ;  /* 0x00008f0009557a23 */ /* 0x100fe40000010800 */
[----:B------:R-:W-:Y:S02]  /*9c60*/  FFMA.FTZ R86, R8, c[0x0][0x23c], -R0 ;  /* 0x00008f0008567a23 */ /* 0x000fe40000010800 */
[----:B----4-:R-:W-:-:S04]  /*9c70*/  FFMA.FTZ R0, R209, R4, R5 ;  /* 0x00000004d1007223 */ /* 0x010fc80000010005 */
[----:B-1----:R-:W-:Y:S01]  /*9c80*/  FADD.FTZ R14, R3, R0 ;  /* 0x00000000030e7221 */ /* 0x002fe20000010000 */
[----:B------:R-:W-:Y:S01]  /*9c90*/  LOP3.LUT R0, R231, UR5, RZ, 0x3c, !PT ;  /* 0x00000005e7007c12 */ /* 0x000fe2000f8e3cff */
[----:B------:R-:W-:-:S04]  /*9ca0*/  FFMA.FTZ R10, R18, c[0x0][0x23c], -R2 ;  /* 0x00008f00120a7a23 */ /* 0x000fc80000010802 */
[----:B------:R-:W-:-:S04]  /*9cb0*/  IMAD.WIDE.U32 R114, R0, -0x326172a9, RZ ;  /* 0xcd9e8d5700727825 */ /* 0x000fc800078e00ff */
[--C-:B------:R-:W-:Y:S02]  /*9cc0*/  FFMA.FTZ R15, R15, c[0x0][0x23c], -R2.reuse ;  /* 0x00008f000f0f7a23 */ /* 0x100fe40000010802 */
[--C-:B------:R-:W-:Y:S02]  /*9cd0*/  FFMA.FTZ R100, R11, c[0x0][0x23c], -R2.reuse ;  /* 0x00008f000b647a23 */ /* 0x100fe40000010802 */
[--C-:B------:R-:W-:Y:S02]  /*9ce0*/  FFMA.FTZ R87, R7, c[0x0][0x23c], -R2.reuse ;  /* 0x00008f0007577a23 */ /* 0x100fe40000010802 */
[----:B------:R-:W-:Y:S01]  /*9cf0*/  FFMA.FTZ R96, R6, c[0x0][0x23c], -R2 ;  /* 0x00008f0006607a23 */ /* 0x000fe20000010802 */
[----:B------:R-:W-:Y:S02]  /*9d00*/  LOP3.LUT R2, R115, UR15, R244, 0x96, !PT ;  /* 0x0000000f73027c12 */ /* 0x000fe4000f8e96f4 */
[----:B------:R-:W-:-:S03]  /*9d10*/  F2FP.PACK_AB R101, R3, R5 ;  /* 0x000000050365723e */ /* 0x000fc600000000ff */
[----:B------:R-:W-:-:S05]  /*9d20*/  IMAD.WIDE.U32 R2, R2, -0x2daee0ad, RZ ;  /* 0xd2511f5302027825 */ /* 0x000fca00078e00ff */
[----:B------:R-:W-:-:S05]  /*9d30*/  LOP3.LUT R0, R3, UR13, R240, 0x96, !PT ;  /* 0x0000000d03007c12 */ /* 0x000fca000f8e96f0 */
[----:B------:R-:W-:Y:S01]  /*9d40*/  IMAD.WIDE.U32 R6, R0, -0x326172a9, RZ ;  /* 0xcd9e8d5700067825 */ /* 0x000fe200078e00ff */
[----:B--2---:R-:W-:-:S04]  /*9d50*/  LOP3.LUT R0, R103, UR14, R114, 0x96, !PT ;  /* 0x0000000e67007c12 */ /* 0x004fc8000f8e9672 */
[----:B------:R-:W-:Y:S01]  /*9d60*/  LOP3.LUT R3, R7, UR12, R102, 0x96, !PT ;  /* 0x0000000c07037c12 */ /* 0x000fe2000f8e9666 */
[----:B------:R-:W-:-:S05]  /*9d70*/  IMAD.WIDE.U32 R8, R0, -0x2daee0ad, RZ ;  /* 0xd2511f5300087825 */ /* 0x000fca00078e00ff */
[----:B------:R-:W-:Y:S01]  /*9d80*/  LOP3.LUT R0, R9, UR11, R2, 0x96, !PT ;  /* 0x0000000b09007c12 */ /* 0x000fe2000f8e9602 */
[----:B------:R-:W-:-:S05]  /*9d90*/  IMAD.WIDE.U32 R2, R3, -0x2daee0ad, RZ ;  /* 0xd2511f5303027825 */ /* 0x000fca00078e00ff */
[----:B------:R-:W-:Y:S01]  /*9da0*/  LOP3.LUT R3, R3, UR9, R8, 0x96, !PT ;  /* 0x0000000903037c12 */ /* 0x000fe2000f8e9608 */
[----:B------:R-:W-:Y:S01]  /*9db0*/  IMAD.WIDE.U32 R8, R0, -0x326172a9, RZ ;  /* 0xcd9e8d5700087825 */ /* 0x000fe200078e00ff */
[----:B------:R-:W1:Y:S04]  /*9dc0*/  LDC.U8 R209, c[0x0][0x2d8] ;  /* 0x0000b600ffd17b82 */ /* 0x000e680000000000 */
[----:B------:R-:W-:-:S05]  /*9dd0*/  LOP3.LUT R0, R9, UR10, R6, 0x96, !PT ;  /* 0x0000000a09007c12 */ /* 0x000fca000f8e9606 */
[----:B------:R-:W-:-:S05]  /*9de0*/  IMAD.WIDE.U32 R16, R0, -0x2daee0ad, RZ ;  /* 0xd2511f5300107825 */ /* 0x000fca00078e00ff */
[----:B------:R-:W-:Y:S01]  /*9df0*/  LOP3.LUT R2, R17, UR7, R2, 0x96, !PT ;  /* 0x0000000711027c12 */ /* 0x000fe2000f8e9602 */
[----:B------:R-:W-:-:S04]  /*9e00*/  IMAD.WIDE.U32 R6, R3, -0x326172a9, RZ ;  /* 0xcd9e8d5703067825 */ /* 0x000fc800078e00ff */
[----:B------:R-:W-:-:S05]  /*9e10*/  IMAD.WIDE.U32 R2, R2, -0x326172a9, RZ ;  /* 0xcd9e8d5702027825 */ /* 0x000fca00078e00ff */
[----:B------:R-:W-:-:S04]  /*9e20*/  LOP3.LUT R0, R3, UR17, R6, 0x96, !PT ;  /* 0x0000001103007c12 */ /* 0x000fc8000f8e9606 */
[----:B------:R-:W-:-:S04]  /*9e30*/  LOP3.LUT R5, R0, 0xff, RZ, 0xc0, !PT ;  /* 0x000000ff00057812 */ /* 0x000fc800078ec0ff */
[----:B-1----:R-:W-:Y:S02]  /*9e40*/  ISETP.GE.U32.AND P6, PT, R209, R5, PT ;  /* 0x00000005d100720c */ /* 0x002fe40003fc6070 */
[----:B------:R-:W-:-:S04]  /*9e50*/  LOP3.LUT R5, R0, 0xffff, RZ, 0xc0, !PT ;  /* 0x0000ffff00057812 */ /* 0x000fc800078ec0ff */
[----:B------:R-:W-:Y:S02]  /*9e60*/  SHF.R.U32.HI R5, RZ, 0x8, R5 ;  /* 0x00000008ff057819 */ /* 0x000fe40000011605 */
[----:B------:R-:W-:Y:S02]  /*9e70*/  LOP3.LUT R11, R7, UR8, R8, 0x96, !PT ;  /* 0x00000008070b7c12 */ /* 0x000fe4000f8e9608 */
[----:B------:R-:W-:Y:S01]  /*9e80*/  LOP3.LUT R5, R5, 0xffff, RZ, 0xc0, !PT ;  /* 0x0000ffff05057812 */ /* 0x000fe200078ec0ff */
[----:B------:R-:W1:Y:S03]  /*9e90*/  MUFU.EX2 R7, R135 ;  /* 0x0000008700077308 */ /* 0x000e660000000800 */
[----:B------:R-:W-:Y:S02]  /*9ea0*/  ISETP.GE.U32.AND P4, PT, R209, R5, PT ;  /* 0x00000005d100720c */ /* 0x000fe40003f86070 */
[----:B------:R-:W-:-:S02]  /*9eb0*/  SHF.R.U32.HI R5, RZ, 0x18, R0 ;  /* 0x00000018ff057819 */ /* 0x000fc40000011600 */
[----:B------:R-:W-:Y:S01]  /*9ec0*/  SHF.R.U32.HI R0, RZ, 0x10, R0 ;  /* 0x00000010ff007819 */ /* 0x000fe20000011600 */
[----:B------:R-:W2:Y:S01]  /*9ed0*/  MUFU.EX2 R6, R136 ;  /* 0x0000008800067308 */ /* 0x000ea20000000800 */
[----:B------:R-:W-:Y:S02]  /*9ee0*/  ISETP.GE.U32.AND P2, PT, R209, R5, PT ;  /* 0x00000005d100720c */ /* 0x000fe40003f46070 */
[----:B------:R-:W-:-:S05]  /*9ef0*/  LOP3.LUT R0, R0, 0xff, RZ, 0xc0, !PT ;  /* 0x000000ff00007812 */ /* 0x000fca00078ec0ff */
[----:B------:R-:W4:Y:S01]  /*9f00*/  MUFU.EX2 R25, R25 ;  /* 0x0000001900197308 */ /* 0x000f220000000800 */
[----:B------:R-:W-:Y:S01]  /*9f10*/  ISETP.GE.U32.AND P3, PT, R209, R0, PT ;  /* 0x00000000d100720c */ /* 0x000fe20003f66070 */
[----:B-1----:R-:W-:-:S06]  /*9f20*/  FADD.FTZ R8, R7, R36 ;  /* 0x0000002407087221 */ /* 0x002fcc0000010000 */
[----:B------:R-:W1:Y:S01]  /*9f30*/  MUFU.EX2 R5, R10 ;  /* 0x0000000a00057308 */ /* 0x000e620000000800 */
[C---:B--2---:R-:W-:Y:S01]  /*9f40*/  FADD.FTZ R8, R6.reuse, R8 ;  /* 0x0000000806087221 */ /* 0x044fe20000010000 */
[----:B------:R-:W-:-:S06]  /*9f50*/  F2FP.PACK_AB R9, R6, R7 ;  /* 0x000000070609723e */ /* 0x000fcc00000000ff */
[----:B------:R-:W2:Y:S01]  /*9f60*/  MUFU.EX2 R0, R15 ;  /* 0x0000000f00007308 */ /* 0x000ea20000000800 */
[----:B----4-:R-:W-:-:S04]  /*9f70*/  F2FP.PACK_AB R6, R25, R23 ;  /* 0x000000171906723e */ /* 0x010fc800000000ff */
[C---:B------:R-:W-:Y:S01]  /*9f80*/  PRMT R20, R6.reuse, 0x7610, R20 ;  /* 0x0000761006147816 */ /* 0x040fe20000000014 */
[----:B-1----:R-:W-:Y:S01]  /*9f90*/  FADD.FTZ R7, R5, R14 ;  /* 0x0000000e05077221 */ /* 0x002fe20000010000 */
[----:B------:R-:W-:-:S03]  /*9fa0*/  PRMT R19, R6, 0x7632, R19 ;  /* 0x0000763206137816 */ /* 0x000fc60000000013 */
[----:B------:R-:W-:Y:S01]  /*9fb0*/  @!P3 HADD2 R26, -R20.H0_H0, -RZ.H0_H0 ;  /* 0xa00000ff141ab230 */ /* 0x000fe20000000900 */
[C---:B--2---:R-:W-:Y:S01]  /*9fc0*/  FADD.FTZ R80, R0.reuse, R7 ;  /* 0x0000000700507221 */ /* 0x044fe20000010000 */
[----:B------:R-:W-:Y:S02]  /*9fd0*/  F2FP.PACK_AB R48, R0, R5 ;  /* 0x000000050030723e */ /* 0x000fe400000000ff */
[----:B------:R-:W-:Y:S01]  /*9fe0*/  LOP3.LUT R0, R2, 0xff, RZ, 0xc0, !PT ;  /* 0x000000ff02007812 */ /* 0x000fe200078ec0ff */
[----:B------:R-:W1:Y:S01]  /*9ff0*/  MUFU.EX2 R5, R137 ;  /* 0x0000008900057308 */ /* 0x000e620000000800 */
[----:B------:R-:W-:Y:S02]  /*a000*/  PRMT R102, R20, 0x5410, R19 ;  /* 0x0000541014667816 */ /* 0x000fe40000000013 */
[----:B------:R-:W-:Y:S02]  /*a010*/  @!P3 PRMT R20, R26, 0x5410, RZ ;  /* 0x000054101a14b816 */ /* 0x000fe400000000ff */
[----:B------:R-:W-:-:S02]  /*a020*/  ISETP.GE.U32.AND P3, PT, R209, R0, PT ;  /* 0x00000000d100720c */ /* 0x000fc40003f66070 */
[C---:B------:R-:W-:Y:S01]  /*a030*/  PRMT R17, R37.reuse, 0x7632, R17 ;  /* 0x0000763225117816 */ /* 0x040fe20000000011 */
[----:B------:R-:W2:Y:S01]  /*a040*/  MUFU.EX2 R0, R172 ;  /* 0x000000ac00007308 */ /* 0x000ea20000000800 */
[----:B------:R-:W-:Y:S02]  /*a050*/  SHF.R.U32.HI R7, RZ, 0x10, R2 ;  /* 0x00000010ff077819 */ /* 0x000fe40000011602 */
[----:B------:R-:W-:Y:S01]  /*a060*/  LOP3.LUT R3, R2, 0xffff, RZ, 0xc0, !PT ;  /* 0x0000ffff02037812 */ /* 0x000fe200078ec0ff */
[----:B------:R-:W-:Y:S01]  /*a070*/  @!P4 HADD2 R35, -R17.H0_H0, -RZ.H0_H0 ;  /* 0xa00000ff1123c230 */ /* 0x000fe20000000900 */
[----:B------:R-:W-:Y:S02]  /*a080*/  PRMT R18, R37, 0x7610, R18 ;  /* 0x0000761025127816 */ /* 0x000fe40000000012 */
[----:B------:R-:W-:Y:S02]  /*a090*/  SHF.R.U32.HI R6, RZ, 0x18, R2 ;  /* 0x00000018ff067819 */ /* 0x000fe40000011602 */
[----:B------:R-:W-:-:S02]  /*a0a0*/  LOP3.LUT R2, R7, 0xff, RZ, 0xc0, !PT ;  /* 0x000000ff07027812 */ /* 0x000fc400078ec0ff */
[----:B------:R-:W-:Y:S01]  /*a0b0*/  SHF.R.U32.HI R3, RZ, 0x8, R3 ;  /* 0x00000008ff037819 */ /* 0x000fe20000011603 */
[----:B------:R-:W-:Y:S01]  /*a0c0*/  @!P2 HADD2 R24, -R19.H0_H0, -RZ.H0_H0 ;  /* 0xa00000ff1318a230 */ /* 0x000fe20000000900 */
[----:B------:R-:W-:Y:S02]  /*a0d0*/  PRMT R103, R18, 0x5410, R17 ;  /* 0x0000541012677816 */ /* 0x000fe40000000011 */
[----:B------:R-:W-:Y:S01]  /*a0e0*/  @!P4 PRMT R17, R35, 0x5410, RZ ;  /* 0x000054102311c816 */ /* 0x000fe200000000ff */
[----:B------:R-:W-:Y:S01]  /*a0f0*/  @!P6 HADD2 R34, -R18.H0_H0, -RZ.H0_H0 ;  /* 0xa00000ff1222e230 */ /* 0x000fe20000000900 */
[----:B------:R-:W-:Y:S01]  /*a100*/  ISETP.GE.U32.AND P4, PT, R209, R2, PT ;  /* 0x00000002d100720c */ /* 0x000fe20003f86070 */
[----:B-1----:R-:W-:Y:S01]  /*a110*/  FADD.FTZ R2, R5, R8 ;  /* 0x0000000805027221 */ /* 0x002fe20000010000 */
[----:B------:R-:W-:Y:S02]  /*a120*/  LOP3.LUT R3, R3, 0xffff, RZ, 0xc0, !PT ;  /* 0x0000ffff03037812 */ /* 0x000fe400078ec0ff */
[----:B------:R-:W-:Y:S01]  /*a130*/  @!P2 PRMT R19, R24, 0x5410, RZ ;  /* 0x000054101813a816 */ /* 0x000fe200000000ff */
[----:B--2---:R-:W-:Y:S01]  /*a140*/  FADD.FTZ R8, R0, R2 ;  /* 0x0000000200087221 */ /* 0x004fe20000010000 */
[----:B------:R-:W-:Y:S01]  /*a150*/  ISETP.GE.U32.AND P2, PT, R209, R3, PT ;  /* 0x00000003d100720c */ /* 0x000fe20003f46070 */
[----:B------:R-:W-:Y:S01]  /*a160*/  IMAD.WIDE.U32 R2, R11, -0x2daee0ad, RZ ;  /* 0xd2511f530b027825 */ /* 0x000fe200078e00ff */
[----:B------:R-:W-:-:S02]  /*a170*/  @!P6 PRMT R18, R34, 0x5410, RZ ;  /* 0x000054102212e816 */ /* 0x000fc400000000ff */
[----:B------:R-:W-:Y:S02]  /*a180*/  ISETP.GE.U32.AND P6, PT, R209, R6, PT ;  /* 0x00000006d100720c */ /* 0x000fe40003fc6070 */
[----:B------:R-:W1:Y:S01]  /*a190*/  MUFU.EX2 R6, R173 ;  /* 0x000000ad00067308 */ /* 0x000e620000000800 */
[----:B------:R-:W-:Y:S02]  /*a1a0*/  F2FP.PACK_AB R10, R0, R5 ;  /* 0x00000005000a723e */ /* 0x000fe400000000ff */
[----:B------:R-:W-:Y:S02]  /*a1b0*/  LOP3.LUT R5, R3, UR16, R16, 0x96, !PT ;  /* 0x0000001003057c12 */ /* 0x000fe4000f8e9610 */
[C---:B------:R-:W-:Y:S02]  /*a1c0*/  PRMT R24, R9.reuse, 0x7610, R24 ;  /* 0x0000761009187816 */ /* 0x040fe40000000018 */
[----:B------:R-:W-:Y:S02]  /*a1d0*/  SHF.R.U32.HI R7, RZ, 0x10, R5 ;  /* 0x00000010ff077819 */ /* 0x000fe40000011605 */
[----:B------:R-:W-:Y:S01]  /*a1e0*/  PRMT R182, R9, 0x7632, R182 ;  /* 0x0000763209b67816 */ /* 0x000fe200000000b6 */
[----:B------:R-:W-:Y:S01]  /*a1f0*/  @!P3 HADD2 R53, -R24.H0_H0, -RZ.H0_H0 ;  /* 0xa00000ff1835b230 */ /* 0x000fe20000000900 */
[----:B------:R-:W-:-:S02]  /*a200*/  LOP3.LUT R7, R7, 0xff, RZ, 0xc0, !PT ;  /* 0x000000ff07077812 */ /* 0x000fc400078ec0ff */
[----:B------:R-:W-:Y:S02]  /*a210*/  PRMT R98, R24, 0x5410, R182 ;  /* 0x0000541018627816 */ /* 0x000fe400000000b6 */
[----:B------:R-:W-:Y:S02]  /*a220*/  @!P3 PRMT R24, R53, 0x5410, RZ ;  /* 0x000054103518b816 */ /* 0x000fe400000000ff */
[----:B------:R-:W-:Y:S01]  /*a230*/  ISETP.GE.U32.AND P3, PT, R209, R7, PT ;  /* 0x00000007d100720c */ /* 0x000fe20003f66070 */
[----:B-1----:R-:W-:Y:S02]  /*a240*/  FADD.FTZ R7, R6, R8 ;  /* 0x0000000806077221 */ /* 0x002fe40000010000 */
[----:B------:R-:W2:Y:S01]  /*a250*/  LDL.LU.64 R8, [R1+0x70] ;  /* 0x0000700001087983 */ /* 0x000ea20000300a00 */
[----:B------:R-:W-:Y:S08]  /*a260*/  MUFU.EX2 R26, R68 ;  /* 0x00000044001a7308 */ /* 0x000ff00000000800 */
[----:B------:R1:W-:Y:S02]  /*a270*/  MUFU.EX2 R34, R69 ;  /* 0x0000004500227308 */ /* 0x0003e40000000800 */
[----:B-1----:R-:W4:Y:S06]  /*a280*/  LDL.LU.64 R68, [R1+0x78] ;  /* 0x0000780001447983 */ /* 0x002f2c0000300a00 */
[----:B------:R-:W1:Y:S01]  /*a290*/  MUFU.EX2 R0, R176 ;  /* 0x000000b000007308 */ /* 0x000e620000000800 */
[----:B------:R-:W-:Y:S01]  /*a2a0*/  IMAD.MOV.U32 R227, RZ, RZ, R211 ;  /* 0x000000ffffe37224 */ /* 0x000fe200078e00d3 */
[----:B------:R-:W-:-:S05]  /*a2b0*/  @!P2 HADD2 R54, -R182.H0_H0, -RZ.H0_H0 ;  /* 0xa00000ffb636a230 */ /* 0x000fca0000000900 */
[----:B------:R-:W-:Y:S01]  /*a2c0*/  @!P2 PRMT R182, R54, 0x5410, RZ ;  /* 0x0000541036b6a816 */ /* 0x000fe200000000ff */
[C---:B-1----:R-:W-:Y:S01]  /*a2d0*/  FADD.FTZ R211, R0.reuse, R7 ;  /* 0x0000000700d37221 */ /* 0x042fe20000010000 */
[----:B------:R-:W-:Y:S02]  /*a2e0*/  F2FP.PACK_AB R36, R0, R6 ;  /* 0x000000060024723e */ /* 0x000fe400000000ff */
[----:B------:R-:W-:Y:S02]  /*a2f0*/  LOP3.LUT R0, R5, 0xff, RZ, 0xc0, !PT ;  /* 0x000000ff05007812 */ /* 0x000fe400078ec0ff */
[----:B------:R-:W-:Y:S02]  /*a300*/  FSEL R6, R242, RZ, P5 ;  /* 0x000000fff2067208 */ /* 0x000fe40002800000 */
[----:B------:R-:W-:Y:S02]  /*a310*/  ISETP.GE.U32.AND P5, PT, R209, R0, PT ;  /* 0x00000000d100720c */ /* 0x000fe40003fa6070 */
[----:B------:R-:W-:Y:S01]  /*a320*/  SHF.R.U32.HI R0, RZ, 0x18, R5 ;  /* 0x00000018ff007819 */ /* 0x000fe20000011605 */
[----:B------:R-:W-:-:S03]  /*a330*/  FADD.FTZ R6, R133, -R6 ;  /* 0x8000000685067221 */ /* 0x000fc60000010000 */
[----:B------:R-:W-:Y:S01]  /*a340*/  ISETP.GE.U32.AND P2, PT, R209, R0, PT ;  /* 0x00000000d100720c */ /* 0x000fe20003f46070 */
[----:B------:R-:W-:Y:S01]  /*a350*/  FMUL.FTZ R0, R6, c[0x0][0x23c] ;  /* 0x00008f0006007a20 */ /* 0x000fe20000410000 */
[----:B------:R-:W-:Y:S08]  /*a360*/  MUFU.EX2 R22, R27 ;  /* 0x0000001b00167308 */ /* 0x000ff00000000800 */
[----:B------:R-:W1:Y:S08]  /*a370*/  MUFU.EX2 R0, R0 ;  /* 0x0000000000007308 */ /* 0x000e700000000800 */
[----:B------:R-:W-:Y:S08]  /*a380*/  MUFU.EX2 R27, R81 ;  /* 0x00000051001b7308 */ /* 0x000ff00000000800 */
[----:B------:R-:W1:Y:S01]  /*a390*/  MUFU.EX2 R35, R84 ;  /* 0x0000005400237308 */ /* 0x000e620000000800 */
[----:B------:R-:W-:Y:S01]  /*a3a0*/  F2FP.PACK_AB R6, R34, R26 ;  /* 0x0000001a2206723e */ /* 0x000fe200000000ff */
[----:B------:R-:W-:Y:S01]  /*a3b0*/  IMAD.MOV.U32 R207, RZ, RZ, R130 ;  /* 0x000000ffffcf7224 */ /* 0x000fe200078e0082 */
[----:B---3--:R-:W-:Y:S01]  /*a3c0*/  LOP3.LUT R14, R115, UR15, R118, 0x96, !PT ;  /* 0x0000000f730e7c12 */ /* 0x008fe2000f8e9676 */
[----:B------:R-:W-:Y:S01]  /*a3d0*/  IMAD.MOV.U32 R187, RZ, RZ, R131 ;  /* 0x000000ffffbb7224 */ /* 0x000fe200078e0083 */
[----:B------:R-:W-:Y:S01]  /*a3e0*/  PRMT R180, R6, 0x7632, R180 ;  /* 0x0000763206b47816 */ /* 0x000fe200000000b4 */
[----:B------:R-:W-:Y:S01]  /*a3f0*/  IMAD.MOV.U32 R226, RZ, RZ, R117 ;  /* 0x000000ffffe27224 */ /* 0x000fe200078e0075 */
[----:B------:R-:W-:Y:S01]  /*a400*/  PRMT R179, R10, 0x7610, R179 ;  /* 0x000076100ab37816 */ /* 0x000fe200000000b3 */
        /* <DEDUP_REMOVED lines=9> */
[-C--:B-1----:R-:W-:Y:S02]  /*a4a0*/  FFMA.FTZ R37, R208, R0.reuse, R22 ;  /* 0x00000000d0257223 */ /* 0x082fe40000010016 */
        /* <DEDUP_REMOVED lines=32> */
[----:B------:R-:W-:Y:S01]  /*a6b0*/  F2FP.PACK_AB R0, R35, R27 ;  /* 0x0000001b2300723e */ /* 0x000fe200000000ff */
[----:B------:R-:W-:Y:S01]  /*a6c0*/  @!P6 HADD2 R45, -R180.H0_H0, -RZ.H0_H0 ;  /* 0xa00000ffb42de230 */ /* 0x000fe20000000900 */
[----:B------:R-:W-:Y:S01]  /*a6d0*/  PRMT R181, R6, 0x7610, R181 ;  /* 0x0000761006b57816 */ /* 0x000fe200000000b5 */
[----:B------:R-:W-:Y:S01]  /*a6e0*/  @!P5 HADD2 R44, -R179.H0_H0, -RZ.H0_H0 ;  /* 0xa00000ffb32cd230 */ /* 0x000fe20000000900 */
[----:B------:R-:W-:Y:S01]  /*a6f0*/  PRMT R178, R10, 0x7632, R178 ;  /* 0x000076320ab27816 */ /* 0x000fe200000000b2 */
[----:B------:R-:W-:Y:S01]  /*a700*/  IMAD.WIDE.U32 R6, R14, -0x2daee0ad, RZ ;  /* 0xd2511f530e067825 */ /* 0x000fe200078e00ff */
[----:B------:R-:W-:-:S02]  /*a710*/  PRMT R177, R0, 0x7610, R177 ;  /* 0x0000761000b17816 */ /* 0x000fc400000000b1 */
[----:B------:R-:W-:Y:S02]  /*a720*/  PRMT R176, R0, 0x7632, R176 ;  /* 0x0000763200b07816 */ /* 0x000fe400000000b0 */
[----:B------:R-:W-:Y:S02]  /*a730*/  PRMT R53, R181, 0x5410, R180 ;  /* 0x00005410b5357816 */ /* 0x000fe400000000b4 */
[C---:B------:R-:W-:Y:S02]  /*a740*/  LOP3.LUT R0, R2.reuse, 0xff, RZ, 0xc0, !PT ;  /* 0x000000ff02007812 */ /* 0x040fe400078ec0ff */
[----:B------:R-:W-:Y:S02]  /*a750*/  LOP3.LUT R21, R2, 0xffff, RZ, 0xc0, !PT ;  /* 0x0000ffff02157812 */ /* 0x000fe400078ec0ff */
[--C-:B------:R-:W-:Y:S02]  /*a760*/  SHF.R.U32.HI R23, RZ, 0x10, R2.reuse ;  /* 0x00000010ff177819 */ /* 0x100fe40000011602 */
[----:B------:R-:W-:-:S02]  /*a770*/  SHF.R.U32.HI R16, RZ, 0x18, R2 ;  /* 0x00000018ff107819 */ /* 0x000fc40000011602 */
[----:B------:R-:W-:Y:S02]  /*a780*/  @!P6 PRMT R180, R45, 0x5410, RZ ;  /* 0x000054102db4e816 */ /* 0x000fe400000000ff */
[----:B------:R-:W-:Y:S02]  /*a790*/  PRMT R45, R179, 0x5410, R178 ;  /* 0x00005410b32d7816 */ /* 0x000fe400000000b2 */
[----:B------:R-:W-:Y:S02]  /*a7a0*/  @!P5 PRMT R179, R44, 0x5410, RZ ;  /* 0x000054102cb3d816 */ /* 0x000fe400000000ff */
[----:B------:R-:W-:Y:S02]  /*a7b0*/  ISETP.GE.U32.AND P5, PT, R209, R0, PT ;  /* 0x00000000d100720c */ /* 0x000fe40003fa6070 */
[----:B------:R-:W-:Y:S01]  /*a7c0*/  LOP3.LUT R5, R5, 0xffff, RZ, 0xc0, !PT ;  /* 0x0000ffff05057812 */ /* 0x000fe200078ec0ff */
[----:B------:R-:W-:-:S03]  /*a7d0*/  @!P4 HADD2 R67, -R181.H0_H0, -RZ.H0_H0 ;  /* 0xa00000ffb543c230 */ /* 0x000fc60000000900 */
[----:B------:R-:W-:-:S04]  /*a7e0*/  SHF.R.U32.HI R5, RZ, 0x8, R5 ;  /* 0x00000008ff057819 */ /* 0x000fc80000011605 */
[----:B------:R-:W-:Y:S02]  /*a7f0*/  LOP3.LUT R5, R5, 0xffff, RZ, 0xc0, !PT ;  /* 0x0000ffff05057812 */ /* 0x000fe400078ec0ff */
[----:B------:R-:W-:Y:S02]  /*a800*/  @!P4 PRMT R181, R67, 0x5410, RZ ;  /* 0x0000541043b5c816 */ /* 0x000fe400000000ff */
[----:B------:R-:W-:Y:S01]  /*a810*/  ISETP.GE.U32.AND P4, PT, R209, R5, PT ;  /* 0x00000005d100720c */ /* 0x000fe20003f86070 */
[----:B------:R-:W-:Y:S01]  /*a820*/  IMAD.MOV.U32 R54, RZ, RZ, R248 ;  /* 0x000000ffff367224 */ /* 0x000fe200078e00f8 */
[----:B------:R-:W-:Y:S01]  /*a830*/  @!P2 HADD2 R49, -R176.H0_H0, -RZ.H0_H0 ;  /* 0xa00000ffb031a230 */ /* 0x000fe20000000900 */
[----:B------:R1:W-:Y:S01]  /*a840*/  MUFU.EX2 R248, R112 ;  /* 0x0000007000f87308 */ /* 0x0003e20000000800 */
[----:B------:R-:W-:-:S03]  /*a850*/  PRMT R44, R177, 0x5410, R176 ;  /* 0x00005410b12c7816 */ /* 0x000fc600000000b0 */
[----:B------:R-:W-:Y:S01]  /*a860*/  @!P2 PRMT R176, R49, 0x5410, RZ ;  /* 0x0000541031b0a816 */ /* 0x000fe200000000ff */
[----:B-1----:R-:W1:Y:S05]  /*a870*/  LDC.U8 R112, c[0x0][0x2d8] ;  /* 0x0000b600ff707b82 */ /* 0x002e6a0000000000 */
[----:B------:R-:W-:Y:S01]  /*a880*/  @!P4 HADD2 R51, -R178.H0_H0, -RZ.H0_H0 ;  /* 0xa00000ffb233c230 */ /* 0x000fe20000000900 */
[----:B------:R-:W-:Y:S01]  /*a890*/  PRMT R175, R36, 0x7610, R175 ;  /* 0x0000761024af7816 */ /* 0x000fe200000000af */
[----:B------:R-:W-:-:S03]  /*a8a0*/  IMAD.MOV.U32 R93, RZ, RZ, R207 ;  /* 0x000000ffff5d7224 */ /* 0x000fc600078e00cf */
[----:B------:R-:W-:Y:S01]  /*a8b0*/  @!P4 PRMT R178, R51, 0x5410, RZ ;  /* 0x0000541033b2c816 */ /* 0x000fe200000000ff */
[----:B------:R-:W-:Y:S01]  /*a8c0*/  IMAD.MOV.U32 R51, RZ, RZ, R231 ;  /* 0x000000ffff337224 */ /* 0x000fe200078e00e7 */
[----:B------:R-:W-:Y:S01]  /*a8d0*/  @!P5 HADD2 R38, -R175.H0_H0, -RZ.H0_H0 ;  /* 0xa00000ffaf26d230 */ /* 0x000fe20000000900 */
[----:B------:R-:W-:Y:S01]  /*a8e0*/  PRMT R174, R36, 0x7632, R174 ;  /* 0x0000763224ae7816 */ /* 0x000fe200000000ae */
[----:B------:R-:W-:Y:S01]  /*a8f0*/  FMUL.FTZ R231, R79, R4 ;  /* 0x000000044fe77220 */ /* 0x000fe20000410000 */
[----:B--2---:R-:W-:-:S05]  /*a900*/  LOP3.LUT R2, R9, UR14, R114, 0x96, !PT ;  /* 0x0000000e09027c12 */ /* 0x004fca000f8e9672 */
[----:B------:R-:W-:-:S05]  /*a910*/  IMAD.WIDE.U32 R2, R2, -0x2daee0ad, RZ ;  /* 0xd2511f5302027825 */ /* 0x000fca00078e00ff */
[----:B------:R-:W-:Y:S02]  /*a920*/  LOP3.LUT R3, R3, UR11, R6, 0x96, !PT ;  /* 0x0000000b03037c12 */ /* 0x000fe4000f8e9606 */
[----:B----4-:R-:W-:-:S05]  /*a930*/  LOP3.LUT R0, R7, UR13, R68, 0x96, !PT ;  /* 0x0000000d07007c12 */ /* 0x010fca000f8e9644 */
[----:B------:R-:W-:-:S04]  /*a940*/  IMAD.WIDE.U32 R10, R0, -0x326172a9, RZ ;  /* 0xcd9e8d57000a7825 */ /* 0x000fc800078e00ff */
[----:B------:R-:W-:Y:S01]  /*a950*/  IMAD.WIDE.U32 R6, R3, -0x326172a9, RZ ;  /* 0xcd9e8d5703067825 */ /* 0x000fe200078e00ff */
[----:B------:R-:W-:-:S05]  /*a960*/  LOP3.LUT R0, R11, UR12, R8, 0x96, !PT ;  /* 0x0000000c0b007c12 */ /* 0x000fca000f8e9608 */
[----:B------:R-:W-:Y:S01]  /*a970*/  IMAD.WIDE.U32 R8, R0, -0x2daee0ad, RZ ;  /* 0xd2511f5300087825 */ /* 0x000fe200078e00ff */
[----:B------:R-:W-:-:S05]  /*a980*/  LOP3.LUT R0, R7, UR10, R10, 0x96, !PT ;  /* 0x0000000a07007c12 */ /* 0x000fca000f8e960a */
[----:B------:R-:W-:Y:S01]  /*a990*/  IMAD.WIDE.U32 R14, R0, -0x2daee0ad, RZ ;  /* 0xd2511f53000e7825 */ /* 0x000fe200078e00ff */
[----:B------:R-:W-:-:S04]  /*a9a0*/  LOP3.LUT R5, R9, UR9, R2, 0x96, !PT ;  /* 0x0000000909057c12 */ /* 0x000fc8000f8e9602 */
[----:B------:R-:W-:-:S05]  /*a9b0*/  LOP3.LUT R2, R15, UR7, R8, 0x96, !PT ;  /* 0x000000070f027c12 */ /* 0x000fca000f8e9608 */
[----:B------:R-:W-:-:S05]  /*a9c0*/  IMAD.WIDE.U32 R2, R2, -0x326172a9, RZ ;  /* 0xcd9e8d5702027825 */ /* 0x000fca00078e00ff */
[----:B------:R-:W-:-:S04]  /*a9d0*/  LOP3.LUT R0, R2, 0xff, RZ, 0xc0, !PT ;  /* 0x000000ff02007812 */ /* 0x000fc800078ec0ff */
[----:B------:R-:W-:Y:S02]  /*a9e0*/  ISETP.GE.U32.AND P2, PT, R209, R0, PT ;  /* 0x00000000d100720c */ /* 0x000fe40003f46070 */
[----:B------:R-:W-:Y:S01]  /*a9f0*/  SHF.R.U32.HI R0, RZ, 0x8, R21 ;  /* 0x00000008ff007819 */ /* 0x000fe20000011615 */
[----:B------:R-:W-:Y:S02]  /*aa00*/  FADD.FTZ R11, R25, R97 ;  /* 0x00000061190b7221 */ /* 0x000fe40000010000 */
[----:B------:R-:W2:Y:S01]  /*aa10*/  LDL.LU R25, [R1+0x88] ;  /* 0x0000880001197983 */ /* 0x000ea20000300800 */
[----:B------:R-:W-:Y:S01]  /*aa20*/  LOP3.LUT R0, R0, 0xffff, RZ, 0xc0, !PT ;  /* 0x0000ffff00007812 */ /* 0x000fe200078ec0ff */
[----:B------:R-:W-:-:S03]  /*aa30*/  IMAD.WIDE.U32 R8, R5, -0x326172a9, RZ ;  /* 0xcd9e8d5705087825 */ /* 0x000fc600078e00ff */
[----:B------:R-:W-:Y:S01]  /*aa40*/  ISETP.GE.U32.AND P4, PT, R209, R0, PT ;  /* 0x00000000d100720c */ /* 0x000fe20003f86070 */
[----:B------:R-:W-:Y:S02]  /*aa50*/  IMAD.MOV.U32 R68, RZ, RZ, R243 ;  /* 0x000000ffff447224 */ /* 0x000fe400078e00f3 */
[----:B------:R3:W4:Y:S01]  /*aa60*/  MUFU.EX2 R243, R113 ;  /* 0x0000007100f37308 */ /* 0x0007220000000800 */
[----:B------:R-:W-:Y:S01]  /*aa70*/  LOP3.LUT R8, R3, UR17, R8, 0x96, !PT ;  /* 0x0000001103087c12 */ /* 0x000fe2000f8e9608 */
[----:B------:R-:W-:Y:S01]  /*aa80*/  IMAD.MOV.U32 R79, RZ, RZ, R93 ;  /* 0x000000ffff4f7224 */ /* 0x000fe200078e005d */
[----:B------:R-:W-:Y:S01]  /*aa90*/  LOP3.LUT R0, R23, 0xff, RZ, 0xc0, !PT ;  /* 0x000000ff17007812 */ /* 0x000fe200078ec0ff */
[----:B------:R-:W-:Y:S01]  /*aaa0*/  IMAD.MOV.U32 R93, RZ, RZ, R130 ;  /* 0x000000ffff5d7224 */ /* 0x000fe200078e0082 */
[----:B------:R-:W-:Y:S02]  /*aab0*/  LOP3.LUT R3, R2, 0xffff, RZ, 0xc0, !PT ;  /* 0x0000ffff02037812 */ /* 0x000fe400078ec0ff */
[----:B------:R-:W-:-:S02]  /*aac0*/  PRMT R23, R175, 0x5410, R174 ;  /* 0x00005410af177816 */ /* 0x000fc400000000ae */
[----:B------:R-:W-:Y:S02]  /*aad0*/  @!P5 PRMT R175, R38, 0x5410, RZ ;  /* 0x0000541026afd816 */ /* 0x000fe400000000ff */
[----:B-1----:R-:W-:Y:S02]  /*aae0*/  ISETP.GE.U32.AND P5, PT, R112, R0, PT ;  /* 0x000000007000720c */ /* 0x002fe40003fa6070 */
[----:B------:R-:W-:Y:S01]  /*aaf0*/  SHF.R.U32.HI R0, RZ, 0x8, R3 ;  /* 0x00000008ff007819 */ /* 0x000fe20000011603 */
[----:B---3--:R-:W-:Y:S02]  /*ab00*/  IMAD.MOV.U32 R113, RZ, RZ, R79 ;  /* 0x000000ffff717224 */ /* 0x008fe400078e004f */
[----:B------:R-:W-:Y:S01]  /*ab10*/  IMAD.MOV.U32 R79, RZ, RZ, R93 ;  /* 0x000000ffff4f7224 */ /* 0x000fe200078e005d */
[----:B------:R-:W-:Y:S01]  /*ab20*/  @!P4 HADD2 R39, -R174.H0_H0, -RZ.H0_H0 ;  /* 0xa00000ffae27c230 */ /* 0x000fe20000000900 */
[----:B------:R-:W-:Y:S02]  /*ab30*/  IMAD.MOV.U32 R93, RZ, RZ, R250 ;  /* 0x000000ffff5d7224 */ /* 0x000fe400078e00fa */
[----:B------:R-:W3:Y:S01]  /*ab40*/  LDL R250, [R1+0xa8] ;  /* 0x0000a80001fa7983 */ /* 0x000ee20000100800 */
[----:B------:R-:W-:-:S02]  /*ab50*/  LOP3.LUT R0, R0, 0xffff, RZ, 0xc0, !PT ;  /* 0x0000ffff00007812 */ /* 0x000fc400078ec0ff */
[----:B------:R-:W-:Y:S02]  /*ab60*/  @!P4 PRMT R174, R39, 0x5410, RZ ;  /* 0x0000541027aec816 */ /* 0x000fe400000000ff */
[----:B------:R-:W-:Y:S02]  /*ab70*/  ISETP.GE.U32.AND P4, PT, R112, R0, PT ;  /* 0x000000007000720c */ /* 0x000fe40003f86070 */
[----:B----4-:R-:W-:Y:S01]  /*ab80*/  F2FP.PACK_AB R0, R243, R248 ;  /* 0x000000f8f300723e */ /* 0x010fe200000000ff */
[----:B------:R-:W-:Y:S01]  /*ab90*/  @!P3 HADD2 R50, -R177.H0_H0, -RZ.H0_H0 ;  /* 0xa00000ffb132b230 */ /* 0x000fe20000000900 */
[----:B------:R-:W-:Y:S02]  /*aba0*/  LOP3.LUT R9, R9, UR8, R6, 0x96, !PT ;  /* 0x0000000809097c12 */ /* 0x000fe4000f8e9606 */
[----:B------:R-:W-:Y:S02]  /*abb0*/  PRMT R173, R0, 0x7610, R173 ;  /* 0x0000761000ad7816 */ /* 0x000fe400000000ad */
[----:B------:R-:W-:-:S02]  /*abc0*/  SHF.R.U32.HI R6, RZ, 0x10, R2 ;  /* 0x00000010ff067819 */ /* 0x000fc40000011602 */
[----:B------:R-:W-:Y:S01]  /*abd0*/  SHF.R.U32.HI R2, RZ, 0x18, R2 ;  /* 0x00000018ff027819 */ /* 0x000fe20000011602 */
[----:B------:R-:W-:Y:S01]  /*abe0*/  @!P5 HADD2 R40, -R173.H0_H0, -RZ.H0_H0 ;  /* 0xa00000ffad28d230 */ /* 0x000fe20000000900 */
[----:B------:R-:W-:Y:S02]  /*abf0*/  @!P3 PRMT R177, R50, 0x5410, RZ ;  /* 0x0000541032b1b816 */ /* 0x000fe400000000ff */
[C---:B------:R-:W-:Y:S02]  /*ac00*/  ISETP.GE.U32.AND P3, PT, R209.reuse, R16, PT ;  /* 0x00000010d100720c */ /* 0x040fe40003f66070 */
[----:B------:R-:W-:Y:S02]  /*ac10*/  PRMT R172, R0, 0x7632, R172 ;  /* 0x0000763200ac7816 */ /* 0x000fe400000000ac */
[----:B------:R-:W-:Y:S02]  /*ac20*/  ISETP.GE.U32.AND P6, PT, R209, R2, PT ;  /* 0x00000002d100720c */ /* 0x000fe40003fc6070 */
[----:B------:R-:W-:Y:S01]  /*ac30*/  LOP3.LUT R2, R8, 0xff, RZ, 0xc0, !PT ;  /* 0x000000ff08027812 */ /* 0x000fe200078ec0ff */
[----:B------:R-:W1:Y:S01]  /*ac40*/  MUFU.EX2 R0, R64 ;  /* 0x0000004000007308 */ /* 0x000e620000000800 */
[----:B------:R-:W-:-:S02]  /*ac50*/  PRMT R36, R173, 0x5410, R172 ;  /* 0x00005410ad247816 */ /* 0x000fc400000000ac */
[----:B------:R-:W-:Y:S02]  /*ac60*/  @!P5 PRMT R173, R40, 0x5410, RZ ;  /* 0x0000541028add816 */ /* 0x000fe400000000ff */
[----:B------:R-:W-:Y:S02]  /*ac70*/  ISETP.GE.U32.AND P5, PT, R112, R2, PT ;  /* 0x000000027000720c */ /* 0x000fe40003fa6070 */
[----:B------:R-:W-:Y:S01]  /*ac80*/  LOP3.LUT R2, R8, 0xffff, RZ, 0xc0, !PT ;  /* 0x0000ffff08027812 */ /* 0x000fe200078ec0ff */
[----:B------:R-:W-:-:S03]  /*ac90*/  @!P3 HADD2 R41, -R172.H0_H0, -RZ.H0_H0 ;  /* 0xa00000ffac29b230 */ /* 0x000fc60000000900 */
[----:B------:R-:W-:Y:S01]  /*aca0*/  SHF.R.U32.HI R2, RZ, 0x8, R2 ;  /* 0x00000008ff027819 */ /* 0x000fe20000011602 */
[----:B------:R-:W-:Y:S03]  /*acb0*/  MUFU.EX2 R5, R65 ;  /* 0x0000004100057308 */ /* 0x000fe60000000800 */
[----:B------:R-:W-:Y:S02]  /*acc0*/  LOP3.LUT R2, R2, 0xffff, RZ, 0xc0, !PT ;  /* 0x0000ffff02027812 */ /* 0x000fe400078ec0ff */
[----:B------:R-:W-:-:S03]  /*acd0*/  @!P3 PRMT R172, R41, 0x5410, RZ ;  /* 0x0000541029acb816 */ /* 0x000fc600000000ff */
[----:B------:R-:W4:Y:S01]  /*ace0*/  MUFU.EX2 R7, R66 ;  /* 0x0000004200077308 */ /* 0x000f220000000800 */
[----:B------:R-:W-:Y:S01]  /*acf0*/  ISETP.GE.U32.AND P3, PT, R112, R2, PT ;  /* 0x000000027000720c */ /* 0x000fe20003f66070 */
[----:B------:R-:W-:Y:S01]  /*ad00*/  IMAD.MOV.U32 R81, RZ, RZ, R205 ;  /* 0x000000ffff517224 */ /* 0x000fe200078e00cd */
[----:B-1----:R-:W-:Y:S01]  /*ad10*/  F2FP.PACK_AB R2, R0, R22 ;  /* 0x000000160002723e */ /* 0x002fe200000000ff */
        /* <DEDUP_REMOVED lines=46> */
[----:B------:R-:W-:-:S02]  /*b000*/  PRMT R4, R2, 0x7610, R4 ;  /* 0x0000761002047816 */ /* 0x000fc40000000004 */
[----:B------:R-:W-:-:S03]  /*b010*/  PRMT R16, R2, 0x7632, R16 ;  /* 0x0000763202107816 */ /* 0x000fc60000000010 */
[----:B------:R-:W-:Y:S01]  /*b020*/  @!P5 HADD2 R42, -R4.H0_H0, -RZ.H0_H0 ;  /* 0xa00000ff042ad230 */ /* 0x000fe20000000900 */
[----:B------:R-:W-:Y:S02]  /*b030*/  LOP3.LUT R2, R6, 0xff, RZ, 0xc0, !PT ;  /* 0x000000ff06027812 */ /* 0x000fe400078ec0ff */
[----:B----4-:R-:W-:Y:S02]  /*b040*/  F2FP.PACK_AB R6, R7, R5 ;  /* 0x000000050706723e */ /* 0x010fe400000000ff */
[----:B------:R-:W-:Y:S02]  /*b050*/  PRMT R38, R4, 0x5410, R16 ;  /* 0x0000541004267816 */ /* 0x000fe40000000010 */
[----:B------:R-:W-:Y:S02]  /*b060*/  @!P5 PRMT R4, R42, 0x5410, RZ ;  /* 0x000054102a04d816 */ /* 0x000fe400000000ff */
[----:B------:R-:W-:Y:S01]  /*b070*/  ISETP.GE.U32.AND P5, PT, R112, R2, PT ;  /* 0x000000027000720c */ /* 0x000fe20003fa6070 */
[----:B------:R-:W-:Y:S01]  /*b080*/  IMAD.WIDE.U32 R2, R9, -0x2daee0ad, RZ ;  /* 0xd2511f5309027825 */ /* 0x000fe200078e00ff */
[----:B------:R-:W-:-:S02]  /*b090*/  PRMT R139, R6, 0x7610, R139 ;  /* 0x00007610068b7816 */ /* 0x000fc4000000008b */
[----:B------:R-:W-:Y:S01]  /*b0a0*/  PRMT R138, R6, 0x7632, R138 ;  /* 0x00007632068a7816 */ /* 0x000fe2000000008a */
[----:B------:R-:W-:Y:S01]  /*b0b0*/  FADD.FTZ R10, R0, R37 ;  /* 0x00000025000a7221 */ /* 0x000fe20000010000 */
[----:B------:R-:W-:Y:S01]  /*b0c0*/  LOP3.LUT R0, R3, UR16, R14, 0x96, !PT ;  /* 0x0000001003007c12 */ /* 0x000fe2000f8e960e */
[----:B------:R-:W-:Y:S01]  /*b0d0*/  @!P2 HADD2 R47, -R139.H0_H0, -RZ.H0_H0 ;  /* 0xa00000ff8b2fa230 */ /* 0x000fe20000000900 */
[C---:B------:R-:W-:Y:S02]  /*b0e0*/  LOP3.LUT R9, R2.reuse, 0xff, RZ, 0xc0, !PT ;  /* 0x000000ff02097812 */ /* 0x040fe400078ec0ff */
[----:B------:R-:W-:Y:S02]  /*b0f0*/  LOP3.LUT R3, R2, 0xffff, RZ, 0xc0, !PT ;  /* 0x0000ffff02037812 */ /* 0x000fe400078ec0ff */
[--C-:B------:R-:W-:Y:S02]  /*b100*/  SHF.R.U32.HI R14, RZ, 0x10, R2.reuse ;  /* 0x00000010ff0e7819 */ /* 0x100fe40000011602 */
[----:B------:R-:W-:-:S02]  /*b110*/  SHF.R.U32.HI R2, RZ, 0x18, R2 ;  /* 0x00000018ff027819 */ /* 0x000fc40000011602 */
[----:B------:R-:W-:Y:S02]  /*b120*/  PRMT R37, R139, 0x5410, R138 ;  /* 0x000054108b257816 */ /* 0x000fe4000000008a */
[----:B------:R-:W-:Y:S02]  /*b130*/  @!P2 PRMT R139, R47, 0x5410, RZ ;  /* 0x000054102f8ba816 */ /* 0x000fe400000000ff */
[----:B------:R-:W-:Y:S02]  /*b140*/  ISETP.GE.U32.AND P2, PT, R112, R2, PT ;  /* 0x000000027000720c */ /* 0x000fe40003f46070 */
[----:B------:R-:W-:Y:S01]  /*b150*/  SHF.R.U32.HI R2, RZ, 0x8, R3 ;  /* 0x00000008ff027819 */ /* 0x000fe20000011603 */
[----:B------:R-:W-:Y:S01]  /*b160*/  @!P4 HADD2 R46, -R138.H0_H0, -RZ.H0_H0 ;  /* 0xa00000ff8a2ec230 */ /* 0x000fe20000000900 */
[----:B------:R-:W-:Y:S02]  /*b170*/  PRMT R137, R48, 0x7610, R137 ;  /* 0x0000761030897816 */ /* 0x000fe40000000089 */
[----:B------:R-:W-:-:S02]  /*b180*/  LOP3.LUT R2, R2, 0xffff, RZ, 0xc0, !PT ;  /* 0x0000ffff02027812 */ /* 0x000fc400078ec0ff */
[----:B------:R-:W-:Y:S01]  /*b190*/  @!P4 PRMT R138, R46, 0x5410, RZ ;  /* 0x000054102e8ac816 */ /* 0x000fe200000000ff */
[----:B------:R-:W-:Y:S01]  /*b1a0*/  @!P5 HADD2 R52, -R137.H0_H0, -RZ.H0_H0 ;  /* 0xa00000ff8934d230 */ /* 0x000fe20000000900 */
[----:B------:R-:W-:Y:S02]  /*b1b0*/  PRMT R136, R48, 0x7632, R136 ;  /* 0x0000763230887816 */ /* 0x000fe40000000088 */
[----:B------:R-:W-:Y:S01]  /*b1c0*/  ISETP.GE.U32.AND P4, PT, R112, R2, PT ;  /* 0x000000027000720c */ /* 0x000fe20003f86070 */
[----:B------:R-:W-:Y:S01]  /*b1d0*/  IMAD.MOV.U32 R94, RZ, RZ, R210 ;  /* 0x000000ffff5e7224 */ /* 0x000fe200078e00d2 */
[----:B------:R-:W-:Y:S01]  /*b1e0*/  LOP3.LUT R2, R0, 0xff, RZ, 0xc0, !PT ;  /* 0x000000ff00027812 */ /* 0x000fe200078ec0ff */
[----:B------:R-:W-:Y:S01]  /*b1f0*/  MUFU.EX2 R6, R82 ;  /* 0x0000005200067308 */ /* 0x000fe20000000800 */
[----:B------:R-:W-:Y:S02]  /*b200*/  PRMT R22, R137, 0x5410, R136 ;  /* 0x0000541089167816 */ /* 0x000fe40000000088 */
[----:B------:R-:W-:-:S02]  /*b210*/  @!P5 PRMT R137, R52, 0x5410, RZ ;  /* 0x000054103489d816 */ /* 0x000fc400000000ff */
[----:B------:R-:W-:-:S03]  /*b220*/  ISETP.GE.U32.AND P5, PT, R112, R2, PT ;  /* 0x000000027000720c */ /* 0x000fc60003fa6070 */
[----:B------:R-:W1:Y:S01]  /*b230*/  MUFU.EX2 R210, R83 ;  /* 0x0000005300d27308 */ /* 0x000e620000000800 */
[----:B------:R-:W-:Y:S01]  /*b240*/  LOP3.LUT R2, R0, 0xffff, RZ, 0xc0, !PT ;  /* 0x0000ffff00027812 */ /* 0x000fe200078ec0ff */
[----:B------:R-:W-:-:S03]  /*b250*/  @!P6 HADD2 R55, -R136.H0_H0, -RZ.H0_H0 ;  /* 0xa00000ff8837e230 */ /* 0x000fc60000000900 */
[----:B------:R-:W-:-:S04]  /*b260*/  SHF.R.U32.HI R2, RZ, 0x8, R2 ;  /* 0x00000008ff027819 */ /* 0x000fc80000011602 */
[----:B------:R-:W-:Y:S02]  /*b270*/  LOP3.LUT R2, R2, 0xffff, RZ, 0xc0, !PT ;  /* 0x0000ffff02027812 */ /* 0x000fe400078ec0ff */
[----:B------:R-:W-:Y:S02]  /*b280*/  @!P6 PRMT R136, R55, 0x5410, RZ ;  /* 0x000054103788e816 */ /* 0x000fe400000000ff */
[----:B------:R-:W-:Y:S02]  /*b290*/  ISETP.GE.U32.AND P6, PT, R112, R2, PT ;  /* 0x000000027000720c */ /* 0x000fe40003fc6070 */
[----:B-1----:R-:W-:-:S04]  /*b2a0*/  F2FP.PACK_AB R2, R210, R6 ;  /* 0x00000006d202723e */ /* 0x002fc800000000ff */
[C---:B------:R-:W-:Y:S01]  /*b2b0*/  PRMT R135, R2.reuse, 0x7610, R135 ;  /* 0x0000761002877816 */ /* 0x040fe20000000087 */
[----:B------:R-:W-:Y:S01]  /*b2c0*/  IMAD.MOV.U32 R64, RZ, RZ, R240 ;  /* 0x000000ffff407224 */ /* 0x000fe200078e00f0 */
[----:B------:R-:W-:Y:S01]  /*b2d0*/  PRMT R134, R2, 0x7632, R134 ;  /* 0x0000763202867816 */ /* 0x000fe20000000086 */
[----:B------:R-:W-:Y:S01]  /*b2e0*/  IMAD.MOV.U32 R65, RZ, RZ, R241 ;  /* 0x000000ffff417224 */ /* 0x000fe200078e00f1 */
[----:B------:R-:W-:Y:S01]  /*b2f0*/  MUFU.EX2 R240, R86 ;  /* 0x0000005600f07308 */ /* 0x000fe20000000800 */
[----:B------:R-:W-:Y:S01]  /*b300*/  @!P5 HADD2 R56, -R135.H0_H0, -RZ.H0_H0 ;  /* 0xa00000ff8738d230 */ /* 0x000fe20000000900 */
[----:B------:R-:W-:Y:S01]  /*b310*/  SHF.R.U32.HI R2, RZ, 0x18, R8 ;  /* 0x00000018ff027819 */ /* 0x000fe20000011608 */
[----:B------:R-:W-:Y:S01]  /*b320*/  IMAD.MOV.U32 R41, RZ, RZ, R51 ;  /* 0x000000ffff297224 */ /* 0x000fe200078e0033 */
[----:B------:R-:W-:-:S04]  /*b330*/  PRMT R51, R135, 0x5410, R134 ;  /* 0x0000541087337816 */ /* 0x000fc80000000086 */
[----:B------:R-:W1:Y:S01]  /*b340*/  MUFU.EX2 R241, R85 ;  /* 0x0000005500f17308 */ /* 0x000e620000000800 */
[----:B------:R-:W-:Y:S01]  /*b350*/  @!P5 PRMT R135, R56, 0x5410, RZ ;  /* 0x000054103887d816 */ /* 0x000fe200000000ff */
[----:B------:R-:W-:Y:S01]  /*b360*/  @!P3 HADD2 R43, -R16.H0_H0, -RZ.H0_H0 ;  /* 0xa00000ff102bb230 */ /* 0x000fe20000000900 */
[----:B------:R-:W-:Y:S02]  /*b370*/  ISETP.GE.U32.AND P5, PT, R112, R2, PT ;  /* 0x000000027000720c */ /* 0x000fe40003fa6070 */
[----:B------:R-:W-:Y:S01]  /*b380*/  SHF.R.U32.HI R2, RZ, 0x10, R8 ;  /* 0x00000010ff027819 */ /* 0x000fe20000011608 */
[----:B------:R-:W-:Y:S01]  /*b390*/  @!P6 HADD2 R57, -R134.H0_H0, -RZ.H0_H0 ;  /* 0xa00000ff8639e230 */ /* 0x000fe20000000900 */
[----:B------:R-:W-:Y:S02]  /*b3a0*/  @!P3 PRMT R16, R43, 0x5410, RZ ;  /* 0x000054102b10b816 */ /* 0x000fe400000000ff */
[----:B------:R-:W-:Y:S02]  /*b3b0*/  LOP3.LUT R2, R2, 0xff, RZ, 0xc0, !PT ;  /* 0x000000ff02027812 */ /* 0x000fe400078ec0ff */
[----:B------:R-:W-:-:S02]  /*b3c0*/  ISETP.GE.U32.AND P3, PT, R112, R9, PT ;  /* 0x000000097000720c */ /* 0x000fc40003f66070 */
[----:B------:R-:W-:Y:S02]  /*b3d0*/  @!P6 PRMT R134, R57, 0x5410, RZ ;  /* 0x000054103986e816 */ /* 0x000fe400000000ff */
[----:B------:R-:W-:Y:S02]  /*b3e0*/  ISETP.GE.U32.AND P6, PT, R112, R2, PT ;  /* 0x000000027000720c */ /* 0x000fe40003fc6070 */
[----:B-1----:R-:W-:Y:S01]  /*b3f0*/  F2FP.PACK_AB R2, R240, R241 ;  /* 0x000000f1f002723e */ /* 0x002fe200000000ff */
[----:B------:R-:W-:-:S03]  /*b400*/  IMAD.MOV.U32 R75, RZ, RZ, R129 ;  /* 0x000000ffff4b7224 */ /* 0x000fc600078e0081 */
[C---:B------:R-:W-:Y:S01]  /*b410*/  PRMT R133, R2.reuse, 0x7610, R133 ;  /* 0x0000761002857816 */ /* 0x040fe20000000085 */
[----:B------:R-:W-:Y:S01]  /*b420*/  IMAD.MOV.U32 R95, RZ, RZ, R209 ;  /* 0x000000ffff5f7224 */ /* 0x000fe200078e00d1 */
[----:B------:R-:W-:Y:S01]  /*b430*/  PRMT R132, R2, 0x7632, R132 ;  /* 0x0000763202847816 */ /* 0x000fe20000000084 */
[----:B------:R-:W-:Y:S01]  /*b440*/  IMAD.MOV.U32 R129, RZ, RZ, R223 ;  /* 0x000000ffff817224 */ /* 0x000fe200078e00df */
[----:B------:R-:W-:Y:S01]  /*b450*/  MUFU.EX2 R209, R96 ;  /* 0x0000006000d17308 */ /* 0x000fe20000000800 */
[----:B------:R-:W-:Y:S01]  /*b460*/  @!P3 HADD2 R59, -R133.H0_H0, -RZ.H0_H0 ;  /* 0xa00000ff853bb230 */ /* 0x000fe20000000900 */
[----:B------:R-:W-:Y:S01]  /*b470*/  LOP3.LUT R2, R14, 0xff, RZ, 0xc0, !PT ;  /* 0x000000ff0e027812 */ /* 0x000fe200078ec0ff */
[----:B------:R-:W-:Y:S01]  /*b480*/  IMAD.MOV.U32 R40, RZ, RZ, R50 ;  /* 0x000000ffff287224 */ /* 0x000fe200078e0032 */
[----:B------:R-:W-:-:S04]  /*b490*/  PRMT R50, R133, 0x5410, R132 ;  /* 0x0000541085327816 */ /* 0x000fc80000000084 */
[----:B------:R-:W1:Y:S01]  /*b4a0*/  MUFU.EX2 R223, R87 ;  /* 0x0000005700df7308 */ /* 0x000e620000000800 */
[----:B------:R-:W-:Y:S01]  /*b4b0*/  @!P3 PRMT R133, R59, 0x5410, RZ ;  /* 0x000054103b85b816 */ /* 0x000fe200000000ff */
[----:B------:R-:W-:Y:S01]  /*b4c0*/  FADD.FTZ R3, R5, R10 ;  /* 0x0000000a05037221 */ /* 0x000fe20000010000 */
[----:B------:R-:W-:Y:S02]  /*b4d0*/  ISETP.GE.U32.AND P3, PT, R112, R2, PT ;  /* 0x000000027000720c */ /* 0x000fe40003f66070 */
[----:B------:R-:W-:Y:S01]  /*b4e0*/  SHF.R.U32.HI R2, RZ, 0x10, R0 ;  /* 0x00000010ff027819 */ /* 0x000fe20000011600 */
[----:B------:R-:W-:Y:S01]  /*b4f0*/  @!P4 HADD2 R58, -R132.H0_H0, -RZ.H0_H0 ;  /* 0xa00000ff843ac230 */ /* 0x000fe20000000900 */
[----:B------:R-:W-:Y:S02]  /*b500*/  FADD.FTZ R7, R7, R3 ;  /* 0x0000000307077221 */ /* 0x000fe40000010000 */
[----:B------:R-:W-:Y:S01]  /*b510*/  LOP3.LUT R3, R2, 0xff, RZ, 0xc0, !PT ;  /* 0x000000ff02037812 */ /* 0x000fe200078ec0ff */
[----:B------:R-:W-:Y:S01]  /*b520*/  IMAD.MOV.U32 R78, RZ, RZ, R208 ;  /* 0x000000ffff4e7224 */ /* 0x000fe200078e00d0 */
[----:B------:R-:W-:Y:S01]  /*b530*/  @!P4 PRMT R132, R58, 0x5410, RZ ;  /* 0x000054103a84c816 */ /* 0x000fe200000000ff */
[----:B------:R-:W-:Y:S01]  /*b540*/  FADD.FTZ R9, R26, R11 ;  /* 0x0000000b1a097221 */ /* 0x000fe20000010000 */
[----:B------:R-:W-:Y:S01]  /*b550*/  ISETP.GE.U32.AND P4, PT, R112, R3, PT ;  /* 0x000000037000720c */ /* 0x000fe20003f86070 */
[----:B------:R-:W-:Y:S01]  /*b560*/  MUFU.EX2 R2, R99 ;  /* 0x0000006300027308 */ /* 0x000fe20000000800 */
[----:B-1----:R-:W-:Y:S01]  /*b570*/  F2FP.PACK_AB R3, R209, R223 ;  /* 0x000000dfd103723e */ /* 0x002fe200000000ff */
[----:B------:R-:W-:-:S06]  /*b580*/  FADD.FTZ R5, R34, R9 ;  /* 0x0000000922057221 */ /* 0x000fcc0000010000 */
[----:B------:R-:W1:Y:S01]  /*b590*/  MUFU.EX2 R208, R100 ;  /* 0x0000006400d07308 */ /* 0x000e620000000800 */
[----:B------:R-:W-:Y:S01]  /*b5a0*/  PRMT R34, R3, 0x7610, R34 ;  /* 0x0000761003227816 */ /* 0x000fe20000000022 */
[----:B------:R-:W-:Y:S01]  /*b5b0*/  FADD.FTZ R8, R27, R5 ;  /* 0x000000051b087221 */ /* 0x000fe20000010000 */
[----:B------:R-:W-:-:S03]  /*b5c0*/  PRMT R27, R3, 0x7632, R27 ;  /* 0x00007632031b7816 */ /* 0x000fc6000000001b */
[----:B------:R-:W-:Y:S01]  /*b5d0*/  @!P3 HADD2 R60, -R34.H0_H0, -RZ.H0_H0 ;  /* 0xa00000ff223cb230 */ /* 0x000fe20000000900 */
[----:B------:R-:W-:Y:S02]  /*b5e0*/  SHF.R.U32.HI R0, RZ, 0x18, R0 ;  /* 0x00000018ff007819 */ /* 0x000fe40000011600 */
[----:B------:R-:W-:Y:S02]  /*b5f0*/  PRMT R49, R34, 0x5410, R27 ;  /* 0x0000541022317816 */ /* 0x000fe4000000001b */
[----:B------:R-:W-:Y:S02]  /*b600*/  @!P3 PRMT R34, R60, 0x5410, RZ ;  /* 0x000054103c22b816 */ /* 0x000fe400000000ff */
[----:B------:R-:W-:Y:S02]  /*b610*/  ISETP.GE.U32.AND P3, PT, R112, R0, PT ;  /* 0x000000007000720c */ /* 0x000fe40003f66070 */
[----:B-1----:R-:W-:Y:S01]  /*b620*/  F2FP.PACK_AB R0, R208, R2 ;  /* 0x00000002d000723e */ /* 0x002fe200000000ff */
[----:B------:R-:W-:-:S03]  /*b630*/  IMAD.MOV.U32 R130, RZ, RZ, R249 ;  /* 0x000000ffff827224 */ /* 0x000fc600078e00f9 */
[----:B------:R-:W-:Y:S01]  /*b640*/  PRMT R26, R0, 0x7632, R26 ;  /* 0x00007632001a7816 */ /* 0x000fe2000000001a */
[----:B------:R-:W-:Y:S01]  /*b650*/  FADD.FTZ R249, R2, R80 ;  /* 0x0000005002f97221 */ /* 0x000fe20000010000 */
[----:B------:R-:W-:Y:S01]  /*b660*/  @!P4 HADD2 R62, -R0.H0_H0, -RZ.H0_H0 ;  /* 0xa00000ff003ec230 */ /* 0x000fe20000000900 */
[C---:B------:R-:W-:Y:S02]  /*b670*/  @P4 PRMT R183, R0.reuse, 0x7610, R183 ;  /* 0x0000761000b74816 */ /* 0x040fe400000000b7 */
[----:B------:R-:W-:Y:S02]  /*b680*/  PRMT R48, R0, 0x5410, R26 ;  /* 0x0000541000307816 */ /* 0x000fe4000000001a */
[----:B------:R-:W-:Y:S02]  /*b690*/  LOP3.LUT R2, R115, UR15, R244, 0x96, !PT ;  /* 0x0000000f73027c12 */ /* 0x000fe4000f8e96f4 */
[----:B------:R-:W-:-:S03]  /*b6a0*/  LOP3.LUT R0, R65, UR4, R40, 0x96, !PT ;  /* 0x0000000441007c12 */ /* 0x000fc6000f8e9628 */
[----:B------:R-:W-:-:S04]  /*b6b0*/  IMAD.WIDE.U32 R2, R2, -0x2daee0ad, RZ ;  /* 0xd2511f5302027825 */ /* 0x000fc800078e00ff */
[----:B------:R-:W-:Y:S01]  /*b6c0*/  IMAD.WIDE.U32 R244, R0, -0x326172a9, RZ ;  /* 0xcd9e8d5700f47825 */ /* 0x000fe200078e00ff */
[----:B------:R-:W-:-:S04]  /*b6d0*/  LOP3.LUT R0, R3, UR13, R64, 0x96, !PT ;  /* 0x0000000d03007c12 */ /* 0x000fc8000f8e9640 */
[----:B------:R-:W-:Y:S01]  /*b6e0*/  LOP3.LUT R3, R245, UR14, R114, 0x96, !PT ;  /* 0x0000000ef5037c12 */ /* 0x000fe2000f8e9672 */
[----:B------:R-:W-:-:S04]  /*b6f0*/  FADD.FTZ R35, R35, R8 ;  /* 0x0000000823237221 */ /* 0x000fc80000010000 */
[----:B------:R-:W-:-:S04]  /*b700*/  IMAD.WIDE.U32 R8, R3, -0x2daee0ad, RZ ;  /* 0xd2511f5303087825 */ /* 0x000fc800078e00ff */
[----:B------:R-:W-:Y:S01]  /*b710*/  IMAD.WIDE.U32 R14, R0, -0x326172a9, RZ ;  /* 0xcd9e8d57000e7825 */ /* 0x000fe200078e00ff */
[----:B------:R-:W-:-:S05]  /*b720*/  LOP3.LUT R0, R9, UR11, R2, 0x96, !PT ;  /* 0x0000000b09007c12 */ /* 0x000fca000f8e9602 */
        /* <DEDUP_REMOVED lines=9> */
[----:B------:R-:W-:Y:S03]  /*b7c0*/  STG.E.U16 [R12.64+-0x40], R18 ;  /* 0xffffc0120c007986 */ /* 0x000fe6000c10151c */
[----:B------:R-:W-:Y:S01]  /*b7d0*/  IMAD.MOV.U32 R74, RZ, RZ, R252 ;  /* 0x000000ffff4a7224 */ /* 0x000fe200078e00fc */
[----:B------:R-:W-:Y:S01]  /*b7e0*/  STG.E.U16 [R12.64+-0x3e], R17 ;  /* 0xffffc2110c007986 */ /* 0x000fe2000c10151c */
[----:B------:R-:W-:Y:S01]  /*b7f0*/  FADD.FTZ R252, R6, R7 ;  /* 0x0000000706fc7221 */ /* 0x000fe20000010000 */
[----:B------:R-:W-:Y:S02]  /*b800*/  SHF.R.U32.HI R7, RZ, 0x10, R2 ;  /* 0x00000010ff077819 */ /* 0x000fe40000011602 */
[----:B------:R-:W-:Y:S01]  /*b810*/  STG.E.U16 [R32.64+-0x40], R20 ;  /* 0xffffc01420007986 */ /* 0x000fe2000c10151c */
[----:B------:R-:W-:-:S03]  /*b820*/  LOP3.LUT R0, R3, UR17, R8, 0x96, !PT ;  /* 0x0000001103007c12 */ /* 0x000fc6000f8e9608 */
[----:B------:R-:W-:Y:S01]  /*b830*/  STG.E.U16 [R32.64+-0x3e], R19 ;  /* 0xffffc21320007986 */ /* 0x000fe2000c10151c */
[C---:B------:R-:W-:Y:S02]  /*b840*/  LOP3.LUT R3, R2.reuse, 0xffff, RZ, 0xc0, !PT ;  /* 0x0000ffff02037812 */ /* 0x040fe400078ec0ff */
[----:B------:R-:W-:Y:S01]  /*b850*/  LOP3.LUT R8, R2, 0xff, RZ, 0xc0, !PT ;  /* 0x000000ff02087812 */ /* 0x000fe200078ec0ff */
[----:B------:R1:W-:Y:S01]  /*b860*/  STG.E.U16 [R30.64+-0x40], R4 ;  /* 0xffffc0041e007986 */ /* 0x0003e2000c10151c */
[----:B------:R-:W-:Y:S02]  /*b870*/  SHF.R.U32.HI R3, RZ, 0x8, R3 ;  /* 0x00000008ff037819 */ /* 0x000fe40000011603 */
[----:B------:R-:W-:Y:S02]  /*b880*/  LOP3.LUT R10, R9, UR8, R10, 0x96, !PT ;  /* 0x00000008090a7c12 */ /* 0x000fe4000f8e960a */
[----:B------:R-:W-:Y:S02]  /*b890*/  PRMT R15, R8, 0x5410, R3 ;  /* 0x00005410080f7816 */ /* 0x000fe40000000003 */
[----:B-1----:R-:W-:-:S02]  /*b8a0*/  SHF.R.U32.HI R4, RZ, 0x18, R2 ;  /* 0x00000018ff047819 */ /* 0x002fc40000011602 */
[----:B------:R-:W-:-:S04]  /*b8b0*/  LOP3.LUT R2, R7, 0xff, RZ, 0xc0, !PT ;  /* 0x000000ff07027812 */ /* 0x000fc800078ec0ff */
[----:B------:R-:W-:Y:S02]  /*b8c0*/  PRMT R11, R2, 0x5410, R4 ;  /* 0x00005410020b7816 */ /* 0x000fe40000000004 */
[----:B------:R-:W-:-:S04]  /*b8d0*/  LOP3.LUT R2, R0, 0xffff, RZ, 0xc0, !PT ;  /* 0x0000ffff00027812 */ /* 0x000fc800078ec0ff */
[----:B------:R-:W-:Y:S02]  /*b8e0*/  SHF.R.U32.HI R3, RZ, 0x8, R2 ;  /* 0x00000008ff037819 */ /* 0x000fe40000011602 */
[----:B------:R-:W-:Y:S02]  /*b8f0*/  LOP3.LUT R2, R0, 0xff, RZ, 0xc0, !PT ;  /* 0x000000ff00027812 */ /* 0x000fe400078ec0ff */
[--C-:B------:R-:W-:Y:S02]  /*b900*/  SHF.R.U32.HI R4, RZ, 0x10, R0.reuse ;  /* 0x00000010ff047819 */ /* 0x100fe40000011600 */
[----:B------:R-:W-:Y:S01]  /*b910*/  PRMT R9, R2, 0x5410, R3 ;  /* 0x0000541002097816 */ /* 0x000fe20000000003 */
[----:B------:R-:W-:Y:S01]  /*b920*/  IMAD.WIDE.U32 R2, R10, -0x2daee0ad, RZ ;  /* 0xd2511f530a027825 */ /* 0x000fe200078e00ff */
[----:B------:R-:W-:Y:S02]  /*b930*/  SHF.R.U32.HI R7, RZ, 0x18, R0 ;  /* 0x00000018ff077819 */ /* 0x000fe40000011600 */
[----:B------:R-:W-:-:S02]  /*b940*/  LOP3.LUT R4, R4, 0xff, RZ, 0xc0, !PT ;  /* 0x000000ff04047812 */ /* 0x000fc400078ec0ff */
[----:B------:R-:W-:Y:S02]  /*b950*/  LOP3.LUT R0, R3, UR16, R14, 0x96, !PT ;  /* 0x0000001003007c12 */ /* 0x000fe4000f8e960e */
[----:B------:R-:W-:Y:S02]  /*b960*/  PRMT R8, R4, 0x5410, R7 ;  /* 0x0000541004087816 */ /* 0x000fe40000000007 */
[----:B------:R-:W-:-:S04]  /*b970*/  LOP3.LUT R4, R0, 0xffff, RZ, 0xc0, !PT ;  /* 0x0000ffff00047812 */ /* 0x000fc800078ec0ff */
[----:B------:R-:W-:Y:S02]  /*b980*/  SHF.R.U32.HI R7, RZ, 0x8, R4 ;  /* 0x00000008ff077819 */ /* 0x000fe40000011604 */
[----:B------:R-:W-:-:S04]  /*b990*/  LOP3.LUT R4, R0, 0xff, RZ, 0xc0, !PT ;  /* 0x000000ff00047812 */ /* 0x000fc800078ec0ff */
[----:B------:R-:W-:Y:S02]  /*b9a0*/  PRMT R14, R4, 0x5410, R7 ;  /* 0x00005410040e7816 */ /* 0x000fe40000000007 */
[--C-:B------:R-:W-:Y:S02]  /*b9b0*/  SHF.R.U32.HI R7, RZ, 0x10, R0.reuse ;  /* 0x00000010ff077819 */ /* 0x100fe40000011600 */
[----:B------:R-:W-:Y:S02]  /*b9c0*/  SHF.R.U32.HI R4, RZ, 0x18, R0 ;  /* 0x00000018ff047819 */ /* 0x000fe40000011600 */
[----:B------:R-:W-:-:S04]  /*b9d0*/  LOP3.LUT R0, R7, 0xff, RZ, 0xc0, !PT ;  /* 0x000000ff07007812 */ /* 0x000fc800078ec0ff */
[----:B------:R-:W-:Y:S02]  /*b9e0*/  PRMT R7, R0, 0x5410, R4 ;  /* 0x0000541000077816 */ /* 0x000fe40000000004 */
[----:B------:R-:W-:-:S04]  /*b9f0*/  LOP3.LUT R0, R2, 0xffff, RZ, 0xc0, !PT ;  /* 0x0000ffff02007812 */ /* 0x000fc800078ec0ff */
[----:B------:R-:W-:Y:S02]  /*ba00*/  SHF.R.U32.HI R3, RZ, 0x8, R0 ;  /* 0x00000008ff037819 */ /* 0x000fe40000011600 */
[----:B------:R-:W-:-:S04]  /*ba10*/  LOP3.LUT R0, R2, 0xff, RZ, 0xc0, !PT ;  /* 0x000000ff02007812 */ /* 0x000fc800078ec0ff */
[----:B------:R-:W-:Y:S02]  /*ba20*/  PRMT R4, R0, 0x5410, R3 ;  /* 0x0000541000047816 */ /* 0x000fe40000000003 */
[--C-:B------:R-:W-:Y:S02]  /*ba30*/  SHF.R.U32.HI R0, RZ, 0x10, R2.reuse ;  /* 0x00000010ff007819 */ /* 0x100fe40000011602 */
[----:B------:R-:W-:Y:S02]  /*ba40*/  SHF.R.U32.HI R2, RZ, 0x18, R2 ;  /* 0x00000018ff027819 */ /* 0x000fe40000011602 */
[----:B------:R-:W-:Y:S02]  /*ba50*/  LOP3.LUT R0, R0, 0xff, RZ, 0xc0, !PT ;  /* 0x000000ff00007812 */ /* 0x000fe400078ec0ff */
[----:B------:R-:W-:Y:S01]  /*ba60*/  PRMT R64, R112, 0x7054, R112 ;  /* 0x0000705470407816 */ /* 0x000fe20000000070 */
[----:B------:R-:W-:Y:S01]  /*ba70*/  IMAD.MOV.U32 R97, RZ, RZ, R95 ;  /* 0x000000ffff617224 */ /* 0x000fe200078e005f */
[----:B------:R-:W-:Y:S01]  /*ba80*/  PRMT R17, R0, 0x5410, R2 ;  /* 0x0000541000117816 */ /* 0x000fe20000000002 */
[----:B------:R-:W-:-:S02]  /*ba90*/  IMAD.MOV.U32 R39, RZ, RZ, R94 ;  /* 0x000000ffff277224 */ /* 0x000fc400078e005e */
[----:B------:R-:W-:Y:S01]  /*baa0*/  HSET2.LE.AND R0, R15, R64, PT ;  /* 0x000000400f007233 */ /* 0x000fe20003803000 */
[----:B------:R-:W-:Y:S02]  /*bab0*/  IMAD.MOV.U32 R112, RZ, RZ, R78 ;  /* 0x000000ffff707224 */ /* 0x000fe400078e004e */
[----:B--2---:R-:W-:Y:S02]  /*bac0*/  IMAD.WIDE.U32 R18, R25, -0x326172a9, RZ ;  /* 0xcd9e8d5719127825 */ /* 0x004fe400078e00ff */
[----:B------:R-:W-:Y:S02]  /*bad0*/  LOP3.LUT R10, R0, R98, RZ, 0xc0, !PT ;  /* 0x00000062000a7212 */ /* 0x000fe400078ec0ff */
[----:B------:R-:W-:Y:S02]  /*bae0*/  IMAD.MOV.U32 R95, RZ, RZ, R75 ;  /* 0x000000ffff5f7224 */ /* 0x000fe400078e004b */
[----:B------:R-:W-:Y:S02]  /*baf0*/  IMAD.MOV.U32 R25, RZ, RZ, R97 ;  /* 0x000000ffff197224 */ /* 0x000fe400078e0061 */
[----:B------:R-:W-:-:S02]  /*bb00*/  IMAD.MOV.U32 R94, RZ, RZ, R74 ;  /* 0x000000ffff5e7224 */ /* 0x000fc400078e004a */
[----:B------:R-:W-:Y:S01]  /*bb10*/  IMAD.MOV.U32 R97, RZ, RZ, R39 ;  /* 0x000000ffff617224 */ /* 0x000fe200078e0027 */
[----:B------:R-:W-:Y:S01]  /*bb20*/  HSET2.LE.AND R0, R11, R64, PT ;  /* 0x000000400b007233 */ /* 0x000fe20003803000 */
        /* <DEDUP_REMOVED lines=8> */
[----:B------:R-:W-:Y:S01]  /*bbb0*/  LOP3.LUT R11, R0, R53, RZ, 0xc0, !PT ;  /* 0x00000035000b7212 */ /* 0x000fe200078ec0ff */
[----:B------:R-:W-:Y:S01]  /*bbc0*/  IMAD.MOV.U32 R79, RZ, RZ, R78 ;  /* 0x000000ffff4f7224 */ /* 0x000fe200078e004e */
[----:B------:R-:W-:Y:S01]  /*bbd0*/  HSET2.LE.AND R0, R14, R64, PT ;  /* 0x000000400e007233 */ /* 0x000fe20003803000 */
[----:B------:R-:W-:Y:S02]  /*bbe0*/  IMAD.MOV.U32 R78, RZ, RZ, R75 ;  /* 0x000000ffff4e7224 */ /* 0x000fe400078e004b */
[----:B------:R-:W-:-:S02]  /*bbf0*/  IMAD.MOV.U32 R75, RZ, RZ, R74 ;  /* 0x000000ffff4b7224 */ /* 0x000fc400078e004a */
[----:B------:R-:W-:Y:S02]  /*bc00*/  IMAD.MOV.U32 R74, RZ, RZ, R93 ;  /* 0x000000ffff4a7224 */ /* 0x000fe400078e005d */
[----:B------:R-:W-:Y:S02]  /*bc10*/  IMAD.MOV.U32 R93, RZ, RZ, R92 ;  /* 0x000000ffff5d7224 */ /* 0x000fe400078e005c */
[----:B------:R-:W-:Y:S01]  /*bc20*/  IMAD.MOV.U32 R92, RZ, RZ, R77 ;  /* 0x000000ffff5c7224 */ /* 0x000fe200078e004d */
[----:B------:R-:W-:Y:S01]  /*bc30*/  LOP3.LUT R128, R0, R45, RZ, 0xc0, !PT ;  /* 0x0000002d00807212 */ /* 0x000fe200078ec0ff */
[----:B------:R-:W-:Y:S01]  /*bc40*/  IMAD.MOV.U32 R77, RZ, RZ, R69 ;  /* 0x000000ffff4d7224 */ /* 0x000fe200078e0045 */
[----:B---3--:R-:W-:Y:S01]  /*bc50*/  LOP3.LUT R0, R19, R250, RZ, 0x3c, !PT ;  /* 0x000000fa13007212 */ /* 0x008fe200078e3cff */
[----:B------:R-:W-:Y:S02]  /*bc60*/  IMAD.MOV.U32 R69, RZ, RZ, R54 ;  /* 0x000000ffff457224 */ /* 0x000fe400078e0036 */
[----:B------:R-:W-:-:S02]  /*bc70*/  IMAD.MOV.U32 R54, RZ, RZ, R68 ;  /* 0x000000ffff367224 */ /* 0x000fc400078e0044 */
[----:B------:R-:W-:Y:S02]  /*bc80*/  IMAD.MOV.U32 R68, RZ, RZ, R207 ;  /* 0x000000ffff447224 */ /* 0x000fe400078e00cf */
[----:B------:R-:W-:Y:S02]  /*bc90*/  IMAD.MOV.U32 R207, RZ, RZ, R205 ;  /* 0x000000ffffcf7224 */ /* 0x000fe400078e00cd */
[----:B------:R-:W-:Y:S02]  /*bca0*/  IMAD.MOV.U32 R205, RZ, RZ, R206 ;  /* 0x000000ffffcd7224 */ /* 0x000fe400078e00ce */
[----:B------:R-:W-:Y:S02]  /*bcb0*/  IMAD.MOV.U32 R206, RZ, RZ, R251 ;  /* 0x000000ffffce7224 */ /* 0x000fe400078e00fb */
[----:B------:R-:W-:-:S05]  /*bcc0*/  IMAD.WIDE.U32 R250, R0, -0x2daee0ad, RZ ;  /* 0xd2511f5300fa7825 */ /* 0x000fca00078e00ff */
[----:B------:R-:W-:Y:S01]  /*bcd0*/  LOP3.LUT R0, R251, UR4, R40, 0x96, !PT ;  /* 0x00000004fb007c12 */ /* 0x000fe2000f8e9628 */
        /* <DEDUP_REMOVED lines=16> */
[----:B------:R-:W-:Y:S01]  /*bde0*/  STL.64 [R1], R18 ;  /* 0x0000001201007387 */ /* 0x000fe20000100a00 */
[----:B------:R-:W-:Y:S02]  /*bdf0*/  IMAD.MOV.U32 R207, RZ, RZ, R206 ;  /* 0x000000ffffcf7224 */ /* 0x000fe400078e00ce */
[----:B------:R-:W-:-:S02]  /*be00*/  IMAD.MOV.U32 R205, RZ, RZ, R204 ;  /* 0x000000ffffcd7224 */ /* 0x000fc400078e00cc */
[----:B------:R-:W-:Y:S02]  /*be10*/  IMAD.MOV.U32 R99, RZ, RZ, R25 ;  /* 0x000000ffff637224 */ /* 0x000fe400078e0019 */
[----:B------:R-:W-:Y:S02]  /*be20*/  IMAD.MOV.U32 R78, RZ, RZ, R69 ;  /* 0x000000ffff4e7224 */ /* 0x000fe400078e0045 */
[----:B------:R-:W-:Y:S02]  /*be30*/  IMAD.MOV.U32 R206, RZ, RZ, R247 ;  /* 0x000000ffffce7224 */ /* 0x000fe400078e00f7 */
[----:B------:R-:W-:Y:S02]  /*be40*/  IMAD.MOV.U32 R25, RZ, RZ, R113 ;  /* 0x000000ffff197224 */ /* 0x000fe400078e0071 */
[----:B------:R-:W-:Y:S02]  /*be50*/  IMAD.MOV.U32 R69, RZ, RZ, R232 ;  /* 0x000000ffff457224 */ /* 0x000fe400078e00e8 */
[----:B------:R-:W-:Y:S01]  /*be60*/  IMAD.MOV.U32 R96, RZ, RZ, R41 ;  /* 0x000000ffff607224 */ /* 0x000fe200078e0029 */
[----:B------:R-:W2:Y:S01]  /*be70*/  LDL.LU R232, [R1+0x11c] ;  /* 0x00011c0001e87983 */ /* 0x000ea20000300800 */
[----:B------:R-:W-:-:S02]  /*be80*/  IMAD.MOV.U32 R42, RZ, RZ, R112 ;  /* 0x000000ffff2a7224 */ /* 0x000fc400078e0070 */
[----:B------:R-:W-:Y:S02]  /*be90*/  IMAD.MOV.U32 R113, RZ, RZ, R94 ;  /* 0x000000ffff717224 */ /* 0x000fe400078e005e */
[----:B------:R-:W-:Y:S02]  /*bea0*/  IMAD.MOV.U32 R47, RZ, RZ, R79 ;  /* 0x000000ffff2f7224 */ /* 0x000fe400078e004f */
[----:B------:R-:W-:Y:S02]  /*beb0*/  IMAD.MOV.U32 R65, RZ, RZ, R169 ;  /* 0x000000ffff417224 */ /* 0x000fe400078e00a9 */
[----:B------:R-:W-:Y:S01]  /*bec0*/  IMAD.MOV.U32 R112, RZ, RZ, R95 ;  /* 0x000000ffff707224 */ /* 0x000fe200078e005f */
[----:B------:R-:W3:Y:S01]  /*bed0*/  LDL.LU R169, [R1+0x118] ;  /* 0x0001180001a97983 */ /* 0x000ee20000300800 */
[----:B------:R-:W-:Y:S02]  /*bee0*/  IMAD.MOV.U32 R79, RZ, RZ, R75 ;  /* 0x000000ffff4f7224 */ /* 0x000fe400078e004b */
[----:B------:R-:W-:-:S02]  /*bef0*/  IMAD.MOV.U32 R94, RZ, RZ, R68 ;  /* 0x000000ffff5e7224 */ /* 0x000fc400078e0044 */
[----:B------:R-:W-:Y:S02]  /*bf00*/  IMAD.MOV.U32 R41, RZ, RZ, R168 ;  /* 0x000000ffff297224 */ /* 0x000fe400078e00a8 */
[----:B------:R-:W-:Y:S01]  /*bf10*/  IMAD.MOV.U32 R75, RZ, RZ, R54 ;  /* 0x000000ffff4b7224 */ /* 0x000fe200078e0036 */
[----:B------:R-:W3:Y:S01]  /*bf20*/  LDL.LU R168, [R1+0x114] ;  /* 0x0001140001a87983 */ /* 0x000ee20000300800 */
[----:B------:R-:W-:Y:S02]  /*bf30*/  IMAD.MOV.U32 R95, RZ, RZ, R205 ;  /* 0x000000ffff5f7224 */ /* 0x000fe400078e00cd */
[----:B------:R-:W-:Y:S02]  /*bf40*/  IMAD.MOV.U32 R68, RZ, RZ, R213 ;  /* 0x000000ffff447224 */ /* 0x000fe400078e00d5 */
[----:B------:R-:W-:Y:S01]  /*bf50*/  IMAD.MOV.U32 R66, RZ, RZ, R39 ;  /* 0x000000ffff427224 */ /* 0x000fe200078e0027 */
[----:B------:R-:W4:Y:S01]  /*bf60*/  LDL.LU R213, [R1+0x110] ;  /* 0x0001100001d57983 */ /* 0x000f220000300800 */
[----:B------:R-:W-:-:S02]  /*bf70*/  IMAD.MOV.U32 R54, RZ, RZ, R206 ;  /* 0x000000ffff367224 */ /* 0x000fc400078e00ce */
[----:B------:R-:W-:Y:S02]  /*bf80*/  IMAD.MOV.U32 R205, RZ, RZ, R217 ;  /* 0x000000ffffcd7224 */ /* 0x000fe400078e00d9 */
[----:B------:R-:W-:Y:S01]  /*bf90*/  IMAD.MOV.U32 R39, RZ, RZ, R207 ;  /* 0x000000ffff277224 */ /* 0x000fe200078e00cf */
[----:B------:R1:W5:Y:S01]  /*bfa0*/  LDL.LU R217, [R1+0x10c] ;  /* 0x00010c0001d97983 */ /* 0x0003620000300800 */
[----:B------:R-:W-:Y:S02]  /*bfb0*/  IMAD.MOV.U32 R206, RZ, RZ, R221 ;  /* 0x000000ffffce7224 */ /* 0x000fe400078e00dd */
[----:B------:R-:W-:Y:S01]  /*bfc0*/  IMAD.MOV.U32 R207, RZ, RZ, R189 ;  /* 0x000000ffffcf7224 */ /* 0x000fe200078e00bd */
[----:B------:R1:W5:Y:S04]  /*bfd0*/  LDL.LU R221, [R1+0x108] ;  /* 0x0001080001dd7983 */ /* 0x0003680000300800 */
[----:B------:R-:W2:Y:S01]  /*bfe0*/  LDL.LU R189, [R1+0x104] ;  /* 0x0001040001bd7983 */ /* 0x000ea20000300800 */
[----:B------:R-:W-:-:S02]  /*bff0*/  IMAD.MOV.U32 R204, RZ, RZ, R246 ;  /* 0x000000ffffcc7224 */ /* 0x000fc400078e00f6 */
[----:B------:R-:W-:Y:S02]  /*c000*/  IMAD.MOV.U32 R98, RZ, RZ, R40 ;  /* 0x000000ffff627224 */ /* 0x000fe400078e0028 */
[----:B------:R-:W-:Y:S02]  /*c010*/  IMAD.MOV.U32 R40, RZ, RZ, R204 ;  /* 0x000000ffff287224 */ /* 0x000fe400078e00cc */
[----:B------:R-:W-:Y:S02]  /*c020*/  IMAD.MOV.U32 R204, RZ, RZ, R191 ;  /* 0x000000ffffcc7224 */ /* 0x000fe400078e00bf */
[----:B------:R-:W3:Y:S01]  /*c030*/  LDL.LU R191, [R1+0x100] ;  /* 0x0001000001bf7983 */ /* 0x000ee20000300800 */
[----:B------:R-:W-:-:S03]  /*c040*/  IMAD.MOV.U32 R52, RZ, RZ, R194 ;  /* 0x000000ffff347224 */ /* 0x000fc600078e00c2 */
[----:B------:R-:W3:Y:S01]  /*c050*/  LDL.LU R194, [R1+0xfc] ;  /* 0x0000fc0001c27983 */ /* 0x000ee20000300800 */
[----:B------:R-:W-:-:S03]  /*c060*/  IMAD.MOV.U32 R82, RZ, RZ, R193 ;  /* 0x000000ffff527224 */ /* 0x000fc600078e00c1 */
[----:B------:R-:W3:Y:S01]  /*c070*/  LDL.LU R193, [R1+0xf8] ;  /* 0x0000f80001c17983 */ /* 0x000ee20000300800 */
[--C-:B------:R-:W-:Y:S01]  /*c080*/  HSET2.LE.AND R2, R9, R64.reuse, PT ;  /* 0x0000004009027233 */ /* 0x100fe20003803000 */
[C---:B------:R-:W-:Y:S01]  /*c090*/  PRMT R5, R101.reuse, 0x7632, R5 ;  /* 0x0000763265057816 */ /* 0x040fe20000000005 */
[--C-:B------:R-:W-:Y:S01]  /*c0a0*/  HSET2.LE.AND R3, R8, R64.reuse, PT ;  /* 0x0000004008037233 */ /* 0x100fe20003803000 */
[----:B------:R-:W-:Y:S02]  /*c0b0*/  PRMT R6, R101, 0x7610, R6 ;  /* 0x0000761065067816 */ /* 0x000fe40000000006 */
[----:B------:R-:W-:Y:S01]  /*c0c0*/  LOP3.LUT R8, R2, R103, RZ, 0xc0, !PT ;  /* 0x0000006702087212 */ /* 0x000fe200078ec0ff */
[----:B------:R-:W-:Y:S02]  /*c0d0*/  @!P5 HADD2 R71, -R5.H0_H0, -RZ.H0_H0 ;  /* 0xa00000ff0547d230 */ /* 0x000fe40000000900 */
[----:B------:R-:W-:Y:S01]  /*c0e0*/  HSET2.LE.AND R2, R7, R64, PT ;  /* 0x0000004007027233 */ /* 0x000fe20003803000 */
[----:B------:R-:W-:Y:S01]  /*c0f0*/  IMAD.WIDE.U32 R246, R0, -0x326172a9, RZ ;  /* 0xcd9e8d5700f67825 */ /* 0x000fe200078e00ff */
[----:B------:R-:W-:-:S02]  /*c100*/  PRMT R21, R6, 0x5410, R5 ;  /* 0x0000541006157816 */ /* 0x000fc40000000005 */
[----:B------:R-:W-:Y:S02]  /*c110*/  @!P5 PRMT R5, R71, 0x5410, RZ ;  /* 0x000054104705d816 */ /* 0x000fe400000000ff */
[----:B------:R-:W-:Y:S02]  /*c120*/  LOP3.LUT R129, R2, R44, RZ, 0xc0, !PT ;  /* 0x0000002c02817212 */ /* 0x000fe400078ec0ff */
[----:B------:R-:W-:Y:S02]  /*c130*/  LOP3.LUT R2, R115, UR15, R18, 0x96, !PT ;  /* 0x0000000f73027c12 */ /* 0x000fe4000f8e9612 */
[----:B------:R-:W-:Y:S01]  /*c140*/  LOP3.LUT R0, R247, UR14, R114, 0x96, !PT ;  /* 0x0000000ef7007c12 */ /* 0x000fe2000f8e9672 */
[----:B------:R-:W-:Y:S01]  /*c150*/  STG.E.U16 [R30.64+-0x3e], R16 ;  /* 0xffffc2101e007986 */ /* 0x000fe2000c10151c */
[----:B------:R-:W-:Y:S01]  /*c160*/  LOP3.LUT R9, R3, R102, RZ, 0xc0, !PT ;  /* 0x0000006603097212 */ /* 0x000fe200078ec0ff */
[----:B------:R-:W-:Y:S02]  /*c170*/  HSET2.LE.AND R3, R4, R64, PT ;  /* 0x0000004004037233 */ /* 0x000fe40003803000 */
[----:B------:R1:W-:Y:S01]  /*c180*/  STG.E.U16 [R28.64+-0x3e], R5 ;  /* 0xffffc2051c007986 */ /* 0x0003e2000c10151c */
[----:B------:R-:W-:Y:S01]  /*c190*/  @!P6 HADD2 R70, -R6.H0_H0, -RZ.H0_H0 ;  /* 0xa00000ff0646e230 */ /* 0x000fe20000000900 */
[----:B------:R-:W-:-:S04]  /*c1a0*/  IMAD.WIDE.U32 R14, R0, -0x2daee0ad, RZ ;  /* 0xd2511f53000e7825 */ /* 0x000fc800078e00ff */
[----:B------:R-:W-:-:S05]  /*c1b0*/  @!P6 PRMT R6, R70, 0x5410, RZ ;  /* 0x000054104606e816 */ /* 0x000fca00000000ff */
[----:B------:R1:W-:Y:S02]  /*c1c0*/  STG.E.U16 [R28.64+-0x40], R6 ;  /* 0xffffc0061c007986 */ /* 0x0003e4000c10151c */
[----:B-1----:R-:W-:-:S05]  /*c1d0*/  IMAD.WIDE.U32 R4, R2, -0x2daee0ad, RZ ;  /* 0xd2511f5302047825 */ /* 0x002fca00078e00ff */
[----:B------:R-:W-:Y:S02]  /*c1e0*/  LOP3.LUT R2, R5, UR13, R250, 0x96, !PT ;  /* 0x0000000d05027c12 */ /* 0x000fe4000f8e96fa */
[----:B------:R-:W-:-:S03]  /*c1f0*/  LOP3.LUT R0, R15, UR11, R4, 0x96, !PT ;  /* 0x0000000b0f007c12 */ /* 0x000fc6000f8e9604 */
[----:B------:R-:W-:-:S04]  /*c200*/  IMAD.WIDE.U32 R4, R2, -0x326172a9, RZ ;  /* 0xcd9e8d5702047825 */ /* 0x000fc800078e00ff */
[----:B------:R-:W-:Y:S01]  /*c210*/  IMAD.WIDE.U32 R6, R0, -0x326172a9, RZ ;  /* 0xcd9e8d5700067825 */ /* 0x000fe200078e00ff */
[----:B------:R-:W-:-:S03]  /*c220*/  LOP3.LUT R2, R5, UR12, R246, 0x96, !PT ;  /* 0x0000000c05027c12 */ /* 0x000fc6000f8e96f6 */
[----:B------:R-:W-:Y:S01]  /*c230*/  IMAD.MOV.U32 R115, RZ, RZ, R43 ;  /* 0x000000ffff737224 */ /* 0x000fe200078e002b */
[----:B------:R-:W-:Y:S01]  /*c240*/  LOP3.LUT R0, R7, UR10, R4, 0x96, !PT ;  /* 0x0000000a07007c12 */ /* 0x000fe2000f8e9604 */
[----:B------:R-:W-:Y:S01]  /*c250*/  IMAD.MOV.U32 R43, RZ, RZ, R42 ;  /* 0x000000ffff2b7224 */ /* 0x000fe200078e002a */
[----:B------:R-:W-:Y:S01]  /*c260*/  LOP3.LUT R130, R3, R23, RZ, 0xc0, !PT ;  /* 0x0000001703827212 */ /* 0x000fe200078ec0ff */
[----:B------:R-:W-:Y:S01]  /*c270*/  IMAD.MOV.U32 R42, RZ, RZ, R66 ;  /* 0x000000ffff2a7224 */ /* 0x000fe200078e0042 */
[----:B------:R1:W-:Y:S01]  /*c280*/  STG.E.U16 [R12.64+-0x30], R24 ;  /* 0xffffd0180c007986 */ /* 0x0003e2000c10151c */
[----:B------:R-:W-:Y:S02]  /*c290*/  IMAD.MOV.U32 R66, RZ, RZ, R25 ;  /* 0x000000ffff427224 */ /* 0x000fe400078e0019 */
[----:B------:R-:W-:-:S05]  /*c2a0*/  IMAD.WIDE.U32 R2, R2, -0x2daee0ad, RZ ;  /* 0xd2511f5302027825 */ /* 0x000fca00078e00ff */
[----:B------:R-:W-:Y:S01]  /*c2b0*/  LOP3.LUT R3, R3, UR9, R14, 0x96, !PT ;  /* 0x0000000903037c12 */ /* 0x000fe2000f8e960e */
[----:B------:R-:W-:-:S04]  /*c2c0*/  IMAD.MOV.U32 R114, RZ, RZ, R47 ;  /* 0x000000ffff727224 */ /* 0x000fc800078e002f */
[----:B------:R-:W-:-:S04]  /*c2d0*/  IMAD.WIDE.U32 R4, R3, -0x326172a9, RZ ;  /* 0xcd9e8d5703047825 */ /* 0x000fc800078e00ff */
[----:B-1----:R-:W-:Y:S01]  /*c2e0*/  IMAD.WIDE.U32 R24, R0, -0x2daee0ad, RZ ;  /* 0xd2511f5300187825 */ /* 0x002fe200078e00ff */
[----:B------:R-:W-:-:S04]  /*c2f0*/  HSET2.LE.AND R0, R17, R64, PT ;  /* 0x0000004011007233 */ /* 0x000fc80003803000 */
[----:B------:R-:W-:Y:S01]  /*c300*/  LOP3.LUT R2, R25, UR7, R2, 0x96, !PT ;  /* 0x0000000719027c12 */ /* 0x000fe2000f8e9602 */
[----:B------:R-:W-:-:S04]  /*c310*/  IMAD.MOV.U32 R47, RZ, RZ, R131 ;  /* 0x000000ffff2f7224 */ /* 0x000fc800078e0083 */
[----:B------:R-:W-:Y:S01]  /*c320*/  IMAD.WIDE.U32 R2, R2, -0x326172a9, RZ ;  /* 0xcd9e8d5702027825 */ /* 0x000fe200078e00ff */
[----:B------:R-:W-:-:S04]  /*c330*/  LOP3.LUT R131, R0, R36, RZ, 0xc0, !PT ;  /* 0x0000002400837212 */ /* 0x000fc800078ec0ff */
[----:B------:R-:W-:Y:S02]  /*c340*/  LOP3.LUT R0, R3, UR17, R4, 0x96, !PT ;  /* 0x0000001103007c12 */ /* 0x000fe4000f8e9604 */
[C---:B------:R-:W-:Y:S02]  /*c350*/  LOP3.LUT R3, R2.reuse, 0xffff, RZ, 0xc0, !PT ;  /* 0x0000ffff02037812 */ /* 0x040fe400078ec0ff */
[----:B------:R-:W-:Y:S02]  /*c360*/  LOP3.LUT R15, R5, UR8, R6, 0x96, !PT ;  /* 0x00000008050f7c12 */ /* 0x000fe4000f8e9606 */
[--C-:B------:R-:W-:Y:S02]  /*c370*/  SHF.R.U32.HI R4, RZ, 0x10, R2.reuse ;  /* 0x00000010ff047819 */ /* 0x100fe40000011602 */
[----:B------:R-:W-:Y:S02]  /*c380*/  LOP3.LUT R5, R2, 0xff, RZ, 0xc0, !PT ;  /* 0x000000ff02057812 */ /* 0x000fe400078ec0ff */
[----:B------:R-:W-:-:S02]  /*c390*/  SHF.R.U32.HI R6, RZ, 0x18, R2 ;  /* 0x00000018ff067819 */ /* 0x000fc40000011602 */
[----:B------:R-:W-:Y:S02]  /*c3a0*/  SHF.R.U32.HI R2, RZ, 0x8, R3 ;  /* 0x00000008ff027819 */ /* 0x000fe40000011603 */
[----:B------:R-:W-:Y:S02]  /*c3b0*/  LOP3.LUT R3, R4, 0xff, RZ, 0xc0, !PT ;  /* 0x000000ff04037812 */ /* 0x000fe400078ec0ff */
[----:B------:R-:W-:Y:S02]  /*c3c0*/  PRMT R5, R5, 0x5410, R2 ;  /* 0x0000541005057816 */ /* 0x000fe40000000002 */
[----:B------:R-:W-:Y:S02]  /*c3d0*/  LOP3.LUT R2, R0, 0xffff, RZ, 0xc0, !PT ;  /* 0x0000ffff00027812 */ /* 0x000fe400078ec0ff */
[----:B------:R-:W-:Y:S02]  /*c3e0*/  PRMT R6, R3, 0x5410, R6 ;  /* 0x0000541003067816 */ /* 0x000fe40000000006 */
[----:B------:R-:W-:-:S02]  /*c3f0*/  SHF.R.U32.HI R3, RZ, 0x8, R2 ;  /* 0x00000008ff037819 */ /* 0x000fc40000011602 */
[----:B------:R-:W-:-:S04]  /*c400*/  LOP3.LUT R2, R0, 0xff, RZ, 0xc0, !PT ;  /* 0x000000ff00027812 */ /* 0x000fc800078ec0ff */
[----:B------:R-:W-:Y:S02]  /*c410*/  PRMT R4, R2, 0x5410, R3 ;  /* 0x0000541002047816 */ /* 0x000fe40000000003 */
[--C-:B------:R-:W-:Y:S02]  /*c420*/  SHF.R.U32.HI R3, RZ, 0x10, R0.reuse ;  /* 0x00000010ff037819 */ /* 0x100fe40000011600 */
[----:B------:R-:W-:Y:S02]  /*c430*/  SHF.R.U32.HI R2, RZ, 0x18, R0 ;  /* 0x00000018ff027819 */ /* 0x000fe40000011600 */
[----:B------:R-:W-:-:S04]  /*c440*/  LOP3.LUT R0, R3, 0xff, RZ, 0xc0, !PT ;  /* 0x000000ff03007812 */ /* 0x000fc800078ec0ff */
[----:B------:R-:W-:Y:S01]  /*c450*/  PRMT R14, R0, 0x5410, R2 ;  /* 0x00005410000e7816 */ /* 0x000fe20000000002 */
[--C-:B------:R-:W-:Y:S02]  /*c460*/  HSET2.LE.AND R0, R5, R64.reuse, PT ;  /* 0x0000004005007233 */ /* 0x100fe40003803000 */
[--C-:B------:R-:W-:Y:S02]  /*c470*/  HSET2.LE.AND R2, R6, R64.reuse, PT ;  /* 0x0000004006027233 */ /* 0x100fe40003803000 */
[--C-:B------:R-:W-:Y:S01]  /*c480*/  HSET2.LE.AND R3, R4, R64.reuse, PT ;  /* 0x0000004004037233 */ /* 0x100fe20003803000 */
[----:B------:R-:W-:Y:S01]  /*c490*/  LOP3.LUT R6, R0, R37, RZ, 0xc0, !PT ;  /* 0x0000002500067212 */ /* 0x000fe200078ec0ff */
[----:B------:R-:W-:Y:S01]  /*c4a0*/  HSET2.LE.AND R0, R14, R64, PT ;  /* 0x000000400e007233 */ /* 0x000fe20003803000 */
[----:B------:R-:W-:Y:S02]  /*c4b0*/  LOP3.LUT R7, R2, R22, RZ, 0xc0, !PT ;  /* 0x0000001602077212 */ /* 0x000fe400078ec0ff */
[----:B------:R-:W-:-:S02]  /*c4c0*/  LOP3.LUT R4, R3, R38, RZ, 0xc0, !PT ;  /* 0x0000002603047212 */ /* 0x000fc400078ec0ff */
[----:B------:R-:W-:Y:S01]  /*c4d0*/  LOP3.LUT R5, R0, R21, RZ, 0xc0, !PT ;  /* 0x0000001500057212 */ /* 0x000fe200078ec0ff */
[----:B------:R-:W-:Y:S02]  /*c4e0*/  IMAD.MOV.U32 R100, RZ, RZ, R47 ;  /* 0x000000ffff647224 */ /* 0x000fe400078e002f */
[----:B------:R-:W-:Y:S02]  /*c4f0*/  IMAD.MOV.U32 R47, RZ, RZ, R39 ;  /* 0x000000ffff2f7224 */ /* 0x000fe400078e0027 */
[----:B------:R-:W-:Y:S02]  /*c500*/  IMAD.MOV.U32 R46, RZ, RZ, R203 ;  /* 0x000000ffff2e7224 */ /* 0x000fe400078e00cb */
[----:B------:R-:W-:Y:S01]  /*c510*/  IMAD.MOV.U32 R101, RZ, RZ, R43 ;  /* 0x000000ffff657224 */ /* 0x000fe200078e002b */
[----:B------:R1:W5:Y:S01]  /*c520*/  LDL.LU R203, [R1+0xf4] ;  /* 0x0000f40001cb7983 */ /* 0x0003620000300800 */
        /* <DEDUP_REMOVED lines=8> */
[----:B--2---:R-:W3:Y:S02]  /*c5b0*/  LDSM.16.MT88.4 R16, [R189+0xa000] ;  /* 0x00a00000bd10783b */ /* 0x004ee40000004200 */
[-C--:B---3--:R-:W-:Y:S08]  /*c5c0*/  HMMA.16816.F32 R168, R8, R16.reuse, R168 ;  /* 0x0000001008a8723c */ /* 0x088ff000000018a8 */
[C---:B------:R-:W-:Y:S08]  /*c5d0*/  HMMA.16816.F32 R152, R4.reuse, R16, R152 ;  /* 0x000000100498723c */ /* 0x040ff00000001898 */
[-C--:B------:R-:W-:Y:S08]  /*c5e0*/  HMMA.16816.F32 R148, R4, R18.reuse, R148 ;  /* 0x000000120494723c */ /* 0x080ff00000001894 */
[----:B------:R-:W-:Y:S01]  /*c5f0*/  HMMA.16816.F32 R36, R8, R18, R232 ;  /* 0x000000120824723c */ /* 0x000fe200000018e8 */
[----:B------:R-:W2:Y:S01]  /*c600*/  LDSM.16.MT88.4 R16, [R191+0xa000] ;  /* 0x00a00000bf10783b */ /* 0x000ea20000004200 */
[----:B------:R-:W-:-:S02]  /*c610*/  IMAD.MOV.U32 R83, RZ, RZ, R202 ;  /* 0x000000ffff537224 */ /* 0x000fc400078e00ca */
[----:B------:R-:W-:Y:S01]  /*c620*/  IMAD.MOV.U32 R56, RZ, RZ, R74 ;  /* 0x000000ffff387224 */ /* 0x000fe200078e004a */
[----:B------:R1:W5:Y:S01]  /*c630*/  LDL.LU R202, [R1+0xf0] ;  /* 0x0000f00001ca7983 */ /* 0x0003620000300800 */
[----:B------:R-:W-:Y:S02]  /*c640*/  IMAD.MOV.U32 R70, RZ, RZ, R65 ;  /* 0x000000ffff467224 */ /* 0x000fe400078e0041 */
[----:B------:R-:W-:Y:S02]  /*c650*/  IMAD.MOV.U32 R74, RZ, RZ, R201 ;  /* 0x000000ffff4a7224 */ /* 0x000fe400078e00c9 */
[----:B------:R-:W-:Y:S01]  /*c660*/  IMAD.MOV.U32 R59, RZ, RZ, R77 ;  /* 0x000000ffff3b7224 */ /* 0x000fe200078e004d */
[----:B------:R1:W5:Y:S01]  /*c670*/  LDL.LU R201, [R1+0xec] ;  /* 0x0000ec0001c97983 */ /* 0x0003620000300800 */
[----:B------:R-:W-:Y:S02]  /*c680*/  IMAD.MOV.U32 R65, RZ, RZ, R76 ;  /* 0x000000ffff417224 */ /* 0x000fe400078e004c */
[----:B------:R-:W-:Y:S01]  /*c690*/  IMAD.MOV.U32 R75, RZ, RZ, R200 ;  /* 0x000000ffff4b7224 */ /* 0x000fe200078e00c8 */
[-C--:B--2---:R-:W-:Y:S08]  /*c6a0*/  HMMA.16816.F32 R160, R8, R16.reuse, R160 ;  /* 0x0000001008a0723c */ /* 0x084ff000000018a0 */
        /* <DEDUP_REMOVED lines=8> */
[----:B------:R-:W-:Y:S01]  /*c730*/  IMAD.MOV.U32 R79, RZ, RZ, R73 ;  /* 0x000000ffff4f7224 */ /* 0x000fe200078e0049 */
[----:B------:R1:W5:Y:S01]  /*c740*/  LDL.LU R199, [R1+0xe4] ;  /* 0x0000e40001c77983 */ /* 0x0003620000300800 */
[----:B------:R-:W-:Y:S02]  /*c750*/  IMAD.MOV.U32 R72, RZ, RZ, R67 ;  /* 0x000000ffff487224 */ /* 0x000fe400078e0043 */
[----:B------:R-:W-:Y:S02]  /*c760*/  IMAD.MOV.U32 R84, RZ, RZ, R198 ;  /* 0x000000ffff547224 */ /* 0x000fe400078e00c6 */
[----:B------:R-:W-:Y:S01]  /*c770*/  IMAD.MOV.U32 R73, RZ, RZ, R81 ;  /* 0x000000ffff497224 */ /* 0x000fe200078e0051 */
[----:B------:R1:W5:Y:S01]  /*c780*/  LDL.LU R198, [R1+0xe0] ;  /* 0x0000e00001c67983 */ /* 0x0003620000300800 */
[----:B------:R-:W-:-:S02]  /*c790*/  IMAD.MOV.U32 R67, RZ, RZ, R197 ;  /* 0x000000ffff437224 */ /* 0x000fc400078e00c5 */
[----:B------:R-:W-:Y:S01]  /*c7a0*/  IMAD.MOV.U32 R58, RZ, RZ, R92 ;  /* 0x000000ffff3a7224 */ /* 0x000fe200078e005c */
[----:B------:R1:W5:Y:S01]  /*c7b0*/  LDL.LU R197, [R1+0xdc] ;  /* 0x0000dc0001c57983 */ /* 0x0003620000300800 */
[----:B------:R-:W-:Y:S02]  /*c7c0*/  IMAD.MOV.U32 R81, RZ, RZ, R196 ;  /* 0x000000ffff517224 */ /* 0x000fe400078e00c4 */
[----:B------:R-:W-:Y:S01]  /*c7d0*/  IMAD.MOV.U32 R57, RZ, RZ, R93 ;  /* 0x000000ffff397224 */ /* 0x000fe200078e005d */
[----:B------:R1:W5:Y:S01]  /*c7e0*/  LDL.LU R196, [R1+0xd8] ;  /* 0x0000d80001c47983 */ /* 0x0003620000300800 */
[----:B------:R-:W-:Y:S02]  /*c7f0*/  IMAD.MOV.U32 R92, RZ, RZ, R195 ;  /* 0x000000ffff5c7224 */ /* 0x000fe400078e00c3 */
[----:B------:R-:W-:Y:S01]  /*c800*/  IMAD.MOV.U32 R103, RZ, RZ, R66 ;  /* 0x000000ffff677224 */ /* 0x000fe200078e0042 */
[----:B------:R1:W5:Y:S01]  /*c810*/  LDL.LU R195, [R1+0xd4] ;  /* 0x0000d40001c37983 */ /* 0x0003620000300800 */
[----:B------:R-:W-:-:S02]  /*c820*/  IMAD.MOV.U32 R93, RZ, RZ, R192 ;  /* 0x000000ffff5d7224 */ /* 0x000fc400078e00c0 */
[----:B------:R-:W-:Y:S01]  /*c830*/  IMAD.MOV.U32 R66, RZ, RZ, R95 ;  /* 0x000000ffff427224 */ /* 0x000fe200078e005f */
[----:B------:R1:W5:Y:S01]  /*c840*/  LDL.LU R192, [R1+0xd0] ;  /* 0x0000d00001c07983 */ /* 0x0003620000300800 */
[----:B------:R-:W-:Y:S01]  /*c850*/  IMAD.MOV.U32 R94, RZ, RZ, R190 ;  /* 0x000000ffff5e7224 */ /* 0x000fe200078e00be */
[----:B------:R-:W-:Y:S01]  /*c860*/  @!P2 HADD2 R61, -R27.H0_H0, -RZ.H0_H0 ;  /* 0xa00000ff1b3da230 */ /* 0x000fe20000000900 */
[----:B------:R-:W-:Y:S01]  /*c870*/  IMAD.MOV.U32 R95, RZ, RZ, R188 ;  /* 0x000000ffff5f7224 */ /* 0x000fe200078e00bc */
[----:B------:R1:W5:Y:S01]  /*c880*/  LDL.LU R190, [R1+0xcc] ;  /* 0x0000cc0001be7983 */ /* 0x0003620000300800 */
[----:B------:R-:W-:-:S03]  /*c890*/  @!P3 HADD2 R63, -R26.H0_H0, -RZ.H0_H0 ;  /* 0xa00000ff1a3fb230 */ /* 0x000fc60000000900 */
[----:B------:R1:W5:Y:S01]  /*c8a0*/  LDL.LU R188, [R1+0xc8] ;  /* 0x0000c80001bc7983 */ /* 0x0003620000300800 */
[----:B------:R-:W-:Y:S01]  /*c8b0*/  IMAD.MOV.U32 R232, RZ, RZ, R46 ;  /* 0x000000ffffe87224 */ /* 0x000fe200078e002e */
[----:B------:R-:W-:Y:S01]  /*c8c0*/  @!P4 PRMT R183, R62, 0x5410, RZ ;  /* 0x000054103eb7c816 */ /* 0x000fe200000000ff */
[----:B------:R-:W-:Y:S01]  /*c8d0*/  IMAD.MOV.U32 R233, RZ, RZ, R47 ;  /* 0x000000ffffe97224 */ /* 0x000fe200078e002f */
[----:B------:R-:W-:Y:S01]  /*c8e0*/  @!P2 PRMT R27, R61, 0x5410, RZ ;  /* 0x000054103d1ba816 */ /* 0x000fe200000000ff */
[----:B------:R-:W-:Y:S01]  /*c8f0*/  IMAD.MOV.U32 R21, RZ, RZ, R52 ;  /* 0x000000ffff157224 */ /* 0x000fe200078e0034 */
[----:B------:R-:W-:Y:S01]  /*c900*/  @!P3 PRMT R26, R63, 0x5410, RZ ;  /* 0x000054103f1ab816 */ /* 0x000fe200000000ff */
[----:B------:R-:W-:Y:S01]  /*c910*/  IMAD.MOV.U32 R235, RZ, RZ, R54 ;  /* 0x000000ffffeb7224 */ /* 0x000fe200078e0036 */
[-C--:B--2---:R-:W-:Y:S08]  /*c920*/  HMMA.16816.F32 R44, R8, R16.reuse, R56 ;  /* 0x00000010082c723c */ /* 0x084ff00000001838 */
[C---:B------:R-:W-:Y:S08]  /*c930*/  HMMA.16816.F32 R52, R4.reuse, R16, R116 ;  /* 0x000000100434723c */ /* 0x040ff00000001874 */
[-C--:B------:R-:W-:Y:S08]  /*c940*/  HMMA.16816.F32 R56, R4, R18.reuse, R156 ;  /* 0x000000120438723c */ /* 0x080ff0000000189c */
[----:B------:R-:W-:Y:S01]  /*c950*/  HMMA.16816.F32 R60, R8, R18, R68 ;  /* 0x00000012083c723c */ /* 0x000fe20000001844 */
[----:B------:R-:W2:Y:S01]  /*c960*/  LDSM.16.MT88.4 R16, [R193+0xa000] ;  /* 0x00a00000c110783b */ /* 0x000ea20000004200 */
[----:B------:R-:W-:-:S02]  /*c970*/  IMAD.MOV.U32 R20, RZ, RZ, R83 ;  /* 0x000000ffff147224 */ /* 0x000fc400078e0053 */
[----:B------:R-:W-:Y:S02]  /*c980*/  IMAD.MOV.U32 R22, RZ, RZ, R82 ;  /* 0x000000ffff167224 */ /* 0x000fe400078e0052 */
[----:B------:R-:W-:Y:S02]  /*c990*/  IMAD.MOV.U32 R157, RZ, RZ, R79 ;  /* 0x000000ffff9d7224 */ /* 0x000fe400078e004f */
[----:B------:R-:W-:Y:S02]  /*c9a0*/  IMAD.MOV.U32 R158, RZ, RZ, R78 ;  /* 0x000000ffff9e7224 */ /* 0x000fe400078e004e */
[----:B------:R-:W-:Y:S01]  /*c9b0*/  IMAD.MOV.U32 R159, RZ, RZ, R77 ;  /* 0x000000ffff9f7224 */ /* 0x000fe200078e004d */
[-C--:B--2---:R-:W-:Y:S08]  /*c9c0*/  HMMA.16816.F32 R68, R8, R16.reuse, R72 ;  /* 0x000000100844723c */ /* 0x084ff00000001848 */
[----:B------:R-:W-:Y:S07]  /*c9d0*/  HMMA.16816.F32 R72, R4, R16, R164 ;  /* 0x000000100448723c */ /* 0x000fee00000018a4 */
[----:B------:R-:W-:-:S02]  /*c9e0*/  IMAD.MOV.U32 R164, RZ, RZ, R76 ;  /* 0x000000ffffa47224 */ /* 0x000fc400078e004c */
[----:B------:R-:W-:Y:S01]  /*c9f0*/  IMAD.MOV.U32 R167, RZ, RZ, R81 ;  /* 0x000000ffffa77224 */ /* 0x000fe200078e0051 */
[-C--:B------:R-:W-:Y:S08]  /*ca00*/  HMMA.16816.F32 R76, R4, R18.reuse, R184 ;  /* 0x00000012044c723c */ /* 0x080ff000000018b8 */
[----:B------:R-:W-:Y:S01]  /*ca10*/  HMMA.16816.F32 R80, R8, R18, R92 ;  /* 0x000000120850723c */ /* 0x000fe2000000185c */
[----:B------:R-:W2:Y:S01]  /*ca20*/  LDSM.16.MT88.4 R16, [R189+0xb000] ;  /* 0x00b00000bd10783b */ /* 0x000ea20000004200 */
[----:B------:R-:W-:-:S02]  /*ca30*/  IMAD.MOV.U32 R234, RZ, RZ, R66 ;  /* 0x000000ffffea7224 */ /* 0x000fc400078e0042 */
[----:B------:R-:W-:-:S04]  /*ca40*/  IMAD.MOV.U32 R165, RZ, RZ, R84 ;  /* 0x000000ffffa57224 */ /* 0x000fc800078e0054 */
[-C--:B--2---:R-:W-:Y:S08]  /*ca50*/  HMMA.16816.F32 R204, R8, R16.reuse, R204 ;  /* 0x0000001008cc723c */ /* 0x084ff000000018cc */
[C---:B------:R-:W-:Y:S08]  /*ca60*/  HMMA.16816.F32 R84, R4.reuse, R16, R224 ;  /* 0x000000100454723c */ /* 0x040ff000000018e0 */
[-C--:B------:R-:W-:Y:S08]  /*ca70*/  HMMA.16816.F32 R92, R4, R18.reuse, R228 ;  /* 0x00000012045c723c */ /* 0x080ff000000018e4 */
[----:B------:R-:W-:Y:S01]  /*ca80*/  HMMA.16816.F32 R184, R8, R18, R232 ;  /* 0x0000001208b8723c */ /* 0x000fe200000018e8 */
[----:B------:R-:W2:Y:S01]  /*ca90*/  LDSM.16.MT88.4 R16, [R191+0xb000] ;  /* 0x00b00000bf10783b */ /* 0x000ea20000004200 */
[----:B------:R-:W-:-:S06]  /*caa0*/  IMAD.WIDE.U32 R2, R15, -0x2daee0ad, RZ ;  /* 0xd2511f530f027825 */ /* 0x000fcc00078e00ff */
[-C--:B--2---:R-:W-:Y:S08]  /*cab0*/  HMMA.16816.F32 R232, R8, R16.reuse, R100 ;  /* 0x0000001008e8723c */ /* 0x084ff00000001864 */
[C---:B------:R-:W-:Y:S08]  /*cac0*/  HMMA.16816.F32 R88, R4.reuse, R16, R88 ;  /* 0x000000100458723c */ /* 0x040ff00000001858 */
[-C--:B------:R-:W-:Y:S08]  /*cad0*/  HMMA.16816.F32 R100, R4, R18.reuse, R236 ;  /* 0x000000120464723c */ /* 0x080ff000000018ec */
[----:B------:R-:W-:Y:S01]  /*cae0*/  HMMA.16816.F32 R228, R8, R18, R20 ;  /* 0x0000001208e4723c */ /* 0x000fe20000001814 */
[----:B------:R-:W2:Y:S04]  /*caf0*/  LDSM.16.MT88.4 R20, [R194+0xb000] ;  /* 0x00b00000c214783b */ /* 0x000ea80000004200 */
[----:B------:R-:W3:Y:S01]  /*cb00*/  LDSM.16.MT88.4 R16, [R193+0xb000] ;  /* 0x00b00000c110783b */ /* 0x000ee20000004200 */
[----:B------:R-:W-:Y:S01]  /*cb10*/  IMAD.MOV.U32 R166, RZ, RZ, R67 ;  /* 0x000000ffffa67224 */ /* 0x000fe200078e0043 */
[----:B------:R-:W-:Y:S01]  /*cb20*/  LOP3.LUT R0, R3, UR16, R24, 0x96, !PT ;  /* 0x0000001003007c12 */ /* 0x000fe2000f8e9618 */
[----:B------:R-:W-:Y:S01]  /*cb30*/  IMAD.MOV.U32 R156, RZ, RZ, R65 ;  /* 0x000000ffff9c7224 */ /* 0x000fe200078e0041 */
[----:B------:R-:W-:-:S04]  /*cb40*/  LOP3.LUT R3, R2, 0xffff, RZ, 0xc0, !PT ;  /* 0x0000ffff02037812 */ /* 0x000fc800078ec0ff */
[----:B------:R-:W-:Y:S01]  /*cb50*/  SHF.R.U32.HI R3, RZ, 0x8, R3 ;  /* 0x00000008ff037819 */ /* 0x000fe20000011603 */
[C---:B--2---:R-:W-:Y:S08]  /*cb60*/  HMMA.16816.F32 R104, R4.reuse, R20, R104 ;  /* 0x000000140468723c */ /* 0x044ff00000001868 */
[C---:B------:R-:W-:Y:S08]  /*cb70*/  HMMA.16816.F32 R108, R4.reuse, R22, R108 ;  /* 0x00000016046c723c */ /* 0x040ff0000000186c */
[C---:B---3--:R-:W-:Y:S08]  /*cb80*/  HMMA.16816.F32 R120, R4.reuse, R16, R120 ;  /* 0x000000100478723c */ /* 0x048ff00000001878 */
[----:B------:R-:W-:Y:S07]  /*cb90*/  HMMA.16816.F32 R116, R4, R18, R124 ;  /* 0x000000120474723c */ /* 0x000fee000000187c */
[----:B------:R-:W-:-:S02]  /*cba0*/  SHF.R.U32.HI R5, RZ, 0x10, R2 ;  /* 0x00000010ff057819 */ /* 0x000fc40000011602 */
[----:B------:R-:W-:Y:S02]  /*cbb0*/  LOP3.LUT R7, R2, 0xff, RZ, 0xc0, !PT ;  /* 0x000000ff02077812 */ /* 0x000fe400078ec0ff */
[----:B------:R-:W-:Y:S02]  /*cbc0*/  SHF.R.U32.HI R4, RZ, 0x18, R2 ;  /* 0x00000018ff047819 */ /* 0x000fe40000011602 */
[----:B------:R-:W-:Y:S01]  /*cbd0*/  LOP3.LUT R2, R5, 0xff, RZ, 0xc0, !PT ;  /* 0x000000ff05027812 */ /* 0x000fe200078ec0ff */
[----:B------:R-:W-:Y:S01]  /*cbe0*/  HMMA.16816.F32 R224, R8, R20, R164 ;  /* 0x0000001408e0723c */ /* 0x000fe200000018a4 */
[----:B------:R-:W-:Y:S01]  /*cbf0*/  PRMT R7, R7, 0x5410, R3 ;  /* 0x0000541007077816 */ /* 0x000fe20000000003 */
[----:B------:R-:W2:Y:S01]  /*cc00*/  LDSM.16.MT88.4 R164, [R189+0xa800] ;  /* 0x00a80000bda4783b */ /* 0x000ea20000004200 */
[----:B------:R-:W-:-:S05]  /*cc10*/  SHF.R.U32.HI R3, RZ, 0x10, R0 ;  /* 0x00000010ff037819 */ /* 0x000fca0000011600 */
[C---:B------:R-:W-:Y:S01]  /*cc20*/  HMMA.16816.F32 R236, R8.reuse, R16, R112 ;  /* 0x0000001008ec723c */ /* 0x040fe20000001870 */
[----:B------:R-:W-:Y:S01]  /*cc30*/  LOP3.LUT R6, R0, 0xff, RZ, 0xc0, !PT ;  /* 0x000000ff00067812 */ /* 0x000fe200078ec0ff */
[----:B------:R-:W-:Y:S06]  /*cc40*/  LDSM.16.MT88.4 R112, [R194+0xb800] ;  /* 0x00b80000c270783b */ /* 0x000fec0000004200 */
[C---:B------:R-:W-:Y:S01]  /*cc50*/  HMMA.16816.F32 R20, R8.reuse, R22, R156 ;  /* 0x000000160814723c */ /* 0x040fe2000000189c */
[----:B------:R-:W-:Y:S01]  /*cc60*/  SHF.R.U32.HI R5, RZ, 0x18, R0 ;  /* 0x00000018ff057819 */ /* 0x000fe20000011600 */
[----:B------:R-:W3:Y:S06]  /*cc70*/  LDSM.16.MT88.4 R156, [R191+0xa800] ;  /* 0x00a80000bf9c783b */ /* 0x000eec0000004200 */
[----:B------:R-:W-:Y:S01]  /*cc80*/  HMMA.16816.F32 R16, R8, R18, R96 ;  /* 0x000000120810723c */ /* 0x000fe20000001860 */
[----:B------:R-:W-:Y:S06]  /*cc90*/  LDSM.16.MT88.4 R96, [R191+0xb800] ;  /* 0x00b80000bf60783b */ /* 0x000fec0000004200 */
[----:B------:R-:W-:-:S02]  /*cca0*/  PRMT R8, R2, 0x5410, R4 ;  /* 0x0000541002087816 */ /* 0x000fc40000000004 */
[----:B------:R-:W-:-:S04]  /*ccb0*/  LOP3.LUT R2, R0, 0xffff, RZ, 0xc0, !PT ;  /* 0x0000ffff00027812 */ /* 0x000fc800078ec0ff */
[----:B------:R-:W-:Y:S02]  /*ccc0*/  SHF.R.U32.HI R4, RZ, 0x8, R2 ;  /* 0x00000008ff047819 */ /* 0x000fe40000011602 */
[----:B------:R-:W-:Y:S01]  /*ccd0*/  LOP3.LUT R2, R3, 0xff, RZ, 0xc0, !PT ;  /* 0x000000ff03027812 */ /* 0x000fe200078ec0ff */
[--C-:B------:R-:W-:Y:S01]  /*cce0*/  HSET2.LE.AND R0, R7, R64.reuse, PT ;  /* 0x0000004007007233 */ /* 0x100fe20003803000 */
[----:B------:R-:W-:Y:S02]  /*ccf0*/  PRMT R4, R6, 0x5410, R4 ;  /* 0x0000541006047816 */ /* 0x000fe40000000004 */
[----:B------:R-:W-:Y:S02]  /*cd00*/  PRMT R3, R2, 0x5410, R5 ;  /* 0x0000541002037816 */ /* 0x000fe40000000005 */
[----:B------:R-:W-:Y:S01]  /*cd10*/  LOP3.LUT R126, R0, R50, RZ, 0xc0, !PT ;  /* 0x00000032007e7212 */ /* 0x000fe200078ec0ff */
[--C-:B------:R-:W-:Y:S02]  /*cd20*/  HSET2.LE.AND R0, R8, R64.reuse, PT ;  /* 0x0000004008007233 */ /* 0x100fe40003803000 */
[----:B------:R-:W-:-:S02]  /*cd30*/  HSET2.LE.AND R2, R4, R64, PT ;  /* 0x0000004004027233 */ /* 0x000fc40003803000 */
[----:B------:R-:W-:Y:S01]  /*cd40*/  HSET2.LE.AND R3, R3, R64, PT ;  /* 0x0000004003037233 */ /* 0x000fe20003803000 */
[----:B------:R-:W-:Y:S01]  /*cd50*/  LOP3.LUT R127, R0, R49, RZ, 0xc0, !PT ;  /* 0x00000031007f7212 */ /* 0x000fe200078ec0ff */
[----:B------:R-:W-:Y:S01]  /*cd60*/  LDSM.16.MT88.4 R64, [R193+0xa800] ;  /* 0x00a80000c140783b */ /* 0x000fe20000004200 */
[----:B------:R-:W-:Y:S02]  /*cd70*/  LOP3.LUT R124, R2, R51, RZ, 0xc0, !PT ;  /* 0x00000033027c7212 */ /* 0x000fe400078ec0ff */
[----:B------:R-:W-:Y:S01]  /*cd80*/  LOP3.LUT R125, R3, R48, RZ, 0xc0, !PT ;  /* 0x00000030037d7212 */ /* 0x000fe200078ec0ff */
[-C--:B--2---:R-:W-:Y:S01]  /*cd90*/  HMMA.16816.F32 R168, R128, R164.reuse, R168 ;  /* 0x000000a480a8723c */ /* 0x084fe200000018a8 */
[----:B------:R-:W2:Y:S04]  /*cda0*/  LDSM.16.MT88.4 R48, [R194+0xa800] ;  /* 0x00a80000c230783b */ /* 0x000ea80000004200 */
[----:B------:R-:W-:Y:S03]  /*cdb0*/  LDSM.16.MT88.4 R4, [R193+0xb800] ;  /* 0x00b80000c104783b */ /* 0x000fe60000004200 */
[C---:B------:R-:W-:Y:S08]  /*cdc0*/  HMMA.16816.F32 R152, R124.reuse, R164, R152 ;  /* 0x000000a47c98723c */ /* 0x040ff00000001898 */
[-C--:B------:R-:W-:Y:S08]  /*cdd0*/  HMMA.16816.F32 R148, R124, R166.reuse, R148 ;  /* 0x000000a67c94723c */ /* 0x080ff00000001894 */
[C---:B------:R-:W-:Y:S08]  /*cde0*/  HMMA.16816.F32 R164, R128.reuse, R166, R36 ;  /* 0x000000a680a4723c */ /* 0x040ff00000001824 */
[-C--:B---3--:R-:W-:Y:S08]  /*cdf0*/  HMMA.16816.F32 R160, R128, R156.reuse, R160 ;  /* 0x0000009c80a0723c */ /* 0x088ff000000018a0 */
        /* <DEDUP_REMOVED lines=10> */
[----:B------:R-:W-:Y:S01]  /*cea0*/  HMMA.16816.F32 R64, R128, R66, R80 ;  /* 0x000000428040723c */ /* 0x000fe20000001850 */
[----:B------:R-:W2:Y:S04]  /*ceb0*/  LDSM.16.MT88.4 R80, [R189+0xb800] ;  /* 0x00b80000bd50783b */ /* 0x000ea80000004200 */
[----:B------:R-:W-:Y:S04]  /*cec0*/  STG.E.U16 [R12.64+-0x2e], R182 ;  /* 0xffffd2b60c007986 */ /* 0x000fe8000c10151c */
        /* <DEDUP_REMOVED lines=11> */
[----:B------:R3:W-:Y:S01]  /*cf80*/  STG.E.U16 [R30.64+-0x1e], R134 ;  /* 0xffffe2861e007986 */ /* 0x0007e2000c10151c */
[----:B------:R-:W-:-:S03]  /*cf90*/  UISETP.GT.AND UP0, UPT, UR33, UR18, UPT ;  /* 0x000000122100728c */ /* 0x000fc6000bf04270 */
[----:B------:R-:W-:Y:S04]  /*cfa0*/  STG.E.U16 [R28.64+-0x20], R183 ;  /* 0xffffe0b71c007986 */ /* 0x000fe8000c10151c */
[----:B------:R-:W-:Y:S04]  /*cfb0*/  STG.E.U16 [R28.64+-0x1e], R26 ;  /* 0xffffe21a1c007986 */ /* 0x000fe8000c10151c */
[----:B------:R-:W-:Y:S04]  /*cfc0*/  STG.E.U16 [R12.64+-0x10], R175 ;  /* 0xfffff0af0c007986 */ /* 0x000fe8000c10151c */
[----:B------:R-:W-:Y:S04]  /*cfd0*/  STG.E.U16 [R12.64+-0xe], R174 ;  /* 0xfffff2ae0c007986 */ /* 0x000fe8000c10151c */
[----:B------:R-:W-:Y:S04]  /*cfe0*/  STG.E.U16 [R32.64+-0x10], R173 ;  /* 0xfffff0ad20007986 */ /* 0x000fe8000c10151c */
[----:B------:R-:W-:Y:S04]  /*cff0*/  STG.E.U16 [R32.64+-0xe], R172 ;  /* 0xfffff2ac20007986 */ /* 0x000fe8000c10151c */
[----:B------:R-:W-:Y:S04]  /*d000*/  STG.E.U16 [R30.64+-0x10], R133 ;  /* 0xfffff0851e007986 */ /* 0x000fe8000c10151c */
[----:B------:R1:W-:Y:S04]  /*d010*/  STG.E.U16 [R30.64+-0xe], R132 ;  /* 0xfffff2841e007986 */ /* 0x0003e8000c10151c */
[----:B------:R1:W-:Y:S04]  /*d020*/  STG.E.U16 [R28.64+-0x10], R34 ;  /* 0xfffff0221c007986 */ /* 0x0003e8000c10151c */
[----:B------:R1:W-:Y:S01]  /*d030*/  STG.E.U16 [R28.64+-0xe], R27 ;  /* 0xfffff21b1c007986 */ /* 0x0003e2000c10151c */
[----:B------:R-:W-:Y:S01]  /*d040*/  PLOP3.LUT P2, PT, PT, PT, UP0, 0x80, 0x0 ;  /* 0x000000000000781c */ /* 0x000fe20003f4f008 */
[----:B------:R-:W-:Y:S01]  /*d050*/  FADD.FTZ R2, R210, R252 ;  /* 0x000000fcd2027221 */ /* 0x000fe20000010000 */
[----:B--2---:R-:W-:Y:S01]  /*d060*/  HMMA.16816.F32 R76, R124, R82, R92 ;  /* 0x000000527c4c723c */ /* 0x004fe2000000185c */
[----:B------:R-:W-:-:S02]  /*d070*/  FADD.FTZ R0, R208, R249 ;  /* 0x000000f9d0007221 */ /* 0x000fc40000010000 */
[----:B------:R-:W-:Y:S02]  /*d080*/  FADD.FTZ R210, R248, R35 ;  /* 0x00000023f8d27221 */ /* 0x000fe40000010000 */
[----:B------:R-:W-:-:S03]  /*d090*/  FADD.FTZ R2, R241, R2 ;  /* 0x00000002f1027221 */ /* 0x000fc60000010000 */
[----:B------:R-:W-:Y:S01]  /*d0a0*/  HMMA.16816.F32 R72, R124, R80, R84 ;  /* 0x000000507c48723c */ /* 0x000fe20000001854 */
[----:B------:R-:W-:-:S07]  /*d0b0*/  FADD.FTZ R0, R223, R0 ;  /* 0x00000000df007221 */ /* 0x000fce0000010000 */
[----:B------:R-:W-:Y:S01]  /*d0c0*/  HMMA.16816.F32 R88, R124, R96, R88 ;  /* 0x000000607c58723c */ /* 0x000fe20000001858 */
[----:B------:R-:W-:-:S07]  /*d0d0*/  FADD.FTZ R210, R243, R210 ;  /* 0x000000d2f3d27221 */ /* 0x000fce0000010000 */
[----:B------:R-:W-:Y:S01]  /*d0e0*/  HMMA.16816.F32 R92, R124, R98, R100 ;  /* 0x000000627c5c723c */ /* 0x000fe20000001864 */
[----:B------:R-:W-:-:S07]  /*d0f0*/  FADD.FTZ R208, R240, R2 ;  /* 0x00000002f0d07221 */ /* 0x000fce0000010000 */
[----:B------:R-:W-:Y:S01]  /*d100*/  HMMA.16816.F32 R104, R124, R112, R104 ;  /* 0x000000707c68723c */ /* 0x000fe20000001868 */
[----:B------:R-:W-:-:S07]  /*d110*/  FADD.FTZ R209, R209, R0 ;  /* 0x00000000d1d17221 */ /* 0x000fce0000010000 */
[----:B------:R-:W-:Y:S01]  /*d120*/  HMMA.16816.F32 R108, R124, R114, R108 ;  /* 0x000000727c6c723c */ /* 0x000fe2000000186c */
[----:B---3--:R-:W-:-:S07]  /*d130*/  IMAD.MOV.U32 R134, RZ, RZ, R212 ;  /* 0x000000ffff867224 */ /* 0x008fce00078e00d4 */
[----:B------:R-:W-:Y:S01]  /*d140*/  HMMA.16816.F32 R120, R124, R4, R120 ;  /* 0x000000047c78723c */ /* 0x000fe20000001878 */
[----:B----4-:R-:W-:Y:S02]  /*d150*/  IMAD.MOV.U32 R135, RZ, RZ, R213 ;  /* 0x000000ffff877224 */ /* 0x010fe400078e00d5 */
[----:B-1----:R-:W-:-:S05]  /*d160*/  IMAD.MOV.U32 R132, RZ, RZ, R222 ;  /* 0x000000ffff847224 */ /* 0x002fca00078e00de */
[----:B------:R-:W-:Y:S01]  /*d170*/  HMMA.16816.F32 R124, R124, R6, R116 ;  /* 0x000000067c7c723c */ /* 0x000fe20000001874 */
[----:B------:R-:W-:-:S07]  /*d180*/  IMAD.MOV.U32 R133, RZ, RZ, R242 ;  /* 0x000000ffff857224 */ /* 0x000fce00078e00f2 */
[C---:B------:R-:W-:Y:S07]  /*d190*/  HMMA.16816.F32 R68, R128.reuse, R80, R204 ;  /* 0x000000508044723c */ /* 0x040fee00000018cc */
[----:B------:R-:W-:Y:S01]  /*d1a0*/  IADD3 R204, P3, R12, -0x80, RZ ;  /* 0xffffff800ccc7810 */ /* 0x000fe20007f7e0ff */
[----:B------:R-:W-:Y:S03]  /*d1b0*/  HMMA.16816.F32 R84, R128, R96, R232 ;  /* 0x000000608054723c */ /* 0x000fe600000018e8 */
[----:B------:R-:W-:-:S05]  /*d1c0*/  IADD3.X R139, R13, -0x1, RZ, P3, !PT ;  /* 0xffffffff0d8b7810 */ /* 0x000fca0001ffe4ff */
[C---:B------:R-:W-:Y:S08]  /*d1d0*/  HMMA.16816.F32 R100, R128.reuse, R112, R224 ;  /* 0x000000708064723c */ /* 0x040ff000000018e0 */
[C---:B------:R-:W-:Y:S08]  /*d1e0*/  HMMA.16816.F32 R80, R128.reuse, R82, R184 ;  /* 0x000000528050723c */ /* 0x040ff000000018b8 */
[C---:B------:R-:W-:Y:S08]  /*d1f0*/  HMMA.16816.F32 R96, R128.reuse, R98, R228 ;  /* 0x000000628060723c */ /* 0x040ff000000018e4 */
[C---:B------:R-:W-:Y:S08]  /*d200*/  HMMA.16816.F32 R112, R128.reuse, R114, R20 ;  /* 0x000000728070723c */ /* 0x040ff00000001814 */
[C---:B------:R-:W-:Y:S08]  /*d210*/  HMMA.16816.F32 R116, R128.reuse, R4, R236 ;  /* 0x000000048074723c */ /* 0x040ff000000018ec */
        /* <DEDUP_REMOVED lines=17> */
[----:B-----5:R-:W-:Y:S01]  /*d330*/  @P1 STS.128 [R203+0xa000], RZ ;  /* 0x00a000ffcb001388 */ /* 0x020fe20000000c00 */
        /* <DEDUP_REMOVED lines=36> */
[----:B------:R-:W-:Y:S04]  /*d580*/  LDSM.16.M88.4 R24, [R199] ;  /* 0x00000000c718783b */ /* 0x000fe80000000200 */
[----:B-1----:R-:W-:Y:S04]  /*d590*/  LDSM.16.M88.4 R8, [R192] ;  /* 0x00000000c008783b */ /* 0x002fe80000000200 */
[----:B--2---:R-:W1:Y:S04]  /*d5a0*/  LDSM.16.M88.4 R4, [R190+0x2000] ;  /* 0x00200000be04783b */ /* 0x004e680000000200 */
[----:B------:R-:W0:Y:S01]  /*d5b0*/  LDGDEPBAR ;  /* 0x00000000000079af */ /* 0x000e220000000000 */
[C---:B---3--:R-:W-:Y:S08]  /*d5c0*/  HMMA.16816.F32 R172, R16.reuse, R136, RZ ;  /* 0x0000008810ac723c */ /* 0x048ff000000018ff */
[----:B------:R-:W-:Y:S08]  /*d5d0*/  HMMA.16816.F32 R224, R16, R138, RZ ;  /* 0x0000008a10e0723c */ /* 0x000ff000000018ff */
[C---:B-1----:R-:W-:Y:S08]  /*d5e0*/  HMMA.16816.F32 R204, R4.reuse, R136, RZ ;  /* 0x0000008804cc723c */ /* 0x042ff000000018ff */
[C---:B------:R-:W-:Y:S08]  /*d5f0*/  HMMA.16816.F32 R180, R4.reuse, R132, RZ ;  /* 0x0000008404b4723c */ /* 0x040ff000000018ff */
[C---:B------:R-:W-:Y:S08]  /*d600*/  HMMA.16816.F32 R184, R4.reuse, R138, RZ ;  /* 0x0000008a04b8723c */ /* 0x040ff000000018ff */
[----:B------:R-:W-:Y:S01]  /*d610*/  HMMA.16816.F32 R176, R4, R134, RZ ;  /* 0x0000008604b0723c */ /* 0x000fe200000018ff */
[----:B------:R-:W1:Y:S07]  /*d620*/  LDSM.16.M88.4 R4, [R192+0x2000] ;  /* 0x00200000c004783b */ /* 0x000e6e0000000200 */
[C---:B------:R-:W-:Y:S08]  /*d630*/  HMMA.16816.F32 R136, R16.reuse, R132, RZ ;  /* 0x000000841088723c */ /* 0x040ff000000018ff */
[----:B------:R-:W-:Y:S08]  /*d640*/  HMMA.16816.F32 R16, R16, R134, RZ ;  /* 0x000000861010723c */ /* 0x000ff000000018ff */
[----:B------:R-:W-:Y:S08]  /*d650*/  HMMA.16816.F32 R132, R8, R26, R224 ;  /* 0x0000001a0884723c */ /* 0x000ff000000018e0 */
[C---:B-1----:R-:W-:Y:S08]  /*d660*/  HMMA.16816.F32 R228, R4.reuse, R20, R180 ;  /* 0x0000001404e4723c */ /* 0x042ff000000018b4 */
[C---:B------:R-:W-:Y:S08]  /*d670*/  HMMA.16816.F32 R180, R4.reuse, R22, R176 ;  /* 0x0000001604b4723c */ /* 0x040ff000000018b0 */
[C---:B------:R-:W-:Y:S08]  /*d680*/  HMMA.16816.F32 R204, R4.reuse, R24, R204 ;  /* 0x0000001804cc723c */ /* 0x040ff000000018cc */
[----:B------:R-:W-:Y:S01]  /*d690*/  HMMA.16816.F32 R184, R4, R26, R184 ;  /* 0x0000001a04b8723c */ /* 0x000fe200000018b8 */
[----:B------:R-:W-:Y:S07]  /*d6a0*/  LDSM.16.M88.4 R4, [R198+0x2000] ;  /* 0x00200000c604783b */ /* 0x000fee0000000200 */
[C---:B------:R-:W-:Y:S08]  /*d6b0*/  HMMA.16816.F32 R176, R8.reuse, R24, R172 ;  /* 0x0000001808b0723c */ /* 0x040ff000000018ac */
[C---:B------:R-:W-:Y:S08]  /*d6c0*/  HMMA.16816.F32 R172, R8.reuse, R20, R136 ;  /* 0x0000001408ac723c */ /* 0x040ff00000001888 */
[----:B------:R-:W-:Y:S01]  /*d6d0*/  HMMA.16816.F32 R24, R8, R22, R16 ;  /* 0x000000160818723c */ /* 0x000fe20000001810 */
[----:B------:R-:W1:Y:S04]  /*d6e0*/  LDSM.16.M88.4 R20, [R197+0x8000] ;  /* 0x00800000c514783b */ /* 0x000e680000000200 */
[----:B------:R-:W2:Y:S04]  /*d6f0*/  LDSM.16.M88.4 R8, [R198] ;  /* 0x00000000c608783b */ /* 0x000ea80000000200 */
[----:B------:R-:W3:Y:S01]  /*d700*/  LDSM.16.M88.4 R16, [R197+0x8800] ;  /* 0x00880000c510783b */ /* 0x000ee20000000200 */
[----:B-1----:R-:W-:Y:S08]  /*d710*/  HMMA.16816.F32 R204, R4, R20, R204 ;  /* 0x0000001404cc723c */ /* 0x002ff000000018cc */
[----:B--2---:R-:W-:Y:S08]  /*d720*/  HMMA.16816.F32 R136, R8, R22, R132 ;  /* 0x000000160888723c */ /* 0x004ff00000001884 */
        /* <DEDUP_REMOVED lines=61> */
[-C--:B--2---:R-:W-:Y:S08]  /*db00*/  HMMA.16816.F32 R204, R4, R20.reuse, R204 ;  /* 0x0000001404cc723c */ /* 0x084ff000000018cc */
[C---:B---3--:R-:W-:Y:S08]  /*db10*/  HMMA.16816.F32 R176, R8.reuse, R20, R172 ;  /* 0x0000001408b0723c */ /* 0x048ff000000018ac */
[-C--:B------:R-:W-:Y:S08]  /*db20*/  HMMA.16816.F32 R172, R8, R22.reuse, R136 ;  /* 0x0000001608ac723c */ /* 0x080ff00000001888 */
        /* <DEDUP_REMOVED lines=9> */
[----:B------:R-:W-:-:S04]  /*dbc0*/  USHF.R.S32.HI UR34, URZ, 0x1f, UR35 ;  /* 0x0000001f3f227899 */ /* 0x000fc80008011423 */
[----:B------:R-:W-:Y:S02]  /*dbd0*/  UIMAD UR34, UR34, UR4, URZ ;  /* 0x00000004222272a4 */ /* 0x000fe4000f8e023f */
[----:B------:R-:W-:Y:S02]  /*dbe0*/  UIMAD.WIDE.U32 UR36, UR35, UR4, URZ ;  /* 0x00000004232472a5 */ /* 0x000fe4000f8e003f */
[----:B------:R-:W-:-:S04]  /*dbf0*/  UIMAD UR5, UR35, UR5, UR34 ;  /* 0x00000005230572a4 */ /* 0x000fc8000f8e0222 */
[----:B------:R-:W-:Y:S01]  /*dc00*/  UIADD3 UR5, UR37, UR5, URZ ;  /* 0x0000000525057290 */ /* 0x000fe2000fffe03f */
[----:B------:R-:W-:Y:S02]  /*dc10*/  IMAD.U32 R0, RZ, RZ, UR36 ;  /* 0x00000024ff007e24 */ /* 0x000fe4000f8e00ff */
[----:B------:R-:W-:-:S03]  /*dc20*/  IMAD.U32 R3, RZ, RZ, UR36 ;  /* 0x00000024ff037e24 */ /* 0x000fc6000f8e00ff */
[----:B------:R-:W-:Y:S01]  /*dc30*/  IMAD.U32 R2, RZ, RZ, UR5 ;  /* 0x00000005ff027e24 */ /* 0x000fe2000f8e00ff */
[----:B------:R1:W-:Y:S01]  /*dc40*/  @P1 STS.128 [R203+0x8000], RZ ;  /* 0x008000ffcb001388 */ /* 0x0003e20000000c00 */
[----:B------:R-:W-:Y:S01]  /*dc50*/  BSSY B0, `(.L_x_2068) ;  /* 0x0000021000007945 */ /* 0x000fe20003800000 */
        /* <DEDUP_REMOVED lines=32> */
.L_x_2069:
[----:B------:R-:W-:Y:S05]  /*de60*/  BSYNC B0 ;  /* 0x0000000000007941 */ /* 0x000fea0003800000 */
.L_x_2068:
[----:B------:R-:W0:Y:S02]  /*de70*/  LDGDEPBAR ;  /* 0x00000000000079af */ /* 0x000e240000000000 */
.L_x_2067:
[----:B--2---:R-:W2:Y:S04]  /*de80*/  LDL.64 R2, [R1+0x30] ;  /* 0x0000300001027983 */ /* 0x004ea80000100a00 */
        /* <DEDUP_REMOVED lines=74> */
[----:B------:R-:W1:Y:S01]  /*e330*/  MUFU.EX2 R3, R3 ;  /* 0x0000000300037308 */ /* 0x000e620000000800 */
[----:B------:R-:W-:-:S05]  /*e340*/  FMUL.FTZ R2, R135, c[0x0][0x23c] ;  /* 0x00008f0087027a20 */ /* 0x000fca0000410000 */
[----:B------:R-:W-:-:S05]  /*e350*/  FSEL R2, R2, RZ, P2 ;  /* 0x000000ff02027208 */ /* 0x000fca0001000000 */
        /* <DEDUP_REMOVED lines=8> */
[----:B-1----:R-:W-:Y:S01]  /*e3e0*/  FMUL.FTZ R2, R156, R3 ;  /* 0x000000039c027220 */ /* 0x002fe20000410000 */
[----:B------:R-:W-:Y:S04]  /*e3f0*/  MUFU.EX2 R11, R11 ;  /* 0x0000000b000b7308 */ /* 0x000fe80000000800 */
[----:B------:R1:W-:Y:S01]  /*e400*/  STL [R1+0x10], R2 ;  /* 0x0000100201007387 */ /* 0x0003e20000100800 */
[----:B------:R-:W-:-:S02]  /*e410*/  ISETP.GE.AND P4, PT, R0, R220, PT ;  /* 0x000000dc0000720c */ /* 0x000fc40003f86270 */
[----:B------:R-:W-:Y:S01]  /*e420*/  ISETP.GE.AND P2, PT, R10, R220, PT ;  /* 0x000000dc0a00720c */ /* 0x000fe20003f46270 */
[-C--:B------:R-:W-:Y:S01]  /*e430*/  FMUL.FTZ R236, R164, R3.reuse ;  /* 0x00000003a4ec7220 */ /* 0x080fe20000410000 */
[-C--:B------:R-:W-:Y:S01]  /*e440*/  ISETP.LT.OR P4, PT, R0, R216.reuse, P4 ;  /* 0x000000d80000720c */ /* 0x080fe20002781670 */
[-C--:B------:R-:W-:Y:S02]  /*e450*/  FMUL.FTZ R237, R165, R3.reuse ;  /* 0x00000003a5ed7220 */ /* 0x080fe40000410000 */
[----:B------:R-:W-:Y:S02]  /*e460*/  IMAD.MOV.U32 R230, RZ, RZ, R228 ;  /* 0x000000ffffe67224 */ /* 0x000fe400078e00e4 */
[----:B------:R-:W-:Y:S01]  /*e470*/  IMAD.MOV.U32 R231, RZ, RZ, R229 ;  /* 0x000000ffffe77224 */ /* 0x000fe200078e00e5 */
[----:B-1----:R-:W1:Y:S01]  /*e480*/  MUFU.EX2 R2, R20 ;  /* 0x0000001400027308 */ /* 0x002e620000000800 */
[----:B------:R-:W-:Y:S02]  /*e490*/  IMAD.MOV.U32 R232, RZ, RZ, R22 ;  /* 0x000000ffffe87224 */ /* 0x000fe400078e0016 */
[----:B------:R-:W-:Y:S01]  /*e4a0*/  IMAD.MOV.U32 R233, RZ, RZ, R23 ;  /* 0x000000ffffe97224 */ /* 0x000fe200078e0017 */
[----:B------:R-:W-:Y:S01]  /*e4b0*/  ISETP.LT.OR P2, PT, R10, R216, P2 ;  /* 0x000000d80a00720c */ /* 0x000fe20001741670 */
        /* <DEDUP_REMOVED lines=16> */
[----:B-1----:R-:W-:Y:S01]  /*e5c0*/  F2FP.PACK_AB R80, R2, R11 ;  /* 0x0000000b0250723e */ /* 0x002fe200000000ff */
        /* <DEDUP_REMOVED lines=13> */
[-C--:B------:R-:W-:Y:S01]  /*e6a0*/  ISETP.GE.AND P3, PT, R9, R220.reuse, PT ;  /* 0x000000dc0900720c */ /* 0x080fe20003f66270 */
[----:B------:R-:W-:Y:S01]  /*e6b0*/  FFMA.FTZ R3, R211, R3, R11 ;  /* 0x00000003d3037223 */ /* 0x000fe2000001000b */
[----:B------:R-:W-:Y:S02]  /*e6c0*/  FSEL R11, R178, -INF , !P4 ;  /* 0xff800000b20b7808 */ /* 0x000fe40006000000 */
[----:B------:R-:W-:Y:S01]  /*e6d0*/  FSEL R20, R179, -INF , !P2 ;  /* 0xff800000b3147808 */ /* 0x000fe20005000000 */
[----:B------:R-:W-:Y:S01]  /*e6e0*/  FADD.FTZ R34, R2, R3 ;  /* 0x0000000302227221 */ /* 0x000fe20000010000 */
[----:B------:R-:W-:-:S02]  /*e6f0*/  ISETP.GE.AND P2, PT, R8, R220, PT ;  /* 0x000000dc0800720c */ /* 0x000fc40003f46270 */
[----:B------:R-:W-:Y:S02]  /*e700*/  ISETP.LT.OR P3, PT, R9, R216, P3 ;  /* 0x000000d80900720c */ /* 0x000fe40001f61670 */
[----:B------:R-:W-:Y:S02]  /*e710*/  FMNMX.FTZ R2, R212, R11, !PT ;  /* 0x0000000bd4027209 */ /* 0x000fe40007810000 */
[----:B------:R-:W-:Y:S02]  /*e720*/  ISETP.GE.AND P4, PT, R7, R220, PT ;  /* 0x000000dc0700720c */ /* 0x000fe40003f86270 */
[----:B------:R-:W-:Y:S02]  /*e730*/  ISETP.LT.OR P2, PT, R8, R216, P2 ;  /* 0x000000d80800720c */ /* 0x000fe40001741670 */
[----:B------:R-:W-:Y:S02]  /*e740*/  FSEL R19, R174, -INF , !P3 ;  /* 0xff800000ae137808 */ /* 0x000fe40005800000 */
[----:B------:R-:W-:-:S02]  /*e750*/  FMNMX.FTZ R2, R20, R2, !PT ;  /* 0x0000000214027209 */ /* 0x000fc40007810000 */
[C---:B------:R-:W-:Y:S02]  /*e760*/  ISETP.GE.AND P3, PT, R6.reuse, R220, PT ;  /* 0x000000dc0600720c */ /* 0x040fe40003f66270 */
[----:B------:R-:W-:Y:S02]  /*e770*/  FSEL R18, R175, -INF , !P2 ;  /* 0xff800000af127808 */ /* 0x000fe40005000000 */
[----:B------:R-:W-:Y:S02]  /*e780*/  ISETP.LT.OR P4, PT, R7, R216, P4 ;  /* 0x000000d80700720c */ /* 0x000fe40002781670 */
[----:B------:R-:W-:Y:S02]  /*e790*/  FMNMX.FTZ R2, R19, R2, !PT ;  /* 0x0000000213027209 */ /* 0x000fe40007810000 */
[----:B------:R-:W-:Y:S02]  /*e7a0*/  ISETP.LT.OR P3, PT, R6, R216, P3 ;  /* 0x000000d80600720c */ /* 0x000fe40001f61670 */
[----:B------:R-:W-:-:S02]  /*e7b0*/  ISETP.GE.AND P2, PT, R5, R220, PT ;  /* 0x000000dc0500720c */ /* 0x000fc40003f46270 */
[----:B------:R-:W-:Y:S02]  /*e7c0*/  FSEL R17, R138, -INF , !P4 ;  /* 0xff8000008a117808 */ /* 0x000fe40006000000 */
[----:B------:R-:W-:Y:S02]  /*e7d0*/  FMNMX.FTZ R2, R18, R2, !PT ;  /* 0x0000000212027209 */ /* 0x000fe40007810000 */
[----:B------:R-:W-:Y:S02]  /*e7e0*/  FSEL R16, R139, -INF , !P3 ;  /* 0xff8000008b107808 */ /* 0x000fe40005800000 */
[----:B------:R-:W-:Y:S02]  /*e7f0*/  ISETP.GE.AND P3, PT, R4, R220, PT ;  /* 0x000000dc0400720c */ /* 0x000fe40003f66270 */
[----:B------:R-:W-:Y:S02]  /*e800*/  ISETP.LT.OR P2, PT, R5, R216, P2 ;  /* 0x000000d80500720c */ /* 0x000fe40001741670 */
[----:B------:R-:W-:-:S02]  /*e810*/  FMNMX.FTZ R2, R17, R2, !PT ;  /* 0x0000000211027209 */ /* 0x000fc40007810000 */
[----:B------:R-:W-:Y:S02]  /*e820*/  ISETP.LT.OR P3, PT, R4, R216, P3 ;  /* 0x000000d80400720c */ /* 0x000fe40001f61670 */
        /* <DEDUP_REMOVED lines=16> */
[----:B------:R-:W-:-:S04]  /*e930*/  FFMA.FTZ R11, R11, c[0x0][0x23c], -R2 ;  /* 0x00008f000b0b7a23 */ /* 0x000fc80000010802 */
[----:B------:R-:W2:Y:S01]  /*e940*/  MUFU.EX2 R26, R11 ;  /* 0x0000000b001a7308 */ /* 0x000ea20000000800 */
[----:B------:R-:W-:Y:S01]  /*e950*/  ISETP.GE.AND P3, PT, R0, R218, PT ;  /* 0x000000da0000720c */ /* 0x000fe20003f66270 */
[----:B------:R-:W-:-:S03]  /*e960*/  IMAD.MOV.U32 R212, RZ, RZ, R232 ;  /* 0x000000ffffd47224 */ /* 0x000fc600078e00e8 */
[----:B------:R-:W-:Y:S01]  /*e970*/  ISETP.LT.OR P3, PT, R0, R214, P3 ;  /* 0x000000d60000720c */ /* 0x000fe20001f61670 */
[----:B------:R-:W-:Y:S02]  /*e980*/  IMAD.MOV.U32 R213, RZ, RZ, R233 ;  /* 0x000000ffffd57224 */ /* 0x000fe400078e00e9 */
[----:B-1----:R-:W-:Y:S01]  /*e990*/  FMUL.FTZ R188, R118, R3 ;  /* 0x0000000376bc7220 */ /* 0x002fe20000410000 */
[----:B------:R-:W-:Y:S01]  /*e9a0*/  ISETP.GE.AND P5, PT, R0, R219, PT ;  /* 0x000000db0000720c */ /* 0x000fe20003fa6270 */
[-C--:B------:R-:W-:Y:S02]  /*e9b0*/  FMUL.FTZ R238, R166, R3.reuse ;  /* 0x00000003a6ee7220 */ /* 0x080fe40000410000 */
[-C--:B------:R-:W-:Y:S02]  /*e9c0*/  FMUL.FTZ R239, R167, R3.reuse ;  /* 0x00000003a7ef7220 */ /* 0x080fe40000410000 */
[-C--:B------:R-:W-:Y:S02]  /*e9d0*/  FMUL.FTZ R191, R158, R3.reuse ;  /* 0x000000039ebf7220 */ /* 0x080fe40000410000 */
[----:B------:R-:W-:-:S02]  /*e9e0*/  FMUL.FTZ R129, R50, R3 ;  /* 0x0000000332817220 */ /* 0x000fc40000410000 */
[----:B------:R-:W-:Y:S02]  /*e9f0*/  IMAD.MOV.U32 R118, RZ, RZ, R243 ;  /* 0x000000ffff767224 */ /* 0x000fe400078e00f3 */
        /* <DEDUP_REMOVED lines=27> */
[----:B--2---:R-:W-:Y:S01]  /*ebb0*/  FFMA.FTZ R50, R210, R3, R26 ;  /* 0x00000003d2327223 */ /* 0x004fe2000001001a */
[----:B------:R-:W-:Y:S02]  /*ebc0*/  FSEL R3, R206, -INF , !P3 ;  /* 0xff800000ce037808 */ /* 0x000fe40005800000 */
[----:B------:R-:W-:-:S02]  /*ebd0*/  ISETP.GE.AND P2, PT, R9, R219, PT ;  /* 0x000000db0900720c */ /* 0x000fc40003f46270 */
[----:B------:R-:W-:Y:S02]  /*ebe0*/  ISETP.GE.AND P3, PT, R8, R219, PT ;  /* 0x000000db0800720c */ /* 0x000fe40003f66270 */
[-C--:B------:R-:W-:Y:S01]  /*ebf0*/  ISETP.LT.OR P5, PT, R0, R215.reuse, P5 ;  /* 0x000000d70000720c */ /* 0x080fe20002fa1670 */
[----:B------:R-:W-:Y:S01]  /*ec00*/  IMAD.MOV.U32 R119, RZ, RZ, R21 ;  /* 0x000000ffff777224 */ /* 0x000fe200078e0015 */
[-C--:B------:R-:W-:Y:S02]  /*ec10*/  ISETP.LT.OR P2, PT, R9, R215.reuse, P2 ;  /* 0x000000d70900720c */ /* 0x080fe40001741670 */
[----:B------:R-:W-:Y:S01]  /*ec20*/  ISETP.LT.OR P3, PT, R8, R215, P3 ;  /* 0x000000d70800720c */ /* 0x000fe20001f61670 */
[----:B------:R-:W-:Y:S01]  /*ec30*/  IMAD.MOV.U32 R159, RZ, RZ, R23 ;  /* 0x000000ffff9f7224 */ /* 0x000fe200078e0017 */
[----:B------:R-:W-:Y:S01]  /*ec40*/  FSEL R21, R204, -INF , !P5 ;  /* 0xff800000cc157808 */ /* 0x000fe20006800000 */
[----:B------:R-:W-:Y:S01]  /*ec50*/  IMAD.MOV.U32 R204, RZ, RZ, R24 ;  /* 0x000000ffffcc7224 */ /* 0x000fe200078e0018 */
[----:B------:R-:W-:-:S02]  /*ec60*/  FSEL R24, R184, -INF , !P2 ;  /* 0xff800000b8187808 */ /* 0x000fc40005000000 */
[----:B------:R-:W-:Y:S02]  /*ec70*/  FSEL R23, R185, -INF , !P3 ;  /* 0xff800000b9177808 */ /* 0x000fe40005800000 */
[CC--:B------:R-:W-:Y:S02]  /*ec80*/  ISETP.GE.AND P2, PT, R7.reuse, R218.reuse, PT ;  /* 0x000000da0700720c */ /* 0x0c0fe40003f46270 */
[C---:B------:R-:W-:Y:S02]  /*ec90*/  ISETP.GE.AND P3, PT, R6.reuse, R218, PT ;  /* 0x000000da0600720c */ /* 0x040fe40003f66270 */
[-C--:B------:R-:W-:Y:S02]  /*eca0*/  ISETP.LT.OR P2, PT, R7, R214.reuse, P2 ;  /* 0x000000d60700720c */ /* 0x080fe40001741670 */
[----:B------:R-:W-:Y:S01]  /*ecb0*/  ISETP.LT.OR P3, PT, R6, R214, P3 ;  /* 0x000000d60600720c */ /* 0x000fe20001f61670 */
[----:B------:R-:W-:Y:S02]  /*ecc0*/  FFMA.FTZ R84, R18, c[0x0][0x23c], -R2 ;  /* 0x00008f0012547a23 */ /* 0x000fe40000010802 */
[----:B------:R-:W-:Y:S01]  /*ecd0*/  IMAD.MOV.U32 R211, RZ, RZ, R22 ;  /* 0x000000ffffd37224 */ /* 0x000fe200078e0016 */
[----:B------:R-:W-:-:S02]  /*ece0*/  FSEL R22, R226, -INF , !P2 ;  /* 0xff800000e2167808 */ /* 0x000fc40005000000 */
[----:B------:R-:W-:Y:S02]  /*ecf0*/  FSEL R18, R227, -INF , !P3 ;  /* 0xff800000e3127808 */ /* 0x000fe40005800000 */
[----:B------:R-:W2:Y:S01]  /*ed00*/  LDL.64 R226, [R1+0xc0] ;  /* 0x0000c00001e27983 */ /* 0x000ea20000100a00 */
[C---:B------:R-:W-:Y:S02]  /*ed10*/  ISETP.GE.AND P4, PT, R10.reuse, R219, PT ;  /* 0x000000db0a00720c */ /* 0x040fe40003f86270 */
[CC--:B------:R-:W-:Y:S02]  /*ed20*/  ISETP.GE.AND P6, PT, R10.reuse, R218.reuse, PT ;  /* 0x000000da0a00720c */ /* 0x0c0fe40003fc6270 */
[C---:B------:R-:W-:Y:S02]  /*ed30*/  ISETP.LT.OR P4, PT, R10.reuse, R215, P4 ;  /* 0x000000d70a00720c */ /* 0x040fe40002781670 */
[C---:B------:R-:W-:Y:S02]  /*ed40*/  ISETP.GE.AND P5, PT, R9.reuse, R218, PT ;  /* 0x000000da0900720c */ /* 0x040fe40003fa6270 */
[-C--:B------:R-:W-:Y:S01]  /*ed50*/  ISETP.LT.OR P6, PT, R10, R214.reuse, P6 ;  /* 0x000000d60a00720c */ /* 0x080fe200037c1670 */
[----:B------:R-:W-:Y:S01]  /*ed60*/  IMAD.MOV.U32 R130, RZ, RZ, R25 ;  /* 0x000000ffff827224 */ /* 0x000fe200078e0019 */
[----:B------:R-:W-:-:S02]  /*ed70*/  ISETP.LT.OR P5, PT, R9, R214, P5 ;  /* 0x000000d60900720c */ /* 0x000fc40002fa1670 */
[----:B------:R-:W-:Y:S02]  /*ed80*/  FSEL R25, R205, -INF , !P4 ;  /* 0xff800000cd197808 */ /* 0x000fe40006000000 */
[----:B------:R-:W-:Y:S02]  /*ed90*/  ISETP.GE.AND P4, PT, R8, R218, PT ;  /* 0x000000da0800720c */ /* 0x000fe40003f86270 */
[----:B------:R-:W-:Y:S02]  /*eda0*/  FSEL R9, R207, -INF , !P6 ;  /* 0xff800000cf097808 */ /* 0x000fe40007000000 */
[----:B------:R-:W-:Y:S01]  /*edb0*/  FMNMX.FTZ R0, R222, R3, !PT ;  /* 0x00000003de007209 */ /* 0x000fe20007810000 */
[----:B------:R-:W-:Y:S01]  /*edc0*/  FFMA.FTZ R27, R20, c[0x0][0x23c], -R2 ;  /* 0x00008f00141b7a23 */ /* 0x000fe20000010802 */
[----:B------:R-:W-:Y:S02]  /*edd0*/  ISETP.LT.OR P4, PT, R8, R214, P4 ;  /* 0x000000d60800720c */ /* 0x000fe40002781670 */
[----:B------:R-:W-:-:S02]  /*ede0*/  FSEL R20, R186, -INF , !P5 ;  /* 0xff800000ba147808 */ /* 0x000fc40006800000 */
[----:B------:R-:W-:Y:S01]  /*edf0*/  FMNMX.FTZ R0, R9, R0, !PT ;  /* 0x0000000009007209 */ /* 0x000fe20007810000 */
[--C-:B------:R-:W-:Y:S01]  /*ee00*/  FFMA.FTZ R81, R19, c[0x0][0x23c], -R2.reuse ;  /* 0x00008f0013517a23 */ /* 0x100fe20000010802 */
[----:B------:R-:W-:Y:S02]  /*ee10*/  ISETP.GE.AND P2, PT, R5, R218, PT ;  /* 0x000000da0500720c */ /* 0x000fe40003f46270 */
[----:B------:R-:W-:Y:S02]  /*ee20*/  FSEL R19, R187, -INF , !P4 ;  /* 0xff800000bb137808 */ /* 0x000fe40006000000 */
[----:B------:R-:W-:Y:S02]  /*ee30*/  FMNMX.FTZ R0, R20, R0, !PT ;  /* 0x0000000014007209 */ /* 0x000fe40007810000 */
[----:B------:R-:W-:Y:S02]  /*ee40*/  ISETP.LT.OR P2, PT, R5, R214, P2 ;  /* 0x000000d60500720c */ /* 0x000fe40001741670 */
[----:B------:R-:W-:Y:S01]  /*ee50*/  FMNMX.FTZ R0, R19, R0, !PT ;  /* 0x0000000013007209 */ /* 0x000fe20007810000 */
[----:B------:R-:W-:Y:S01]  /*ee60*/  FFMA.FTZ R85, R17, c[0x0][0x23c], -R2 ;  /* 0x00008f0011557a23 */ /* 0x000fe20000010802 */
[----:B------:R-:W-:-:S02]  /*ee70*/  FSEL R17, R182, -INF , !P2 ;  /* 0xff800000b6117808 */ /* 0x000fc40005000000 */
[----:B------:R-:W-:Y:S02]  /*ee80*/  ISETP.GE.AND P2, PT, R4, R218, PT ;  /* 0x000000da0400720c */ /* 0x000fe40003f46270 */
[----:B------:R-:W-:Y:S02]  /*ee90*/  FMNMX.FTZ R0, R22, R0, !PT ;  /* 0x0000000016007209 */ /* 0x000fe40007810000 */
[----:B------:R-:W-:Y:S02]  /*eea0*/  ISETP.LT.OR P2, PT, R4, R214, P2 ;  /* 0x000000d60400720c */ /* 0x000fe40001741670 */
[----:B------:R-:W-:Y:S01]  /*eeb0*/  FMNMX.FTZ R0, R18, R0, !PT ;  /* 0x0000000012007209 */ /* 0x000fe20007810000 */
[--C-:B------:R-:W-:Y:S01]  /*eec0*/  FFMA.FTZ R96, R16, c[0x0][0x23c], -R2.reuse ;  /* 0x00008f0010607a23 */ /* 0x100fe20000010802 */
[----:B------:R-:W-:Y:S02]  /*eed0*/  FSEL R16, R183, -INF , !P2 ;  /* 0xff800000b7107808 */ /* 0x000fe40005000000 */
[----:B------:R-:W-:Y:S01]  /*eee0*/  FMNMX.FTZ R0, R17, R0, !PT ;  /* 0x0000000011007209 */ /* 0x000fe20007810000 */
[--C-:B------:R-:W-:Y:S01]  /*eef0*/  FFMA.FTZ R112, R15, c[0x0][0x23c], -R2.reuse ;  /* 0x00008f000f707a23 */ /* 0x100fe20000010802 */
[----:B------:R-:W-:Y:S01]  /*ef00*/  ISETP.GE.AND P3, PT, R4, R219, PT ;  /* 0x000000db0400720c */ /* 0x000fe20003f66270 */
[----:B------:R-:W-:Y:S01]  /*ef10*/  FFMA.FTZ R113, R14, c[0x0][0x23c], -R2 ;  /* 0x00008f000e717a23 */ /* 0x000fe20000010802 */
[----:B------:R-:W-:-:S02]  /*ef20*/  FMNMX.FTZ R0, R16, R0, !PT ;  /* 0x0000000010007209 */ /* 0x000fc40007810000 */
[----:B------:R-:W-:Y:S02]  /*ef30*/  FMNMX.FTZ R2, R242, R21, !PT ;  /* 0x00000015f2027209 */ /* 0x000fe40007810000 */
[----:B------:R-:W-:Y:S02]  /*ef40*/  ISETP.LT.OR P3, PT, R4, R215, P3 ;  /* 0x000000d70400720c */ /* 0x000fe40001f61670 */
[----:B------:R-:W1:Y:S01]  /*ef50*/  SHFL.BFLY PT, R4, R0, 0x2, 0x1f ;  /* 0x0c401f0000047f89 */ /* 0x000e6200000e0000 */
[----:B------:R-:W-:Y:S02]  /*ef60*/  ISETP.GE.AND P6, PT, R7, R219, PT ;  /* 0x000000db0700720c */ /* 0x000fe40003fc6270 */
[----:B------:R-:W-:Y:S02]  /*ef70*/  FMNMX.FTZ R2, R25, R2, !PT ;  /* 0x0000000219027209 */ /* 0x000fe40007810000 */
[----:B------:R-:W-:Y:S02]  /*ef80*/  ISETP.LT.OR P6, PT, R7, R215, P6 ;  /* 0x000000d70700720c */ /* 0x000fe400037c1670 */
[----:B------:R-:W-:-:S02]  /*ef90*/  ISETP.GE.AND P5, PT, R6, R219, PT ;  /* 0x000000db0600720c */ /* 0x000fc40003fa6270 */
[----:B------:R-:W-:Y:S02]  /*efa0*/  FMNMX.FTZ R2, R24, R2, !PT ;  /* 0x0000000218027209 */ /* 0x000fe40007810000 */
[----:B------:R-:W-:Y:S02]  /*efb0*/  ISETP.LT.OR P5, PT, R6, R215, P5 ;  /* 0x000000d70600720c */ /* 0x000fe40002fa1670 */
[----:B------:R-:W-:Y:S02]  /*efc0*/  ISETP.GE.AND P4, PT, R5, R219, PT ;  /* 0x000000db0500720c */ /* 0x000fe40003f86270 */
[----:B------:R-:W-:Y:S02]  /*efd0*/  FSEL R15, R224, -INF , !P6 ;  /* 0xff800000e00f7808 */ /* 0x000fe40007000000 */
[----:B------:R-:W-:Y:S02]  /*efe0*/  FMNMX.FTZ R2, R23, R2, !PT ;  /* 0x0000000217027209 */ /* 0x000fe40007810000 */
[----:B------:R-:W-:-:S02]  /*eff0*/  ISETP.LT.OR P4, PT, R5, R215, P4 ;  /* 0x000000d70500720c */ /* 0x000fc40002781670 */
[----:B------:R-:W-:Y:S02]  /*f000*/  FSEL R14, R225, -INF , !P5 ;  /* 0xff800000e10e7808 */ /* 0x000fe40006800000 */
[----:B------:R-:W-:Y:S02]  /*f010*/  FMNMX.FTZ R2, R15, R2, !PT ;  /* 0x000000020f027209 */ /* 0x000fe40007810000 */
[----:B------:R-:W-:Y:S02]  /*f020*/  FSEL R11, R180, -INF , !P4 ;  /* 0xff800000b40b7808 */ /* 0x000fe40006000000 */
[----:B------:R-:W-:Y:S02]  /*f030*/  FMNMX.FTZ R2, R14, R2, !PT ;  /* 0x000000020e027209 */ /* 0x000fe40007810000 */
[----:B------:R-:W-:Y:S02]  /*f040*/  FSEL R10, R181, -INF , !P3 ;  /* 0xff800000b50a7808 */ /* 0x000fe40005800000 */
[----:B------:R-:W-:-:S02]  /*f050*/  FMNMX.FTZ R2, R11, R2, !PT ;  /* 0x000000020b027209 */ /* 0x000fc40007810000 */
[----:B-1----:R-:W-:Y:S02]  /*f060*/  FMNMX.FTZ R0, R4, R0, !PT ;  /* 0x0000000004007209 */ /* 0x002fe40007810000 */
[----:B------:R-:W-:-:S03]  /*f070*/  FMNMX.FTZ R2, R10, R2, !PT ;  /* 0x000000020a027209 */ /* 0x000fc60007810000 */
[----:B------:R-:W1:Y:S04]  /*f080*/  SHFL.BFLY PT, R4, R0, 0x1, 0x1f ;  /* 0x0c201f0000047f89 */ /* 0x000e6800000e0000 */
[----:B------:R-:W3:Y:S01]  /*f090*/  SHFL.BFLY PT, R5, R2, 0x2, 0x1f ;  /* 0x0c401f0002057f89 */ /* 0x000ee200000e0000 */
[----:B------:R-:W-:Y:S01]  /*f0a0*/  IMAD.MOV.U32 R206, RZ, RZ, R132 ;  /* 0x000000ffffce7224 */ /* 0x000fe200078e0084 */
[----:B-1----:R-:W-:Y:S02]  /*f0b0*/  FMNMX.FTZ R132, R0, R4, !PT ;  /* 0x0000000400847209 */ /* 0x002fe40007810000 */
[----:B---3--:R-:W-:-:S03]  /*f0c0*/  FMNMX.FTZ R2, R2, R5, !PT ;  /* 0x0000000502027209 */ /* 0x008fc60007810000 */
[C---:B------:R-:W-:Y:S01]  /*f0d0*/  FMUL.FTZ R0, R132.reuse, c[0x0][0x23c] ;  /* 0x00008f0084007a20 */ /* 0x040fe20000410000 */
[----:B------:R-:W-:Y:S01]  /*f0e0*/  FSETP.NEU.FTZ.AND P2, PT, R132, -INF , PT ;  /* 0xff8000008400780b */ /* 0x000fe20003f5d000 */
[----:B------:R-:W1:Y:S03]  /*f0f0*/  SHFL.BFLY PT, R5, R2, 0x1, 0x1f ;  /* 0x0c201f0002057f89 */ /* 0x000e6600000e0000 */
[----:B------:R-:W-:-:S05]  /*f100*/  FSEL R0, R0, RZ, P2 ;  /* 0x000000ff00007208 */ /* 0x000fca0001000000 */
[----:B------:R-:W-:-:S04]  /*f110*/  FFMA.FTZ R3, R3, c[0x0][0x23c], -R0 ;  /* 0x00008f0003037a23 */ /* 0x000fc80000010800 */
[----:B------:R3:W-:Y:S02]  /*f120*/  MUFU.EX2 R6, R3 ;  /* 0x0000000300067308 */ /* 0x0007e40000000800 */
[----:B---3--:R-:W-:-:S06]  /*f130*/  FSEL R3, R132, RZ, P2 ;  /* 0x000000ff84037208 */ /* 0x008fcc0001000000 */
[----:B------:R1:W-:Y:S01]  /*f140*/  MUFU.EX2 R7, R133 ;  /* 0x0000008500077308 */ /* 0x0003e20000000800 */
[----:B------:R-:W-:-:S04]  /*f150*/  FADD.FTZ R3, R222, -R3 ;  /* 0x80000003de037221 */ /* 0x000fc80000010000 */
[----:B------:R-:W-:Y:S01]  /*f160*/  FMUL.FTZ R3, R3, c[0x0][0x23c] ;  /* 0x00008f0003037a20 */ /* 0x000fe20000410000 */
[----:B-1----:R-:W-:Y:S01]  /*f170*/  FMNMX.FTZ R133, R2, R5, !PT ;  /* 0x0000000502857209 */ /* 0x002fe20007810000 */
[----:B------:R-:W-:-:S04]  /*f180*/  FFMA.FTZ R2, R9, c[0x0][0x23c], -R0 ;  /* 0x00008f0009027a23 */ /* 0x000fc80000010800 */
[----:B------:R-:W1:Y:S01]  /*f190*/  MUFU.EX2 R3, R3 ;  /* 0x0000000300037308 */ /* 0x000e620000000800 */
[----:B------:R-:W-:Y:S01]  /*f1a0*/  FFMA.FTZ R4, R20, c[0x0][0x23c], -R0 ;  /* 0x00008f0014047a23 */ /* 0x000fe20000010800 */
[----:B------:R-:W-:-:S06]  /*f1b0*/  FSETP.NEU.FTZ.AND P5, PT, R133, -INF , PT ;  /* 0xff8000008500780b */ /* 0x000fcc0003fbd000 */
[----:B------:R3:W4:Y:S01]  /*f1c0*/  MUFU.EX2 R5, R2 ;  /* 0x0000000200057308 */ /* 0x0007220000000800 */
[----:B------:R-:W-:Y:S02]  /*f1d0*/  FFMA.FTZ R9, R19, c[0x0][0x23c], -R0 ;  /* 0x00008f0013097a23 */ /* 0x000fe40000010800 */
[----:B------:R-:W-:-:S05]  /*f1e0*/  IMAD.MOV.U32 R210, RZ, RZ, R48 ;  /* 0x000000ffffd27224 */ /* 0x000fca00078e0030 */
[----:B------:R-:W1:Y:S01]  /*f1f0*/  MUFU.EX2 R4, R4 ;  /* 0x0000000400047308 */ /* 0x000e620000000800 */
[----:B---3--:R-:W-:-:S05]  /*f200*/  FMUL.FTZ R2, R133, c[0x0][0x23c] ;  /* 0x00008f0085027a20 */ /* 0x008fca0000410000 */
        /* <DEDUP_REMOVED lines=9> */
[----:B------:R1:W3:Y:S01]  /*f2a0*/  MUFU.EX2 R2, R9 ;  /* 0x0000000900027308 */ /* 0x0002e20000000800 */
[--C-:B------:R-:W-:Y:S02]  /*f2b0*/  FFMA.FTZ R100, R22, c[0x0][0x23c], -R0.reuse ;  /* 0x00008f0016647a23 */ /* 0x100fe40000010800 */
[--C-:B------:R-:W-:Y:S02]  /*f2c0*/  FFMA.FTZ R101, R18, c[0x0][0x23c], -R0.reuse ;  /* 0x00008f0012657a23 */ /* 0x100fe40000010800 */
[--C-:B------:R-:W-:Y:S02]  /*f2d0*/  FFMA.FTZ R86, R17, c[0x0][0x23c], -R0.reuse ;  /* 0x00008f0011567a23 */ /* 0x100fe40000010800 */
[----:B------:R-:W-:Y:S01]  /*f2e0*/  FFMA.FTZ R98, R16, c[0x0][0x23c], -R0 ;  /* 0x00008f0010627a23 */ /* 0x000fe20000010800 */
[----:B------:R-:W-:Y:S01]  /*f2f0*/  ULOP3.LUT UR4, UR33, UR31, URZ, 0x3c, !UPT ;  /* 0x0000001f21047292 */ /* 0x000fe2000f8e3c3f */
[----:B-1----:R-:W-:-:S04]  /*f300*/  FFMA.FTZ R9, R209, R3, R6 ;  /* 0x00000003d1097223 */ /* 0x002fc80000010006 */
[----:B----4-:R-:W-:-:S04]  /*f310*/  FADD.FTZ R0, R5, R9 ;  /* 0x0000000905007221 */ /* 0x010fc80000010000 */
[----:B------:R-:W-:-:S04]  /*f320*/  FADD.FTZ R0, R4, R0 ;  /* 0x0000000004007221 */ /* 0x000fc80000010000 */
[----:B---3--:R-:W-:Y:S01]  /*f330*/  FADD.FTZ R99, R2, R0 ;  /* 0x0000000002637221 */ /* 0x008fe20000010000 */
[----:B------:R-:W-:-:S05]  /*f340*/  LOP3.LUT R0, R231, UR4, RZ, 0x3c, !PT ;  /* 0x00000004e7007c12 */ /* 0x000fca000f8e3cff */
[----:B------:R-:W-:-:S05]  /*f350*/  IMAD.WIDE.U32 R114, R0, -0x326172a9, RZ ;  /* 0xcd9e8d5700727825 */ /* 0x000fca00078e00ff */
[----:B--2---:R-:W-:Y:S02]  /*f360*/  LOP3.LUT R0, R115, UR15, R226, 0x96, !PT ;  /* 0x0000000f73007c12 */ /* 0x004fe4000f8e96e2 */
[----:B------:R-:W2:Y:S01]  /*f370*/  LDL.LU.64 R226, [R1] ;  /* 0x0000000001e27983 */ /* 0x000ea20000300a00 */
[----:B------:R-:W1:Y:S01]  /*f380*/  MUFU.EX2 R8, R35 ;  /* 0x0000002300087308 */ /* 0x000e620000000800 */
[----:B------:R-:W-:Y:S01]  /*f390*/  F2FP.PACK_AB R102, R5, R6 ;  /* 0x000000060566723e */ /* 0x000fe200000000ff */
[----:B------:R-:W-:Y:S01]  /*f3a0*/  IMAD.WIDE.U32 R22, R0, -0x2daee0ad, RZ ;  /* 0xd2511f5300167825 */ /* 0x000fe200078e00ff */
[----:B------:R-:W-:Y:S02]  /*f3b0*/  LOP3.LUT R0, R245, UR14, R114, 0x96, !PT ;  /* 0x0000000ef5007c12 */ /* 0x000fe4000f8e9672 */
[----:B------:R-:W-:Y:S01]  /*f3c0*/  F2FP.PACK_AB R69, R2, R4 ;  /* 0x000000040245723e */ /* 0x000fe200000000ff */
[----:B-1----:R-:W-:Y:S01]  /*f3d0*/  FADD.FTZ R5, R8, R34 ;  /* 0x0000002208057221 */ /* 0x002fe20000010000 */
[----:B------:R-:W-:-:S03]  /*f3e0*/  F2FP.PACK_AB R15, R7, R8 ;  /* 0x00000008070f723e */ /* 0x000fc600000000ff */
[----:B------:R-:W-:Y:S02]  /*f3f0*/  FADD.FTZ R14, R7, R5 ;  /* 0x00000005070e7221 */ /* 0x000fe40000010000 */
[----:B------:R-:W-:Y:S01]  /*f400*/  IMAD.WIDE.U32 R6, R0, -0x2daee0ad, RZ ;  /* 0xd2511f5300067825 */ /* 0x000fe200078e00ff */
[----:B------:R-:W-:-:S04]  /*f410*/  LOP3.LUT R2, R23, UR13, R212, 0x96, !PT ;  /* 0x0000000d17027c12 */ /* 0x000fc8000f8e96d4 */
[----:B------:R-:W-:Y:S01]  /*f420*/  LOP3.LUT R0, R7, UR11, R22, 0x96, !PT ;  /* 0x0000000b07007c12 */ /* 0x000fe2000f8e9616 */
[----:B------:R-:W-:-:S04]  /*f430*/  IMAD.WIDE.U32 R4, R2, -0x326172a9, RZ ;  /* 0xcd9e8d5702047825 */ /* 0x000fc800078e00ff */
[----:B------:R-:W-:Y:S01]  /*f440*/  IMAD.WIDE.U32 R8, R0, -0x326172a9, RZ ;  /* 0xcd9e8d5700087825 */ /* 0x000fe200078e00ff */
[----:B------:R-:W-:-:S04]  /*f450*/  LOP3.LUT R2, R5, UR12, R244, 0x96, !PT ;  /* 0x0000000c05027c12 */ /* 0x000fc8000f8e96f4 */
[----:B------:R-:W-:Y:S01]  /*f460*/  LOP3.LUT R0, R9, UR10, R4, 0x96, !PT ;  /* 0x0000000a09007c12 */ /* 0x000fe2000f8e9604 */
[----:B------:R-:W1:Y:S01]  /*f470*/  LDC.U8 R207, c[0x0][0x2d8] ;  /* 0x0000b600ffcf7b82 */ /* 0x000e620000000000 */
[----:B------:R-:W-:-:S04]  /*f480*/  IMAD.WIDE.U32 R4, R2, -0x2daee0ad, RZ ;  /* 0xd2511f5302047825 */ /* 0x000fc800078e00ff */
[----:B------:R-:W-:Y:S01]  /*f490*/  IMAD.WIDE.U32 R10, R0, -0x2daee0ad, RZ ;  /* 0xd2511f53000a7825 */ /* 0x000fe200078e00ff */
[----:B------:R-:W-:-:S04]  /*f4a0*/  LOP3.LUT R2, R5, UR9, R6, 0x96, !PT ;  /* 0x0000000905027c12 */ /* 0x000fc8000f8e9606 */
[----:B------:R-:W-:Y:S01]  /*f4b0*/  LOP3.LUT R0, R11, UR7, R4, 0x96, !PT ;  /* 0x000000070b007c12 */ /* 0x000fe2000f8e9604 */
[----:B------:R-:W-:-:S04]  /*f4c0*/  IMAD.WIDE.U32 R6, R2, -0x326172a9, RZ ;  /* 0xcd9e8d5702067825 */ /* 0x000fc800078e00ff */
[----:B------:R-:W-:-:S05]  /*f4d0*/  IMAD.WIDE.U32 R4, R0, -0x326172a9, RZ ;  /* 0xcd9e8d5700047825 */ /* 0x000fca00078e00ff */
[----:B------:R-:W-:-:S04]  /*f4e0*/  LOP3.LUT R0, R5, UR17, R6, 0x96, !PT ;  /* 0x0000001105007c12 */ /* 0x000fc8000f8e9606 */
[C---:B------:R-:W-:Y:S02]  /*f4f0*/  LOP3.LUT R2, R0.reuse, 0xff, RZ, 0xc0, !PT ;  /* 0x000000ff00027812 */ /* 0x040fe400078ec0ff */
[----:B------:R-:W-:Y:S02]  /*f500*/  LOP3.LUT R11, R7, UR8, R8, 0x96, !PT ;  /* 0x00000008070b7c12 */ /* 0x000fe4000f8e9608 */
[----:B------:R-:W3:Y:S01]  /*f510*/  MUFU.EX2 R8, R136 ;  /* 0x0000008800087308 */ /* 0x000ee20000000800 */
[----:B-1----:R-:W-:Y:S02]  /*f520*/  ISETP.GE.U32.AND P4, PT, R207, R2, PT ;  /* 0x00000002cf00720c */ /* 0x002fe40003f86070 */
[----:B------:R-:W-:-:S04]  /*f530*/  LOP3.LUT R2, R0, 0xffff, RZ, 0xc0, !PT ;  /* 0x0000ffff00027812 */ /* 0x000fc800078ec0ff */
[----:B------:R-:W-:Y:S01]  /*f540*/  SHF.R.U32.HI R2, RZ, 0x8, R2 ;  /* 0x00000008ff027819 */ /* 0x000fe20000011602 */
[----:B------:R-:W1:Y:S01]  /*f550*/  MUFU.EX2 R7, R137 ;  /* 0x0000008900077308 */ /* 0x000e620000000800 */
[----:B------:R-:W-:Y:S02]  /*f560*/  SHF.R.U32.HI R9, RZ, 0x18, R0 ;  /* 0x00000018ff097819 */ /* 0x000fe40000011600 */
[----:B------:R-:W-:-:S05]  /*f570*/  LOP3.LUT R2, R2, 0xffff, RZ, 0xc0, !PT ;  /* 0x0000ffff02027812 */ /* 0x000fca00078ec0ff */
[----:B------:R-:W4:Y:S01]  /*f580*/  MUFU.EX2 R6, R172 ;  /* 0x000000ac00067308 */ /* 0x000f220000000800 */
[C---:B------:R-:W-:Y:S02]  /*f590*/  ISETP.GE.U32.AND P2, PT, R207.reuse, R2, PT ;  /* 0x00000002cf00720c */ /* 0x040fe40003f46070 */
[----:B------:R-:W-:Y:S01]  /*f5a0*/  ISETP.GE.U32.AND P6, PT, R207, R9, PT ;  /* 0x00000009cf00720c */ /* 0x000fe20003fc6070 */
[----:B---3--:R-:W-:Y:S01]  /*f5b0*/  FADD.FTZ R9, R8, R14 ;  /* 0x0000000e08097221 */ /* 0x008fe20000010000 */
[----:B------:R-:W-:-:S03]  /*f5c0*/  SHF.R.U32.HI R0, RZ, 0x10, R0 ;  /* 0x00000010ff007819 */ /* 0x000fc60000011600 */
[----:B------:R-:W3:Y:S01]  /*f5d0*/  MUFU.EX2 R2, R173 ;  /* 0x000000ad00027308 */ /* 0x000ee20000000800 */
[----:B------:R-:W-:Y:S01]  /*f5e0*/  LOP3.LUT R0, R0, 0xff, RZ, 0xc0, !PT ;  /* 0x000000ff00007812 */ /* 0x000fe200078ec0ff */
[----:B-1----:R-:W-:-:S03]  /*f5f0*/  FADD.FTZ R9, R7, R9 ;  /* 0x0000000907097221 */ /* 0x002fc60000010000 */
[----:B------:R-:W-:Y:S01]  /*f600*/  ISETP.GE.U32.AND P3, PT, R207, R0, PT ;  /* 0x00000000cf00720c */ /* 0x000fe20003f66070 */
[----:B----4-:R-:W-:Y:S01]  /*f610*/  FADD.FTZ R0, R6, R9 ;  /* 0x0000000906007221 */ /* 0x010fe20000010000 */
[----:B------:R-:W-:Y:S01]  /*f620*/  F2FP.PACK_AB R9, R7, R8 ;  /* 0x000000080709723e */ /* 0x000fe200000000ff */
[----:B------:R-:W-:Y:S01]  /*f630*/  IMAD.MOV.U32 R205, RZ, RZ, R206 ;  /* 0x000000ffffcd7224 */ /* 0x000fe200078e00ce */
[----:B------:R-:W1:Y:S01]  /*f640*/  MUFU.EX2 R7, R27 ;  /* 0x0000001b00077308 */ /* 0x000e620000000800 */
[----:B------:R-:W-:Y:S01]  /*f650*/  IMAD.MOV.U32 R206, RZ, RZ, R118 ;  /* 0x000000ffffce7224 */ /* 0x000fe200078e0076 */
[----:B------:R-:W-:Y:S01]  /*f660*/  PRMT R20, R80, 0x7610, R20 ;  /* 0x0000761050147816 */ /* 0x000fe20000000014 */
[----:B------:R-:W-:Y:S02]  /*f670*/  IMAD.MOV.U32 R118, RZ, RZ, R159 ;  /* 0x000000ffff767224 */ /* 0x000fe400078e009f */
[----:B------:R-:W-:Y:S02]  /*f680*/  IMAD.MOV.U32 R159, RZ, RZ, R211 ;  /* 0x000000ffff9f7224 */ /* 0x000fe400078e00d3 */
[----:B---3--:R-:W-:Y:S01]  /*f690*/  FADD.FTZ R211, R2, R0 ;  /* 0x0000000002d37221 */ /* 0x008fe20000010000 */
[----:B------:R-:W-:Y:S01]  /*f6a0*/  LOP3.LUT R0, R4, 0xff, RZ, 0xc0, !PT ;  /* 0x000000ff04007812 */ /* 0x000fe200078ec0ff */
[----:B------:R-:W-:Y:S01]  /*f6b0*/  @!P4 HADD2 R54, -R20.H0_H0, -RZ.H0_H0 ;  /* 0xa00000ff1436c230 */ /* 0x000fe20000000900 */
[----:B------:R-:W-:-:S02]  /*f6c0*/  F2FP.PACK_AB R36, R2, R6 ;  /* 0x000000060224723e */ /* 0x000fc400000000ff */
[----:B------:R-:W-:Y:S02]  /*f6d0*/  PRMT R19, R80, 0x7632, R19 ;  /* 0x0000763250137816 */ /* 0x000fe40000000013 */
[----:B------:R-:W-:Y:S02]  /*f6e0*/  FSEL R2, R133, RZ, P5 ;  /* 0x000000ff85027208 */ /* 0x000fe40002800000 */
[----:B------:R-:W-:Y:S02]  /*f6f0*/  ISETP.GE.U32.AND P5, PT, R207, R0, PT ;  /* 0x00000000cf00720c */ /* 0x000fe40003fa6070 */
[----:B------:R-:W-:Y:S02]  /*f700*/  SHF.R.U32.HI R0, RZ, 0x18, R4 ;  /* 0x00000018ff007819 */ /* 0x000fe40000011604 */
[----:B------:R-:W-:Y:S02]  /*f710*/  PRMT R80, R20, 0x5410, R19 ;  /* 0x0000541014507816 */ /* 0x000fe40000000013 */
[----:B------:R-:W-:-:S02]  /*f720*/  LOP3.LUT R5, R4, 0xffff, RZ, 0xc0, !PT ;  /* 0x0000ffff04057812 */ /* 0x000fc400078ec0ff */
[----:B------:R-:W-:Y:S02]  /*f730*/  @!P4 PRMT R20, R54, 0x5410, RZ ;  /* 0x000054103614c816 */ /* 0x000fe400000000ff */
[----:B------:R-:W-:Y:S01]  /*f740*/  ISETP.GE.U32.AND P4, PT, R207, R0, PT ;  /* 0x00000000cf00720c */ /* 0x000fe20003f86070 */
[----:B------:R-:W-:Y:S01]  /*f750*/  FADD.FTZ R8, R242, -R2 ;  /* 0x80000002f2087221 */ /* 0x000fe20000010000 */
[----:B-1----:R-:W-:Y:S02]  /*f760*/  F2FP.PACK_AB R0, R7, R26 ;  /* 0x0000001a0700723e */ /* 0x002fe400000000ff */
[----:B------:R-:W-:Y:S01]  /*f770*/  SHF.R.U32.HI R2, RZ, 0x8, R5 ;  /* 0x00000008ff027819 */ /* 0x000fe20000011605 */
[----:B------:R-:W-:Y:S01]  /*f780*/  @!P2 HADD2 R53, -R19.H0_H0, -RZ.H0_H0 ;  /* 0xa00000ff1335a230 */ /* 0x000fe20000000900 */
[C---:B------:R-:W-:Y:S02]  /*f790*/  PRMT R17, R0.reuse, 0x7632, R17 ;  /* 0x0000763200117816 */ /* 0x040fe40000000011 */
[----:B------:R-:W-:-:S02]  /*f7a0*/  PRMT R18, R0, 0x7610, R18 ;  /* 0x0000761000127816 */ /* 0x000fc40000000012 */
[----:B------:R-:W-:Y:S02]  /*f7b0*/  LOP3.LUT R0, R2, 0xffff, RZ, 0xc0, !PT ;  /* 0x0000ffff02007812 */ /* 0x000fe400078ec0ff */
[----:B------:R-:W-:Y:S01]  /*f7c0*/  SHF.R.U32.HI R6, RZ, 0x10, R4 ;  /* 0x00000010ff067819 */ /* 0x000fe20000011604 */
[----:B------:R-:W-:Y:S01]  /*f7d0*/  @!P6 HADD2 R65, -R17.H0_H0, -RZ.H0_H0 ;  /* 0xa00000ff1141e230 */ /* 0x000fe20000000900 */
[----:B------:R-:W-:Y:S02]  /*f7e0*/  @!P2 PRMT R19, R53, 0x5410, RZ ;  /* 0x000054103513a816 */ /* 0x000fe400000000ff */
[----:B------:R-:W-:Y:S02]  /*f7f0*/  ISETP.GE.U32.AND P2, PT, R207, R0, PT ;  /* 0x00000000cf00720c */ /* 0x000fe40003f46070 */
[----:B------:R-:W-:Y:S02]  /*f800*/  LOP3.LUT R0, R6, 0xff, RZ, 0xc0, !PT ;  /* 0x000000ff06007812 */ /* 0x000fe400078ec0ff */
[----:B------:R-:W-:-:S02]  /*f810*/  PRMT R54, R18, 0x5410, R17 ;  /* 0x0000541012367816 */ /* 0x000fc40000000011 */
[----:B------:R-:W-:Y:S02]  /*f820*/  @!P6 PRMT R17, R65, 0x5410, RZ ;  /* 0x000054104111e816 */ /* 0x000fe400000000ff */
[----:B------:R-:W-:Y:S01]  /*f830*/  ISETP.GE.U32.AND P6, PT, R207, R0, PT ;  /* 0x00000000cf00720c */ /* 0x000fe20003fc6070 */
[----:B------:R-:W-:-:S06]  /*f840*/  FMUL.FTZ R0, R8, c[0x0][0x23c] ;  /* 0x00008f0008007a20 */ /* 0x000fcc0000410000 */
[----:B------:R-:W1:Y:S01]  /*f850*/  MUFU.EX2 R0, R0 ;  /* 0x0000000000007308 */ /* 0x000e620000000800 */
[----:B------:R-:W-:Y:S02]  /*f860*/  IMAD.MOV.U32 R242, RZ, RZ, R210 ;  /* 0x000000fffff27224 */ /* 0x000fe400078e00d2 */
[----:B------:R-:W-:Y:S02]  /*f870*/  IMAD.MOV.U32 R210, RZ, RZ, R131 ;  /* 0x000000ffffd27224 */ /* 0x000fe400078e0083 */
[----:B------:R-:W-:Y:S02]  /*f880*/  IMAD.MOV.U32 R131, RZ, RZ, R232 ;  /* 0x000000ffff837224 */ /* 0x000fe400078e00e8 */
[----:B------:R-:W-:Y:S02]  /*f890*/  IMAD.MOV.U32 R24, RZ, RZ, R117 ;  /* 0x000000ffff187224 */ /* 0x000fe400078e0075 */
[----:B------:R-:W-:-:S04]  /*f8a0*/  IMAD.WIDE.U32 R4, R11, -0x2daee0ad, RZ ;  /* 0xd2511f530b047825 */ /* 0x000fc800078e00ff */
[-C--:B-1----:R-:W-:Y:S02]  /*f8b0*/  FMUL.FTZ R232, R92, R0.reuse ;  /* 0x000000005ce87220 */ /* 0x082fe40000410000 */
[----:B------:R-:W-:Y:S02]  /*f8c0*/  IMAD.MOV.U32 R92, RZ, RZ, R230 ;  /* 0x000000ffff5c7224 */ /* 0x000fe400078e00e6 */
[----:B------:R-:W-:Y:S02]  /*f8d0*/  FMUL.FTZ R117, R45, R0 ;  /* 0x000000002d757220 */ /* 0x000fe40000410000 */
[----:B------:R-:W-:Y:S02]  /*f8e0*/  IMAD.MOV.U32 R45, RZ, RZ, R234 ;  /* 0x000000ffff2d7224 */ /* 0x000fe400078e00ea */
[----:B------:R-:W-:Y:S02]  /*f8f0*/  FMUL.FTZ R234, R94, R3 ;  /* 0x000000035eea7220 */ /* 0x000fe40000410000 */
[----:B------:R-:W-:-:S02]  /*f900*/  IMAD.MOV.U32 R94, RZ, RZ, R92 ;  /* 0x000000ffff5e7224 */ /* 0x000fc400078e005c */
[----:B------:R-:W1:Y:S01]  /*f910*/  LDC.U8 R92, c[0x0][0x2d8] ;  /* 0x0000b600ff5c7b82 */ /* 0x000e620000000000 */
[----:B------:R-:W3:Y:S01]  /*f920*/  MUFU.EX2 R25, R21 ;  /* 0x0000001500197308 */ /* 0x000ee20000000800 */
[----:B------:R-:W-:Y:S01]  /*f930*/  LOP3.LUT R6, R5, UR16, R10, 0x96, !PT ;  /* 0x0000001005067c12 */ /* 0x000fe2000f8e960a */
[----:B------:R-:W-:-:S03]  /*f940*/  @!P3 HADD2 R64, -R18.H0_H0, -RZ.H0_H0 ;  /* 0xa00000ff1240b230 */ /* 0x000fc60000000900 */
[----:B------:R-:W-:Y:S01]  /*f950*/  SHF.R.U32.HI R2, RZ, 0x10, R6 ;  /* 0x00000010ff027819 */ /* 0x000fe20000011606 */
[----:B------:R-:W-:Y:S01]  /*f960*/  IMAD.MOV.U32 R16, RZ, RZ, R229 ;  /* 0x000000ffff107224 */ /* 0x000fe200078e00e5 */
[----:B------:R-:W-:Y:S02]  /*f970*/  PRMT R26, R15, 0x7610, R26 ;  /* 0x000076100f1a7816 */ /* 0x000fe4000000001a */
[----:B------:R-:W-:Y:S01]  /*f980*/  LOP3.LUT R2, R2, 0xff, RZ, 0xc0, !PT ;  /* 0x000000ff02027812 */ /* 0x000fe200078ec0ff */
[----:B------:R-:W-:Y:S01]  /*f990*/  IMAD.MOV.U32 R245, RZ, RZ, R129 ;  /* 0x000000fffff57224 */ /* 0x000fe200078e0081 */
[----:B------:R-:W-:Y:S01]  /*f9a0*/  @!P3 PRMT R18, R64, 0x5410, RZ ;  /* 0x000054104012b816 */ /* 0x000fe200000000ff */
[----:B------:R-:W-:Y:S01]  /*f9b0*/  IMAD.MOV.U32 R10, RZ, RZ, R16 ;  /* 0x000000ffff0a7224 */ /* 0x000fe200078e0010 */
[----:B------:R-:W-:Y:S01]  /*f9c0*/  ISETP.GE.U32.AND P3, PT, R207, R2, PT ;  /* 0x00000002cf00720c */ /* 0x000fe20003f66070 */
[----:B------:R-:W-:Y:S01]  /*f9d0*/  IMAD.MOV.U32 R207, RZ, RZ, R205 ;  /* 0x000000ffffcf7224 */ /* 0x000fe200078e00cd */
[----:B------:R-:W-:Y:S01]  /*f9e0*/  PRMT R187, R15, 0x7632, R187 ;  /* 0x000076320fbb7816 */ /* 0x000fe200000000bb */
[----:B------:R-:W-:Y:S01]  /*f9f0*/  IMAD.MOV.U32 R225, RZ, RZ, R204 ;  /* 0x000000ffffe17224 */ /* 0x000fe200078e00cc */
[----:B------:R-:W-:Y:S01]  /*fa00*/  @!P5 HADD2 R67, -R26.H0_H0, -RZ.H0_H0 ;  /* 0xa00000ff1a43d230 */ /* 0x000fe20000000900 */
[----:B------:R-:W-:-:S02]  /*fa10*/  IMAD.MOV.U32 R224, RZ, RZ, R156 ;  /* 0x000000ffffe07224 */ /* 0x000fc400078e009c */
[----:B------:R-:W-:Y:S02]  /*fa20*/  IMAD.MOV.U32 R209, RZ, RZ, R228 ;  /* 0x000000ffffd17224 */ /* 0x000fe400078e00e4 */
[----:B------:R-:W-:Y:S02]  /*fa30*/  IMAD.MOV.U32 R222, RZ, RZ, R116 ;  /* 0x000000ffffde7224 */ /* 0x000fe400078e0074 */
[----:B------:R-:W-:Y:S02]  /*fa40*/  IMAD.MOV.U32 R129, RZ, RZ, R165 ;  /* 0x000000ffff817224 */ /* 0x000fe400078e00a5 */
[----:B------:R-:W-:Y:S02]  /*fa50*/  IMAD.MOV.U32 R16, RZ, RZ, R233 ;  /* 0x000000ffff107224 */ /* 0x000fe400078e00e9 */
[-C--:B---3--:R-:W-:Y:S02]  /*fa60*/  FFMA.FTZ R35, R208, R0.reuse, R25 ;  /* 0x00000000d0237223 */ /* 0x088fe40000010019 */
        /* <DEDUP_REMOVED lines=28> */
[----:B------:R-:W-:Y:S01]  /*fc30*/  PRMT R53, R26, 0x5410, R187 ;  /* 0x000054101a357816 */ /* 0x000fe200000000bb */
[----:B------:R-:W-:Y:S01]  /*fc40*/  @!P2 HADD2 R66, -R187.H0_H0, -RZ.H0_H0 ;  /* 0xa00000ffbb42a230 */ /* 0x000fe20000000900 */
[----:B------:R-:W-:Y:S01]  /*fc50*/  @!P5 PRMT R26, R67, 0x5410, RZ ;  /* 0x00005410431ad816 */ /* 0x000fe200000000ff */
[----:B------:R-:W-:Y:S01]  /*fc60*/  IMAD.MOV.U32 R208, RZ, RZ, R24 ;  /* 0x000000ffffd07224 */ /* 0x000fe200078e0018 */
[----:B------:R-:W-:Y:S01]  /*fc70*/  MUFU.EX2 R27, R81 ;  /* 0x00000051001b7308 */ /* 0x000fe20000000800 */
[----:B------:R-:W-:-:S02]  /*fc80*/  IMAD.MOV.U32 R21, RZ, RZ, R166 ;  /* 0x000000ffff157224 */ /* 0x000fc400078e00a6 */
[----:B------:R-:W-:Y:S01]  /*fc90*/  IMAD.MOV.U32 R76, RZ, RZ, R235 ;  /* 0x000000ffff4c7224 */ /* 0x000fe200078e00eb */
[----:B------:R-:W-:-:S04]  /*fca0*/  @!P2 PRMT R187, R66, 0x5410, RZ ;  /* 0x0000541042bba816 */ /* 0x000fc800000000ff */
[----:B------:R3:W4:Y:S01]  /*fcb0*/  MUFU.EX2 R24, R84 ;  /* 0x0000005400187308 */ /* 0x0007220000000800 */
[----:B--2---:R-:W-:Y:S01]  /*fcc0*/  LOP3.LUT R34, R115, UR15, R226, 0x96, !PT ;  /* 0x0000000f73227c12 */ /* 0x004fe2000f8e96e2 */
[----:B------:R-:W-:Y:S02]  /*fcd0*/  IMAD.MOV.U32 R226, RZ, RZ, R130 ;  /* 0x000000ffffe27224 */ /* 0x000fe400078e0082 */
[----:B------:R-:W-:Y:S02]  /*fce0*/  IMAD.MOV.U32 R130, RZ, RZ, R128 ;  /* 0x000000ffff827224 */ /* 0x000fe400078e0080 */
[----:B------:R-:W-:Y:S02]  /*fcf0*/  IMAD.MOV.U32 R227, RZ, RZ, R157 ;  /* 0x000000ffffe37224 */ /* 0x000fe400078e009d */
[----:B------:R-:W-:Y:S02]  /*fd00*/  IMAD.MOV.U32 R128, RZ, RZ, R164 ;  /* 0x000000ffff807224 */ /* 0x000fe400078e00a4 */
[----:B------:R-:W-:-:S02]  /*fd10*/  FMUL.FTZ R157, R57, R0 ;  /* 0x00000000399d7220 */ /* 0x000fc40000410000 */
[----:B------:R-:W-:Y:S01]  /*fd20*/  FMUL.FTZ R164, R60, R0 ;  /* 0x000000003ca47220 */ /* 0x000fe20000410000 */
[----:B------:R-:W-:-:S04]  /*fd30*/  LOP3.LUT R0, R6, 0xff, RZ, 0xc0, !PT ;  /* 0x000000ff06007812 */ /* 0x000fc800078ec0ff */
[----:B-1----:R-:W-:Y:S02]  /*fd40*/  ISETP.GE.U32.AND P5, PT, R92, R0, PT ;  /* 0x000000005c00720c */ /* 0x002fe40003fa6070 */
[----:B------:R-:W-:-:S04]  /*fd50*/  SHF.R.U32.HI R0, RZ, 0x18, R6 ;  /* 0x00000018ff007819 */ /* 0x000fc80000011606 */
[----:B------:R-:W-:Y:S01]  /*fd60*/  ISETP.GE.U32.AND P2, PT, R92, R0, PT ;  /* 0x000000005c00720c */ /* 0x000fe20003f46070 */
[----:B------:R-:W-:Y:S02]  /*fd70*/  IMAD.MOV.U32 R92, RZ, RZ, R76 ;  /* 0x000000ffff5c7224 */ /* 0x000fe400078e004c */
[----:B------:R-:W-:Y:S02]  /*fd80*/  IMAD.MOV.U32 R76, RZ, RZ, R21 ;  /* 0x000000ffff4c7224 */ /* 0x000fe400078e0015 */
[----:B------:R1:W-:Y:S01]  /*fd90*/  MUFU.EX2 R21, R96 ;  /* 0x0000006000157308 */ /* 0x0003e20000000800 */
[----:B------:R-:W-:Y:S02]  /*fda0*/  IMAD.MOV.U32 R77, RZ, RZ, R245 ;  /* 0x000000ffff4d7224 */ /* 0x000fe400078e00f5 */
[----:B------:R-:W-:Y:S02]  /*fdb0*/  IMAD.MOV.U32 R15, RZ, RZ, R167 ;  /* 0x000000ffff0f7224 */ /* 0x000fe400078e00a7 */
[----:B---3--:R-:W-:Y:S01]  /*fdc0*/  IMAD.MOV.U32 R84, RZ, RZ, R77 ;  /* 0x000000ffff547224 */ /* 0x008fe200078e004d */
[----:B----4-:R-:W-:Y:S01]  /*fdd0*/  F2FP.PACK_AB R2, R24, R27 ;  /* 0x0000001b1802723e */ /* 0x010fe200000000ff */
[----:B------:R-:W-:Y:S01]  /*fde0*/  IMAD.MOV.U32 R77, RZ, RZ, R15 ;  /* 0x000000ffff4d7224 */ /* 0x000fe200078e000f */
[----:B-1----:R-:W1:Y:S01]  /*fdf0*/  LDC.U8 R96, c[0x0][0x2d8] ;  /* 0x0000b600ff607b82 */ /* 0x002e620000000000 */
[----:B------:R-:W2:Y:S01]  /*fe00*/  MUFU.EX2 R15, R85 ;  /* 0x00000055000f7308 */ /* 0x000ea20000000800 */
[----:B------:R-:W-:-:S02]  /*fe10*/  LOP3.LUT R0, R6, 0xffff, RZ, 0xc0, !PT ;  /* 0x0000ffff06007812 */ /* 0x000fc400078ec0ff */
[C---:B------:R-:W-:Y:S01]  /*fe20*/  PRMT R186, R2.reuse, 0x7632, R186 ;  /* 0x0000763202ba7816 */ /* 0x040fe200000000ba */
[----:B------:R-:W-:Y:S01]  /*fe30*/  IMAD.MOV.U32 R93, RZ, RZ, R231 ;  /* 0x000000ffff5d7224 */ /* 0x000fe200078e00e7 */
[----:B------:R-:W-:Y:S01]  /*fe40*/  SHF.R.U32.HI R0, RZ, 0x8, R0 ;  /* 0x00000008ff007819 */ /* 0x000fe20000011600 */
[----:B------:R-:W-:Y:S01]  /*fe50*/  FMUL.FTZ R235, R95, R3 ;  /* 0x000000035feb7220 */ /* 0x000fe20000410000 */
[----:B------:R-:W-:Y:S01]  /*fe60*/  PRMT R185, R2, 0x7610, R185 ;  /* 0x0000761002b97816 */ /* 0x000fe200000000b9 */
[----:B------:R-:W-:Y:S01]  /*fe70*/  @!P4 HADD2 R38, -R186.H0_H0, -RZ.H0_H0 ;  /* 0xa00000ffba26c230 */ /* 0x000fe20000000900 */
[----:B------:R-:W-:Y:S01]  /*fe80*/  IMAD.MOV.U32 R95, RZ, RZ, R93 ;  /* 0x000000ffff5f7224 */ /* 0x000fe200078e005d */
[----:B------:R-:W-:Y:S01]  /*fe90*/  LOP3.LUT R0, R0, 0xffff, RZ, 0xc0, !PT ;  /* 0x0000ffff00007812 */ /* 0x000fe200078ec0ff */
[----:B------:R-:W-:Y:S01]  /*fea0*/  IMAD.MOV.U32 R93, RZ, RZ, R45 ;  /* 0x000000ffff5d7224 */ /* 0x000fe200078e002d */
[----:B------:R-:W-:Y:S01]  /*feb0*/  PRMT R45, R185, 0x5410, R186 ;  /* 0x00005410b92d7816 */ /* 0x000fe200000000ba */
[----:B------:R-:W-:Y:S01]  /*fec0*/  IMAD.MOV.U32 R81, RZ, RZ, R222 ;  /* 0x000000ffff517224 */ /* 0x000fe200078e00de */
[----:B------:R-:W-:Y:S01]  /*fed0*/  @!P4 PRMT R186, R38, 0x5410, RZ ;  /* 0x0000541026bac816 */ /* 0x000fe200000000ff */
[----:B------:R-:W-:-:S02]  /*fee0*/  IMAD.MOV.U32 R11, RZ, RZ, R209 ;  /* 0x000000ffff0b7224 */ /* 0x000fc400078e00d1 */
[----:B------:R-:W-:Y:S02]  /*fef0*/  IMAD.MOV.U32 R14, RZ, RZ, R206 ;  /* 0x000000ffff0e7224 */ /* 0x000fe400078e00ce */
[----:B------:R-:W-:Y:S01]  /*ff00*/  IMAD.MOV.U32 R38, RZ, RZ, R94 ;  /* 0x000000ffff267224 */ /* 0x000fe200078e005e */
[----:B-1----:R-:W-:Y:S02]  /*ff10*/  ISETP.GE.U32.AND P4, PT, R96, R0, PT ;  /* 0x000000006000720c */ /* 0x002fe40003f86070 */
[----:B--2---:R-:W-:Y:S01]  /*ff20*/  F2FP.PACK_AB R0, R21, R15 ;  /* 0x0000000f1500723e */ /* 0x004fe200000000ff */
[----:B------:R-:W-:Y:S01]  /*ff30*/  FMUL.FTZ R231, R79, R3 ;  /* 0x000000034fe77220 */ /* 0x000fe20000410000 */
[----:B------:R-:W-:Y:S01]  /*ff40*/  @!P6 HADD2 R40, -R185.H0_H0, -RZ.H0_H0 ;  /* 0xa00000ffb928e230 */ /* 0x000fe20000000900 */
[----:B------:R-:W-:Y:S01]  /*ff50*/  IMAD.MOV.U32 R94, RZ, RZ, R81 ;  /* 0x000000ffff5e7224 */ /* 0x000fe200078e0051 */
[C---:B------:R-:W-:Y:S01]  /*ff60*/  PRMT R182, R0.reuse, 0x7610, R182 ;  /* 0x0000761000b67816 */ /* 0x040fe200000000b6 */
[----:B------:R-:W-:Y:S01]  /*ff70*/  IMAD.MOV.U32 R79, RZ, RZ, R10 ;  /* 0x000000ffff4f7224 */ /* 0x000fe200078e000a */
[----:B------:R-:W-:Y:S01]  /*ff80*/  PRMT R181, R0, 0x7632, R181 ;  /* 0x0000763200b57816 */ /* 0x000fe200000000b5 */
[----:B------:R-:W-:Y:S01]  /*ff90*/  IMAD.MOV.U32 R85, RZ, RZ, R11 ;  /* 0x000000ffff557224 */ /* 0x000fe200078e000b */
[C---:B------:R-:W-:Y:S01]  /*ffa0*/  LOP3.LUT R0, R4.reuse, 0xff, RZ, 0xc0, !PT ;  /* 0x000000ff04007812 */ /* 0x040fe200078ec0ff */
[----:B------:R-:W-:Y:S01]  /*ffb0*/  IMAD.MOV.U32 R81, RZ, RZ, R14 ;  /* 0x000000ffff517224 */ /* 0x000fe200078e000e */
[----:B------:R-:W-:-:S02]  /*ffc0*/  LOP3.LUT R11, R4, 0xffff, RZ, 0xc0, !PT ;  /* 0x0000ffff040b7812 */ /* 0x000fc400078ec0ff */
[--C-:B------:R-:W-:Y:S02]  /*ffd0*/  SHF.R.U32.HI R14, RZ, 0x10, R4.reuse ;  /* 0x00000010ff0e7819 */ /* 0x100fe40000011604 */
[----:B------:R-:W-:Y:S01]  /*ffe0*/  SHF.R.U32.HI R10, RZ, 0x18, R4 ;  /* 0x00000018ff0a7819 */ /* 0x000fe20000011604 */
[----:B------:R-:W-:Y:S01]  /*fff0*/  IMAD.WIDE.U32 R4, R34, -0x2daee0ad, RZ ;  /* 0xd2511f5322047825 */ /* 0x000fe200078e00ff */
[----:B------:R-:W-:Y:S02]  /*10000*/  LOP3.LUT R2, R247, UR14, R114, 0x96, !PT ;  /* 0x0000000ef7027c12 */ /* 0x000fe4000f8e9672 */
[----:B------:R-:W-:Y:S01]  /*10010*/  @!P6 PRMT R185, R40, 0x5410, RZ ;  /* 0x0000541028b9e816 */ /* 0x000fe200000000ff */
[----:B------:R-:W-:Y:S01]  /*10020*/  IMAD.MOV.U32 R8, RZ, RZ, R207 ;  /* 0x000000ffff087224 */ /* 0x000fe200078e00cf */
[----:B------:R-:W-:Y:S01]  /*10030*/  ISETP.GE.U32.AND P6, PT, R96, R0, PT ;  /* 0x000000006000720c */ /* 0x000fe20003fc6070 */
[----:B------:R-:W-:Y:S01]  /*10040*/  IMAD.MOV.U32 R244, RZ, RZ, R119 ;  /* 0x000000fffff47224 */ /* 0x000fe200078e0077 */
[----:B------:R-:W-:Y:S01]  /*10050*/  LOP3.LUT R0, R5, UR13, R250, 0x96, !PT ;  /* 0x0000000d05007c12 */ /* 0x000fe2000f8e96fa */
[----:B------:R-:W-:-:S02]  /*10060*/  IMAD.MOV.U32 R245, RZ, RZ, R118 ;  /* 0x000000fffff57224 */ /* 0x000fc400078e0076 */
[----:B------:R-:W-:Y:S02]  /*10070*/  IMAD.MOV.U32 R209, RZ, RZ, R159 ;  /* 0x000000ffffd17224 */ /* 0x000fe400078e009f */
[----:B------:R-:W-:Y:S02]  /*10080*/  IMAD.MOV.U32 R222, RZ, RZ, R158 ;  /* 0x000000ffffde7224 */ /* 0x000fe400078e009e */
        /* <DEDUP_REMOVED lines=29> */
[----:B------:R-:W-:Y:S01]  /*10260*/  IMAD.WIDE.U32 R2, R2, -0x2daee0ad, RZ ;  /* 0xd2511f5302027825 */ /* 0x000fe200078e00ff */
[----:B------:R-:W-:-:S03]  /*10270*/  @!P3 HADD2 R39, -R182.H0_H0, -RZ.H0_H0 ;  /* 0xa00000ffb627b230 */ /* 0x000fc60000000900 */
[----:B------:R-:W-:Y:S02]  /*10280*/  IMAD.MOV.U32 R78, RZ, RZ, R16 ;  /* 0x000000ffff4e7224 */ /* 0x000fe400078e0010 */
[----:B------:R-:W-:Y:S01]  /*10290*/  FADD.FTZ R16, R7, R50 ;  /* 0x0000003207107221 */ /* 0x000fe20000010000 */
[----:B------:R-:W-:Y:S01]  /*102a0*/  LOP3.LUT R3, R3, UR11, R4, 0x96, !PT ;  /* 0x0000000b03037c12 */ /* 0x000fe2000f8e9604 */
[----:B------:R-:W-:Y:S01]  /*102b0*/  IMAD.WIDE.U32 R6, R0, -0x326172a9, RZ ;  /* 0xcd9e8d5700067825 */ /* 0x000fe200078e00ff */
[----:B------:R-:W-:Y:S02]  /*102c0*/  PRMT R40, R182, 0x5410, R181 ;  /* 0x00005410b6287816 */ /* 0x000fe400000000b5 */
[----:B------:R-:W-:Y:S01]  /*102d0*/  @!P3 PRMT R182, R39, 0x5410, RZ ;  /* 0x0000541027b6b816 */ /* 0x000fe200000000ff */
[----:B------:R-:W-:Y:S01]  /*102e0*/  IMAD.WIDE.U32 R4, R3, -0x326172a9, RZ ;  /* 0xcd9e8d5703047825 */ /* 0x000fe200078e00ff */
[----:B------:R-:W-:-:S03]  /*102f0*/  LOP3.LUT R0, R7, UR12, R246, 0x96, !PT ;  /* 0x0000000c07007c12 */ /* 0x000fc6000f8e96f6 */
[----:B------:R-:W-:Y:S01]  /*10300*/  IMAD.MOV.U32 R39, RZ, RZ, R95 ;  /* 0x000000ffff277224 */ /* 0x000fe200078e005f */
[C---:B------:R-:W-:Y:S01]  /*10310*/  PRMT R184, R9.reuse, 0x7610, R184 ;  /* 0x0000761009b87816 */ /* 0x040fe200000000b8 */
[----:B------:R-:W-:Y:S01]  /*10320*/  IMAD.MOV.U32 R95, RZ, RZ, R208 ;  /* 0x000000ffff5f7224 */ /* 0x000fe200078e00d0 */
[----:B------:R-:W-:Y:S01]  /*10330*/  PRMT R183, R9, 0x7632, R183 ;  /* 0x0000763209b77816 */ /* 0x000fe200000000b7 */
[----:B------:R-:W-:Y:S02]  /*10340*/  IMAD.MOV.U32 R208, RZ, RZ, R8 ;  /* 0x000000ffffd07224 */ /* 0x000fe400078e0008 */
[----:B------:R-:W-:Y:S01]  /*10350*/  IMAD.WIDE.U32 R8, R0, -0x2daee0ad, RZ ;  /* 0xd2511f5300087825 */ /* 0x000fe200078e00ff */
[----:B------:R-:W-:-:S05]  /*10360*/  LOP3.LUT R0, R5, UR10, R6, 0x96, !PT ;  /* 0x0000000a05007c12 */ /* 0x000fca000f8e9606 */
[----:B------:R-:W-:Y:S01]  /*10370*/  IMAD.WIDE.U32 R6, R0, -0x2daee0ad, RZ ;  /* 0xd2511f5300067825 */ /* 0x000fe200078e00ff */
[----:B------:R-:W-:Y:S01]  /*10380*/  LOP3.LUT R9, R9, UR9, R2, 0x96, !PT ;  /* 0x0000000909097c12 */ /* 0x000fe2000f8e9602 */
[----:B------:R-:W-:-:S03]  /*10390*/  @!P5 HADD2 R42, -R184.H0_H0, -RZ.H0_H0 ;  /* 0xa00000ffb82ad230 */ /* 0x000fc60000000900 */
[----:B------:R-:W-:Y:S01]  /*103a0*/  LOP3.LUT R2, R7, UR7, R8, 0x96, !PT ;  /* 0x0000000707027c12 */ /* 0x000fe2000f8e9608 */
[----:B------:R-:W-:Y:S01]  /*103b0*/  IMAD.WIDE.U32 R8, R9, -0x326172a9, RZ ;  /* 0xcd9e8d5709087825 */ /* 0x000fe200078e00ff */
[----:B------:R-:W-:-:S03]  /*103c0*/  PRMT R43, R184, 0x5410, R183 ;  /* 0x00005410b82b7816 */ /* 0x000fc600000000b7 */
[----:B------:R-:W-:Y:S01]  /*103d0*/  IMAD.WIDE.U32 R2, R2, -0x326172a9, RZ ;  /* 0xcd9e8d5702027825 */ /* 0x000fe200078e00ff */
[----:B------:R-:W-:Y:S01]  /*103e0*/  @!P5 PRMT R184, R42, 0x5410, RZ ;  /* 0x000054102ab8d816 */ /* 0x000fe200000000ff */
[----:B------:R-:W-:Y:S01]  /*103f0*/  @!P2 HADD2 R37, -R181.H0_H0, -RZ.H0_H0 ;  /* 0xa00000ffb525a230 */ /* 0x000fe20000000900 */
[----:B------:R-:W-:Y:S02]  /*10400*/  ISETP.GE.U32.AND P5, PT, R96, R10, PT ;  /* 0x0000000a6000720c */ /* 0x000fe40003fa6070 */
[----:B------:R-:W-:Y:S02]  /*10410*/  LOP3.LUT R10, R9, UR8, R4, 0x96, !PT ;  /* 0x00000008090a7c12 */ /* 0x000fe4000f8e9604 */
[----:B------:R-:W-:Y:S02]  /*10420*/  LOP3.LUT R4, R2, 0xff, RZ, 0xc0, !PT ;  /* 0x000000ff02047812 */ /* 0x000fe400078ec0ff */
[----:B------:R-:W-:Y:S02]  /*10430*/  @!P2 PRMT R181, R37, 0x5410, RZ ;  /* 0x0000541025b5a816 */ /* 0x000fe400000000ff */
[----:B------:R-:W-:-:S02]  /*10440*/  ISETP.GE.U32.AND P2, PT, R96, R4, PT ;  /* 0x000000046000720c */ /* 0x000fc40003f46070 */
[----:B------:R-:W-:Y:S01]  /*10450*/  SHF.R.U32.HI R4, RZ, 0x8, R11 ;  /* 0x00000008ff047819 */ /* 0x000fe2000001160b */
[----:B------:R-:W-:Y:S01]  /*10460*/  @!P4 HADD2 R41, -R183.H0_H0, -RZ.H0_H0 ;  /* 0xa00000ffb729c230 */ /* 0x000fe20000000900 */
[----:B------:R-:W-:Y:S02]  /*10470*/  LOP3.LUT R5, R3, UR17, R8, 0x96, !PT ;  /* 0x0000001103057c12 */ /* 0x000fe4000f8e9608 */
[----:B------:R-:W-:Y:S02]  /*10480*/  LOP3.LUT R7, R2, 0xffff, RZ, 0xc0, !PT ;  /* 0x0000ffff02077812 */ /* 0x000fe400078ec0ff */
[--C-:B------:R-:W-:Y:S02]  /*10490*/  SHF.R.U32.HI R9, RZ, 0x10, R2.reuse ;  /* 0x00000010ff097819 */ /* 0x100fe40000011602 */
[----:B------:R-:W-:Y:S02]  /*104a0*/  SHF.R.U32.HI R3, RZ, 0x18, R2 ;  /* 0x00000018ff037819 */ /* 0x000fe40000011602 */
[----:B------:R-:W-:-:S02]  /*104b0*/  LOP3.LUT R2, R4, 0xffff, RZ, 0xc0, !PT ;  /* 0x0000ffff04027812 */ /* 0x000fc400078ec0ff */
[----:B------:R-:W-:Y:S02]  /*104c0*/  @!P4 PRMT R183, R41, 0x5410, RZ ;  /* 0x0000541029b7c816 */ /* 0x000fe400000000ff */
[C---:B------:R-:W-:Y:S02]  /*104d0*/  ISETP.GE.U32.AND P3, PT, R96.reuse, R3, PT ;  /* 0x000000036000720c */ /* 0x040fe40003f66070 */
[----:B------:R-:W-:Y:S01]  /*104e0*/  ISETP.GE.U32.AND P4, PT, R96, R2, PT ;  /* 0x000000026000720c */ /* 0x000fe20003f86070 */
[----:B------:R-:W-:Y:S02]  /*104f0*/  IMAD.MOV.U32 R96, RZ, RZ, R85 ;  /* 0x000000ffff607224 */ /* 0x000fe400078e0055 */
[----:B------:R-:W-:Y:S02]  /*10500*/  IMAD.MOV.U32 R85, RZ, RZ, R95 ;  /* 0x000000ffff557224 */ /* 0x000fe400078e005f */
[----:B------:R-:W-:Y:S02]  /*10510*/  IMAD.MOV.U32 R95, RZ, RZ, R94 ;  /* 0x000000ffff5f7224 */ /* 0x000fe400078e005e */
[----:B------:R-:W-:-:S02]  /*10520*/  IMAD.MOV.U32 R94, RZ, RZ, R131 ;  /* 0x000000ffff5e7224 */ /* 0x000fc400078e0083 */
[----:B------:R-:W-:Y:S02]  /*10530*/  IMAD.MOV.U32 R131, RZ, RZ, R248 ;  /* 0x000000ffff837224 */ /* 0x000fe400078e00f8 */
[----:B------:R1:W-:Y:S08]  /*10540*/  MUFU.EX2 R248, R112 ;  /* 0x0000007000f87308 */ /* 0x0003f00000000800 */
[----:B------:R-:W2:Y:S01]  /*10550*/  MUFU.EX2 R0, R48 ;  /* 0x0000003000007308 */ /* 0x000ea20000000800 */
[----:B-1----:R-:W1:Y:S01]  /*10560*/  LDC.U8 R112, c[0x0][0x2d8] ;  /* 0x0000b600ff707b82 */ /* 0x002e620000000000 */
[C---:B------:R-:W-:Y:S01]  /*10570*/  PRMT R180, R36.reuse, 0x7610, R180 ;  /* 0x0000761024b47816 */ /* 0x040fe200000000b4 */
[----:B------:R-:W-:Y:S01]  /*10580*/  IMAD.MOV.U32 R50, RZ, RZ, R79 ;  /* 0x000000ffff327224 */ /* 0x000fe200078e004f */
[----:B------:R-:W-:Y:S01]  /*10590*/  PRMT R179, R36, 0x7632, R179 ;  /* 0x0000763224b37816 */ /* 0x000fe200000000b3 */
[----:B------:R-:W-:-:S02]  /*105a0*/  IMAD.MOV.U32 R79, RZ, RZ, R223 ;  /* 0x000000ffff4f7224 */ /* 0x000fc400078e00df */
[----:B------:R-:W-:Y:S01]  /*105b0*/  @!P6 HADD2 R44, -R180.H0_H0, -RZ.H0_H0 ;  /* 0xa00000ffb42ce230 */ /* 0x000fe20000000900 */
[----:B------:R-:W3:Y:S01]  /*105c0*/  MUFU.EX2 R223, R113 ;  /* 0x0000007100df7308 */ /* 0x000ee20000000800 */
[C---:B--2---:R-:W-:Y:S01]  /*105d0*/  F2FP.PACK_AB R3, R0.reuse, R25 ;  /* 0x000000190003723e */ /* 0x044fe200000000ff */
[----:B------:R-:W-:Y:S01]  /*105e0*/  FADD.FTZ R8, R0, R35 ;  /* 0x0000002300087221 */ /* 0x000fe20000010000 */
[----:B------:R-:W-:Y:S02]  /*105f0*/  LOP3.LUT R0, R14, 0xff, RZ, 0xc0, !PT ;  /* 0x000000ff0e007812 */ /* 0x000fe400078ec0ff */
[----:B------:R-:W-:Y:S02]  /*10600*/  PRMT R25, R180, 0x5410, R179 ;  /* 0x00005410b4197816 */ /* 0x000fe400000000b3 */
[----:B------:R-:W-:Y:S01]  /*10610*/  @!P6 PRMT R180, R44, 0x5410, RZ ;  /* 0x000054102cb4e816 */ /* 0x000fe200000000ff */
[----:B------:R-:W-:Y:S01]  /*10620*/  @!P4 HADD2 R46, -R179.H0_H0, -RZ.H0_H0 ;  /* 0xa00000ffb32ec230 */ /* 0x000fe20000000900 */
[----:B-1----:R-:W-:-:S02]  /*10630*/  ISETP.GE.U32.AND P6, PT, R112, R0, PT ;  /* 0x000000007000720c */ /* 0x002fc40003fc6070 */
[----:B------:R-:W-:-:S04]  /*10640*/  SHF.R.U32.HI R0, RZ, 0x8, R7 ;  /* 0x00000008ff007819 */ /* 0x000fc80000011607 */
[----:B------:R-:W-:Y:S02]  /*10650*/  LOP3.LUT R0, R0, 0xffff, RZ, 0xc0, !PT ;  /* 0x0000ffff00007812 */ /* 0x000fe400078ec0ff */
[----:B------:R-:W-:Y:S02]  /*10660*/  @!P4 PRMT R179, R46, 0x5410, RZ ;  /* 0x000054102eb3c816 */ /* 0x000fe400000000ff */
[----:B------:R-:W-:Y:S02]  /*10670*/  ISETP.GE.U32.AND P4, PT, R112, R0, PT ;  /* 0x000000007000720c */ /* 0x000fe40003f86070 */
[----:B---3--:R-:W-:-:S04]  /*10680*/  F2FP.PACK_AB R0, R223, R248 ;  /* 0x000000f8df00723e */ /* 0x008fc800000000ff */
[C---:B------:R-:W-:Y:S02]  /*10690*/  PRMT R178, R0.reuse, 0x7610, R178 ;  /* 0x0000761000b27816 */ /* 0x040fe400000000b2 */
[----:B------:R-:W-:-:S03]  /*106a0*/  PRMT R177, R0, 0x7632, R177 ;  /* 0x0000763200b17816 */ /* 0x000fc600000000b1 */
[----:B------:R-:W-:Y:S01]  /*106b0*/  @!P6 HADD2 R47, -R178.H0_H0, -RZ.H0_H0 ;  /* 0xa00000ffb22fe230 */ /* 0x000fe20000000900 */
[----:B------:R-:W-:Y:S02]  /*106c0*/  LOP3.LUT R0, R5, 0xff, RZ, 0xc0, !PT ;  /* 0x000000ff05007812 */ /* 0x000fe400078ec0ff */
[----:B------:R-:W-:Y:S02]  /*106d0*/  PRMT R36, R178, 0x5410, R177 ;  /* 0x00005410b2247816 */ /* 0x000fe400000000b1 */
[----:B------:R-:W-:Y:S02]  /*106e0*/  @!P6 PRMT R178, R47, 0x5410, RZ ;  /* 0x000054102fb2e816 */ /* 0x000fe400000000ff */
[----:B------:R-:W-:Y:S02]  /*106f0*/  ISETP.GE.U32.AND P6, PT, R112, R0, PT ;  /* 0x000000007000720c */ /* 0x000fe40003fc6070 */
[----:B------:R-:W-:Y:S01]  /*10700*/  LOP3.LUT R0, R5, 0xffff, RZ, 0xc0, !PT ;  /* 0x0000ffff05007812 */ /* 0x000fe200078ec0ff */
[----:B------:R-:W-:Y:S03]  /*10710*/  MUFU.EX2 R7, R70 ;  /* 0x0000004600077308 */ /* 0x000fe60000000800 */
[----:B------:R-:W-:-:S05]  /*10720*/  SHF.R.U32.HI R2, RZ, 0x8, R0 ;  /* 0x00000008ff027819 */ /* 0x000fca0000011600 */
[----:B------:R-:W1:Y:S01]  /*10730*/  MUFU.EX2 R0, R68 ;  /* 0x0000004400007308 */ /* 0x000e620000000800 */
[----:B------:R-:W-:Y:S01]  /*10740*/  @!P5 HADD2 R49, -R177.H0_H0, -RZ.H0_H0 ;  /* 0xa00000ffb131d230 */ /* 0x000fe20000000900 */
[----:B------:R-:W-:Y:S02]  /*10750*/  PRMT R4, R3, 0x7610, R4 ;  /* 0x0000761003047816 */ /* 0x000fe40000000004 */
[----:B------:R-:W-:Y:S01]  /*10760*/  LOP3.LUT R2, R2, 0xffff, RZ, 0xc0, !PT ;  /* 0x0000ffff02027812 */ /* 0x000fe200078ec0ff */
[--C-:B------:R-:W-:Y:S01]  /*10770*/  FADD.FTZ R11, R27, R16.reuse ;  /* 0x000000101b0b7221 */ /* 0x100fe20000010000 */
[----:B------:R-:W-:Y:S01]  /*10780*/  @!P5 PRMT R177, R49, 0x5410, RZ ;  /* 0x0000541031b1d816 */ /* 0x000fe200000000ff */
[----:B------:R-:W-:Y:S01]  /*10790*/  @!P6 HADD2 R51, -R4.H0_H0, -RZ.H0_H0 ;  /* 0xa00000ff0433e230 */ /* 0x000fe20000000900 */
[----:B------:R-:W-:Y:S02]  /*107a0*/  PRMT R16, R3, 0x7632, R16 ;  /* 0x0000763203107816 */ /* 0x000fe40000000010 */
[----:B------:R-:W-:Y:S01]  /*107b0*/  ISETP.GE.U32.AND P5, PT, R112, R2, PT ;  /* 0x000000027000720c */ /* 0x000fe20003fa6070 */
[----:B------:R-:W-:Y:S01]  /*107c0*/  IMAD.MOV.U32 R251, RZ, RZ, R39 ;  /* 0x000000fffffb7224 */ /* 0x000fe200078e0027 */
[----:B------:R-:W-:-:S02]  /*107d0*/  LOP3.LUT R2, R9, 0xff, RZ, 0xc0, !PT ;  /* 0x000000ff09027812 */ /* 0x000fc400078ec0ff */
[----:B------:R-:W-:Y:S01]  /*107e0*/  PRMT R39, R4, 0x5410, R16 ;  /* 0x0000541004277816 */ /* 0x000fe20000000010 */
[----:B-1----:R-:W-:Y:S01]  /*107f0*/  FADD.FTZ R9, R0, R8 ;  /* 0x0000000800097221 */ /* 0x002fe20000010000 */
[----:B------:R-:W-:Y:S02]  /*10800*/  @!P6 PRMT R4, R51, 0x5410, RZ ;  /* 0x000054103304e816 */ /* 0x000fe400000000ff */
[----:B------:R-:W-:Y:S02]  /*10810*/  F2FP.PACK_AB R8, R7, R0 ;  /* 0x000000000708723e */ /* 0x000fe400000000ff */
[----:B------:R-:W-:Y:S01]  /*10820*/  ISETP.GE.U32.AND P6, PT, R112, R2, PT ;  /* 0x000000027000720c */ /* 0x000fe20003fc6070 */
[----:B------:R-:W-:Y:S01]  /*10830*/  IMAD.WIDE.U32 R2, R10, -0x2daee0ad, RZ ;  /* 0xd2511f530a027825 */ /* 0x000fe200078e00ff */
[C---:B------:R-:W-:Y:S02]  /*10840*/  PRMT R175, R8.reuse, 0x7632, R175 ;  /* 0x0000763208af7816 */ /* 0x040fe400000000af */
[----:B------:R-:W-:-:S02]  /*10850*/  PRMT R176, R8, 0x7610, R176 ;  /* 0x0000761008b07816 */ /* 0x000fc400000000b0 */
[----:B------:R-:W-:Y:S01]  /*10860*/  LOP3.LUT R0, R3, UR16, R6, 0x96, !PT ;  /* 0x0000001003007c12 */ /* 0x000fe2000f8e9606 */
[----:B------:R-:W-:Y:S01]  /*10870*/  @!P4 HADD2 R56, -R175.H0_H0, -RZ.H0_H0 ;  /* 0xa00000ffaf38c230 */ /* 0x000fe20000000900 */
[C---:B------:R-:W-:Y:S01]  /*10880*/  LOP3.LUT R3, R2.reuse, 0xffff, RZ, 0xc0, !PT ;  /* 0x0000ffff02037812 */ /* 0x040fe200078ec0ff */
[----:B------:R-:W-:Y:S01]  /*10890*/  IMAD.MOV.U32 R250, RZ, RZ, R38 ;  /* 0x000000fffffa7224 */ /* 0x000fe200078e0026 */
[----:B------:R-:W-:Y:S01]  /*108a0*/  LOP3.LUT R6, R2, 0xff, RZ, 0xc0, !PT ;  /* 0x000000ff02067812 */ /* 0x000fe200078ec0ff */
[----:B------:R-:W-:Y:S01]  /*108b0*/  @!P2 HADD2 R55, -R176.H0_H0, -RZ.H0_H0 ;  /* 0xa00000ffb037a230 */ /* 0x000fe20000000900 */
[--C-:B------:R-:W-:Y:S02]  /*108c0*/  SHF.R.U32.HI R10, RZ, 0x10, R2.reuse ;  /* 0x00000010ff0a7819 */ /* 0x100fe40000011602 */
[----:B------:R-:W-:Y:S02]  /*108d0*/  SHF.R.U32.HI R2, RZ, 0x18, R2 ;  /* 0x00000018ff027819 */ /* 0x000fe40000011602 */
[----:B------:R-:W-:-:S02]  /*108e0*/  SHF.R.U32.HI R3, RZ, 0x8, R3 ;  /* 0x00000008ff037819 */ /* 0x000fc40000011603 */
[----:B------:R-:W-:Y:S02]  /*108f0*/  PRMT R38, R176, 0x5410, R175 ;  /* 0x00005410b0267816 */ /* 0x000fe400000000af */
[----:B------:R-:W-:Y:S01]  /*10900*/  @!P4 PRMT R175, R56, 0x5410, RZ ;  /* 0x0000541038afc816 */ /* 0x000fe200000000ff */
[----:B------:R-:W-:Y:S01]  /*10910*/  IMAD.MOV.U32 R56, RZ, RZ, R250 ;  /* 0x000000ffff387224 */ /* 0x000fe200078e00fa */
[----:B------:R-:W-:Y:S01]  /*10920*/  @!P2 PRMT R176, R55, 0x5410, RZ ;  /* 0x0000541037b0a816 */ /* 0x000fe200000000ff */
[----:B------:R-:W-:Y:S01]  /*10930*/  IMAD.MOV.U32 R250, RZ, RZ, R95 ;  /* 0x000000fffffa7224 */ /* 0x000fe200078e005f */
[----:B------:R-:W-:Y:S01]  /*10940*/  LOP3.LUT R3, R3, 0xffff, RZ, 0xc0, !PT ;  /* 0x0000ffff03037812 */ /* 0x000fe200078ec0ff */
[----:B------:R-:W-:Y:S01]  /*10950*/  IMAD.MOV.U32 R95, RZ, RZ, R210 ;  /* 0x000000ffff5f7224 */ /* 0x000fe200078e00d2 */
[----:B------:R-:W-:Y:S01]  /*10960*/  ISETP.GE.U32.AND P2, PT, R112, R2, PT ;  /* 0x000000027000720c */ /* 0x000fe20003f46070 */
[----:B------:R-:W-:Y:S01]  /*10970*/  MUFU.EX2 R210, R83 ;  /* 0x0000005300d27308 */ /* 0x000fe20000000800 */
[----:B------:R-:W-:Y:S01]  /*10980*/  @!P5 HADD2 R52, -R16.H0_H0, -RZ.H0_H0 ;  /* 0xa00000ff1034d230 */ /* 0x000fe20000000900 */
[----:B------:R-:W-:-:S02]  /*10990*/  PRMT R173, R69, 0x7632, R173 ;  /* 0x0000763245ad7816 */ /* 0x000fc400000000ad */
[----:B------:R-:W-:-:S04]  /*109a0*/  ISETP.GE.U32.AND P4, PT, R112, R3, PT ;  /* 0x000000037000720c */ /* 0x000fc80003f86070 */
[----:B------:R-:W1:Y:S01]  /*109b0*/  MUFU.EX2 R2, R82 ;  /* 0x0000005200027308 */ /* 0x000e620000000800 */
[----:B------:R-:W-:Y:S02]  /*109c0*/  LOP3.LUT R3, R0, 0xffff, RZ, 0xc0, !PT ;  /* 0x0000ffff00037812 */ /* 0x000fe400078ec0ff */
[----:B------:R-:W-:Y:S01]  /*109d0*/  PRMT R174, R69, 0x7610, R174 ;  /* 0x0000761045ae7816 */ /* 0x000fe200000000ae */
[----:B------:R-:W-:Y:S01]  /*109e0*/  @!P3 HADD2 R58, -R173.H0_H0, -RZ.H0_H0 ;  /* 0xa00000ffad3ab230 */ /* 0x000fe20000000900 */
[----:B------:R-:W-:Y:S02]  /*109f0*/  @!P5 PRMT R16, R52, 0x5410, RZ ;  /* 0x000054103410d816 */ /* 0x000fe400000000ff */
[----:B------:R-:W-:Y:S02]  /*10a00*/  ISETP.GE.U32.AND P5, PT, R112, R6, PT ;  /* 0x000000067000720c */ /* 0x000fe40003fa6070 */
[----:B------:R-:W-:Y:S01]  /*10a10*/  SHF.R.U32.HI R3, RZ, 0x8, R3 ;  /* 0x00000008ff037819 */ /* 0x000fe20000011603 */
[----:B------:R-:W-:Y:S01]  /*10a20*/  @!P6 HADD2 R57, -R174.H0_H0, -RZ.H0_H0 ;  /* 0xa00000ffae39e230 */ /* 0x000fe20000000900 */
[----:B------:R-:W-:-:S02]  /*10a30*/  LOP3.LUT R6, R0, 0xff, RZ, 0xc0, !PT ;  /* 0x000000ff00067812 */ /* 0x000fc400078ec0ff */
[----:B------:R-:W-:Y:S01]  /*10a40*/  PRMT R37, R174, 0x5410, R173 ;  /* 0x00005410ae257816 */ /* 0x000fe200000000ad */
[----:B------:R-:W-:Y:S01]  /*10a50*/  IMAD.MOV.U32 R247, RZ, RZ, R85 ;  /* 0x000000fffff77224 */ /* 0x000fe200078e0055 */
[----:B------:R-:W-:Y:S02]  /*10a60*/  @!P3 PRMT R173, R58, 0x5410, RZ ;  /* 0x000054103aadb816 */ /* 0x000fe400000000ff */
[----:B------:R-:W-:Y:S01]  /*10a70*/  LOP3.LUT R3, R3, 0xffff, RZ, 0xc0, !PT ;  /* 0x0000ffff03037812 */ /* 0x000fe200078ec0ff */
[----:B------:R-:W-:Y:S01]  /*10a80*/  IMAD.MOV.U32 R85, RZ, RZ, R222 ;  /* 0x000000ffff557224 */ /* 0x000fe200078e00de */
[C---:B------:R-:W-:Y:S01]  /*10a90*/  ISETP.GE.U32.AND P3, PT, R112.reuse, R6, PT ;  /* 0x000000067000720c */ /* 0x040fe20003f66070 */
[----:B------:R-:W-:Y:S01]  /*10aa0*/  IMAD.MOV.U32 R69, RZ, RZ, R213 ;  /* 0x000000ffff457224 */ /* 0x000fe200078e00d5 */
[----:B------:R-:W-:Y:S01]  /*10ab0*/  @!P6 PRMT R174, R57, 0x5410, RZ ;  /* 0x0000541039aee816 */ /* 0x000fe200000000ff */
[----:B------:R-:W-:Y:S01]  /*10ac0*/  MUFU.EX2 R222, R87 ;  /* 0x0000005700de7308 */ /* 0x000fe20000000800 */
[----:B------:R-:W-:-:S02]  /*10ad0*/  ISETP.GE.U32.AND P6, PT, R112, R3, PT ;  /* 0x000000037000720c */ /* 0x000fc40003fc6070 */
[----:B-1----:R-:W-:-:S05]  /*10ae0*/  F2FP.PACK_AB R3, R210, R2 ;  /* 0x00000002d203723e */ /* 0x002fca00000000ff */
[----:B------:R-:W1:Y:S01]  /*10af0*/  MUFU.EX2 R213, R97 ;  /* 0x0000006100d57308 */ /* 0x000e620000000800 */
[C---:B------:R-:W-:Y:S01]  /*10b00*/  PRMT R172, R3.reuse, 0x7610, R172 ;  /* 0x0000761003ac7816 */ /* 0x040fe200000000ac */
[----:B------:R-:W-:Y:S02]  /*10b10*/  IMAD.MOV.U32 R42, RZ, RZ, R209 ;  /* 0x000000ffff2a7224 */ /* 0x000fe400078e00d1 */
[----:B------:R-:W-:Y:S01]  /*10b20*/  IMAD.MOV.U32 R68, RZ, RZ, R212 ;  /* 0x000000ffff447224 */ /* 0x000fe200078e00d4 */
[----:B------:R-:W-:Y:S01]  /*10b30*/  PRMT R139, R3, 0x7632, R139 ;  /* 0x00007632038b7816 */ /* 0x000fe2000000008b */
[----:B------:R-:W-:Y:S01]  /*10b40*/  FADD.FTZ R7, R7, R9 ;  /* 0x0000000907077221 */ /* 0x000fe20000010000 */
[----:B------:R-:W-:Y:S01]  /*10b50*/  @!P3 HADD2 R59, -R172.H0_H0, -RZ.H0_H0 ;  /* 0xa00000ffac3bb230 */ /* 0x000fe20000000900 */
[----:B------:R-:W-:Y:S01]  /*10b60*/  MUFU.EX2 R212, R86 ;  /* 0x0000005600d47308 */ /* 0x000fe20000000800 */
[----:B------:R-:W-:Y:S01]  /*10b70*/  LOP3.LUT R3, R10, 0xff, RZ, 0xc0, !PT ;  /* 0x000000ff0a037812 */ /* 0x000fe200078ec0ff */
[----:B------:R-:W-:Y:S01]  /*10b80*/  FADD.FTZ R8, R24, R11 ;  /* 0x0000000b18087221 */ /* 0x000fe20000010000 */
[----:B------:R-:W-:Y:S01]  /*10b90*/  PRMT R51, R172, 0x5410, R139 ;  /* 0x00005410ac337816 */ /* 0x000fe2000000008b */
[----:B------:R-:W-:-:S04]  /*10ba0*/  IMAD.MOV.U32 R246, RZ, RZ, R96 ;  /* 0x000000fffff67224 */ /* 0x000fc800078e0060 */
[----:B------:R-:W2:Y:S01]  /*10bb0*/  MUFU.EX2 R209, R98 ;  /* 0x0000006200d17308 */ /* 0x000ea20000000800 */
[----:B------:R-:W-:Y:S01]  /*10bc0*/  FADD.FTZ R96, R2, R7 ;  /* 0x0000000702607221 */ /* 0x000fe20000010000 */
[----:B------:R-:W-:Y:S01]  /*10bd0*/  @!P3 PRMT R172, R59, 0x5410, RZ ;  /* 0x000054103bacb816 */ /* 0x000fe200000000ff */
[----:B------:R-:W-:Y:S01]  /*10be0*/  IMAD.MOV.U32 R14, RZ, RZ, R242 ;  /* 0x000000ffff0e7224 */ /* 0x000fe200078e00f2 */
[----:B-1----:R-:W-:Y:S01]  /*10bf0*/  F2FP.PACK_AB R2, R213, R222 ;  /* 0x000000ded502723e */ /* 0x002fe200000000ff */
[----:B------:R-:W-:Y:S01]  /*10c00*/  IMAD.MOV.U32 R57, RZ, RZ, R251 ;  /* 0x000000ffff397224 */ /* 0x000fe200078e00fb */
[----:B------:R-:W-:Y:S01]  /*10c10*/  ISETP.GE.U32.AND P3, PT, R112, R3, PT ;  /* 0x000000037000720c */ /* 0x000fe20003f66070 */
[----:B------:R-:W-:Y:S01]  /*10c20*/  FADD.FTZ R3, R15, R8 ;  /* 0x000000080f037221 */ /* 0x000fe20000010000 */
[C---:B------:R-:W-:Y:S01]  /*10c30*/  PRMT R138, R2.reuse, 0x7610, R138 ;  /* 0x00007610028a7816 */ /* 0x040fe2000000008a */
[----:B------:R-:W-:Y:S01]  /*10c40*/  IMAD.MOV.U32 R242, RZ, RZ, R252 ;  /* 0x000000fffff27224 */ /* 0x000fe200078e00fc */
[----:B------:R-:W3:Y:S01]  /*10c50*/  LDL R24, [R1+0x64] ;  /* 0x0000640001187983 */ /* 0x000ee20000100800 */
[----:B------:R-:W-:Y:S01]  /*10c60*/  FADD.FTZ R252, R21, R3 ;  /* 0x0000000315fc7221 */ /* 0x000fe20000010000 */
[----:B------:R-:W-:Y:S01]  /*10c70*/  SHF.R.U32.HI R3, RZ, 0x10, R5 ;  /* 0x00000010ff037819 */ /* 0x000fe20000011605 */
[----:B------:R-:W-:Y:S01]  /*10c80*/  @!P5 HADD2 R60, -R138.H0_H0, -RZ.H0_H0 ;  /* 0xa00000ff8a3cd230 */ /* 0x000fe20000000900 */
[----:B------:R-:W-:-:S02]  /*10c90*/  PRMT R137, R2, 0x7632, R137 ;  /* 0x0000763202897816 */ /* 0x000fc40000000089 */
[----:B------:R-:W-:Y:S02]  /*10ca0*/  SHF.R.U32.HI R2, RZ, 0x18, R5 ;  /* 0x00000018ff027819 */ /* 0x000fe40000011605 */
[----:B--2---:R-:W-:Y:S01]  /*10cb0*/  F2FP.PACK_AB R5, R209, R212 ;  /* 0x000000d4d105723e */ /* 0x004fe200000000ff */
[----:B------:R-:W-:Y:S01]  /*10cc0*/  IMAD.MOV.U32 R251, RZ, RZ, R50 ;  /* 0x000000fffffb7224 */ /* 0x000fe200078e0032 */
[----:B------:R-:W-:Y:S02]  /*10cd0*/  LOP3.LUT R3, R3, 0xff, RZ, 0xc0, !PT ;  /* 0x000000ff03037812 */ /* 0x000fe400078ec0ff */
[----:B------:R-:W-:Y:S02]  /*10ce0*/  PRMT R50, R138, 0x5410, R137 ;  /* 0x000054108a327816 */ /* 0x000fe40000000089 */
[----:B------:R-:W-:Y:S02]  /*10cf0*/  @!P5 PRMT R138, R60, 0x5410, RZ ;  /* 0x000054103c8ad816 */ /* 0x000fe400000000ff */
[----:B------:R-:W-:-:S02]  /*10d00*/  PRMT R136, R5, 0x7610, R136 ;  /* 0x0000761005887816 */ /* 0x000fc40000000088 */
[----:B------:R-:W-:Y:S02]  /*10d10*/  ISETP.GE.U32.AND P5, PT, R112, R3, PT ;  /* 0x000000037000720c */ /* 0x000fe40003fa6070 */
[--C-:B------:R-:W-:Y:S02]  /*10d20*/  SHF.R.U32.HI R3, RZ, 0x18, R0.reuse ;  /* 0x00000018ff037819 */ /* 0x100fe40000011600 */
[----:B------:R-:W-:Y:S01]  /*10d30*/  SHF.R.U32.HI R0, RZ, 0x10, R0 ;  /* 0x00000010ff007819 */ /* 0x000fe20000011600 */
[----:B------:R-:W-:Y:S01]  /*10d40*/  @!P3 HADD2 R63, -R136.H0_H0, -RZ.H0_H0 ;  /* 0xa00000ff883fb230 */ /* 0x000fe20000000900 */
[----:B------:R-:W-:Y:S01]  /*10d50*/  PRMT R35, R5, 0x7632, R35 ;  /* 0x0000763205237816 */ /* 0x000fe20000000023 */
[----:B------:R-:W-:Y:S01]  /*10d60*/  UIADD3 UR4, UR31, -0x4498517b, URZ ;  /* 0xbb67ae851f047890 */ /* 0x000fe2000fffe03f */
[----:B------:R-:W-:Y:S02]  /*10d70*/  LOP3.LUT R0, R0, 0xff, RZ, 0xc0, !PT ;  /* 0x000000ff00007812 */ /* 0x000fe400078ec0ff */
[----:B------:R-:W-:-:S02]  /*10d80*/  PRMT R49, R136, 0x5410, R35 ;  /* 0x0000541088317816 */ /* 0x000fc40000000023 */
[----:B------:R-:W-:Y:S02]  /*10d90*/  @!P3 PRMT R136, R63, 0x5410, RZ ;  /* 0x000054103f88b816 */ /* 0x000fe400000000ff */
[----:B------:R-:W-:Y:S02]  /*10da0*/  ISETP.GE.U32.AND P3, PT, R112, R0, PT ;  /* 0x000000007000720c */ /* 0x000fe40003f66070 */
[----:B------:R-:W-:Y:S02]  /*10db0*/  LOP3.LUT R0, R69, UR4, R56, 0x96, !PT ;  /* 0x0000000445007c12 */ /* 0x000fe4000f8e9638 */
[----:B------:R-:W2:Y:S01]  /*10dc0*/  LDL R69, [R1+0xa8] ;  /* 0x0000a80001457983 */ /* 0x000ea20000100800 */
[----:B------:R-:W-:Y:S01]  /*10dd0*/  @!P6 HADD2 R61, -R139.H0_H0, -RZ.H0_H0 ;  /* 0xa00000ff8b3de230 */ /* 0x000fe20000000900 */
[----:B------:R-:W-:-:S04]  /*10de0*/  IMAD.MOV.U32 R44, RZ, RZ, R208 ;  /* 0x000000ffff2c7224 */ /* 0x000fc800078e00d0 */
[----:B------:R-:W-:Y:S02]  /*10df0*/  @!P6 PRMT R139, R61, 0x5410, RZ ;  /* 0x000054103d8be816 */ /* 0x000fe400000000ff */
[----:B------:R-:W-:Y:S01]  /*10e00*/  ISETP.GE.U32.AND P6, PT, R112, R2, PT ;  /* 0x000000027000720c */ /* 0x000fe20003fc6070 */
[----:B------:R-:W-:Y:S08]  /*10e10*/  MUFU.EX2 R208, R101 ;  /* 0x0000006500d07308 */ /* 0x000ff00000000800 */
[----:B------:R-:W1:Y:S01]  /*10e20*/  MUFU.EX2 R2, R100 ;  /* 0x0000006400027308 */ /* 0x000e620000000800 */
[----:B------:R-:W-:-:S02]  /*10e30*/  IMAD.MOV.U32 R113, RZ, RZ, R81 ;  /* 0x000000ffff717224 */ /* 0x000fc400078e0051 */
[----:B------:R-:W-:Y:S02]  /*10e40*/  IMAD.MOV.U32 R81, RZ, RZ, R249 ;  /* 0x000000ffff517224 */ /* 0x000fe400078e00f9 */
[----:B------:R-:W-:Y:S02]  /*10e50*/  IMAD.MOV.U32 R46, RZ, RZ, R244 ;  /* 0x000000ffff2e7224 */ /* 0x000fe400078e00f4 */
[----:B------:R-:W-:Y:S02]  /*10e60*/  IMAD.MOV.U32 R41, RZ, RZ, R245 ;  /* 0x000000ffff297224 */ /* 0x000fe400078e00f5 */
[----:B------:R-:W-:Y:S01]  /*10e70*/  IMAD.WIDE.U32 R244, R0, -0x326172a9, RZ ;  /* 0xcd9e8d5700f47825 */ /* 0x000fe200078e00ff */
[----:B------:R-:W-:-:S03]  /*10e80*/  LOP3.LUT R0, R23, UR13, R68, 0x96, !PT ;  /* 0x0000000d17007c12 */ /* 0x000fc6000f8e9644 */
[----:B-1----:R-:W-:Y:S01]  /*10e90*/  FADD.FTZ R249, R2, R99 ;  /* 0x0000006302f97221 */ /* 0x002fe20000010000 */
[----:B------:R-:W-:Y:S01]  /*10ea0*/  F2FP.PACK_AB R2, R208, R2 ;  /* 0x00000002d002723e */ /* 0x000fe200000000ff */
[----:B------:R-:W-:-:S03]  /*10eb0*/  IMAD.WIDE.U32 R8, R0, -0x326172a9, RZ ;  /* 0xcd9e8d5700087825 */ /* 0x000fc600078e00ff */
[C---:B------:R-:W-:Y:S02]  /*10ec0*/  PRMT R34, R2.reuse, 0x7610, R34 ;  /* 0x0000761002227816 */ /* 0x040fe40000000022 */
[----:B------:R-:W-:Y:S02]  /*10ed0*/  PRMT R27, R2, 0x7632, R27 ;  /* 0x00007632021b7816 */ /* 0x000fe4000000001b */
[----:B------:R-:W-:Y:S01]  /*10ee0*/  LOP3.LUT R2, R245, UR14, R114, 0x96, !PT ;  /* 0x0000000ef5027c12 */ /* 0x000fe2000f8e9672 */
[----:B------:R-:W-:-:S04]  /*10ef0*/  @!P4 HADD2 R62, -R137.H0_H0, -RZ.H0_H0 ;  /* 0xa00000ff893ec230 */ /* 0x000fc80000000900 */
[----:B------:R-:W-:Y:S01]  /*10f00*/  IMAD.WIDE.U32 R10, R2, -0x2daee0ad, RZ ;  /* 0xd2511f53020a7825 */ /* 0x000fe200078e00ff */
[----:B------:R-:W-:Y:S02]  /*10f10*/  LOP3.LUT R2, R9, UR12, R244, 0x96, !PT ;  /* 0x0000000c09027c12 */ /* 0x000fe4000f8e96f4 */
[----:B------:R-:W-:Y:S02]  /*10f20*/  @!P4 PRMT R137, R62, 0x5410, RZ ;  /* 0x000054103e89c816 */ /* 0x000fe400000000ff */
[----:B------:R-:W-:Y:S01]  /*10f30*/  ISETP.GE.U32.AND P4, PT, R112, R3, PT ;  /* 0x000000037000720c */ /* 0x000fe20003f86070 */
[----:B------:R-:W-:Y:S01]  /*10f40*/  IMAD.WIDE.U32 R2, R2, -0x2daee0ad, RZ ;  /* 0xd2511f5302027825 */ /* 0x000fe200078e00ff */
[----:B------:R-:W-:-:S04]  /*10f50*/  LOP3.LUT R0, R11, UR11, R22, 0x96, !PT ;  /* 0x0000000b0b007c12 */ /* 0x000fc8000f8e9616 */
[----:B------:R-:W-:Y:S01]  /*10f60*/  LOP3.LUT R3, R3, UR9, R10, 0x96, !PT ;  /* 0x0000000903037c12 */ /* 0x000fe2000f8e960a */
[----:B------:R-:W-:-:S05]  /*10f70*/  IMAD.WIDE.U32 R10, R0, -0x326172a9, RZ ;  /* 0xcd9e8d57000a7825 */ /* 0x000fca00078e00ff */
[----:B------:R-:W-:Y:S01]  /*10f80*/  LOP3.LUT R0, R11, UR10, R8, 0x96, !PT ;  /* 0x0000000a0b007c12 */ /* 0x000fe2000f8e9608 */
[----:B------:R-:W-:-:S04]  /*10f90*/  IMAD.MOV.U32 R47, RZ, RZ, R14 ;  /* 0x000000ffff2f7224 */ /* 0x000fc800078e000e */
[----:B------:R-:W-:-:S05]  /*10fa0*/  IMAD.WIDE.U32 R14, R0, -0x2daee0ad, RZ ;  /* 0xd2511f53000e7825 */ /* 0x000fca00078e00ff */
[----:B------:R-:W-:Y:S01]  /*10fb0*/  LOP3.LUT R2, R15, UR7, R2, 0x96, !PT ;  /* 0x000000070f027c12 */ /* 0x000fe2000f8e9602 */
[----:B------:R-:W-:-:S04]  /*10fc0*/  IMAD.WIDE.U32 R8, R3, -0x326172a9, RZ ;  /* 0xcd9e8d5703087825 */ /* 0x000fc800078e00ff */
[----:B------:R-:W-:Y:S01]  /*10fd0*/  IMAD.WIDE.U32 R2, R2, -0x326172a9, RZ ;  /* 0xcd9e8d5702027825 */ /* 0x000fe200078e00ff */
[----:B------:R-:W-:Y:S04]  /*10fe0*/  STG.E.U16 [R12.64+-0x80], R20 ;  /* 0xffff80140c007986 */ /* 0x000fe8000c10151c */
[----:B------:R-:W-:Y:S01]  /*10ff0*/  STG.E.U16 [R12.64+-0x7e], R19 ;  /* 0xffff82130c007986 */ /* 0x000fe2000c10151c */
[----:B------:R-:W-:Y:S02]  /*11000*/  SHF.R.U32.HI R7, RZ, 0x10, R2 ;  /* 0x00000010ff077819 */ /* 0x000fe40000011602 */
[----:B------:R-:W-:Y:S01]  /*11010*/  LOP3.LUT R0, R3, UR17, R8, 0x96, !PT ;  /* 0x0000001103007c12 */ /* 0x000fe2000f8e9608 */
[----:B------:R-:W-:Y:S01]  /*11020*/  STG.E.U16 [R32.64+-0x80], R18 ;  /* 0xffff801220007986 */ /* 0x000fe2000c10151c */
[----:B------:R-:W-:-:S03]  /*11030*/  LOP3.LUT R3, R2, 0xffff, RZ, 0xc0, !PT ;  /* 0x0000ffff02037812 */ /* 0x000fc600078ec0ff */
[----:B------:R-:W-:Y:S01]  /*11040*/  STG.E.U16 [R32.64+-0x7e], R17 ;  /* 0xffff821120007986 */ /* 0x000fe2000c10151c */
[----:B------:R-:W-:-:S03]  /*11050*/  LOP3.LUT R8, R2, 0xff, RZ, 0xc0, !PT ;  /* 0x000000ff02087812 */ /* 0x000fc600078ec0ff */
[----:B------:R1:W-:Y:S01]  /*11060*/  STG.E.U16 [R30.64+-0x80], R4 ;  /* 0xffff80041e007986 */ /* 0x0003e2000c10151c */
[----:B------:R-:W-:Y:S02]  /*11070*/  SHF.R.U32.HI R3, RZ, 0x8, R3 ;  /* 0x00000008ff037819 */ /* 0x000fe40000011603 */
[----:B------:R-:W-:Y:S02]  /*11080*/  LOP3.LUT R10, R9, UR8, R10, 0x96, !PT ;  /* 0x00000008090a7c12 */ /* 0x000fe4000f8e960a */
[----:B------:R-:W-:Y:S02]  /*11090*/  PRMT R15, R8, 0x5410, R3 ;  /* 0x00005410080f7816 */ /* 0x000fe40000000003 */
[----:B-1----:R-:W-:Y:S02]  /*110a0*/  SHF.R.U32.HI R4, RZ, 0x18, R2 ;  /* 0x00000018ff047819 */ /* 0x002fe40000011602 */
        /* <DEDUP_REMOVED lines=27> */
[----:B------:R-:W-:Y:S02]  /*11260*/  PRMT R112, R112, 0x7054, R112 ;  /* 0x0000705470707816 */ /* 0x000fe40000000070 */
[----:B------:R-:W-:-:S03]  /*11270*/  PRMT R17, R0, 0x5410, R2 ;  /* 0x0000541000117816 */ /* 0x000fc60000000002 */
[----:B------:R-:W-:-:S05]  /*11280*/  HSET2.LE.AND R0, R15, R112, PT ;  /* 0x000000700f007233 */ /* 0x000fca0003803000 */
[----:B------:R-:W-:Y:S01]  /*11290*/  LOP3.LUT R10, R0, R53, RZ, 0xc0, !PT ;  /* 0x00000035000a7212 */ /* 0x000fe200078ec0ff */
[----:B------:R-:W-:Y:S01]  /*112a0*/  HSET2.LE.AND R0, R11, R112, PT ;  /* 0x000000700b007233 */ /* 0x000fe20003803000 */
[----:B------:R-:W-:-:S04]  /*112b0*/  IMAD.MOV.U32 R52, RZ, RZ, R79 ;  /* 0x000000ffff347224 */ /* 0x000fc800078e004f */
[----:B------:R-:W-:Y:S01]  /*112c0*/  LOP3.LUT R11, R0, R45, RZ, 0xc0, !PT ;  /* 0x0000002d000b7212 */ /* 0x000fe200078ec0ff */
[----:B------:R-:W-:Y:S01]  /*112d0*/  HSET2.LE.AND R0, R14, R112, PT ;  /* 0x000000700e007233 */ /* 0x000fe20003803000 */
[----:B------:R-:W-:Y:S01]  /*112e0*/  IMAD.MOV.U32 R79, RZ, RZ, R128 ;  /* 0x000000ffff4f7224 */ /* 0x000fe200078e0080 */
[----:B------:R-:W-:-:S03]  /*112f0*/  PRMT R6, R102, 0x7610, R6 ;  /* 0x0000761066067816 */ /* 0x000fc60000000006 */
[----:B------:R-:W-:Y:S01]  /*11300*/  LOP3.LUT R128, R0, R43, RZ, 0xc0, !PT ;  /* 0x0000002b00807212 */ /* 0x000fe200078ec0ff */
[----:B------:R-:W-:Y:S01]  /*11310*/  IMAD.MOV.U32 R55, RZ, RZ, R246 ;  /* 0x000000ffff377224 */ /* 0x000fe200078e00f6 */
[----:B------:R-:W-:Y:S01]  /*11320*/  @!P5 HADD2 R72, -R6.H0_H0, -RZ.H0_H0 ;  /* 0xa00000ff0648d230 */ /* 0x000fe20000000900 */
[----:B------:R-:W-:Y:S01]  /*11330*/  PRMT R5, R102, 0x7632, R5 ;  /* 0x0000763266057816 */ /* 0x000fe20000000005 */
[----:B------:R-:W-:Y:S01]  /*11340*/  IMAD.MOV.U32 R246, RZ, RZ, R250 ;  /* 0x000000fffff67224 */ /* 0x000fe200078e00fa */
[--C-:B------:R-:W-:Y:S02]  /*11350*/  HSET2.LE.AND R2, R9, R112.reuse, PT ;  /* 0x0000007009027233 */ /* 0x100fe40003803000 */
[----:B------:R-:W-:Y:S02]  /*11360*/  PRMT R21, R6, 0x5410, R5 ;  /* 0x0000541006157816 */ /* 0x000fe40000000005 */
[----:B------:R-:W-:Y:S01]  /*11370*/  @!P5 PRMT R6, R72, 0x5410, RZ ;  /* 0x000054104806d816 */ /* 0x000fe200000000ff */
[--C-:B------:R-:W-:Y:S01]  /*11380*/  HSET2.LE.AND R3, R8, R112.reuse, PT ;  /* 0x0000007008037233 */ /* 0x100fe20003803000 */
[----:B------:R-:W-:Y:S01]  /*11390*/  STG.E.U16 [R30.64+-0x7e], R16 ;  /* 0xffff82101e007986 */ /* 0x000fe2000c10151c */
[----:B------:R-:W-:Y:S01]  /*113a0*/  LOP3.LUT R8, R2, R80, RZ, 0xc0, !PT ;  /* 0x0000005002087212 */ /* 0x000fe200078ec0ff */
[----:B------:R-:W-:-:S02]  /*113b0*/  HSET2.LE.AND R2, R7, R112, PT ;  /* 0x0000007007027233 */ /* 0x000fc40003803000 */
[----:B------:R1:W-:Y:S01]  /*113c0*/  STG.E.U16 [R28.64+-0x80], R6 ;  /* 0xffff80061c007986 */ /* 0x0003e2000c10151c */
[----:B------:R-:W-:Y:S01]  /*113d0*/  IMAD.MOV.U32 R61, RZ, RZ, R189 ;  /* 0x000000ffff3d7224 */ /* 0x000fe200078e00bd */
[----:B---3--:R-:W-:Y:S01]  /*113e0*/  IADD3 R0, R24, 0x4, RZ ;  /* 0x0000000418007810 */ /* 0x008fe20007ffe0ff */
[----:B------:R-:W-:Y:S02]  /*113f0*/  IMAD.MOV.U32 R24, RZ, RZ, R52 ;  /* 0x000000ffff187224 */ /* 0x000fe400078e0034 */
[----:B------:R-:W-:Y:S02]  /*11400*/  IMAD.MOV.U32 R52, RZ, RZ, R247 ;  /* 0x000000ffff347224 */ /* 0x000fe400078e00f7 */
[----:B------:R-:W-:Y:S02]  /*11410*/  IMAD.MOV.U32 R247, RZ, RZ, R251 ;  /* 0x000000fffff77224 */ /* 0x000fe400078e00fb */
[----:B------:R-:W-:-:S05]  /*11420*/  IMAD.WIDE.U32 R250, R0, -0x326172a9, RZ ;  /* 0xcd9e8d5700fa7825 */ /* 0x000fca00078e00ff */
[----:B--2---:R-:W-:-:S05]  /*11430*/  LOP3.LUT R0, R251, R69, RZ, 0x3c, !PT ;  /* 0x00000045fb007212 */ /* 0x004fca00078e3cff */
[----:B-1----:R-:W-:-:S05]  /*11440*/  IMAD.WIDE.U32 R6, R0, -0x2daee0ad, RZ ;  /* 0xd2511f5300067825 */ /* 0x002fca00078e00ff */
[----:B------:R-:W-:Y:S04]  /*11450*/  STL.64 [R1], R6 ;  /* 0x0000000601007387 */ /* 0x000fe80000100a00 */
[----:B------:R-:W2:Y:S04]  /*11460*/  LDL.LU R60, [R1+0x10] ;  /* 0x00001000013c7983 */ /* 0x000ea80000300800 */
[----:B------:R-:W3:Y:S01]  /*11470*/  LDL.LU R189, [R1+0x108] ;  /* 0x0001080001bd7983 */ /* 0x000ee20000300800 */
[----:B------:R-:W-:-:S03]  /*11480*/  IMAD.MOV.U32 R62, RZ, RZ, R191 ;  /* 0x000000ffff3e7224 */ /* 0x000fc600078e00bf */
[----:B------:R-:W4:Y:S01]  /*11490*/  LDL.LU R191, [R1+0x104] ;  /* 0x0001040001bf7983 */ /* 0x000f220000300800 */
[----:B------:R-:W-:Y:S01]  /*114a0*/  LOP3.LUT R0, R7, UR4, R56, 0x96, !PT ;  /* 0x0000000407007c12 */ /* 0x000fe2000f8e9638 */
[----:B------:R-:W-:Y:S01]  /*114b0*/  IMAD.MOV.U32 R69, RZ, RZ, R55 ;  /* 0x000000ffff457224 */ /* 0x000fe200078e0037 */
[----:B------:R-:W-:Y:S01]  /*114c0*/  @!P6 HADD2 R75, -R5.H0_H0, -RZ.H0_H0 ;  /* 0xa00000ff054be230 */ /* 0x000fe20000000900 */
[----:B------:R-:W-:Y:S02]  /*114d0*/  IMAD.MOV.U32 R55, RZ, RZ, R52 ;  /* 0x000000ffff377224 */ /* 0x000fe400078e0034 */
[----:B------:R-:W-:Y:S02]  /*114e0*/  IMAD.MOV.U32 R70, RZ, RZ, R113 ;  /* 0x000000ffff467224 */ /* 0x000fe400078e0071 */
[----:B------:R-:W-:Y:S02]  /*114f0*/  IMAD.MOV.U32 R52, RZ, RZ, R246 ;  /* 0x000000ffff347224 */ /* 0x000fe400078e00f6 */
[----:B------:R-:W-:-:S02]  /*11500*/  IMAD.MOV.U32 R82, RZ, RZ, R247 ;  /* 0x000000ffff527224 */ /* 0x000fc400078e00f7 */
[----:B------:R-:W-:Y:S02]  /*11510*/  IMAD.MOV.U32 R113, RZ, RZ, R42 ;  /* 0x000000ffff717224 */ /* 0x000fe400078e002a */
[----:B------:R-:W-:Y:S01]  /*11520*/  IMAD.WIDE.U32 R246, R0, -0x326172a9, RZ ;  /* 0xcd9e8d5700f67825 */ /* 0x000fe200078e00ff */
[----:B------:R-:W-:-:S03]  /*11530*/  @!P6 PRMT R5, R75, 0x5410, RZ ;  /* 0x000054104b05e816 */ /* 0x000fc600000000ff */
[----:B------:R-:W-:Y:S02]  /*11540*/  IMAD.MOV.U32 R42, RZ, RZ, R94 ;  /* 0x000000ffff2a7224 */ /* 0x000fe400078e005e */
[----:B------:R-:W-:Y:S01]  /*11550*/  IMAD.MOV.U32 R94, RZ, RZ, R129 ;  /* 0x000000ffff5e7224 */ /* 0x000fe200078e0081 */
[----:B------:R-:W-:Y:S02]  /*11560*/  LOP3.LUT R129, R2, R40, RZ, 0xc0, !PT ;  /* 0x0000002802817212 */ /* 0x000fe400078ec0ff */
[----:B------:R-:W-:Y:S02]  /*11570*/  LOP3.LUT R2, R115, UR15, R250, 0x96, !PT ;  /* 0x0000000f73027c12 */ /* 0x000fe4000f8e96fa */
[----:B------:R-:W-:Y:S01]  /*11580*/  LOP3.LUT R0, R247, UR14, R114, 0x96, !PT ;  /* 0x0000000ef7007c12 */ /* 0x000fe2000f8e9672 */
[----:B------:R1:W-:Y:S01]  /*11590*/  STG.E.U16 [R28.64+-0x7e], R5 ;  /* 0xffff82051c007986 */ /* 0x0003e2000c10151c */
[----:B------:R-:W-:Y:S01]  /*115a0*/  LOP3.LUT R9, R3, R54, RZ, 0xc0, !PT ;  /* 0x0000003603097212 */ /* 0x000fe200078ec0ff */
[----:B------:R-:W-:-:S02]  /*115b0*/  HSET2.LE.AND R3, R4, R112, PT ;  /* 0x0000007004037233 */ /* 0x000fc40003803000 */
[----:B------:R-:W-:-:S04]  /*115c0*/  IMAD.WIDE.U32 R14, R0, -0x2daee0ad, RZ ;  /* 0xd2511f53000e7825 */ /* 0x000fc800078e00ff */
[----:B------:R-:W-:Y:S02]  /*115d0*/  IMAD.MOV.U32 R68, RZ, RZ, R44 ;  /* 0x000000ffff447224 */ /* 0x000fe400078e002c */
[----:B------:R-:W-:Y:S02]  /*115e0*/  IMAD.MOV.U32 R44, RZ, RZ, R41 ;  /* 0x000000ffff2c7224 */ /* 0x000fe400078e0029 */
        /* <DEDUP_REMOVED lines=8> */
[----:B------:R-:W-:Y:S02]  /*11670*/  IMAD.MOV.U32 R78, RZ, RZ, R84 ;  /* 0x000000ffff4e7224 */ /* 0x000fe400078e0054 */
[----:B------:R-:W-:Y:S01]  /*11680*/  IMAD.MOV.U32 R84, RZ, RZ, R130 ;  /* 0x000000ffff547224 */ /* 0x000fe200078e0082 */
[----:B------:R-:W-:Y:S01]  /*11690*/  LOP3.LUT R130, R3, R25, RZ, 0xc0, !PT ;  /* 0x0000001903827212 */ /* 0x000fe200078ec0ff */
[----:B------:R-:W-:Y:S02]  /*116a0*/  IMAD.MOV.U32 R58, RZ, RZ, R24 ;  /* 0x000000ffff3a7224 */ /* 0x000fe400078e0018 */
[----:B------:R-:W-:-:S04]  /*116b0*/  IMAD.WIDE.U32 R2, R2, -0x2daee0ad, RZ ;  /* 0xd2511f5302027825 */ /* 0x000fc800078e00ff */
[----:B------:R-:W-:Y:S01]  /*116c0*/  IMAD.WIDE.U32 R24, R0, -0x2daee0ad, RZ ;  /* 0xd2511f5300187825 */ /* 0x000fe200078e00ff */
[----:B------:R-:W-:-:S04]  /*116d0*/  LOP3.LUT R3, R3, UR9, R14, 0x96, !PT ;  /* 0x0000000903037c12 */ /* 0x000fc8000f8e960e */
[----:B------:R-:W-:Y:S01]  /*116e0*/  LOP3.LUT R2, R25, UR7, R2, 0x96, !PT ;  /* 0x0000000719027c12 */ /* 0x000fe2000f8e9602 */
[----:B------:R-:W-:Y:S01]  /*116f0*/  HSET2.LE.AND R0, R17, R112, PT ;  /* 0x0000007011007233 */ /* 0x000fe20003803000 */
[----:B------:R-:W-:-:S04]  /*11700*/  IMAD.WIDE.U32 R4, R3, -0x326172a9, RZ ;  /* 0xcd9e8d5703047825 */ /* 0x000fc800078e00ff */
[----:B------:R-:W-:-:S04]  /*11710*/  IMAD.WIDE.U32 R2, R2, -0x326172a9, RZ ;  /* 0xcd9e8d5702027825 */ /* 0x000fc800078e00ff */
[----:B------:R-:W-:Y:S01]  /*11720*/  IMAD.MOV.U32 R83, RZ, RZ, R131 ;  /* 0x000000ffff537224 */ /* 0x000fe200078e0083 */
[----:B------:R-:W-:Y:S02]  /*11730*/  LOP3.LUT R131, R0, R36, RZ, 0xc0, !PT ;  /* 0x0000002400837212 */ /* 0x000fe400078ec0ff */
[----:B------:R-:W-:Y:S02]  /*11740*/  LOP3.LUT R0, R3, UR17, R4, 0x96, !PT ;  /* 0x0000001103007c12 */ /* 0x000fe4000f8e9604 */
[C---:B------:R-:W-:Y:S02]  /*11750*/  LOP3.LUT R3, R2.reuse, 0xffff, RZ, 0xc0, !PT ;  /* 0x0000ffff02037812 */ /* 0x040fe400078ec0ff */
[----:B------:R-:W-:Y:S02]  /*11760*/  LOP3.LUT R15, R5, UR8, R6, 0x96, !PT ;  /* 0x00000008050f7c12 */ /* 0x000fe4000f8e9606 */
[----:B------:R-:W-:Y:S02]  /*11770*/  SHF.R.U32.HI R4, RZ, 0x10, R2 ;  /* 0x00000010ff047819 */ /* 0x000fe40000011602 */
[----:B------:R-:W-:-:S02]  /*11780*/  LOP3.LUT R5, R2, 0xff, RZ, 0xc0, !PT ;  /* 0x000000ff02057812 */ /* 0x000fc400078ec0ff */
[----:B------:R-:W-:Y:S02]  /*11790*/  SHF.R.U32.HI R6, RZ, 0x18, R2 ;  /* 0x00000018ff067819 */ /* 0x000fe40000011602 */
[----:B------:R-:W-:Y:S02]  /*117a0*/  SHF.R.U32.HI R2, RZ, 0x8, R3 ;  /* 0x00000008ff027819 */ /* 0x000fe40000011603 */
[----:B------:R-:W-:Y:S02]  /*117b0*/  LOP3.LUT R3, R4, 0xff, RZ, 0xc0, !PT ;  /* 0x000000ff04037812 */ /* 0x000fe400078ec0ff */
[----:B------:R-:W-:Y:S02]  /*117c0*/  PRMT R5, R5, 0x5410, R2 ;  /* 0x0000541005057816 */ /* 0x000fe40000000002 */
[----:B------:R-:W-:Y:S02]  /*117d0*/  LOP3.LUT R2, R0, 0xffff, RZ, 0xc0, !PT ;  /* 0x0000ffff00027812 */ /* 0x000fe400078ec0ff */
[----:B------:R-:W-:-:S02]  /*117e0*/  PRMT R6, R3, 0x5410, R6 ;  /* 0x0000541003067816 */ /* 0x000fc40000000006 */
[----:B------:R-:W-:Y:S02]  /*117f0*/  SHF.R.U32.HI R3, RZ, 0x8, R2 ;  /* 0x00000008ff037819 */ /* 0x000fe40000011602 */
[----:B------:R-:W-:-:S04]  /*11800*/  LOP3.LUT R2, R0, 0xff, RZ, 0xc0, !PT ;  /* 0x000000ff00027812 */ /* 0x000fc800078ec0ff */
[----:B------:R-:W-:Y:S02]  /*11810*/  PRMT R4, R2, 0x5410, R3 ;  /* 0x0000541002047816 */ /* 0x000fe40000000003 */
[--C-:B------:R-:W-:Y:S02]  /*11820*/  SHF.R.U32.HI R3, RZ, 0x10, R0.reuse ;  /* 0x00000010ff037819 */ /* 0x100fe40000011600 */
[----:B------:R-:W-:Y:S02]  /*11830*/  SHF.R.U32.HI R2, RZ, 0x18, R0 ;  /* 0x00000018ff027819 */ /* 0x000fe40000011600 */
[----:B------:R-:W-:-:S04]  /*11840*/  LOP3.LUT R0, R3, 0xff, RZ, 0xc0, !PT ;  /* 0x000000ff03007812 */ /* 0x000fc800078ec0ff */
[----:B------:R-:W-:Y:S01]  /*11850*/  PRMT R14, R0, 0x5410, R2 ;  /* 0x00005410000e7816 */ /* 0x000fe20000000002 */
[--C-:B------:R-:W-:Y:S02]  /*11860*/  HSET2.LE.AND R0, R5, R112.reuse, PT ;  /* 0x0000007005007233 */ /* 0x100fe40003803000 */
[--C-:B------:R-:W-:Y:S01]  /*11870*/  HSET2.LE.AND R2, R6, R112.reuse, PT ;  /* 0x0000007006027233 */ /* 0x100fe20003803000 */
[----:B------:R-:W-:Y:S01]  /*11880*/  IMAD.MOV.U32 R63, RZ, RZ, R194 ;  /* 0x000000ffff3f7224 */ /* 0x000fe200078e00c2 */
[--C-:B------:R-:W-:Y:S01]  /*11890*/  HSET2.LE.AND R3, R4, R112.reuse, PT ;  /* 0x0000007004037233 */ /* 0x100fe20003803000 */
[----:B------:R-:W-:Y:S01]  /*118a0*/  LOP3.LUT R6, R0, R38, RZ, 0xc0, !PT ;  /* 0x0000002600067212 */ /* 0x000fe200078ec0ff */
[----:B------:R-:W-:Y:S01]  /*118b0*/  HSET2.LE.AND R0, R14, R112, PT ;  /* 0x000000700e007233 */ /* 0x000fe20003803000 */
[----:B------:R-:W2:Y:S01]  /*118c0*/  LDL.LU R194, [R1+0x100] ;  /* 0x0001000001c27983 */ /* 0x000ea20000300800 */
[----:B------:R-:W-:Y:S02]  /*118d0*/  LOP3.LUT R7, R2, R37, RZ, 0xc0, !PT ;  /* 0x0000002502077212 */ /* 0x000fe400078ec0ff */
[----:B------:R-:W-:-:S02]  /*118e0*/  LOP3.LUT R4, R3, R39, RZ, 0xc0, !PT ;  /* 0x0000002703047212 */ /* 0x000fc400078ec0ff */
[----:B------:R-:W-:Y:S01]  /*118f0*/  LOP3.LUT R5, R0, R21, RZ, 0xc0, !PT ;  /* 0x0000001500057212 */ /* 0x000fe200078ec0ff */
[----:B------:R-:W-:Y:S02]  /*11900*/  IMAD.MOV.U32 R57, RZ, RZ, R41 ;  /* 0x000000ffff397224 */ /* 0x000fe400078e0029 */
[----:B------:R-:W-:Y:S02]  /*11910*/  IMAD.MOV.U32 R56, RZ, RZ, R42 ;  /* 0x000000ffff387224 */ /* 0x000fe400078e002a */
[----:B------:R-:W-:Y:S02]  /*11920*/  IMAD.MOV.U32 R87, RZ, RZ, R55 ;  /* 0x000000ffff577224 */ /* 0x000fe400078e0037 */
[----:B------:R-:W-:Y:S02]  /*11930*/  IMAD.MOV.U32 R55, RZ, RZ, R95 ;  /* 0x000000ffff377224 */ /* 0x000fe400078e005f */
[----:B------:R-:W-:Y:S02]  /*11940*/  IMAD.MOV.U32 R95, RZ, RZ, R84 ;  /* 0x000000ffff5f7224 */ /* 0x000fe400078e0054 */
[----:B------:R-:W-:Y:S01]  /*11950*/  IMAD.MOV.U32 R84, RZ, RZ, R193 ;  /* 0x000000ffff547224 */ /* 0x000fe200078e00c1 */
[----:B---3--:R-:W1:Y:S02]  /*11960*/  LDSM.16.MT88.4 R16, [R189+0xa000] ;  /* 0x00a00000bd10783b */ /* 0x008e640000004200 */
[-C--:B-1----:R-:W-:Y:S08]  /*11970*/  HMMA.16816.F32 R168, R8, R16.reuse, R168 ;  /* 0x0000001008a8723c */ /* 0x082ff000000018a8 */
[C---:B------:R-:W-:Y:S08]  /*11980*/  HMMA.16816.F32 R152, R4.reuse, R16, R152 ;  /* 0x000000100498723c */ /* 0x040ff00000001898 */
[-C--:B------:R-:W-:Y:S08]  /*11990*/  HMMA.16816.F32 R148, R4, R18.reuse, R148 ;  /* 0x000000120494723c */ /* 0x080ff00000001894 */
[C---:B------:R-:W-:Y:S01]  /*119a0*/  HMMA.16816.F32 R36, R8.reuse, R18, R236 ;  /* 0x000000120824723c */ /* 0x040fe200000018ec */
[----:B----4-:R-:W2:Y:S07]  /*119b0*/  LDSM.16.MT88.4 R16, [R191+0xa000] ;  /* 0x00a00000bf10783b */ /* 0x010eae0000004200 */
[----:B--2---:R-:W-:Y:S07]  /*119c0*/  HMMA.16816.F32 R40, R8, R18, R60 ;  /* 0x000000120828723c */ /* 0x004fee000000183c */
[----:B------:R-:W-:-:S02]  /*119d0*/  IMAD.MOV.U32 R60, RZ, RZ, R83 ;  /* 0x000000ffff3c7224 */ /* 0x000fc400078e0053 */
[----:B------:R-:W-:Y:S02]  /*119e0*/  IMAD.MOV.U32 R83, RZ, RZ, R52 ;  /* 0x000000ffff537224 */ /* 0x000fe400078e0034 */
[----:B------:R-:W-:Y:S02]  /*119f0*/  IMAD.MOV.U32 R52, RZ, RZ, R94 ;  /* 0x000000ffff347224 */ /* 0x000fe400078e005e */
[----:B------:R-:W-:Y:S02]  /*11a00*/  IMAD.MOV.U32 R94, RZ, RZ, R221 ;  /* 0x000000ffff5e7224 */ /* 0x000fe400078e00dd */
[----:B------:R1:W5:Y:S04]  /*11a10*/  LDL.LU R221, [R1+0xfc] ;  /* 0x0000fc0001dd7983 */ /* 0x0003680000300800 */
[----:B------:R-:W2:Y:S01]  /*11a20*/  LDL.LU R193, [R1+0xf8] ;  /* 0x0000f80001c17983 */ /* 0x000ea20000300800 */
[-C--:B------:R-:W-:Y:S08]  /*11a30*/  HMMA.16816.F32 R160, R8, R16.reuse, R160 ;  /* 0x0000001008a0723c */ /* 0x080ff000000018a0 */
[C---:B------:R-:W-:Y:S08]  /*11a40*/  HMMA.16816.F32 R144, R4.reuse, R16, R144 ;  /* 0x000000100490723c */ /* 0x040ff00000001890 */
[----:B------:R-:W-:Y:S01]  /*11a50*/  HMMA.16816.F32 R140, R4, R18, R140 ;  /* 0x00000012048c723c */ /* 0x000fe2000000188c */
[----:B------:R-:W3:Y:S01]  /*11a60*/  LDSM.16.MT88.4 R16, [R194+0xa000] ;  /* 0x00a00000c210783b */ /* 0x000ee20000004200 */
        /* <DEDUP_REMOVED lines=16> */
[----:B------:R-:W-:Y:S01]  /*11b70*/  @!P2 HADD2 R71, -R35.H0_H0, -RZ.H0_H0 ;  /* 0xa00000ff2347a230 */ /* 0x000fe20000000900 */
[----:B------:R-:W-:Y:S02]  /*11b80*/  IMAD.MOV.U32 R92, RZ, RZ, R81 ;  /* 0x000000ffff5c7224 */ /* 0x000fe400078e0051 */
[----:B------:R-:W-:Y:S02]  /*11b90*/  IMAD.MOV.U32 R242, RZ, RZ, R203 ;  /* 0x000000fffff27224 */ /* 0x000fe400078e00cb */
[----:B------:R1:W5:Y:S01]  /*11ba0*/  LDL.LU R203, [R1+0xf4] ;  /* 0x0000f40001cb7983 */ /* 0x0003620000300800 */
[----:B------:R-:W-:Y:S01]  /*11bb0*/  IMAD.MOV.U32 R81, RZ, RZ, R202 ;  /* 0x000000ffff517224 */ /* 0x000fe200078e00ca */
[----:B---3--:R-:W-:Y:S02]  /*11bc0*/  HMMA.16816.F32 R44, R8, R16, R60 ;  /* 0x00000010082c723c */ /* 0x008fe4000000183c */
[----:B------:R1:W5:Y:S01]  /*11bd0*/  LDL.LU R202, [R1+0xf0] ;  /* 0x0000f00001ca7983 */ /* 0x0003620000300800 */
[----:B------:R-:W-:-:S04]  /*11be0*/  IMAD.MOV.U32 R236, RZ, RZ, R200 ;  /* 0x000000ffffec7224 */ /* 0x000fc800078e00c8 */
[----:B------:R-:W-:Y:S02]  /*11bf0*/  IMAD.MOV.U32 R63, RZ, RZ, R95 ;  /* 0x000000ffff3f7224 */ /* 0x000fe400078e005f */
[----:B------:R-:W-:Y:S02]  /*11c00*/  IMAD.MOV.U32 R95, RZ, RZ, R84 ;  /* 0x000000ffff5f7224 */ /* 0x000fe400078e0054 */
[----:B------:R-:W-:Y:S02]  /*11c10*/  IMAD.MOV.U32 R84, RZ, RZ, R201 ;  /* 0x000000ffff547224 */ /* 0x000fe400078e00c9 */
[----:B------:R1:W5:Y:S01]  /*11c20*/  LDL.LU R201, [R1+0xec] ;  /* 0x0000ec0001c97983 */ /* 0x0003620000300800 */
[----:B------:R-:W-:Y:S01]  /*11c30*/  IMAD.MOV.U32 R237, RZ, RZ, R199 ;  /* 0x000000ffffed7224 */ /* 0x000fe200078e00c7 */
[----:B------:R-:W-:Y:S01]  /*11c40*/  @!P2 PRMT R35, R71, 0x5410, RZ ;  /* 0x000054104723a816 */ /* 0x000fe200000000ff */
[----:B------:R-:W-:Y:S01]  /*11c50*/  IMAD.MOV.U32 R238, RZ, RZ, R198 ;  /* 0x000000ffffee7224 */ /* 0x000fe200078e00c6 */
[----:B------:R1:W5:Y:S01]  /*11c60*/  LDL.LU R200, [R1+0xe8] ;  /* 0x0000e80001c87983 */ /* 0x0003620000300800 */
[----:B------:R-:W-:-:S03]  /*11c70*/  IMAD.MOV.U32 R239, RZ, RZ, R197 ;  /* 0x000000ffffef7224 */ /* 0x000fc600078e00c5 */
[----:B------:R1:W5:Y:S01]  /*11c80*/  LDL.LU R199, [R1+0xe4] ;  /* 0x0000e40001c77983 */ /* 0x0003620000300800 */
[----:B------:R-:W-:Y:S02]  /*11c90*/  IMAD.MOV.U32 R71, RZ, RZ, R58 ;  /* 0x000000ffff477224 */ /* 0x000fe400078e003a */
        /* <DEDUP_REMOVED lines=17> */
[----:B------:R-:W-:Y:S02]  /*11db0*/  IMAD.MOV.U32 R103, RZ, RZ, R190 ;  /* 0x000000ffff677224 */ /* 0x000fe400078e00be */
[----:B------:R1:W5:Y:S01]  /*11dc0*/  LDL.LU R190, [R1+0xcc] ;  /* 0x0000cc0001be7983 */ /* 0x0003620000300800 */
[----:B------:R-:W-:Y:S02]  /*11dd0*/  IMAD.MOV.U32 R242, RZ, RZ, R188 ;  /* 0x000000fffff27224 */ /* 0x000fe400078e00bc */
[----:B------:R-:W-:Y:S01]  /*11de0*/  IMAD.MOV.U32 R82, RZ, RZ, R55 ;  /* 0x000000ffff527224 */ /* 0x000fe200078e0037 */
[----:B------:R1:W5:Y:S01]  /*11df0*/  LDL.LU R188, [R1+0xc8] ;  /* 0x0000c80001bc7983 */ /* 0x0003620000300800 */
[----:B------:R-:W-:Y:S01]  /*11e00*/  HMMA.16816.F32 R52, R4, R16, R64 ;  /* 0x000000100434723c */ /* 0x000fe20000001840 */
[----:B------:R-:W-:-:S06]  /*11e10*/  IMAD.MOV.U32 R20, RZ, RZ, R59 ;  /* 0x000000ffff147224 */ /* 0x000fcc00078e003b */
[----:B------:R-:W-:Y:S01]  /*11e20*/  IMAD.MOV.U32 R64, RZ, RZ, R58 ;  /* 0x000000ffff407224 */ /* 0x000fe200078e003a */
[----:B------:R-:W-:Y:S01]  /*11e30*/  HMMA.16816.F32 R60, R8, R18, R60 ;  /* 0x00000012083c723c */ /* 0x000fe2000000183c */
[----:B------:R-:W-:Y:S02]  /*11e40*/  IMAD.MOV.U32 R65, RZ, RZ, R57 ;  /* 0x000000ffff417224 */ /* 0x000fe400078e0039 */
[----:B------:R-:W-:-:S05]  /*11e50*/  IMAD.MOV.U32 R66, RZ, RZ, R56 ;  /* 0x000000ffff427224 */ /* 0x000fca00078e0038 */
[----:B------:R-:W-:Y:S01]  /*11e60*/  HMMA.16816.F32 R56, R4, R18, R116 ;  /* 0x000000120438723c */ /* 0x000fe20000001874 */
[----:B------:R-:W-:Y:S02]  /*11e70*/  @!P3 HADD2 R74, -R34.H0_H0, -RZ.H0_H0 ;  /* 0xa00000ff224ab230 */ /* 0x000fe40000000900 */
[----:B------:R-:W-:Y:S01]  /*11e80*/  @!P4 HADD2 R73, -R27.H0_H0, -RZ.H0_H0 ;  /* 0xa00000ff1b49c230 */ /* 0x000fe20000000900 */
[----:B------:R-:W-:Y:S02]  /*11e90*/  PRMT R48, R34, 0x5410, R27 ;  /* 0x0000541022307816 */ /* 0x000fe4000000001b */
[----:B------:R-:W-:Y:S02]  /*11ea0*/  @!P3 PRMT R34, R74, 0x5410, RZ ;  /* 0x000054104a22b816 */ /* 0x000fe400000000ff */
[----:B------:R-:W-:Y:S01]  /*11eb0*/  @!P4 PRMT R27, R73, 0x5410, RZ ;  /* 0x00005410491bc816 */ /* 0x000fe200000000ff */
[----:B------:R-:W-:Y:S02]  /*11ec0*/  IMAD.MOV.U32 R23, RZ, RZ, R83 ;  /* 0x000000ffff177224 */ /* 0x000fe400078e0053 */
[----:B------:R-:W-:-:S02]  /*11ed0*/  IMAD.MOV.U32 R67, RZ, RZ, R82 ;  /* 0x000000ffff437224 */ /* 0x000fc400078e0052 */
[----:B------:R-:W-:Y:S02]  /*11ee0*/  IMAD.MOV.U32 R22, RZ, RZ, R87 ;  /* 0x000000ffff167224 */ /* 0x000fe400078e0057 */
[----:B------:R-:W-:Y:S01]  /*11ef0*/  IMAD.MOV.U32 R21, RZ, RZ, R97 ;  /* 0x000000ffff157224 */ /* 0x000fe200078e0061 */
[----:B--2---:R-:W2:Y:S02]  /*11f00*/  LDSM.16.MT88.4 R16, [R193+0xa000] ;  /* 0x00a00000c110783b */ /* 0x004ea40000004200 */
[----:B--2---:R-:W-:Y:S07]  /*11f10*/  HMMA.16816.F32 R72, R4, R16, R156 ;  /* 0x000000100448723c */ /* 0x004fee000000189c */
[----:B------:R-:W-:-:S02]  /*11f20*/  IMAD.MOV.U32 R156, RZ, RZ, R79 ;  /* 0x000000ffff9c7224 */ /* 0x000fc400078e004f */
[----:B------:R-:W-:Y:S02]  /*11f30*/  IMAD.MOV.U32 R157, RZ, RZ, R78 ;  /* 0x000000ffff9d7224 */ /* 0x000fe400078e004e */
[----:B------:R-:W-:Y:S02]  /*11f40*/  IMAD.MOV.U32 R158, RZ, RZ, R77 ;  /* 0x000000ffff9e7224 */ /* 0x000fe400078e004d */
[----:B------:R-:W-:Y:S02]  /*11f50*/  IMAD.MOV.U32 R159, RZ, RZ, R76 ;  /* 0x000000ffff9f7224 */ /* 0x000fe400078e004c */
[----:B------:R-:W-:Y:S07]  /*11f60*/  HMMA.16816.F32 R76, R4, R18, R164 ;  /* 0x00000012044c723c */ /* 0x000fee00000018a4 */
[----:B------:R-:W-:Y:S01]  /*11f70*/  IMAD.MOV.U32 R167, RZ, RZ, R81 ;  /* 0x000000ffffa77224 */ /* 0x000fe200078e0051 */
[C---:B------:R-:W-:Y:S08]  /*11f80*/  HMMA.16816.F32 R68, R8.reuse, R16, R68 ;  /* 0x000000100844723c */ /* 0x040ff00000001844 */
[----:B------:R-:W-:Y:S01]  /*11f90*/  HMMA.16816.F32 R80, R8, R18, R92 ;  /* 0x000000120850723c */ /* 0x000fe2000000185c */
[----:B------:R-:W2:Y:S01]  /*11fa0*/  LDSM.16.MT88.4 R16, [R189+0xb000] ;  /* 0x00b00000bd10783b */ /* 0x000ea20000004200 */
[----:B------:R-:W-:-:S02]  /*11fb0*/  IMAD.MOV.U32 R165, RZ, RZ, R85 ;  /* 0x000000ffffa57224 */ /* 0x000fc400078e0055 */
[----:B------:R-:W-:-:S04]  /*11fc0*/  IMAD.MOV.U32 R166, RZ, RZ, R84 ;  /* 0x000000ffffa67224 */ /* 0x000fc800078e0054 */
[-C--:B--2---:R-:W-:Y:S08]  /*11fd0*/  HMMA.16816.F32 R84, R4, R16.reuse, R204 ;  /* 0x000000100454723c */ /* 0x084ff000000018cc */
[----:B------:R-:W-:Y:S08]  /*11fe0*/  HMMA.16816.F32 R224, R8, R16, R224 ;  /* 0x0000001008e0723c */ /* 0x000ff000000018e0 */
[-C--:B------:R-:W-:Y:S08]  /*11ff0*/  HMMA.16816.F32 R92, R4, R18.reuse, R228 ;  /* 0x00000012045c723c */ /* 0x080ff000000018e4 */
[----:B------:R-:W-:Y:S01]  /*12000*/  HMMA.16816.F32 R204, R8, R18, R236 ;  /* 0x0000001208cc723c */ /* 0x000fe200000018ec */
[----:B------:R-:W2:Y:S01]  /*12010*/  LDSM.16.MT88.4 R16, [R191+0xb000] ;  /* 0x00b00000bf10783b */ /* 0x000ea20000004200 */
[----:B------:R-:W-:-:S06]  /*12020*/  IMAD.WIDE.U32 R2, R15, -0x2daee0ad, RZ ;  /* 0xd2511f530f027825 */ /* 0x000fcc00078e00ff */
[----:B--2---:R-:W-:Y:S08]  /*12030*/  HMMA.16816.F32 R236, R8, R16, R100 ;  /* 0x0000001008ec723c */ /* 0x004ff00000001864 */
[C---:B------:R-:W-:Y:S08]  /*12040*/  HMMA.16816.F32 R100, R4.reuse, R18, R232 ;  /* 0x000000120464723c */ /* 0x040ff000000018e8 */
[----:B------:R-:W-:Y:S08]  /*12050*/  HMMA.16816.F32 R88, R4, R16, R88 ;  /* 0x000000100458723c */ /* 0x000ff00000001858 */
[----:B------:R-:W-:Y:S01]  /*12060*/  HMMA.16816.F32 R232, R8, R18, R20 ;  /* 0x0000001208e8723c */ /* 0x000fe20000001814 */
[----:B------:R-:W2:Y:S04]  /*12070*/  LDSM.16.MT88.4 R20, [R194+0xb000] ;  /* 0x00b00000c214783b */ /* 0x000ea80000004200 */
[----:B------:R-:W3:Y:S01]  /*12080*/  LDSM.16.MT88.4 R16, [R193+0xb000] ;  /* 0x00b00000c110783b */ /* 0x000ee20000004200 */
[----:B------:R-:W-:Y:S01]  /*12090*/  IMAD.MOV.U32 R164, RZ, RZ, R113 ;  /* 0x000000ffffa47224 */ /* 0x000fe200078e0071 */
[----:B------:R-:W-:-:S02]  /*120a0*/  LOP3.LUT R0, R3, UR16, R24, 0x96, !PT ;  /* 0x0000001003007c12 */ /* 0x000fc4000f8e9618 */
        /* <DEDUP_REMOVED lines=14> */
[----:B------:R-:W-:Y:S01]  /*12190*/  HMMA.16816.F32 R240, R8, R16, R240 ;  /* 0x0000001008f0723c */ /* 0x000fe200000018f0 */
[----:B------:R-:W-:-:S07]  /*121a0*/  LOP3.LUT R6, R0, 0xff, RZ, 0xc0, !PT ;  /* 0x000000ff00067812 */ /* 0x000fce00078ec0ff */
        /* <DEDUP_REMOVED lines=17> */
[----:B--2---:R-:W-:Y:S01]  /*122c0*/  HMMA.16816.F32 R168, R128, R164, R168 ;  /* 0x000000a480a8723c */ /* 0x004fe200000018a8 */
[----:B------:R-:W-:Y:S01]  /*122d0*/  LOP3.LUT R124, R2, R51, RZ, 0xc0, !PT ;  /* 0x00000033027c7212 */ /* 0x000fe200078ec0ff */
[----:B------:R2:W-:Y:S01]  /*122e0*/  STG.E.U16 [R12.64+-0x70], R26 ;  /* 0xffff901a0c007986 */ /* 0x0005e2000c10151c */
[----:B------:R-:W-:-:S03]  /*122f0*/  LOP3.LUT R125, R3, R48, RZ, 0xc0, !PT ;  /* 0x00000030037d7212 */ /* 0x000fc600078ec0ff */
[----:B------:R-:W4:Y:S02]  /*12300*/  LDSM.16.MT88.4 R48, [R194+0xa800] ;  /* 0x00a80000c230783b */ /* 0x000f240000004200 */
[----:B---3--:R-:W-:Y:S02]  /*12310*/  HMMA.16816.F32 R160, R128, R156, R160 ;  /* 0x0000009c80a0723c */ /* 0x008fe400000018a0 */
[----:B------:R-:W-:Y:S04]  /*12320*/  LDSM.16.MT88.4 R112, [R194+0xb800] ;  /* 0x00b80000c270783b */ /* 0x000fe80000004200 */
[----:B------:R-:W-:Y:S02]  /*12330*/  LDSM.16.MT88.4 R4, [R193+0xb800] ;  /* 0x00b80000c104783b */ /* 0x000fe40000004200 */
[C---:B------:R-:W-:Y:S08]  /*12340*/  HMMA.16816.F32 R152, R124.reuse, R164, R152 ;  /* 0x000000a47c98723c */ /* 0x040ff00000001898 */
[-C--:B------:R-:W-:Y:S08]  /*12350*/  HMMA.16816.F32 R148, R124, R166.reuse, R148 ;  /* 0x000000a67c94723c */ /* 0x080ff00000001894 */
[----:B------:R-:W-:Y:S01]  /*12360*/  HMMA.16816.F32 R164, R128, R166, R36 ;  /* 0x000000a680a4723c */ /* 0x000fe20000001824 */
[----:B--2---:R-:W-:-:S02]  /*12370*/  IMAD.MOV.U32 R26, RZ, RZ, R96 ;  /* 0x000000ffff1a7224 */ /* 0x004fc400078e0060 */
[----:B------:R-:W-:Y:S05]  /*12380*/  LDSM.16.MT88.4 R96, [R191+0xb800] ;  /* 0x00b80000bf60783b */ /* 0x000fea0000004200 */
        /* <DEDUP_REMOVED lines=26> */
[----:B------:R1:W-:Y:S04]  /*12530*/  STG.E.U16 [R28.64+-0x60], R34 ;  /* 0xffffa0221c007986 */ /* 0x0003e8000c10151c */
        /* <DEDUP_REMOVED lines=23> */
[C---:B------:R-:W-:Y:S08]  /*126b0*/  HMMA.16816.F32 R108, R124.reuse, R114, R108 ;  /* 0x000000727c6c723c */ /* 0x040ff0000000186c */
[----:B------:R-:W-:Y:S08]  /*126c0*/  HMMA.16816.F32 R120, R124, R4, R120 ;  /* 0x000000047c78723c */ /* 0x000ff00000001878 */
[----:B------:R-:W-:Y:S08]  /*126d0*/  HMMA.16816.F32 R68, R128, R80, R224 ;  /* 0x000000508044723c */ /* 0x000ff000000018e0 */
[----:B------:R-:W-:Y:S08]  /*126e0*/  HMMA.16816.F32 R124, R124, R6, R116 ;  /* 0x000000067c7c723c */ /* 0x000ff00000001874 */
[C---:B------:R-:W-:Y:S07]  /*126f0*/  HMMA.16816.F32 R80, R128.reuse, R82, R204 ;  /* 0x000000528050723c */ /* 0x040fee00000018cc */
[----:B------:R-:W-:Y:S01]  /*12700*/  IADD3 R204, P3, R12, -0xc0, RZ ;  /* 0xffffff400ccc7810 */ /* 0x000fe20007f7e0ff */
[----:B------:R-:W-:Y:S03]  /*12710*/  HMMA.16816.F32 R84, R128, R96, R236 ;  /* 0x000000608054723c */ /* 0x000fe600000018ec */
[----:B---3--:R-:W-:-:S05]  /*12720*/  IADD3.X R139, R13, -0x1, RZ, P3, !PT ;  /* 0xffffffff0d8b7810 */ /* 0x008fca0001ffe4ff */
[C---:B------:R-:W-:Y:S08]  /*12730*/  HMMA.16816.F32 R100, R128.reuse, R112, R228 ;  /* 0x000000708064723c */ /* 0x040ff000000018e4 */
[C---:B------:R-:W-:Y:S08]  /*12740*/  HMMA.16816.F32 R96, R128.reuse, R98, R232 ;  /* 0x000000628060723c */ /* 0x040ff000000018e8 */
[C---:B------:R-:W-:Y:S08]  /*12750*/  HMMA.16816.F32 R112, R128.reuse, R114, R20 ;  /* 0x000000728070723c */ /* 0x040ff00000001814 */
[C---:B------:R-:W-:Y:S08]  /*12760*/  HMMA.16816.F32 R116, R128.reuse, R4, R240 ;  /* 0x000000048074723c */ /* 0x040ff000000018f0 */
        /* <DEDUP_REMOVED lines=196> */
.L_x_2072:
[----:B------:R-:W-:Y:S05]  /*133b0*/  BSYNC B0 ;  /* 0x0000000000007941 */ /* 0x000fea0003800000 */
.L_x_2071:
[----:B------:R-:W0:Y:S02]  /*133c0*/  LDGDEPBAR ;  /* 0x00000000000079af */ /* 0x000e240000000000 */
.L_x_2070:
        /* <DEDUP_REMOVED lines=45> */
[----:B------:R-:W-:-:S03]  /*136a0*/  ISETP.GE.AND P3, PT, R9, R220, PT ;  /* 0x000000dc0900720c */ /* 0x000fc60003f66270 */
[----:B------:R-:W-:Y:S01]  /*136b0*/  STL [R1+0xc8], R188 ;  /* 0x0000c8bc01007387 */ /* 0x000fe20000100800 */
[----:B------:R-:W-:Y:S01]  /*136c0*/  ISETP.LT.OR P3, PT, R9, R216, P3 ;  /* 0x000000d80900720c */ /* 0x000fe20001f61670 */
        /* <DEDUP_REMOVED lines=41> */
[-C--:B------:R-:W-:Y:S01]  /*13960*/  ISETP.GE.AND P4, PT, R0, R220.reuse, PT ;  /* 0x000000dc0000720c */ /* 0x080fe20003f86270 */
[-C--:B-1----:R-:W-:Y:S01]  /*13970*/  FMUL.FTZ R22, R65, R3.reuse ;  /* 0x0000000341167220 */ /* 0x082fe20000410000 */
[----:B------:R-:W-:Y:S01]  /*13980*/  ISETP.GE.AND P2, PT, R10, R220, PT ;  /* 0x000000dc0a00720c */ /* 0x000fe20003f46270 */
[-C--:B------:R-:W-:Y:S01]  /*13990*/  FMUL.FTZ R21, R100, R3.reuse ;  /* 0x0000000364157220 */ /* 0x080fe20000410000 */
[----:B------:R-:W-:Y:S01]  /*139a0*/  ISETP.LT.OR P4, PT, R0, R216, P4 ;  /* 0x000000d80000720c */ /* 0x000fe20002781670 */
[----:B------:R-:W-:-:S02]  /*139b0*/  FMUL.FTZ R232, R164, R3 ;  /* 0x00000003a4e87220 */ /* 0x000fc40000410000 */
[-C--:B------:R-:W-:Y:S02]  /*139c0*/  FMUL.FTZ R233, R165, R3.reuse ;  /* 0x00000003a5e97220 */ /* 0x080fe40000410000 */
[-C--:B------:R-:W-:Y:S02]  /*139d0*/  FMUL.FTZ R237, R157, R3.reuse ;  /* 0x000000039ded7220 */ /* 0x080fe40000410000 */
[----:B------:R-:W-:Y:S01]  /*139e0*/  IMAD.MOV.U32 R100, RZ, RZ, R22 ;  /* 0x000000ffff647224 */ /* 0x000fe200078e0016 */
[----:B------:R-:W-:Y:S01]  /*139f0*/  ISETP.LT.OR P2, PT, R10, R216, P2 ;  /* 0x000000d80a00720c */ /* 0x000fe20001741670 */
        /* <DEDUP_REMOVED lines=28> */
[----:B------:R-:W-:Y:S01]  /*13bc0*/  FFMA.FTZ R3, R211, R3, R11 ;  /* 0x00000003d3037223 */ /* 0x000fe2000001000b */
[----:B------:R-:W-:Y:S01]  /*13bd0*/  FSEL R11, R178, -INF , !P4 ;  /* 0xff800000b20b7808 */ /* 0x000fe20006000000 */
[----:B------:R-:W-:Y:S01]  /*13be0*/  IMAD.MOV.U32 R101, RZ, RZ, R34 ;  /* 0x000000ffff657224 */ /* 0x000fe200078e0022 */
[----:B------:R-:W-:Y:S01]  /*13bf0*/  FSEL R20, R179, -INF , !P2 ;  /* 0xff800000b3147808 */ /* 0x000fe20005000000 */
[----:B------:R-:W-:Y:S01]  /*13c00*/  FADD.FTZ R34, R2, R3 ;  /* 0x0000000302227221 */ /* 0x000fe20000010000 */
[----:B------:R-:W-:-:S02]  /*13c10*/  ISETP.GE.AND P2, PT, R8, R220, PT ;  /* 0x000000dc0800720c */ /* 0x000fc40003f46270 */
        /* <DEDUP_REMOVED lines=25> */
[----:B------:R-:W1:Y:S01]  /*13db0*/  SHFL.BFLY PT, R3, R2, 0x1, 0x1f ;  /* 0x0c201f0002037f89 */ /* 0x000e6200000e0000 */
[-C--:B------:R-:W-:Y:S02]  /*13dc0*/  ISETP.GE.AND P5, PT, R0, R219.reuse, PT ;  /* 0x000000db0000720c */ /* 0x080fe40003fa6270 */
[----:B------:R-:W-:Y:S02]  /*13dd0*/  ISETP.GE.AND P4, PT, R10, R219, PT ;  /* 0x000000db0a00720c */ /* 0x000fe40003f86270 */
[-C--:B------:R-:W-:Y:S02]  /*13de0*/  ISETP.LT.OR P5, PT, R0, R215.reuse, P5 ;  /* 0x000000d70000720c */ /* 0x080fe40002fa1670 */
[----:B------:R-:W-:Y:S02]  /*13df0*/  ISETP.LT.OR P4, PT, R10, R215, P4 ;  /* 0x000000d70a00720c */ /* 0x000fe40002781670 */
[----:B-1----:R-:W-:-:S04]  /*13e00*/  FMNMX.FTZ R213, R2, R3, !PT ;  /* 0x0000000302d57209 */ /* 0x002fc80007810000 */
[----:B------:R-:W-:-:S04]  /*13e10*/  FSETP.NEU.FTZ.AND P2, PT, R213, -INF , PT ;  /* 0xff800000d500780b */ /* 0x000fc80003f5d000 */
[----:B------:R-:W-:-:S05]  /*13e20*/  FSEL R2, R213, RZ, P2 ;  /* 0x000000ffd5027208 */ /* 0x000fca0001000000 */
[----:B------:R-:W-:Y:S01]  /*13e30*/  FADD.FTZ R2, R134, -R2 ;  /* 0x8000000286027221 */ /* 0x000fe20000010000 */
[----:B------:R-:W-:Y:S01]  /*13e40*/  FSEL R26, R225, -INF , !P4 ;  /* 0xff800000e11a7808 */ /* 0x000fe20006000000 */
[----:B------:R-:W-:Y:S02]  /*13e50*/  IMAD.MOV.U32 R116, RZ, RZ, R22 ;  /* 0x000000ffff747224 */ /* 0x000fe400078e0016 */
[----:B------:R-:W-:Y:S02]  /*13e60*/  FMUL.FTZ R3, R2, c[0x0][0x23c] ;  /* 0x00008f0002037a20 */ /* 0x000fe40000410000 */
[----:B------:R-:W-:Y:S01]  /*13e70*/  FMUL.FTZ R2, R213, c[0x0][0x23c] ;  /* 0x00008f00d5027a20 */ /* 0x000fe20000410000 */
[----:B------:R-:W-:Y:S02]  /*13e80*/  FSEL R22, R224, -INF , !P5 ;  /* 0xff800000e0167808 */ /* 0x000fe40006800000 */
[-C--:B------:R-:W-:Y:S02]  /*13e90*/  ISETP.GE.AND P5, PT, R9, R218.reuse, PT ;  /* 0x000000da0900720c */ /* 0x080fe40003fa6270 */
[----:B------:R-:W-:-:S02]  /*13ea0*/  ISETP.GE.AND P4, PT, R8, R218, PT ;  /* 0x000000da0800720c */ /* 0x000fc40003f86270 */
[----:B------:R-:W-:Y:S02]  /*13eb0*/  FSEL R2, R2, RZ, P2 ;  /* 0x000000ff02027208 */ /* 0x000fe40001000000 */
[-C--:B------:R-:W-:Y:S02]  /*13ec0*/  ISETP.LT.OR P5, PT, R9, R214.reuse, P5 ;  /* 0x000000d60900720c */ /* 0x080fe40002fa1670 */
[----:B------:R-:W-:Y:S01]  /*13ed0*/  ISETP.LT.OR P4, PT, R8, R214, P4 ;  /* 0x000000d60800720c */ /* 0x000fe20002781670 */
[----:B------:R-:W-:Y:S01]  /*13ee0*/  STL [R1+0x108], R221 ;  /* 0x000108dd01007387 */ /* 0x000fe20000100800 */
[----:B------:R-:W-:Y:S01]  /*13ef0*/  IMAD.MOV.U32 R117, RZ, RZ, R21 ;  /* 0x000000ffff757224 */ /* 0x000fe200078e0015 */
[----:B------:R-:W-:Y:S01]  /*13f00*/  FSEL R21, R206, -INF , !P5 ;  /* 0xff800000ce157808 */ /* 0x000fe20006800000 */
[----:B------:R-:W-:Y:S01]  /*13f10*/  FFMA.FTZ R52, R20, c[0x0][0x23c], -R2 ;  /* 0x00008f0014347a23 */ /* 0x000fe20000010802 */
[----:B------:R1:W-:Y:S01]  /*13f20*/  STL [R1+0x10c], R217 ;  /* 0x00010cd901007387 */ /* 0x0003e20000100800 */
[----:B------:R-:W-:-:S03]  /*13f30*/  FSEL R20, R207, -INF , !P4 ;  /* 0xff800000cf147808 */ /* 0x000fc60006000000 */
[----:B------:R-:W2:Y:S01]  /*13f40*/  LDL.64 R206, [R1+0xc0] ;  /* 0x0000c00001ce7983 */ /* 0x000ea20000100a00 */
[C---:B------:R-:W-:Y:S02]  /*13f50*/  ISETP.GE.AND P3, PT, R0.reuse, R218, PT ;  /* 0x000000da0000720c */ /* 0x040fe40003f66270 */
[C---:B------:R-:W-:Y:S02]  /*13f60*/  ISETP.GE.AND P2, PT, R9.reuse, R219, PT ;  /* 0x000000db0900720c */ /* 0x040fe40003f46270 */
[----:B------:R-:W-:Y:S02]  /*13f70*/  ISETP.LT.OR P3, PT, R0, R214, P3 ;  /* 0x000000d60000720c */ /* 0x000fe40001f61670 */
[C---:B------:R-:W-:Y:S02]  /*13f80*/  ISETP.GE.AND P6, PT, R10.reuse, R218, PT ;  /* 0x000000da0a00720c */ /* 0x040fe40003fc6270 */
[----:B------:R-:W-:Y:S02]  /*13f90*/  ISETP.LT.OR P2, PT, R9, R215, P2 ;  /* 0x000000d70900720c */ /* 0x000fe40001741670 */
[----:B------:R-:W-:-:S02]  /*13fa0*/  ISETP.LT.OR P6, PT, R10, R214, P6 ;  /* 0x000000d60a00720c */ /* 0x000fc400037c1670 */
[----:B------:R-:W-:Y:S02]  /*13fb0*/  FSEL R9, R226, -INF , !P3 ;  /* 0xff800000e2097808 */ /* 0x000fe40005800000 */
[----:B------:R-:W-:Y:S02]  /*13fc0*/  FSEL R25, R204, -INF , !P2 ;  /* 0xff800000cc197808 */ /* 0x000fe40005000000 */
[----:B------:R-:W-:Y:S02]  /*13fd0*/  ISETP.GE.AND P2, PT, R7, R218, PT ;  /* 0x000000da0700720c */ /* 0x000fe40003f46270 */
[----:B------:R-:W-:Y:S02]  /*13fe0*/  ISETP.GE.AND P3, PT, R8, R219, PT ;  /* 0x000000db0800720c */ /* 0x000fe40003f66270 */
[----:B------:R-:W-:Y:S02]  /*13ff0*/  FSEL R10, R227, -INF , !P6 ;  /* 0xff800000e30a7808 */ /* 0x000fe40007000000 */
[----:B------:R-:W-:-:S02]  /*14000*/  FMNMX.FTZ R0, R132, R9, !PT ;  /* 0x0000000984007209 */ /* 0x000fc40007810000 */
[----:B------:R-:W-:Y:S02]  /*14010*/  ISETP.LT.OR P2, PT, R7, R214, P2 ;  /* 0x000000d60700720c */ /* 0x000fe40001741670 */
[----:B------:R-:W-:Y:S01]  /*14020*/  ISETP.LT.OR P3, PT, R8, R215, P3 ;  /* 0x000000d70800720c */ /* 0x000fe20001f61670 */
[----:B------:R-:W-:Y:S01]  /*14030*/  IMAD.MOV.U32 R226, RZ, RZ, R23 ;  /* 0x000000ffffe27224 */ /* 0x000fe200078e0017 */
[----:B------:R-:W-:Y:S01]  /*14040*/  FMNMX.FTZ R0, R10, R0, !PT ;  /* 0x000000000a007209 */ /* 0x000fe20007810000 */
[--C-:B------:R-:W-:Y:S01]  /*14050*/  FFMA.FTZ R11, R11, c[0x0][0x23c], -R2.reuse ;  /* 0x00008f000b0b7a23 */ /* 0x100fe20000010802 */
[----:B------:R-:W-:Y:S01]  /*14060*/  FSEL R23, R186, -INF , !P2 ;  /* 0xff800000ba177808 */ /* 0x000fe20005000000 */
[--C-:B------:R-:W-:Y:S01]  /*14070*/  FFMA.FTZ R81, R19, c[0x0][0x23c], -R2.reuse ;  /* 0x00008f0013517a23 */ /* 0x100fe20000010802 */
[----:B------:R-:W-:Y:S01]  /*14080*/  FSEL R24, R205, -INF , !P3 ;  /* 0xff800000cd187808 */ /* 0x000fe20005800000 */
[--C-:B------:R-:W-:Y:S01]  /*14090*/  FFMA.FTZ R84, R18, c[0x0][0x23c], -R2.reuse ;  /* 0x00008f0012547a23 */ /* 0x100fe20000010802 */
[-C--:B------:R-:W-:Y:S01]  /*140a0*/  ISETP.GE.AND P2, PT, R5, R218.reuse, PT ;  /* 0x000000da0500720c */ /* 0x080fe20003f46270 */
[--C-:B------:R-:W-:Y:S01]  /*140b0*/  FFMA.FTZ R85, R17, c[0x0][0x23c], -R2.reuse ;  /* 0x00008f0011557a23 */ /* 0x100fe20000010802 */
[----:B------:R-:W-:Y:S01]  /*140c0*/  ISETP.GE.AND P3, PT, R6, R218, PT ;  /* 0x000000da0600720c */ /* 0x000fe20003f66270 */
[--C-:B------:R-:W-:Y:S01]  /*140d0*/  FFMA.FTZ R96, R16, c[0x0][0x23c], -R2.reuse ;  /* 0x00008f0010607a23 */ /* 0x100fe20000010802 */
[----:B------:R-:W-:Y:S01]  /*140e0*/  FMNMX.FTZ R0, R21, R0, !PT ;  /* 0x0000000015007209 */ /* 0x000fe20007810000 */
[----:B------:R-:W-:-:S02]  /*140f0*/  FFMA.FTZ R112, R15, c[0x0][0x23c], -R2 ;  /* 0x00008f000f707a23 */ /* 0x000fc40000010802 */
[----:B------:R-:W-:Y:S01]  /*14100*/  FFMA.FTZ R113, R14, c[0x0][0x23c], -R2 ;  /* 0x00008f000e717a23 */ /* 0x000fe20000010802 */
[----:B------:R-:W-:Y:S01]  /*14110*/  FMNMX.FTZ R2, R133, R22, !PT ;  /* 0x0000001685027209 */ /* 0x000fe20007810000 */
[----:B------:R-:W-:Y:S01]  /*14120*/  IMAD.MOV.U32 R18, RZ, RZ, R230 ;  /* 0x000000ffff127224 */ /* 0x000fe200078e00e6 */
[-C--:B------:R-:W-:Y:S01]  /*14130*/  ISETP.LT.OR P2, PT, R5, R214.reuse, P2 ;  /* 0x000000d60500720c */ /* 0x080fe20001741670 */
[----:B------:R-:W-:Y:S01]  /*14140*/  IMAD.MOV.U32 R19, RZ, RZ, R231 ;  /* 0x000000ffff137224 */ /* 0x000fe200078e00e7 */
[C---:B------:R-:W-:Y:S02]  /*14150*/  ISETP.GE.AND P6, PT, R7.reuse, R219, PT ;  /* 0x000000db0700720c */ /* 0x040fe40003fc6270 */
[----:B------:R-:W-:Y:S02]  /*14160*/  ISETP.LT.OR P3, PT, R6, R214, P3 ;  /* 0x000000d60600720c */ /* 0x000fe40001f61670 */
[----:B------:R-:W-:Y:S02]  /*14170*/  FMNMX.FTZ R0, R20, R0, !PT ;  /* 0x0000000014007209 */ /* 0x000fe40007810000 */
[----:B------:R-:W-:Y:S01]  /*14180*/  FMNMX.FTZ R2, R26, R2, !PT ;  /* 0x000000021a027209 */ /* 0x000fe20007810000 */
[----:B------:R-:W3:Y:S01]  /*14190*/  MUFU.EX2 R3, R3 ;  /* 0x0000000300037308 */ /* 0x000ee20000000800 */
[----:B------:R-:W-:Y:S01]  /*141a0*/  IMAD.MOV.U32 R204, RZ, RZ, R18 ;  /* 0x000000ffffcc7224 */ /* 0x000fe200078e0012 */
[----:B------:R-:W-:Y:S01]  /*141b0*/  FSEL R18, R182, -INF , !P2 ;  /* 0xff800000b6127808 */ /* 0x000fe20005000000 */
[----:B------:R-:W-:Y:S01]  /*141c0*/  IMAD.MOV.U32 R205, RZ, RZ, R19 ;  /* 0x000000ffffcd7224 */ /* 0x000fe200078e0013 */
[----:B------:R-:W-:-:S02]  /*141d0*/  ISETP.LT.OR P6, PT, R7, R215, P6 ;  /* 0x000000d70700720c */ /* 0x000fc400037c1670 */
[----:B------:R-:W-:Y:S02]  /*141e0*/  ISETP.GE.AND P5, PT, R6, R219, PT ;  /* 0x000000db0600720c */ /* 0x000fe40003fa6270 */
[----:B------:R4:W1:Y:S01]  /*141f0*/  MUFU.EX2 R27, R11 ;  /* 0x0000000b001b7308 */ /* 0x0008620000000800 */
[----:B------:R-:W-:Y:S02]  /*14200*/  FSEL R19, R187, -INF , !P3 ;  /* 0xff800000bb137808 */ /* 0x000fe40005800000 */
[----:B------:R-:W-:Y:S02]  /*14210*/  ISETP.GE.AND P2, PT, R4, R218, PT ;  /* 0x000000da0400720c */ /* 0x000fe40003f46270 */
[----:B------:R-:W-:Y:S02]  /*14220*/  FMNMX.FTZ R0, R23, R0, !PT ;  /* 0x0000000017007209 */ /* 0x000fe40007810000 */
[----:B------:R-:W-:Y:S02]  /*14230*/  FMNMX.FTZ R2, R25, R2, !PT ;  /* 0x0000000219027209 */ /* 0x000fe40007810000 */
[----:B------:R-:W-:-:S02]  /*14240*/  ISETP.LT.OR P5, PT, R6, R215, P5 ;  /* 0x000000d70600720c */ /* 0x000fc40002fa1670 */
[----:B------:R-:W-:Y:S02]  /*14250*/  ISETP.GE.AND P4, PT, R5, R219, PT ;  /* 0x000000db0500720c */ /* 0x000fe40003f86270 */
[----:B------:R-:W-:Y:S02]  /*14260*/  ISETP.LT.OR P2, PT, R4, R214, P2 ;  /* 0x000000d60400720c */ /* 0x000fe40001741670 */
[----:B------:R-:W-:Y:S02]  /*14270*/  FMNMX.FTZ R0, R19, R0, !PT ;  /* 0x0000000013007209 */ /* 0x000fe40007810000 */
[----:B------:R-:W-:Y:S02]  /*14280*/  FSEL R16, R184, -INF , !P6 ;  /* 0xff800000b8107808 */ /* 0x000fe40007000000 */
[----:B------:R-:W-:Y:S02]  /*14290*/  FMNMX.FTZ R2, R24, R2, !PT ;  /* 0x0000000218027209 */ /* 0x000fe40007810000 */
[----:B------:R-:W-:-:S02]  /*142a0*/  ISETP.LT.OR P4, PT, R5, R215, P4 ;  /* 0x000000d70500720c */ /* 0x000fc40002781670 */
[----:B------:R-:W-:Y:S02]  /*142b0*/  ISETP.GE.AND P3, PT, R4, R219, PT ;  /* 0x000000db0400720c */ /* 0x000fe40003f66270 */
[----:B------:R-:W-:Y:S02]  /*142c0*/  FSEL R17, R183, -INF , !P2 ;  /* 0xff800000b7117808 */ /* 0x000fe40005000000 */
[----:B------:R-:W-:Y:S02]  /*142d0*/  FMNMX.FTZ R0, R18, R0, !PT ;  /* 0x0000000012007209 */ /* 0x000fe40007810000 */
[----:B------:R-:W-:Y:S02]  /*142e0*/  FSEL R15, R185, -INF , !P5 ;  /* 0xff800000b90f7808 */ /* 0x000fe40006800000 */
[----:B------:R-:W-:Y:S02]  /*142f0*/  FMNMX.FTZ R2, R16, R2, !PT ;  /* 0x0000000210027209 */ /* 0x000fe40007810000 */
[----:B------:R-:W-:-:S02]  /*14300*/  ISETP.LT.OR P3, PT, R4, R215, P3 ;  /* 0x000000d70400720c */ /* 0x000fc40001f61670 */
[----:B------:R-:W-:Y:S02]  /*14310*/  FMNMX.FTZ R0, R17, R0, !PT ;  /* 0x0000000011007209 */ /* 0x000fe40007810000 */
[----:B------:R-:W-:Y:S02]  /*14320*/  FSEL R14, R180, -INF , !P4 ;  /* 0xff800000b40e7808 */ /* 0x000fe40006000000 */
[----:B------:R-:W-:Y:S01]  /*14330*/  FMNMX.FTZ R2, R15, R2, !PT ;  /* 0x000000020f027209 */ /* 0x000fe20007810000 */
[-C--:B---3--:R-:W-:Y:S02]  /*14340*/  FMUL.FTZ R234, R166, R3.reuse ;  /* 0x00000003a6ea7220 */ /* 0x088fe40000410000 */
[-C--:B------:R-:W-:Y:S02]  /*14350*/  FMUL.FTZ R238, R158, R3.reuse ;  /* 0x000000039eee7220 */ /* 0x080fe40000410000 */
[-C--:B------:R-:W-:Y:S02]  /*14360*/  FMUL.FTZ R239, R159, R3.reuse ;  /* 0x000000039fef7220 */ /* 0x080fe40000410000 */
[-C--:B-1----:R-:W-:Y:S01]  /*14370*/  FMUL.FTZ R217, R50, R3.reuse ;  /* 0x0000000332d97220 */ /* 0x082fe20000410000 */
[----:B----4-:R-:W-:Y:S01]  /*14380*/  FSEL R11, R181, -INF , !P3 ;  /* 0xff800000b50b7808 */ /* 0x010fe20005800000 */
        /* <DEDUP_REMOVED lines=28> */
[----:B------:R-:W-:Y:S01]  /*14550*/  FFMA.FTZ R50, R210, R3, R27 ;  /* 0x00000003d2327223 */ /* 0x000fe2000001001b */
[----:B------:R-:W-:Y:S01]  /*14560*/  FMNMX.FTZ R3, R14, R2, !PT ;  /* 0x000000020e037209 */ /* 0x000fe20007810000 */
[----:B------:R-:W1:Y:S03]  /*14570*/  SHFL.BFLY PT, R5, R0, 0x2, 0x1f ;  /* 0x0c401f0000057f89 */ /* 0x000e6600000e0000 */
[----:B------:R-:W-:-:S05]  /*14580*/  FMNMX.FTZ R3, R11, R3, !PT ;  /* 0x000000030b037209 */ /* 0x000fca0007810000 */
[----:B------:R-:W3:Y:S01]  /*14590*/  SHFL.BFLY PT, R4, R3, 0x2, 0x1f ;  /* 0x0c401f0003047f89 */ /* 0x000ee200000e0000 */
[----:B-1----:R-:W-:-:S05]  /*145a0*/  FMNMX.FTZ R0, R0, R5, !PT ;  /* 0x0000000500007209 */ /* 0x002fca0007810000 */
[----:B------:R-:W1:Y:S01]  /*145b0*/  SHFL.BFLY PT, R2, R0, 0x1, 0x1f ;  /* 0x0c201f0000027f89 */ /* 0x000e6200000e0000 */
[----:B---3--:R-:W-:-:S05]  /*145c0*/  FMNMX.FTZ R3, R3, R4, !PT ;  /* 0x0000000403037209 */ /* 0x008fca0007810000 */
[----:B------:R-:W3:Y:S01]  /*145d0*/  SHFL.BFLY PT, R4, R3, 0x1, 0x1f ;  /* 0x0c201f0003047f89 */ /* 0x000ee200000e0000 */
[----:B------:R-:W-:Y:S02]  /*145e0*/  IMAD.MOV.U32 R128, RZ, RZ, R222 ;  /* 0x000000ffff807224 */ /* 0x000fe400078e00de */
[----:B------:R-:W-:Y:S02]  /*145f0*/  IMAD.MOV.U32 R118, RZ, RZ, R116 ;  /* 0x000000ffff767224 */ /* 0x000fe400078e0074 */
[----:B------:R-:W-:Y:S01]  /*14600*/  IMAD.MOV.U32 R116, RZ, RZ, R212 ;  /* 0x000000ffff747224 */ /* 0x000fe200078e00d4 */
[----:B-1----:R-:W-:-:S04]  /*14610*/  FMNMX.FTZ R222, R0, R2, !PT ;  /* 0x0000000200de7209 */ /* 0x002fc80007810000 */
[C---:B------:R-:W-:Y:S01]  /*14620*/  FSETP.NEU.FTZ.AND P2, PT, R222.reuse, -INF , PT ;  /* 0xff800000de00780b */ /* 0x040fe20003f5d000 */
[C---:B------:R-:W-:Y:S01]  /*14630*/  FMUL.FTZ R2, R222.reuse, c[0x0][0x23c] ;  /* 0x00008f00de027a20 */ /* 0x040fe20000410000 */
[----:B---3--:R-:W-:Y:S02]  /*14640*/  FMNMX.FTZ R212, R3, R4, !PT ;  /* 0x0000000403d47209 */ /* 0x008fe40007810000 */
[----:B------:R-:W-:Y:S02]  /*14650*/  FSEL R3, R222, RZ, P2 ;  /* 0x000000ffde037208 */ /* 0x000fe40001000000 */
[----:B------:R-:W-:-:S03]  /*14660*/  FSEL R2, R2, RZ, P2 ;  /* 0x000000ff02027208 */ /* 0x000fc60001000000 */
[----:B------:R-:W-:Y:S02]  /*14670*/  FADD.FTZ R3, R132, -R3 ;  /* 0x8000000384037221 */ /* 0x000fe40000010000 */
[--C-:B------:R-:W-:Y:S02]  /*14680*/  FFMA.FTZ R0, R9, c[0x0][0x23c], -R2.reuse ;  /* 0x00008f0009007a23 */ /* 0x100fe40000010802 */
[----:B------:R-:W-:Y:S02]  /*14690*/  FMUL.FTZ R3, R3, c[0x0][0x23c] ;  /* 0x00008f0003037a20 */ /* 0x000fe40000410000 */
[----:B------:R1:W-:Y:S01]  /*146a0*/  MUFU.EX2 R6, R0 ;  /* 0x0000000000067308 */ /* 0x0003e20000000800 */
[----:B------:R-:W-:Y:S01]  /*146b0*/  FSETP.NEU.FTZ.AND P5, PT, R212, -INF , PT ;  /* 0xff800000d400780b */ /* 0x000fe20003fbd000 */
[----:B------:R-:W-:-:S06]  /*146c0*/  FFMA.FTZ R4, R21, c[0x0][0x23c], -R2 ;  /* 0x00008f0015047a23 */ /* 0x000fcc0000010802 */
[----:B------:R-:W3:Y:S01]  /*146d0*/  MUFU.EX2 R3, R3 ;  /* 0x0000000300037308 */ /* 0x000ee20000000800 */
[----:B-1----:R-:W-:-:S07]  /*146e0*/  FFMA.FTZ R0, R10, c[0x0][0x23c], -R2 ;  /* 0x00008f000a007a23 */ /* 0x002fce0000010802 */
[----:B------:R1:W4:Y:S01]  /*146f0*/  MUFU.EX2 R5, R0 ;  /* 0x0000000000057308 */ /* 0x0003220000000800 */
[----:B------:R-:W-:Y:S02]  /*14700*/  FFMA.FTZ R9, R20, c[0x0][0x23c], -R2 ;  /* 0x00008f0014097a23 */ /* 0x000fe40000010802 */
[----:B------:R-:W-:Y:S02]  /*14710*/  IMAD.MOV.U32 R119, RZ, RZ, R117 ;  /* 0x000000ffff777224 */ /* 0x000fe400078e0075 */
[----:B------:R-:W-:-:S03]  /*14720*/  IMAD.MOV.U32 R117, RZ, RZ, R69 ;  /* 0x000000ffff757224 */ /* 0x000fc600078e0045 */
[----:B------:R-:W2:Y:S01]  /*14730*/  MUFU.EX2 R4, R4 ;  /* 0x0000000400047308 */ /* 0x000ea20000000800 */
[----:B-1----:R-:W-:-:S07]  /*14740*/  FMUL.FTZ R0, R212, c[0x0][0x23c] ;  /* 0x00008f00d4007a20 */ /* 0x002fce0000410000 */
[----:B------:R1:W-:Y:S01]  /*14750*/  MUFU.EX2 R8, R35 ;  /* 0x0000002300087308 */ /* 0x0003e20000000800 */
[----:B------:R-:W-:Y:S01]  /*14760*/  FSEL R0, R0, RZ, P5 ;  /* 0x000000ff00007208 */ /* 0x000fe20002800000 */
[----:B------:R-:W-:-:S04]  /*14770*/  IMAD.MOV.U32 R131, RZ, RZ, R49 ;  /* 0x000000ffff837224 */ /* 0x000fc800078e0031 */
[--C-:B------:R-:W-:Y:S02]  /*14780*/  FFMA.FTZ R49, R26, c[0x0][0x23c], -R0.reuse ;  /* 0x00008f001a317a23 */ /* 0x100fe40000010800 */
[--C-:B------:R-:W-:Y:S02]  /*14790*/  FFMA.FTZ R69, R25, c[0x0][0x23c], -R0.reuse ;  /* 0x00008f0019457a23 */ /* 0x100fe40000010800 */
[--C-:B------:R-:W-:Y:S02]  /*147a0*/  FFMA.FTZ R70, R24, c[0x0][0x23c], -R0.reuse ;  /* 0x00008f0018467a23 */ /* 0x100fe40000010800 */
[--C-:B------:R-:W-:Y:S02]  /*147b0*/  FFMA.FTZ R82, R16, c[0x0][0x23c], -R0.reuse ;  /* 0x00008f0010527a23 */ /* 0x100fe40000010800 */
[--C-:B-1----:R-:W-:Y:S02]  /*147c0*/  FFMA.FTZ R35, R22, c[0x0][0x23c], -R0.reuse ;  /* 0x00008f0016237a23 */ /* 0x102fe40000010800 */
[----:B------:R-:W-:-:S02]  /*147d0*/  FFMA.FTZ R83, R15, c[0x0][0x23c], -R0 ;  /* 0x00008f000f537a23 */ /* 0x000fc40000010800 */
[--C-:B------:R-:W-:Y:S02]  /*147e0*/  FFMA.FTZ R86, R14, c[0x0][0x23c], -R0.reuse ;  /* 0x00008f000e567a23 */ /* 0x100fe40000010800 */
[----:B------:R-:W-:Y:S02]  /*147f0*/  FFMA.FTZ R87, R11, c[0x0][0x23c], -R0 ;  /* 0x00008f000b577a23 */ /* 0x000fe40000010800 */
[----:B------:R3:W1:Y:S01]  /*14800*/  MUFU.EX2 R0, R9 ;  /* 0x0000000900007308 */ /* 0x0006620000000800 */
[----:B------:R-:W-:Y:S02]  /*14810*/  IMAD.MOV.U32 R224, RZ, RZ, R101 ;  /* 0x000000ffffe07224 */ /* 0x000fe400078e0065 */
[----:B------:R-:W-:Y:S02]  /*14820*/  IMAD.MOV.U32 R167, RZ, RZ, R100 ;  /* 0x000000ffffa77224 */ /* 0x000fe400078e0064 */
[----:B------:R-:W-:Y:S02]  /*14830*/  IMAD.MOV.U32 R210, RZ, RZ, R97 ;  /* 0x000000ffffd27224 */ /* 0x000fe400078e0061 */
[----:B------:R-:W-:-:S02]  /*14840*/  FFMA.FTZ R100, R23, c[0x0][0x23c], -R2 ;  /* 0x00008f0017647a23 */ /* 0x000fc40000010802 */
[--C-:B------:R-:W-:Y:S02]  /*14850*/  FFMA.FTZ R101, R19, c[0x0][0x23c], -R2.reuse ;  /* 0x00008f0013657a23 */ /* 0x100fe40000010802 */
[--C-:B------:R-:W-:Y:S02]  /*14860*/  FFMA.FTZ R97, R18, c[0x0][0x23c], -R2.reuse ;  /* 0x00008f0012617a23 */ /* 0x100fe40000010802 */
[----:B------:R-:W-:Y:S02]  /*14870*/  FFMA.FTZ R98, R17, c[0x0][0x23c], -R2 ;  /* 0x00008f0011627a23 */ /* 0x000fe40000010802 */
[----:B---3--:R-:W-:Y:S01]  /*14880*/  FFMA.FTZ R9, R209, R3, R6 ;  /* 0x00000003d1097223 */ /* 0x008fe20000010006 */
[----:B------:R-:W-:-:S03]  /*14890*/  ULOP3.LUT UR4, UR33, UR31, URZ, 0x3c, !UPT ;  /* 0x0000001f21047292 */ /* 0x000fc6000f8e3c3f */
[----:B----4-:R-:W-:-:S04]  /*148a0*/  FADD.FTZ R2, R5, R9 ;  /* 0x0000000905027221 */ /* 0x010fc80000010000 */
[----:B--2---:R-:W-:Y:S01]  /*148b0*/  FADD.FTZ R2, R4, R2 ;  /* 0x0000000204027221 */ /* 0x004fe20000010000 */
[----:B-1----:R-:W-:-:S03]  /*148c0*/  F2FP.PACK_AB R71, R0, R4 ;  /* 0x000000040047723e */ /* 0x002fc600000000ff */
[----:B------:R-:W-:Y:S01]  /*148d0*/  FADD.FTZ R99, R0, R2 ;  /* 0x0000000200637221 */ /* 0x000fe20000010000 */
[----:B------:R-:W-:-:S05]  /*148e0*/  LOP3.LUT R0, R205, UR4, RZ, 0x3c, !PT ;  /* 0x00000004cd007c12 */ /* 0x000fca000f8e3cff */
[----:B------:R-:W-:-:S04]  /*148f0*/  IMAD.WIDE.U32 R114, R0, -0x326172a9, RZ ;  /* 0xcd9e8d5700727825 */ /* 0x000fc800078e00ff */
[----:B------:R-:W-:Y:S01]  /*14900*/  IMAD.MOV.U32 R207, RZ, RZ, R230 ;  /* 0x000000ffffcf7224 */ /* 0x000fe200078e00e6 */
[----:B------:R-:W-:Y:S01]  /*14910*/  LOP3.LUT R0, R115, UR15, R206, 0x96, !PT ;  /* 0x0000000f73007c12 */ /* 0x000fe2000f8e96ce */
[----:B------:R-:W-:Y:S02]  /*14920*/  IMAD.MOV.U32 R206, RZ, RZ, R231 ;  /* 0x000000ffffce7224 */ /* 0x000fe400078e00e7 */
[-C--:B------:R-:W-:Y:S02]  /*14930*/  FMUL.FTZ R230, R94, R3.reuse ;  /* 0x000000035ee67220 */ /* 0x080fe40000410000 */
[----:B------:R-:W-:Y:S02]  /*14940*/  FMUL.FTZ R231, R95, R3 ;  /* 0x000000035fe77220 */ /* 0x000fe40000410000 */
[----:B------:R-:W2:Y:S01]  /*14950*/  LDL.LU.64 R94, [R1] ;  /* 0x00000000015e7983 */ /* 0x000ea20000300a00 */
[----:B------:R-:W1:Y:S01]  /*14960*/  MUFU.EX2 R7, R135 ;  /* 0x0000008700077308 */ /* 0x000e620000000800 */
[----:B------:R-:W-:Y:S01]  /*14970*/  F2FP.PACK_AB R102, R5, R6 ;  /* 0x000000060566723e */ /* 0x000fe200000000ff */
[----:B------:R-:W-:Y:S01]  /*14980*/  IMAD.WIDE.U32 R22, R0, -0x2daee0ad, RZ ;  /* 0xd2511f5300167825 */ /* 0x000fe200078e00ff */
[----:B------:R-:W-:-:S03]  /*14990*/  LOP3.LUT R0, R245, UR14, R114, 0x96, !PT ;  /* 0x0000000ef5007c12 */ /* 0x000fc6000f8e9672 */
[----:B------:R-:W-:Y:S01]  /*149a0*/  FADD.FTZ R5, R8, R34 ;  /* 0x0000002208057221 */ /* 0x000fe20000010000 */
[----:B------:R-:W-:-:S03]  /*149b0*/  LOP3.LUT R2, R23, UR13, R240, 0x96, !PT ;  /* 0x0000000d17027c12 */ /* 0x000fc6000f8e96f0 */
[C---:B-1----:R-:W-:Y:S01]  /*149c0*/  FADD.FTZ R14, R7.reuse, R5 ;  /* 0x00000005070e7221 */ /* 0x042fe20000010000 */
[----:B------:R-:W-:Y:S01]  /*149d0*/  F2FP.PACK_AB R15, R7, R8 ;  /* 0x00000008070f723e */ /* 0x000fe200000000ff */
[----:B------:R-:W-:-:S05]  /*149e0*/  IMAD.WIDE.U32 R6, R0, -0x2daee0ad, RZ ;  /* 0xd2511f5300067825 */ /* 0x000fca00078e00ff */
[----:B------:R-:W-:Y:S01]  /*149f0*/  LOP3.LUT R0, R7, UR11, R22, 0x96, !PT ;  /* 0x0000000b07007c12 */ /* 0x000fe2000f8e9616 */
[----:B------:R-:W-:-:S04]  /*14a00*/  IMAD.WIDE.U32 R4, R2, -0x326172a9, RZ ;  /* 0xcd9e8d5702047825 */ /* 0x000fc800078e00ff */
[----:B------:R-:W-:Y:S01]  /*14a10*/  IMAD.WIDE.U32 R8, R0, -0x326172a9, RZ ;  /* 0xcd9e8d5700087825 */ /* 0x000fe200078e00ff */
[----:B------:R-:W-:-:S04]  /*14a20*/  LOP3.LUT R2, R5, UR12, R244, 0x96, !PT ;  /* 0x0000000c05027c12 */ /* 0x000fc8000f8e96f4 */
[----:B------:R-:W-:Y:S01]  /*14a30*/  LOP3.LUT R0, R9, UR10, R4, 0x96, !PT ;  /* 0x0000000a09007c12 */ /* 0x000fe2000f8e9604 */
[----:B------:R-:W-:Y:S02]  /*14a40*/  IMAD.MOV.U32 R16, RZ, RZ, R167 ;  /* 0x000000ffff107224 */ /* 0x000fe400078e00a7 */
        /* <DEDUP_REMOVED lines=27> */
[----:B------:R-:W-:Y:S02]  /*14c00*/  F2FP.PACK_AB R9, R7, R8 ;  /* 0x000000080709723e */ /* 0x000fe400000000ff */
[----:B------:R-:W1:Y:S01]  /*14c10*/  MUFU.EX2 R7, R52 ;  /* 0x0000003400077308 */ /* 0x000e620000000800 */
[----:B------:R-:W-:Y:S01]  /*14c20*/  IMAD.MOV.U32 R251, RZ, RZ, R210 ;  /* 0x000000fffffb7224 */ /* 0x000fe200078e00d2 */
[----:B------:R-:W-:Y:S01]  /*14c30*/  PRMT R21, R80, 0x7610, R21 ;  /* 0x0000761050157816 */ /* 0x000fe20000000015 */
        /* <DEDUP_REMOVED lines=30> */
[----:B------:R-:W-:Y:S01]  /*14e20*/  IMAD.WIDE.U32 R4, R11, -0x2daee0ad, RZ ;  /* 0xd2511f530b047825 */ /* 0x000fe200078e00ff */
[----:B------:R-:W-:-:S06]  /*14e30*/  LOP3.LUT R34, R115, UR15, R250, 0x96, !PT ;  /* 0x0000000f73227c12 */ /* 0x000fcc000f8e96fa */
[----:B------:R-:W3:Y:S01]  /*14e40*/  MUFU.EX2 R26, R35 ;  /* 0x00000023001a7308 */ /* 0x000ee20000000800 */
[----:B------:R-:W-:Y:S01]  /*14e50*/  LOP3.LUT R6, R5, UR16, R10, 0x96, !PT ;  /* 0x0000001005067c12 */ /* 0x000fe2000f8e960a */
[-C--:B-1----:R-:W-:Y:S02]  /*14e60*/  FMUL.FTZ R225, R77, R0.reuse ;  /* 0x000000004de17220 */ /* 0x082fe40000410000 */
[----:B------:R-:W1:Y:S01]  /*14e70*/  LDC.U8 R77, c[0x0][0x2d8] ;  /* 0x0000b600ff4d7b82 */ /* 0x000e620000000000 */
[----:B------:R-:W-:Y:S01]  /*14e80*/  IMAD.MOV.U32 R250, RZ, RZ, R118 ;  /* 0x000000fffffa7224 */ /* 0x000fe200078e0076 */
[----:B------:R-:W-:Y:S01]  /*14e90*/  SHF.R.U32.HI R2, RZ, 0x10, R6 ;  /* 0x00000010ff027819 */ /* 0x000fe20000011606 */
[----:B------:R-:W-:Y:S02]  /*14ea0*/  IMAD.MOV.U32 R227, RZ, RZ, R156 ;  /* 0x000000ffffe37224 */ /* 0x000fe400078e009c */
[----:B------:R-:W-:Y:S02]  /*14eb0*/  IMAD.MOV.U32 R118, RZ, RZ, R229 ;  /* 0x000000ffff767224 */ /* 0x000fe400078e00e5 */
[----:B------:R-:W-:Y:S01]  /*14ec0*/  FMUL.FTZ R229, R93, R0 ;  /* 0x000000005de57220 */ /* 0x000fe20000410000 */
[----:B------:R-:W-:Y:S01]  /*14ed0*/  @!P3 HADD2 R65, -R19.H0_H0, -RZ.H0_H0 ;  /* 0xa00000ff1341b230 */ /* 0x000fe20000000900 */
[----:B------:R-:W-:Y:S01]  /*14ee0*/  IMAD.MOV.U32 R93, RZ, RZ, R205 ;  /* 0x000000ffff5d7224 */ /* 0x000fe200078e00cd */
[----:B------:R4:W-:Y:S01]  /*14ef0*/  MUFU.EX2 R27, R81 ;  /* 0x00000051001b7308 */ /* 0x0009e20000000800 */
[----:B------:R-:W-:Y:S01]  /*14f00*/  IMAD.MOV.U32 R24, RZ, RZ, R226 ;  /* 0x000000ffff187224 */ /* 0x000fe200078e00e2 */
[----:B------:R-:W-:Y:S01]  /*14f10*/  LOP3.LUT R2, R2, 0xff, RZ, 0xc0, !PT ;  /* 0x000000ff02027812 */ /* 0x000fe200078ec0ff */
[----:B------:R-:W-:Y:S01]  /*14f20*/  IMAD.MOV.U32 R244, RZ, RZ, R227 ;  /* 0x000000fffff47224 */ /* 0x000fe200078e00e3 */
[----:B------:R-:W-:Y:S01]  /*14f30*/  PRMT R182, R15, 0x7610, R182 ;  /* 0x000076100fb67816 */ /* 0x000fe200000000b6 */
[----:B------:R-:W-:-:S03]  /*14f40*/  FMUL.FTZ R227, R79, R3 ;  /* 0x000000034fe37220 */ /* 0x000fc60000410000 */
[----:B------:R-:W1:Y:S01]  /*14f50*/  MUFU.EX2 R25, R84 ;  /* 0x0000005400197308 */ /* 0x000e620000000800 */
[----:B------:R-:W-:Y:S01]  /*14f60*/  IMAD.MOV.U32 R79, RZ, RZ, R93 ;  /* 0x000000ffff4f7224 */ /* 0x000fe200078e005d */
[----:B------:R-:W-:Y:S01]  /*14f70*/  @!P3 PRMT R19, R65, 0x5410, RZ ;  /* 0x000054104113b816 */ /* 0x000fe200000000ff */
[----:B------:R-:W-:Y:S01]  /*14f80*/  IMAD.MOV.U32 R93, RZ, RZ, R251 ;  /* 0x000000ffff5d7224 */ /* 0x000fe200078e00fb */
[----:B------:R-:W-:Y:S01]  /*14f90*/  ISETP.GE.U32.AND P3, PT, R167, R2, PT ;  /* 0x00000002a700720c */ /* 0x000fe20003f66070 */
[----:B------:R-:W-:Y:S02]  /*14fa0*/  IMAD.MOV.U32 R8, RZ, RZ, R210 ;  /* 0x000000ffff087224 */ /* 0x000fe400078e00d2 */
[----:B---3--:R-:W-:Y:S02]  /*14fb0*/  FFMA.FTZ R35, R208, R0, R26 ;  /* 0x00000000d0237223 */ /* 0x008fe4000001001a */
[----:B------:R-:W-:Y:S01]  /*14fc0*/  IMAD.MOV.U32 R251, RZ, RZ, R24 ;  /* 0x000000fffffb7224 */ /* 0x000fe200078e0018 */
[----:B------:R-:W-:Y:S01]  /*14fd0*/  PRMT R181, R15, 0x7632, R181 ;  /* 0x000076320fb57816 */ /* 0x000fe200000000b5 */
[----:B------:R-:W-:Y:S01]  /*14fe0*/  IMAD.MOV.U32 R14, RZ, RZ, R119 ;  /* 0x000000ffff0e7224 */ /* 0x000fe200078e0077 */
[----:B------:R3:W-:Y:S01]  /*14ff0*/  MUFU.EX2 R24, R96 ;  /* 0x0000006000187308 */ /* 0x0007e20000000800 */
[----:B------:R-:W-:Y:S01]  /*15000*/  IMAD.MOV.U32 R208, RZ, RZ, R166 ;  /* 0x000000ffffd07224 */ /* 0x000fe200078e00a6 */
[----:B------:R-:W-:Y:S01]  /*15010*/  @!P5 HADD2 R68, -R182.H0_H0, -RZ.H0_H0 ;  /* 0xa00000ffb644d230 */ /* 0x000fe20000000900 */
[----:B----4-:R-:W-:-:S02]  /*15020*/  IMAD.MOV.U32 R81, RZ, RZ, R103 ;  /* 0x000000ffff517224 */ /* 0x010fc400078e0067 */
[----:B------:R-:W-:Y:S02]  /*15030*/  IMAD.MOV.U32 R210, RZ, RZ, R128 ;  /* 0x000000ffffd27224 */ /* 0x000fe400078e0080 */
[----:B------:R-:W-:Y:S02]  /*15040*/  IMAD.MOV.U32 R17, RZ, RZ, R224 ;  /* 0x000000ffff117224 */ /* 0x000fe400078e00e0 */
[----:B------:R-:W-:Y:S02]  /*15050*/  IMAD.MOV.U32 R166, RZ, RZ, R117 ;  /* 0x000000ffffa67224 */ /* 0x000fe400078e0075 */
[----:B------:R-:W-:Y:S02]  /*15060*/  IMAD.MOV.U32 R167, RZ, RZ, R116 ;  /* 0x000000ffffa77224 */ /* 0x000fe400078e0074 */
[----:B------:R-:W-:Y:S02]  /*15070*/  IMAD.MOV.U32 R128, RZ, RZ, R157 ;  /* 0x000000ffff807224 */ /* 0x000fe400078e009d */
[----:B------:R-:W-:Y:S01]  /*15080*/  IMAD.MOV.U32 R226, RZ, RZ, R165 ;  /* 0x000000ffffe27224 */ /* 0x000fe200078e00a5 */
[----:B---3--:R-:W3:Y:S01]  /*15090*/  LDC.U8 R96, c[0x0][0x2d8] ;  /* 0x0000b600ff607b82 */ /* 0x008ee20000000000 */
[----:B------:R-:W-:-:S02]  /*150a0*/  IMAD.MOV.U32 R119, RZ, RZ, R164 ;  /* 0x000000ffff777224 */ /* 0x000fc400078e00a4 */
        /* <DEDUP_REMOVED lines=31> */
[----:B------:R-:W-:Y:S01]  /*152a0*/  LOP3.LUT R0, R6, 0xff, RZ, 0xc0, !PT ;  /* 0x000000ff06007812 */ /* 0x000fe200078ec0ff */
[----:B------:R-:W-:Y:S01]  /*152b0*/  IMAD.MOV.U32 R92, RZ, RZ, R204 ;  /* 0x000000ffff5c7224 */ /* 0x000fe200078e00cc */
[----:B------:R-:W-:Y:S01]  /*152c0*/  PRMT R52, R182, 0x5410, R181 ;  /* 0x00005410b6347816 */ /* 0x000fe200000000b5 */
[----:B------:R-:W-:Y:S01]  /*152d0*/  @!P2 HADD2 R67, -R181.H0_H0, -RZ.H0_H0 ;  /* 0xa00000ffb543a230 */ /* 0x000fe20000000900 */
[----:B------:R-:W-:Y:S01]  /*152e0*/  IMAD.MOV.U32 R245, RZ, RZ, R226 ;  /* 0x000000fffff57224 */ /* 0x000fe200078e00e2 */
[----:B------:R-:W-:Y:S01]  /*152f0*/  @!P5 PRMT R182, R68, 0x5410, RZ ;  /* 0x0000541044b6d816 */ /* 0x000fe200000000ff */
[----:B------:R-:W-:Y:S01]  /*15300*/  FMUL.FTZ R226, R78, R3 ;  /* 0x000000034ee27220 */ /* 0x000fe20000410000 */
[----:B-1----:R-:W-:Y:S01]  /*15310*/  ISETP.GE.U32.AND P5, PT, R77, R0, PT ;  /* 0x000000004d00720c */ /* 0x002fe20003fa6070 */
[----:B------:R-:W-:Y:S01]  /*15320*/  IMAD.MOV.U32 R78, RZ, RZ, R92 ;  /* 0x000000ffff4e7224 */ /* 0x000fe200078e005c */
[----:B------:R-:W-:Y:S01]  /*15330*/  SHF.R.U32.HI R0, RZ, 0x18, R6 ;  /* 0x00000018ff007819 */ /* 0x000fe20000011606 */
[----:B------:R-:W-:Y:S01]  /*15340*/  IMAD.MOV.U32 R92, RZ, RZ, R17 ;  /* 0x000000ffff5c7224 */ /* 0x000fe200078e0011 */
[----:B------:R-:W-:Y:S01]  /*15350*/  F2FP.PACK_AB R2, R25, R27 ;  /* 0x0000001b1902723e */ /* 0x000fe200000000ff */
[----:B------:R-:W1:Y:S01]  /*15360*/  MUFU.EX2 R17, R85 ;  /* 0x0000005500117308 */ /* 0x000e620000000800 */
[----:B------:R-:W-:-:S02]  /*15370*/  @!P2 PRMT R181, R67, 0x5410, RZ ;  /* 0x0000541043b5a816 */ /* 0x000fc400000000ff */
[----:B------:R-:W-:Y:S02]  /*15380*/  ISETP.GE.U32.AND P2, PT, R77, R0, PT ;  /* 0x000000004d00720c */ /* 0x000fe40003f46070 */
[----:B------:R-:W-:Y:S02]  /*15390*/  LOP3.LUT R0, R6, 0xffff, RZ, 0xc0, !PT ;  /* 0x0000ffff06007812 */ /* 0x000fe400078ec0ff */
[C---:B------:R-:W-:Y:S02]  /*153a0*/  PRMT R180, R2.reuse, 0x7632, R180 ;  /* 0x0000763202b47816 */ /* 0x040fe400000000b4 */
[----:B------:R-:W-:Y:S02]  /*153b0*/  SHF.R.U32.HI R0, RZ, 0x8, R0 ;  /* 0x00000008ff007819 */ /* 0x000fe40000011600 */
[----:B------:R-:W-:Y:S01]  /*153c0*/  PRMT R179, R2, 0x7610, R179 ;  /* 0x0000761002b37816 */ /* 0x000fe200000000b3 */
[----:B------:R-:W-:Y:S01]  /*153d0*/  @!P4 HADD2 R38, -R180.H0_H0, -RZ.H0_H0 ;  /* 0xa00000ffb426c230 */ /* 0x000fe20000000900 */
[----:B------:R-:W-:Y:S01]  /*153e0*/  IMAD.MOV.U32 R10, RZ, RZ, R118 ;  /* 0x000000ffff0a7224 */ /* 0x000fe200078e0076 */
[----:B------:R-:W-:Y:S01]  /*153f0*/  LOP3.LUT R0, R0, 0xffff, RZ, 0xc0, !PT ;  /* 0x0000ffff00007812 */ /* 0x000fe200078ec0ff */
[----:B------:R-:W-:Y:S01]  /*15400*/  FMUL.FTZ R118, R46, R3 ;  /* 0x000000032e767220 */ /* 0x000fe20000410000 */
[----:B------:R-:W-:Y:S01]  /*15410*/  PRMT R46, R179, 0x5410, R180 ;  /* 0x00005410b32e7816 */ /* 0x000fe200000000b4 */
[----:B------:R-:W-:Y:S01]  /*15420*/  IMAD.MOV.U32 R68, RZ, RZ, R8 ;  /* 0x000000ffff447224 */ /* 0x000fe200078e0008 */
[----:B------:R-:W-:Y:S01]  /*15430*/  @!P4 PRMT R180, R38, 0x5410, RZ ;  /* 0x0000541026b4c816 */ /* 0x000fe200000000ff */
[----:B------:R-:W-:Y:S01]  /*15440*/  IMAD.MOV.U32 R77, RZ, RZ, R208 ;  /* 0x000000ffff4d7224 */ /* 0x000fe200078e00d0 */
[----:B---3--:R-:W-:Y:S01]  /*15450*/  ISETP.GE.U32.AND P4, PT, R96, R0, PT ;  /* 0x000000006000720c */ /* 0x008fe20003f86070 */
[----:B------:R-:W-:Y:S01]  /*15460*/  IMAD.MOV.U32 R208, RZ, RZ, R16 ;  /* 0x000000ffffd07224 */ /* 0x000fe200078e0010 */
[C---:B------:R-:W-:Y:S01]  /*15470*/  PRMT R178, R9.reuse, 0x7610, R178 ;  /* 0x0000761009b27816 */ /* 0x040fe200000000b2 */
[----:B------:R-:W-:Y:S01]  /*15480*/  IMAD.MOV.U32 R11, RZ, RZ, R103 ;  /* 0x000000ffff0b7224 */ /* 0x000fe200078e0067 */
[----:B-1----:R-:W-:Y:S01]  /*15490*/  F2FP.PACK_AB R0, R24, R17 ;  /* 0x000000111800723e */ /* 0x002fe200000000ff */
[----:B------:R-:W-:Y:S01]  /*154a0*/  IMAD.MOV.U32 R15, RZ, RZ, R159 ;  /* 0x000000ffff0f7224 */ /* 0x000fe200078e009f */
[----:B------:R-:W-:Y:S01]  /*154b0*/  PRMT R177, R9, 0x7632, R177 ;  /* 0x0000763209b17816 */ /* 0x000fe200000000b1 */
[----:B------:R-:W-:-:S02]  /*154c0*/  IMAD.MOV.U32 R84, RZ, RZ, R68 ;  /* 0x000000ffff547224 */ /* 0x000fc400078e0044 */
[----:B------:R-:W-:Y:S01]  /*154d0*/  IMAD.MOV.U32 R68, RZ, RZ, R93 ;  /* 0x000000ffff447224 */ /* 0x000fe200078e005d */
[----:B------:R-:W-:Y:S01]  /*154e0*/  PRMT R176, R0, 0x7610, R176 ;  /* 0x0000761000b07816 */ /* 0x000fe200000000b0 */
[----:B------:R-:W-:Y:S01]  /*154f0*/  FMUL.FTZ R66, R42, R3 ;  /* 0x000000032a427220 */ /* 0x000fe20000410000 */
[----:B------:R-:W-:Y:S01]  /*15500*/  @!P5 HADD2 R42, -R178.H0_H0, -RZ.H0_H0 ;  /* 0xa00000ffb22ad230 */ /* 0x000fe20000000900 */
[----:B------:R-:W-:Y:S01]  /*15510*/  IMAD.MOV.U32 R8, RZ, RZ, R78 ;  /* 0x000000ffff087224 */ /* 0x000fe200078e004e */
[----:B------:R-:W-:Y:S01]  /*15520*/  PRMT R175, R0, 0x7632, R175 ;  /* 0x0000763200af7816 */ /* 0x000fe200000000af */
[----:B------:R-:W-:Y:S02]  /*15530*/  IMAD.MOV.U32 R9, RZ, RZ, R79 ;  /* 0x000000ffff097224 */ /* 0x000fe400078e004f */
[----:B------:R-:W-:Y:S01]  /*15540*/  IMAD.MOV.U32 R93, RZ, RZ, R208 ;  /* 0x000000ffff5d7224 */ /* 0x000fe200078e00d0 */
[C---:B------:R-:W-:Y:S01]  /*15550*/  LOP3.LUT R0, R4.reuse, 0xff, RZ, 0xc0, !PT ;  /* 0x000000ff04007812 */ /* 0x040fe200078ec0ff */
[----:B------:R-:W-:Y:S01]  /*15560*/  IMAD.MOV.U32 R208, RZ, RZ, R15 ;  /* 0x000000ffffd07224 */ /* 0x000fe200078e000f */
[----:B------:R-:W-:Y:S01]  /*15570*/  SHF.R.U32.HI R15, RZ, 0x10, R4 ;  /* 0x00000010ff0f7819 */ /* 0x000fe20000011604 */
[----:B------:R-:W-:Y:S01]  /*15580*/  IMAD.MOV.U32 R78, RZ, RZ, R10 ;  /* 0x000000ffff4e7224 */ /* 0x000fe200078e000a */
[----:B------:R-:W-:Y:S01]  /*15590*/  SHF.R.U32.HI R10, RZ, 0x18, R4 ;  /* 0x00000018ff0a7819 */ /* 0x000fe20000011604 */
[----:B------:R-:W-:Y:S01]  /*155a0*/  IMAD.MOV.U32 R79, RZ, RZ, R11 ;  /* 0x000000ffff4f7224 */ /* 0x000fe200078e000b */
[----:B------:R-:W-:Y:S01]  /*155b0*/  LOP3.LUT R11, R4, 0xffff, RZ, 0xc0, !PT ;  /* 0x0000ffff040b7812 */ /* 0x000fe200078ec0ff */
[----:B------:R-:W-:Y:S01]  /*155c0*/  IMAD.WIDE.U32 R4, R34, -0x2daee0ad, RZ ;  /* 0xd2511f5322047825 */ /* 0x000fe200078e00ff */
[----:B------:R-:W-:-:S03]  /*155d0*/  LOP3.LUT R2, R247, UR14, R114, 0x96, !PT ;  /* 0x0000000ef7027c12 */ /* 0x000fc6000f8e9672 */
[-C--:B------:R-:W-:Y:S01]  /*155e0*/  FMUL.FTZ R67, R43, R3.reuse ;  /* 0x000000032b437220 */ /* 0x080fe20000410000 */
[----:B------:R-:W-:Y:S01]  /*155f0*/  PRMT R43, R178, 0x5410, R177 ;  /* 0x00005410b22b7816 */ /* 0x000fe200000000b1 */
[----:B------:R-:W-:Y:S01]  /*15600*/  IMAD.MOV.U32 R209, RZ, RZ, R119 ;  /* 0x000000ffffd17224 */ /* 0x000fe200078e0077 */
[----:B------:R-:W-:Y:S01]  /*15610*/  @!P5 PRMT R178, R42, 0x5410, RZ ;  /* 0x000054102ab2d816 */ /* 0x000fe200000000ff */
[----:B------:R-:W-:Y:S01]  /*15620*/  IMAD.MOV.U32 R103, RZ, RZ, R158 ;  /* 0x000000ffff677224 */ /* 0x000fe200078e009e */
[----:B------:R-:W-:Y:S01]  /*15630*/  ISETP.GE.U32.AND P5, PT, R96, R0, PT ;  /* 0x000000006000720c */ /* 0x000fe20003fa6070 */
[----:B------:R-:W-:Y:S01]  /*15640*/  IMAD.MOV.U32 R204, RZ, RZ, R167 ;  /* 0x000000ffffcc7224 */ /* 0x000fe200078e00a7 */
[----:B--2---:R-:W-:Y:S01]  /*15650*/  LOP3.LUT R0, R5, UR13, R94, 0x96, !PT ;  /* 0x0000000d05007c12 */ /* 0x004fe2000f8e965e */
        /* <DEDUP_REMOVED lines=26> */
[----:B------:R-:W-:-:S04]  /*15800*/  IMAD.WIDE.U32 R2, R2, -0x2daee0ad, RZ ;  /* 0xd2511f5302027825 */ /* 0x000fc800078e00ff */
[----:B------:R-:W-:Y:S01]  /*15810*/  FADD.FTZ R16, R7, R50 ;  /* 0x0000003207107221 */ /* 0x000fe20000010000 */
[----:B------:R-:W-:Y:S01]  /*15820*/  LOP3.LUT R3, R3, UR11, R4, 0x96, !PT ;  /* 0x0000000b03037c12 */ /* 0x000fe2000f8e9604 */
[----:B------:R-:W-:-:S04]  /*15830*/  IMAD.WIDE.U32 R6, R0, -0x326172a9, RZ ;  /* 0xcd9e8d5700067825 */ /* 0x000fc800078e00ff */
[----:B------:R-:W-:Y:S01]  /*15840*/  IMAD.WIDE.U32 R4, R3, -0x326172a9, RZ ;  /* 0xcd9e8d5703047825 */ /* 0x000fe200078e00ff */
[----:B------:R-:W-:-:S03]  /*15850*/  LOP3.LUT R0, R7, UR12, R246, 0x96, !PT ;  /* 0x0000000c07007c12 */ /* 0x000fc6000f8e96f6 */
[----:B------:R-:W-:Y:S02]  /*15860*/  IMAD.MOV.U32 R246, RZ, RZ, R8 ;  /* 0x000000fffff67224 */ /* 0x000fe400078e0008 */
[----:B------:R-:W-:Y:S02]  /*15870*/  IMAD.MOV.U32 R247, RZ, RZ, R9 ;  /* 0x000000fffff77224 */ /* 0x000fe400078e0009 */
[----:B------:R-:W-:Y:S01]  /*15880*/  IMAD.WIDE.U32 R8, R0, -0x2daee0ad, RZ ;  /* 0xd2511f5300087825 */ /* 0x000fe200078e00ff */
[----:B------:R-:W-:-:S05]  /*15890*/  LOP3.LUT R0, R5, UR10, R6, 0x96, !PT ;  /* 0x0000000a05007c12 */ /* 0x000fca000f8e9606 */
[----:B------:R-:W-:Y:S01]  /*158a0*/  IMAD.WIDE.U32 R6, R0, -0x2daee0ad, RZ ;  /* 0xd2511f5300067825 */ /* 0x000fe200078e00ff */
[----:B------:R-:W-:-:S04]  /*158b0*/  LOP3.LUT R9, R9, UR9, R2, 0x96, !PT ;  /* 0x0000000909097c12 */ /* 0x000fc8000f8e9602 */
[----:B------:R-:W-:Y:S01]  /*158c0*/  LOP3.LUT R2, R7, UR7, R8, 0x96, !PT ;  /* 0x0000000707027c12 */ /* 0x000fe2000f8e9608 */
[----:B------:R-:W-:-:S04]  /*158d0*/  @!P4 HADD2 R41, -R177.H0_H0, -RZ.H0_H0 ;  /* 0xa00000ffb129c230 */ /* 0x000fc80000000900 */
[----:B------:R-:W-:Y:S01]  /*158e0*/  IMAD.WIDE.U32 R2, R2, -0x326172a9, RZ ;  /* 0xcd9e8d5702027825 */ /* 0x000fe200078e00ff */
[----:B------:R-:W-:Y:S01]  /*158f0*/  @!P2 HADD2 R37, -R175.H0_H0, -RZ.H0_H0 ;  /* 0xa00000ffaf25a230 */ /* 0x000fe20000000900 */
[----:B------:R-:W-:Y:S01]  /*15900*/  @!P4 PRMT R177, R41, 0x5410, RZ ;  /* 0x0000541029b1c816 */ /* 0x000fe200000000ff */
[----:B------:R-:W1:Y:S01]  /*15910*/  MUFU.EX2 R0, R49 ;  /* 0x0000003100007308 */ /* 0x000e620000000800 */
[----:B------:R-:W-:Y:S01]  /*15920*/  IMAD.WIDE.U32 R8, R9, -0x326172a9, RZ ;  /* 0xcd9e8d5709087825 */ /* 0x000fe200078e00ff */
[----:B------:R-:W-:Y:S02]  /*15930*/  LOP3.LUT R5, R2, 0xff, RZ, 0xc0, !PT ;  /* 0x000000ff02057812 */ /* 0x000fe400078ec0ff */
[----:B------:R-:W-:Y:S01]  /*15940*/  PRMT R41, R176, 0x5410, R175 ;  /* 0x00005410b0297816 */ /* 0x000fe200000000af */
[----:B------:R-:W-:Y:S01]  /*15950*/  IMAD.MOV.U32 R85, RZ, RZ, R78 ;  /* 0x000000ffff557224 */ /* 0x000fe200078e004e */
[----:B------:R-:W-:Y:S01]  /*15960*/  @!P2 PRMT R175, R37, 0x5410, RZ ;  /* 0x0000541025afa816 */ /* 0x000fe200000000ff */
[----:B------:R-:W-:Y:S01]  /*15970*/  IMAD.MOV.U32 R78, RZ, RZ, R14 ;  /* 0x000000ffff4e7224 */ /* 0x000fe200078e000e */
[----:B------:R-:W-:-:S02]  /*15980*/  ISETP.GE.U32.AND P2, PT, R96, R5, PT ;  /* 0x000000056000720c */ /* 0x000fc40003f46070 */
[----:B------:R-:W-:Y:S02]  /*15990*/  SHF.R.U32.HI R5, RZ, 0x8, R11 ;  /* 0x00000008ff057819 */ /* 0x000fe4000001160b */
[----:B------:R-:W-:Y:S02]  /*159a0*/  LOP3.LUT R14, R9, UR8, R4, 0x96, !PT ;  /* 0x00000008090e7c12 */ /* 0x000fe4000f8e9604 */
[----:B------:R-:W-:Y:S02]  /*159b0*/  LOP3.LUT R4, R3, UR17, R8, 0x96, !PT ;  /* 0x0000001103047c12 */ /* 0x000fe4000f8e9608 */
[----:B------:R-:W-:Y:S02]  /*159c0*/  LOP3.LUT R7, R2, 0xffff, RZ, 0xc0, !PT ;  /* 0x0000ffff02077812 */ /* 0x000fe400078ec0ff */
[--C-:B------:R-:W-:Y:S02]  /*159d0*/  SHF.R.U32.HI R9, RZ, 0x10, R2.reuse ;  /* 0x00000010ff097819 */ /* 0x100fe40000011602 */
[----:B------:R-:W-:-:S02]  /*159e0*/  SHF.R.U32.HI R3, RZ, 0x18, R2 ;  /* 0x00000018ff037819 */ /* 0x000fc40000011602 */
[----:B------:R-:W-:Y:S01]  /*159f0*/  LOP3.LUT R2, R5, 0xffff, RZ, 0xc0, !PT ;  /* 0x0000ffff05027812 */ /* 0x000fe200078ec0ff */
[----:B------:R-:W-:Y:S01]  /*15a00*/  @!P6 HADD2 R40, -R179.H0_H0, -RZ.H0_H0 ;  /* 0xa00000ffb328e230 */ /* 0x000fe20000000900 */
[----:B------:R-:W-:Y:S01]  /*15a10*/  PRMT R174, R36, 0x7610, R174 ;  /* 0x0000761024ae7816 */ /* 0x000fe200000000ae */
[----:B------:R-:W-:Y:S01]  /*15a20*/  IMAD.MOV.U32 R94, RZ, RZ, R84 ;  /* 0x000000ffff5e7224 */ /* 0x000fe200078e0054 */
[----:B------:R-:W-:Y:S01]  /*15a30*/  ISETP.GE.U32.AND P4, PT, R96, R2, PT ;  /* 0x000000026000720c */ /* 0x000fe20003f86070 */
[----:B------:R-:W-:Y:S01]  /*15a40*/  IMAD.MOV.U32 R95, RZ, RZ, R68 ;  /* 0x000000ffff5f7224 */ /* 0x000fe200078e0044 */
[----:B------:R-:W-:Y:S01]  /*15a50*/  @!P6 PRMT R179, R40, 0x5410, RZ ;  /* 0x0000541028b3e816 */ /* 0x000fe200000000ff */
[----:B------:R-:W-:Y:S01]  /*15a60*/  IMAD.MOV.U32 R84, RZ, RZ, R250 ;  /* 0x000000ffff547224 */ /* 0x000fe200078e00fa */
[----:B------:R-:W-:Y:S01]  /*15a70*/  ISETP.GE.U32.AND P6, PT, R96, R3, PT ;  /* 0x000000036000720c */ /* 0x000fe20003fc6070 */
[----:B------:R-:W-:Y:S01]  /*15a80*/  IMAD.MOV.U32 R68, RZ, RZ, R210 ;  /* 0x000000ffff447224 */ /* 0x000fe200078e00d2 */
[----:B------:R-:W-:Y:S01]  /*15a90*/  @!P5 HADD2 R44, -R174.H0_H0, -RZ.H0_H0 ;  /* 0xa00000ffae2cd230 */ /* 0x000fe20000000900 */
[----:B------:R-:W-:Y:S01]  /*15aa0*/  IMAD.MOV.U32 R250, RZ, RZ, R243 ;  /* 0x000000fffffa7224 */ /* 0x000fe200078e00f3 */
[----:B------:R-:W-:Y:S01]  /*15ab0*/  MUFU.EX2 R210, R112 ;  /* 0x0000007000d27308 */ /* 0x000fe20000000800 */
[----:B------:R-:W-:Y:S01]  /*15ac0*/  PRMT R173, R36, 0x7632, R173 ;  /* 0x0000763224ad7816 */ /* 0x000fe200000000ad */
[C---:B-1----:R-:W-:Y:S01]  /*15ad0*/  FADD.FTZ R8, R0.reuse, R35 ;  /* 0x0000002300087221 */ /* 0x042fe20000010000 */
[----:B------:R-:W-:-:S02]  /*15ae0*/  F2FP.PACK_AB R3, R0, R26 ;  /* 0x0000001a0003723e */ /* 0x000fc400000000ff */
[----:B------:R-:W-:-:S03]  /*15af0*/  LOP3.LUT R0, R15, 0xff, RZ, 0xc0, !PT ;  /* 0x000000ff0f007812 */ /* 0x000fc600078ec0ff */
[----:B------:R-:W1:Y:S01]  /*15b00*/  MUFU.EX2 R243, R113 ;  /* 0x0000007100f37308 */ /* 0x000e620000000800 */
[----:B------:R-:W-:Y:S02]  /*15b10*/  PRMT R37, R174, 0x5410, R173 ;  /* 0x00005410ae257816 */ /* 0x000fe400000000ad */
[----:B------:R-:W-:Y:S02]  /*15b20*/  @!P5 PRMT R174, R44, 0x5410, RZ ;  /* 0x000054102caed816 */ /* 0x000fe400000000ff */
[----:B------:R-:W-:Y:S02]  /*15b30*/  ISETP.GE.U32.AND P5, PT, R96, R0, PT ;  /* 0x000000006000720c */ /* 0x000fe40003fa6070 */
[----:B------:R-:W-:Y:S01]  /*15b40*/  SHF.R.U32.HI R0, RZ, 0x8, R7 ;  /* 0x00000008ff007819 */ /* 0x000fe20000011607 */
[----:B------:R-:W-:-:S03]  /*15b50*/  @!P4 HADD2 R45, -R173.H0_H0, -RZ.H0_H0 ;  /* 0xa00000ffad2dc230 */ /* 0x000fc60000000900 */
[----:B------:R-:W-:Y:S02]  /*15b60*/  LOP3.LUT R0, R0, 0xffff, RZ, 0xc0, !PT ;  /* 0x0000ffff00007812 */ /* 0x000fe400078ec0ff */
[----:B------:R-:W-:Y:S02]  /*15b70*/  @!P4 PRMT R173, R45, 0x5410, RZ ;  /* 0x000054102dadc816 */ /* 0x000fe400000000ff */
[----:B------:R-:W-:Y:S02]  /*15b80*/  ISETP.GE.U32.AND P4, PT, R96, R0, PT ;  /* 0x000000006000720c */ /* 0x000fe40003f86070 */
[----:B-1----:R-:W-:-:S04]  /*15b90*/  F2FP.PACK_AB R0, R243, R210 ;  /* 0x000000d2f300723e */ /* 0x002fc800000000ff */
[C---:B------:R-:W-:Y:S02]  /*15ba0*/  PRMT R172, R0.reuse, 0x7610, R172 ;  /* 0x0000761000ac7816 */ /* 0x040fe400000000ac */
[----:B------:R-:W-:Y:S01]  /*15bb0*/  PRMT R139, R0, 0x7632, R139 ;  /* 0x00007632008b7816 */ /* 0x000fe2000000008b */
[----:B------:R-:W-:Y:S02]  /*15bc0*/  @!P3 HADD2 R39, -R176.H0_H0, -RZ.H0_H0 ;  /* 0xa00000ffb027b230 */ /* 0x000fe40000000900 */
[----:B------:R-:W-:Y:S01]  /*15bd0*/  @!P5 HADD2 R47, -R172.H0_H0, -RZ.H0_H0 ;  /* 0xa00000ffac2fd230 */ /* 0x000fe20000000900 */
[----:B------:R-:W-:Y:S02]  /*15be0*/  LOP3.LUT R0, R4, 0xff, RZ, 0xc0, !PT ;  /* 0x000000ff04007812 */ /* 0x000fe400078ec0ff */
[----:B------:R-:W-:Y:S02]  /*15bf0*/  PRMT R38, R172, 0x5410, R139 ;  /* 0x00005410ac267816 */ /* 0x000fe4000000008b */
[----:B------:R-:W-:-:S02]  /*15c00*/  @!P5 PRMT R172, R47, 0x5410, RZ ;  /* 0x000054102facd816 */ /* 0x000fc400000000ff */
[----:B------:R-:W-:Y:S02]  /*15c10*/  ISETP.GE.U32.AND P5, PT, R96, R0, PT ;  /* 0x000000006000720c */ /* 0x000fe40003fa6070 */
[----:B------:R-:W-:Y:S02]  /*15c20*/  @!P3 PRMT R176, R39, 0x5410, RZ ;  /* 0x0000541027b0b816 */ /* 0x000fe400000000ff */
[----:B------:R-:W-:Y:S02]  /*15c30*/  LOP3.LUT R0, R4, 0xffff, RZ, 0xc0, !PT ;  /* 0x0000ffff04007812 */ /* 0x000fe400078ec0ff */
[----:B------:R-:W-:Y:S01]  /*15c40*/  ISETP.GE.U32.AND P3, PT, R96, R10, PT ;  /* 0x0000000a6000720c */ /* 0x000fe20003f66070 */
[----:B------:R-:W-:Y:S01]  /*15c50*/  MUFU.EX2 R5, R70 ;  /* 0x0000004600057308 */ /* 0x000fe20000000800 */
[----:B------:R-:W-:-:S07]  /*15c60*/  SHF.R.U32.HI R2, RZ, 0x8, R0 ;  /* 0x00000008ff027819 */ /* 0x000fce0000011600 */
[----:B------:R-:W1:Y:S01]  /*15c70*/  MUFU.EX2 R0, R69 ;  /* 0x0000004500007308 */ /* 0x000e620000000800 */
[--C-:B------:R-:W-:Y:S01]  /*15c80*/  FADD.FTZ R10, R27, R16.reuse ;  /* 0x000000101b0a7221 */ /* 0x100fe20000010000 */
[C---:B------:R-:W-:Y:S02]  /*15c90*/  PRMT R16, R3.reuse, 0x7610, R16 ;  /* 0x0000761003107816 */ /* 0x040fe40000000010 */
[----:B------:R-:W-:Y:S01]  /*15ca0*/  @!P3 HADD2 R48, -R139.H0_H0, -RZ.H0_H0 ;  /* 0xa00000ff8b30b230 */ /* 0x000fe20000000900 */
[----:B------:R-:W-:Y:S02]  /*15cb0*/  LOP3.LUT R2, R2, 0xffff, RZ, 0xc0, !PT ;  /* 0x0000ffff02027812 */ /* 0x000fe400078ec0ff */
[----:B------:R-:W-:Y:S01]  /*15cc0*/  @!P5 HADD2 R51, -R16.H0_H0, -RZ.H0_H0 ;  /* 0xa00000ff1033d230 */ /* 0x000fe20000000900 */
[----:B------:R-:W-:Y:S02]  /*15cd0*/  PRMT R15, R3, 0x7632, R15 ;  /* 0x00007632030f7816 */ /* 0x000fe4000000000f */
[----:B------:R-:W-:-:S02]  /*15ce0*/  @!P3 PRMT R139, R48, 0x5410, RZ ;  /* 0x00005410308bb816 */ /* 0x000fc400000000ff */
[----:B------:R-:W-:Y:S02]  /*15cf0*/  ISETP.GE.U32.AND P3, PT, R96, R2, PT ;  /* 0x000000026000720c */ /* 0x000fe40003f66070 */
[----:B------:R-:W-:Y:S02]  /*15d00*/  LOP3.LUT R2, R9, 0xff, RZ, 0xc0, !PT ;  /* 0x000000ff09027812 */ /* 0x000fe400078ec0ff */
[----:B-1----:R-:W-:Y:S02]  /*15d10*/  F2FP.PACK_AB R7, R5, R0 ;  /* 0x000000000507723e */ /* 0x002fe400000000ff */
        /* <DEDUP_REMOVED lines=16> */
[C---:B------:R-:W-:Y:S01]  /*15e20*/  PRMT R136, R71.reuse, 0x7610, R136 ;  /* 0x0000761047887816 */ /* 0x040fe20000000088 */
[----:B------:R-:W-:Y:S01]  /*15e30*/  @!P4 HADD2 R55, -R137.H0_H0, -RZ.H0_H0 ;  /* 0xa00000ff8937c230 */ /* 0x000fe20000000900 */
[----:B------:R-:W-:Y:S02]  /*15e40*/  SHF.R.U32.HI R2, RZ, 0x8, R3 ;  /* 0x00000008ff027819 */ /* 0x000fe40000011603 */
[----:B------:R-:W-:Y:S01]  /*15e50*/  PRMT R135, R71, 0x7632, R135 ;  /* 0x0000763247877816 */ /* 0x000fe20000000087 */
[----:B------:R-:W-:Y:S01]  /*15e60*/  MUFU.EX2 R14, R83 ;  /* 0x00000053000e7308 */ /* 0x000fe20000000800 */
[----:B------:R-:W-:Y:S01]  /*15e70*/  LOP3.LUT R2, R2, 0xffff, RZ, 0xc0, !PT ;  /* 0x0000ffff02027812 */ /* 0x000fe200078ec0ff */
[----:B------:R-:W-:Y:S01]  /*15e80*/  @!P5 HADD2 R57, -R136.H0_H0, -RZ.H0_H0 ;  /* 0xa00000ff8839d230 */ /* 0x000fe20000000900 */
[----:B------:R-:W-:Y:S01]  /*15e90*/  @!P4 PRMT R137, R55, 0x5410, RZ ;  /* 0x000054103789c816 */ /* 0x000fe200000000ff */
[----:B------:R-:W-:Y:S01]  /*15ea0*/  IMAD.MOV.U32 R44, RZ, RZ, R130 ;  /* 0x000000ffff2c7224 */ /* 0x000fe200078e0082 */
[----:B------:R-:W-:Y:S01]  /*15eb0*/  LOP3.LUT R3, R0, 0xff, RZ, 0xc0, !PT ;  /* 0x000000ff00037812 */ /* 0x000fe200078ec0ff */
[----:B------:R-:W-:Y:S01]  /*15ec0*/  @!P3 HADD2 R53, -R15.H0_H0, -RZ.H0_H0 ;  /* 0xa00000ff0f35b230 */ /* 0x000fe20000000900 */
[----:B------:R-:W-:Y:S01]  /*15ed0*/  ISETP.GE.U32.AND P4, PT, R96, R2, PT ;  /* 0x000000026000720c */ /* 0x000fe20003f86070 */
[----:B------:R-:W-:Y:S01]  /*15ee0*/  IMAD.MOV.U32 R11, RZ, RZ, R209 ;  /* 0x000000ffff0b7224 */ /* 0x000fe200078e00d1 */
[----:B------:R-:W1:Y:S01]  /*15ef0*/  MUFU.EX2 R2, R82 ;  /* 0x0000005200027308 */ /* 0x000e620000000800 */
[----:B------:R-:W-:Y:S01]  /*15f00*/  PRMT R39, R136, 0x5410, R135 ;  /* 0x0000541088277816 */ /* 0x000fe20000000087 */
[----:B------:R-:W-:Y:S01]  /*15f10*/  IMAD.MOV.U32 R70, RZ, RZ, R240 ;  /* 0x000000ffff467224 */ /* 0x000fe200078e00f0 */
[----:B------:R-:W-:Y:S01]  /*15f20*/  @!P5 PRMT R136, R57, 0x5410, RZ ;  /* 0x000054103988d816 */ /* 0x000fe200000000ff */
[----:B------:R-:W-:Y:S01]  /*15f30*/  FADD.FTZ R5, R5, R8 ;  /* 0x0000000805057221 */ /* 0x000fe20000010000 */
[----:B------:R-:W-:Y:S01]  /*15f40*/  ISETP.GE.U32.AND P5, PT, R96, R3, PT ;  /* 0x000000036000720c */ /* 0x000fe20003fa6070 */
[----:B------:R-:W2:Y:S01]  /*15f50*/  LDL R56, [R1+0x64] ;  /* 0x0000640001387983 */ /* 0x000ea20000100800 */
        /* <DEDUP_REMOVED lines=13> */
[----:B------:R-:W-:Y:S02]  /*16030*/  SHF.R.U32.HI R3, RZ, 0x18, R4 ;  /* 0x00000018ff037819 */ /* 0x000fe40000011604 */
[----:B------:R-:W-:-:S04]  /*16040*/  PRMT R51, R134, 0x5410, R133 ;  /* 0x0000541086337816 */ /* 0x000fc80000000085 */
[----:B------:R-:W1:Y:S01]  /*16050*/  MUFU.EX2 R241, R87 ;  /* 0x0000005700f17308 */ /* 0x000e620000000800 */
[----:B------:R-:W-:Y:S02]  /*16060*/  @!P5 PRMT R134, R59, 0x5410, RZ ;  /* 0x000054103b86d816 */ /* 0x000fe400000000ff */
[C---:B------:R-:W-:Y:S02]  /*16070*/  ISETP.GE.U32.AND P5, PT, R96.reuse, R3, PT ;  /* 0x000000036000720c */ /* 0x040fe40003fa6070 */
        /* <DEDUP_REMOVED lines=8> */
[----:B------:R-:W-:Y:S01]  /*16100*/  MUFU.EX2 R240, R97 ;  /* 0x0000006100f07308 */ /* 0x000fe20000000800 */
[----:B------:R-:W-:Y:S02]  /*16110*/  FADD.FTZ R6, R25, R10 ;  /* 0x0000000a19067221 */ /* 0x000fe40000010000 */
[C---:B------:R-:W-:Y:S02]  /*16120*/  PRMT R132, R3.reuse, 0x7610, R132 ;  /* 0x0000761003847816 */ /* 0x040fe40000000084 */
[----:B------:R-:W-:-:S03]  /*16130*/  PRMT R35, R3, 0x7632, R35 ;  /* 0x0000763203237816 */ /* 0x000fc60000000023 */
[----:B------:R-:W1:Y:S01]  /*16140*/  MUFU.EX2 R209, R98 ;  /* 0x0000006200d17308 */ /* 0x000e620000000800 */
[----:B------:R-:W-:Y:S01]  /*16150*/  FADD.FTZ R4, R17, R6 ;  /* 0x0000000611047221 */ /* 0x000fe20000010000 */
[----:B------:R-:W-:Y:S01]  /*16160*/  @!P3 HADD2 R62, -R132.H0_H0, -RZ.H0_H0 ;  /* 0xa00000ff843eb230 */ /* 0x000fe20000000900 */
[----:B------:R-:W-:Y:S01]  /*16170*/  FADD.FTZ R17, R2, R5 ;  /* 0x0000000502117221 */ /* 0x000fe20000010000 */
[----:B------:R-:W-:Y:S01]  /*16180*/  LOP3.LUT R2, R9, 0xff, RZ, 0xc0, !PT ;  /* 0x000000ff09027812 */ /* 0x000fe200078ec0ff */
[----:B------:R-:W-:Y:S01]  /*16190*/  @!P4 HADD2 R61, -R35.H0_H0, -RZ.H0_H0 ;  /* 0xa00000ff233dc230 */ /* 0x000fe20000000900 */
[----:B------:R-:W-:Y:S02]  /*161a0*/  PRMT R50, R132, 0x5410, R35 ;  /* 0x0000541084327816 */ /* 0x000fe40000000023 */
[----:B------:R-:W-:Y:S02]  /*161b0*/  @!P3 PRMT R132, R62, 0x5410, RZ ;  /* 0x000054103e84b816 */ /* 0x000fe400000000ff */
[----:B------:R-:W-:-:S02]  /*161c0*/  SHF.R.U32.HI R3, RZ, 0x18, R0 ;  /* 0x00000018ff037819 */ /* 0x000fc40000011600 */
[C---:B------:R-:W-:Y:S02]  /*161d0*/  ISETP.GE.U32.AND P3, PT, R96.reuse, R2, PT ;  /* 0x000000026000720c */ /* 0x040fe40003f66070 */
[----:B------:R-:W-:Y:S02]  /*161e0*/  @!P4 PRMT R35, R61, 0x5410, RZ ;  /* 0x000054103d23c816 */ /* 0x000fe400000000ff */
[----:B------:R-:W-:Y:S02]  /*161f0*/  ISETP.GE.U32.AND P4, PT, R96, R3, PT ;  /* 0x000000036000720c */ /* 0x000fe40003f86070 */
[----:B------:R-:W-:Y:S02]  /*16200*/  SHF.R.U32.HI R3, RZ, 0x10, R0 ;  /* 0x00000010ff037819 */ /* 0x000fe40000011600 */
[----:B-1----:R-:W-:Y:S01]  /*16210*/  F2FP.PACK_AB R0, R209, R240 ;  /* 0x000000f0d100723e */ /* 0x002fe200000000ff */
[----:B------:R-:W-:Y:S01]  /*16220*/  UIADD3 UR4, UR31, -0x4498517b, URZ ;  /* 0xbb67ae851f047890 */ /* 0x000fe2000fffe03f */
[----:B------:R-:W-:-:S02]  /*16230*/  IMAD.MOV.U32 R82, RZ, RZ, R246 ;  /* 0x000000ffff527224 */ /* 0x000fc400078e00f6 */
[C---:B------:R-:W-:Y:S01]  /*16240*/  PRMT R34, R0.reuse, 0x7632, R34 ;  /* 0x0000763200227816 */ /* 0x040fe20000000022 */
[----:B------:R-:W-:Y:S01]  /*16250*/  @!P3 HADD2 R63, -R0.H0_H0, -RZ.H0_H0 ;  /* 0xa00000ff003fb230 */ /* 0x000fe20000000900 */
[C---:B------:R-:W-:Y:S02]  /*16260*/  @P3 PRMT R183, R0.reuse, 0x7610, R183 ;  /* 0x0000761000b73816 */ /* 0x040fe400000000b7 */
[----:B------:R-:W-:Y:S02]  /*16270*/  PRMT R49, R0, 0x5410, R34 ;  /* 0x0000541000317816 */ /* 0x000fe40000000022 */
[----:B------:R-:W-:Y:S02]  /*16280*/  LOP3.LUT R0, R71, UR4, R82, 0x96, !PT ;  /* 0x0000000447007c12 */ /* 0x000fe4000f8e9652 */
[----:B------:R-:W3:Y:S01]  /*16290*/  LDL R71, [R1+0xa8] ;  /* 0x0000a80001477983 */ /* 0x000ee20000100800 */
[----:B------:R-:W-:Y:S01]  /*162a0*/  IMAD.MOV.U32 R83, RZ, RZ, R247 ;  /* 0x000000ffff537224 */ /* 0x000fe200078e00f7 */
[----:B------:R-:W1:Y:S01]  /*162b0*/  MUFU.EX2 R2, R100 ;  /* 0x0000006400027308 */ /* 0x000e620000000800 */
[----:B------:R-:W-:-:S02]  /*162c0*/  IMAD.MOV.U32 R247, RZ, RZ, R85 ;  /* 0x000000fffff77224 */ /* 0x000fc400078e0055 */
[----:B------:R-:W-:-:S05]  /*162d0*/  IMAD.MOV.U32 R85, RZ, RZ, R208 ;  /* 0x000000ffff557224 */ /* 0x000fca00078e00d0 */
[----:B------:R-:W4:Y:S01]  /*162e0*/  MUFU.EX2 R208, R101 ;  /* 0x0000006500d07308 */ /* 0x000f220000000800 */
[----:B------:R-:W-:Y:S02]  /*162f0*/  IMAD.MOV.U32 R246, RZ, RZ, R79 ;  /* 0x000000fffff67224 */ /* 0x000fe400078e004f */
[----:B------:R-:W-:Y:S02]  /*16300*/  IMAD.MOV.U32 R79, RZ, RZ, R251 ;  /* 0x000000ffff4f7224 */ /* 0x000fe400078e00fb */
[----:B------:R-:W-:Y:S02]  /*16310*/  IMAD.MOV.U32 R113, RZ, RZ, R244 ;  /* 0x000000ffff717224 */ /* 0x000fe400078e00f4 */
[----:B------:R-:W-:Y:S02]  /*16320*/  IMAD.MOV.U32 R112, RZ, RZ, R245 ;  /* 0x000000ffff707224 */ /* 0x000fe400078e00f5 */
[----:B-1----:R-:W-:Y:S02]  /*16330*/  FADD.FTZ R251, R2, R99 ;  /* 0x0000006302fb7221 */ /* 0x002fe40000010000 */
[----:B------:R-:W-:Y:S01]  /*16340*/  IMAD.WIDE.U32 R244, R0, -0x326172a9, RZ ;  /* 0xcd9e8d5700f47825 */ /* 0x000fe200078e00ff */
[----:B------:R-:W-:-:S02]  /*16350*/  LOP3.LUT R0, R23, UR13, R70, 0x96, !PT ;  /* 0x0000000d17007c12 */ /* 0x000fc4000f8e9646 */
[----:B----4-:R-:W-:-:S03]  /*16360*/  F2FP.PACK_AB R2, R208, R2 ;  /* 0x00000002d002723e */ /* 0x010fc600000000ff */
[----:B------:R-:W-:Y:S01]  /*16370*/  IMAD.WIDE.U32 R6, R0, -0x326172a9, RZ ;  /* 0xcd9e8d5700067825 */ /* 0x000fe200078e00ff */
[C---:B------:R-:W-:Y:S02]  /*16380*/  PRMT R27, R2.reuse, 0x7610, R27 ;  /* 0x00007610021b7816 */ /* 0x040fe4000000001b */
[----:B------:R-:W-:Y:S02]  /*16390*/  PRMT R26, R2, 0x7632, R26 ;  /* 0x00007632021a7816 */ /* 0x000fe4000000001a */
[----:B------:R-:W-:Y:S02]  /*163a0*/  LOP3.LUT R2, R245, UR14, R114, 0x96, !PT ;  /* 0x0000000ef5027c12 */ /* 0x000fe4000f8e9672 */
[----:B------:R-:W-:-:S03]  /*163b0*/  LOP3.LUT R3, R3, 0xff, RZ, 0xc0, !PT ;  /* 0x000000ff03037812 */ /* 0x000fc600078ec0ff */
        /* <DEDUP_REMOVED lines=9> */
[----:B------:R-:W-:Y:S02]  /*16450*/  IMAD.MOV.U32 R47, RZ, RZ, R113 ;  /* 0x000000ffff2f7224 */ /* 0x000fe400078e0071 */
[----:B------:R-:W-:Y:S02]  /*16460*/  IMAD.MOV.U32 R113, RZ, RZ, R11 ;  /* 0x000000ffff717224 */ /* 0x000fe400078e000b */
[----:B------:R-:W-:-:S05]  /*16470*/  IMAD.WIDE.U32 R10, R0, -0x2daee0ad, RZ ;  /* 0xd2511f53000a7825 */ /* 0x000fca00078e00ff */
[----:B------:R-:W-:Y:S01]  /*16480*/  LOP3.LUT R2, R11, UR7, R2, 0x96, !PT ;  /* 0x000000070b027c12 */ /* 0x000fe2000f8e9602 */
[----:B------:R-:W-:-:S04]  /*16490*/  IMAD.WIDE.U32 R6, R3, -0x326172a9, RZ ;  /* 0xcd9e8d5703067825 */ /* 0x000fc800078e00ff */
[----:B------:R-:W-:Y:S01]  /*164a0*/  IMAD.WIDE.U32 R2, R2, -0x326172a9, RZ ;  /* 0xcd9e8d5702027825 */ /* 0x000fe200078e00ff */
[----:B------:R-:W-:-:S04]  /*164b0*/  LOP3.LUT R9, R7, UR8, R8, 0x96, !PT ;  /* 0x0000000807097c12 */ /* 0x000fc8000f8e9608 */
[----:B------:R-:W-:Y:S01]  /*164c0*/  SHF.R.U32.HI R7, RZ, 0x10, R2 ;  /* 0x00000010ff077819 */ /* 0x000fe20000011602 */
[----:B------:R-:W-:Y:S01]  /*164d0*/  IMAD.MOV.U32 R69, RZ, RZ, R44 ;  /* 0x000000ffff457224 */ /* 0x000fe200078e002c */
[----:B------:R-:W-:Y:S01]  /*164e0*/  LOP3.LUT R0, R3, UR17, R6, 0x96, !PT ;  /* 0x0000001103007c12 */ /* 0x000fe2000f8e9606 */
[----:B------:R-:W-:Y:S01]  /*164f0*/  IMAD.MOV.U32 R44, RZ, RZ, R246 ;  /* 0x000000ffff2c7224 */ /* 0x000fe200078e00f6 */
[C---:B------:R-:W-:Y:S01]  /*16500*/  LOP3.LUT R3, R2.reuse, 0xffff, RZ, 0xc0, !PT ;  /* 0x0000ffff02037812 */ /* 0x040fe200078ec0ff */
[----:B------:R-:W-:Y:S01]  /*16510*/  IMAD.MOV.U32 R246, RZ, RZ, R85 ;  /* 0x000000fffff67224 */ /* 0x000fe200078e0055 */
[----:B------:R-:W-:Y:S02]  /*16520*/  LOP3.LUT R8, R2, 0xff, RZ, 0xc0, !PT ;  /* 0x000000ff02087812 */ /* 0x000fe400078ec0ff */
[----:B------:R-:W-:Y:S01]  /*16530*/  SHF.R.U32.HI R6, RZ, 0x18, R2 ;  /* 0x00000018ff067819 */ /* 0x000fe20000011602 */
[----:B------:R-:W-:Y:S01]  /*16540*/  IMAD.MOV.U32 R85, RZ, RZ, R68 ;  /* 0x000000ffff557224 */ /* 0x000fe200078e0044 */
[----:B------:R-:W-:Y:S01]  /*16550*/  LOP3.LUT R2, R7, 0xff, RZ, 0xc0, !PT ;  /* 0x000000ff07027812 */ /* 0x000fe200078ec0ff */
[----:B------:R-:W-:Y:S01]  /*16560*/  IMAD.MOV.U32 R68, RZ, RZ, R250 ;  /* 0x000000ffff447224 */ /* 0x000fe200078e00fa */
[----:B------:R-:W-:Y:S01]  /*16570*/  SHF.R.U32.HI R3, RZ, 0x8, R3 ;  /* 0x00000008ff037819 */ /* 0x000fe20000011603 */
[----:B------:R-:W-:Y:S01]  /*16580*/  FADD.FTZ R250, R14, R17 ;  /* 0x000000110efa7221 */ /* 0x000fe20000010000 */
[----:B------:R-:W-:Y:S01]  /*16590*/  PRMT R17, R2, 0x5410, R6 ;  /* 0x0000541002117816 */ /* 0x000fe20000000006 */
[----:B------:R-:W-:Y:S01]  /*165a0*/  STG.E.U16 [R12.64+-0xc0], R21 ;  /* 0xffff40150c007986 */ /* 0x000fe2000c10151c */
[----:B------:R-:W-:-:S03]  /*165b0*/  LOP3.LUT R2, R0, 0xffff, RZ, 0xc0, !PT ;  /* 0x0000ffff00027812 */ /* 0x000fc600078ec0ff */
[----:B------:R-:W-:Y:S04]  /*165c0*/  STG.E.U16 [R12.64+-0xbe], R20 ;  /* 0xffff42140c007986 */ /* 0x000fe8000c10151c */
[----:B------:R1:W-:Y:S01]  /*165d0*/  STG.E.U16 [R32.64+-0xbe], R18 ;  /* 0xffff421220007986 */ /* 0x0003e2000c10151c */
[--C-:B------:R-:W-:Y:S02]  /*165e0*/  SHF.R.U32.HI R6, RZ, 0x10, R0.reuse ;  /* 0x00000010ff067819 */ /* 0x100fe40000011600 */
[----:B------:R-:W-:Y:S02]  /*165f0*/  SHF.R.U32.HI R7, RZ, 0x18, R0 ;  /* 0x00000018ff077819 */ /* 0x000fe40000011600 */
[----:B------:R-:W-:Y:S02]  /*16600*/  LOP3.LUT R6, R6, 0xff, RZ, 0xc0, !PT ;  /* 0x000000ff06067812 */ /* 0x000fe400078ec0ff */
[----:B-1----:R-:W-:-:S02]  /*16610*/  PRMT R18, R8, 0x5410, R3 ;  /* 0x0000541008127816 */ /* 0x002fc40000000003 */
[----:B------:R-:W-:Y:S02]  /*16620*/  SHF.R.U32.HI R3, RZ, 0x8, R2 ;  /* 0x00000008ff037819 */ /* 0x000fe40000011602 */
[----:B------:R-:W-:-:S04]  /*16630*/  LOP3.LUT R2, R0, 0xff, RZ, 0xc0, !PT ;  /* 0x000000ff00027812 */ /* 0x000fc800078ec0ff */
[----:B------:R-:W-:Y:S01]  /*16640*/  PRMT R11, R2, 0x5410, R3 ;  /* 0x00005410020b7816 */ /* 0x000fe20000000003 */
[----:B------:R-:W-:Y:S01]  /*16650*/  IMAD.WIDE.U32 R2, R9, -0x2daee0ad, RZ ;  /* 0xd2511f5309027825 */ /* 0x000fe200078e00ff */
[----:B------:R-:W-:-:S04]  /*16660*/  PRMT R8, R6, 0x5410, R7 ;  /* 0x0000541006087816 */ /* 0x000fc80000000007 */
[----:B------:R-:W-:-:S04]  /*16670*/  LOP3.LUT R0, R3, UR16, R10, 0x96, !PT ;  /* 0x0000001003007c12 */ /* 0x000fc8000f8e960a */
        /* <DEDUP_REMOVED lines=16> */
[----:B------:R1:W-:Y:S01]  /*16780*/  STG.E.U16 [R32.64+-0xc0], R19 ;  /* 0xffff401320007986 */ /* 0x0003e2000c10151c */
[----:B------:R-:W-:-:S02]  /*16790*/  IMAD.MOV.U32 R45, RZ, RZ, R252 ;  /* 0x000000ffff2d7224 */ /* 0x000fc400078e00fc */
[----:B------:R-:W-:Y:S02]  /*167a0*/  IMAD.MOV.U32 R25, RZ, RZ, R69 ;  /* 0x000000ffff197224 */ /* 0x000fe400078e0045 */
[----:B------:R-:W-:Y:S02]  /*167b0*/  IMAD.MOV.U32 R53, RZ, RZ, R47 ;  /* 0x000000ffff357224 */ /* 0x000fe400078e002f */
[----:B------:R-:W-:Y:S02]  /*167c0*/  IMAD.MOV.U32 R70, RZ, RZ, R45 ;  /* 0x000000ffff467224 */ /* 0x000fe400078e002d */
[----:B------:R-:W-:Y:S01]  /*167d0*/  IMAD.MOV.U32 R69, RZ, RZ, R130 ;  /* 0x000000ffff457224 */ /* 0x000fe200078e0082 */
[----:B-1----:R-:W-:Y:S01]  /*167e0*/  PRMT R19, R0, 0x5410, R2 ;  /* 0x0000541000137816 */ /* 0x002fe20000000002 */
[----:B------:R-:W-:-:S05]  /*167f0*/  HSET2.LE.AND R0, R18, R96, PT ;  /* 0x0000006012007233 */ /* 0x000fca0003803000 */
[----:B------:R-:W-:Y:S01]  /*16800*/  LOP3.LUT R10, R0, R52, RZ, 0xc0, !PT ;  /* 0x00000034000a7212 */ /* 0x000fe200078ec0ff */
[--C-:B------:R-:W-:Y:S02]  /*16810*/  HSET2.LE.AND R0, R17, R96.reuse, PT ;  /* 0x0000006011007233 */ /* 0x100fe40003803000 */
[----:B------:R-:W-:-:S03]  /*16820*/  HSET2.LE.AND R2, R11, R96, PT ;  /* 0x000000600b027233 */ /* 0x000fc60003803000 */
[----:B------:R-:W-:Y:S01]  /*16830*/  LOP3.LUT R11, R0, R46, RZ, 0xc0, !PT ;  /* 0x0000002e000b7212 */ /* 0x000fe200078ec0ff */
[----:B------:R-:W-:Y:S01]  /*16840*/  HSET2.LE.AND R0, R14, R96, PT ;  /* 0x000000600e007233 */ /* 0x000fe20003803000 */
[----:B------:R-:W-:Y:S02]  /*16850*/  IMAD.MOV.U32 R47, RZ, RZ, R129 ;  /* 0x000000ffff2f7224 */ /* 0x000fe400078e0081 */
[----:B------:R-:W-:Y:S02]  /*16860*/  IMAD.MOV.U32 R45, RZ, RZ, R128 ;  /* 0x000000ffff2d7224 */ /* 0x000fe400078e0080 */
[----:B------:R-:W-:Y:S01]  /*16870*/  LOP3.LUT R128, R0, R43, RZ, 0xc0, !PT ;  /* 0x0000002b00807212 */ /* 0x000fe200078ec0ff */
[----:B------:R-:W-:Y:S01]  /*16880*/  IMAD.MOV.U32 R55, RZ, RZ, R25 ;  /* 0x000000ffff377224 */ /* 0x000fe200078e0019 */
[----:B--2---:R-:W-:Y:S01]  /*16890*/  IADD3 R0, R56, 0x4, RZ ;  /* 0x0000000438007810 */ /* 0x004fe20007ffe0ff */
        /* <DEDUP_REMOVED lines=12> */
[----:B------:R-:W-:Y:S01]  /*16960*/  IMAD.WIDE.U32 R248, R0, -0x326172a9, RZ ;  /* 0xcd9e8d5700f87825 */ /* 0x000fe200078e00ff */
[--C-:B------:R-:W-:Y:S01]  /*16970*/  HSET2.LE.AND R3, R8, R96.reuse, PT ;  /* 0x0000006008037233 */ /* 0x100fe20003803000 */
[----:B------:R-:W-:Y:S01]  /*16980*/  LOP3.LUT R8, R2, R80, RZ, 0xc0, !PT ;  /* 0x0000005002087212 */ /* 0x000fe200078ec0ff */
[----:B------:R-:W-:-:S03]  /*16990*/  HSET2.LE.AND R2, R7, R96, PT ;  /* 0x0000006007027233 */ /* 0x000fc60003803000 */
[----:B------:R-:W-:Y:S01]  /*169a0*/  LOP3.LUT R9, R3, R54, RZ, 0xc0, !PT ;  /* 0x0000003603097212 */ /* 0x000fe200078ec0ff */
[----:B------:R-:W-:Y:S01]  /*169b0*/  HSET2.LE.AND R3, R6, R96, PT ;  /* 0x0000006006037233 */ /* 0x000fe20003803000 */
[----:B------:R-:W-:Y:S02]  /*169c0*/  IMAD.MOV.U32 R62, RZ, RZ, R217 ;  /* 0x000000ffff3e7224 */ /* 0x000fe400078e00d9 */
[----:B------:R-:W-:Y:S01]  /*169d0*/  IMAD.MOV.U32 R63, RZ, RZ, R221 ;  /* 0x000000ffff3f7224 */ /* 0x000fe200078e00dd */
[----:B---3--:R-:W-:Y:S01]  /*169e0*/  LOP3.LUT R0, R249, R71, RZ, 0x3c, !PT ;  /* 0x00000047f9007212 */ /* 0x008fe200078e3cff */
[----:B------:R-:W-:Y:S02]  /*169f0*/  IMAD.MOV.U32 R71, RZ, RZ, R56 ;  /* 0x000000ffff477224 */ /* 0x000fe400078e0038 */
[----:B------:R-:W-:Y:S02]  /*16a00*/  IMAD.MOV.U32 R56, RZ, RZ, R25 ;  /* 0x000000ffff387224 */ /* 0x000fe400078e0019 */
[----:B------:R-:W-:-:S04]  /*16a10*/  IMAD.WIDE.U32 R6, R0, -0x2daee0ad, RZ ;  /* 0xd2511f5300067825 */ /* 0x000fc800078e00ff */
[----:B------:R-:W-:Y:S01]  /*16a20*/  IMAD.MOV.U32 R21, RZ, RZ, R56 ;  /* 0x000000ffff157224 */ /* 0x000fe200078e0038 */
[----:B------:R-:W-:Y:S01]  /*16a30*/  STL.64 [R1], R6 ;  /* 0x0000000601007387 */ /* 0x000fe20000100a00 */
[----:B------:R-:W-:-:S03]  /*16a40*/  IMAD.MOV.U32 R56, RZ, RZ, R189 ;  /* 0x000000ffff387224 */ /* 0x000fc600078e00bd */
[----:B------:R1:W5:Y:S04]  /*16a50*/  LDL.LU R217, [R1+0x10c] ;  /* 0x00010c0001d97983 */ /* 0x0003680000300800 */
[----:B------:R1:W5:Y:S04]  /*16a60*/  LDL.LU R221, [R1+0x108] ;  /* 0x0001080001dd7983 */ /* 0x0003680000300800 */
[----:B------:R-:W2:Y:S01]  /*16a70*/  LDL.LU R189, [R1+0x104] ;  /* 0x0001040001bd7983 */ /* 0x000ea20000300800 */
[----:B------:R-:W-:Y:S02]  /*16a80*/  LOP3.LUT R129, R2, R41, RZ, 0xc0, !PT ;  /* 0x0000002902817212 */ /* 0x000fe400078ec0ff */
[----:B------:R-:W-:Y:S01]  /*16a90*/  LOP3.LUT R2, R115, UR15, R248, 0x96, !PT ;  /* 0x0000000f73027c12 */ /* 0x000fe2000f8e96f8 */
[----:B------:R-:W-:-:S02]  /*16aa0*/  IMAD.MOV.U32 R115, RZ, RZ, R71 ;  /* 0x000000ffff737224 */ /* 0x000fc400078e0047 */
[----:B------:R-:W-:Y:S02]  /*16ab0*/  IMAD.MOV.U32 R71, RZ, RZ, R85 ;  /* 0x000000ffff477224 */ /* 0x000fe400078e0055 */
[----:B------:R-:W-:Y:S02]  /*16ac0*/  IMAD.MOV.U32 R85, RZ, RZ, R191 ;  /* 0x000000ffff557224 */ /* 0x000fe400078e00bf */
[----:B------:R-:W3:Y:S01]  /*16ad0*/  LDL.LU R191, [R1+0x100] ;  /* 0x0001000001bf7983 */ /* 0x000ee20000300800 */
[----:B------:R-:W-:Y:S02]  /*16ae0*/  IMAD.MOV.U32 R60, RZ, RZ, R79 ;  /* 0x000000ffff3c7224 */ /* 0x000fe400078e004f */
[----:B------:R-:W-:Y:S02]  /*16af0*/  IMAD.MOV.U32 R79, RZ, RZ, R194 ;  /* 0x000000ffff4f7224 */ /* 0x000fe400078e00c2 */
[----:B------:R-:W4:Y:S01]  /*16b00*/  LDL.LU R194, [R1+0xfc] ;  /* 0x0000fc0001c27983 */ /* 0x000f220000300800 */
[----:B------:R-:W-:Y:S01]  /*16b10*/  LOP3.LUT R0, R7, UR4, R82, 0x96, !PT ;  /* 0x0000000407007c12 */ /* 0x000fe2000f8e9652 */
        /* <DEDUP_REMOVED lines=9> */
[----:B------:R-:W-:-:S05]  /*16bb0*/  IMAD.WIDE.U32 R246, R0, -0x326172a9, RZ ;  /* 0xcd9e8d5700f67825 */ /* 0x000fca00078e00ff */
[----:B------:R-:W-:Y:S01]  /*16bc0*/  LOP3.LUT R0, R247, UR14, R114, 0x96, !PT ;  /* 0x0000000ef7007c12 */ /* 0x000fe2000f8e9672 */
[----:B------:R-:W-:Y:S02]  /*16bd0*/  IMAD.MOV.U32 R114, RZ, RZ, R82 ;  /* 0x000000ffff727224 */ /* 0x000fe400078e0052 */
[----:B------:R-:W-:Y:S02]  /*16be0*/  IMAD.MOV.U32 R82, RZ, RZ, R193 ;  /* 0x000000ffff527224 */ /* 0x000fe400078e00c1 */
[----:B------:R-:W3:Y:S01]  /*16bf0*/  LDL.LU R193, [R1+0xf8] ;  /* 0x0000f80001c17983 */ /* 0x000ee20000300800 */
[--C-:B------:R-:W-:Y:S01]  /*16c00*/  FADD.FTZ R252, R24, R4.reuse ;  /* 0x0000000418fc7221 */ /* 0x100fe20000010000 */
[C---:B------:R-:W-:Y:S02]  /*16c10*/  PRMT R5, R102.reuse, 0x7610, R5 ;  /* 0x0000761066057816 */ /* 0x040fe40000000005 */
[----:B------:R-:W-:-:S03]  /*16c20*/  PRMT R4, R102, 0x7632, R4 ;  /* 0x0000763266047816 */ /* 0x000fc60000000004 */
[----:B------:R-:W-:Y:S02]  /*16c30*/  @!P6 HADD2 R76, -R5.H0_H0, -RZ.H0_H0 ;  /* 0xa00000ff054ce230 */ /* 0x000fe40000000900 */
[----:B------:R-:W-:Y:S01]  /*16c40*/  @!P5 HADD2 R75, -R4.H0_H0, -RZ.H0_H0 ;  /* 0xa00000ff044bd230 */ /* 0x000fe20000000900 */
[----:B------:R-:W-:Y:S02]  /*16c50*/  PRMT R36, R5, 0x5410, R4 ;  /* 0x0000541005247816 */ /* 0x000fe40000000004 */
[----:B------:R-:W-:Y:S02]  /*16c60*/  @!P6 PRMT R5, R76, 0x5410, RZ ;  /* 0x000054104c05e816 */ /* 0x000fe400000000ff */
[----:B------:R-:W-:Y:S01]  /*16c70*/  @!P5 PRMT R4, R75, 0x5410, RZ ;  /* 0x000054104b04d816 */ /* 0x000fe200000000ff */
[----:B------:R-:W-:Y:S04]  /*16c80*/  STG.E.U16 [R30.64+-0xc0], R16 ;  /* 0xffff40101e007986 */ /* 0x000fe8000c10151c */
[----:B------:R1:W-:Y:S04]  /*16c90*/  STG.E.U16 [R30.64+-0xbe], R15 ;  /* 0xffff420f1e007986 */ /* 0x0003e8000c10151c */
[----:B------:R-:W-:Y:S04]  /*16ca0*/  STG.E.U16 [R28.64+-0xc0], R5 ;  /* 0xffff40051c007986 */ /* 0x000fe8000c10151c */
[----:B------:R1:W-:Y:S01]  /*16cb0*/  STG.E.U16 [R28.64+-0xbe], R4 ;  /* 0xffff42041c007986 */ /* 0x0003e2000c10151c */
[----:B------:R-:W-:Y:S01]  /*16cc0*/  LOP3.LUT R130, R3, R37, RZ, 0xc0, !PT ;  /* 0x0000002503827212 */ /* 0x000fe200078ec0ff */
[----:B-1----:R-:W-:-:S04]  /*16cd0*/  IMAD.WIDE.U32 R14, R0, -0x2daee0ad, RZ ;  /* 0xd2511f53000e7825 */ /* 0x002fc800078e00ff */
[----:B------:R-:W-:-:S05]  /*16ce0*/  IMAD.WIDE.U32 R4, R2, -0x2daee0ad, RZ ;  /* 0xd2511f5302047825 */ /* 0x000fca00078e00ff */
[----:B------:R-:W-:Y:S02]  /*16cf0*/  LOP3.LUT R2, R5, UR13, R6, 0x96, !PT ;  /* 0x0000000d05027c12 */ /* 0x000fe4000f8e9606 */
[----:B------:R-:W-:-:S03]  /*16d00*/  LOP3.LUT R0, R15, UR11, R4, 0x96, !PT ;  /* 0x0000000b0f007c12 */ /* 0x000fc6000f8e9604 */
[----:B------:R-:W-:-:S04]  /*16d10*/  IMAD.WIDE.U32 R4, R2, -0x326172a9, RZ ;  /* 0xcd9e8d5702047825 */ /* 0x000fc800078e00ff */
[----:B------:R-:W-:Y:S01]  /*16d20*/  IMAD.WIDE.U32 R6, R0, -0x326172a9, RZ ;  /* 0xcd9e8d5700067825 */ /* 0x000fe200078e00ff */
[----:B------:R-:W-:-:S04]  /*16d30*/  LOP3.LUT R2, R5, UR12, R246, 0x96, !PT ;  /* 0x0000000c05027c12 */ /* 0x000fc8000f8e96f6 */
[----:B------:R-:W-:Y:S01]  /*16d40*/  LOP3.LUT R0, R7, UR10, R4, 0x96, !PT ;  /* 0x0000000a07007c12 */ /* 0x000fe2000f8e9604 */
        /* <DEDUP_REMOVED lines=36> */
[----:B------:R-:W-:Y:S02]  /*16f90*/  @!P2 HADD2 R72, -R34.H0_H0, -RZ.H0_H0 ;  /* 0xa00000ff2248a230 */ /* 0x000fe40000000900 */
[----:B------:R-:W-:Y:S01]  /*16fa0*/  @!P4 HADD2 R73, -R26.H0_H0, -RZ.H0_H0 ;  /* 0xa00000ff1a49c230 */ /* 0x000fe20000000900 */
[----:B--2---:R-:W1:Y:S02]  /*16fb0*/  LDSM.16.MT88.4 R16, [R189+0xa000] ;  /* 0x00a00000bd10783b */ /* 0x004e640000004200 */
[-C--:B-1----:R-:W-:Y:S08]  /*16fc0*/  HMMA.16816.F32 R168, R8, R16.reuse, R168 ;  /* 0x0000001008a8723c */ /* 0x082ff000000018a8 */
[C---:B------:R-:W-:Y:S08]  /*16fd0*/  HMMA.16816.F32 R152, R4.reuse, R16, R152 ;  /* 0x000000100498723c */ /* 0x040ff00000001898 */
[-C--:B------:R-:W-:Y:S08]  /*16fe0*/  HMMA.16816.F32 R148, R4, R18.reuse, R148 ;  /* 0x000000120494723c */ /* 0x080ff00000001894 */
[----:B------:R-:W-:Y:S01]  /*16ff0*/  HMMA.16816.F32 R36, R8, R18, R232 ;  /* 0x000000120824723c */ /* 0x000fe200000018e8 */
[----:B---3--:R-:W1:Y:S01]  /*17000*/  LDSM.16.MT88.4 R16, [R191+0xa000] ;  /* 0x00a00000bf10783b */ /* 0x008e620000004200 */
[----:B------:R-:W-:Y:S01]  /*17010*/  @!P3 HADD2 R74, -R27.H0_H0, -RZ.H0_H0 ;  /* 0xa00000ff1b4ab230 */ /* 0x000fe20000000900 */
[----:B------:R-:W-:Y:S01]  /*17020*/  @!P2 PRMT R34, R72, 0x5410, RZ ;  /* 0x000054104822a816 */ /* 0x000fe200000000ff */
[----:B------:R-:W-:Y:S01]  /*17030*/  IMAD.MOV.U32 R72, RZ, RZ, R203 ;  /* 0x000000ffff487224 */ /* 0x000fe200078e00cb */
[----:B------:R-:W-:Y:S01]  /*17040*/  PRMT R48, R27, 0x5410, R26 ;  /* 0x000054101b307816 */ /* 0x000fe2000000001a */
[----:B------:R2:W5:Y:S01]  /*17050*/  LDL.LU R203, [R1+0xf4] ;  /* 0x0000f40001cb7983 */ /* 0x0005620000300800 */
[----:B------:R-:W-:Y:S01]  /*17060*/  @!P4 PRMT R26, R73, 0x5410, RZ ;  /* 0x00005410491ac816 */ /* 0x000fe200000000ff */
[----:B------:R-:W-:Y:S01]  /*17070*/  IMAD.MOV.U32 R73, RZ, RZ, R202 ;  /* 0x000000ffff497224 */ /* 0x000fe200078e00ca */
[----:B------:R-:W-:Y:S01]  /*17080*/  @!P3 PRMT R27, R74, 0x5410, RZ ;  /* 0x000054104a1bb816 */ /* 0x000fe200000000ff */
[----:B------:R2:W5:Y:S01]  /*17090*/  LDL.LU R202, [R1+0xf0] ;  /* 0x0000f00001ca7983 */ /* 0x0005620000300800 */
[----:B------:R-:W-:-:S02]  /*170a0*/  IMAD.MOV.U32 R74, RZ, RZ, R201 ;  /* 0x000000ffff4a7224 */ /* 0x000fc400078e00c9 */
[----:B------:R-:W-:Y:S01]  /*170b0*/  IMAD.MOV.U32 R101, RZ, RZ, R69 ;  /* 0x000000ffff657224 */ /* 0x000fe200078e0045 */
[----:B------:R2:W5:Y:S01]  /*170c0*/  LDL.LU R201, [R1+0xec] ;  /* 0x0000ec0001c97983 */ /* 0x0005620000300800 */
[-C--:B-1----:R-:W-:Y:S08]  /*170d0*/  HMMA.16816.F32 R160, R8, R16.reuse, R160 ;  /* 0x0000001008a0723c */ /* 0x082ff000000018a0 */
[C---:B------:R-:W-:Y:S08]  /*170e0*/  HMMA.16816.F32 R144, R4.reuse, R16, R144 ;  /* 0x000000100490723c */ /* 0x040ff00000001890 */
[-C--:B------:R-:W-:Y:S08]  /*170f0*/  HMMA.16816.F32 R140, R4, R18.reuse, R140 ;  /* 0x00000012048c723c */ /* 0x080ff0000000188c */
[----:B------:R-:W-:Y:S01]  /*17100*/  HMMA.16816.F32 R40, R8, R18, R236 ;  /* 0x000000120828723c */ /* 0x000fe200000018ec */
[----:B----4-:R-:W1:Y:S01]  /*17110*/  LDSM.16.MT88.4 R16, [R194+0xa000] ;  /* 0x00a00000c210783b */ /* 0x010e620000004200 */
        /* <DEDUP_REMOVED lines=20> */
[----:B------:R-:W-:-:S03]  /*17260*/  IMAD.MOV.U32 R58, RZ, RZ, R188 ;  /* 0x000000ffff3a7224 */ /* 0x000fc600078e00bc */
[----:B------:R2:W5:Y:S01]  /*17270*/  LDL.LU R192, [R1+0xd0] ;  /* 0x0000d00001c07983 */ /* 0x0005620000300800 */
[----:B------:R-:W-:-:S03]  /*17280*/  IMAD.MOV.U32 R235, RZ, RZ, R55 ;  /* 0x000000ffffeb7224 */ /* 0x000fc600078e0037 */
[----:B------:R2:W5:Y:S01]  /*17290*/  LDL.LU R190, [R1+0xcc] ;  /* 0x0000cc0001be7983 */ /* 0x0005620000300800 */
[----:B------:R-:W-:-:S03]  /*172a0*/  IMAD.MOV.U32 R236, RZ, RZ, R53 ;  /* 0x000000ffffec7224 */ /* 0x000fc600078e0035 */
[----:B------:R2:W5:Y:S01]  /*172b0*/  LDL.LU R188, [R1+0xc8] ;  /* 0x0000c80001bc7983 */ /* 0x0005620000300800 */
[----:B-1----:R-:W-:Y:S01]  /*172c0*/  HMMA.16816.F32 R52, R4, R16, R64 ;  /* 0x000000100434723c */ /* 0x002fe20000001840 */
[----:B------:R-:W-:Y:S02]  /*172d0*/  IMAD.MOV.U32 R232, RZ, RZ, R58 ;  /* 0x000000ffffe87224 */ /* 0x000fe400078e003a */
[----:B------:R-:W-:Y:S02]  /*172e0*/  IMAD.MOV.U32 R234, RZ, RZ, R57 ;  /* 0x000000ffffea7224 */ /* 0x000fe400078e0039 */
[----:B------:R-:W-:Y:S02]  /*172f0*/  IMAD.MOV.U32 R237, RZ, RZ, R47 ;  /* 0x000000ffffed7224 */ /* 0x000fe400078e002f */
[----:B------:R-:W-:Y:S01]  /*17300*/  IMAD.MOV.U32 R238, RZ, RZ, R45 ;  /* 0x000000ffffee7224 */ /* 0x000fe200078e002d */
[----:B------:R-:W-:Y:S01]  /*17310*/  HMMA.16816.F32 R60, R8, R18, R60 ;  /* 0x00000012083c723c */ /* 0x000fe2000000183c */
[----:B------:R-:W-:-:S02]  /*17320*/  IMAD.MOV.U32 R239, RZ, RZ, R44 ;  /* 0x000000ffffef7224 */ /* 0x000fc400078e002c */
[----:B------:R-:W-:-:S05]  /*17330*/  IMAD.MOV.U32 R65, RZ, RZ, R56 ;  /* 0x000000ffff417224 */ /* 0x000fca00078e0038 */
[----:B------:R-:W-:Y:S08]  /*17340*/  HMMA.16816.F32 R44, R8, R16, R72 ;  /* 0x00000010082c723c */ /* 0x000ff00000001848 */
[----:B------:R-:W-:Y:S01]  /*17350*/  HMMA.16816.F32 R56, R4, R18, R116 ;  /* 0x000000120438723c */ /* 0x000fe20000001874 */
[----:B------:R-:W1:Y:S01]  /*17360*/  LDSM.16.MT88.4 R16, [R193+0xa000] ;  /* 0x00a00000c110783b */ /* 0x000e620000004200 */
[----:B------:R-:W-:-:S02]  /*17370*/  IMAD.MOV.U32 R233, RZ, RZ, R83 ;  /* 0x000000ffffe97224 */ /* 0x000fc400078e0053 */
[----:B------:R-:W-:Y:S02]  /*17380*/  IMAD.MOV.U32 R64, RZ, RZ, R82 ;  /* 0x000000ffff407224 */ /* 0x000fe400078e0052 */
[----:B------:R-:W-:Y:S02]  /*17390*/  IMAD.MOV.U32 R67, RZ, RZ, R79 ;  /* 0x000000ffff437224 */ /* 0x000fe400078e004f */
[-C--:B-1----:R-:W-:Y:S07]  /*173a0*/  HMMA.16816.F32 R72, R4, R16.reuse, R156 ;  /* 0x000000100448723c */ /* 0x082fee000000189c */
[----:B------:R-:W-:Y:S01]  /*173b0*/  IMAD.MOV.U32 R156, RZ, RZ, R78 ;  /* 0x000000ffff9c7224 */ /* 0x000fe200078e004e */
[----:B------:R-:W-:Y:S01]  /*173c0*/  HMMA.16816.F32 R68, R8, R16, R68 ;  /* 0x000000100844723c */ /* 0x000fe20000001844 */
[----:B------:R-:W-:-:S02]  /*173d0*/  IMAD.MOV.U32 R158, RZ, RZ, R77 ;  /* 0x000000ffff9e7224 */ /* 0x000fc400078e004d */
[----:B------:R-:W-:-:S05]  /*173e0*/  IMAD.MOV.U32 R159, RZ, RZ, R81 ;  /* 0x000000ffff9f7224 */ /* 0x000fca00078e0051 */
[-C--:B------:R-:W-:Y:S01]  /*173f0*/  HMMA.16816.F32 R76, R4, R18.reuse, R164 ;  /* 0x00000012044c723c */ /* 0x080fe200000018a4 */
[----:B------:R-:W-:Y:S01]  /*17400*/  IMAD.MOV.U32 R66, RZ, RZ, R85 ;  /* 0x000000ffff427224 */ /* 0x000fe200078e0055 */
[----:B------:R-:W-:Y:S06]  /*17410*/  LDSM.16.MT88.4 R164, [R189+0xa800] ;  /* 0x00a80000bda4783b */ /* 0x000fec0000004200 */
[----:B------:R-:W-:Y:S01]  /*17420*/  HMMA.16816.F32 R80, R8, R18, R92 ;  /* 0x000000120850723c */ /* 0x000fe2000000185c */
[----:B------:R-:W1:Y:S01]  /*17430*/  LDSM.16.MT88.4 R16, [R189+0xb000] ;  /* 0x00b00000bd10783b */ /* 0x000e620000004200 */
[----:B------:R-:W-:-:S06]  /*17440*/  IMAD.MOV.U32 R157, RZ, RZ, R84 ;  /* 0x000000ffff9d7224 */ /* 0x000fcc00078e0054 */
[-C--:B-1----:R-:W-:Y:S08]  /*17450*/  HMMA.16816.F32 R84, R4, R16.reuse, R184 ;  /* 0x000000100454723c */ /* 0x082ff000000018b8 */
[----:B------:R-:W-:Y:S08]  /*17460*/  HMMA.16816.F32 R204, R8, R16, R204 ;  /* 0x0000001008cc723c */ /* 0x000ff000000018cc */
[-C--:B------:R-:W-:Y:S08]  /*17470*/  HMMA.16816.F32 R92, R4, R18.reuse, R224 ;  /* 0x00000012045c723c */ /* 0x080ff000000018e0 */
[----:B------:R-:W-:Y:S01]  /*17480*/  HMMA.16816.F32 R184, R8, R18, R232 ;  /* 0x0000001208b8723c */ /* 0x000fe200000018e8 */
[----:B------:R-:W1:Y:S01]  /*17490*/  LDSM.16.MT88.4 R16, [R191+0xb000] ;  /* 0x00b00000bf10783b */ /* 0x000e620000004200 */
[----:B------:R-:W-:-:S06]  /*174a0*/  IMAD.WIDE.U32 R2, R15, -0x2daee0ad, RZ ;  /* 0xd2511f530f027825 */ /* 0x000fcc00078e00ff */
[----:B-1----:R-:W-:Y:S08]  /*174b0*/  HMMA.16816.F32 R232, R8, R16, R100 ;  /* 0x0000001008e8723c */ /* 0x002ff00000001864 */
[C---:B------:R-:W-:Y:S08]  /*174c0*/  HMMA.16816.F32 R100, R4.reuse, R18, R228 ;  /* 0x000000120464723c */ /* 0x040ff000000018e4 */
[----:B------:R-:W-:Y:S08]  /*174d0*/  HMMA.16816.F32 R88, R4, R16, R88 ;  /* 0x000000100458723c */ /* 0x000ff00000001858 */
[----:B------:R-:W-:Y:S01]  /*174e0*/  HMMA.16816.F32 R228, R8, R18, R20 ;  /* 0x0000001208e4723c */ /* 0x000fe20000001814 */
[----:B------:R-:W1:Y:S04]  /*174f0*/  LDSM.16.MT88.4 R20, [R194+0xb000] ;  /* 0x00b00000c214783b */ /* 0x000e680000004200 */
[----:B------:R-:W3:Y:S01]  /*17500*/  LDSM.16.MT88.4 R16, [R193+0xb000] ;  /* 0x00b00000c110783b */ /* 0x000ee20000004200 */
[----:B------:R-:W-:-:S02]  /*17510*/  LOP3.LUT R0, R3, UR16, R24, 0x96, !PT ;  /* 0x0000001003007c12 */ /* 0x000fc4000f8e9618 */
[----:B------:R-:W-:-:S04]  /*17520*/  LOP3.LUT R3, R2, 0xffff, RZ, 0xc0, !PT ;  /* 0x0000ffff02037812 */ /* 0x000fc800078ec0ff */
[----:B------:R-:W-:Y:S01]  /*17530*/  SHF.R.U32.HI R3, RZ, 0x8, R3 ;  /* 0x00000008ff037819 */ /* 0x000fe20000011603 */
[C---:B-1----:R-:W-:Y:S08]  /*17540*/  HMMA.16816.F32 R104, R4.reuse, R20, R104 ;  /* 0x000000140468723c */ /* 0x042ff00000001868 */
        /* <DEDUP_REMOVED lines=9> */
[----:B------:R-:W1:Y:S01]  /*175e0*/  LDSM.16.MT88.4 R156, [R191+0xa800] ;  /* 0x00a80000bf9c783b */ /* 0x000e620000004200 */
[----:B------:R-:W-:-:S05]  /*175f0*/  SHF.R.U32.HI R3, RZ, 0x10, R0 ;  /* 0x00000010ff037819 */ /* 0x000fca0000011600 */
[----:B------:R-:W-:Y:S01]  /*17600*/  HMMA.16816.F32 R236, R8, R16, R236 ;  /* 0x0000001008ec723c */ /* 0x000fe200000018ec */
[----:B------:R-:W-:-:S07]  /*17610*/  LOP3.LUT R6, R0, 0xff, RZ, 0xc0, !PT ;  /* 0x000000ff00067812 */ /* 0x000fce00078ec0ff */
[C---:B------:R-:W-:Y:S01]  /*17620*/  HMMA.16816.F32 R20, R8.reuse, R22, R64 ;  /* 0x000000160814723c */ /* 0x040fe20000001840 */
[----:B------:R-:W-:Y:S01]  /*17630*/  SHF.R.U32.HI R5, RZ, 0x18, R0 ;  /* 0x00000018ff057819 */ /* 0x000fe20000011600 */
[----:B------:R-:W-:Y:S06]  /*17640*/  LDSM.16.MT88.4 R64, [R193+0xa800] ;  /* 0x00a80000c140783b */ /* 0x000fec0000004200 */
        /* <DEDUP_REMOVED lines=14> */
[----:B------:R-:W-:Y:S01]  /*17730*/  HMMA.16816.F32 R168, R128, R164, R168 ;  /* 0x000000a480a8723c */ /* 0x000fe200000018a8 */
[----:B------:R-:W-:Y:S01]  /*17740*/  LOP3.LUT R124, R2, R51, RZ, 0xc0, !PT ;  /* 0x00000033027c7212 */ /* 0x000fe200078ec0ff */
[----:B------:R-:W-:Y:S01]  /*17750*/  LDSM.16.MT88.4 R96, [R191+0xb800] ;  /* 0x00b80000bf60783b */ /* 0x000fe20000004200 */
[----:B------:R-:W-:-:S03]  /*17760*/  LOP3.LUT R125, R3, R48, RZ, 0xc0, !PT ;  /* 0x00000030037d7212 */ /* 0x000fc600078ec0ff */
[----:B------:R-:W3:Y:S02]  /*17770*/  LDSM.16.MT88.4 R48, [R194+0xa800] ;  /* 0x00a80000c230783b */ /* 0x000ee40000004200 */
[----:B-1----:R-:W-:Y:S02]  /*17780*/  HMMA.16816.F32 R160, R128, R156, R160 ;  /* 0x0000009c80a0723c */ /* 0x002fe400000018a0 */
[----:B------:R-:W-:Y:S06]  /*17790*/  LDSM.16.MT88.4 R4, [R193+0xb800] ;  /* 0x00b80000c104783b */ /* 0x000fec0000004200 */
[C---:B------:R-:W-:Y:S08]  /*177a0*/  HMMA.16816.F32 R152, R124.reuse, R164, R152 ;  /* 0x000000a47c98723c */ /* 0x040ff00000001898 */
[-C--:B------:R-:W-:Y:S08]  /*177b0*/  HMMA.16816.F32 R148, R124, R166.reuse, R148 ;  /* 0x000000a67c94723c */ /* 0x080ff00000001894 */
[----:B------:R-:W-:Y:S08]  /*177c0*/  HMMA.16816.F32 R164, R128, R166, R36 ;  /* 0x000000a680a4723c */ /* 0x000ff00000001824 */
        /* <DEDUP_REMOVED lines=11> */
[----:B------:R-:W1:Y:S04]  /*17880*/  LDSM.16.MT88.4 R80, [R189+0xb800] ;  /* 0x00b80000bd50783b */ /* 0x000e680000004200 */
        /* <DEDUP_REMOVED lines=13> */
[----:B------:R-:W-:Y:S01]  /*17960*/  STG.E.U16 [R30.64+-0x9e], R133 ;  /* 0xffff62851e007986 */ /* 0x000fe2000c10151c */
[----:B------:R-:W-:-:S03]  /*17970*/  UISETP.GT.AND UP0, UPT, UR33, UR18, UPT ;  /* 0x000000122100728c */ /* 0x000fc6000bf04270 */
[----:B------:R-:W-:Y:S04]  /*17980*/  STG.E.U16 [R28.64+-0xa0], R27 ;  /* 0xffff601b1c007986 */ /* 0x000fe8000c10151c */
[----:B------:R-:W-:Y:S04]  /*17990*/  STG.E.U16 [R28.64+-0x9e], R26 ;  /* 0xffff621a1c007986 */ /* 0x000fe8000c10151c */
[----:B------:R-:W-:Y:S04]  /*179a0*/  STG.E.U16 [R12.64+-0x90], R174 ;  /* 0xffff70ae0c007986 */ /* 0x000fe8000c10151c */
[----:B------:R-:W-:Y:S04]  /*179b0*/  STG.E.U16 [R12.64+-0x8e], R173 ;  /* 0xffff72ad0c007986 */ /* 0x000fe8000c10151c */
[----:B------:R-:W-:Y:S04]  /*179c0*/  STG.E.U16 [R32.64+-0x90], R172 ;  /* 0xffff70ac20007986 */ /* 0x000fe8000c10151c */
[----:B------:R3:W-:Y:S04]  /*179d0*/  STG.E.U16 [R32.64+-0x8e], R139 ;  /* 0xffff728b20007986 */ /* 0x0007e8000c10151c */
[----:B------:R4:W-:Y:S04]  /*179e0*/  STG.E.U16 [R30.64+-0x90], R132 ;  /* 0xffff70841e007986 */ /* 0x0009e8000c10151c */
[----:B------:R2:W-:Y:S04]  /*179f0*/  STG.E.U16 [R30.64+-0x8e], R35 ;  /* 0xffff72231e007986 */ /* 0x0005e8000c10151c */
[----:B------:R2:W-:Y:S04]  /*17a00*/  STG.E.U16 [R28.64+-0x90], R183 ;  /* 0xffff70b71c007986 */ /* 0x0005e8000c10151c */
[----:B------:R2:W-:Y:S01]  /*17a10*/  STG.E.U16 [R28.64+-0x8e], R34 ;  /* 0xffff72221c007986 */ /* 0x0005e2000c10151c */
[----:B------:R-:W-:Y:S01]  /*17a20*/  PLOP3.LUT P2, PT, PT, PT, UP0, 0x80, 0x0 ;  /* 0x000000000000781c */ /* 0x000fe20003f4f008 */
[----:B------:R-:W-:Y:S01]  /*17a30*/  FADD.FTZ R0, R208, R251 ;  /* 0x000000fbd0007221 */ /* 0x000fe20000010000 */
[----:B-1----:R-:W-:Y:S01]  /*17a40*/  HMMA.16816.F32 R76, R124, R82, R92 ;  /* 0x000000527c4c723c */ /* 0x002fe2000000185c */
[----:B------:R-:W-:Y:S01]  /*17a50*/  FADD.FTZ R210, R210, R252 ;  /* 0x000000fcd2d27221 */ /* 0x000fe20000010000 */
[----:B------:R-:W-:Y:S01]  /*17a60*/  IADD3 RZ, P3, R12, -0x100, RZ ;  /* 0xffffff000cff7810 */ /* 0x000fe20007f7e0ff */
[----:B------:R-:W-:-:S02]  /*17a70*/  FADD.FTZ R208, R242, R250 ;  /* 0x000000faf2d07221 */ /* 0x000fc40000010000 */
[----:B------:R-:W-:-:S03]  /*17a80*/  FADD.FTZ R0, R240, R0 ;  /* 0x00000000f0007221 */ /* 0x000fc60000010000 */
[----:B------:R-:W-:Y:S01]  /*17a90*/  HMMA.16816.F32 R72, R124, R80, R84 ;  /* 0x000000507c48723c */ /* 0x000fe20000001854 */
[----:B------:R-:W-:Y:S01]  /*17aa0*/  FADD.FTZ R210, R243, R210 ;  /* 0x000000d2f3d27221 */ /* 0x000fe20000010000 */
[----:B---3--:R-:W-:-:S06]  /*17ab0*/  IADD3.X R139, R13, -0x1, RZ, P3, !PT ;  /* 0xffffffff0d8b7810 */ /* 0x008fcc0001ffe4ff */
        /* <DEDUP_REMOVED lines=9> */
[----:B----4-:R-:W-:Y:S02]  /*17b50*/  IMAD.MOV.U32 R132, RZ, RZ, R222 ;  /* 0x000000ffff847224 */ /* 0x010fe400078e00de */
[----:B------:R-:W-:-:S05]  /*17b60*/  IMAD.MOV.U32 R133, RZ, RZ, R212 ;  /* 0x000000ffff857224 */ /* 0x000fca00078e00d4 */
[----:B------:R-:W-:Y:S08]  /*17b70*/  HMMA.16816.F32 R124, R124, R6, R116 ;  /* 0x000000067c7c723c */ /* 0x000ff00000001874 */
[C---:B------:R-:W-:Y:S08]  /*17b80*/  HMMA.16816.F32 R68, R128.reuse, R80, R204 ;  /* 0x000000508044723c */ /* 0x040ff000000018cc */
[----:B------:R-:W-:Y:S01]  /*17b90*/  HMMA.16816.F32 R84, R128, R96, R232 ;  /* 0x000000608054723c */ /* 0x000fe200000018e8 */
[----:B------:R-:W-:-:S07]  /*17ba0*/  IADD3 R204, R12, -0x100, RZ ;  /* 0xffffff000ccc7810 */ /* 0x000fce0007ffe0ff */
[C---:B------:R-:W-:Y:S08]  /*17bb0*/  HMMA.16816.F32 R100, R128.reuse, R112, R224 ;  /* 0x000000708064723c */ /* 0x040ff000000018e0 */
[C---:B------:R-:W-:Y:S08]  /*17bc0*/  HMMA.16816.F32 R80, R128.reuse, R82, R184 ;  /* 0x000000528050723c */ /* 0x040ff000000018b8 */
[C---:B------:R-:W-:Y:S08]  /*17bd0*/  HMMA.16816.F32 R96, R128.reuse, R98, R228 ;  /* 0x000000628060723c */ /* 0x040ff000000018e4 */
[C---:B------:R-:W-:Y:S08]  /*17be0*/  HMMA.16816.F32 R112, R128.reuse, R114, R20 ;  /* 0x000000728070723c */ /* 0x040ff00000001814 */
[C---:B------:R-:W-:Y:S08]  /*17bf0*/  HMMA.16816.F32 R116, R128.reuse, R4, R236 ;  /* 0x000000048074723c */ /* 0x040ff000000018ec */
[----:B------:R-:W-:Y:S01]  /*17c00*/  HMMA.16816.F32 R128, R128, R6, R16 ;  /* 0x000000068080723c */ /* 0x000fe20000001810 */
[----:B------:R-:W-:Y:S07]  /*17c10*/  @!P2 BRA `(.L_x_2063) ;  /* 0x000055700000a947 */ /* 0x000fee0003800000 */
[----:B--2---:R-:W2:Y:S04]  /*17c20*/  LDL.64 R14, [R1+0xb8] ;  /* 0x0000b800010e7983 */ /* 0x004ea80000100a00 */
        /* <DEDUP_REMOVED lines=138> */
[----:B------:R-:W-:Y:S08]  /*184d0*/  HMMA.16816.F32 R180, R4, R18, R176 ;  /* 0x0000001204b4723c */ /* 0x000ff000000018b0 */
[----:B--2---:R-:W-:Y:S08]  /*184e0*/  HMMA.16816.F32 R176, R8, R16, R132 ;  /* 0x0000001008b0723c */ /* 0x004ff00000001884 */
        /* <DEDUP_REMOVED lines=53> */
.L_x_2075:
[----:B------:R-:W-:Y:S05]  /*18840*/  BSYNC B0 ;  /* 0x0000000000007941 */ /* 0x000fea0003800000 */
.L_x_2074:
[----:B------:R-:W0:Y:S02]  /*18850*/  LDGDEPBAR ;  /* 0x00000000000079af */ /* 0x000e240000000000 */
.L_x_2073:
[----:B-1----:R-:W3:Y:S01]  /*18860*/  LDL.LU.64 R4, [R1+0x68] ;  /* 0x0000680001047983 */ /* 0x002ee20000300a00 */
[----:B--2---:R-:W-:-:S03]  /*18870*/  IMAD.U32 R2, RZ, RZ, UR33 ;  /* 0x00000021ff027e24 */ /* 0x004fc6000f8e00ff */
[----:B------:R-:W1:Y:S01]  /*18880*/  S2R R3, SR_TID.X ;  /* 0x0000000000037919 */ /* 0x000e620000002100 */
[----:B------:R-:W-:-:S03]  /*18890*/  LOP3.LUT R0, R0, 0xfffffffe, RZ, 0xc0, !PT ;  /* 0xfffffffe00007812 */ /* 0x000fc600078ec0ff */
[----:B------:R2:W-:Y:S04]  /*188a0*/  STL.64 [R1+0x100], R30 ;  /* 0x0001001e01007387 */ /* 0x0005e80000100a00 */
[----:B------:R-:W-:Y:S04]  /*188b0*/  STL [R1+0xfc], R28 ;  /* 0x0000fc1c01007387 */ /* 0x000fe80000100800 */
[----:B------:R-:W-:Y:S04]  /*188c0*/  STL [R1+0xf8], R29 ;  /* 0x0000f81d01007387 */ /* 0x000fe80000100800 */
[----:B------:R-:W-:Y:S04]  /*188d0*/  STL [R1+0xf4], R203 ;  /* 0x0000f4cb01007387 */ /* 0x000fe80000100800 */
[----:B------:R-:W-:Y:S01]  /*188e0*/  STL [R1+0xf0], R202 ;  /* 0x0000f0ca01007387 */ /* 0x000fe20000100800 */
[----:B-1----:R-:W-:-:S03]  /*188f0*/  IMAD.SHL.U32 R3, R3, 0x2, RZ ;  /* 0x0000000203037824 */ /* 0x002fc600078e00ff */
[----:B------:R-:W-:Y:S02]  /*18900*/  STL [R1+0xec], R201 ;  /* 0x0000ecc901007387 */ /* 0x000fe40000100800 */
[----:B------:R-:W-:Y:S02]  /*18910*/  LOP3.LUT R3, R3, 0x6, RZ, 0xc0, !PT ;  /* 0x0000000603037812 */ /* 0x000fe400078ec0ff */
[----:B------:R-:W-:Y:S03]  /*18920*/  STL [R1+0xe8], R200 ;  /* 0x0000e8c801007387 */ /* 0x000fe60000100800 */
[----:B------:R-:W-:Y:S01]  /*18930*/  IMAD R2, R2, 0x20, R3 ;  /* 0x0000002002027824 */ /* 0x000fe200078e0203 */
[----:B------:R-:W-:Y:S04]  /*18940*/  STL [R1+0xe4], R199 ;  /* 0x0000e4c701007387 */ /* 0x000fe80000100800 */
[----:B------:R-:W-:Y:S01]  /*18950*/  IADD3 R3, R2, 0x1, RZ ;  /* 0x0000000102037810 */ /* 0x000fe20007ffe0ff */
[----:B------:R-:W-:Y:S03]  /*18960*/  STL [R1+0xe0], R198 ;  /* 0x0000e0c601007387 */ /* 0x000fe60000100800 */
[C---:B------:R-:W-:Y:S01]  /*18970*/  ISETP.GE.AND P1, PT, R3.reuse, R218, PT ;  /* 0x000000da0300720c */ /* 0x040fe20003f26270 */
[----:B------:R-:W-:Y:S03]  /*18980*/  STL [R1+0xdc], R197 ;  /* 0x0000dcc501007387 */ /* 0x000fe60000100800 */
[C---:B------:R-:W-:Y:S01]  /*18990*/  ISETP.LT.OR P1, PT, R3.reuse, R214, P1 ;  /* 0x000000d60300720c */ /* 0x040fe20000f21670 */
[----:B------:R-:W-:Y:S01]  /*189a0*/  STL [R1+0xd8], R196 ;  /* 0x0000d8c401007387 */ /* 0x000fe20000100800 */
[----:B------:R-:W-:-:S02]  /*189b0*/  ISETP.GE.AND P2, PT, R3, R220, PT ;  /* 0x000000dc0300720c */ /* 0x000fc40003f46270 */
[C---:B------:R-:W-:Y:S01]  /*189c0*/  ISETP.GE.AND P3, PT, R2.reuse, R220, PT ;  /* 0x000000dc0200720c */ /* 0x040fe20003f66270 */
[----:B------:R-:W-:Y:S01]  /*189d0*/  STL [R1+0xd4], R195 ;  /* 0x0000d4c301007387 */ /* 0x000fe20000100800 */
[C---:B------:R-:W-:Y:S02]  /*189e0*/  ISETP.GE.AND P4, PT, R3.reuse, R221, PT ;  /* 0x000000dd0300720c */ /* 0x040fe40003f86270 */
[CC--:B------:R-:W-:Y:S01]  /*189f0*/  ISETP.LT.OR P2, PT, R3.reuse, R216.reuse, P2 ;  /* 0x000000d80300720c */ /* 0x0c0fe20001741670 */
[----:B------:R-:W-:Y:S01]  /*18a00*/  STL [R1+0xd0], R192 ;  /* 0x0000d0c001007387 */ /* 0x000fe20000100800 */
[----:B------:R-:W-:Y:S02]  /*18a10*/  ISETP.LT.OR P3, PT, R2, R216, P3 ;  /* 0x000000d80200720c */ /* 0x000fe40001f61670 */
[----:B------:R-:W-:Y:S01]  /*18a20*/  ISETP.LT.OR P4, PT, R3, R217, P4 ;  /* 0x000000d90300720c */ /* 0x000fe20002781670 */
[----:B------:R-:W-:Y:S01]  /*18a30*/  STL [R1+0xcc], R190 ;  /* 0x0000ccbe01007387 */ /* 0x000fe20000100800 */
[----:B------:R-:W-:-:S02]  /*18a40*/  @P1 LOP3.LUT R0, R0, 0x1, RZ, 0xfc, !PT ;  /* 0x0000000100001812 */ /* 0x000fc400078efcff */
[----:B------:R-:W-:Y:S01]  /*18a50*/  FSEL R16, R174, -INF , !P3 ;  /* 0xff800000ae107808 */ /* 0x000fe20005800000 */
[----:B------:R-:W-:Y:S01]  /*18a60*/  STL [R1+0xc8], R188 ;  /* 0x0000c8bc01007387 */ /* 0x000fe20000100800 */
[----:B------:R-:W-:Y:S02]  /*18a70*/  FSEL R23, R175, -INF , !P2 ;  /* 0xff800000af177808 */ /* 0x000fe40005000000 */
[----:B------:R-:W-:Y:S01]  /*18a80*/  ISETP.GE.AND P0, PT, R3, R219, PT ;  /* 0x000000db0300720c */ /* 0x000fe20003f06270 */
[----:B--2---:R-:W2:Y:S01]  /*18a90*/  LDL.LU.64 R30, [R1+0x30] ;  /* 0x00003000011e7983 */ /* 0x004ea20000300a00 */
[C---:B------:R-:W-:Y:S02]  /*18aa0*/  ISETP.GE.AND P5, PT, R2.reuse, R221, PT ;  /* 0x000000dd0200720c */ /* 0x040fe40003fa6270 */
[----:B------:R-:W-:Y:S01]  /*18ab0*/  ISETP.GE.AND P1, PT, R2, R219, PT ;  /* 0x000000db0200720c */ /* 0x000fe20003f26270 */
[----:B------:R-:W4:Y:S01]  /*18ac0*/  LDL.LU.64 R236, [R1+0xc0] ;  /* 0x0000c00001ec7983 */ /* 0x000f220000300a00 */
[----:B------:R-:W-:-:S02]  /*18ad0*/  FSEL R15, R173, -INF , !P4 ;  /* 0xff800000ad0f7808 */ /* 0x000fc40006000000 */
[----:B------:R-:W-:Y:S02]  /*18ae0*/  ISETP.LT.OR P0, PT, R3, R215, P0 ;  /* 0x000000d70300720c */ /* 0x000fe40000701670 */
[C---:B------:R-:W-:Y:S02]  /*18af0*/  ISETP.LT.OR P5, PT, R2.reuse, R217, P5 ;  /* 0x000000d90200720c */ /* 0x040fe40002fa1670 */
[C---:B------:R-:W-:Y:S02]  /*18b00*/  ISETP.LT.OR P4, PT, R2.reuse, R215, P1 ;  /* 0x000000d70200720c */ /* 0x040fe40000f81670 */
[----:B------:R-:W-:Y:S02]  /*18b10*/  IADD3 R3, R2, 0x9, RZ ;  /* 0x0000000902037810 */ /* 0x000fe40007ffe0ff */
[----:B------:R-:W-:Y:S02]  /*18b20*/  FSEL R7, R172, -INF , !P5 ;  /* 0xff800000ac077808 */ /* 0x000fe40006800000 */
[----:B------:R-:W-:-:S02]  /*18b30*/  FSEL R24, R204, -INF , !P4 ;  /* 0xff800000cc187808 */ /* 0x000fc40006000000 */
[C---:B------:R-:W-:Y:S02]  /*18b40*/  ISETP.GE.AND P4, PT, R3.reuse, R221, PT ;  /* 0x000000dd0300720c */ /* 0x040fe40003f86270 */
[C---:B------:R-:W-:Y:S02]  /*18b50*/  ISETP.GE.AND P5, PT, R3.reuse, R218, PT ;  /* 0x000000da0300720c */ /* 0x040fe40003fa6270 */
[C---:B------:R-:W-:Y:S02]  /*18b60*/  ISETP.LT.OR P4, PT, R3.reuse, R217, P4 ;  /* 0x000000d90300720c */ /* 0x040fe40002781670 */
[----:B------:R-:W-:Y:S02]  /*18b70*/  ISETP.LT.OR P5, PT, R3, R214, P5 ;  /* 0x000000d60300720c */ /* 0x000fe40002fa1670 */
[----:B------:R-:W-:Y:S02]  /*18b80*/  FSEL R27, R205, -INF , !P0 ;  /* 0xff800000cd1b7808 */ /* 0x000fe40004000000 */
[----:B------:R-:W-:-:S02]  /*18b90*/  FSEL R11, R137, -INF , !P4 ;  /* 0xff800000890b7808 */ /* 0x000fc40006000000 */
[----:B------:R-:W-:Y:S01]  /*18ba0*/  LOP3.LUT R0, R0, 0xffffffbf, RZ, 0xc0, !PT ;  /* 0xffffffbf00007812 */ /* 0x000fe200078ec0ff */
[----:B---3--:R-:W-:Y:S01]  /*18bb0*/  IMAD.MOV.U32 R230, RZ, RZ, R4 ;  /* 0x000000ffffe67224 */ /* 0x008fe200078e0004 */
[----:B------:R-:W-:Y:S01]  /*18bc0*/  IADD3 R4, R2, 0x8, RZ ;  /* 0x0000000802047810 */ /* 0x000fe20007ffe0ff */
[----:B------:R-:W-:-:S03]  /*18bd0*/  IMAD.MOV.U32 R231, RZ, RZ, R5 ;  /* 0x000000ffffe77224 */ /* 0x000fc600078e0005 */
[C---:B------:R-:W-:Y:S02]  /*18be0*/  ISETP.GE.AND P2, PT, R4.reuse, R221, PT ;  /* 0x000000dd0400720c */ /* 0x040fe40003f46270 */
[C---:B------:R-:W-:Y:S02]  /*18bf0*/  ISETP.GE.AND P3, PT, R4.reuse, R220, PT ;  /* 0x000000dc0400720c */ /* 0x040fe40003f66270 */
[C---:B------:R-:W-:Y:S02]  /*18c00*/  ISETP.LT.OR P2, PT, R4.reuse, R217, P2 ;  /* 0x000000d90400720c */ /* 0x040fe40001741670 */
[----:B------:R-:W-:Y:S02]  /*18c10*/  ISETP.LT.OR P3, PT, R4, R216, P3 ;  /* 0x000000d80400720c */ /* 0x000fe40001f61670 */
[----:B------:R-:W-:Y:S02]  /*18c20*/  FSEL R14, R136, -INF , !P2 ;  /* 0xff800000880e7808 */ /* 0x000fe40005000000 */
[----:B------:R-:W-:-:S02]  /*18c30*/  FSEL R22, R138, -INF , !P3 ;  /* 0xff8000008a167808 */ /* 0x000fc40005800000 */
[C---:B------:R-:W-:Y:S02]  /*18c40*/  ISETP.GE.AND P2, PT, R3.reuse, R220, PT ;  /* 0x000000dc0300720c */ /* 0x040fe40003f46270 */
[C---:B------:R-:W-:Y:S02]  /*18c50*/  ISETP.GE.AND P3, PT, R3.reuse, R219, PT ;  /* 0x000000db0300720c */ /* 0x040fe40003f66270 */
[C---:B------:R-:W-:Y:S02]  /*18c60*/  ISETP.LT.OR P2, PT, R3.reuse, R216, P2 ;  /* 0x000000d80300720c */ /* 0x040fe40001741670 */
[----:B------:R-:W-:Y:S02]  /*18c70*/  ISETP.LT.OR P3, PT, R3, R215, P3 ;  /* 0x000000d70300720c */ /* 0x000fe40001f61670 */
[----:B------:R-:W-:Y:S02]  /*18c80*/  IADD3 R3, R2, 0x10, RZ ;  /* 0x0000001002037810 */ /* 0x000fe40007ffe0ff */
[----:B------:R-:W-:-:S02]  /*18c90*/  ISETP.GE.AND P1, PT, R4, R219, PT ;  /* 0x000000db0400720c */ /* 0x000fc40003f26270 */
[C---:B------:R-:W-:Y:S02]  /*18ca0*/  ISETP.GE.AND P0, PT, R3.reuse, R221, PT ;  /* 0x000000dd0300720c */ /* 0x040fe40003f06270 */
[----:B------:R-:W-:Y:S02]  /*18cb0*/  ISETP.LT.OR P1, PT, R4, R215, P1 ;  /* 0x000000d70400720c */ /* 0x000fe40000f21670 */
[----:B------:R-:W-:Y:S02]  /*18cc0*/  ISETP.LT.OR P0, PT, R3, R217, P0 ;  /* 0x000000d90300720c */ /* 0x000fe40000701670 */
[----:B------:R-:W-:Y:S02]  /*18cd0*/  IADD3 R5, R2, 0x11, RZ ;  /* 0x0000001102057810 */ /* 0x000fe40007ffe0ff */
[----:B------:R-:W-:Y:S02]  /*18ce0*/  FSEL R21, R139, -INF , !P2 ;  /* 0xff8000008b157808 */ /* 0x000fe40005000000 */
[----:B------:R-:W-:-:S02]  /*18cf0*/  FSEL R26, R184, -INF , !P1 ;  /* 0xff800000b81a7808 */ /* 0x000fc40004800000 */
[----:B------:R-:W-:Y:S02]  /*18d00*/  FSEL R10, R176, -INF , !P0 ;  /* 0xff800000b00a7808 */ /* 0x000fe40004000000 */
[C---:B------:R-:W-:Y:S02]  /*18d10*/  ISETP.GE.AND P1, PT, R3.reuse, R220, PT ;  /* 0x000000dc0300720c */ /* 0x040fe40003f26270 */
[C---:B------:R-:W-:Y:S02]  /*18d20*/  ISETP.GE.AND P2, PT, R3.reuse, R219, PT ;  /* 0x000000db0300720c */ /* 0x040fe40003f46270 */
[-C--:B------:R-:W-:Y:S02]  /*18d30*/  ISETP.GE.AND P4, PT, R3, R218.reuse, PT ;  /* 0x000000da0300720c */ /* 0x080fe40003f86270 */
[----:B------:R-:W-:Y:S02]  /*18d40*/  ISETP.GE.AND P0, PT, R5, R221, PT ;  /* 0x000000dd0500720c */ /* 0x000fe40003f06270 */
[----:B------:R-:W-:-:S02]  /*18d50*/  ISETP.GE.AND P6, PT, R4, R218, PT ;  /* 0x000000da0400720c */ /* 0x000fc40003fc6270 */
[C---:B------:R-:W-:Y:S02]  /*18d60*/  ISETP.LT.OR P1, PT, R3.reuse, R216, P1 ;  /* 0x000000d80300720c */ /* 0x040fe40000f21670 */
[C---:B------:R-:W-:Y:S02]  /*18d70*/  ISETP.LT.OR P2, PT, R3.reuse, R215, P2 ;  /* 0x000000d70300720c */ /* 0x040fe40001741670 */
[-C--:B------:R-:W-:Y:S02]  /*18d80*/  ISETP.LT.OR P4, PT, R3, R214.reuse, P4 ;  /* 0x000000d60300720c */ /* 0x080fe40002781670 */
[----:B------:R-:W-:Y:S02]  /*18d90*/  ISETP.LT.OR P0, PT, R5, R217, P0 ;  /* 0x000000d90500720c */ /* 0x000fe40000701670 */
[----:B------:R-:W-:Y:S02]  /*18da0*/  IADD3 R3, R2, 0x18, RZ ;  /* 0x0000001802037810 */ /* 0x000fe40007ffe0ff */
[----:B------:R-:W-:-:S02]  /*18db0*/  ISETP.LT.OR P6, PT, R4, R214, P6 ;  /* 0x000000d60400720c */ /* 0x000fc400037c1670 */
[----:B------:R-:W-:Y:S02]  /*18dc0*/  FSEL R9, R177, -INF , !P0 ;  /* 0xff800000b1097808 */ /* 0x000fe40004000000 */
[----:B------:R-:W-:-:S04]  /*18dd0*/  ISETP.GE.AND P0, PT, R3, R221, PT ;  /* 0x000000dd0300720c */ /* 0x000fc80003f06270 */
[----:B------:R-:W-:-:S04]  /*18de0*/  ISETP.LT.OR P0, PT, R3, R217, P0 ;  /* 0x000000d90300720c */ /* 0x000fc80000701670 */
[----:B------:R-:W-:Y:S02]  /*18df0*/  FSEL R8, R132, -INF , !P0 ;  /* 0xff80000084087808 */ /* 0x000fe40004000000 */
[-C--:B------:R-:W-:Y:S02]  /*18e00*/  ISETP.GE.AND P0, PT, R3, R220.reuse, PT ;  /* 0x000000dc0300720c */ /* 0x080fe40003f06270 */
[----:B------:R-:W-:Y:S02]  /*18e10*/  FSEL R20, R178, -INF , !P1 ;  /* 0xff800000b2147808 */ /* 0x000fe40004800000 */
[----:B------:R-:W-:Y:S02]  /*18e20*/  @P6 LOP3.LUT R0, R0, 0x40, RZ, 0xfc, !PT ;  /* 0x0000004000006812 */ /* 0x000fe400078efcff */
[----:B------:R-:W-:Y:S02]  /*18e30*/  ISETP.GE.AND P1, PT, R5, R220, PT ;  /* 0x000000dc0500720c */ /* 0x000fe40003f26270 */
[----:B------:R-:W-:-:S02]  /*18e40*/  ISETP.LT.OR P0, PT, R3, R216, P0 ;  /* 0x000000d80300720c */ /* 0x000fc40000701670 */
[----:B------:R-:W-:Y:S02]  /*18e50*/  IADD3 R4, R2, 0x19, RZ ;  /* 0x0000001902047810 */ /* 0x000fe40007ffe0ff */
[----:B------:R-:W-:Y:S02]  /*18e60*/  LOP3.LUT R0, R0, 0xffffff7f, RZ, 0xc0, !PT ;  /* 0xffffff7f00007812 */ /* 0x000fe400078ec0ff */
[----:B------:R-:W-:Y:S02]  /*18e70*/  ISETP.LT.OR P1, PT, R5, R216, P1 ;  /* 0x000000d80500720c */ /* 0x000fe40000f21670 */
[----:B------:R-:W-:Y:S02]  /*18e80*/  FSEL R18, R134, -INF , !P0 ;  /* 0xff80000086127808 */ /* 0x000fe40004000000 */
[----:B------:R-:W-:Y:S02]  /*18e90*/  ISETP.GE.AND P0, PT, R4, R221, PT ;  /* 0x000000dd0400720c */ /* 0x000fe40003f06270 */
[----:B------:R-:W-:-:S02]  /*18ea0*/  @P5 LOP3.LUT R0, R0, 0x80, RZ, 0xfc, !PT ;  /* 0x0000008000005812 */ /* 0x000fc400078efcff */
[----:B------:R-:W-:Y:S02]  /*18eb0*/  FSEL R19, R179, -INF , !P1 ;  /* 0xff800000b3137808 */ /* 0x000fe40004800000 */
[----:B------:R-:W-:Y:S02]  /*18ec0*/  ISETP.GE.AND P1, PT, R2, R218, PT ;  /* 0x000000da0200720c */ /* 0x000fe40003f26270 */
[----:B------:R-:W-:Y:S02]  /*18ed0*/  ISETP.LT.OR P0, PT, R4, R217, P0 ;  /* 0x000000d90400720c */ /* 0x000fe40000701670 */
[----:B------:R-:W-:Y:S02]  /*18ee0*/  LOP3.LUT R0, R0, 0xfffffeff, RZ, 0xc0, !PT ;  /* 0xfffffeff00007812 */ /* 0x000fe400078ec0ff */
[----:B------:R-:W-:Y:S02]  /*18ef0*/  ISETP.LT.OR P6, PT, R2, R214, P1 ;  /* 0x000000d60200720c */ /* 0x000fe40000fc1670 */
[----:B------:R-:W-:-:S02]  /*18f00*/  FSEL R6, R133, -INF , !P0 ;  /* 0xff80000085067808 */ /* 0x000fc40004000000 */
[----:B------:R-:W-:Y:S02]  /*18f10*/  FMNMX.FTZ R2, R223, R7, !PT ;  /* 0x00000007df027209 */ /* 0x000fe40007810000 */
[----:B------:R-:W-:Y:S02]  /*18f20*/  ISETP.GE.AND P0, PT, R4, R220, PT ;  /* 0x000000dc0400720c */ /* 0x000fe40003f06270 */
[----:B------:R-:W-:Y:S02]  /*18f30*/  LOP3.LUT R0, R0, 0xffffffdf, RZ, 0xc0, !PT ;  /* 0xffffffdf00007812 */ /* 0x000fe400078ec0ff */
[----:B------:R-:W-:Y:S02]  /*18f40*/  FMNMX.FTZ R2, R15, R2, !PT ;  /* 0x000000020f027209 */ /* 0x000fe40007810000 */
[----:B------:R-:W-:Y:S02]  /*18f50*/  ISETP.LT.OR P0, PT, R4, R216, P0 ;  /* 0x000000d80400720c */ /* 0x000fe40000701670 */
[----:B------:R-:W-:-:S02]  /*18f60*/  @P2 LOP3.LUT R0, R0, 0x20, RZ, 0xfc, !PT ;  /* 0x0000002000002812 */ /* 0x000fc400078efcff */
[----:B------:R-:W-:Y:S02]  /*18f70*/  FMNMX.FTZ R2, R14, R2, !PT ;  /* 0x000000020e027209 */ /* 0x000fe40007810000 */
[----:B------:R-:W-:Y:S02]  /*18f80*/  FSEL R17, R135, -INF , !P0 ;  /* 0xff80000087117808 */ /* 0x000fe40004000000 */
[----:B------:R-:W-:Y:S02]  /*18f90*/  @P4 LOP3.LUT R0, R0, 0x100, RZ, 0xfc, !PT ;  /* 0x0000010000004812 */ /* 0x000fe400078efcff */
[----:B------:R-:W-:Y:S02]  /*18fa0*/  ISETP.GE.AND P0, PT, R5, R219, PT ;  /* 0x000000db0500720c */ /* 0x000fe40003f06270 */
[----:B------:R-:W-:Y:S02]  /*18fb0*/  FMNMX.FTZ R2, R11, R2, !PT ;  /* 0x000000020b027209 */ /* 0x000fe40007810000 */
[----:B------:R-:W-:-:S02]  /*18fc0*/  LOP3.LUT R0, R0, 0xfffffdff, RZ, 0xc0, !PT ;  /* 0xfffffdff00007812 */ /* 0x000fc400078ec0ff */
[----:B------:R-:W-:Y:S02]  /*18fd0*/  ISETP.LT.OR P0, PT, R5, R215, P0 ;  /* 0x000000d70500720c */ /* 0x000fe40000701670 */
[----:B------:R-:W-:Y:S02]  /*18fe0*/  FMNMX.FTZ R2, R10, R2, !PT ;  /* 0x000000020a027209 */ /* 0x000fe40007810000 */
[----:B------:R-:W-:Y:S02]  /*18ff0*/  @P6 LOP3.LUT R0, R0, 0x200, RZ, 0xfc, !PT ;  /* 0x0000020000006812 */ /* 0x000fe400078efcff */
[----:B------:R-:W-:Y:S02]  /*19000*/  FMNMX.FTZ R2, R9, R2, !PT ;  /* 0x0000000209027209 */ /* 0x000fe40007810000 */
[C---:B------:R-:W-:Y:S02]  /*19010*/  LOP3.LUT P6, RZ, R0.reuse, 0x20, RZ, 0xc0, !PT ;  /* 0x0000002000ff7812 */ /* 0x040fe400078cc0ff */
[----:B------:R-:W-:-:S02]  /*19020*/  LOP3.LUT R0, R0, 0xffffffef, RZ, 0xc0, !PT ;  /* 0xffffffef00007812 */ /* 0x000fc400078ec0ff */
[----:B------:R-:W-:Y:S02]  /*19030*/  FMNMX.FTZ R2, R8, R2, !PT ;  /* 0x0000000208027209 */ /* 0x000fe40007810000 */
[----:B------:R-:W-:Y:S02]  /*19040*/  @P0 LOP3.LUT R0, R0, 0x10, RZ, 0xfc, !PT ;  /* 0x0000001000000812 */ /* 0x000fe400078efcff */
[C---:B------:R-:W-:Y:S02]  /*19050*/  ISETP.GE.AND P0, PT, R3.reuse, R219, PT ;  /* 0x000000db0300720c */ /* 0x040fe40003f06270 */
[----:B------:R-:W-:Y:S02]  /*19060*/  FMNMX.FTZ R2, R6, R2, !PT ;  /* 0x0000000206027209 */ /* 0x000fe40007810000 */
[C---:B------:R-:W-:Y:S02]  /*19070*/  ISETP.GE.AND P2, PT, R3.reuse, R218, PT ;  /* 0x000000da0300720c */ /* 0x040fe40003f46270 */
[----:B------:R-:W-:-:S02]  /*19080*/  ISETP.LT.OR P4, PT, R3, R215, P0 ;  /* 0x000000d70300720c */ /* 0x000fc40000781670 */
[----:B------:R-:W-:Y:S02]  /*19090*/  ISETP.LT.OR P2, PT, R3, R214, P2 ;  /* 0x000000d60300720c */ /* 0x000fe40001741670 */
[----:B------:R-:W1:Y:S02]  /*190a0*/  SHFL.BFLY PT, R3, R2, 0x2, 0x1f ;  /* 0x0c401f0002037f89 */ /* 0x000e6400000e0000 */
[----:B-1----:R-:W-:-:S05]  /*190b0*/  FMNMX.FTZ R2, R2, R3, !PT ;  /* 0x0000000302027209 */ /* 0x002fca0007810000 */
[----:B------:R-:W1:Y:S01]  /*190c0*/  SHFL.BFLY PT, R3, R2, 0x1, 0x1f ;  /* 0x0c201f0002037f89 */ /* 0x000e6200000e0000 */
[----:B------:R-:W-:-:S04]  /*190d0*/  ISETP.GE.AND P0, PT, R4, R219, PT ;  /* 0x000000db0400720c */ /* 0x000fc80003f06270 */
[----:B------:R-:W-:Y:S02]  /*190e0*/  ISETP.LT.OR P5, PT, R4, R215, P0 ;  /* 0x000000d70400720c */ /* 0x000fe400007a1670 */
[----:B------:R-:W-:Y:S02]  /*190f0*/  FSEL R25, R185, -INF , !P3 ;  /* 0xff800000b9197808 */ /* 0x000fe40005800000 */
[----:B-1----:R-:W-:-:S04]  /*19100*/  FMNMX.FTZ R135, R2, R3, !PT ;  /* 0x0000000302877209 */ /* 0x002fc80007810000 */
[C---:B------:R-:W-:Y:S01]  /*19110*/  FSETP.NEU.FTZ.AND P0, PT, R135.reuse, -INF , PT ;  /* 0xff8000008700780b */ /* 0x040fe20003f1d000 */
        /* <DEDUP_REMOVED lines=9> */
[----:B------:R-:W-:Y:S01]  /*191b0*/  FFMA.FTZ R185, R6, c[0x0][0x23c], -R2 ;  /* 0x00008f0006b97a23 */ /* 0x000fe20000010802 */
[----:B------:R-:W-:-:S04]  /*191c0*/  FMNMX.FTZ R2, R213, R16, !PT ;  /* 0x00000010d5027209 */ /* 0x000fc80007810000 */
[----:B------:R-:W-:-:S04]  /*191d0*/  FMNMX.FTZ R2, R23, R2, !PT ;  /* 0x0000000217027209 */ /* 0x000fc80007810000 */
[----:B------:R-:W-:-:S04]  /*191e0*/  FMNMX.FTZ R2, R22, R2, !PT ;  /* 0x0000000216027209 */ /* 0x000fc80007810000 */
[----:B------:R-:W-:-:S04]  /*191f0*/  FMNMX.FTZ R2, R21, R2, !PT ;  /* 0x0000000215027209 */ /* 0x000fc80007810000 */
[----:B------:R-:W-:-:S04]  /*19200*/  FMNMX.FTZ R2, R20, R2, !PT ;  /* 0x0000000214027209 */ /* 0x000fc80007810000 */
[----:B------:R-:W-:-:S04]  /*19210*/  FMNMX.FTZ R2, R19, R2, !PT ;  /* 0x0000000213027209 */ /* 0x000fc80007810000 */
[----:B------:R-:W-:Y:S02]  /*19220*/  FMNMX.FTZ R2, R18, R2, !PT ;  /* 0x0000000212027209 */ /* 0x000fe40007810000 */
[----:B------:R-:W-:Y:S02]  /*19230*/  FSEL R3, R135, RZ, P0 ;  /* 0x000000ff87037208 */ /* 0x000fe40000000000 */
[----:B------:R-:W-:-:S03]  /*19240*/  FMNMX.FTZ R2, R17, R2, !PT ;  /* 0x0000000211027209 */ /* 0x000fc60007810000 */
[----:B------:R-:W-:Y:S02]  /*19250*/  FADD.FTZ R136, R223, -R3 ;  /* 0x80000003df887221 */ /* 0x000fe40000010000 */
[----:B------:R-:W1:Y:S02]  /*19260*/  SHFL.BFLY PT, R3, R2, 0x2, 0x1f ;  /* 0x0c401f0002037f89 */ /* 0x000e6400000e0000 */
[----:B-1----:R-:W-:-:S05]  /*19270*/  FMNMX.FTZ R2, R2, R3, !PT ;  /* 0x0000000302027209 */ /* 0x002fca0007810000 */
[----:B------:R-:W1:Y:S01]  /*19280*/  SHFL.BFLY PT, R3, R2, 0x1, 0x1f ;  /* 0x0c201f0002037f89 */ /* 0x000e6200000e0000 */
[-C--:B------:R-:W-:Y:S02]  /*19290*/  ISETP.GE.AND P3, PT, R5, R218.reuse, PT ;  /* 0x000000da0500720c */ /* 0x080fe40003f66270 */
[----:B------:R-:W-:Y:S02]  /*192a0*/  ISETP.GE.AND P1, PT, R4, R218, PT ;  /* 0x000000da0400720c */ /* 0x000fe40003f26270 */
[----:B-1----:R-:W-:-:S04]  /*192b0*/  FMNMX.FTZ R134, R2, R3, !PT ;  /* 0x0000000302867209 */ /* 0x002fc80007810000 */
[----:B------:R-:W-:-:S04]  /*192c0*/  FSETP.NEU.FTZ.AND P0, PT, R134, -INF , PT ;  /* 0xff8000008600780b */ /* 0x000fc80003f1d000 */
[----:B------:R-:W-:-:S05]  /*192d0*/  FSEL R2, R134, RZ, P0 ;  /* 0x000000ff86027208 */ /* 0x000fca0000000000 */
[----:B------:R-:W-:Y:S02]  /*192e0*/  FADD.FTZ R8, R213, -R2 ;  /* 0x80000002d5087221 */ /* 0x000fe40000010000 */
[----:B------:R-:W-:Y:S01]  /*192f0*/  FMUL.FTZ R2, R134, c[0x0][0x23c] ;  /* 0x00008f0086027a20 */ /* 0x000fe20000410000 */
[----:B------:R-:W-:-:S04]  /*19300*/  ISETP.LT.OR P3, PT, R5, R214, P3 ;  /* 0x000000d60500720c */ /* 0x000fc80001f61670 */
[----:B------:R-:W-:Y:S02]  /*19310*/  FSEL R2, R2, RZ, P0 ;  /* 0x000000ff02027208 */ /* 0x000fe40000000000 */
[----:B------:R-:W-:Y:S02]  /*19320*/  ISETP.LT.OR P1, PT, R4, R214, P1 ;  /* 0x000000d60400720c */ /* 0x000fe40000f21670 */
[----:B------:R-:W-:Y:S01]  /*19330*/  FSEL R5, R180, -INF , !P4 ;  /* 0xff800000b4057808 */ /* 0x000fe20006000000 */
[--C-:B------:R-:W-:Y:S01]  /*19340*/  FFMA.FTZ R3, R16, c[0x0][0x23c], -R2.reuse ;  /* 0x00008f0010037a23 */ /* 0x100fe20000010802 */
[----:B------:R-:W-:Y:S01]  /*19350*/  FSEL R4, R181, -INF , !P5 ;  /* 0xff800000b5047808 */ /* 0x000fe20006800000 */
[--C-:B------:R-:W-:Y:S02]  /*19360*/  FFMA.FTZ R23, R23, c[0x0][0x23c], -R2.reuse ;  /* 0x00008f0017177a23 */ /* 0x100fe40000010802 */
[--C-:B------:R-:W-:Y:S02]  /*19370*/  FFMA.FTZ R139, R22, c[0x0][0x23c], -R2.reuse ;  /* 0x00008f00168b7a23 */ /* 0x100fe40000010802 */
[----:B------:R-:W-:-:S02]  /*19380*/  FFMA.FTZ R172, R21, c[0x0][0x23c], -R2 ;  /* 0x00008f0015ac7a23 */ /* 0x000fc40000010802 */
[--C-:B------:R-:W-:Y:S02]  /*19390*/  FFMA.FTZ R174, R20, c[0x0][0x23c], -R2.reuse ;  /* 0x00008f0014ae7a23 */ /* 0x100fe40000010802 */
[--C-:B------:R-:W-:Y:S02]  /*193a0*/  FFMA.FTZ R179, R19, c[0x0][0x23c], -R2.reuse ;  /* 0x00008f0013b37a23 */ /* 0x100fe40000010802 */
[--C-:B------:R-:W-:Y:S02]  /*193b0*/  FFMA.FTZ R180, R18, c[0x0][0x23c], -R2.reuse ;  /* 0x00008f0012b47a23 */ /* 0x100fe40000010802 */
[----:B------:R-:W-:Y:S01]  /*193c0*/  FFMA.FTZ R181, R17, c[0x0][0x23c], -R2 ;  /* 0x00008f0011b57a23 */ /* 0x000fe20000010802 */
[----:B------:R-:W-:Y:S01]  /*193d0*/  FMNMX.FTZ R2, R212, R24, !PT ;  /* 0x00000018d4027209 */ /* 0x000fe20007810000 */
[----:B------:R-:W-:-:S03]  /*193e0*/  FMUL.FTZ R8, R8, c[0x0][0x23c] ;  /* 0x00008f0008087a20 */ /* 0x000fc60000410000 */
[----:B------:R-:W-:-:S04]  /*193f0*/  FMNMX.FTZ R2, R27, R2, !PT ;  /* 0x000000021b027209 */ /* 0x000fc80007810000 */
[----:B------:R-:W-:Y:S01]  /*19400*/  FMNMX.FTZ R2, R26, R2, !PT ;  /* 0x000000021a027209 */ /* 0x000fe20007810000 */
[----:B------:R-:W-:Y:S01]  /*19410*/  MUFU.EX2 R3, R3 ;  /* 0x0000000300037308 */ /* 0x000fe20000000800 */
[----:B------:R-:W-:Y:S02]  /*19420*/  LOP3.LUT P0, RZ, R0, 0x10, RZ, 0xc0, !PT ;  /* 0x0000001000ff7812 */ /* 0x000fe4000780c0ff */
[----:B------:R-:W-:Y:S02]  /*19430*/  FSEL R7, R224, -INF , !P6 ;  /* 0xff800000e0077808 */ /* 0x000fe40007000000 */
[----:B------:R-:W-:-:S03]  /*19440*/  FMNMX.FTZ R9, R25, R2, !PT ;  /* 0x0000000219097209 */ /* 0x000fc60007810000 */
[----:B------:R-:W1:Y:S01]  /*19450*/  MUFU.EX2 R8, R8 ;  /* 0x0000000800087308 */ /* 0x000e620000000800 */
[----:B------:R-:W-:Y:S02]  /*19460*/  FSEL R6, R225, -INF , !P0 ;  /* 0xff800000e1067808 */ /* 0x000fe40004000000 */
[----:B------:R-:W-:-:S05]  /*19470*/  FMNMX.FTZ R9, R7, R9, !PT ;  /* 0x0000000907097209 */ /* 0x000fca0007810000 */
[----:B------:R-:W3:Y:S01]  /*19480*/  MUFU.EX2 R2, R23 ;  /* 0x0000001700027308 */ /* 0x000ee20000000800 */
[----:B------:R-:W-:-:S04]  /*19490*/  FMNMX.FTZ R9, R6, R9, !PT ;  /* 0x0000000906097209 */ /* 0x000fc80007810000 */
[----:B------:R-:W-:Y:S01]  /*194a0*/  FMNMX.FTZ R9, R5, R9, !PT ;  /* 0x0000000905097209 */ /* 0x000fe20007810000 */
[----:B-1----:R-:W-:-:S03]  /*194b0*/  FFMA.FTZ R210, R210, R8, R3 ;  /* 0x00000008d2d27223 */ /* 0x002fc60000010003 */
[----:B------:R-:W-:Y:S01]  /*194c0*/  FMNMX.FTZ R133, R4, R9, !PT ;  /* 0x0000000904857209 */ /* 0x000fe20007810000 */
[C---:B---3--:R-:W-:Y:S01]  /*194d0*/  FADD.FTZ R138, R2.reuse, R210 ;  /* 0x000000d2028a7221 */ /* 0x048fe20000010000 */
[----:B------:R-:W-:-:S03]  /*194e0*/  F2FP.PACK_AB R21, R2, R3 ;  /* 0x000000030215723e */ /* 0x000fc600000000ff */
[----:B------:R-:W1:Y:S02]  /*194f0*/  SHFL.BFLY PT, R2, R133, 0x2, 0x1f ;  /* 0x0c401f0085027f89 */ /* 0x000e6400000e0000 */
[----:B-1----:R-:W-:-:S05]  /*19500*/  FMNMX.FTZ R133, R133, R2, !PT ;  /* 0x0000000285857209 */ /* 0x002fca0007810000 */
[----:B------:R-:W1:Y:S01]  /*19510*/  SHFL.BFLY PT, R2, R133, 0x1, 0x1f ;  /* 0x0c201f0085027f89 */ /* 0x000e6200000e0000 */
[----:B------:R-:W-:Y:S02]  /*19520*/  LOP3.LUT P6, RZ, R0, 0x200, RZ, 0xc0, !PT ;  /* 0x0000020000ff7812 */ /* 0x000fe400078cc0ff */
[----:B-1----:R-:W-:-:S04]  /*19530*/  FMNMX.FTZ R133, R133, R2, !PT ;  /* 0x0000000285857209 */ /* 0x002fc80007810000 */
[----:B------:R-:W-:-:S04]  /*19540*/  FSETP.NEU.FTZ.AND P0, PT, R133, -INF , PT ;  /* 0xff8000008500780b */ /* 0x000fc80003f1d000 */
[----:B------:R-:W-:-:S05]  /*19550*/  FSEL R2, R133, RZ, P0 ;  /* 0x000000ff85027208 */ /* 0x000fca0000000000 */
[----:B------:R-:W-:Y:S02]  /*19560*/  FADD.FTZ R10, R212, -R2 ;  /* 0x80000002d40a7221 */ /* 0x000fe40000010000 */
[----:B------:R-:W-:Y:S01]  /*19570*/  FMUL.FTZ R2, R133, c[0x0][0x23c] ;  /* 0x00008f0085027a20 */ /* 0x000fe20000410000 */
[----:B------:R-:W-:-:S04]  /*19580*/  FSEL R3, R206, -INF , !P6 ;  /* 0xff800000ce037808 */ /* 0x000fc80007000000 */
[----:B------:R-:W-:Y:S02]  /*19590*/  FSEL R2, R2, RZ, P0 ;  /* 0x000000ff02027208 */ /* 0x000fe40000000000 */
[C---:B------:R-:W-:Y:S02]  /*195a0*/  LOP3.LUT P0, RZ, R0.reuse, 0x1, RZ, 0xc0, !PT ;  /* 0x0000000100ff7812 */ /* 0x040fe4000780c0ff */
[----:B------:R-:W-:Y:S01]  /*195b0*/  LOP3.LUT P4, RZ, R0, 0x100, RZ, 0xc0, !PT ;  /* 0x0000010000ff7812 */ /* 0x000fe2000788c0ff */
[----:B------:R-:W-:Y:S01]  /*195c0*/  FFMA.FTZ R229, R4, c[0x0][0x23c], -R2 ;  /* 0x00008f0004e57a23 */ /* 0x000fe20000010802 */
[C---:B------:R-:W-:Y:S02]  /*195d0*/  LOP3.LUT P5, RZ, R0.reuse, 0x80, RZ, 0xc0, !PT ;  /* 0x0000008000ff7812 */ /* 0x040fe400078ac0ff */
[----:B------:R-:W-:Y:S02]  /*195e0*/  LOP3.LUT P6, RZ, R0, 0x40, RZ, 0xc0, !PT ;  /* 0x0000004000ff7812 */ /* 0x000fe400078cc0ff */
[----:B------:R-:W-:-:S02]  /*195f0*/  FSEL R4, R207, -INF , !P0 ;  /* 0xff800000cf047808 */ /* 0x000fc40004000000 */
[----:B------:R-:W-:Y:S01]  /*19600*/  FMNMX.FTZ R0, R222, R3, !PT ;  /* 0x00000003de007209 */ /* 0x000fe20007810000 */
[--C-:B------:R-:W-:Y:S01]  /*19610*/  FFMA.FTZ R228, R5, c[0x0][0x23c], -R2.reuse ;  /* 0x00008f0005e47a23 */ /* 0x100fe20000010802 */
[----:B------:R-:W-:Y:S02]  /*19620*/  FSEL R5, R186, -INF , !P6 ;  /* 0xff800000ba057808 */ /* 0x000fe40007000000 */
[----:B------:R-:W-:Y:S02]  /*19630*/  FMNMX.FTZ R0, R4, R0, !PT ;  /* 0x0000000004007209 */ /* 0x000fe40007810000 */
[----:B------:R-:W-:Y:S02]  /*19640*/  FSEL R9, R187, -INF , !P5 ;  /* 0xff800000bb097808 */ /* 0x000fe40006800000 */
[----:B------:R-:W-:Y:S01]  /*19650*/  FMNMX.FTZ R0, R5, R0, !PT ;  /* 0x0000000005007209 */ /* 0x000fe20007810000 */
[--C-:B------:R-:W-:Y:S02]  /*19660*/  FFMA.FTZ R16, R24, c[0x0][0x23c], -R2.reuse ;  /* 0x00008f0018107a23 */ /* 0x100fe40000010802 */
[----:B------:R-:W-:-:S02]  /*19670*/  FFMA.FTZ R224, R6, c[0x0][0x23c], -R2 ;  /* 0x00008f0006e07a23 */ /* 0x000fc40000010802 */
[--C-:B------:R-:W-:Y:S02]  /*19680*/  FFMA.FTZ R18, R27, c[0x0][0x23c], -R2.reuse ;  /* 0x00008f001b127a23 */ /* 0x100fe40000010802 */
[--C-:B------:R-:W-:Y:S02]  /*19690*/  FFMA.FTZ R22, R26, c[0x0][0x23c], -R2.reuse ;  /* 0x00008f001a167a23 */ /* 0x100fe40000010802 */
[--C-:B------:R-:W-:Y:S02]  /*196a0*/  FFMA.FTZ R23, R25, c[0x0][0x23c], -R2.reuse ;  /* 0x00008f0019177a23 */ /* 0x100fe40000010802 */
[----:B------:R-:W-:Y:S01]  /*196b0*/  FFMA.FTZ R223, R7, c[0x0][0x23c], -R2 ;  /* 0x00008f0007df7a23 */ /* 0x000fe20000010802 */
[----:B------:R-:W-:Y:S01]  /*196c0*/  FMNMX.FTZ R2, R9, R0, !PT ;  /* 0x0000000009027209 */ /* 0x000fe20007810000 */
[----:B------:R-:W-:Y:S01]  /*196d0*/  FMUL.FTZ R6, R10, c[0x0][0x23c] ;  /* 0x00008f000a067a20 */ /* 0x000fe20000410000 */
[----:B------:R-:W-:Y:S01]  /*196e0*/  FSEL R10, R226, -INF , !P4 ;  /* 0xff800000e20a7808 */ /* 0x000fe20006000000 */
[----:B------:R-:W-:Y:S01]  /*196f0*/  MUFU.EX2 R16, R16 ;  /* 0x0000001000107308 */ /* 0x000fe20000000800 */
[----:B------:R-:W-:-:S02]  /*19700*/  FSEL R11, R227, -INF , !P3 ;  /* 0xff800000e30b7808 */ /* 0x000fc40005800000 */
[----:B------:R-:W-:-:S05]  /*19710*/  FMNMX.FTZ R2, R10, R2, !PT ;  /* 0x000000020a027209 */ /* 0x000fca0007810000 */
[----:B------:R-:W1:Y:S01]  /*19720*/  MUFU.EX2 R0, R6 ;  /* 0x0000000600007308 */ /* 0x000e620000000800 */
[----:B------:R-:W-:Y:S02]  /*19730*/  FSEL R15, R182, -INF , !P2 ;  /* 0xff800000b60f7808 */ /* 0x000fe40005000000 */
[----:B------:R-:W-:Y:S02]  /*19740*/  FMNMX.FTZ R2, R11, R2, !PT ;  /* 0x000000020b027209 */ /* 0x000fe40007810000 */
[----:B------:R-:W-:Y:S02]  /*19750*/  FSEL R14, R183, -INF , !P1 ;  /* 0xff800000b70e7808 */ /* 0x000fe40004800000 */
[----:B------:R-:W-:-:S04]  /*19760*/  FMNMX.FTZ R2, R15, R2, !PT ;  /* 0x000000020f027209 */ /* 0x000fc80007810000 */
[----:B------:R-:W-:Y:S01]  /*19770*/  FMNMX.FTZ R2, R14, R2, !PT ;  /* 0x000000020e027209 */ /* 0x000fe20007810000 */
[-C--:B-1----:R-:W-:Y:S02]  /*19780*/  FFMA.FTZ R17, R208, R0.reuse, R16 ;  /* 0x00000000d0117223 */ /* 0x082fe40000010010 */
        /* <DEDUP_REMOVED lines=32> */
[----:B------:R-:W1:Y:S02]  /*19990*/  SHFL.BFLY PT, R0, R2, 0x2, 0x1f ;  /* 0x0c401f0002007f89 */ /* 0x000e6400000e0000 */
[----:B-1----:R-:W-:-:S05]  /*199a0*/  FMNMX.FTZ R0, R0, R2, !PT ;  /* 0x0000000200007209 */ /* 0x002fca0007810000 */
[----:B------:R-:W1:Y:S02]  /*199b0*/  SHFL.BFLY PT, R2, R0, 0x1, 0x1f ;  /* 0x0c201f0000027f89 */ /* 0x000e6400000e0000 */
[----:B-1----:R-:W-:-:S04]  /*199c0*/  FMNMX.FTZ R132, R0, R2, !PT ;  /* 0x0000000200847209 */ /* 0x002fc80007810000 */
[----:B------:R-:W-:-:S04]  /*199d0*/  FSETP.NEU.FTZ.AND P0, PT, R132, -INF , PT ;  /* 0xff8000008400780b */ /* 0x000fc80003f1d000 */
[----:B------:R-:W-:-:S05]  /*199e0*/  FSEL R0, R132, RZ, P0 ;  /* 0x000000ff84007208 */ /* 0x000fca0000000000 */
[----:B------:R-:W-:Y:S02]  /*199f0*/  FADD.FTZ R6, R222, -R0 ;  /* 0x80000000de067221 */ /* 0x000fe40000010000 */
[----:B------:R-:W-:-:S05]  /*19a00*/  FMUL.FTZ R0, R132, c[0x0][0x23c] ;  /* 0x00008f0084007a20 */ /* 0x000fca0000410000 */
[----:B------:R-:W-:-:S05]  /*19a10*/  FSEL R0, R0, RZ, P0 ;  /* 0x000000ff00007208 */ /* 0x000fca0000000000 */
[--C-:B------:R-:W-:Y:S02]  /*19a20*/  FFMA.FTZ R2, R4, c[0x0][0x23c], -R0.reuse ;  /* 0x00008f0004027a23 */ /* 0x100fe40000010800 */
[----:B------:R-:W-:Y:S02]  /*19a30*/  FFMA.FTZ R3, R3, c[0x0][0x23c], -R0 ;  /* 0x00008f0003037a23 */ /* 0x000fe40000010800 */
[----:B------:R1:W-:Y:S08]  /*19a40*/  MUFU.EX2 R7, R2 ;  /* 0x0000000200077308 */ /* 0x0003f00000000800 */
[----:B------:R3:W-:Y:S01]  /*19a50*/  MUFU.EX2 R19, R3 ;  /* 0x0000000300137308 */ /* 0x0007e20000000800 */
[----:B-1----:R-:W-:-:S07]  /*19a60*/  FMUL.FTZ R2, R6, c[0x0][0x23c] ;  /* 0x00008f0006027a20 */ /* 0x002fce0000410000 */
[----:B------:R-:W1:Y:S01]  /*19a70*/  MUFU.EX2 R2, R2 ;  /* 0x0000000200027308 */ /* 0x000e620000000800 */
[----:B---3--:R-:W-:-:S07]  /*19a80*/  FFMA.FTZ R3, R5, c[0x0][0x23c], -R0 ;  /* 0x00008f0005037a23 */ /* 0x008fce0000010800 */
[----:B------:R3:W1:Y:S02]  /*19a90*/  MUFU.EX2 R6, R3 ;  /* 0x0000000300067308 */ /* 0x0006640000000800 */
[----:B---3--:R-:W-:-:S06]  /*19aa0*/  FFMA.FTZ R3, R9, c[0x0][0x23c], -R0 ;  /* 0x00008f0009037a23 */ /* 0x008fcc0000010800 */
[----:B------:R3:W2:Y:S01]  /*19ab0*/  MUFU.EX2 R5, R3 ;  /* 0x0000000300057308 */ /* 0x0006a20000000800 */
[----:B-1----:R-:W-:-:S04]  /*19ac0*/  FFMA.FTZ R9, R209, R2, R19 ;  /* 0x00000002d1097223 */ /* 0x002fc80000010013 */
[----:B------:R-:W-:Y:S02]  /*19ad0*/  FADD.FTZ R9, R7, R9 ;  /* 0x0000000907097221 */ /* 0x000fe40000010000 */
[----:B---3--:R-:W-:-:S04]  /*19ae0*/  FFMA.FTZ R3, R10, c[0x0][0x23c], -R0 ;  /* 0x00008f000a037a23 */ /* 0x008fc80000010800 */
[----:B------:R1:W3:Y:S01]  /*19af0*/  MUFU.EX2 R4, R3 ;  /* 0x0000000300047308 */ /* 0x0002e20000000800 */
[--C-:B------:R-:W-:Y:S02]  /*19b00*/  FFMA.FTZ R73, R15, c[0x0][0x23c], -R0.reuse ;  /* 0x00008f000f497a23 */ /* 0x100fe40000010800 */
[--C-:B------:R-:W-:Y:S02]  /*19b10*/  FFMA.FTZ R76, R14, c[0x0][0x23c], -R0.reuse ;  /* 0x00008f000e4c7a23 */ /* 0x100fe40000010800 */
[----:B-1----:R-:W-:Y:S02]  /*19b20*/  FFMA.FTZ R3, R11, c[0x0][0x23c], -R0 ;  /* 0x00008f000b037a23 */ /* 0x002fe40000010800 */
[----:B------:R-:W-:-:S04]  /*19b30*/  FADD.FTZ R0, R6, R9 ;  /* 0x0000000906007221 */ /* 0x000fc80000010000 */
[----:B------:R-:W1:Y:S01]  /*19b40*/  MUFU.EX2 R3, R3 ;  /* 0x0000000300037308 */ /* 0x000e620000000800 */
[----:B--2---:R-:W-:Y:S01]  /*19b50*/  FADD.FTZ R0, R5, R0 ;  /* 0x0000000005007221 */ /* 0x004fe20000010000 */
[----:B------:R-:W-:-:S03]  /*19b60*/  F2FP.PACK_AB R88, R7, R19 ;  /* 0x000000130758723e */ /* 0x000fc600000000ff */
[----:B---3--:R-:W-:Y:S02]  /*19b70*/  FADD.FTZ R0, R4, R0 ;  /* 0x0000000004007221 */ /* 0x008fe40000010000 */
[----:B------:R-:W-:Y:S01]  /*19b80*/  IMAD.MOV.U32 R19, RZ, RZ, R188 ;  /* 0x000000ffff137224 */ /* 0x000fe200078e00bc */
[----:B------:R-:W-:Y:S01]  /*19b90*/  ULOP3.LUT UR4, UR33, UR31, URZ, 0x3c, !UPT ;  /* 0x0000001f21047292 */ /* 0x000fe2000f8e3c3f */
[----:B------:R-:W-:Y:S01]  /*19ba0*/  MUFU.EX2 R14, R137 ;  /* 0x00000089000e7308 */ /* 0x000fe20000000800 */
[C---:B-1----:R-:W-:Y:S02]  /*19bb0*/  FADD.FTZ R188, R3.reuse, R0 ;  /* 0x0000000003bc7221 */ /* 0x042fe40000010000 */
[----:B------:R-:W-:Y:S01]  /*19bc0*/  FMUL.FTZ R0, R136, c[0x0][0x23c] ;  /* 0x00008f0088007a20 */ /* 0x000fe20000410000 */
[----:B------:R-:W-:-:S04]  /*19bd0*/  F2FP.PACK_AB R77, R3, R4 ;  /* 0x00000004034d723e */ /* 0x000fc800000000ff */
[----:B------:R-:W1:Y:S01]  /*19be0*/  MUFU.EX2 R3, R18 ;  /* 0x0000001200037308 */ /* 0x000e620000000800 */
[----:B------:R-:W-:Y:S01]  /*19bf0*/  F2FP.PACK_AB R72, R5, R6 ;  /* 0x000000060548723e */ /* 0x000fe200000000ff */
[-C--:B------:R-:W-:Y:S02]  /*19c00*/  FMUL.FTZ R198, R94, R2.reuse ;  /* 0x000000025ec67220 */ /* 0x080fe40000410000 */
[----:B------:R-:W-:-:S04]  /*19c10*/  FMUL.FTZ R197, R95, R2 ;  /* 0x000000025fc57220 */ /* 0x000fc80000410000 */
[----:B------:R-:W2:Y:S01]  /*19c20*/  MUFU.EX2 R0, R0 ;  /* 0x0000000000007308 */ /* 0x000ea20000000800 */
[----:B------:R-:W-:Y:S02]  /*19c30*/  IMAD.MOV.U32 R9, RZ, RZ, R190 ;  /* 0x000000ffff097224 */ /* 0x000fe400078e00be */
[----:B------:R-:W-:Y:S02]  /*19c40*/  IMAD.MOV.U32 R6, RZ, RZ, R29 ;  /* 0x000000ffff067224 */ /* 0x000fe400078e001d */
[----:B------:R-:W-:Y:S02]  /*19c50*/  IMAD.MOV.U32 R94, RZ, RZ, R230 ;  /* 0x000000ffff5e7224 */ /* 0x000fe400078e00e6 */
[----:B------:R-:W-:Y:S02]  /*19c60*/  IMAD.MOV.U32 R95, RZ, RZ, R231 ;  /* 0x000000ffff5f7224 */ /* 0x000fe400078e00e7 */
        /* <DEDUP_REMOVED lines=30> */
[----:B------:R-:W-:Y:S01]  /*19e50*/  LOP3.LUT R2, R31, UR4, RZ, 0x3c, !PT ;  /* 0x000000041f027c12 */ /* 0x000fe2000f8e3cff */
[----:B------:R-:W-:-:S04]  /*19e60*/  IMAD.MOV.U32 R125, RZ, RZ, R232 ;  /* 0x000000ffff7d7224 */ /* 0x000fc800078e00e8 */
[----:B------:R-:W-:-:S04]  /*19e70*/  IMAD.WIDE.U32 R74, R2, -0x326172a9, RZ ;  /* 0xcd9e8d57024a7825 */ /* 0x000fc800078e00ff */
[----:B-1----:R-:W-:Y:S01]  /*19e80*/  FADD.FTZ R20, R3, R17 ;  /* 0x0000001103147221 */ /* 0x002fe20000010000 */
[----:B----4-:R-:W-:Y:S01]  /*19e90*/  LOP3.LUT R2, R75, UR15, R236, 0x96, !PT ;  /* 0x0000000f4b027c12 */ /* 0x010fe2000f8e96ec */
[----:B------:R-:W-:Y:S02]  /*19ea0*/  IMAD.MOV.U32 R17, RZ, RZ, R46 ;  /* 0x000000ffff117224 */ /* 0x000fe400078e002e */
[----:B------:R-:W-:Y:S02]  /*19eb0*/  IMAD.MOV.U32 R5, RZ, RZ, R120 ;  /* 0x000000ffff057224 */ /* 0x000fe400078e0078 */
[----:B------:R-:W-:Y:S02]  /*19ec0*/  IMAD.MOV.U32 R10, RZ, RZ, R233 ;  /* 0x000000ffff0a7224 */ /* 0x000fe400078e00e9 */
[----:B------:R-:W-:Y:S02]  /*19ed0*/  IMAD.MOV.U32 R107, RZ, RZ, R125 ;  /* 0x000000ffff6b7224 */ /* 0x000fe400078e007d */
[----:B------:R-:W-:-:S02]  /*19ee0*/  IMAD.MOV.U32 R78, RZ, RZ, R124 ;  /* 0x000000ffff4e7224 */ /* 0x000fc400078e007c */
[----:B------:R-:W-:Y:S02]  /*19ef0*/  IMAD.MOV.U32 R18, RZ, RZ, R241 ;  /* 0x000000ffff127224 */ /* 0x000fe400078e00f1 */
[----:B------:R-:W-:Y:S02]  /*19f00*/  IMAD.MOV.U32 R46, RZ, RZ, R240 ;  /* 0x000000ffff2e7224 */ /* 0x000fe400078e00f0 */
[-C--:B--2---:R-:W-:Y:S02]  /*19f10*/  FFMA.FTZ R15, R211, R0.reuse, R14 ;  /* 0x00000000d30f7223 */ /* 0x084fe4000001000e */
        /* <DEDUP_REMOVED lines=32> */
[----:B------:R-:W-:Y:S01]  /*1a120*/  LOP3.LUT R0, R245, UR14, R74, 0x96, !PT ;  /* 0x0000000ef5007c12 */ /* 0x000fe2000f8e964a */
[----:B------:R-:W-:-:S02]  /*1a130*/  IMAD.MOV.U32 R80, RZ, RZ, R94 ;  /* 0x000000ffff507224 */ /* 0x000fc400078e005e */
[----:B------:R-:W-:Y:S02]  /*1a140*/  IMAD.MOV.U32 R106, RZ, RZ, R5 ;  /* 0x000000ffff6a7224 */ /* 0x000fe400078e0005 */
[----:B------:R-:W-:-:S04]  /*1a150*/  IMAD.WIDE.U32 R48, R2, -0x2daee0ad, RZ ;  /* 0xd2511f5302307825 */ /* 0x000fc800078e00ff */
[----:B------:R-:W-:Y:S01]  /*1a160*/  IMAD.WIDE.U32 R4, R0, -0x2daee0ad, RZ ;  /* 0xd2511f5300047825 */ /* 0x000fe200078e00ff */
[----:B------:R-:W-:-:S04]  /*1a170*/  LOP3.LUT R2, R49, UR13, R80, 0x96, !PT ;  /* 0x0000000d31027c12 */ /* 0x000fc8000f8e9650 */
[----:B------:R-:W-:Y:S01]  /*1a180*/  LOP3.LUT R0, R5, UR11, R48, 0x96, !PT ;  /* 0x0000000b05007c12 */ /* 0x000fe2000f8e9630 */
[----:B------:R-:W-:Y:S01]  /*1a190*/  IMAD.MOV.U32 R81, RZ, RZ, R95 ;  /* 0x000000ffff517224 */ /* 0x000fe200078e005f */
[----:B------:R-:W-:Y:S01]  /*1a1a0*/  F2FP.PACK_AB R56, R3, R16 ;  /* 0x000000100338723e */ /* 0x000fe200000000ff */
[----:B------:R-:W-:Y:S02]  /*1a1b0*/  IMAD.MOV.U32 R95, RZ, RZ, R6 ;  /* 0x000000ffff5f7224 */ /* 0x000fe400078e0006 */
[----:B------:R-:W-:Y:S02]  /*1a1c0*/  IMAD.MOV.U32 R126, RZ, RZ, R7 ;  /* 0x000000ffff7e7224 */ /* 0x000fe400078e0007 */
[----:B------:R-:W-:-:S04]  /*1a1d0*/  IMAD.WIDE.U32 R2, R2, -0x326172a9, RZ ;  /* 0xcd9e8d5702027825 */ /* 0x000fc800078e00ff */
[----:B------:R-:W-:Y:S01]  /*1a1e0*/  IMAD.WIDE.U32 R6, R0, -0x326172a9, RZ ;  /* 0xcd9e8d5700067825 */ /* 0x000fe200078e00ff */
[----:B------:R-:W-:-:S04]  /*1a1f0*/  LOP3.LUT R3, R3, UR12, R244, 0x96, !PT ;  /* 0x0000000c03037c12 */ /* 0x000fc8000f8e96f4 */
[----:B------:R-:W-:Y:S01]  /*1a200*/  LOP3.LUT R0, R7, UR10, R2, 0x96, !PT ;  /* 0x0000000a07007c12 */ /* 0x000fe2000f8e9602 */
[----:B------:R-:W-:Y:S02]  /*1a210*/  IMAD.MOV.U32 R123, RZ, RZ, R19 ;  /* 0x000000ffff7b7224 */ /* 0x000fe400078e0013 */
[----:B------:R-:W-:Y:S02]  /*1a220*/  IMAD.MOV.U32 R94, RZ, RZ, R79 ;  /* 0x000000ffff5e7224 */ /* 0x000fe400078e004f */
[----:B------:R-:W-:Y:S02]  /*1a230*/  IMAD.MOV.U32 R19, RZ, RZ, R226 ;  /* 0x000000ffff137224 */ /* 0x000fe400078e00e2 */
[----:B------:R-:W-:Y:S01]  /*1a240*/  IMAD.MOV.U32 R79, RZ, RZ, R11 ;  /* 0x000000ffff4f7224 */ /* 0x000fe200078e000b */
[----:B------:R-:W1:Y:S01]  /*1a250*/  LDC.U8 R226, c[0x0][0x2d8] ;  /* 0x0000b600ffe27b82 */ /* 0x000e620000000000 */
[----:B------:R-:W-:Y:S02]  /*1a260*/  IMAD.MOV.U32 R122, RZ, RZ, R10 ;  /* 0x000000ffff7a7224 */ /* 0x000fe400078e000a */
[----:B------:R-:W-:-:S04]  /*1a270*/  IMAD.WIDE.U32 R2, R3, -0x2daee0ad, RZ ;  /* 0xd2511f5303027825 */ /* 0x000fc800078e00ff */
[----:B------:R-:W-:Y:S01]  /*1a280*/  IMAD.WIDE.U32 R10, R0, -0x2daee0ad, RZ ;  /* 0xd2511f53000a7825 */ /* 0x000fe200078e00ff */
[----:B------:R-:W-:-:S04]  /*1a290*/  LOP3.LUT R3, R3, UR9, R4, 0x96, !PT ;  /* 0x0000000903037c12 */ /* 0x000fc8000f8e9604 */
[----:B------:R-:W-:Y:S01]  /*1a2a0*/  LOP3.LUT R2, R11, UR7, R2, 0x96, !PT ;  /* 0x000000070b027c12 */ /* 0x000fe2000f8e9602 */
[----:B------:R-:W-:-:S04]  /*1a2b0*/  IMAD.WIDE.U32 R4, R3, -0x326172a9, RZ ;  /* 0xcd9e8d5703047825 */ /* 0x000fc800078e00ff */
[----:B------:R-:W-:-:S05]  /*1a2c0*/  IMAD.WIDE.U32 R2, R2, -0x326172a9, RZ ;  /* 0xcd9e8d5702027825 */ /* 0x000fca00078e00ff */
[----:B------:R-:W-:-:S04]  /*1a2d0*/  LOP3.LUT R0, R3, UR17, R4, 0x96, !PT ;  /* 0x0000001103007c12 */ /* 0x000fc8000f8e9604 */
[----:B------:R-:W-:-:S04]  /*1a2e0*/  LOP3.LUT R4, R0, 0xff, RZ, 0xc0, !PT ;  /* 0x000000ff00047812 */ /* 0x000fc800078ec0ff */
[----:B-1----:R-:W-:Y:S02]  /*1a2f0*/  ISETP.GE.U32.AND P6, PT, R226, R4, PT ;  /* 0x00000004e200720c */ /* 0x002fe40003fc6070 */
[----:B------:R-:W-:-:S04]  /*1a300*/  LOP3.LUT R4, R0, 0xffff, RZ, 0xc0, !PT ;  /* 0x0000ffff00047812 */ /* 0x000fc800078ec0ff */
[----:B------:R-:W-:-:S04]  /*1a310*/  SHF.R.U32.HI R4, RZ, 0x8, R4 ;  /* 0x00000008ff047819 */ /* 0x000fc80000011604 */
[----:B------:R-:W-:-:S04]  /*1a320*/  LOP3.LUT R4, R4, 0xffff, RZ, 0xc0, !PT ;  /* 0x0000ffff04047812 */ /* 0x000fc800078ec0ff */
[----:B------:R-:W-:Y:S02]  /*1a330*/  ISETP.GE.U32.AND P1, PT, R226, R4, PT ;  /* 0x00000004e200720c */ /* 0x000fe40003f26070 */
[--C-:B------:R-:W-:Y:S02]  /*1a340*/  SHF.R.U32.HI R4, RZ, 0x10, R0.reuse ;  /* 0x00000010ff047819 */ /* 0x100fe40000011600 */
[----:B------:R-:W-:-:S04]  /*1a350*/  SHF.R.U32.HI R0, RZ, 0x18, R0 ;  /* 0x00000018ff007819 */ /* 0x000fc80000011600 */
[----:B------:R-:W-:Y:S02]  /*1a360*/  ISETP.GE.U32.AND P3, PT, R226, R0, PT ;  /* 0x00000000e200720c */ /* 0x000fe40003f66070 */
[----:B------:R-:W-:-:S04]  /*1a370*/  LOP3.LUT R0, R2, 0xff, RZ, 0xc0, !PT ;  /* 0x000000ff02007812 */ /* 0x000fc800078ec0ff */
[----:B------:R-:W-:Y:S02]  /*1a380*/  ISETP.GE.U32.AND P2, PT, R226, R0, PT ;  /* 0x00000000e200720c */ /* 0x000fe40003f46070 */
[----:B------:R-:W-:-:S04]  /*1a390*/  SHF.R.U32.HI R0, RZ, 0x10, R2 ;  /* 0x00000010ff007819 */ /* 0x000fc80000011602 */
[----:B------:R-:W-:-:S04]  /*1a3a0*/  LOP3.LUT R0, R0, 0xff, RZ, 0xc0, !PT ;  /* 0x000000ff00007812 */ /* 0x000fc800078ec0ff */
[----:B------:R-:W-:Y:S02]  /*1a3b0*/  ISETP.GE.U32.AND P5, PT, R226, R0, PT ;  /* 0x00000000e200720c */ /* 0x000fe40003fa6070 */
[----:B------:R-:W1:Y:S01]  /*1a3c0*/  MUFU.EX2 R0, R173 ;  /* 0x000000ad00007308 */ /* 0x000e620000000800 */
[----:B------:R-:W-:Y:S02]  /*1a3d0*/  IMAD.MOV.U32 R127, RZ, RZ, R9 ;  /* 0x000000ffff7f7224 */ /* 0x000fe400078e0009 */
[----:B------:R-:W-:Y:S02]  /*1a3e0*/  IMAD.MOV.U32 R244, RZ, RZ, R126 ;  /* 0x000000fffff47224 */ /* 0x000fe400078e007e */
[----:B------:R-:W-:Y:S02]  /*1a3f0*/  IMAD.MOV.U32 R245, RZ, RZ, R127 ;  /* 0x000000fffff57224 */ /* 0x000fe400078e007f */
[----:B------:R-:W-:Y:S01]  /*1a400*/  IMAD.MOV.U32 R97, RZ, RZ, R95 ;  /* 0x000000ffff617224 */ /* 0x000fe200078e005f */
[----:B------:R-:W-:Y:S01]  /*1a410*/  LOP3.LUT R9, R5, UR8, R6, 0x96, !PT ;  /* 0x0000000805097c12 */ /* 0x000fe2000f8e9606 */
[----:B------:R-:W-:Y:S01]  /*1a420*/  IMAD.MOV.U32 R126, RZ, RZ, R107 ;  /* 0x000000ffff7e7224 */ /* 0x000fe200078e006b */
[----:B------:R-:W-:Y:S01]  /*1a430*/  LOP3.LUT R4, R4, 0xff, RZ, 0xc0, !PT ;  /* 0x000000ff04047812 */ /* 0x000fe200078ec0ff */
[----:B------:R-:W-:Y:S01]  /*1a440*/  IMAD.MOV.U32 R127, RZ, RZ, R106 ;  /* 0x000000ffff7f7224 */ /* 0x000fe200078e006a */
[----:B------:R-:W-:Y:S01]  /*1a450*/  LOP3.LUT R6, R2, 0xffff, RZ, 0xc0, !PT ;  /* 0x0000ffff02067812 */ /* 0x000fe200078ec0ff */
[----:B------:R-:W-:Y:S01]  /*1a460*/  IMAD.MOV.U32 R3, RZ, RZ, R97 ;  /* 0x000000ffff037224 */ /* 0x000fe200078e0061 */
[----:B------:R-:W-:Y:S01]  /*1a470*/  SHF.R.U32.HI R2, RZ, 0x18, R2 ;  /* 0x00000018ff027819 */ /* 0x000fe20000011602 */
[----:B------:R-:W-:Y:S01]  /*1a480*/  IMAD.MOV.U32 R7, RZ, RZ, R127 ;  /* 0x000000ffff077224 */ /* 0x000fe200078e007f */
[----:B------:R-:W-:Y:S01]  /*1a490*/  ISETP.GE.U32.AND P0, PT, R226, R4, PT ;  /* 0x00000004e200720c */ /* 0x000fe20003f06070 */
[----:B------:R-:W-:Y:S01]  /*1a4a0*/  IMAD.MOV.U32 R97, RZ, RZ, R126 ;  /* 0x000000ffff617224 */ /* 0x000fe200078e007e */
[----:B-1----:R-:W-:Y:S01]  /*1a4b0*/  F2FP.PACK_AB R4, R0, R14 ;  /* 0x0000000e0004723e */ /* 0x002fe200000000ff */
[----:B------:R-:W-:-:S02]  /*1a4c0*/  IMAD.MOV.U32 R84, RZ, RZ, R239 ;  /* 0x000000ffff547224 */ /* 0x000fc400078e00ef */
[-C--:B------:R-:W-:Y:S02]  /*1a4d0*/  FMUL.FTZ R126, R86, R8.reuse ;  /* 0x00000008567e7220 */ /* 0x080fe40000410000 */
[----:B------:R-:W-:Y:S01]  /*1a4e0*/  FMUL.FTZ R127, R87, R8 ;  /* 0x00000008577f7220 */ /* 0x000fe20000410000 */
[----:B------:R-:W-:Y:S01]  /*1a4f0*/  ISETP.GE.U32.AND P4, PT, R226, R2, PT ;  /* 0x00000002e200720c */ /* 0x000fe20003f86070 */
[----:B------:R-:W-:Y:S02]  /*1a500*/  FMUL.FTZ R239, R71, R8 ;  /* 0x0000000847ef7220 */ /* 0x000fe40000410000 */
[----:B------:R-:W-:Y:S02]  /*1a510*/  IMAD.MOV.U32 R86, RZ, RZ, R242 ;  /* 0x000000ffff567224 */ /* 0x000fe400078e00f2 */
[----:B------:R-:W-:Y:S02]  /*1a520*/  IMAD.MOV.U32 R87, RZ, RZ, R243 ;  /* 0x000000ffff577224 */ /* 0x000fe400078e00f3 */
[----:B------:R-:W-:-:S02]  /*1a530*/  IMAD.MOV.U32 R5, RZ, RZ, R122 ;  /* 0x000000ffff057224 */ /* 0x000fc400078e007a */
[----:B------:R-:W-:Y:S02]  /*1a540*/  IMAD.MOV.U32 R71, RZ, RZ, R234 ;  /* 0x000000ffff477224 */ /* 0x000fe400078e00ea */
[-C--:B------:R-:W-:Y:S02]  /*1a550*/  FMUL.FTZ R243, R99, R8.reuse ;  /* 0x0000000863f37220 */ /* 0x080fe40000410000 */
[----:B------:R-:W-:Y:S02]  /*1a560*/  IMAD.MOV.U32 R2, RZ, RZ, R17 ;  /* 0x000000ffff027224 */ /* 0x000fe400078e0011 */
[----:B------:R-:W-:Y:S01]  /*1a570*/  IMAD.MOV.U32 R99, RZ, RZ, R250 ;  /* 0x000000ffff637224 */ /* 0x000fe200078e00fa */
[----:B------:R-:W-:Y:S01]  /*1a580*/  PRMT R16, R4, 0x7610, R16 ;  /* 0x0000761004107816 */ /* 0x000fe20000000010 */
[-C--:B------:R-:W-:Y:S02]  /*1a590*/  FMUL.FTZ R242, R98, R8.reuse ;  /* 0x0000000862f27220 */ /* 0x080fe40000410000 */
[----:B------:R-:W-:-:S02]  /*1a5a0*/  FMUL.FTZ R250, R118, R8 ;  /* 0x0000000876fa7220 */ /* 0x000fc40000410000 */
[----:B------:R-:W-:Y:S02]  /*1a5b0*/  IMAD.MOV.U32 R14, RZ, RZ, R7 ;  /* 0x000000ffff0e7224 */ /* 0x000fe400078e0007 */
[----:B------:R-:W-:Y:S02]  /*1a5c0*/  IMAD.MOV.U32 R98, RZ, RZ, R86 ;  /* 0x000000ffff627224 */ /* 0x000fe400078e0056 */
[----:B------:R-:W-:Y:S02]  /*1a5d0*/  IMAD.MOV.U32 R118, RZ, RZ, R251 ;  /* 0x000000ffff767224 */ /* 0x000fe400078e00fb */
[----:B------:R-:W-:Y:S02]  /*1a5e0*/  FADD.FTZ R7, R0, R15 ;  /* 0x0000000f00077221 */ /* 0x000fe40000010000 */
[----:B------:R-:W-:Y:S02]  /*1a5f0*/  IMAD.MOV.U32 R86, RZ, RZ, R71 ;  /* 0x000000ffff567224 */ /* 0x000fe400078e0047 */
[----:B------:R-:W-:-:S02]  /*1a600*/  FMUL.FTZ R251, R119, R8 ;  /* 0x0000000877fb7220 */ /* 0x000fc40000410000 */
[----:B------:R-:W-:Y:S01]  /*1a610*/  IMAD.MOV.U32 R15, RZ, RZ, R5 ;  /* 0x000000ffff0f7224 */ /* 0x000fe200078e0005 */
[----:B------:R-:W-:Y:S01]  /*1a620*/  SHF.R.U32.HI R6, RZ, 0x8, R6 ;  /* 0x00000008ff067819 */ /* 0x000fe20000011606 */
[----:B------:R-:W-:Y:S01]  /*1a630*/  IMAD.MOV.U32 R71, RZ, RZ, R2 ;  /* 0x000000ffff477224 */ /* 0x000fe200078e0002 */
[----:B------:R-:W1:Y:S01]  /*1a640*/  MUFU.EX2 R5, R175 ;  /* 0x000000af00057308 */ /* 0x000e620000000800 */
[----:B------:R-:W-:Y:S01]  /*1a650*/  IMAD.MOV.U32 R119, RZ, RZ, R3 ;  /* 0x000000ffff777224 */ /* 0x000fe200078e0003 */
[----:B------:R-:W-:Y:S01]  /*1a660*/  PRMT R222, R4, 0x7632, R222 ;  /* 0x0000763204de7816 */ /* 0x000fe200000000de */
[----:B------:R-:W-:Y:S02]  /*1a670*/  IMAD.MOV.U32 R17, RZ, RZ, R110 ;  /* 0x000000ffff117224 */ /* 0x000fe400078e006e */
[----:B------:R-:W-:Y:S01]  /*1a680*/  IMAD.WIDE.U32 R2, R9, -0x2daee0ad, RZ ;  /* 0xd2511f5309027825 */ /* 0x000fe200078e00ff */
[----:B------:R-:W-:Y:S02]  /*1a690*/  @!P6 HADD2 R34, -R16.H0_H0, -RZ.H0_H0 ;  /* 0xa00000ff1022e230 */ /* 0x000fe40000000900 */
[----:B------:R-:W2:Y:S01]  /*1a6a0*/  MUFU.EX2 R4, R176 ;  /* 0x000000b000047308 */ /* 0x000ea20000000800 */
[----:B------:R-:W-:Y:S01]  /*1a6b0*/  IMAD.MOV.U32 R9, RZ, RZ, R15 ;  /* 0x000000ffff097224 */ /* 0x000fe200078e000f */
[----:B------:R-:W-:Y:S01]  /*1a6c0*/  LOP3.LUT R6, R6, 0xffff, RZ, 0xc0, !PT ;  /* 0x0000ffff06067812 */ /* 0x000fe200078ec0ff */
[----:B------:R-:W-:Y:S01]  /*1a6d0*/  IMAD.MOV.U32 R15, RZ, RZ, R71 ;  /* 0x000000ffff0f7224 */ /* 0x000fe200078e0047 */
[----:B------:R-:W-:Y:S01]  /*1a6e0*/  LOP3.LUT R0, R3, UR16, R10, 0x96, !PT ;  /* 0x0000001003007c12 */ /* 0x000fe2000f8e960a */
[----:B------:R-:W-:-:S02]  /*1a6f0*/  IMAD.MOV.U32 R71, RZ, RZ, R17 ;  /* 0x000000ffff477224 */ /* 0x000fc400078e0011 */
[----:B------:R-:W-:Y:S01]  /*1a700*/  IMAD.MOV.U32 R17, RZ, RZ, R46 ;  /* 0x000000ffff117224 */ /* 0x000fe200078e002e */
[----:B------:R-:W-:Y:S02]  /*1a710*/  PRMT R46, R16, 0x5410, R222 ;  /* 0x00005410102e7816 */ /* 0x000fe400000000de */
[----:B------:R-:W-:Y:S02]  /*1a720*/  @!P6 PRMT R16, R34, 0x5410, RZ ;  /* 0x000054102210e816 */ /* 0x000fe400000000ff */
[----:B------:R-:W-:Y:S02]  /*1a730*/  ISETP.GE.U32.AND P6, PT, R226, R6, PT ;  /* 0x00000006e200720c */ /* 0x000fe40003fc6070 */
[----:B------:R-:W-:Y:S01]  /*1a740*/  SHF.R.U32.HI R6, RZ, 0x10, R0 ;  /* 0x00000010ff067819 */ /* 0x000fe20000011600 */
[----:B------:R-:W-:Y:S01]  /*1a750*/  @!P1 HADD2 R35, -R222.H0_H0, -RZ.H0_H0 ;  /* 0xa00000ffde239230 */ /* 0x000fe20000000900 */
[----:B------:R-:W-:Y:S02]  /*1a760*/  LOP3.LUT R11, R75, UR15, R248, 0x96, !PT ;  /* 0x0000000f4b0b7c12 */ /* 0x000fe4000f8e96f8 */
[----:B------:R-:W-:Y:S01]  /*1a770*/  LOP3.LUT R6, R6, 0xff, RZ, 0xc0, !PT ;  /* 0x000000ff06067812 */ /* 0x000fe200078ec0ff */
[----:B------:R-:W-:Y:S01]  /*1a780*/  IMAD.MOV.U32 R248, RZ, RZ, R116 ;  /* 0x000000fffff87224 */ /* 0x000fe200078e0074 */
[----:B------:R-:W-:Y:S01]  /*1a790*/  PRMT R213, R21, 0x7632, R213 ;  /* 0x0000763215d57816 */ /* 0x000fe200000000d5 */
[----:B------:R-:W-:-:S02]  /*1a7a0*/  IMAD.MOV.U32 R249, RZ, RZ, R117 ;  /* 0x000000fffff97224 */ /* 0x000fc400078e0075 */
[----:B------:R-:W-:Y:S01]  /*1a7b0*/  FMUL.FTZ R107, R51, R8 ;  /* 0x00000008336b7220 */ /* 0x000fe20000410000 */
[----:B------:R-:W-:Y:S01]  /*1a7c0*/  @!P1 PRMT R222, R35, 0x5410, RZ ;  /* 0x0000541023de9816 */ /* 0x000fe200000000ff */
[----:B------:R-:W-:Y:S02]  /*1a7d0*/  IMAD.MOV.U32 R116, RZ, RZ, R123 ;  /* 0x000000ffff747224 */ /* 0x000fe400078e007b */
[----:B------:R-:W-:Y:S02]  /*1a7e0*/  IMAD.MOV.U32 R96, RZ, RZ, R111 ;  /* 0x000000ffff607224 */ /* 0x000fe400078e006f */
[----:B------:R-:W-:Y:S02]  /*1a7f0*/  IMAD.MOV.U32 R117, RZ, RZ, R94 ;  /* 0x000000ffff757224 */ /* 0x000fe400078e005e */
[----:B------:R-:W-:Y:S02]  /*1a800*/  IMAD.MOV.U32 R85, RZ, RZ, R238 ;  /* 0x000000ffff557224 */ /* 0x000fe400078e00ee */
[----:B------:R-:W-:-:S02]  /*1a810*/  IMAD.MOV.U32 R51, RZ, RZ, R235 ;  /* 0x000000ffff337224 */ /* 0x000fc400078e00eb */
[----:B-1----:R-:W-:Y:S01]  /*1a820*/  FADD.FTZ R7, R5, R7 ;  /* 0x0000000705077221 */ /* 0x002fe20000010000 */
[----:B------:R-:W-:Y:S01]  /*1a830*/  ISETP.GE.U32.AND P1, PT, R226, R6, PT ;  /* 0x00000006e200720c */ /* 0x000fe20003f26070 */
[-C--:B------:R-:W-:Y:S01]  /*1a840*/  FMUL.FTZ R170, R170, R8.reuse ;  /* 0x00000008aaaa7220 */ /* 0x080fe20000410000 */
[----:B------:R-:W-:Y:S01]  /*1a850*/  PRMT R212, R21, 0x7610, R212 ;  /* 0x0000761015d47816 */ /* 0x000fe200000000d4 */
        /* <DEDUP_REMOVED lines=23> */
[C---:B--2---:R-:W-:Y:S01]  /*1a9d0*/  F2FP.PACK_AB R8, R4.reuse, R5 ;  /* 0x000000050408723e */ /* 0x044fe200000000ff */
[----:B------:R-:W-:Y:S01]  /*1a9e0*/  @!P3 HADD2 R36, -R213.H0_H0, -RZ.H0_H0 ;  /* 0xa00000ffd524b230 */ /* 0x000fe20000000900 */
[----:B------:R-:W-:Y:S01]  /*1a9f0*/  IMAD.MOV.U32 R21, RZ, RZ, R26 ;  /* 0x000000ffff157224 */ /* 0x000fe200078e001a */
[----:B------:R-:W1:Y:S01]  /*1aa00*/  MUFU.EX2 R6, R139 ;  /* 0x0000008b00067308 */ /* 0x000e620000000800 */
[----:B------:R-:W-:Y:S02]  /*1aa10*/  IMAD.MOV.U32 R10, RZ, RZ, R14 ;  /* 0x000000ffff0a7224 */ /* 0x000fe400078e000e */
[----:B------:R-:W-:Y:S01]  /*1aa20*/  FADD.FTZ R26, R4, R7 ;  /* 0x00000007041a7221 */ /* 0x000fe20000010000 */
[----:B------:R-:W-:Y:S01]  /*1aa30*/  LOP3.LUT R4, R0, 0xff, RZ, 0xc0, !PT ;  /* 0x000000ff00047812 */ /* 0x000fe200078ec0ff */
[----:B------:R-:W-:-:S03]  /*1aa40*/  IMAD.MOV.U32 R14, RZ, RZ, R99 ;  /* 0x000000ffff0e7224 */ /* 0x000fc600078e0063 */
[----:B------:R-:W2:Y:S01]  /*1aa50*/  MUFU.EX2 R5, R172 ;  /* 0x000000ac00057308 */ /* 0x000ea20000000800 */
[----:B------:R-:W-:Y:S01]  /*1aa60*/  IMAD.MOV.U32 R99, RZ, RZ, R51 ;  /* 0x000000ffff637224 */ /* 0x000fe200078e0033 */
[----:B------:R-:W-:Y:S02]  /*1aa70*/  PRMT R51, R212, 0x5410, R213 ;  /* 0x00005410d4337816 */ /* 0x000fe400000000d5 */
[----:B------:R-:W-:Y:S01]  /*1aa80*/  @!P3 PRMT R213, R36, 0x5410, RZ ;  /* 0x0000541024d5b816 */ /* 0x000fe200000000ff */
[----:B------:R-:W-:Y:S01]  /*1aa90*/  @!P0 HADD2 R37, -R212.H0_H0, -RZ.H0_H0 ;  /* 0xa00000ffd4258230 */ /* 0x000fe20000000900 */
[----:B------:R-:W-:Y:S02]  /*1aaa0*/  ISETP.GE.U32.AND P3, PT, R226, R4, PT ;  /* 0x00000004e200720c */ /* 0x000fe40003f66070 */
[----:B------:R-:W-:Y:S02]  /*1aab0*/  PRMT R211, R8, 0x7610, R211 ;  /* 0x0000761008d37816 */ /* 0x000fe400000000d3 */
[----:B------:R-:W-:-:S02]  /*1aac0*/  SHF.R.U32.HI R4, RZ, 0x18, R0 ;  /* 0x00000018ff047819 */ /* 0x000fc40000011600 */
[----:B------:R-:W-:Y:S01]  /*1aad0*/  LOP3.LUT R0, R0, 0xffff, RZ, 0xc0, !PT ;  /* 0x0000ffff00007812 */ /* 0x000fe200078ec0ff */
[----:B------:R-:W-:Y:S01]  /*1aae0*/  @!P2 HADD2 R38, -R211.H0_H0, -RZ.H0_H0 ;  /* 0xa00000ffd326a230 */ /* 0x000fe20000000900 */
[----:B------:R-:W-:Y:S02]  /*1aaf0*/  @!P0 PRMT R212, R37, 0x5410, RZ ;  /* 0x0000541025d48816 */ /* 0x000fe400000000ff */
[----:B------:R-:W-:Y:S02]  /*1ab00*/  PRMT R210, R8, 0x7632, R210 ;  /* 0x0000763208d27816 */ /* 0x000fe400000000d2 */
[----:B------:R-:W-:Y:S02]  /*1ab10*/  SHF.R.U32.HI R0, RZ, 0x8, R0 ;  /* 0x00000008ff007819 */ /* 0x000fe40000011600 */
[----:B------:R-:W-:Y:S02]  /*1ab20*/  ISETP.GE.U32.AND P0, PT, R226, R4, PT ;  /* 0x00000004e200720c */ /* 0x000fe40003f06070 */
[----:B------:R-:W3:Y:S01]  /*1ab30*/  MUFU.EX2 R4, R22 ;  /* 0x0000001600047308 */ /* 0x000ee20000000800 */
[----:B------:R-:W-:Y:S01]  /*1ab40*/  PRMT R37, R211, 0x5410, R210 ;  /* 0x00005410d3257816 */ /* 0x000fe200000000d2 */
[----:B-1----:R-:W-:Y:S01]  /*1ab50*/  FADD.FTZ R8, R6, R138 ;  /* 0x0000008a06087221 */ /* 0x002fe20000010000 */
[----:B--2---:R-:W-:Y:S01]  /*1ab60*/  F2FP.PACK_AB R7, R5, R6 ;  /* 0x000000060507723e */ /* 0x004fe200000000ff */
[----:B------:R-:W-:Y:S01]  /*1ab70*/  IMAD.MOV.U32 R34, RZ, RZ, R18 ;  /* 0x000000ffff227224 */ /* 0x000fe200078e0012 */
[----:B------:R-:W-:Y:S01]  /*1ab80*/  @!P2 PRMT R211, R38, 0x5410, RZ ;  /* 0x0000541026d3a816 */ /* 0x000fe200000000ff */
[----:B------:R-:W-:Y:S01]  /*1ab90*/  IMAD.MOV.U32 R35, RZ, RZ, R19 ;  /* 0x000000ffff237224 */ /* 0x000fe200078e0013 */
[----:B------:R-:W-:Y:S01]  /*1aba0*/  LOP3.LUT R6, R0, 0xffff, RZ, 0xc0, !PT ;  /* 0x0000ffff00067812 */ /* 0x000fe200078ec0ff */
[----:B------:R-:W-:Y:S01]  /*1abb0*/  IMAD.MOV.U32 R36, RZ, RZ, R15 ;  /* 0x000000ffff247224 */ /* 0x000fe200078e000f */
[----:B------:R-:W1:Y:S01]  /*1abc0*/  MUFU.EX2 R0, R23 ;  /* 0x0000001700007308 */ /* 0x000e620000000800 */
[----:B------:R-:W-:-:S07]  /*1abd0*/  IMAD.MOV.U32 R38, RZ, RZ, R17 ;  /* 0x000000ffff267224 */ /* 0x000fce00078e0011 */
[----:B------:R-:W-:Y:S08]  /*1abe0*/  MUFU.EX2 R18, R177 ;  /* 0x000000b100127308 */ /* 0x000ff00000000800 */
[----:B------:R-:W2:Y:S08]  /*1abf0*/  MUFU.EX2 R19, R178 ;  /* 0x000000b200137308 */ /* 0x000eb00000000800 */
[----:B------:R-:W-:Y:S08]  /*1ac00*/  MUFU.EX2 R15, R174 ;  /* 0x000000ae000f7308 */ /* 0x000ff00000000800 */
[----:B------:R-:W4:Y:S01]  /*1ac10*/  MUFU.EX2 R17, R179 ;  /* 0x000000b300117308 */ /* 0x000f220000000800 */
[----:B------:R-:W-:-:S02]  /*1ac20*/  PRMT R209, R7, 0x7610, R209 ;  /* 0x0000761007d17816 */ /* 0x000fc400000000d1 */
[----:B------:R-:W-:Y:S01]  /*1ac30*/  PRMT R208, R7, 0x7632, R208 ;  /* 0x0000763207d07816 */ /* 0x000fe200000000d0 */
[----:B------:R-:W-:Y:S02]  /*1ac40*/  IMAD.MOV.U32 R7, RZ, RZ, R24 ;  /* 0x000000ffff077224 */ /* 0x000fe400078e0018 */
[----:B------:R-:W-:Y:S01]  /*1ac50*/  FADD.FTZ R24, R5, R8 ;  /* 0x0000000805187221 */ /* 0x000fe20000010000 */
[----:B------:R-:W-:Y:S01]  /*1ac60*/  ISETP.GE.U32.AND P2, PT, R226, R6, PT ;  /* 0x00000006e200720c */ /* 0x000fe20003f46070 */
[----:B---3--:R-:W-:Y:S01]  /*1ac70*/  FADD.FTZ R5, R4, R20 ;  /* 0x0000001404057221 */ /* 0x008fe20000010000 */
[C---:B-1----:R-:W-:Y:S01]  /*1ac80*/  F2FP.PACK_AB R25, R0.reuse, R4 ;  /* 0x000000040019723e */ /* 0x042fe200000000ff */
[----:B------:R-:W-:Y:S01]  /*1ac90*/  IMAD.MOV.U32 R8, RZ, RZ, R27 ;  /* 0x000000ffff087224 */ /* 0x000fe200078e001b */
[----:B--2---:R-:W-:Y:S01]  /*1aca0*/  F2FP.PACK_AB R6, R19, R18 ;  /* 0x000000121306723e */ /* 0x004fe200000000ff */
[----:B------:R-:W-:Y:S01]  /*1acb0*/  FADD.FTZ R27, R0, R5 ;  /* 0x00000005001b7221 */ /* 0x000fe20000010000 */
[----:B----4-:R-:W-:Y:S01]  /*1acc0*/  F2FP.PACK_AB R0, R17, R15 ;  /* 0x0000000f1100723e */ /* 0x010fe200000000ff */
[----:B------:R-:W-:Y:S01]  /*1acd0*/  @!P5 HADD2 R40, -R209.H0_H0, -RZ.H0_H0 ;  /* 0xa00000ffd128d230 */ /* 0x000fe20000000900 */
[----:B------:R-:W-:-:S02]  /*1ace0*/  PRMT R206, R6, 0x7632, R206 ;  /* 0x0000763206ce7816 */ /* 0x000fc400000000ce */
[----:B------:R-:W-:Y:S01]  /*1acf0*/  PRMT R205, R0, 0x7610, R205 ;  /* 0x0000761000cd7816 */ /* 0x000fe200000000cd */
[----:B------:R-:W-:Y:S01]  /*1ad00*/  IMAD.MOV.U32 R22, RZ, RZ, R36 ;  /* 0x000000ffff167224 */ /* 0x000fe200078e0024 */
[----:B------:R-:W-:Y:S01]  /*1ad10*/  PRMT R36, R209, 0x5410, R208 ;  /* 0x00005410d1247816 */ /* 0x000fe200000000d0 */
[----:B------:R-:W-:Y:S01]  /*1ad20*/  @!P2 HADD2 R45, -R206.H0_H0, -RZ.H0_H0 ;  /* 0xa00000ffce2da230 */ /* 0x000fe20000000900 */
[----:B------:R-:W-:Y:S01]  /*1ad30*/  PRMT R207, R6, 0x7610, R207 ;  /* 0x0000761006cf7816 */ /* 0x000fe200000000cf */
[----:B------:R-:W-:Y:S01]  /*1ad40*/  @!P1 HADD2 R44, -R205.H0_H0, -RZ.H0_H0 ;  /* 0xa00000ffcd2c9230 */ /* 0x000fe20000000900 */
[----:B------:R-:W-:Y:S02]  /*1ad50*/  PRMT R204, R0, 0x7632, R204 ;  /* 0x0000763200cc7816 */ /* 0x000fe400000000cc */
[----:B------:R-:W-:Y:S01]  /*1ad60*/  @!P5 PRMT R209, R40, 0x5410, RZ ;  /* 0x0000541028d1d816 */ /* 0x000fe200000000ff */
[----:B------:R-:W-:Y:S02]  /*1ad70*/  IMAD.MOV.U32 R40, RZ, RZ, R22 ;  /* 0x000000ffff287224 */ /* 0x000fe400078e0016 */
[----:B------:R-:W-:Y:S01]  /*1ad80*/  IMAD.MOV.U32 R23, RZ, RZ, R98 ;  /* 0x000000ffff177224 */ /* 0x000fe200078e0062 */
[----:B------:R-:W-:Y:S01]  /*1ad90*/  PRMT R98, R207, 0x5410, R206 ;  /* 0x00005410cf627816 */ /* 0x000fe200000000ce */
[----:B------:R-:W-:Y:S01]  /*1ada0*/  IMAD.MOV.U32 R22, RZ, RZ, R97 ;  /* 0x000000ffff167224 */ /* 0x000fe200078e0061 */
[----:B------:R-:W-:Y:S01]  /*1adb0*/  PRMT R97, R205, 0x5410, R204 ;  /* 0x00005410cd617816 */ /* 0x000fe200000000cc */
[----:B------:R-:W-:Y:S01]  /*1adc0*/  IMAD.MOV.U32 R82, RZ, RZ, R30 ;  /* 0x000000ffff527224 */ /* 0x000fe200078e001e */
[----:B------:R-:W-:Y:S01]  /*1add0*/  @!P2 PRMT R206, R45, 0x5410, RZ ;  /* 0x000054102dcea816 */ /* 0x000fe200000000ff */
[----:B------:R-:W-:Y:S01]  /*1ade0*/  IMAD.MOV.U32 R83, RZ, RZ, R31 ;  /* 0x000000ffff537224 */ /* 0x000fe200078e001f */
[----:B------:R-:W-:Y:S01]  /*1adf0*/  @!P1 PRMT R205, R44, 0x5410, RZ ;  /* 0x000054102ccd9816 */ /* 0x000fe200000000ff */
[----:B------:R-:W2:Y:S04]  /*1ae00*/  LDL.LU.64 R30, [R1+0x100] ;  /* 0x00010000011e7983 */ /* 0x000ea80000300a00 */
[----:B------:R-:W3:Y:S01]  /*1ae10*/  LDL.LU.64 R44, [R1] ;  /* 0x00000000012c7983 */ /* 0x000ee20000300a00 */
[----:B------:R-:W-:Y:S01]  /*1ae20*/  @!P6 HADD2 R39, -R210.H0_H0, -RZ.H0_H0 ;  /* 0xa00000ffd227e230 */ /* 0x000fe20000000900 */
[----:B------:R-:W-:Y:S01]  /*1ae30*/  IMAD.MOV.U32 R6, RZ, RZ, R38 ;  /* 0x000000ffff067224 */ /* 0x000fe200078e0026 */
[----:B------:R-:W-:Y:S01]  /*1ae40*/  @!P4 HADD2 R42, -R208.H0_H0, -RZ.H0_H0 ;  /* 0xa00000ffd02ac230 */ /* 0x000fe20000000900 */
[----:B------:R-:W-:-:S02]  /*1ae50*/  IMAD.MOV.U32 R38, RZ, RZ, R35 ;  /* 0x000000ffff267224 */ /* 0x000fc400078e0023 */
[----:B------:R-:W-:Y:S01]  /*1ae60*/  @!P6 PRMT R210, R39, 0x5410, RZ ;  /* 0x0000541027d2e816 */ /* 0x000fe200000000ff */
[----:B------:R-:W-:Y:S01]  /*1ae70*/  IMAD.MOV.U32 R35, RZ, RZ, R34 ;  /* 0x000000ffff237224 */ /* 0x000fe200078e0022 */
[C---:B------:R-:W-:Y:S01]  /*1ae80*/  LOP3.LUT R0, R2.reuse, 0xff, RZ, 0xc0, !PT ;  /* 0x000000ff02007812 */ /* 0x040fe200078ec0ff */
[----:B------:R-:W-:Y:S01]  /*1ae90*/  IMAD.MOV.U32 R39, RZ, RZ, R21 ;  /* 0x000000ffff277224 */ /* 0x000fe200078e0015 */
[----:B------:R-:W-:Y:S01]  /*1aea0*/  LOP3.LUT R20, R2, 0xffff, RZ, 0xc0, !PT ;  /* 0x0000ffff02147812 */ /* 0x000fe200078ec0ff */
[----:B------:R-:W-:Y:S01]  /*1aeb0*/  IMAD.MOV.U32 R34, RZ, RZ, R10 ;  /* 0x000000ffff227224 */ /* 0x000fe200078e000a */
[--C-:B------:R-:W-:Y:S01]  /*1aec0*/  SHF.R.U32.HI R21, RZ, 0x10, R2.reuse ;  /* 0x00000010ff157819 */ /* 0x100fe20000011602 */
[----:B------:R-:W-:Y:S01]  /*1aed0*/  IMAD.WIDE.U32 R4, R11, -0x2daee0ad, RZ ;  /* 0xd2511f530b047825 */ /* 0x000fe200078e00ff */
[----:B------:R-:W-:Y:S02]  /*1aee0*/  SHF.R.U32.HI R10, RZ, 0x18, R2 ;  /* 0x00000018ff0a7819 */ /* 0x000fe40000011602 */
[----:B------:R-:W-:-:S02]  /*1aef0*/  LOP3.LUT R2, R247, UR14, R74, 0x96, !PT ;  /* 0x0000000ef7027c12 */ /* 0x000fc4000f8e964a */
[----:B------:R-:W-:Y:S02]  /*1af00*/  @!P4 PRMT R208, R42, 0x5410, RZ ;  /* 0x000054102ad0c816 */ /* 0x000fe400000000ff */
[----:B------:R-:W-:Y:S01]  /*1af10*/  ISETP.GE.U32.AND P4, PT, R226, R0, PT ;  /* 0x00000000e200720c */ /* 0x000fe20003f86070 */
[----:B------:R-:W-:-:S04]  /*1af20*/  IMAD.WIDE.U32 R2, R2, -0x2daee0ad, RZ ;  /* 0xd2511f5302027825 */ /* 0x000fc800078e00ff */
[----:B------:R-:W-:Y:S01]  /*1af30*/  IMAD.MOV.U32 R42, RZ, RZ, R6 ;  /* 0x000000ffff2a7224 */ /* 0x000fe200078e0006 */
[----:B------:R-:W-:Y:S01]  /*1af40*/  LOP3.LUT R3, R3, UR11, R4, 0x96, !PT ;  /* 0x0000000b03037c12 */ /* 0x000fe2000f8e9604 */
[----:B------:R-:W-:-:S05]  /*1af50*/  @!P3 HADD2 R41, -R207.H0_H0, -RZ.H0_H0 ;  /* 0xa00000ffcf29b230 */ /* 0x000fca0000000900 */
[----:B------:R-:W-:Y:S01]  /*1af60*/  @!P3 PRMT R207, R41, 0x5410, RZ ;  /* 0x0000541029cfb816 */ /* 0x000fe200000000ff */
[----:B------:R-:W-:Y:S02]  /*1af70*/  IMAD.MOV.U32 R41, RZ, RZ, R9 ;  /* 0x000000ffff297224 */ /* 0x000fe400078e0009 */
[----:B------:R-:W-:Y:S01]  /*1af80*/  IMAD.MOV.U32 R247, RZ, RZ, R14 ;  /* 0x000000fffff77224 */ /* 0x000fe200078e000e */
[----:B------:R-:W-:-:S05]  /*1af90*/  @!P0 HADD2 R43, -R204.H0_H0, -RZ.H0_H0 ;  /* 0xa00000ffcc2b8230 */ /* 0x000fca0000000900 */
[----:B------:R-:W-:Y:S01]  /*1afa0*/  @!P0 PRMT R204, R43, 0x5410, RZ ;  /* 0x000054102bcc8816 */ /* 0x000fe200000000ff */
[----:B------:R-:W-:Y:S01]  /*1afb0*/  IMAD.MOV.U32 R43, RZ, RZ, R22 ;  /* 0x000000ffff2b7224 */ /* 0x000fe200078e0016 */
[----:B------:R-:W-:Y:S01]  /*1afc0*/  ISETP.GE.U32.AND P3, PT, R226, R10, PT ;  /* 0x0000000ae200720c */ /* 0x000fe20003f66070 */
[----:B------:R-:W-:Y:S01]  /*1afd0*/  IMAD.MOV.U32 R10, RZ, RZ, R23 ;  /* 0x000000ffff0a7224 */ /* 0x000fe200078e0017 */
[C---:B------:R-:W-:Y:S02]  /*1afe0*/  PRMT R182, R56.reuse, 0x7632, R182 ;  /* 0x0000763238b67816 */ /* 0x040fe400000000b6 */
[----:B------:R-:W-:Y:S02]  /*1aff0*/  PRMT R183, R56, 0x7610, R183 ;  /* 0x0000761038b77816 */ /* 0x000fe400000000b7 */
[----:B---3--:R-:W-:Y:S01]  /*1b000*/  LOP3.LUT R0, R5, UR13, R44, 0x96, !PT ;  /* 0x0000000d05007c12 */ /* 0x008fe2000f8e962c */
[----:B------:R-:W-:-:S04]  /*1b010*/  IMAD.MOV.U32 R45, RZ, RZ, R7 ;  /* 0x000000ffff2d7224 */ /* 0x000fc800078e0007 */
[----:B------:R-:W-:-:S04]  /*1b020*/  IMAD.WIDE.U32 R6, R0, -0x326172a9, RZ ;  /* 0xcd9e8d5700067825 */ /* 0x000fc800078e00ff */
[----:B------:R-:W-:Y:S01]  /*1b030*/  IMAD.WIDE.U32 R4, R3, -0x326172a9, RZ ;  /* 0xcd9e8d5703047825 */ /* 0x000fe200078e00ff */
[----:B------:R-:W-:-:S03]  /*1b040*/  LOP3.LUT R0, R7, UR12, R246, 0x96, !PT ;  /* 0x0000000c07007c12 */ /* 0x000fc6000f8e96f6 */
[----:B------:R-:W-:Y:S02]  /*1b050*/  IMAD.MOV.U32 R44, RZ, RZ, R8 ;  /* 0x000000ffff2c7224 */ /* 0x000fe400078e0008 */
[----:B------:R-:W-:Y:S01]  /*1b060*/  IMAD.WIDE.U32 R8, R0, -0x2daee0ad, RZ ;  /* 0xd2511f5300087825 */ /* 0x000fe200078e00ff */
[----:B------:R-:W-:-:S05]  /*1b070*/  LOP3.LUT R0, R5, UR10, R6, 0x96, !PT ;  /* 0x0000000a05007c12 */ /* 0x000fca000f8e9606 */
[----:B------:R-:W-:Y:S01]  /*1b080*/  IMAD.WIDE.U32 R6, R0, -0x2daee0ad, RZ ;  /* 0xd2511f5300067825 */ /* 0x000fe200078e00ff */
[----:B------:R-:W-:-:S04]  /*1b090*/  LOP3.LUT R9, R9, UR9, R2, 0x96, !PT ;  /* 0x0000000909097c12 */ /* 0x000fc8000f8e9602 */
[----:B------:R-:W-:-:S05]  /*1b0a0*/  LOP3.LUT R2, R7, UR7, R8, 0x96, !PT ;  /* 0x0000000707027c12 */ /* 0x000fca000f8e9608 */
[----:B------:R-:W-:-:S04]  /*1b0b0*/  IMAD.WIDE.U32 R2, R2, -0x326172a9, RZ ;  /* 0xcd9e8d5702027825 */ /* 0x000fc800078e00ff */
[----:B------:R-:W-:Y:S01]  /*1b0c0*/  IMAD.WIDE.U32 R8, R9, -0x326172a9, RZ ;  /* 0xcd9e8d5709087825 */ /* 0x000fe200078e00ff */
[C---:B------:R-:W-:Y:S02]  /*1b0d0*/  LOP3.LUT R0, R2.reuse, 0xff, RZ, 0xc0, !PT ;  /* 0x000000ff02007812 */ /* 0x040fe400078ec0ff */
[----:B------:R-:W-:Y:S02]  /*1b0e0*/  LOP3.LUT R14, R2, 0xffff, RZ, 0xc0, !PT ;  /* 0x0000ffff020e7812 */ /* 0x000fe400078ec0ff */
[----:B------:R-:W-:Y:S02]  /*1b0f0*/  ISETP.GE.U32.AND P5, PT, R226, R0, PT ;  /* 0x00000000e200720c */ /* 0x000fe40003fa6070 */
[----:B------:R-:W-:Y:S02]  /*1b100*/  SHF.R.U32.HI R0, RZ, 0x10, R2 ;  /* 0x00000010ff007819 */ /* 0x000fe40000011602 */
[----:B------:R-:W-:Y:S02]  /*1b110*/  LOP3.LUT R5, R9, UR8, R4, 0x96, !PT ;  /* 0x0000000809057c12 */ /* 0x000fe4000f8e9604 */
[----:B------:R-:W-:-:S02]  /*1b120*/  SHF.R.U32.HI R2, RZ, 0x18, R2 ;  /* 0x00000018ff027819 */ /* 0x000fc40000011602 */
[----:B------:R-:W-:Y:S02]  /*1b130*/  LOP3.LUT R4, R3, UR17, R8, 0x96, !PT ;  /* 0x0000001103047c12 */ /* 0x000fe4000f8e9608 */
[----:B------:R-:W-:Y:S01]  /*1b140*/  ISETP.GE.U32.AND P2, PT, R226, R2, PT ;  /* 0x00000002e200720c */ /* 0x000fe20003f46070 */
[----:B------:R-:W-:Y:S01]  /*1b150*/  IMAD.WIDE.U32 R2, R5, -0x2daee0ad, RZ ;  /* 0xd2511f5305027825 */ /* 0x000fe200078e00ff */
[----:B------:R-:W-:-:S04]  /*1b160*/  LOP3.LUT R0, R0, 0xff, RZ, 0xc0, !PT ;  /* 0x000000ff00007812 */ /* 0x000fc800078ec0ff */
[----:B------:R-:W-:Y:S02]  /*1b170*/  ISETP.GE.U32.AND P6, PT, R226, R0, PT ;  /* 0x00000000e200720c */ /* 0x000fe40003fc6070 */
[----:B------:R-:W-:Y:S02]  /*1b180*/  LOP3.LUT R0, R3, UR16, R6, 0x96, !PT ;  /* 0x0000001003007c12 */ /* 0x000fe4000f8e9606 */
[C---:B------:R-:W-:Y:S02]  /*1b190*/  LOP3.LUT R22, R2.reuse, 0xffff, RZ, 0xc0, !PT ;  /* 0x0000ffff02167812 */ /* 0x040fe400078ec0ff */
[----:B------:R-:W-:Y:S02]  /*1b1a0*/  LOP3.LUT R3, R21, 0xff, RZ, 0xc0, !PT ;  /* 0x000000ff15037812 */ /* 0x000fe400078ec0ff */
[----:B------:R-:W1:Y:S01]  /*1b1b0*/  LDC.U8 R21, c[0x0][0x2d8] ;  /* 0x0000b600ff157b82 */ /* 0x000e620000000000 */
[----:B------:R-:W-:Y:S01]  /*1b1c0*/  MUFU.EX2 R7, R184 ;  /* 0x000000b800077308 */ /* 0x000fe20000000800 */
[----:B------:R-:W-:-:S02]  /*1b1d0*/  LOP3.LUT R11, R2, 0xff, RZ, 0xc0, !PT ;  /* 0x000000ff020b7812 */ /* 0x000fc400078ec0ff */
[--C-:B------:R-:W-:Y:S02]  /*1b1e0*/  SHF.R.U32.HI R23, RZ, 0x10, R2.reuse ;  /* 0x00000010ff177819 */ /* 0x100fe40000011602 */
[----:B------:R-:W-:-:S03]  /*1b1f0*/  SHF.R.U32.HI R9, RZ, 0x18, R2 ;  /* 0x00000018ff097819 */ /* 0x000fc60000011602 */
[----:B------:R-:W3:Y:S01]  /*1b200*/  MUFU.EX2 R226, R185 ;  /* 0x000000b900e27308 */ /* 0x000ee20000000800 */
[----:B------:R-:W-:Y:S01]  /*1b210*/  SHF.R.U32.HI R2, RZ, 0x8, R20 ;  /* 0x00000008ff027819 */ /* 0x000fe20000011614 */
[----:B------:R-:W-:-:S06]  /*1b220*/  IMAD.MOV.U32 R20, RZ, RZ, R225 ;  /* 0x000000ffff147224 */ /* 0x000fcc00078e00e1 */
[----:B------:R-:W-:Y:S08]  /*1b230*/  MUFU.EX2 R6, R180 ;  /* 0x000000b400067308 */ /* 0x000ff00000000800 */
[----:B------:R-:W4:Y:S01]  /*1b240*/  MUFU.EX2 R225, R181 ;  /* 0x000000b500e17308 */ /* 0x000f220000000800 */
[----:B-1----:R-:W-:Y:S02]  /*1b250*/  ISETP.GE.U32.AND P1, PT, R21, R3, PT ;  /* 0x000000031500720c */ /* 0x002fe40003f26070 */
[----:B---3--:R-:W-:-:S04]  /*1b260*/  F2FP.PACK_AB R3, R226, R7 ;  /* 0x00000007e203723e */ /* 0x008fc800000000ff */
[C---:B------:R-:W-:Y:S02]  /*1b270*/  PRMT R187, R3.reuse, 0x7610, R187 ;  /* 0x0000761003bb7816 */ /* 0x040fe400000000bb */
[----:B------:R-:W-:Y:S02]  /*1b280*/  PRMT R186, R3, 0x7632, R186 ;  /* 0x0000763203ba7816 */ /* 0x000fe400000000ba */
[----:B------:R-:W-:Y:S02]  /*1b290*/  LOP3.LUT R2, R2, 0xffff, RZ, 0xc0, !PT ;  /* 0x0000ffff02027812 */ /* 0x000fe400078ec0ff */
[----:B----4-:R-:W-:-:S04]  /*1b2a0*/  F2FP.PACK_AB R3, R225, R6 ;  /* 0x00000006e103723e */ /* 0x010fc800000000ff */
[----:B------:R-:W-:Y:S02]  /*1b2b0*/  PRMT R184, R3, 0x7632, R184 ;  /* 0x0000763203b87816 */ /* 0x000fe400000000b8 */
[----:B------:R-:W-:Y:S02]  /*1b2c0*/  ISETP.GE.U32.AND P0, PT, R21, R2, PT ;  /* 0x000000021500720c */ /* 0x000fe40003f06070 */
[----:B------:R-:W-:Y:S01]  /*1b2d0*/  LOP3.LUT R2, R4, 0xffff, RZ, 0xc0, !PT ;  /* 0x0000ffff04027812 */ /* 0x000fe200078ec0ff */
[----:B------:R-:W-:Y:S01]  /*1b2e0*/  @!P3 HADD2 R54, -R184.H0_H0, -RZ.H0_H0 ;  /* 0xa00000ffb836b230 */ /* 0x000fe20000000900 */
[----:B------:R-:W-:Y:S01]  /*1b2f0*/  PRMT R185, R3, 0x7610, R185 ;  /* 0x0000761003b97816 */ /* 0x000fe200000000b9 */
[----:B------:R-:W-:Y:S01]  /*1b300*/  FADD.FTZ R8, R15, R24 ;  /* 0x000000180f087221 */ /* 0x000fe20000010000 */
[----:B------:R-:W-:Y:S01]  /*1b310*/  SHF.R.U32.HI R2, RZ, 0x8, R2 ;  /* 0x00000008ff027819 */ /* 0x000fe20000011602 */
[----:B------:R-:W-:Y:S01]  /*1b320*/  IMAD.MOV.U32 R15, RZ, RZ, R83 ;  /* 0x000000ffff0f7224 */ /* 0x000fe200078e0053 */
[----:B------:R-:W-:Y:S01]  /*1b330*/  PRMT R83, R185, 0x5410, R184 ;  /* 0x00005410b9537816 */ /* 0x000fe200000000b8 */
[----:B------:R-:W-:Y:S01]  /*1b340*/  @!P4 HADD2 R47, -R187.H0_H0, -RZ.H0_H0 ;  /* 0xa00000ffbb2fc230 */ /* 0x000fe20000000900 */
[----:B------:R-:W-:Y:S01]  /*1b350*/  @!P3 PRMT R184, R54, 0x5410, RZ ;  /* 0x0000541036b8b816 */ /* 0x000fe200000000ff */
[----:B------:R-:W-:Y:S01]  /*1b360*/  IMAD.MOV.U32 R246, RZ, RZ, R99 ;  /* 0x000000fffff67224 */ /* 0x000fe200078e0063 */
[----:B------:R-:W1:Y:S01]  /*1b370*/  LDC.U8 R54, c[0x0][0x2d8] ;  /* 0x0000b600ff367b82 */ /* 0x000e620000000000 */
[----:B------:R-:W-:Y:S01]  /*1b380*/  IMAD.MOV.U32 R99, RZ, RZ, R71 ;  /* 0x000000ffff637224 */ /* 0x000fe200078e0047 */
[----:B------:R-:W-:Y:S01]  /*1b390*/  LOP3.LUT R2, R2, 0xffff, RZ, 0xc0, !PT ;  /* 0x0000ffff02027812 */ /* 0x000fe200078ec0ff */
[----:B------:R-:W-:Y:S01]  /*1b3a0*/  IMAD.MOV.U32 R71, RZ, RZ, R96 ;  /* 0x000000ffff477224 */ /* 0x000fe200078e0060 */
[----:B------:R-:W-:-:S02]  /*1b3b0*/  PRMT R96, R187, 0x5410, R186 ;  /* 0x00005410bb607816 */ /* 0x000fc400000000ba */
[----:B------:R-:W-:Y:S02]  /*1b3c0*/  @!P4 PRMT R187, R47, 0x5410, RZ ;  /* 0x000054102fbbc816 */ /* 0x000fe400000000ff */
[----:B------:R-:W-:Y:S01]  /*1b3d0*/  ISETP.GE.U32.AND P4, PT, R21, R2, PT ;  /* 0x000000021500720c */ /* 0x000fe20003f86070 */
[----:B------:R-:W-:Y:S01]  /*1b3e0*/  FADD.FTZ R5, R18, R26 ;  /* 0x0000001a12057221 */ /* 0x000fe20000010000 */
[----:B------:R-:W-:-:S11]  /*1b3f0*/  PRMT R18, R183, 0x5410, R182 ;  /* 0x00005410b7127816 */ /* 0x000fd600000000b6 */
[----:B------:R-:W-:-:S05]  /*1b400*/  @!P4 HADD2 R55, -R182.H0_H0, -RZ.H0_H0 ;  /* 0xa00000ffb637c230 */ /* 0x000fca0000000900 */
[----:B------:R-:W-:Y:S02]  /*1b410*/  @!P4 PRMT R182, R55, 0x5410, RZ ;  /* 0x0000541037b6c816 */ /* 0x000fe400000000ff */
[----:B-1----:R-:W-:Y:S02]  /*1b420*/  PRMT R55, R54, 0x7054, R54 ;  /* 0x0000705436377816 */ /* 0x002fe40000000036 */
[----:B------:R-:W3:Y:S01]  /*1b430*/  LDL R54, [R1+0x64] ;  /* 0x0000640001367983 */ /* 0x000ee20000100800 */
[----:B------:R-:W-:-:S05]  /*1b440*/  @!P0 HADD2 R50, -R186.H0_H0, -RZ.H0_H0 ;  /* 0xa00000ffba328230 */ /* 0x000fca0000000900 */
[----:B------:R-:W-:Y:S02]  /*1b450*/  @!P0 PRMT R186, R50, 0x5410, RZ ;  /* 0x0000541032ba8816 */ /* 0x000fe400000000ff */
[----:B------:R-:W1:Y:S01]  /*1b460*/  LDC.U8 R50, c[0x0][0x2d8] ;  /* 0x0000b600ff327b82 */ /* 0x000e620000000000 */
[----:B------:R-:W-:Y:S01]  /*1b470*/  LOP3.LUT R2, R4, 0xff, RZ, 0xc0, !PT ;  /* 0x000000ff04027812 */ /* 0x000fe200078ec0ff */
[----:B------:R-:W-:-:S05]  /*1b480*/  @!P1 HADD2 R52, -R185.H0_H0, -RZ.H0_H0 ;  /* 0xa00000ffb9349230 */ /* 0x000fca0000000900 */
[----:B------:R-:W-:Y:S02]  /*1b490*/  @!P1 PRMT R185, R52, 0x5410, RZ ;  /* 0x0000541034b99816 */ /* 0x000fe400000000ff */
[----:B-1----:R-:W-:Y:S02]  /*1b4a0*/  ISETP.GE.U32.AND P0, PT, R50, R2, PT ;  /* 0x000000023200720c */ /* 0x002fe40003f06070 */
[----:B------:R-:W-:-:S04]  /*1b4b0*/  SHF.R.U32.HI R2, RZ, 0x8, R14 ;  /* 0x00000008ff027819 */ /* 0x000fc8000001160e */
[----:B------:R-:W-:-:S04]  /*1b4c0*/  LOP3.LUT R2, R2, 0xffff, RZ, 0xc0, !PT ;  /* 0x0000ffff02027812 */ /* 0x000fc800078ec0ff */
[----:B------:R-:W-:Y:S02]  /*1b4d0*/  ISETP.GE.U32.AND P1, PT, R50, R2, PT ;  /* 0x000000023200720c */ /* 0x000fe40003f26070 */
[----:B------:R-:W-:Y:S01]  /*1b4e0*/  LOP3.LUT R2, R0, 0xffff, RZ, 0xc0, !PT ;  /* 0x0000ffff00027812 */ /* 0x000fe200078ec0ff */
[----:B------:R-:W-:Y:S01]  /*1b4f0*/  @!P0 HADD2 R53, -R183.H0_H0, -RZ.H0_H0 ;  /* 0xa00000ffb7358230 */ /* 0x000fe20000000900 */
[----:B------:R-:W-:Y:S02]  /*1b500*/  PRMT R181, R25, 0x7610, R181 ;  /* 0x0000761019b57816 */ /* 0x000fe400000000b5 */
[----:B------:R-:W-:Y:S01]  /*1b510*/  SHF.R.U32.HI R2, RZ, 0x8, R2 ;  /* 0x00000008ff027819 */ /* 0x000fe20000011602 */
[----:B------:R-:W-:Y:S01]  /*1b520*/  IMAD.MOV.U32 R26, RZ, RZ, R10 ;  /* 0x000000ffff1a7224 */ /* 0x000fe200078e000a */
[----:B------:R-:W-:Y:S01]  /*1b530*/  @!P0 PRMT R183, R53, 0x5410, RZ ;  /* 0x0000541035b78816 */ /* 0x000fe200000000ff */
[----:B------:R-:W-:Y:S01]  /*1b540*/  FADD.FTZ R10, R19, R5 ;  /* 0x00000005130a7221 */ /* 0x000fe20000010000 */
[----:B------:R-:W-:Y:S01]  /*1b550*/  LOP3.LUT R2, R2, 0xffff, RZ, 0xc0, !PT ;  /* 0x0000ffff02027812 */ /* 0x000fe200078ec0ff */
[----:B------:R-:W-:Y:S01]  /*1b560*/  FADD.FTZ R5, R17, R8 ;  /* 0x0000000811057221 */ /* 0x000fe20000010000 */
[C---:B------:R-:W-:Y:S01]  /*1b570*/  ISETP.GE.U32.AND P0, PT, R50.reuse, R9, PT ;  /* 0x000000093200720c */ /* 0x040fe20003f06070 */
[----:B------:R-:W-:Y:S01]  /*1b580*/  @!P5 HADD2 R57, -R181.H0_H0, -RZ.H0_H0 ;  /* 0xa00000ffb539d230 */ /* 0x000fe20000000900 */
[----:B------:R-:W-:Y:S01]  /*1b590*/  PRMT R180, R25, 0x7632, R180 ;  /* 0x0000763219b47816 */ /* 0x000fe200000000b4 */
[----:B------:R-:W-:Y:S01]  /*1b5a0*/  MUFU.EX2 R8, R223 ;  /* 0x000000df00087308 */ /* 0x000fe20000000800 */
[----:B------:R-:W-:Y:S01]  /*1b5b0*/  ISETP.GE.U32.AND P4, PT, R50, R2, PT ;  /* 0x000000023200720c */ /* 0x000fe20003f86070 */
[----:B------:R-:W-:Y:S01]  /*1b5c0*/  IMAD.MOV.U32 R21, RZ, RZ, R20 ;  /* 0x000000ffff157224 */ /* 0x000fe200078e0014 */
[----:B------:R-:W-:-:S05]  /*1b5d0*/  SHF.R.U32.HI R2, RZ, 0x18, R4 ;  /* 0x00000018ff027819 */ /* 0x000fca0000011604 */
[----:B------:R-:W1:Y:S01]  /*1b5e0*/  MUFU.EX2 R9, R224 ;  /* 0x000000e000097308 */ /* 0x000e620000000800 */
[----:B------:R-:W-:Y:S02]  /*1b5f0*/  PRMT R20, R181, 0x5410, R180 ;  /* 0x00005410b5147816 */ /* 0x000fe400000000b4 */
[----:B------:R-:W-:Y:S01]  /*1b600*/  PRMT R179, R72, 0x7610, R179 ;  /* 0x0000761048b37816 */ /* 0x000fe200000000b3 */
[----:B------:R-:W-:Y:S01]  /*1b610*/  @!P1 HADD2 R58, -R180.H0_H0, -RZ.H0_H0 ;  /* 0xa00000ffb43a9230 */ /* 0x000fe20000000900 */
[----:B------:R-:W-:Y:S02]  /*1b620*/  @!P5 PRMT R181, R57, 0x5410, RZ ;  /* 0x0000541039b5d816 */ /* 0x000fe400000000ff */
[----:B------:R-:W-:Y:S02]  /*1b630*/  ISETP.GE.U32.AND P5, PT, R50, R2, PT ;  /* 0x000000023200720c */ /* 0x000fe40003fa6070 */
[----:B------:R-:W-:Y:S01]  /*1b640*/  SHF.R.U32.HI R2, RZ, 0x10, R4 ;  /* 0x00000010ff027819 */ /* 0x000fe20000011604 */
[----:B------:R-:W-:Y:S01]  /*1b650*/  @!P6 HADD2 R59, -R179.H0_H0, -RZ.H0_H0 ;  /* 0xa00000ffb33be230 */ /* 0x000fe20000000900 */
[----:B------:R-:W-:-:S02]  /*1b660*/  LOP3.LUT R3, R0, 0xff, RZ, 0xc0, !PT ;  /* 0x000000ff00037812 */ /* 0x000fc400078ec0ff */
[----:B------:R-:W-:Y:S02]  /*1b670*/  PRMT R178, R72, 0x7632, R178 ;  /* 0x0000763248b27816 */ /* 0x000fe400000000b2 */
[----:B------:R-:W-:Y:S02]  /*1b680*/  @!P1 PRMT R180, R58, 0x5410, RZ ;  /* 0x000054103ab49816 */ /* 0x000fe400000000ff */
[----:B------:R-:W-:Y:S02]  /*1b690*/  LOP3.LUT R2, R2, 0xff, RZ, 0xc0, !PT ;  /* 0x000000ff02027812 */ /* 0x000fe400078ec0ff */
[C---:B------:R-:W-:Y:S02]  /*1b6a0*/  ISETP.GE.U32.AND P1, PT, R50.reuse, R3, PT ;  /* 0x000000033200720c */ /* 0x040fe40003f26070 */
[----:B------:R-:W-:Y:S02]  /*1b6b0*/  PRMT R19, R179, 0x5410, R178 ;  /* 0x00005410b3137816 */ /* 0x000fe400000000b2 */
[----:B------:R-:W-:Y:S01]  /*1b6c0*/  @!P6 PRMT R179, R59, 0x5410, RZ ;  /* 0x000054103bb3e816 */ /* 0x000fe200000000ff */
[----:B------:R-:W-:Y:S01]  /*1b6d0*/  MUFU.EX2 R24, R228 ;  /* 0x000000e400187308 */ /* 0x000fe20000000800 */
[----:B------:R-:W-:-:S02]  /*1b6e0*/  ISETP.GE.U32.AND P6, PT, R50, R2, PT ;  /* 0x000000023200720c */ /* 0x000fc40003fc6070 */
[----:B-1----:R-:W-:-:S05]  /*1b6f0*/  F2FP.PACK_AB R2, R9, R8 ;  /* 0x000000080902723e */ /* 0x002fca00000000ff */
[----:B------:R-:W1:Y:S01]  /*1b700*/  MUFU.EX2 R47, R229 ;  /* 0x000000e5002f7308 */ /* 0x000e620000000800 */
[C---:B------:R-:W-:Y:S02]  /*1b710*/  PRMT R177, R2.reuse, 0x7610, R177 ;  /* 0x0000761002b17816 */ /* 0x040fe400000000b1 */
[----:B------:R-:W-:-:S03]  /*1b720*/  PRMT R176, R2, 0x7632, R176 ;  /* 0x0000763202b07816 */ /* 0x000fc600000000b0 */
[----:B------:R-:W-:Y:S01]  /*1b730*/  @!P1 HADD2 R62, -R177.H0_H0, -RZ.H0_H0 ;  /* 0xa00000ffb13e9230 */ /* 0x000fe20000000900 */
[----:B------:R-:W-:Y:S01]  /*1b740*/  LOP3.LUT R2, R23, 0xff, RZ, 0xc0, !PT ;  /* 0x000000ff17027812 */ /* 0x000fe200078ec0ff */
[----:B------:R-:W-:Y:S01]  /*1b750*/  @!P4 HADD2 R61, -R176.H0_H0, -RZ.H0_H0 ;  /* 0xa00000ffb03dc230 */ /* 0x000fe20000000900 */
[----:B------:R-:W-:Y:S01]  /*1b760*/  IMAD.MOV.U32 R14, RZ, RZ, R82 ;  /* 0x000000ffff0e7224 */ /* 0x000fe200078e0052 */
[----:B------:R-:W-:Y:S02]  /*1b770*/  PRMT R82, R177, 0x5410, R176 ;  /* 0x00005410b1527816 */ /* 0x000fe400000000b0 */
[----:B------:R-:W-:Y:S02]  /*1b780*/  @!P1 PRMT R177, R62, 0x5410, RZ ;  /* 0x000054103eb19816 */ /* 0x000fe400000000ff */
[C---:B------:R-:W-:Y:S02]  /*1b790*/  ISETP.GE.U32.AND P1, PT, R50.reuse, R2, PT ;  /* 0x000000023200720c */ /* 0x040fe40003f26070 */
[----:B------:R-:W-:Y:S01]  /*1b7a0*/  @!P4 PRMT R176, R61, 0x5410, RZ ;  /* 0x000054103db0c816 */ /* 0x000fe200000000ff */
[----:B-1----:R-:W-:Y:S01]  /*1b7b0*/  IMAD.MOV.U32 R62, RZ, RZ, R47 ;  /* 0x000000ffff3e7224 */ /* 0x002fe200078e002f */
[----:B------:R-:W-:Y:S01]  /*1b7c0*/  SHF.R.U32.HI R2, RZ, 0x18, R0 ;  /* 0x00000018ff027819 */ /* 0x000fe20000011600 */
[----:B------:R-:W-:Y:S01]  /*1b7d0*/  IMAD.MOV.U32 R61, RZ, RZ, R24 ;  /* 0x000000ffff3d7224 */ /* 0x000fe200078e0018 */
[C---:B------:R-:W-:Y:S01]  /*1b7e0*/  ISETP.GE.U32.AND P3, PT, R50.reuse, R11, PT ;  /* 0x0000000b3200720c */ /* 0x040fe20003f66070 */
[----:B------:R-:W-:Y:S01]  /*1b7f0*/  MUFU.EX2 R223, R73 ;  /* 0x0000004900df7308 */ /* 0x000fe20000000800 */
[----:B------:R-:W-:-:S02]  /*1b800*/  ISETP.GE.U32.AND P4, PT, R50, R2, PT ;  /* 0x000000023200720c */ /* 0x000fc40003f86070 */
[----:B------:R-:W-:-:S05]  /*1b810*/  F2FP.PACK_AB R2, R62, R61 ;  /* 0x0000003d3e02723e */ /* 0x000fca00000000ff */
[----:B------:R-:W1:Y:S01]  /*1b820*/  MUFU.EX2 R224, R76 ;  /* 0x0000004c00e07308 */ /* 0x000e620000000800 */
[C---:B------:R-:W-:Y:S02]  /*1b830*/  PRMT R175, R2.reuse, 0x7610, R175 ;  /* 0x0000761002af7816 */ /* 0x040fe400000000af */
[----:B------:R-:W-:Y:S02]  /*1b840*/  SHF.R.U32.HI R0, RZ, 0x10, R0 ;  /* 0x00000010ff007819 */ /* 0x000fe40000011600 */
[----:B------:R-:W-:Y:S01]  /*1b850*/  PRMT R174, R2, 0x7632, R174 ;  /* 0x0000763202ae7816 */ /* 0x000fe200000000ae */
[----:B------:R-:W-:Y:S01]  /*1b860*/  @!P3 HADD2 R64, -R175.H0_H0, -RZ.H0_H0 ;  /* 0xa00000ffaf40b230 */ /* 0x000fe20000000900 */
[----:B------:R-:W-:Y:S01]  /*1b870*/  LOP3.LUT R0, R0, 0xff, RZ, 0xc0, !PT ;  /* 0x000000ff00007812 */ /* 0x000fe200078ec0ff */
[----:B------:R-:W-:Y:S01]  /*1b880*/  IMAD.MOV.U32 R53, RZ, RZ, R81 ;  /* 0x000000ffff357224 */ /* 0x000fe200078e0051 */
[----:B------:R-:W-:Y:S01]  /*1b890*/  PRMT R81, R175, 0x5410, R174 ;  /* 0x00005410af517816 */ /* 0x000fe200000000ae */
[----:B------:R-:W-:Y:S01]  /*1b8a0*/  UIADD3 UR4, UR31, -0x4498517b, URZ ;  /* 0xbb67ae851f047890 */ /* 0x000fe2000fffe03f */
[----:B------:R-:W-:Y:S01]  /*1b8b0*/  @!P3 PRMT R175, R64, 0x5410, RZ ;  /* 0x0000541040afb816 */ /* 0x000fe200000000ff */
[----:B------:R-:W-:Y:S01]  /*1b8c0*/  IMAD.MOV.U32 R58, RZ, RZ, R14 ;  /* 0x000000ffff3a7224 */ /* 0x000fe200078e000e */
[----:B------:R-:W-:-:S02]  /*1b8d0*/  ISETP.GE.U32.AND P3, PT, R50, R0, PT ;  /* 0x000000003200720c */ /* 0x000fc40003f66070 */
[----:B-1----:R-:W-:Y:S01]  /*1b8e0*/  F2FP.PACK_AB R0, R224, R223 ;  /* 0x000000dfe000723e */ /* 0x002fe200000000ff */
[----:B------:R-:W-:Y:S02]  /*1b8f0*/  FADD.FTZ R4, R8, R27 ;  /* 0x0000001b08047221 */ /* 0x000fe40000010000 */
[----:B------:R-:W-:Y:S01]  /*1b900*/  IMAD.MOV.U32 R52, RZ, RZ, R80 ;  /* 0x000000ffff347224 */ /* 0x000fe200078e0050 */
[C---:B------:R-:W-:Y:S02]  /*1b910*/  PRMT R173, R0.reuse, 0x7610, R173 ;  /* 0x0000761000ad7816 */ /* 0x040fe400000000ad */
[----:B------:R-:W-:Y:S01]  /*1b920*/  PRMT R136, R0, 0x7632, R136 ;  /* 0x0000763200887816 */ /* 0x000fe20000000088 */
[----:B------:R-:W-:Y:S01]  /*1b930*/  IMAD.MOV.U32 R24, RZ, RZ, R21 ;  /* 0x000000ffff187224 */ /* 0x000fe200078e0015 */
[----:B------:R-:W-:Y:S01]  /*1b940*/  LOP3.LUT R0, R53, UR4, R58, 0x96, !PT ;  /* 0x0000000435007c12 */ /* 0x000fe2000f8e963a */
[----:B------:R-:W-:Y:S01]  /*1b950*/  @!P2 HADD2 R60, -R178.H0_H0, -RZ.H0_H0 ;  /* 0xa00000ffb23ca230 */ /* 0x000fe20000000900 */
[----:B------:R-:W-:-:S02]  /*1b960*/  IMAD.MOV.U32 R59, RZ, RZ, R15 ;  /* 0x000000ffff3b7224 */ /* 0x000fc400078e000f */
[----:B------:R-:W-:Y:S02]  /*1b970*/  IMAD.MOV.U32 R21, RZ, RZ, R252 ;  /* 0x000000ffff157224 */ /* 0x000fe400078e00fc */
[----:B------:R-:W-:Y:S02]  /*1b980*/  IMAD.MOV.U32 R15, RZ, RZ, R26 ;  /* 0x000000ffff0f7224 */ /* 0x000fe400078e001a */
[----:B------:R-:W-:Y:S01]  /*1b990*/  FADD.FTZ R252, R9, R4 ;  /* 0x0000000409fc7221 */ /* 0x000fe20000010000 */
[----:B------:R-:W-:Y:S01]  /*1b9a0*/  LOP3.LUT R4, R49, UR13, R52, 0x96, !PT ;  /* 0x0000000d31047c12 */ /* 0x000fe2000f8e9634 */
[----:B------:R-:W-:Y:S01]  /*1b9b0*/  IMAD.MOV.U32 R26, RZ, RZ, R246 ;  /* 0x000000ffff1a7224 */ /* 0x000fe200078e00f6 */
[----:B------:R-:W-:Y:S01]  /*1b9c0*/  SHF.R.U32.HI R3, RZ, 0x8, R22 ;  /* 0x00000008ff037819 */ /* 0x000fe20000011616 */
[----:B------:R-:W-:Y:S02]  /*1b9d0*/  IMAD.MOV.U32 R246, RZ, RZ, R247 ;  /* 0x000000fffff67224 */ /* 0x000fe400078e00f7 */
[----:B------:R-:W-:Y:S01]  /*1b9e0*/  IMAD.WIDE.U32 R8, R0, -0x326172a9, RZ ;  /* 0xcd9e8d5700087825 */ /* 0x000fe200078e00ff */
[----:B------:R-:W-:-:S03]  /*1b9f0*/  @!P2 PRMT R178, R60, 0x5410, RZ ;  /* 0x000054103cb2a816 */ /* 0x000fc600000000ff */
[----:B------:R-:W-:Y:S02]  /*1ba00*/  IMAD.MOV.U32 R247, RZ, RZ, R244 ;  /* 0x000000fffff77224 */ /* 0x000fe400078e00f4 */
[----:B------:R-:W-:Y:S02]  /*1ba10*/  IMAD.MOV.U32 R244, RZ, RZ, R227 ;  /* 0x000000fffff47224 */ /* 0x000fe400078e00e3 */
[----:B------:R-:W-:Y:S02]  /*1ba20*/  FADD.FTZ R60, R7, R10 ;  /* 0x0000000a073c7221 */ /* 0x000fe40000010000 */
[----:B------:R-:W-:Y:S01]  /*1ba30*/  FADD.FTZ R227, R6, R5 ;  /* 0x0000000506e37221 */ /* 0x000fe20000010000 */
[----:B------:R-:W-:Y:S01]  /*1ba40*/  LOP3.LUT R3, R3, 0xffff, RZ, 0xc0, !PT ;  /* 0x0000ffff03037812 */ /* 0x000fe200078ec0ff */
[----:B------:R-:W-:Y:S01]  /*1ba50*/  IMAD.WIDE.U32 R6, R4, -0x326172a9, RZ ;  /* 0xcd9e8d5704067825 */ /* 0x000fe200078e00ff */
[----:B------:R-:W-:Y:S02]  /*1ba60*/  LOP3.LUT R2, R9, UR14, R74, 0x96, !PT ;  /* 0x0000000e09027c12 */ /* 0x000fe4000f8e964a */
[----:B------:R-:W-:-:S02]  /*1ba70*/  ISETP.GE.U32.AND P2, PT, R50, R3, PT ;  /* 0x000000033200720c */ /* 0x000fc40003f46070 */
[----:B------:R-:W-:Y:S01]  /*1ba80*/  LOP3.LUT R0, R7, UR12, R8, 0x96, !PT ;  /* 0x0000000c07007c12 */ /* 0x000fe2000f8e9608 */
[----:B------:R-:W-:-:S04]  /*1ba90*/  IMAD.WIDE.U32 R2, R2, -0x2daee0ad, RZ ;  /* 0xd2511f5302027825 */ /* 0x000fc800078e00ff */
[----:B------:R-:W-:Y:S01]  /*1baa0*/  IMAD.WIDE.U32 R4, R0, -0x2daee0ad, RZ ;  /* 0xd2511f5300047825 */ /* 0x000fe200078e00ff */
[----:B------:R-:W-:-:S04]  /*1bab0*/  LOP3.LUT R3, R3, UR11, R48, 0x96, !PT ;  /* 0x0000000b03037c12 */ /* 0x000fc8000f8e9630 */
[----:B------:R-:W-:Y:S01]  /*1bac0*/  LOP3.LUT R5, R5, UR9, R2, 0x96, !PT ;  /* 0x0000000905057c12 */ /* 0x000fe2000f8e9602 */
        /* <DEDUP_REMOVED lines=8> */
[----:B------:R-:W-:-:S05]  /*1bb50*/  IMAD.WIDE.U32 R34, R0, -0x2daee0ad, RZ ;  /* 0xd2511f5300227825 */ /* 0x000fca00078e00ff */
[----:B------:R-:W-:Y:S01]  /*1bb60*/  LOP3.LUT R3, R35, UR7, R4, 0x96, !PT ;  /* 0x0000000723037c12 */ /* 0x000fe2000f8e9604 */
[----:B------:R-:W-:-:S05]  /*1bb70*/  IMAD.WIDE.U32 R4, R5, -0x326172a9, RZ ;  /* 0xcd9e8d5705047825 */ /* 0x000fca00078e00ff */
[----:B------:R-:W-:Y:S01]  /*1bb80*/  LOP3.LUT R35, R5, UR8, R2, 0x96, !PT ;  /* 0x0000000805237c12 */ /* 0x000fe2000f8e9602 */
[----:B------:R-:W-:-:S05]  /*1bb90*/  IMAD.WIDE.U32 R2, R3, -0x326172a9, RZ ;  /* 0xcd9e8d5703027825 */ /* 0x000fca00078e00ff */
[----:B------:R-:W-:-:S04]  /*1bba0*/  LOP3.LUT R0, R3, UR17, R4, 0x96, !PT ;  /* 0x0000001103007c12 */ /* 0x000fc8000f8e9604 */
[----:B------:R-:W-:-:S04]  /*1bbb0*/  LOP3.LUT R4, R0, 0xffff, RZ, 0xc0, !PT ;  /* 0x0000ffff00047812 */ /* 0x000fc800078ec0ff */
[----:B------:R-:W-:Y:S02]  /*1bbc0*/  SHF.R.U32.HI R5, RZ, 0x8, R4 ;  /* 0x00000008ff057819 */ /* 0x000fe40000011604 */
[----:B------:R-:W-:-:S04]  /*1bbd0*/  LOP3.LUT R4, R0, 0xff, RZ, 0xc0, !PT ;  /* 0x000000ff00047812 */ /* 0x000fc800078ec0ff */
[----:B------:R-:W-:Y:S02]  /*1bbe0*/  PRMT R6, R4, 0x5410, R5 ;  /* 0x0000541004067816 */ /* 0x000fe40000000005 */
[--C-:B------:R-:W-:Y:S02]  /*1bbf0*/  SHF.R.U32.HI R5, RZ, 0x10, R0.reuse ;  /* 0x00000010ff057819 */ /* 0x100fe40000011600 */
[----:B------:R-:W-:Y:S02]  /*1bc00*/  SHF.R.U32.HI R4, RZ, 0x18, R0 ;  /* 0x00000018ff047819 */ /* 0x000fe40000011600 */
[----:B------:R-:W-:Y:S01]  /*1bc10*/  LOP3.LUT R0, R5, 0xff, RZ, 0xc0, !PT ;  /* 0x000000ff05007812 */ /* 0x000fe200078ec0ff */
[----:B------:R-:W-:-:S03]  /*1bc20*/  IMAD.MOV.U32 R52, RZ, RZ, R15 ;  /* 0x000000ffff347224 */ /* 0x000fc600078e000f */
        /* <DEDUP_REMOVED lines=9> */
[----:B---3--:R-:W-:Y:S02]  /*1bcc0*/  IADD3 R2, R54, 0x4, RZ ;  /* 0x0000000436027810 */ /* 0x008fe40007ffe0ff */
[----:B------:R-:W3:Y:S03]  /*1bcd0*/  LDL R54, [R1+0xa8] ;  /* 0x0000a80001367983 */ /* 0x000ee60000100800 */
[----:B------:R-:W-:Y:S01]  /*1bce0*/  IMAD.WIDE.U32 R2, R2, -0x326172a9, RZ ;  /* 0xcd9e8d5702027825 */ /* 0x000fe200078e00ff */
[----:B------:R-:W-:-:S04]  /*1bcf0*/  HSET2.LE.AND R0, R6, R55, PT ;  /* 0x0000003706007233 */ /* 0x000fc80003803000 */
[----:B------:R-:W-:Y:S02]  /*1bd00*/  LOP3.LUT R4, R75, UR15, R2, 0x96, !PT ;  /* 0x0000000f4b047c12 */ /* 0x000fe4000f8e9602 */
[----:B------:R-:W-:-:S03]  /*1bd10*/  LOP3.LUT R8, R0, R46, RZ, 0xc0, !PT ;  /* 0x0000002e00087212 */ /* 0x000fc600078ec0ff */
[----:B------:R-:W-:-:S04]  /*1bd20*/  IMAD.WIDE.U32 R10, R4, -0x2daee0ad, RZ ;  /* 0xd2511f53040a7825 */ /* 0x000fc800078e00ff */
[----:B------:R-:W-:Y:S01]  /*1bd30*/  IMAD.MOV.U32 R53, RZ, RZ, R26 ;  /* 0x000000ffff357224 */ /* 0x000fe200078e001a */
[C---:B------:R-:W-:Y:S02]  /*1bd40*/  PRMT R172, R88.reuse, 0x7610, R172 ;  /* 0x0000761058ac7816 */ /* 0x040fe400000000ac */
[----:B------:R-:W-:-:S04]  /*1bd50*/  PRMT R139, R88, 0x7632, R139 ;  /* 0x00007632588b7816 */ /* 0x000fc8000000008b */
[----:B------:R-:W-:Y:S01]  /*1bd60*/  PRMT R17, R172, 0x5410, R139 ;  /* 0x00005410ac117816 */ /* 0x000fe2000000008b */
[----:B------:R-:W-:Y:S01]  /*1bd70*/  STG.E.U16 [R12.64+-0x100], R16 ;  /* 0xffff00100c007986 */ /* 0x000fe2000c10151c */
[----:B------:R-:W-:Y:S01]  /*1bd80*/  @!P1 HADD2 R66, -R173.H0_H0, -RZ.H0_H0 ;  /* 0xa00000ffad429230 */ /* 0x000fe20000000900 */
[----:B------:R-:W-:Y:S01]  /*1bd90*/  PRMT R80, R173, 0x5410, R136 ;  /* 0x00005410ad507816 */ /* 0x000fe20000000088 */
[----:B------:R-:W-:-:S03]  /*1bda0*/  IMAD.MOV.U32 R59, RZ, RZ, R39 ;  /* 0x000000ffff3b7224 */ /* 0x000fc600078e0027 */
[----:B------:R-:W-:Y:S01]  /*1bdb0*/  @!P1 PRMT R173, R66, 0x5410, RZ ;  /* 0x0000541042ad9816 */ /* 0x000fe200000000ff */
[----:B------:R-:W-:Y:S02]  /*1bdc0*/  IMAD.MOV.U32 R66, RZ, RZ, R38 ;  /* 0x000000ffff427224 */ /* 0x000fe400078e0026 */
[----:B------:R-:W-:Y:S02]  /*1bdd0*/  IMAD.MOV.U32 R72, RZ, RZ, R53 ;  /* 0x000000ffff487224 */ /* 0x000fe400078e0035 */
[----:B------:R-:W-:Y:S02]  /*1bde0*/  IMAD.MOV.U32 R23, RZ, RZ, R56 ;  /* 0x000000ffff177224 */ /* 0x000fe400078e0038 */
[----:B------:R-:W-:Y:S02]  /*1bdf0*/  IMAD.MOV.U32 R53, RZ, RZ, R43 ;  /* 0x000000ffff357224 */ /* 0x000fe400078e002b */
[----:B------:R-:W-:Y:S02]  /*1be00*/  IMAD.MOV.U32 R56, RZ, RZ, R41 ;  /* 0x000000ffff387224 */ /* 0x000fe400078e0029 */
[----:B------:R-:W-:Y:S01]  /*1be10*/  IMAD.MOV.U32 R57, RZ, RZ, R42 ;  /* 0x000000ffff397224 */ /* 0x000fe200078e002a */
[----:B------:R-:W-:Y:S01]  /*1be20*/  @!P2 HADD2 R63, -R174.H0_H0, -RZ.H0_H0 ;  /* 0xa00000ffae3fa230 */ /* 0x000fe20000000900 */
[----:B------:R-:W-:-:S02]  /*1be30*/  IMAD.MOV.U32 R76, RZ, RZ, R87 ;  /* 0x000000ffff4c7224 */ /* 0x000fc400078e0057 */
[----:B------:R-:W-:Y:S02]  /*1be40*/  IMAD.MOV.U32 R87, RZ, RZ, R117 ;  /* 0x000000ffff577224 */ /* 0x000fe400078e0075 */
[----:B------:R-:W-:Y:S01]  /*1be50*/  @!P2 PRMT R174, R63, 0x5410, RZ ;  /* 0x000054103faea816 */ /* 0x000fe200000000ff */
[----:B------:R-:W-:Y:S02]  /*1be60*/  IMAD.MOV.U32 R63, RZ, RZ, R118 ;  /* 0x000000ffff3f7224 */ /* 0x000fe400078e0076 */
[----:B------:R-:W-:Y:S02]  /*1be70*/  IMAD.MOV.U32 R117, RZ, RZ, R28 ;  /* 0x000000ffff757224 */ /* 0x000fe400078e001c */
[----:B------:R-:W4:Y:S01]  /*1be80*/  LDL.LU R28, [R1+0xfc] ;  /* 0x0000fc00011c7983 */ /* 0x000f220000300800 */
[----:B------:R-:W-:-:S03]  /*1be90*/  IMAD.MOV.U32 R118, RZ, RZ, R29 ;  /* 0x000000ffff767224 */ /* 0x000fc600078e001d */
[----:B------:R-:W4:Y:S01]  /*1bea0*/  LDL.LU R29, [R1+0xf8] ;  /* 0x0000f800011d7983 */ /* 0x000f220000300800 */
[----:B------:R-:W-:Y:S02]  /*1beb0*/  IMAD.MOV.U32 R73, RZ, RZ, R52 ;  /* 0x000000ffff497224 */ /* 0x000fe400078e0034 */
[----:B------:R-:W-:Y:S02]  /*1bec0*/  IMAD.MOV.U32 R52, RZ, RZ, R47 ;  /* 0x000000ffff347224 */ /* 0x000fe400078e002f */
[----:B------:R-:W-:Y:S02]  /*1bed0*/  IMAD.MOV.U32 R88, RZ, RZ, R119 ;  /* 0x000000ffff587224 */ /* 0x000fe400078e0077 */
[----:B------:R-:W-:Y:S02]  /*1bee0*/  IMAD.MOV.U32 R119, RZ, RZ, R203 ;  /* 0x000000ffff777224 */ /* 0x000fe400078e00cb */
[----:B------:R1:W5:Y:S01]  /*1bef0*/  LDL.LU R203, [R1+0xf4] ;  /* 0x0000f40001cb7983 */ /* 0x0003620000300800 */
[----:B------:R-:W-:-:S02]  /*1bf00*/  IMAD.MOV.U32 R229, RZ, RZ, R202 ;  /* 0x000000ffffe57224 */ /* 0x000fc400078e00ca */
[----:B------:R-:W-:Y:S01]  /*1bf10*/  IMAD.MOV.U32 R228, RZ, RZ, R201 ;  /* 0x000000ffffe47224 */ /* 0x000fe200078e00c9 */
[----:B------:R1:W5:Y:S01]  /*1bf20*/  LDL.LU R202, [R1+0xf0] ;  /* 0x0000f00001ca7983 */ /* 0x0003620000300800 */
[C---:B------:R-:W-:Y:S01]  /*1bf30*/  PRMT R138, R77.reuse, 0x7610, R138 ;  /* 0x000076104d8a7816 */ /* 0x040fe2000000008a */
[----:B------:R-:W-:Y:S01]  /*1bf40*/  IMAD.MOV.U32 R49, RZ, RZ, R61 ;  /* 0x000000ffff317224 */ /* 0x000fe200078e003d */
[----:B------:R-:W-:Y:S01]  /*1bf50*/  PRMT R137, R77, 0x7632, R137 ;  /* 0x000076324d897816 */ /* 0x000fe20000000089 */
[----:B------:R1:W5:Y:S01]  /*1bf60*/  LDL.LU R201, [R1+0xec] ;  /* 0x0000ec0001c97983 */ /* 0x0003620000300800 */
[----:B---3--:R-:W-:-:S05]  /*1bf70*/  LOP3.LUT R3, R3, R54, RZ, 0x3c, !PT ;  /* 0x0000003603037212 */ /* 0x008fca00078e3cff */
[----:B------:R-:W-:-:S05]  /*1bf80*/  IMAD.WIDE.U32 R2, R3, -0x2daee0ad, RZ ;  /* 0xd2511f5303027825 */ /* 0x000fca00078e00ff */
        /* <DEDUP_REMOVED lines=13> */
[----:B------:R-:W-:-:S04]  /*1c060*/  HSET2.LE.AND R3, R9, R55, PT ;  /* 0x0000003709037233 */ /* 0x000fc80003803000 */
[----:B------:R-:W-:Y:S01]  /*1c070*/  IMAD.WIDE.U32 R26, R2, -0x2daee0ad, RZ ;  /* 0xd2511f53021a7825 */ /* 0x000fe200078e00ff */
[----:B------:R-:W-:-:S04]  /*1c080*/  HSET2.LE.AND R2, R14, R55, PT ;  /* 0x000000370e027233 */ /* 0x000fc80003803000 */
[----:B------:R-:W-:Y:S01]  /*1c090*/  LOP3.LUT R4, R27, UR7, R4, 0x96, !PT ;  /* 0x000000071b047c12 */ /* 0x000fe2000f8e9604 */
[----:B------:R-:W-:Y:S01]  /*1c0a0*/  HSET2.LE.AND R0, R15, R55, PT ;  /* 0x000000370f007233 */ /* 0x000fe20003803000 */
[----:B------:R-:W-:Y:S01]  /*1c0b0*/  LOP3.LUT R10, R2, R37, RZ, 0xc0, !PT ;  /* 0x00000025020a7212 */ /* 0x000fe200078ec0ff */
[----:B------:R-:W-:Y:S01]  /*1c0c0*/  IMAD.WIDE.U32 R14, R5, -0x326172a9, RZ ;  /* 0xcd9e8d57050e7825 */ /* 0x000fe200078e00ff */
[----:B------:R-:W-:-:S03]  /*1c0d0*/  LOP3.LUT R11, R3, R36, RZ, 0xc0, !PT ;  /* 0x00000024030b7212 */ /* 0x000fc600078ec0ff */
[----:B------:R-:W-:Y:S01]  /*1c0e0*/  IMAD.WIDE.U32 R2, R4, -0x326172a9, RZ ;  /* 0xcd9e8d5704027825 */ /* 0x000fe200078e00ff */
[----:B------:R-:W-:-:S04]  /*1c0f0*/  LOP3.LUT R9, R0, R51, RZ, 0xc0, !PT ;  /* 0x0000003300097212 */ /* 0x000fc800078ec0ff */
[----:B------:R-:W-:-:S04]  /*1c100*/  LOP3.LUT R0, R3, UR17, R14, 0x96, !PT ;  /* 0x0000001103007c12 */ /* 0x000fc8000f8e960e */
[----:B------:R-:W-:-:S04]  /*1c110*/  LOP3.LUT R4, R0, 0xffff, RZ, 0xc0, !PT ;  /* 0x0000ffff00047812 */ /* 0x000fc800078ec0ff */
[----:B------:R-:W-:Y:S02]  /*1c120*/  SHF.R.U32.HI R5, RZ, 0x8, R4 ;  /* 0x00000008ff057819 */ /* 0x000fe40000011604 */
[----:B------:R-:W-:Y:S02]  /*1c130*/  LOP3.LUT R4, R0, 0xff, RZ, 0xc0, !PT ;  /* 0x000000ff00047812 */ /* 0x000fe400078ec0ff */
[--C-:B------:R-:W-:Y:S02]  /*1c140*/  SHF.R.U32.HI R6, RZ, 0x10, R0.reuse ;  /* 0x00000010ff067819 */ /* 0x100fe40000011600 */
[----:B------:R-:W-:Y:S02]  /*1c150*/  PRMT R4, R4, 0x5410, R5 ;  /* 0x0000541004047816 */ /* 0x000fe40000000005 */
        /* <DEDUP_REMOVED lines=18> */
[----:B------:R-:W3:Y:S01]  /*1c280*/  LDSM.16.MT88.4 R16, [R189+0xa000] ;  /* 0x00a00000bd10783b */ /* 0x000ee20000004200 */
[----:B------:R-:W-:Y:S01]  /*1c290*/  LOP3.LUT R6, R2, R20, RZ, 0xc0, !PT ;  /* 0x0000001402067212 */ /* 0x000fe200078ec0ff */
[-C--:B---3--:R-:W-:Y:S08]  /*1c2a0*/  HMMA.16816.F32 R168, R8, R16.reuse, R168 ;  /* 0x0000001008a8723c */ /* 0x088ff000000018a8 */
[C---:B------:R-:W-:Y:S08]  /*1c2b0*/  HMMA.16816.F32 R152, R4.reuse, R16, R152 ;  /* 0x000000100498723c */ /* 0x040ff00000001898 */
[-C--:B------:R-:W-:Y:S08]  /*1c2c0*/  HMMA.16816.F32 R148, R4, R18.reuse, R148 ;  /* 0x000000120494723c */ /* 0x080ff00000001894 */
[----:B------:R-:W-:Y:S01]  /*1c2d0*/  HMMA.16816.F32 R36, R8, R18, R164 ;  /* 0x000000120824723c */ /* 0x000fe200000018a4 */
[----:B------:R-:W3:Y:S01]  /*1c2e0*/  LDSM.16.MT88.4 R16, [R191+0xa000] ;  /* 0x00a00000bf10783b */ /* 0x000ee20000004200 */
[----:B------:R-:W-:-:S02]  /*1c2f0*/  IMAD.MOV.U32 R58, RZ, RZ, R40 ;  /* 0x000000ffff3a7224 */ /* 0x000fc400078e0028 */
[----:B------:R-:W-:Y:S02]  /*1c300*/  IMAD.MOV.U32 R22, RZ, RZ, R54 ;  /* 0x000000ffff167224 */ /* 0x000fe400078e0036 */
[----:B------:R-:W-:Y:S02]  /*1c310*/  IMAD.MOV.U32 R54, RZ, RZ, R44 ;  /* 0x000000ffff367224 */ /* 0x000fe400078e002c */
[-C--:B---3--:R-:W-:Y:S08]  /*1c320*/  HMMA.16816.F32 R160, R8, R16.reuse, R160 ;  /* 0x0000001008a0723c */ /* 0x088ff000000018a0 */
[C---:B------:R-:W-:Y:S08]  /*1c330*/  HMMA.16816.F32 R144, R4.reuse, R16, R144 ;  /* 0x000000100490723c */ /* 0x040ff00000001890 */
[-C--:B------:R-:W-:Y:S08]  /*1c340*/  HMMA.16816.F32 R140, R4, R18.reuse, R140 ;  /* 0x00000012048c723c */ /* 0x080ff0000000188c */
[----:B------:R-:W-:Y:S01]  /*1c350*/  HMMA.16816.F32 R40, R8, R18, R156 ;  /* 0x000000120828723c */ /* 0x000fe2000000189c */
[----:B------:R-:W3:Y:S01]  /*1c360*/  LDSM.16.MT88.4 R16, [R194+0xa000] ;  /* 0x00a00000c210783b */ /* 0x000ee20000004200 */
[----:B------:R-:W-:-:S02]  /*1c370*/  IMAD.MOV.U32 R55, RZ, RZ, R45 ;  /* 0x000000ffff377224 */ /* 0x000fc400078e002d */
[----:B------:R-:W-:Y:S02]  /*1c380*/  IMAD.MOV.U32 R20, RZ, RZ, R200 ;  /* 0x000000ffff147224 */ /* 0x000fe400078e00c8 */
[----:B------:R1:W5:Y:S01]  /*1c390*/  LDL.LU R200, [R1+0xe8] ;  /* 0x0000e80001c87983 */ /* 0x0003620000300800 */
        /* <DEDUP_REMOVED lines=8> */
[----:B------:R1:W5:Y:S01]  /*1c420*/  LDL.LU R199, [R1+0xe4] ;  /* 0x0000e40001c77983 */ /* 0x0003620000300800 */
[----:B------:R-:W-:Y:S02]  /*1c430*/  IMAD.MOV.U32 R51, RZ, RZ, R60 ;  /* 0x000000ffff337224 */ /* 0x000fe400078e003c */
[----:B------:R-:W-:Y:S02]  /*1c440*/  IMAD.MOV.U32 R77, RZ, RZ, R23 ;  /* 0x000000ffff4d7224 */ /* 0x000fe400078e0017 */
[----:B------:R-:W-:-:S02]  /*1c450*/  IMAD.MOV.U32 R22, RZ, RZ, R198 ;  /* 0x000000ffff167224 */ /* 0x000fc400078e00c6 */
[----:B------:R1:W5:Y:S01]  /*1c460*/  LDL.LU R198, [R1+0xe0] ;  /* 0x0000e00001c67983 */ /* 0x0003620000300800 */
[----:B------:R-:W-:Y:S02]  /*1c470*/  IMAD.MOV.U32 R23, RZ, RZ, R197 ;  /* 0x000000ffff177224 */ /* 0x000fe400078e00c5 */
[----:B------:R-:W-:Y:S01]  /*1c480*/  IMAD.MOV.U32 R164, RZ, RZ, R196 ;  /* 0x000000ffffa47224 */ /* 0x000fe200078e00c4 */
[----:B------:R1:W5:Y:S01]  /*1c490*/  LDL.LU R197, [R1+0xdc] ;  /* 0x0000dc0001c57983 */ /* 0x0003620000300800 */
[----:B------:R-:W-:Y:S02]  /*1c4a0*/  IMAD.MOV.U32 R165, RZ, RZ, R195 ;  /* 0x000000ffffa57224 */ /* 0x000fe400078e00c3 */
[----:B------:R-:W-:Y:S01]  /*1c4b0*/  IMAD.MOV.U32 R166, RZ, RZ, R192 ;  /* 0x000000ffffa67224 */ /* 0x000fe200078e00c0 */
[----:B------:R1:W5:Y:S01]  /*1c4c0*/  LDL.LU R196, [R1+0xd8] ;  /* 0x0000d80001c47983 */ /* 0x0003620000300800 */
[----:B---3--:R-:W-:Y:S03]  /*1c4d0*/  HMMA.16816.F32 R44, R8, R16, R92 ;  /* 0x00000010082c723c */ /* 0x008fe6000000185c */
[----:B------:R1:W5:Y:S01]  /*1c4e0*/  LDL.LU R195, [R1+0xd4] ;  /* 0x0000d40001c37983 */ /* 0x0003620000300800 */
[----:B------:R-:W-:-:S02]  /*1c4f0*/  IMAD.MOV.U32 R167, RZ, RZ, R190 ;  /* 0x000000ffffa77224 */ /* 0x000fc400078e00be */
[----:B------:R-:W-:Y:S01]  /*1c500*/  IMAD.MOV.U32 R48, RZ, RZ, R188 ;  /* 0x000000ffff307224 */ /* 0x000fe200078e00bc */
[----:B------:R1:W5:Y:S01]  /*1c510*/  LDL.LU R192, [R1+0xd0] ;  /* 0x0000d00001c07983 */ /* 0x0003620000300800 */
[C---:B------:R-:W-:Y:S03]  /*1c520*/  HMMA.16816.F32 R52, R4.reuse, R16, R52 ;  /* 0x000000100434723c */ /* 0x040fe60000001834 */
[----:B------:R1:W5:Y:S04]  /*1c530*/  LDL.LU R190, [R1+0xcc] ;  /* 0x0000cc0001be7983 */ /* 0x0003680000300800 */
[----:B------:R1:W5:Y:S01]  /*1c540*/  LDL.LU R188, [R1+0xc8] ;  /* 0x0000c80001bc7983 */ /* 0x0003620000300800 */
[-C--:B------:R-:W-:Y:S08]  /*1c550*/  HMMA.16816.F32 R56, R4, R18.reuse, R56 ;  /* 0x000000120438723c */ /* 0x080ff00000001838 */
[----:B------:R-:W-:Y:S01]  /*1c560*/  HMMA.16816.F32 R60, R8, R18, R104 ;  /* 0x00000012083c723c */ /* 0x000fe20000001868 */
[----:B------:R-:W3:Y:S01]  /*1c570*/  LDSM.16.MT88.4 R16, [R193+0xa000] ;  /* 0x00a00000c110783b */ /* 0x000ee20000004200 */
[----:B------:R-:W-:-:S02]  /*1c580*/  @!P5 HADD2 R68, -R139.H0_H0, -RZ.H0_H0 ;  /* 0xa00000ff8b44d230 */ /* 0x000fc40000000900 */
[----:B------:R-:W-:Y:S02]  /*1c590*/  @!P3 HADD2 R70, -R138.H0_H0, -RZ.H0_H0 ;  /* 0xa00000ff8a46b230 */ /* 0x000fe40000000900 */
[----:B------:R-:W-:Y:S01]  /*1c5a0*/  @!P4 HADD2 R69, -R137.H0_H0, -RZ.H0_H0 ;  /* 0xa00000ff8945c230 */ /* 0x000fe20000000900 */
[----:B------:R-:W-:Y:S01]  /*1c5b0*/  IMAD.MOV.U32 R104, RZ, RZ, R229 ;  /* 0x000000ffff687224 */ /* 0x000fe200078e00e5 */
[----:B------:R-:W-:Y:S01]  /*1c5c0*/  PRMT R64, R138, 0x5410, R137 ;  /* 0x000054108a407816 */ /* 0x000fe20000000089 */
[----:B------:R-:W-:Y:S02]  /*1c5d0*/  IMAD.MOV.U32 R105, RZ, RZ, R228 ;  /* 0x000000ffff697224 */ /* 0x000fe400078e00e4 */
[----:B------:R-:W-:Y:S02]  /*1c5e0*/  IMAD.MOV.U32 R106, RZ, RZ, R231 ;  /* 0x000000ffff6a7224 */ /* 0x000fe400078e00e7 */
[----:B------:R-:W-:Y:S01]  /*1c5f0*/  IMAD.MOV.U32 R107, RZ, RZ, R230 ;  /* 0x000000ffff6b7224 */ /* 0x000fe200078e00e6 */
[----:B------:R-:W-:-:S02]  /*1c600*/  @!P5 PRMT R139, R68, 0x5410, RZ ;  /* 0x00005410448bd816 */ /* 0x000fc400000000ff */
[----:B------:R-:W-:Y:S02]  /*1c610*/  @!P3 PRMT R138, R70, 0x5410, RZ ;  /* 0x00005410468ab816 */ /* 0x000fe400000000ff */
[----:B------:R-:W-:Y:S01]  /*1c620*/  @!P4 PRMT R137, R69, 0x5410, RZ ;  /* 0x000054104589c816 */ /* 0x000fe200000000ff */
[----:B---3--:R-:W-:Y:S07]  /*1c630*/  HMMA.16816.F32 R228, R8, R16, R108 ;  /* 0x0000001008e4723c */ /* 0x008fee000000186c */
[----:B------:R-:W-:-:S02]  /*1c640*/  IMAD.MOV.U32 R111, RZ, RZ, R71 ;  /* 0x000000ffff6f7224 */ /* 0x000fc400078e0047 */
[C---:B------:R-:W-:Y:S08]  /*1c650*/  HMMA.16816.F32 R68, R4.reuse, R16, R76 ;  /* 0x000000100444723c */ /* 0x040ff0000000184c */
[-C--:B------:R-:W-:Y:S08]  /*1c660*/  HMMA.16816.F32 R76, R4, R18.reuse, R116 ;  /* 0x00000012044c723c */ /* 0x080ff00000001874 */
[----:B------:R-:W-:Y:S01]  /*1c670*/  HMMA.16816.F32 R116, R8, R18, R120 ;  /* 0x000000120874723c */ /* 0x000fe20000001878 */
[----:B------:R-:W3:Y:S01]  /*1c680*/  LDSM.16.MT88.4 R16, [R189+0xb000] ;  /* 0x00b00000bd10783b */ /* 0x000ee20000004200 */
[----:B------:R-:W-:-:S02]  /*1c690*/  IMAD.MOV.U32 R108, RZ, RZ, R73 ;  /* 0x000000ffff6c7224 */ /* 0x000fc400078e0049 */
[----:B------:R-:W-:-:S04]  /*1c6a0*/  IMAD.MOV.U32 R109, RZ, RZ, R72 ;  /* 0x000000ffff6d7224 */ /* 0x000fc800078e0048 */
[-C--:B---3--:R-:W-:Y:S08]  /*1c6b0*/  HMMA.16816.F32 R236, R8, R16.reuse, R236 ;  /* 0x0000001008ec723c */ /* 0x088ff000000018ec */
[C---:B------:R-:W-:Y:S08]  /*1c6c0*/  HMMA.16816.F32 R72, R4.reuse, R16, R244 ;  /* 0x000000100448723c */ /* 0x040ff000000018f4 */
[-C--:B------:R-:W-:Y:S08]  /*1c6d0*/  HMMA.16816.F32 R84, R4, R18.reuse, R84 ;  /* 0x000000120454723c */ /* 0x080ff00000001854 */
[----:B------:R-:W-:Y:S01]  /*1c6e0*/  HMMA.16816.F32 R232, R8, R18, R232 ;  /* 0x0000001208e8723c */ /* 0x000fe200000018e8 */
[----:B------:R-:W3:Y:S07]  /*1c6f0*/  LDSM.16.MT88.4 R16, [R191+0xb000] ;  /* 0x00b00000bf10783b */ /* 0x000eee0000004200 */
[----:B---3--:R-:W-:Y:S01]  /*1c700*/  HMMA.16816.F32 R92, R4, R18, R20 ;  /* 0x00000012045c723c */ /* 0x008fe20000001814 */
[----:B------:R-:W3:Y:S07]  /*1c710*/  LDSM.16.MT88.4 R20, [R194+0xb000] ;  /* 0x00b00000c214783b */ /* 0x000eee0000004200 */
[-C--:B------:R-:W-:Y:S08]  /*1c720*/  HMMA.16816.F32 R244, R8, R16.reuse, R124 ;  /* 0x0000001008f4723c */ /* 0x080ff0000000187c */
[----:B------:R-:W-:Y:S08]  /*1c730*/  HMMA.16816.F32 R88, R4, R16, R88 ;  /* 0x000000100458723c */ /* 0x000ff00000001858 */
[C---:B------:R-:W-:Y:S01]  /*1c740*/  HMMA.16816.F32 R240, R8.reuse, R18, R240 ;  /* 0x0000001208f0723c */ /* 0x040fe200000018f0 */
[----:B------:R-:W1:Y:S07]  /*1c750*/  LDSM.16.MT88.4 R16, [R193+0xb000] ;  /* 0x00b00000c110783b */ /* 0x000e6e0000004200 */
[----:B---3--:R-:W-:Y:S01]  /*1c760*/  HMMA.16816.F32 R100, R8, R20, R100 ;  /* 0x000000140864723c */ /* 0x008fe20000001864 */
[----:B------:R-:W-:Y:S01]  /*1c770*/  @!P0 HADD2 R65, -R136.H0_H0, -RZ.H0_H0 ;  /* 0xa00000ff88418230 */ /* 0x000fe20000000900 */
[----:B------:R-:W-:Y:S01]  /*1c780*/  IMAD.MOV.U32 R156, RZ, RZ, R66 ;  /* 0x000000ffff9c7224 */ /* 0x000fe200078e0042 */
[----:B------:R-:W-:Y:S01]  /*1c790*/  @!P6 HADD2 R67, -R172.H0_H0, -RZ.H0_H0 ;  /* 0xa00000ffac43e230 */ /* 0x000fe20000000900 */
[----:B------:R-:W-:-:S02]  /*1c7a0*/  IMAD.MOV.U32 R110, RZ, RZ, R99 ;  /* 0x000000ffff6e7224 */ /* 0x000fc400078e0063 */
[----:B------:R-:W-:Y:S01]  /*1c7b0*/  IMAD.MOV.U32 R127, RZ, RZ, R0 ;  /* 0x000000ffff7f7224 */ /* 0x000fe200078e0000 */
[----:B------:R-:W-:Y:S01]  /*1c7c0*/  @!P0 PRMT R136, R65, 0x5410, RZ ;  /* 0x0000541041888816 */ /* 0x000fe200000000ff */
[----:B------:R-:W-:Y:S01]  /*1c7d0*/  IMAD.WIDE.U32 R2, R35, -0x2daee0ad, RZ ;  /* 0xd2511f5323027825 */ /* 0x000fe200078e00ff */
[----:B------:R-:W-:Y:S02]  /*1c7e0*/  @!P6 PRMT R172, R67, 0x5410, RZ ;  /* 0x0000541043ace816 */ /* 0x000fe400000000ff */
[----:B------:R-:W-:Y:S01]  /*1c7f0*/  LOP3.LUT R0, R15, UR8, R24, 0x96, !PT ;  /* 0x000000080f007c12 */ /* 0x000fe2000f8e9618 */
[C---:B------:R-:W-:Y:S08]  /*1c800*/  HMMA.16816.F32 R104, R4.reuse, R20, R104 ;  /* 0x000000140468723c */ /* 0x040ff00000001868 */
[----:B------:R-:W-:Y:S04]  /*1c810*/  HMMA.16816.F32 R108, R4, R22, R108 ;  /* 0x00000016046c723c */ /* 0x000fe8000000186c */
[----:B------:R-:W-:-:S02]  /*1c820*/  IMAD.MOV.U32 R99, RZ, RZ, R100 ;  /* 0x000000ffff637224 */ /* 0x000fc400078e0064 */
[----:B------:R-:W-:Y:S02]  /*1c830*/  IMAD.MOV.U32 R67, RZ, RZ, R101 ;  /* 0x000000ffff437224 */ /* 0x000fe400078e0065 */
[----:B------:R-:W-:Y:S01]  /*1c840*/  IMAD.MOV.U32 R66, RZ, RZ, R102 ;  /* 0x000000ffff427224 */ /* 0x000fe200078e0066 */
[C---:B-1----:R-:W-:Y:S01]  /*1c850*/  HMMA.16816.F32 R120, R4.reuse, R16, R156 ;  /* 0x000000100478723c */ /* 0x042fe2000000189c */
[----:B------:R-:W-:Y:S01]  /*1c860*/  IMAD.MOV.U32 R65, RZ, RZ, R103 ;  /* 0x000000ffff417224 */ /* 0x000fe200078e0067 */
[----:B------:R-:W-:Y:S06]  /*1c870*/  LDSM.16.MT88.4 R156, [R191+0xa800] ;  /* 0x00a80000bf9c783b */ /* 0x000fec0000004200 */
[----:B------:R-:W-:Y:S01]  /*1c880*/  HMMA.16816.F32 R100, R4, R18, R164 ;  /* 0x000000120464723c */ /* 0x000fe200000018a4 */
[----:B------:R-:W-:Y:S01]  /*1c890*/  IMAD.MOV.U32 R125, RZ, RZ, R48 ;  /* 0x000000ffff7d7224 */ /* 0x000fe200078e0030 */
[----:B------:R-:W1:Y:S06]  /*1c8a0*/  LDSM.16.MT88.4 R164, [R189+0xa800] ;  /* 0x00a80000bda4783b */ /* 0x000e6c0000004200 */
[----:B------:R-:W-:Y:S01]  /*1c8b0*/  HMMA.16816.F32 R248, R8, R16, R248 ;  /* 0x0000001008f8723c */ /* 0x000fe200000018f8 */
[----:B------:R-:W-:-:S02]  /*1c8c0*/  LOP3.LUT R4, R3, UR16, R34, 0x96, !PT ;  /* 0x0000001003047c12 */ /* 0x000fc4000f8e9622 */
[----:B------:R-:W-:-:S05]  /*1c8d0*/  LOP3.LUT R5, R2, 0xffff, RZ, 0xc0, !PT ;  /* 0x0000ffff02057812 */ /* 0x000fca00078ec0ff */
[----:B------:R-:W-:Y:S01]  /*1c8e0*/  HMMA.16816.F32 R20, R8, R22, R112 ;  /* 0x000000160814723c */ /* 0x000fe20000001870 */
[----:B------:R-:W-:-:S07]  /*1c8f0*/  SHF.R.U32.HI R5, RZ, 0x8, R5 ;  /* 0x00000008ff057819 */ /* 0x000fce0000011605 */
[----:B------:R-:W-:Y:S07]  /*1c900*/  HMMA.16816.F32 R16, R8, R18, R128 ;  /* 0x000000120810723c */ /* 0x000fee0000001880 */
[----:B------:R-:W-:Y:S02]  /*1c910*/  LOP3.LUT R10, R2, 0xff, RZ, 0xc0, !PT ;  /* 0x000000ff020a7812 */ /* 0x000fe400078ec0ff */
[--C-:B------:R-:W-:Y:S02]  /*1c920*/  SHF.R.U32.HI R9, RZ, 0x10, R2.reuse ;  /* 0x00000010ff097819 */ /* 0x100fe40000011602 */
[----:B------:R-:W-:Y:S01]  /*1c930*/  SHF.R.U32.HI R11, RZ, 0x18, R2 ;  /* 0x00000018ff0b7819 */ /* 0x000fe20000011602 */
[----:B------:R-:W-:Y:S01]  /*1c940*/  IMAD.WIDE.U32 R2, R0, -0x2daee0ad, RZ ;  /* 0xd2511f5300027825 */ /* 0x000fe200078e00ff */
[----:B------:R-:W-:-:S04]  /*1c950*/  PRMT R15, R10, 0x5410, R5 ;  /* 0x000054100a0f7816 */ /* 0x000fc80000000005 */
[----:B------:R-:W-:Y:S02]  /*1c960*/  SHF.R.U32.HI R7, RZ, 0x10, R2 ;  /* 0x00000010ff077819 */ /* 0x000fe40000011602 */
[----:B------:R-:W-:Y:S02]  /*1c970*/  LOP3.LUT R0, R3, UR16, R26, 0x96, !PT ;  /* 0x0000001003007c12 */ /* 0x000fe4000f8e961a */
[C---:B------:R-:W-:Y:S02]  /*1c980*/  LOP3.LUT R3, R2.reuse, 0xffff, RZ, 0xc0, !PT ;  /* 0x0000ffff02037812 */ /* 0x040fe400078ec0ff */
[----:B------:R-:W-:Y:S02]  /*1c990*/  LOP3.LUT R8, R2, 0xff, RZ, 0xc0, !PT ;  /* 0x000000ff02087812 */ /* 0x000fe400078ec0ff */
[----:B------:R-:W-:Y:S02]  /*1c9a0*/  SHF.R.U32.HI R6, RZ, 0x18, R2 ;  /* 0x00000018ff067819 */ /* 0x000fe40000011602 */
[----:B------:R-:W-:-:S02]  /*1c9b0*/  LOP3.LUT R5, R9, 0xff, RZ, 0xc0, !PT ;  /* 0x000000ff09057812 */ /* 0x000fc400078ec0ff */
[----:B------:R-:W-:Y:S02]  /*1c9c0*/  LOP3.LUT R2, R7, 0xff, RZ, 0xc0, !PT ;  /* 0x000000ff07027812 */ /* 0x000fe400078ec0ff */
[----:B------:R-:W-:Y:S02]  /*1c9d0*/  PRMT R14, R5, 0x5410, R11 ;  /* 0x00005410050e7816 */ /* 0x000fe4000000000b */
[----:B------:R-:W-:Y:S02]  /*1c9e0*/  SHF.R.U32.HI R3, RZ, 0x8, R3 ;  /* 0x00000008ff037819 */ /* 0x000fe40000011603 */
[----:B------:R-:W-:Y:S02]  /*1c9f0*/  PRMT R11, R2, 0x5410, R6 ;  /* 0x00005410020b7816 */ /* 0x000fe40000000006 */
[----:B------:R-:W-:Y:S02]  /*1ca00*/  LOP3.LUT R2, R4, 0xffff, RZ, 0xc0, !PT ;  /* 0x0000ffff04027812 */ /* 0x000fe400078ec0ff */
[----:B------:R-:W-:-:S02]  /*1ca10*/  PRMT R10, R8, 0x5410, R3 ;  /* 0x00005410080a7816 */ /* 0x000fc40000000003 */
[----:B------:R-:W-:Y:S02]  /*1ca20*/  SHF.R.U32.HI R3, RZ, 0x8, R2 ;  /* 0x00000008ff037819 */ /* 0x000fe40000011602 */
[----:B------:R-:W-:Y:S02]  /*1ca30*/  LOP3.LUT R2, R4, 0xff, RZ, 0xc0, !PT ;  /* 0x000000ff04027812 */ /* 0x000fe400078ec0ff */
[----:B------:R-:W-:Y:S02]  /*1ca40*/  SHF.R.U32.HI R5, RZ, 0x10, R0 ;  /* 0x00000010ff057819 */ /* 0x000fe40000011600 */
[----:B------:R-:W-:Y:S02]  /*1ca50*/  PRMT R9, R2, 0x5410, R3 ;  /* 0x0000541002097816 */ /* 0x000fe40000000003 */
[----:B------:R-:W-:Y:S02]  /*1ca60*/  SHF.R.U32.HI R3, RZ, 0x10, R4 ;  /* 0x00000010ff037819 */ /* 0x000fe40000011604 */
[----:B------:R-:W-:-:S02]  /*1ca70*/  LOP3.LUT R2, R0, 0xffff, RZ, 0xc0, !PT ;  /* 0x0000ffff00027812 */ /* 0x000fc400078ec0ff */
[----:B------:R-:W-:Y:S02]  /*1ca80*/  SHF.R.U32.HI R7, RZ, 0x18, R4 ;  /* 0x00000018ff077819 */ /* 0x000fe40000011604 */
[----:B------:R-:W-:Y:S02]  /*1ca90*/  LOP3.LUT R6, R0, 0xff, RZ, 0xc0, !PT ;  /* 0x000000ff00067812 */ /* 0x000fe400078ec0ff */
[----:B------:R-:W-:Y:S02]  /*1caa0*/  SHF.R.U32.HI R4, RZ, 0x18, R0 ;  /* 0x00000018ff047819 */ /* 0x000fe40000011600 */
[----:B------:R-:W-:Y:S02]  /*1cab0*/  LOP3.LUT R3, R3, 0xff, RZ, 0xc0, !PT ;  /* 0x000000ff03037812 */ /* 0x000fe400078ec0ff */
[----:B------:R-:W-:Y:S02]  /*1cac0*/  SHF.R.U32.HI R2, RZ, 0x8, R2 ;  /* 0x00000008ff027819 */ /* 0x000fe40000011602 */
[----:B------:R-:W-:-:S02]  /*1cad0*/  LOP3.LUT R0, R5, 0xff, RZ, 0xc0, !PT ;  /* 0x000000ff05007812 */ /* 0x000fc400078ec0ff */
[----:B------:R-:W-:Y:S02]  /*1cae0*/  PRMT R8, R3, 0x5410, R7 ;  /* 0x0000541003087816 */ /* 0x000fe40000000007 */
[----:B------:R-:W-:Y:S02]  /*1caf0*/  PRMT R5, R6, 0x5410, R2 ;  /* 0x0000541006057816 */ /* 0x000fe40000000002 */
[----:B------:R-:W-:Y:S02]  /*1cb00*/  PRMT R115, R50, 0x7054, R50 ;  /* 0x0000705432737816 */ /* 0x000fe40000000032 */
[----:B------:R-:W-:Y:S01]  /*1cb10*/  PRMT R6, R0, 0x5410, R4 ;  /* 0x0000541000067816 */ /* 0x000fe20000000004 */
[----:B------:R-:W-:Y:S02]  /*1cb20*/  IMAD.MOV.U32 R126, RZ, RZ, R51 ;  /* 0x000000ffff7e7224 */ /* 0x000fe400078e0033 */
[--C-:B------:R-:W-:Y:S01]  /*1cb30*/  HSET2.LE.AND R2, R8, R115.reuse, PT ;  /* 0x0000007308027233 */ /* 0x100fe20003803000 */
[----:B------:R-:W-:Y:S01]  /*1cb40*/  IMAD.MOV.U32 R124, RZ, RZ, R49 ;  /* 0x000000ffff7c7224 */ /* 0x000fe200078e0031 */
[--C-:B------:R-:W-:Y:S01]  /*1cb50*/  HSET2.LE.AND R8, R11, R115.reuse, PT ;  /* 0x000000730b087233 */ /* 0x100fe20003803000 */
[----:B------:R-:W3:Y:S01]  /*1cb60*/  LDSM.16.MT88.4 R48, [R194+0xa800] ;  /* 0x00a80000c230783b */ /* 0x000ee20000004200 */
[----:B------:R-:W-:-:S02]  /*1cb70*/  HSET2.LE.AND R6, R6, R115, PT ;  /* 0x0000007306067233 */ /* 0x000fc40003803000 */
[--C-:B------:R-:W-:Y:S02]  /*1cb80*/  HSET2.LE.AND R3, R15, R115.reuse, PT ;  /* 0x000000730f037233 */ /* 0x100fe40003803000 */
[--C-:B------:R-:W-:Y:S02]  /*1cb90*/  HSET2.LE.AND R4, R14, R115.reuse, PT ;  /* 0x000000730e047233 */ /* 0x100fe40003803000 */
[--C-:B------:R-:W-:Y:S02]  /*1cba0*/  HSET2.LE.AND R7, R10, R115.reuse, PT ;  /* 0x000000730a077233 */ /* 0x100fe40003803000 */
[--C-:B------:R-:W-:Y:S02]  /*1cbb0*/  HSET2.LE.AND R0, R9, R115.reuse, PT ;  /* 0x0000007309007233 */ /* 0x100fe40003803000 */
[----:B------:R-:W-:Y:S01]  /*1cbc0*/  HSET2.LE.AND R5, R5, R115, PT ;  /* 0x0000007305057233 */ /* 0x000fe20003803000 */
[----:B------:R-:W-:Y:S01]  /*1cbd0*/  IMAD.MOV.U32 R35, RZ, RZ, R125 ;  /* 0x000000ffff237224 */ /* 0x000fe200078e007d */
[----:B------:R-:W-:Y:S01]  /*1cbe0*/  LOP3.LUT R125, R6, R64, RZ, 0xc0, !PT ;  /* 0x00000040067d7212 */ /* 0x000fe200078ec0ff */
        /* <DEDUP_REMOVED lines=14> */
[----:B------:R-:W1:Y:S04]  /*1ccd0*/  LDSM.16.MT88.4 R64, [R193+0xa800] ;  /* 0x00a80000c140783b */ /* 0x000e680000004200 */
[----:B------:R-:W1:Y:S04]  /*1cce0*/  LDSM.16.MT88.4 R80, [R189+0xb800] ;  /* 0x00b80000bd50783b */ /* 0x000e680000004200 */
[----:B------:R-:W3:Y:S04]  /*1ccf0*/  LDSM.16.MT88.4 R96, [R191+0xb800] ;  /* 0x00b80000bf60783b */ /* 0x000ee80000004200 */
[----:B------:R-:W3:Y:S04]  /*1cd00*/  LDSM.16.MT88.4 R112, [R194+0xb800] ;  /* 0x00b80000c270783b */ /* 0x000ee80000004200 */
[----:B------:R-:W3:Y:S04]  /*1cd10*/  LDSM.16.MT88.4 R4, [R193+0xb800] ;  /* 0x00b80000c104783b */ /* 0x000ee80000004200 */
[----:B------:R-:W-:Y:S04]  /*1cd20*/  STG.E.U16 [R12.64+-0xfe], R222 ;  /* 0xffff02de0c007986 */ /* 0x000fe8000c10151c */
[----:B------:R-:W-:Y:S04]  /*1cd30*/  STG.E.U16 [R32.64+-0x100], R212 ;  /* 0xffff00d420007986 */ /* 0x000fe8000c10151c */
[----:B------:R-:W-:Y:S04]  /*1cd40*/  STG.E.U16 [R32.64+-0xfe], R213 ;  /* 0xffff02d520007986 */ /* 0x000fe8000c10151c */
[----:B--2---:R-:W-:Y:S04]  /*1cd50*/  STG.E.U16 [R30.64+-0x100], R183 ;  /* 0xffff00b71e007986 */ /* 0x004fe8000c10151c */
[----:B------:R-:W-:Y:S04]  /*1cd60*/  STG.E.U16 [R30.64+-0xfe], R182 ;  /* 0xffff02b61e007986 */ /* 0x000fe8000c10151c */
[----:B----4-:R-:W-:Y:S04]  /*1cd70*/  STG.E.U16 [R28.64+-0x100], R172 ;  /* 0xffff00ac1c007986 */ /* 0x010fe8000c10151c */
[----:B------:R-:W-:Y:S01]  /*1cd80*/  STG.E.U16 [R28.64+-0xfe], R139 ;  /* 0xffff028b1c007986 */ /* 0x000fe2000c10151c */
[-C--:B-1----:R-:W-:Y:S03]  /*1cd90*/  HMMA.16816.F32 R168, R128, R164.reuse, R168 ;  /* 0x000000a480a8723c */ /* 0x082fe600000018a8 */
[----:B------:R-:W-:Y:S04]  /*1cda0*/  STG.E.U16 [R12.64+-0xf0], R211 ;  /* 0xffff10d30c007986 */ /* 0x000fe8000c10151c */
[----:B------:R-:W-:Y:S01]  /*1cdb0*/  STG.E.U16 [R12.64+-0xee], R210 ;  /* 0xffff12d20c007986 */ /* 0x000fe2000c10151c */
[C---:B------:R-:W-:Y:S03]  /*1cdc0*/  HMMA.16816.F32 R152, R124.reuse, R164, R152 ;  /* 0x000000a47c98723c */ /* 0x040fe60000001898 */
[----:B------:R-:W-:Y:S04]  /*1cdd0*/  STG.E.U16 [R32.64+-0xf0], R209 ;  /* 0xffff10d120007986 */ /* 0x000fe8000c10151c */
[----:B------:R1:W-:Y:S01]  /*1cde0*/  STG.E.U16 [R32.64+-0xee], R208 ;  /* 0xffff12d020007986 */ /* 0x0003e2000c10151c */
[-C--:B------:R-:W-:Y:S03]  /*1cdf0*/  HMMA.16816.F32 R148, R124, R166.reuse, R148 ;  /* 0x000000a67c94723c */ /* 0x080fe60000001894 */
[----:B------:R-:W-:Y:S04]  /*1ce00*/  STG.E.U16 [R30.64+-0xf0], R181 ;  /* 0xffff10b51e007986 */ /* 0x000fe8000c10151c */
[----:B------:R-:W-:Y:S01]  /*1ce10*/  STG.E.U16 [R30.64+-0xee], R180 ;  /* 0xffff12b41e007986 */ /* 0x000fe2000c10151c */
[C---:B------:R-:W-:Y:S03]  /*1ce20*/  HMMA.16816.F32 R164, R128.reuse, R166, R36 ;  /* 0x000000a680a4723c */ /* 0x040fe60000001824 */
[----:B------:R-:W-:Y:S04]  /*1ce30*/  STG.E.U16 [R28.64+-0xf0], R179 ;  /* 0xffff10b31c007986 */ /* 0x000fe8000c10151c */
[----:B------:R-:W-:Y:S01]  /*1ce40*/  STG.E.U16 [R28.64+-0xee], R178 ;  /* 0xffff12b21c007986 */ /* 0x000fe2000c10151c */
[-C--:B------:R-:W-:Y:S03]  /*1ce50*/  HMMA.16816.F32 R160, R128, R156.reuse, R160 ;  /* 0x0000009c80a0723c */ /* 0x080fe600000018a0 */
[----:B------:R-:W-:Y:S04]  /*1ce60*/  STG.E.U16 [R12.64+-0xe0], R207 ;  /* 0xffff20cf0c007986 */ /* 0x000fe8000c10151c */
[----:B------:R-:W-:Y:S01]  /*1ce70*/  STG.E.U16 [R12.64+-0xde], R206 ;  /* 0xffff22ce0c007986 */ /* 0x000fe2000c10151c */
[C---:B------:R-:W-:Y:S03]  /*1ce80*/  HMMA.16816.F32 R144, R124.reuse, R156, R144 ;  /* 0x0000009c7c90723c */ /* 0x040fe60000001890 */
[----:B------:R-:W-:Y:S04]  /*1ce90*/  STG.E.U16 [R32.64+-0xe0], R205 ;  /* 0xffff20cd20007986 */ /* 0x000fe8000c10151c */
[----:B------:R2:W-:Y:S01]  /*1cea0*/  STG.E.U16 [R32.64+-0xde], R204 ;  /* 0xffff22cc20007986 */ /* 0x0005e2000c10151c */
[-C--:B------:R-:W-:Y:S03]  /*1ceb0*/  HMMA.16816.F32 R140, R124, R158.reuse, R140 ;  /* 0x0000009e7c8c723c */ /* 0x080fe6000000188c */
[----:B------:R4:W-:Y:S04]  /*1cec0*/  STG.E.U16 [R30.64+-0xe0], R177 ;  /* 0xffff20b11e007986 */ /* 0x0009e8000c10151c */
[----:B------:R4:W-:Y:S01]  /*1ced0*/  STG.E.U16 [R30.64+-0xde], R176 ;  /* 0xffff22b01e007986 */ /* 0x0009e2000c10151c */
[C---:B------:R-:W-:Y:S03]  /*1cee0*/  HMMA.16816.F32 R156, R128.reuse, R158, R40 ;  /* 0x0000009e809c723c */ /* 0x040fe60000001828 */
[----:B------:R4:W-:Y:S05]  /*1cef0*/  STG.E.U16 [R28.64+-0xe0], R138 ;  /* 0xffff208a1c007986 */ /* 0x0009ea000c10151c */
[-C--:B---3--:R-:W-:Y:S01]  /*1cf00*/  HMMA.16816.F32 R36, R128, R48.reuse, R44 ;  /* 0x000000308024723c */ /* 0x088fe2000000182c */
[----:B------:R4:W-:Y:S04]  /*1cf10*/  STG.E.U16 [R28.64+-0xde], R137 ;  /* 0xffff22891c007986 */ /* 0x0009e8000c10151c */
[----:B------:R4:W-:Y:S03]  /*1cf20*/  STG.E.U16 [R12.64+-0xd0], R187 ;  /* 0xffff30bb0c007986 */ /* 0x0009e6000c10151c */
[C---:B------:R-:W-:Y:S01]  /*1cf30*/  HMMA.16816.F32 R40, R124.reuse, R48, R52 ;  /* 0x000000307c28723c */ /* 0x040fe20000001834 */
[----:B------:R4:W-:Y:S04]  /*1cf40*/  STG.E.U16 [R12.64+-0xce], R186 ;  /* 0xffff32ba0c007986 */ /* 0x0009e8000c10151c */
[----:B------:R4:W-:Y:S03]  /*1cf50*/  STG.E.U16 [R32.64+-0xd0], R185 ;  /* 0xffff30b920007986 */ /* 0x0009e6000c10151c */
[-C--:B------:R-:W-:Y:S01]  /*1cf60*/  HMMA.16816.F32 R44, R124, R50.reuse, R56 ;  /* 0x000000327c2c723c */ /* 0x080fe20000001838 */
[----:B------:R4:W-:Y:S04]  /*1cf70*/  STG.E.U16 [R32.64+-0xce], R184 ;  /* 0xffff32b820007986 */ /* 0x0009e8000c10151c */
[----:B------:R4:W-:Y:S03]  /*1cf80*/  STG.E.U16 [R30.64+-0xd0], R175 ;  /* 0xffff30af1e007986 */ /* 0x0009e6000c10151c */
[----:B------:R-:W-:Y:S01]  /*1cf90*/  HMMA.16816.F32 R48, R128, R50, R60 ;  /* 0x000000328030723c */ /* 0x000fe2000000183c */
[----:B------:R4:W-:Y:S04]  /*1cfa0*/  STG.E.U16 [R30.64+-0xce], R174 ;  /* 0xffff32ae1e007986 */ /* 0x0009e8000c10151c */
[----:B------:R4:W-:Y:S03]  /*1cfb0*/  STG.E.U16 [R28.64+-0xd0], R173 ;  /* 0xffff30ad1c007986 */ /* 0x0009e6000c10151c */
[C---:B------:R-:W-:Y:S01]  /*1cfc0*/  HMMA.16816.F32 R60, R124.reuse, R66, R76 ;  /* 0x000000427c3c723c */ /* 0x040fe2000000184c */
[----:B------:R4:W-:Y:S07]  /*1cfd0*/  STG.E.U16 [R28.64+-0xce], R136 ;  /* 0xffff32881c007986 */ /* 0x0009ee000c10151c */
        /* <DEDUP_REMOVED lines=19> */
[----:B-1----:R-:W-:Y:S01]  /*1d110*/  FADD.FTZ R208, R34, R252 ;  /* 0x000000fc22d07221 */ /* 0x002fe20000010000 */
[----:B--2---:R-:W-:Y:S01]  /*1d120*/  IADD3 R204, P0, R12, -0x140, RZ ;  /* 0xfffffec00ccc7810 */ /* 0x004fe20007f1e0ff */
[----:B------:R-:W-:-:S02]  /*1d130*/  FADD.FTZ R209, R223, R35 ;  /* 0x00000023dfd17221 */ /* 0x000fc40000010000 */
[----:B------:R-:W-:Y:S01]  /*1d140*/  FADD.FTZ R211, R226, R24 ;  /* 0x00000018e2d37221 */ /* 0x000fe20000010000 */
[----:B------:R-:W-:Y:S01]  /*1d150*/  IADD3.X R139, R13, -0x1, RZ, P0, !PT ;  /* 0xffffffff0d8b7810 */ /* 0x000fe200007fe4ff */
[----:B------:R-:W-:Y:S02]  /*1d160*/  FADD.FTZ R210, R225, R227 ;  /* 0x000000e3e1d27221 */ /* 0x000fe40000010000 */
[----:B------:R-:W-:Y:S02]  /*1d170*/  FADD.FTZ R208, R25, R208 ;  /* 0x000000d019d07221 */ /* 0x000fe40000010000 */
[----:B------:R-:W-:Y:S02]  /*1d180*/  FADD.FTZ R209, R224, R209 ;  /* 0x000000d1e0d17221 */ /* 0x000fe40000010000 */
.L_x_2063:
[----:B-12-4-:R-:W-:-:S06]  /*1d190*/  UISETP.GT.AND UP0, UPT, UR33, UR18, UPT ;  /* 0x000000122100728c */ /* 0x016fcc000bf04270 */
[----:B------:R-:W-:-:S13]  /*1d1a0*/  PLOP3.LUT P0, PT, PT, PT, UP0, 0x80, 0x0 ;  /* 0x000000000000781c */ /* 0x000fda0003f0f008 */
[----:B------:R-:W-:Y:S05]  /*1d1b0*/  @!P0 BRA `(.L_x_2076) ;  /* 0x00004b8000008947 */ /* 0x000fea0003800000 */
[----:B------:R-:W2:Y:S01]  /*1d1c0*/  LDL.LU R10, [R1+0x64] ;  /* 0x00006400010a7983 */ /* 0x000ea20000300800 */
[----:B------:R-:W1:Y:S01]  /*1d1d0*/  LDC.U8 R0, c[0x0][0x2d8] ;  /* 0x0000b600ff007b82 */ /* 0x000e620000000000 */
[----:B------:R-:W-:Y:S01]  /*1d1e0*/  ULDC UR4, c[0x0][0x228] ;  /* 0x00008a0000047ab9 */ /* 0x000fe20000000800 */
[----:B------:R-:W-:Y:S01]  /*1d1f0*/  IMAD.MOV.U32 R138, RZ, RZ, R134 ;  /* 0x000000ffff8a7224 */ /* 0x000fe200078e0086 */
[----:B------:R-:W3:Y:S01]  /*1d200*/  LDL.64 R14, [R1+0x90] ;  /* 0x00009000010e7983 */ /* 0x000ee20000100a00 */
[----:B------:R-:W-:Y:S01]  /*1d210*/  USHF.L.U32 UR34, UR4, 0x3, URZ ;  /* 0x0000000304227899 */ /* 0x000fe2000800063f */
[----:B------:R-:W-:Y:S01]  /*1d220*/  MOV R137, R135 ;  /* 0x0000008700897202 */ /* 0x000fe20000000f00 */
[----:B------:R-:W-:Y:S01]  /*1d230*/  UIMAD UR39, UR4, 0x48, URZ ;  /* 0x00000048042778a4 */ /* 0x000fe2000f8e023f */
[----:B------:R-:W4:Y:S01]  /*1d240*/  LDL R9, [R1+0x8c] ;  /* 0x00008c0001097983 */ /* 0x000f220000100800 */
[----:B------:R-:W-:Y:S01]  /*1d250*/  USHF.R.S32.HI UR36, URZ, 0x1f, UR4 ;  /* 0x0000001f3f247899 */ /* 0x000fe20008011404 */
[----:B------:R-:W-:Y:S01]  /*1d260*/  IMAD.MOV.U32 R136, RZ, RZ, R132 ;  /* 0x000000ffff887224 */ /* 0x000fe200078e0084 */
[----:B------:R-:W-:Y:S01]  /*1d270*/  UIMAD.WIDE.U32 UR42, UR4, 0x70, URZ ;  /* 0x00000070042a78a5 */ /* 0x000fe2000f8e003f */
[----:B------:R-:W3:Y:S01]  /*1d280*/  LDL.LU R3, [R1+0xa8] ;  /* 0x0000a80001037983 */ /* 0x000ee20000300800 */
[----:B------:R-:W-:Y:S01]  /*1d290*/  UIMAD UR4, UR4, 0x38, UR34 ;  /* 0x00000038040478a4 */ /* 0x000fe2000f8e0222 */
[----:B------:R-:W-:Y:S01]  /*1d2a0*/  MOV R2, R133 ;  /* 0x0000008500027202 */ /* 0x000fe20000000f00 */
[----:B------:R-:W-:Y:S01]  /*1d2b0*/  USHF.R.S32.HI UR32, URZ, 0x1f, UR34 ;  /* 0x0000001f3f207899 */ /* 0x000fe20008011422 */
[----:B------:R-:W4:Y:S01]  /*1d2c0*/  LDL.LU R8, [R1+0xac] ;  /* 0x0000ac0001087983 */ /* 0x000f220000300800 */
[----:B------:R-:W-:-:S02]  /*1d2d0*/  UIADD3 UR4, UR4, 0x1, URZ ;  /* 0x0000000104047890 */ /* 0x000fc4000fffe03f */
[----:B------:R-:W-:Y:S01]  /*1d2e0*/  USHF.R.S32.HI UR5, URZ, 0x1f, UR39 ;  /* 0x0000001f3f057899 */ /* 0x000fe20008011427 */
[----:B------:R-:W4:Y:S01]  /*1d2f0*/  LDL.LU.64 R6, [R1+0xb0] ;  /* 0x0000b00001067983 */ /* 0x000f220000300a00 */
[----:B------:R-:W-:Y:S02]  /*1d300*/  UIMAD UR36, UR36, 0x70, URZ ;  /* 0x00000070242478a4 */ /* 0x000fe4000f8e023f */
[----:B------:R-:W-:Y:S01]  /*1d310*/  USHF.R.S32.HI UR37, URZ, 0x1f, UR4 ;  /* 0x0000001f3f257899 */ /* 0x000fe20008011404 */
[----:B------:R-:W4:Y:S01]  /*1d320*/  LDL.LU.64 R4, [R1+0xb8] ;  /* 0x0000b80001047983 */ /* 0x000f220000300a00 */
[----:B-1----:R-:W-:Y:S01]  /*1d330*/  PRMT R0, R0, 0x7054, R0 ;  /* 0x0000705400007816 */ /* 0x002fe20000000000 */
[----:B------:R-:W-:Y:S02]  /*1d340*/  USHF.L.U32 UR35, UR34, 0x1, URZ ;  /* 0x0000000122237899 */ /* 0x000fe4000800063f */
[----:B------:R-:W-:Y:S02]  /*1d350*/  USHF.L.U32 UR40, UR39, 0x1, URZ ;  /* 0x0000000127287899 */ /* 0x000fe4000800063f */
[----:B------:R-:W-:-:S02]  /*1d360*/  USHF.L.U64.HI UR34, UR34, 0x1, UR32 ;  /* 0x0000000122227899 */ /* 0x000fc40008010220 */
[----:B------:R-:W-:Y:S02]  /*1d370*/  UIADD3 UR36, UR43, UR36, URZ ;  /* 0x000000242b247290 */ /* 0x000fe4000fffe03f */
[----:B------:R-:W-:Y:S02]  /*1d380*/  USHF.L.U64.HI UR39, UR39, 0x1, UR5 ;  /* 0x0000000127277899 */ /* 0x000fe40008010205 */
[----:B------:R-:W-:Y:S02]  /*1d390*/  USHF.L.U32 UR38, UR4, 0x1, URZ ;  /* 0x0000000104267899 */ /* 0x000fe4000800063f */
[----:B------:R-:W-:Y:S01]  /*1d3a0*/  USHF.L.U64.HI UR37, UR4, 0x1, UR37 ;  /* 0x0000000104257899 */ /* 0x000fe20008010225 */
[C---:B--2---:R-:W-:Y:S01]  /*1d3b0*/  IADD3 R0, R10.reuse, 0x4, RZ ;  /* 0x000000040a007810 */ /* 0x044fe20007ffe0ff */
[----:B------:R-:W-:-:S04]  /*1d3c0*/  IMAD.WIDE.U32 R12, R10, -0x326172a9, RZ ;  /* 0xcd9e8d570a0c7825 */ /* 0x000fc800078e00ff */
[----:B------:R-:W-:Y:S01]  /*1d3d0*/  IMAD.WIDE.U32 R10, R0, -0x326172a9, RZ ;  /* 0xcd9e8d57000a7825 */ /* 0x000fe200078e00ff */
[----:B------:R-:W-:Y:S01]  /*1d3e0*/  STL.64 [R1+0x78], R12 ;  /* 0x0000780c01007387 */ /* 0x000fe20000100a00 */
[----:B---3--:R-:W-:-:S03]  /*1d3f0*/  LOP3.LUT R0, R13, R3, RZ, 0x3c, !PT ;  /* 0x000000030d007212 */ /* 0x008fc600078e3cff */
[----:B------:R-:W-:Y:S01]  /*1d400*/  LOP3.LUT R3, R11, R3, RZ, 0x3c, !PT ;  /* 0x000000030b037212 */ /* 0x000fe200078e3cff */
[----:B------:R1:W-:Y:S01]  /*1d410*/  STL.64 [R1+0x70], R10 ;  /* 0x0000700a01007387 */ /* 0x0003e20000100a00 */
[----:B----4-:R-:W-:Y:S01]  /*1d420*/  ISETP.GE.AND P3, PT, R9, c[0x0][0x220], PT ;  /* 0x0000880009007a0c */ /* 0x010fe20003f66270 */
[----:B------:R-:W-:-:S04]  /*1d430*/  IMAD.WIDE.U32 R242, R8, -0x2daee0ad, RZ ;  /* 0xd2511f5308f27825 */ /* 0x000fc800078e00ff */
[----:B------:R-:W-:-:S04]  /*1d440*/  IMAD.WIDE.U32 R8, R3, -0x2daee0ad, RZ ;  /* 0xd2511f5303087825 */ /* 0x000fc800078e00ff */
[----:B------:R-:W-:Y:S02]  /*1d450*/  IMAD.MOV.U32 R5, RZ, RZ, R7 ;  /* 0x000000ffff057224 */ /* 0x000fe400078e0007 */
[----:B-1----:R-:W-:-:S05]  /*1d460*/  IMAD.WIDE.U32 R10, R0, -0x2daee0ad, RZ ;  /* 0xd2511f53000a7825 */ /* 0x002fca00078e00ff */
[----:B------:R1:W-:Y:S04]  /*1d470*/  STL.64 [R1+0x68], R10 ;  /* 0x0000680a01007387 */ /* 0x0003e80000100a00 */
[----:B------:R1:W-:Y:S04]  /*1d480*/  STL.64 [R1+0x80], R4 ;  /* 0x0000800401007387 */ /* 0x0003e80000100a00 */
[----:B------:R1:W-:Y:S01]  /*1d490*/  STL.64 [R1+0x60], R8 ;  /* 0x0000600801007387 */ /* 0x0003e20000100a00 */
[----:B------:R-:W-:Y:S01]  /*1d4a0*/  ISETP.GE.AND P4, PT, R14, c[0x0][0x220], PT ;  /* 0x000088000e007a0c */ /* 0x000fe20003f86270 */
[----:B------:R-:W-:Y:S05]  /*1d4b0*/  BRA `(.L_x_2077) ;  /* 0x000002e000007947 */ /* 0x000fea0003800000 */
.L_x_2079:
        /* <DEDUP_REMOVED lines=46> */
.L_x_2077:
        /* <DEDUP_REMOVED lines=144> */
.L_x_2078:
[----:B-1----:R-:W2:Y:S01]  /*1e0a0*/  LDL.64 R172, [R1+0x68] ;  /* 0x0000680001ac7983 */ /* 0x002ea20000100a00 */
[----:B------:R-:W-:Y:S01]  /*1e0b0*/  IMAD.U32 R0, RZ, RZ, UR32 ;  /* 0x00000020ff007e24 */ /* 0x000fe2000f8e00ff */
[----:B------:R-:W-:Y:S02]  /*1e0c0*/  ULOP3.LUT UR5, UR32, UR31, URZ, 0x3c, !UPT ;  /* 0x0000001f20057292 */ /* 0x000fe4000f8e3c3f */
[----:B------:R-:W-:Y:S02]  /*1e0d0*/  UIADD3 UR4, UR31, -0x4498517b, URZ ;  /* 0xbb67ae851f047890 */ /* 0x000fe4000fffe03f */
[----:B------:R-:W3:Y:S01]  /*1e0e0*/  LDL.64 R184, [R1+0x78] ;  /* 0x0000780001b87983 */ /* 0x000ee20000100a00 */
[----:B------:R-:W-:Y:S02]  /*1e0f0*/  UISETP.GT.AND UP0, UPT, UR32, UR18, UPT ;  /* 0x000000122000728c */ /* 0x000fe4000bf04270 */
[----:B------:R-:W-:Y:S03]  /*1e100*/  UMOV UR33, UR32 ;  /* 0x0000002000217c82 */ /* 0x000fe60008000000 */
        /* <DEDUP_REMOVED lines=8> */
[C---:B------:R-:W-:Y:S02]  /*1e190*/  ISETP.GE.AND P6, PT, R0.reuse, R214, PT ;  /* 0x000000d60000720c */ /* 0x040fe40003fc6270 */
[C---:B------:R-:W-:Y:S02]  /*1e1a0*/  ISETP.GE.AND P1, PT, R3.reuse, R215, PT ;  /* 0x000000d70300720c */ /* 0x040fe40003f26270 */
[CC--:B------:R-:W-:Y:S02]  /*1e1b0*/  ISETP.GE.OR P2, PT, R0.reuse, R219.reuse, !P2 ;  /* 0x000000db0000720c */ /* 0x0c0fe40005746670 */
[----:B------:R-:W-:Y:S02]  /*1e1c0*/  ISETP.GE.OR P6, PT, R0, R218, !P6 ;  /* 0x000000da0000720c */ /* 0x000fe400077c6670 */
[C---:B------:R-:W-:Y:S02]  /*1e1d0*/  ISETP.GE.OR P1, PT, R3.reuse, R219, !P1 ;  /* 0x000000db0300720c */ /* 0x040fe40004f26670 */
[C---:B------:R-:W-:Y:S02]  /*1e1e0*/  ISETP.GE.AND P0, PT, R3.reuse, R214, PT ;  /* 0x000000d60300720c */ /* 0x040fe40003f06270 */
[----:B------:R-:W-:Y:S02]  /*1e1f0*/  FSEL R179, R8, -INF , !P2 ;  /* 0xff80000008b37808 */ /* 0x000fe40005000000 */
[C---:B------:R-:W-:Y:S02]  /*1e200*/  ISETP.GE.AND P2, PT, R3.reuse, R217, PT ;  /* 0x000000d90300720c */ /* 0x040fe40003f46270 */
[----:B------:R-:W-:Y:S02]  /*1e210*/  FSEL R180, R10, -INF , !P6 ;  /* 0xff8000000ab47808 */ /* 0x000fe40007000000 */
[-C--:B------:R-:W-:Y:S02]  /*1e220*/  ISETP.GE.AND P6, PT, R3, R216.reuse, PT ;  /* 0x000000d80300720c */ /* 0x080fe40003fc6270 */
[----:B------:R-:W-:Y:S02]  /*1e230*/  FSEL R181, R9, -INF , !P1 ;  /* 0xff80000009b57808 */ /* 0x000fe40004800000 */
[C---:B------:R-:W-:Y:S02]  /*1e240*/  ISETP.GE.AND P1, PT, R0.reuse, R216, PT ;  /* 0x000000d80000720c */ /* 0x040fe40003f26270 */
[C---:B------:R-:W-:Y:S02]  /*1e250*/  ISETP.GE.OR P0, PT, R3.reuse, R218, !P0 ;  /* 0x000000da0300720c */ /* 0x040fe40004706670 */
[C---:B------:R-:W-:Y:S02]  /*1e260*/  ISETP.GE.OR P2, PT, R3.reuse, R221, !P2 ;  /* 0x000000dd0300720c */ /* 0x040fe40005746670 */
[-C--:B------:R-:W-:Y:S02]  /*1e270*/  ISETP.GE.OR P6, PT, R3, R220.reuse, !P6 ;  /* 0x000000dc0300720c */ /* 0x080fe400077c6670 */
[C---:B------:R-:W-:Y:S02]  /*1e280*/  ISETP.GE.OR P1, PT, R0.reuse, R220, !P1 ;  /* 0x000000dc0000720c */ /* 0x040fe40004f26670 */
[C---:B------:R-:W-:Y:S02]  /*1e290*/  IADD3 R8, R0.reuse, 0x8, RZ ;  /* 0x0000000800087810 */ /* 0x040fe40007ffe0ff */
[----:B------:R-:W-:Y:S02]  /*1e2a0*/  IADD3 R3, R0, 0x9, RZ ;  /* 0x0000000900037810 */ /* 0x000fe40007ffe0ff */
[----:B------:R-:W-:Y:S02]  /*1e2b0*/  FSEL R174, R6, -INF , !P1 ;  /* 0xff80000006ae7808 */ /* 0x000fe40004800000 */
[----:B------:R-:W-:Y:S02]  /*1e2c0*/  FSEL R175, R5, -INF , !P2 ;  /* 0xff80000005af7808 */ /* 0x000fe40005000000 */
[C---:B------:R-:W-:Y:S02]  /*1e2d0*/  ISETP.GE.AND P2, PT, R3.reuse, R215, PT ;  /* 0x000000d70300720c */ /* 0x040fe40003f46270 */
[----:B------:R-:W-:Y:S02]  /*1e2e0*/  ISETP.GE.AND P1, PT, R8, R214, PT ;  /* 0x000000d60800720c */ /* 0x000fe40003f26270 */
[----:B------:R-:W-:Y:S02]  /*1e2f0*/  ISETP.GE.AND P5, PT, R0, R217, PT ;  /* 0x000000d90000720c */ /* 0x000fe40003fa6270 */
[----:B------:R-:W-:Y:S02]  /*1e300*/  ISETP.GE.OR P2, PT, R3, R219, !P2 ;  /* 0x000000db0300720c */ /* 0x000fe40005746670 */
[----:B------:R-:W-:Y:S02]  /*1e310*/  ISETP.GE.OR P1, PT, R8, R218, !P1 ;  /* 0x000000da0800720c */ /* 0x000fe40004f26670 */
[----:B------:R-:W-:Y:S02]  /*1e320*/  FSEL R204, R11, -INF , !P0 ;  /* 0xff8000000bcc7808 */ /* 0x000fe40004000000 */
[----:B------:R-:W-:Y:S02]  /*1e330*/  ISETP.GE.OR P5, PT, R0, R221, !P5 ;  /* 0x000000dd0000720c */ /* 0x000fe40006fa6670 */
[----:B------:R-:W-:Y:S02]  /*1e340*/  FSEL R176, R7, -INF , !P6 ;  /* 0xff80000007b07808 */ /* 0x000fe40007000000 */
[----:B------:R-:W-:Y:S02]  /*1e350*/  ISETP.GE.AND P6, PT, R8, R215, PT ;  /* 0x000000d70800720c */ /* 0x000fe40003fc6270 */
[----:B------:R-:W-:Y:S02]  /*1e360*/  ISETP.GE.AND P0, PT, R3, R214, PT ;  /* 0x000000d60300720c */ /* 0x000fe40003f06270 */
[----:B------:R-:W-:Y:S02]  /*1e370*/  FSEL R177, R13, -INF , !P2 ;  /* 0xff8000000db17808 */ /* 0x000fe40005000000 */
[C---:B------:R-:W-:Y:S02]  /*1e380*/  ISETP.GE.AND P2, PT, R3.reuse, R217, PT ;  /* 0x000000d90300720c */ /* 0x040fe40003f46270 */
[----:B------:R-:W-:Y:S02]  /*1e390*/  FSEL R183, R14, -INF , !P1 ;  /* 0xff8000000eb77808 */ /* 0x000fe40004800000 */
[C---:B------:R-:W-:Y:S02]  /*1e3a0*/  ISETP.GE.AND P1, PT, R3.reuse, R216, PT ;  /* 0x000000d80300720c */ /* 0x040fe40003f26270 */
[----:B------:R-:W-:Y:S02]  /*1e3b0*/  FSEL R139, R4, -INF , !P5 ;  /* 0xff800000048b7808 */ /* 0x000fe40006800000 */
[----:B------:R-:W-:Y:S02]  /*1e3c0*/  ISETP.GE.OR P6, PT, R8, R219, !P6 ;  /* 0x000000db0800720c */ /* 0x000fe400077c6670 */
[C---:B------:R-:W-:Y:S02]  /*1e3d0*/  ISETP.GE.OR P0, PT, R3.reuse, R218, !P0 ;  /* 0x000000da0300720c */ /* 0x040fe40004706670 */
[C---:B------:R-:W-:Y:S02]  /*1e3e0*/  ISETP.GE.OR P2, PT, R3.reuse, R221, !P2 ;  /* 0x000000dd0300720c */ /* 0x040fe40005746670 */
[----:B------:R-:W-:Y:S02]  /*1e3f0*/  ISETP.GE.OR P1, PT, R3, R220, !P1 ;  /* 0x000000dc0300720c */ /* 0x000fe40004f26670 */
[C---:B------:R-:W-:Y:S02]  /*1e400*/  IADD3 R4, R0.reuse, 0x10, RZ ;  /* 0x0000001000047810 */ /* 0x040fe40007ffe0ff */
[----:B------:R-:W-:Y:S02]  /*1e410*/  IADD3 R3, R0, 0x11, RZ ;  /* 0x0000001100037810 */ /* 0x000fe40007ffe0ff */
[----:B------:R-:W-:Y:S02]  /*1e420*/  FSEL R178, R12, -INF , !P6 ;  /* 0xff8000000cb27808 */ /* 0x000fe40007000000 */
[----:B------:R-:W-:Y:S02]  /*1e430*/  ISETP.GE.AND P6, PT, R8, R216, PT ;  /* 0x000000d80800720c */ /* 0x000fe40003fc6270 */
[----:B------:R-:W-:Y:S02]  /*1e440*/  FSEL R17, R17, -INF , !P2 ;  /* 0xff80000011117808 */ /* 0x000fe40005000000 */
[----:B------:R-:W-:Y:S02]  /*1e450*/  FSEL R19, R19, -INF , !P1 ;  /* 0xff80000013137808 */ /* 0x000fe40004800000 */
[C---:B------:R-:W-:Y:S02]  /*1e460*/  ISETP.GE.AND P2, PT, R3.reuse, R215, PT ;  /* 0x000000d70300720c */ /* 0x040fe40003f46270 */
[----:B------:R-:W-:Y:S02]  /*1e470*/  ISETP.GE.AND P1, PT, R4, R214, PT ;  /* 0x000000d60400720c */ /* 0x000fe40003f26270 */
[----:B------:R-:W-:Y:S02]  /*1e480*/  ISETP.GE.OR P6, PT, R8, R220, !P6 ;  /* 0x000000dc0800720c */ /* 0x000fe400077c6670 */
[----:B------:R-:W-:Y:S02]  /*1e490*/  ISETP.GE.OR P2, PT, R3, R219, !P2 ;  /* 0x000000db0300720c */ /* 0x000fe40005746670 */
[----:B------:R-:W-:Y:S02]  /*1e4a0*/  ISETP.GE.OR P1, PT, R4, R218, !P1 ;  /* 0x000000da0400720c */ /* 0x000fe40004f26670 */
[----:B------:R-:W-:Y:S02]  /*1e4b0*/  ISETP.GE.AND P5, PT, R8, R217, PT ;  /* 0x000000d90800720c */ /* 0x000fe40003fa6270 */
[----:B------:R-:W-:Y:S02]  /*1e4c0*/  FSEL R182, R15, -INF , !P0 ;  /* 0xff8000000fb67808 */ /* 0x000fe40004000000 */
[----:B------:R-:W-:Y:S02]  /*1e4d0*/  FSEL R14, R18, -INF , !P6 ;  /* 0xff800000120e7808 */ /* 0x000fe40007000000 */
[----:B------:R-:W-:Y:S01]  /*1e4e0*/  ISETP.GE.AND P6, PT, R4, R215, PT ;  /* 0x000000d70400720c */ /* 0x000fe20003fc6270 */
[----:B------:R-:W1:Y:S01]  /*1e4f0*/  LDC.U8 R18, c[0x0][0x2d8] ;  /* 0x0000b600ff127b82 */ /* 0x000e620000000000 */
[----:B------:R-:W-:Y:S02]  /*1e500*/  ISETP.GE.AND P0, PT, R3, R214, PT ;  /* 0x000000d60300720c */ /* 0x000fe40003f06270 */
[----:B------:R-:W-:Y:S02]  /*1e510*/  FSEL R25, R25, -INF , !P2 ;  /* 0xff80000019197808 */ /* 0x000fe40005000000 */
[C---:B------:R-:W-:Y:S02]  /*1e520*/  ISETP.GE.AND P2, PT, R3.reuse, R217, PT ;  /* 0x000000d90300720c */ /* 0x040fe40003f46270 */
[----:B------:R-:W-:Y:S02]  /*1e530*/  FSEL R26, R26, -INF , !P1 ;  /* 0xff8000001a1a7808 */ /* 0x000fe40004800000 */
[C---:B------:R-:W-:Y:S02]  /*1e540*/  ISETP.GE.AND P1, PT, R3.reuse, R216, PT ;  /* 0x000000d80300720c */ /* 0x040fe40003f26270 */
[----:B------:R-:W-:Y:S02]  /*1e550*/  ISETP.GE.OR P5, PT, R8, R221, !P5 ;  /* 0x000000dd0800720c */ /* 0x000fe40006fa6670 */
        /* <DEDUP_REMOVED lines=9> */
[----:B------:R-:W-:Y:S02]  /*1e5f0*/  ISETP.GE.AND P6, PT, R4, R216, PT ;  /* 0x000000d80400720c */ /* 0x000fe40003fc6270 */
[----:B------:R-:W-:Y:S02]  /*1e600*/  FSEL R27, R27, -INF , !P0 ;  /* 0xff8000001b1b7808 */ /* 0x000fe40004000000 */
[----:B------:R-:W-:Y:S02]  /*1e610*/  FSEL R21, R21, -INF , !P2 ;  /* 0xff80000015157808 */ /* 0x000fe40005000000 */
[----:B------:R-:W-:Y:S02]  /*1e620*/  FSEL R23, R23, -INF , !P1 ;  /* 0xff80000017177808 */ /* 0x000fe40004800000 */
[CC--:B------:R-:W-:Y:S02]  /*1e630*/  ISETP.GE.AND P0, PT, R3.reuse, R215.reuse, PT ;  /* 0x000000d70300720c */ /* 0x0c0fe40003f06270 */
[----:B------:R-:W-:Y:S02]  /*1e640*/  ISETP.GE.AND P2, PT, R0, R215, PT ;  /* 0x000000d70000720c */ /* 0x000fe40003f46270 */
[C---:B------:R-:W-:Y:S02]  /*1e650*/  ISETP.GE.AND P1, PT, R3.reuse, R214, PT ;  /* 0x000000d60300720c */ /* 0x040fe40003f26270 */
[C---:B------:R-:W-:Y:S02]  /*1e660*/  ISETP.GE.OR P5, PT, R4.reuse, R221, !P5 ;  /* 0x000000dd0400720c */ /* 0x040fe40006fa6670 */
[----:B------:R-:W-:Y:S02]  /*1e670*/  ISETP.GE.OR P6, PT, R4, R220, !P6 ;  /* 0x000000dc0400720c */ /* 0x000fe400077c6670 */
[CC--:B------:R-:W-:Y:S02]  /*1e680*/  ISETP.GE.OR P0, PT, R3.reuse, R219.reuse, !P0 ;  /* 0x000000db0300720c */ /* 0x0c0fe40004706670 */
[----:B------:R-:W-:Y:S02]  /*1e690*/  ISETP.GE.OR P2, PT, R0, R219, !P2 ;  /* 0x000000db0000720c */ /* 0x000fe40005746670 */
[C---:B------:R-:W-:Y:S02]  /*1e6a0*/  ISETP.GE.OR P1, PT, R3.reuse, R218, !P1 ;  /* 0x000000da0300720c */ /* 0x040fe40004f26670 */
[----:B------:R-:W-:Y:S02]  /*1e6b0*/  FSEL R20, R20, -INF , !P5 ;  /* 0xff80000014147808 */ /* 0x000fe40006800000 */
[----:B------:R-:W-:Y:S02]  /*1e6c0*/  FSEL R22, R22, -INF , !P6 ;  /* 0xff80000016167808 */ /* 0x000fe40007000000 */
[CC--:B------:R-:W-:Y:S02]  /*1e6d0*/  ISETP.GE.AND P6, PT, R3.reuse, R217.reuse, PT ;  /* 0x000000d90300720c */ /* 0x0c0fe40003fc6270 */
[----:B------:R-:W-:Y:S02]  /*1e6e0*/  ISETP.GE.AND P5, PT, R3, R216, PT ;  /* 0x000000d80300720c */ /* 0x000fe40003fa6270 */
[----:B------:R-:W-:Y:S02]  /*1e6f0*/  FSEL R28, R28, -INF , !P0 ;  /* 0xff8000001c1c7808 */ /* 0x000fe40004000000 */
[C---:B------:R-:W-:Y:S02]  /*1e700*/  ISETP.GE.AND P0, PT, R0.reuse, R214, PT ;  /* 0x000000d60000720c */ /* 0x040fe40003f06270 */
[----:B------:R-:W-:Y:S02]  /*1e710*/  FSEL R29, R29, -INF , !P2 ;  /* 0xff8000001d1d7808 */ /* 0x000fe40005000000 */
[----:B------:R-:W-:Y:S02]  /*1e720*/  ISETP.GE.AND P2, PT, R0, R217, PT ;  /* 0x000000d90000720c */ /* 0x000fe40003f46270 */
[----:B------:R-:W-:Y:S02]  /*1e730*/  FSEL R30, R30, -INF , !P1 ;  /* 0xff8000001e1e7808 */ /* 0x000fe40004800000 */
[C---:B------:R-:W-:Y:S02]  /*1e740*/  ISETP.GE.AND P1, PT, R0.reuse, R216, PT ;  /* 0x000000d80000720c */ /* 0x040fe40003f26270 */
[CC--:B------:R-:W-:Y:S02]  /*1e750*/  ISETP.GE.OR P6, PT, R3.reuse, R221.reuse, !P6 ;  /* 0x000000dd0300720c */ /* 0x0c0fe400077c6670 */
[----:B------:R-:W-:Y:S02]  /*1e760*/  ISETP.GE.OR P5, PT, R3, R220, !P5 ;  /* 0x000000dc0300720c */ /* 0x000fe40006fa6670 */
[C---:B------:R-:W-:Y:S02]  /*1e770*/  ISETP.GE.OR P0, PT, R0.reuse, R218, !P0 ;  /* 0x000000da0000720c */ /* 0x040fe40004706670 */
[C---:B------:R-:W-:Y:S02]  /*1e780*/  ISETP.GE.OR P2, PT, R0.reuse, R221, !P2 ;  /* 0x000000dd0000720c */ /* 0x040fe40005746670 */
[----:B------:R-:W-:Y:S02]  /*1e790*/  ISETP.GE.OR P1, PT, R0, R220, !P1 ;  /* 0x000000dc0000720c */ /* 0x000fe40004f26670 */
[----:B------:R-:W-:Y:S02]  /*1e7a0*/  FMNMX.FTZ R3, R179, R2, !PT ;  /* 0x00000002b3037209 */ /* 0x000fe40007810000 */
[----:B------:R-:W-:Y:S02]  /*1e7b0*/  LOP3.LUT R0, R243, UR5, RZ, 0x3c, !PT ;  /* 0x00000005f3007c12 */ /* 0x000fe4000f8e3cff */
[----:B------:R-:W-:Y:S02]  /*1e7c0*/  FMNMX.FTZ R3, R181, R3, !PT ;  /* 0x00000003b5037209 */ /* 0x000fe40007810000 */
        /* <DEDUP_REMOVED lines=19> */
[----:B--2---:R-:W-:Y:S02]  /*1e900*/  LOP3.LUT R7, R173, UR4, R242, 0x96, !PT ;  /* 0x00000004ad077c12 */ /* 0x004fe4000f8e96f2 */
[----:B------:R-:W-:Y:S02]  /*1e910*/  FMNMX.FTZ R5, R19, R5, !PT ;  /* 0x0000000513057209 */ /* 0x000fe40007810000 */
[----:B------:R-:W-:Y:S01]  /*1e920*/  FMNMX.FTZ R132, R27, R132, !PT ;  /* 0x000000841b847209 */ /* 0x000fe20007810000 */
[----:B------:R-:W-:Y:S01]  /*1e930*/  IMAD.WIDE.U32 R6, R7, -0x326172a9, RZ ;  /* 0xcd9e8d5707067825 */ /* 0x000fe200078e00ff */
[----:B------:R-:W-:Y:S02]  /*1e940*/  FSEL R32, R32, -INF , !P6 ;  /* 0xff80000020207808 */ /* 0x000fe40007000000 */
[----:B------:R-:W-:Y:S02]  /*1e950*/  FMNMX.FTZ R0, R29, R3, !PT ;  /* 0x000000031d007209 */ /* 0x000fe40007810000 */
[----:B------:R-:W-:Y:S02]  /*1e960*/  FMNMX.FTZ R135, R21, R4, !PT ;  /* 0x0000000415877209 */ /* 0x000fe40007810000 */
[----:B------:R-:W-:Y:S01]  /*1e970*/  FSEL R31, R31, -INF , !P0 ;  /* 0xff8000001f1f7808 */ /* 0x000fe20004000000 */
[----:B------:R-:W2:Y:S01]  /*1e980*/  SHFL.BFLY PT, R13, R0, 0x2, 0x1f ;  /* 0x0c401f00000d7f89 */ /* 0x000ea200000e0000 */
[----:B------:R-:W-:Y:S02]  /*1e990*/  FMNMX.FTZ R3, R22, R5, !PT ;  /* 0x0000000516037209 */ /* 0x000fe40007810000 */
[----:B------:R-:W-:Y:S02]  /*1e9a0*/  FMNMX.FTZ R132, R30, R132, !PT ;  /* 0x000000841e847209 */ /* 0x000fe40007810000 */
[----:B------:R-:W-:Y:S02]  /*1e9b0*/  FSEL R33, R33, -INF , !P2 ;  /* 0xff80000021217808 */ /* 0x000fe40005000000 */
[----:B------:R-:W-:Y:S02]  /*1e9c0*/  FMNMX.FTZ R135, R32, R135, !PT ;  /* 0x0000008720877209 */ /* 0x000fe40007810000 */
[----:B------:R-:W-:Y:S02]  /*1e9d0*/  FSEL R34, R34, -INF , !P5 ;  /* 0xff80000022227808 */ /* 0x000fe40006800000 */
[----:B------:R-:W-:Y:S02]  /*1e9e0*/  FMNMX.FTZ R3, R23, R3, !PT ;  /* 0x0000000317037209 */ /* 0x000fe40007810000 */
[----:B------:R-:W-:Y:S02]  /*1e9f0*/  FMNMX.FTZ R132, R31, R132, !PT ;  /* 0x000000841f847209 */ /* 0x000fe40007810000 */
[----:B---3--:R-:W-:Y:S02]  /*1ea00*/  LOP3.LUT R4, R207, UR15, R184, 0x96, !PT ;  /* 0x0000000fcf047c12 */ /* 0x008fe4000f8e96b8 */
[----:B------:R-:W-:Y:S02]  /*1ea10*/  LOP3.LUT R8, R7, UR14, R206, 0x96, !PT ;  /* 0x0000000e07087c12 */ /* 0x000fe4000f8e96ce */
[----:B------:R-:W-:Y:S01]  /*1ea20*/  FMNMX.FTZ R135, R33, R135, !PT ;  /* 0x0000008721877209 */ /* 0x000fe20007810000 */
[----:B------:R-:W3:Y:S01]  /*1ea30*/  SHFL.BFLY PT, R7, R132, 0x2, 0x1f ;  /* 0x0c401f0084077f89 */ /* 0x000ee200000e0000 */
[----:B------:R-:W-:Y:S01]  /*1ea40*/  FSEL R35, R35, -INF , !P1 ;  /* 0xff80000023237808 */ /* 0x000fe20004800000 */
[----:B------:R-:W-:Y:S01]  /*1ea50*/  IMAD.WIDE.U32 R8, R8, -0x2daee0ad, RZ ;  /* 0xd2511f5308087825 */ /* 0x000fe200078e00ff */
[----:B------:R-:W-:Y:S02]  /*1ea60*/  FMNMX.FTZ R3, R34, R3, !PT ;  /* 0x0000000322037209 */ /* 0x000fe40007810000 */
[----:B--2---:R-:W-:Y:S01]  /*1ea70*/  FMNMX.FTZ R0, R0, R13, !PT ;  /* 0x0000000d00007209 */ /* 0x004fe20007810000 */
[----:B------:R-:W-:Y:S01]  /*1ea80*/  IMAD.WIDE.U32 R4, R4, -0x2daee0ad, RZ ;  /* 0xd2511f5304047825 */ /* 0x000fe200078e00ff */
[----:B------:R-:W-:Y:S01]  /*1ea90*/  FMNMX.FTZ R134, R35, R3, !PT ;  /* 0x0000000323867209 */ /* 0x000fe20007810000 */
[----:B------:R-:W2:Y:S03]  /*1eaa0*/  SHFL.BFLY PT, R12, R135, 0x2, 0x1f ;  /* 0x0c401f00870c7f89 */ /* 0x000ea600000e0000 */
[----:B------:R-:W-:Y:S02]  /*1eab0*/  LOP3.LUT R5, R5, UR13, R172, 0x96, !PT ;  /* 0x0000000d05057c12 */ /* 0x000fe4000f8e96ac */
[----:B------:R-:W-:Y:S02]  /*1eac0*/  LOP3.LUT R10, R9, UR11, R4, 0x96, !PT ;  /* 0x0000000b090a7c12 */ /* 0x000fe4000f8e9604 */
[----:B-----5:R-:W-:Y:S01]  /*1ead0*/  LOP3.LUT R9, R229, UR4, R242, 0x96, !PT ;  /* 0x00000004e5097c12 */ /* 0x020fe2000f8e96f2 */
[----:B------:R-:W5:Y:S01]  /*1eae0*/  SHFL.BFLY PT, R15, R134, 0x2, 0x1f ;  /* 0x0c401f00860f7f89 */ /* 0x000f6200000e0000 */
[----:B------:R-:W-:Y:S04]  /*1eaf0*/  IMAD.WIDE.U32 R4, R5, -0x326172a9, RZ ;  /* 0xcd9e8d5705047825 */ /* 0x000fe800078e00ff */
[----:B------:R-:W-:Y:S01]  /*1eb00*/  IMAD.WIDE.U32 R10, R10, -0x326172a9, RZ ;  /* 0xcd9e8d570a0a7825 */ /* 0x000fe200078e00ff */
[----:B------:R-:W-:Y:S02]  /*1eb10*/  LOP3.LUT R5, R5, UR12, R6, 0x96, !PT ;  /* 0x0000000c05057c12 */ /* 0x000fe4000f8e9606 */
[----:B---3--:R-:W-:Y:S01]  /*1eb20*/  FMNMX.FTZ R132, R132, R7, !PT ;  /* 0x0000000784847209 */ /* 0x008fe20007810000 */
[----:B------:R-:W3:Y:S01]  /*1eb30*/  SHFL.BFLY PT, R133, R0, 0x1, 0x1f ;  /* 0x0c201f0000857f89 */ /* 0x000ee200000e0000 */
[----:B------:R-:W-:Y:S01]  /*1eb40*/  LOP3.LUT R3, R11, UR10, R4, 0x96, !PT ;  /* 0x0000000a0b037c12 */ /* 0x000fe2000f8e9604 */
[----:B------:R-:W-:Y:S04]  /*1eb50*/  IMAD.WIDE.U32 R4, R5, -0x2daee0ad, RZ ;  /* 0xd2511f5305047825 */ /* 0x000fe800078e00ff */
[----:B------:R-:W-:Y:S01]  /*1eb60*/  IMAD.WIDE.U32 R212, R3, -0x2daee0ad, RZ ;  /* 0xd2511f5303d47825 */ /* 0x000fe200078e00ff */
[----:B--2---:R-:W-:Y:S02]  /*1eb70*/  FMNMX.FTZ R135, R135, R12, !PT ;  /* 0x0000000c87877209 */ /* 0x004fe40007810000 */
[----:B------:R-:W-:Y:S02]  /*1eb80*/  LOP3.LUT R8, R5, UR9, R8, 0x96, !PT ;  /* 0x0000000905087c12 */ /* 0x000fe4000f8e9608 */
[----:B------:R-:W-:Y:S01]  /*1eb90*/  LOP3.LUT R172, R213, UR7, R4, 0x96, !PT ;  /* 0x00000007d5ac7c12 */ /* 0x000fe2000f8e9604 */
[----:B------:R-:W2:Y:S02]  /*1eba0*/  SHFL.BFLY PT, R6, R135, 0x1, 0x1f ;  /* 0x0c201f0087067f89 */ /* 0x000ea400000e0000 */
[----:B------:R-:W-:Y:S01]  /*1ebb0*/  IMAD.WIDE.U32 R184, R8, -0x326172a9, RZ ;  /* 0xcd9e8d5708b87825 */ /* 0x000fe200078e00ff */
[----:B-----5:R-:W-:Y:S03]  /*1ebc0*/  FMNMX.FTZ R134, R134, R15, !PT ;  /* 0x0000000f86867209 */ /* 0x020fe60007810000 */
[----:B------:R-:W-:Y:S01]  /*1ebd0*/  IMAD.WIDE.U32 R172, R172, -0x326172a9, RZ ;  /* 0xcd9e8d57acac7825 */ /* 0x000fe200078e00ff */
[----:B------:R-:W-:Y:S01]  /*1ebe0*/  LOP3.LUT R233, R185, UR8, R10, 0x96, !PT ;  /* 0x00000008b9e97c12 */ /* 0x000fe2000f8e960a */
[----:B------:R-:W5:Y:S03]  /*1ebf0*/  SHFL.BFLY PT, R4, R132, 0x1, 0x1f ;  /* 0x0c201f0084047f89 */ /* 0x000f6600000e0000 */
[----:B------:R-:W-:Y:S02]  /*1ec00*/  LOP3.LUT R5, R173, UR17, R184, 0x96, !PT ;  /* 0x00000011ad057c12 */ /* 0x000fe4000f8e96b8 */
[----:B---3--:R-:W-:Y:S02]  /*1ec10*/  FMNMX.FTZ R133, R0, R133, !PT ;  /* 0x0000008500857209 */ /* 0x008fe40007810000 */
[C---:B------:R-:W-:Y:S01]  /*1ec20*/  LOP3.LUT R0, R5.reuse, 0xffff, RZ, 0xc0, !PT ;  /* 0x0000ffff05007812 */ /* 0x040fe200078ec0ff */
[----:B------:R-:W3:Y:S01]  /*1ec30*/  SHFL.BFLY PT, R7, R134, 0x1, 0x1f ;  /* 0x0c201f0086077f89 */ /* 0x000ee200000e0000 */
[----:B------:R-:W-:Y:S01]  /*1ec40*/  LOP3.LUT R3, R5, 0xff, RZ, 0xc0, !PT ;  /* 0x000000ff05037812 */ /* 0x000fe200078ec0ff */
[C---:B------:R-:W-:Y:S01]  /*1ec50*/  FMUL.FTZ R8, R133.reuse, c[0x0][0x23c] ;  /* 0x00008f0085087a20 */ /* 0x040fe20000410000 */
[----:B------:R-:W-:Y:S02]  /*1ec60*/  SHF.R.U32.HI R0, RZ, 0x8, R0 ;  /* 0x00000008ff007819 */ /* 0x000fe40000011600 */
[C---:B------:R-:W-:Y:S02]  /*1ec70*/  FSETP.NEU.FTZ.AND P1, PT, R133.reuse, -INF , PT ;  /* 0xff8000008500780b */ /* 0x040fe40003f3d000 */
[----:B-1----:R-:W-:Y:S02]  /*1ec80*/  ISETP.GE.U32.AND P6, PT, R18, R3, PT ;  /* 0x000000031200720c */ /* 0x002fe40003fc6070 */
[----:B------:R-:W-:Y:S02]  /*1ec90*/  LOP3.LUT R3, R0, 0xffff, RZ, 0xc0, !PT ;  /* 0x0000ffff00037812 */ /* 0x000fe400078ec0ff */
[----:B------:R-:W-:Y:S02]  /*1eca0*/  FSEL R0, R133, RZ, P1 ;  /* 0x000000ff85007208 */ /* 0x000fe40000800000 */
[----:B--2---:R-:W-:Y:S02]  /*1ecb0*/  FMNMX.FTZ R135, R135, R6, !PT ;  /* 0x0000000687877209 */ /* 0x004fe40007810000 */
[----:B------:R-:W-:Y:S01]  /*1ecc0*/  ISETP.GE.U32.AND P5, PT, R18, R3, PT ;  /* 0x000000031200720c */ /* 0x000fe20003fa6070 */
[----:B------:R-:W-:Y:S01]  /*1ecd0*/  FADD.FTZ R3, -R0, R2 ;  /* 0x0000000200037221 */ /* 0x000fe20000010100 */
[----:B-----5:R-:W-:Y:S02]  /*1ece0*/  FMNMX.FTZ R132, R132, R4, !PT ;  /* 0x0000000484847209 */ /* 0x020fe40007810000 */
[C---:B------:R-:W-:Y:S02]  /*1ecf0*/  FSETP.NEU.FTZ.AND P2, PT, R135.reuse, -INF , PT ;  /* 0xff8000008700780b */ /* 0x040fe40003f5d000 */
[----:B------:R-:W-:Y:S02]  /*1ed00*/  FSETP.NEU.FTZ.AND P0, PT, R132, -INF , PT ;  /* 0xff8000008400780b */ /* 0x000fe40003f1d000 */
[--C-:B------:R-:W-:Y:S02]  /*1ed10*/  SHF.R.U32.HI R4, RZ, 0x18, R5.reuse ;  /* 0x00000018ff047819 */ /* 0x100fe40000011605 */
[----:B---3--:R-:W-:Y:S01]  /*1ed20*/  FMNMX.FTZ R134, R134, R7, !PT ;  /* 0x0000000786867209 */ /* 0x008fe20007810000 */
[C---:B------:R-:W-:Y:S01]  /*1ed30*/  FMUL.FTZ R7, R135.reuse, c[0x0][0x23c] ;  /* 0x00008f0087077a20 */ /* 0x040fe20000410000 */
[----:B------:R-:W-:Y:S02]  /*1ed40*/  FSEL R0, R132, RZ, P0 ;  /* 0x000000ff84007208 */ /* 0x000fe40000000000 */
[----:B------:R-:W-:Y:S02]  /*1ed50*/  FSEL R2, R135, RZ, P2 ;  /* 0x000000ff87027208 */ /* 0x000fe40001000000 */
[----:B------:R-:W-:Y:S02]  /*1ed60*/  FSEL R7, R7, RZ, P2 ;  /* 0x000000ff07077208 */ /* 0x000fe40001000000 */
[----:B------:R-:W-:Y:S01]  /*1ed70*/  ISETP.GE.U32.AND P2, PT, R18, R4, PT ;  /* 0x000000041200720c */ /* 0x000fe20003f46070 */
[----:B------:R-:W-:Y:S01]  /*1ed80*/  FADD.FTZ R4, -R0, R136 ;  /* 0x0000008800047221 */ /* 0x000fe20000010100 */
[----:B------:R-:W-:Y:S01]  /*1ed90*/  SHF.R.U32.HI R5, RZ, 0x10, R5 ;  /* 0x00000010ff057819 */ /* 0x000fe20000011605 */
[----:B------:R-:W-:Y:S01]  /*1eda0*/  FMUL.FTZ R0, R134, c[0x0][0x23c] ;  /* 0x00008f0086007a20 */ /* 0x000fe20000410000 */
[----:B------:R-:W-:Y:S01]  /*1edb0*/  FSEL R8, R8, RZ, P1 ;  /* 0x000000ff08087208 */ /* 0x000fe20000800000 */
[--C-:B------:R-:W-:Y:S01]  /*1edc0*/  FFMA.FTZ R226, R21, c[0x0][0x23c], -R7.reuse ;  /* 0x00008f0015e27a23 */ /* 0x100fe20000010807 */
[----:B------:R-:W-:Y:S01]  /*1edd0*/  FSETP.NEU.FTZ.AND P1, PT, R134, -INF , PT ;  /* 0xff8000008600780b */ /* 0x000fe20003f3d000 */
[----:B------:R-:W-:Y:S01]  /*1ede0*/  FFMA.FTZ R224, R20, c[0x0][0x23c], -R7 ;  /* 0x00008f0014e07a23 */ /* 0x000fe20000010807 */
[----:B------:R-:W-:Y:S01]  /*1edf0*/  LOP3.LUT R6, R5, 0xff, RZ, 0xc0, !PT ;  /* 0x000000ff05067812 */ /* 0x000fe200078ec0ff */
[----:B------:R-:W-:Y:S01]  /*1ee00*/  FADD.FTZ R5, -R2, R137 ;  /* 0x0000008902057221 */ /* 0x000fe20000010100 */
[----:B------:R-:W-:Y:S01]  /*1ee10*/  FSEL R2, R0, RZ, P1 ;  /* 0x000000ff00027208 */ /* 0x000fe20000800000 */
[--C-:B------:R-:W-:Y:S01]  /*1ee20*/  FFMA.FTZ R185, R178, c[0x0][0x23c], -R8.reuse ;  /* 0x00008f00b2b97a23 */ /* 0x100fe20000010808 */
[----:B------:R-:W-:Y:S01]  /*1ee30*/  FSEL R0, R134, RZ, P1 ;  /* 0x000000ff86007208 */ /* 0x000fe20000800000 */
[----:B------:R-:W-:Y:S01]  /*1ee40*/  FFMA.FTZ R232, R25, c[0x0][0x23c], -R8 ;  /* 0x00008f0019e87a23 */ /* 0x000fe20000010808 */
[----:B------:R-:W-:Y:S01]  /*1ee50*/  ISETP.GE.U32.AND P1, PT, R18, R6, PT ;  /* 0x000000061200720c */ /* 0x000fe20003f26070 */
[----:B------:R-:W-:Y:S02]  /*1ee60*/  FFMA.FTZ R15, R176, c[0x0][0x23c], -R2 ;  /* 0x00008f00b00f7a23 */ /* 0x000fe40000010802 */
[----:B------:R-:W-:Y:S01]  /*1ee70*/  FADD.FTZ R6, -R0, R138 ;  /* 0x0000008a00067221 */ /* 0x000fe20000010100 */
[----:B----4-:R-:W-:Y:S01]  /*1ee80*/  LOP3.LUT R0, R207, UR15, R222, 0x96, !PT ;  /* 0x0000000fcf007c12 */ /* 0x010fe2000f8e96de */
[--C-:B------:R-:W-:Y:S01]  /*1ee90*/  FFMA.FTZ R12, R139, c[0x0][0x23c], -R7.reuse ;  /* 0x00008f008b0c7a23 */ /* 0x100fe20000010807 */
[----:B------:R-:W-:Y:S01]  /*1eea0*/  MUFU.EX2 R138, R15 ;  /* 0x0000000f008a7308 */ /* 0x000fe20000000800 */
[--C-:B------:R-:W-:Y:S02]  /*1eeb0*/  FFMA.FTZ R13, R175, c[0x0][0x23c], -R7.reuse ;  /* 0x00008f00af0d7a23 */ /* 0x100fe40000010807 */
[----:B------:R-:W-:Y:S04]  /*1eec0*/  IMAD.WIDE.U32 R20, R0, -0x2daee0ad, RZ ;  /* 0xd2511f5300147825 */ /* 0x000fe800078e00ff */
[----:B------:R-:W-:Y:S01]  /*1eed0*/  FFMA.FTZ R0, R179, c[0x0][0x23c], -R8 ;  /* 0x00008f00b3007a23 */ /* 0x000fe20000010808 */
[----:B------:R-:W-:Y:S01]  /*1eee0*/  LOP3.LUT R10, R21, UR13, R228, 0x96, !PT ;  /* 0x0000000d150a7c12 */ /* 0x000fe2000f8e96e4 */
[--C-:B------:R-:W-:Y:S01]  /*1eef0*/  FFMA.FTZ R234, R32, c[0x0][0x23c], -R7.reuse ;  /* 0x00008f0020ea7a23 */ /* 0x100fe20000010807 */
[----:B------:R-:W-:Y:S01]  /*1ef00*/  MUFU.EX2 R139, R13 ;  /* 0x0000000d008b7308 */ /* 0x000fe20000000800 */
[--C-:B------:R-:W-:Y:S02]  /*1ef10*/  FFMA.FTZ R235, R33, c[0x0][0x23c], -R7.reuse ;  /* 0x00008f0021eb7a23 */ /* 0x100fe40000010807 */
[--C-:B------:R-:W-:Y:S02]  /*1ef20*/  FFMA.FTZ R223, R16, c[0x0][0x23c], -R7.reuse ;  /* 0x00008f0010df7a23 */ /* 0x100fe40000010807 */
[----:B------:R-:W-:Y:S02]  /*1ef30*/  FFMA.FTZ R222, R17, c[0x0][0x23c], -R7 ;  /* 0x00008f0011de7a23 */ /* 0x000fe40000010807 */
[----:B------:R-:W-:Y:S02]  /*1ef40*/  FMUL.FTZ R7, R132, c[0x0][0x23c] ;  /* 0x00008f0084077a20 */ /* 0x000fe40000410000 */
[----:B------:R-:W-:Y:S01]  /*1ef50*/  FFMA.FTZ R179, R177, c[0x0][0x23c], -R8 ;  /* 0x00008f00b1b37a23 */ /* 0x000fe20000010808 */
[----:B------:R1:W-:Y:S01]  /*1ef60*/  MUFU.EX2 R176, R0 ;  /* 0x0000000000b07308 */ /* 0x0003e20000000800 */
[----:B------:R-:W-:Y:S01]  /*1ef70*/  IMAD.WIDE.U32 R10, R10, -0x326172a9, RZ ;  /* 0xcd9e8d570a0a7825 */ /* 0x000fe200078e00ff */
[----:B------:R-:W-:Y:S03]  /*1ef80*/  FSEL R7, R7, RZ, P0 ;  /* 0x000000ff07077208 */ /* 0x000fe60000000000 */
[--C-:B------:R-:W-:Y:S02]  /*1ef90*/  FFMA.FTZ R205, R19, c[0x0][0x23c], -R2.reuse ;  /* 0x00008f0013cd7a23 */ /* 0x100fe40000010802 */
[----:B------:R-:W-:Y:S03]  /*1efa0*/  IMAD.WIDE.U32 R136, R9, -0x326172a9, RZ ;  /* 0xcd9e8d5709887825 */ /* 0x000fe600078e00ff */
[----:B------:R-:W-:Y:S01]  /*1efb0*/  MUFU.EX2 R19, R12 ;  /* 0x0000000c00137308 */ /* 0x000fe20000000800 */
[----:B------:R-:W-:Y:S01]  /*1efc0*/  FFMA.FTZ R227, R23, c[0x0][0x23c], -R2 ;  /* 0x00008f0017e37a23 */ /* 0x000fe20000010802 */
[----:B------:R-:W-:Y:S01]  /*1efd0*/  LOP3.LUT R9, R137, UR14, R206, 0x96, !PT ;  /* 0x0000000e89097c12 */ /* 0x000fe2000f8e96ce */
[--C-:B------:R-:W-:Y:S01]  /*1efe0*/  FFMA.FTZ R181, R181, c[0x0][0x23c], -R8.reuse ;  /* 0x00008f00b5b57a23 */ /* 0x100fe20000010808 */
[----:B------:R-:W-:Y:S01]  /*1eff0*/  IADD3 R206, P0, R186, UR35, RZ ;  /* 0x00000023bace7c10 */ /* 0x000fe2000ff1e0ff */
[--C-:B------:R-:W-:Y:S02]  /*1f000*/  FFMA.FTZ R229, R24, c[0x0][0x23c], -R8.reuse ;  /* 0x00008f0018e57a23 */ /* 0x100fe40000010808 */
[--C-:B------:R-:W-:Y:S01]  /*1f010*/  FFMA.FTZ R240, R28, c[0x0][0x23c], -R8.reuse ;  /* 0x00008f001cf07a23 */ /* 0x100fe20000010808 */
[----:B------:R-:W-:Y:S01]  /*1f020*/  IADD3.X R207, R187, UR34, RZ, P0, !PT ;  /* 0x00000022bbcf7c10 */ /* 0x000fe200087fe4ff */
[----:B------:R-:W-:Y:S01]  /*1f030*/  FFMA.FTZ R241, R29, c[0x0][0x23c], -R8 ;  /* 0x00008f001df17a23 */ /* 0x000fe20000010808 */
[----:B------:R-:W-:Y:S01]  /*1f040*/  LOP3.LUT R8, R11, UR12, R136, 0x96, !PT ;  /* 0x0000000c0b087c12 */ /* 0x000fe2000f8e9688 */
[----:B------:R-:W-:Y:S04]  /*1f050*/  IMAD.WIDE.U32 R16, R9, -0x2daee0ad, RZ ;  /* 0xd2511f5309107825 */ /* 0x000fe800078e00ff */
[--C-:B-1----:R-:W-:Y:S02]  /*1f060*/  FFMA.FTZ R0, R180, c[0x0][0x23c], -R7.reuse ;  /* 0x00008f00b4007a23 */ /* 0x102fe40000010807 */
[----:B------:R-:W-:Y:S02]  /*1f070*/  IMAD.WIDE.U32 R8, R8, -0x2daee0ad, RZ ;  /* 0xd2511f5308087825 */ /* 0x000fe400078e00ff */
[----:B------:R1:W-:Y:S02]  /*1f080*/  MUFU.EX2 R177, R0 ;  /* 0x0000000000b17308 */ /* 0x0003e40000000800 */
[--C-:B------:R-:W-:Y:S02]  /*1f090*/  FFMA.FTZ R180, R26, c[0x0][0x23c], -R7.reuse ;  /* 0x00008f001ab47a23 */ /* 0x100fe40000010807 */
[--C-:B------:R-:W-:Y:S02]  /*1f0a0*/  FFMA.FTZ R228, R27, c[0x0][0x23c], -R7.reuse ;  /* 0x00008f001be47a23 */ /* 0x100fe40000010807 */
[--C-:B------:R-:W-:Y:S02]  /*1f0b0*/  FFMA.FTZ R18, R174, c[0x0][0x23c], -R2.reuse ;  /* 0x00008f00ae127a23 */ /* 0x100fe40000010802 */
[--C-:B------:R-:W-:Y:S02]  /*1f0c0*/  FFMA.FTZ R213, R14, c[0x0][0x23c], -R2.reuse ;  /* 0x00008f000ed57a23 */ /* 0x100fe40000010802 */
[--C-:B------:R-:W-:Y:S02]  /*1f0d0*/  FFMA.FTZ R225, R22, c[0x0][0x23c], -R2.reuse ;  /* 0x00008f0016e17a23 */ /* 0x100fe40000010802 */
[----:B------:R-:W-:Y:S01]  /*1f0e0*/  MUFU.EX2 R18, R18 ;  /* 0x0000001200127308 */ /* 0x000fe20000000800 */
[--C-:B------:R-:W-:Y:S02]  /*1f0f0*/  FFMA.FTZ R236, R34, c[0x0][0x23c], -R2.reuse ;  /* 0x00008f0022ec7a23 */ /* 0x100fe40000010802 */
[----:B------:R-:W-:Y:S01]  /*1f100*/  FFMA.FTZ R238, R35, c[0x0][0x23c], -R2 ;  /* 0x00008f0023ee7a23 */ /* 0x000fe20000010802 */
[----:B------:R-:W-:Y:S01]  /*1f110*/  LOP3.LUT R2, R9, UR9, R16, 0x96, !PT ;  /* 0x0000000909027c12 */ /* 0x000fe2000f8e9610 */
[----:B------:R-:W-:Y:S02]  /*1f120*/  FMUL.FTZ R6, R6, c[0x0][0x23c] ;  /* 0x00008f0006067a20 */ /* 0x000fe40000410000 */
[--C-:B------:R-:W-:Y:S02]  /*1f130*/  FFMA.FTZ R237, R30, c[0x0][0x23c], -R7.reuse ;  /* 0x00008f001eed7a23 */ /* 0x100fe40000010807 */
[----:B------:R-:W-:Y:S01]  /*1f140*/  IMAD.WIDE.U32 R174, R2, -0x326172a9, RZ ;  /* 0xcd9e8d5702ae7825 */ /* 0x000fe200078e00ff */
[----:B-1----:R-:W-:Y:S03]  /*1f150*/  LOP3.LUT R0, R17, UR11, R20, 0x96, !PT ;  /* 0x0000000b11007c12 */ /* 0x002fe6000f8e9614 */
[----:B------:R-:W-:Y:S02]  /*1f160*/  FMUL.FTZ R2, R4, c[0x0][0x23c] ;  /* 0x00008f0004027a20 */ /* 0x000fe40000410000 */
[--C-:B------:R-:W-:Y:S02]  /*1f170*/  FFMA.FTZ R239, R31, c[0x0][0x23c], -R7.reuse ;  /* 0x00008f001fef7a23 */ /* 0x100fe40000010807 */
[----:B------:R-:W-:Y:S02]  /*1f180*/  IMAD.WIDE.U32 R12, R0, -0x326172a9, RZ ;  /* 0xcd9e8d57000c7825 */ /* 0x000fe400078e00ff */
[----:B------:R-:W1:Y:S02]  /*1f190*/  MUFU.EX2 R2, R2 ;  /* 0x0000000200027308 */ /* 0x000e640000000800 */
[----:B------:R-:W-:Y:S01]  /*1f1a0*/  FMUL.FTZ R0, R3, c[0x0][0x23c] ;  /* 0x00008f0003007a20 */ /* 0x000fe20000410000 */
[----:B------:R-:W-:Y:S01]  /*1f1b0*/  LOP3.LUT R10, R13, UR10, R10, 0x96, !PT ;  /* 0x0000000a0d0a7c12 */ /* 0x000fe2000f8e960a */
[----:B------:R-:W-:Y:S02]  /*1f1c0*/  FMUL.FTZ R3, R5, c[0x0][0x23c] ;  /* 0x00008f0005037a20 */ /* 0x000fe40000410000 */
[--C-:B------:R-:W-:Y:S02]  /*1f1d0*/  FFMA.FTZ R204, R204, c[0x0][0x23c], -R7.reuse ;  /* 0x00008f00cccc7a23 */ /* 0x100fe40000010807 */
[----:B------:R-:W-:Y:S02]  /*1f1e0*/  IMAD.WIDE.U32 R230, R10, -0x2daee0ad, RZ ;  /* 0xd2511f530ae67825 */ /* 0x000fe400078e00ff */
[----:B------:R-:W2:Y:S02]  /*1f1f0*/  MUFU.EX2 R0, R0 ;  /* 0x0000000000007308 */ /* 0x000ea40000000800 */
[--C-:B------:R-:W-:Y:S01]  /*1f200*/  FFMA.FTZ R183, R183, c[0x0][0x23c], -R7.reuse ;  /* 0x00008f00b7b77a23 */ /* 0x100fe20000010807 */
[----:B------:R-:W-:Y:S01]  /*1f210*/  LOP3.LUT R178, R231, UR7, R8, 0x96, !PT ;  /* 0x00000007e7b27c12 */ /* 0x000fe2000f8e9608 */
[----:B------:R-:W-:Y:S01]  /*1f220*/  FFMA.FTZ R182, R182, c[0x0][0x23c], -R7 ;  /* 0x00008f00b6b67a23 */ /* 0x000fe20000010807 */
[----:B------:R-:W-:Y:S01]  /*1f230*/  LOP3.LUT R231, R175, UR8, R12, 0x96, !PT ;  /* 0x00000008afe77c12 */ /* 0x000fe2000f8e960c */
[C---:B-1----:R-:W-:Y:S02]  /*1f240*/  FMUL.FTZ R11, R2.reuse, R155 ;  /* 0x0000009b020b7220 */ /* 0x042fe40000410000 */
[C---:B------:R-:W-:Y:S02]  /*1f250*/  FMUL.FTZ R10, R2.reuse, R154 ;  /* 0x0000009a020a7220 */ /* 0x040fe40000410000 */
[C---:B------:R-:W-:Y:S02]  /*1f260*/  FMUL.FTZ R14, R2.reuse, R150 ;  /* 0x00000096020e7220 */ /* 0x040fe40000410000 */
[C---:B------:R-:W-:Y:S02]  /*1f270*/  FMUL.FTZ R15, R2.reuse, R151 ;  /* 0x00000097020f7220 */ /* 0x040fe40000410000 */
[----:B------:R-:W-:Y:S02]  /*1f280*/  FMUL.FTZ R30, R2, R142 ;  /* 0x0000008e021e7220 */ /* 0x000fe40000410000 */
[----:B--2---:R-:W-:Y:S02]  /*1f290*/  FMUL.FTZ R8, R0, R152 ;  /* 0x0000009800087220 */ /* 0x004fe40000410000 */
[----:B------:R-:W-:Y:S02]  /*1f2a0*/  FFMA.FTZ R152, R2, R209, R177 ;  /* 0x000000d102987223 */ /* 0x000fe400000100b1 */
[----:B------:R1:W2:Y:S01]  /*1f2b0*/  LDL.S16 R209, [R1+0x28] ;  /* 0x0000280001d17983 */ /* 0x0002a20000100600 */
[C---:B------:R-:W-:Y:S02]  /*1f2c0*/  FMUL.FTZ R12, R0.reuse, R148 ;  /* 0x00000094000c7220 */ /* 0x040fe40000410000 */
[C---:B------:R-:W-:Y:S01]  /*1f2d0*/  FFMA.FTZ R175, R0.reuse, R208, R176 ;  /* 0x000000d000af7223 */ /* 0x040fe200000100b0 */
[----:B------:R1:W3:Y:S01]  /*1f2e0*/  LDL.S16 R148, [R1+0x20] ;  /* 0x0000200001947983 */ /* 0x0002e20000100600 */
[C---:B------:R-:W-:Y:S02]  /*1f2f0*/  FMUL.FTZ R9, R0.reuse, R153 ;  /* 0x0000009900097220 */ /* 0x040fe40000410000 */
[C---:B------:R-:W-:Y:S01]  /*1f300*/  FMUL.FTZ R13, R0.reuse, R149 ;  /* 0x00000095000d7220 */ /* 0x040fe20000410000 */
[----:B------:R1:W4:Y:S01]  /*1f310*/  LDL.S16 R208, [R1+0x34] ;  /* 0x0000340001d07983 */ /* 0x0003220000100600 */
[----:B------:R-:W-:Y:S01]  /*1f320*/  FMUL.FTZ R24, R0, R144 ;  /* 0x0000009000187220 */ /* 0x000fe20000410000 */
[----:B------:R-:W-:Y:S01]  /*1f330*/  IADD3 R144, P0, R206, UR42, RZ ;  /* 0x0000002ace907c10 */ /* 0x000fe2000ff1e0ff */
[C---:B------:R-:W-:Y:S02]  /*1f340*/  FMUL.FTZ R25, R0.reuse, R145 ;  /* 0x0000009100197220 */ /* 0x040fe40000410000 */
[C---:B------:R-:W-:Y:S01]  /*1f350*/  FMUL.FTZ R28, R0.reuse, R140 ;  /* 0x0000008c001c7220 */ /* 0x040fe20000410000 */
[----:B------:R-:W-:Y:S01]  /*1f360*/  IADD3.X R145, R207, UR36, RZ, P0, !PT ;  /* 0x00000024cf917c10 */ /* 0x000fe200087fe4ff */
        /* <DEDUP_REMOVED lines=25> */
[----:B------:R5:W1:Y:S01]  /*1f500*/  MUFU.EX2 R0, R3 ;  /* 0x0000000300007308 */ /* 0x000a620000000800 */
        /* <DEDUP_REMOVED lines=12> */
[----:B-----5:R-:W-:Y:S01]  /*1f5d0*/  F2FP.PACK_AB R3, R138, R18 ;  /* 0x000000128a03723e */ /* 0x020fe200000000ff */
[C---:B------:R-:W-:Y:S02]  /*1f5e0*/  FMUL.FTZ R95, R2.reuse, R95 ;  /* 0x0000005f025f7220 */ /* 0x040fe40000410000 */
[C---:B------:R-:W-:Y:S01]  /*1f5f0*/  FMUL.FTZ R26, R2.reuse, R146 ;  /* 0x00000092021a7220 */ /* 0x040fe20000410000 */
[C---:B------:R-:W-:Y:S01]  /*1f600*/  PRMT R136, R3.reuse, 0x7632, R136 ;  /* 0x0000763203887816 */ /* 0x040fe20000000088 */
[C---:B------:R-:W-:Y:S01]  /*1f610*/  FMUL.FTZ R27, R2.reuse, R147 ;  /* 0x00000093021b7220 */ /* 0x040fe20000410000 */
[----:B------:R-:W-:Y:S01]  /*1f620*/  @!P1 HADD2 R250, -R3.H0_H0, -RZ.H0_H0 ;  /* 0xa00000ff03fa9230 */ /* 0x000fe20000000900 */
[C---:B------:R-:W-:Y:S01]  /*1f630*/  FMUL.FTZ R58, R2.reuse, R58 ;  /* 0x0000003a023a7220 */ /* 0x040fe20000410000 */
[----:B------:R-:W-:Y:S01]  /*1f640*/  PRMT R140, R3, 0x5410, R136 ;  /* 0x00005410038c7816 */ /* 0x000fe20000000088 */
[----:B------:R-:W-:Y:S01]  /*1f650*/  FMUL.FTZ R59, R2, R59 ;  /* 0x0000003b023b7220 */ /* 0x000fe20000410000 */
[----:B------:R-:W-:Y:S01]  /*1f660*/  MUFU.EX2 R146, R224 ;  /* 0x000000e000927308 */ /* 0x000fe20000000800 */
[----:B------:R-:W-:Y:S01]  /*1f670*/  @!P1 PRMT R3, R250, 0x5410, RZ ;  /* 0x00005410fa039816 */ /* 0x000fe200000000ff */
        /* <DEDUP_REMOVED lines=10> */
[----:B------:R-:W-:Y:S02]  /*1f720*/  FMUL.FTZ R127, R2, R127 ;  /* 0x0000007f027f7220 */ /* 0x000fe40000410000 */
[----:B------:R-:W5:Y:S01]  /*1f730*/  MUFU.EX2 R2, R6 ;  /* 0x0000000600027308 */ /* 0x000f620000000800 */
[C---:B-1----:R-:W-:Y:S02]  /*1f740*/  FMUL.FTZ R21, R0.reuse, R161 ;  /* 0x000000a100157220 */ /* 0x042fe40000410000 */
[C---:B------:R-:W-:Y:S02]  /*1f750*/  FFMA.FTZ R149, R0.reuse, R211, R19 ;  /* 0x000000d300957223 */ /* 0x040fe40000010013 */
[C---:B------:R-:W-:Y:S02]  /*1f760*/  FMUL.FTZ R4, R0.reuse, R168 ;  /* 0x000000a800047220 */ /* 0x040fe40000410000 */
[C---:B------:R-:W-:Y:S02]  /*1f770*/  FMUL.FTZ R5, R0.reuse, R169 ;  /* 0x000000a900057220 */ /* 0x040fe40000410000 */
[C---:B------:R-:W-:Y:S01]  /*1f780*/  FMUL.FTZ R16, R0.reuse, R164 ;  /* 0x000000a400107220 */ /* 0x040fe20000410000 */
[----:B------:R-:W1:Y:S01]  /*1f790*/  LDC.U8 R169, c[0x0][0x2d8] ;  /* 0x0000b600ffa97b82 */ /* 0x000e620000000000 */
        /* <DEDUP_REMOVED lines=32> */
[C---:B-----5:R-:W-:Y:S02]  /*1f9a0*/  FMUL.FTZ R23, R2.reuse, R163 ;  /* 0x000000a302177220 */ /* 0x060fe40000410000 */
[----:B------:R-:W-:Y:S01]  /*1f9b0*/  FFMA.FTZ R137, R2, R210, R18 ;  /* 0x000000d202897223 */ /* 0x000fe20000010012 */
[----:B------:R-:W-:Y:S01]  /*1f9c0*/  IADD3 R210, P0, R186, UR38, RZ ;  /* 0x00000026bad27c10 */ /* 0x000fe2000ff1e0ff */
[C---:B------:R-:W-:Y:S02]  /*1f9d0*/  FMUL.FTZ R18, R2.reuse, R166 ;  /* 0x000000a602127220 */ /* 0x040fe40000410000 */
[C---:B------:R-:W-:Y:S01]  /*1f9e0*/  FMUL.FTZ R6, R2.reuse, R170 ;  /* 0x000000aa02067220 */ /* 0x040fe20000410000 */
[----:B------:R-:W-:Y:S01]  /*1f9f0*/  IADD3.X R211, R187, UR37, RZ, P0, !PT ;  /* 0x00000025bbd37c10 */ /* 0x000fe200087fe4ff */
        /* <DEDUP_REMOVED lines=32> */
[----:B------:R-:W-:Y:S01]  /*1fc00*/  PRMT R2, R0, 0x7610, R2 ;  /* 0x0000761000027816 */ /* 0x000fe20000000002 */
[----:B------:R-:W-:Y:S01]  /*1fc10*/  IMAD.WIDE.U32 R142, R178, -0x326172a9, RZ ;  /* 0xcd9e8d57b28e7825 */ /* 0x000fe200078e00ff */
[----:B------:R-:W-:Y:S03]  /*1fc20*/  PRMT R0, R0, 0x7632, R0 ;  /* 0x0000763200007816 */ /* 0x000fe60000000000 */
[----:B------:R-:W-:Y:S01]  /*1fc30*/  FADD.FTZ R153, R138, R137 ;  /* 0x000000898a997221 */ /* 0x000fe20000010000 */
[----:B------:R-:W-:Y:S01]  /*1fc40*/  PRMT R137, R2, 0x5410, R0 ;  /* 0x0000541002897816 */ /* 0x000fe20000000000 */
[----:B------:R-:W-:Y:S01]  /*1fc50*/  @!P5 HADD2 R251, -R0.H0_H0, -RZ.H0_H0 ;  /* 0xa00000ff00fbd230 */ /* 0x000fe20000000900 */
[----:B------:R-:W-:Y:S01]  /*1fc60*/  LOP3.LUT R138, R143, UR17, R174, 0x96, !PT ;  /* 0x000000118f8a7c12 */ /* 0x000fe2000f8e96ae */
[----:B------:R-:W-:Y:S01]  /*1fc70*/  @!P6 HADD2 R252, -R2.H0_H0, -RZ.H0_H0 ;  /* 0xa00000ff02fce230 */ /* 0x000fe20000000900 */
[----:B------:R-:W-:Y:S02]  /*1fc80*/  FADD.FTZ R149, R139, R149 ;  /* 0x000000958b957221 */ /* 0x000fe40000010000 */
[----:B------:R-:W-:Y:S01]  /*1fc90*/  @!P5 PRMT R0, R251, 0x5410, RZ ;  /* 0x00005410fb00d816 */ /* 0x000fe200000000ff */
[----:B------:R-:W5:Y:S01]  /*1fca0*/  MUFU.EX2 R139, R181 ;  /* 0x000000b5008b7308 */ /* 0x000f620000000800 */
[----:B------:R-:W-:Y:S03]  /*1fcb0*/  @!P6 PRMT R2, R252, 0x5410, RZ ;  /* 0x00005410fc02e816 */ /* 0x000fe600000000ff */
[----:B------:R1:W-:Y:S04]  /*1fcc0*/  STG.E.U16 [R186.64+0x2], R0 ;  /* 0x00000200ba007986 */ /* 0x0003e8000c10151c */
[----:B------:R3:W-:Y:S04]  /*1fcd0*/  STG.E.U16 [R186.64], R2 ;  /* 0x00000002ba007986 */ /* 0x0007e8000c10151c */
[----:B------:R3:W-:Y:S01]  /*1fce0*/  STG.E.U16 [R206.64], R3 ;  /* 0x00000003ce007986 */ /* 0x0007e2000c10151c */
[----:B-----5:R-:W-:Y:S01]  /*1fcf0*/  FADD.FTZ R151, R139, R175 ;  /* 0x000000af8b977221 */ /* 0x020fe20000010000 */
[----:B-1----:R-:W-:Y:S01]  /*1fd00*/  LOP3.LUT R0, R138, 0xff, RZ, 0xc0, !PT ;  /* 0x000000ff8a007812 */ /* 0x002fe200078ec0ff */
[----:B--2---:R-:W-:Y:S03]  /*1fd10*/  @!P2 HADD2 R209, -R136.H0_H0, -RZ.H0_H0 ;  /* 0xa00000ff88d1a230 */ /* 0x004fe60000000900 */
[----:B------:R-:W-:Y:S02]  /*1fd20*/  ISETP.GE.U32.AND P1, PT, R169, R0, PT ;  /* 0x00000000a900720c */ /* 0x000fe40003f26070 */
[----:B------:R-:W-:Y:S02]  /*1fd30*/  F2FP.PACK_AB R0, R139, R176 ;  /* 0x000000b08b00723e */ /* 0x000fe400000000ff */
[----:B------:R-:W-:Y:S01]  /*1fd40*/  PRMT R141, R209, 0x7610, R141 ;  /* 0x00007610d18d7816 */ /* 0x000fe2000000008d */
[----:B------:R-:W-:Y:S01]  /*1fd50*/  @!P2 STL.S16 [R1+0x28], R209 ;  /* 0x000028d10100a387 */ /* 0x000fe20000100600 */
[C---:B---3--:R-:W-:Y:S01]  /*1fd60*/  PRMT R2, R0.reuse, 0x7632, R2 ;  /* 0x0000763200027816 */ /* 0x048fe20000000002 */
[----:B------:R-:W-:Y:S01]  /*1fd70*/  MUFU.EX2 R139, R179 ;  /* 0x000000b3008b7308 */ /* 0x000fe20000000800 */
[----:B------:R-:W-:Y:S02]  /*1fd80*/  @!P2 PRMT R136, R141, 0x5410, RZ ;  /* 0x000054108d88a816 */ /* 0x000fe400000000ff */
[----:B------:R-:W-:Y:S03]  /*1fd90*/  PRMT R147, R0, 0x5410, R2 ;  /* 0x0000541000937816 */ /* 0x000fe60000000002 */
[----:B------:R-:W-:Y:S01]  /*1fda0*/  @!P1 HADD2 R148, -R0.H0_H0, -RZ.H0_H0 ;  /* 0xa00000ff00949230 */ /* 0x000fe20000000900 */
[----:B------:R1:W-:Y:S04]  /*1fdb0*/  STG.E.U16 [R206.64+0x2], R136 ;  /* 0x00000288ce007986 */ /* 0x0003e8000c10151c */
[----:B------:R-:W-:Y:S01]  /*1fdc0*/  PRMT R3, R148, 0x7610, R3 ;  /* 0x0000761094037816 */ /* 0x000fe20000000003 */
[----:B------:R-:W-:Y:S03]  /*1fdd0*/  @!P1 STL.S16 [R1+0x20], R148 ;  /* 0x0000209401009387 */ /* 0x000fe60000100600 */
[----:B------:R-:W-:Y:S01]  /*1fde0*/  @!P1 PRMT R0, R3, 0x5410, RZ ;  /* 0x0000541003009816 */ /* 0x000fe200000000ff */
[----:B------:R2:W3:Y:S01]  /*1fdf0*/  LDL.S16 R141, [R1+0x44] ;  /* 0x00004400018d7983 */ /* 0x0004e20000100600 */
[----:B------:R-:W-:Y:S03]  /*1fe00*/  SHF.R.U32.HI R3, RZ, 0x18, R138 ;  /* 0x00000018ff037819 */ /* 0x000fe6000001168a */
[----:B------:R5:W-:Y:S01]  /*1fe10*/  STG.E.U16 [R144.64], R0 ;  /* 0x0000000090007986 */ /* 0x000be2000c10151c */
[C---:B------:R-:W-:Y:S02]  /*1fe20*/  ISETP.GE.U32.AND P1, PT, R169.reuse, R3, PT ;  /* 0x00000003a900720c */ /* 0x040fe40003f26070 */
[----:B-1----:R-:W-:Y:S04]  /*1fe30*/  SHF.R.U32.HI R136, RZ, 0x10, R172 ;  /* 0x00000010ff887819 */ /* 0x002fe800000116ac */
[----:B------:R-:W-:Y:S02]  /*1fe40*/  LOP3.LUT R154, R136, 0xff, RZ, 0xc0, !PT ;  /* 0x000000ff889a7812 */ /* 0x000fe400078ec0ff */
[----:B-----5:R-:W-:Y:S01]  /*1fe50*/  LOP3.LUT R0, R138, 0xffff, RZ, 0xc0, !PT ;  /* 0x0000ffff8a007812 */ /* 0x020fe200078ec0ff */
[----:B------:R-:W-:Y:S01]  /*1fe60*/  FADD.FTZ R144, R156, R149 ;  /* 0x000000959c907221 */ /* 0x000fe20000010000 */
[----:B------:R-:W-:Y:S02]  /*1fe70*/  SHF.R.U32.HI R138, RZ, 0x10, R138 ;  /* 0x00000010ff8a7819 */ /* 0x000fe4000001168a */
[----:B------:R-:W-:Y:S02]  /*1fe80*/  SHF.R.U32.HI R0, RZ, 0x8, R0 ;  /* 0x00000008ff007819 */ /* 0x000fe40000011600 */
[----:B------:R-:W-:Y:S02]  /*1fe90*/  LOP3.LUT R138, R138, 0xff, RZ, 0xc0, !PT ;  /* 0x000000ff8a8a7812 */ /* 0x000fe400078ec0ff */
[----:B------:R-:W-:Y:S02]  /*1fea0*/  LOP3.LUT R0, R0, 0xffff, RZ, 0xc0, !PT ;  /* 0x0000ffff00007812 */ /* 0x000fe400078ec0ff */
[C---:B------:R-:W-:Y:S02]  /*1feb0*/  ISETP.GE.U32.AND P2, PT, R169.reuse, R138, PT ;  /* 0x0000008aa900720c */ /* 0x040fe40003f46070 */
[C---:B------:R-:W-:Y:S02]  /*1fec0*/  ISETP.GE.U32.AND P5, PT, R169.reuse, R0, PT ;  /* 0x00000000a900720c */ /* 0x040fe40003fa6070 */
[----:B------:R-:W-:Y:S02]  /*1fed0*/  SHF.R.U32.HI R0, RZ, 0x18, R172 ;  /* 0x00000018ff007819 */ /* 0x000fe400000116ac */
[----:B------:R-:W-:Y:S02]  /*1fee0*/  LOP3.LUT R145, R172, 0xff, RZ, 0xc0, !PT ;  /* 0x000000ffac917812 */ /* 0x000fe400078ec0ff */
[----:B------:R-:W-:Y:S07]  /*1fef0*/  ISETP.GE.U32.AND P6, PT, R169, R0, PT ;  /* 0x00000000a900720c */ /* 0x000fee0003fc6070 */
[----:B----4-:R-:W-:Y:S05]  /*1ff00*/  @!P5 HADD2 R208, -R2.H0_H0, -RZ.H0_H0 ;  /* 0xa00000ff02d0d230 */ /* 0x010fea0000000900 */
[----:B------:R-:W-:Y:S01]  /*1ff10*/  PRMT R3, R208, 0x7610, R3 ;  /* 0x00007610d0037816 */ /* 0x000fe20000000003 */
[----:B------:R1:W-:Y:S03]  /*1ff20*/  @!P5 STL.S16 [R1+0x34], R208 ;  /* 0x000034d00100d387 */ /* 0x0003e60000100600 */
[----:B------:R-:W-:Y:S01]  /*1ff30*/  @!P5 PRMT R2, R3, 0x5410, RZ ;  /* 0x000054100302d816 */ /* 0x000fe200000000ff */
[----:B------:R2:W4:Y:S01]  /*1ff40*/  LDL.S16 R166, [R1+0x40] ;  /* 0x0000400001a67983 */ /* 0x0005220000100600 */
[----:B------:R-:W5:Y:S01]  /*1ff50*/  MUFU.EX2 R3, R204 ;  /* 0x000000cc00037308 */ /* 0x000f620000000800 */
[----:B------:R-:W-:Y:S02]  /*1ff60*/  ISETP.GE.U32.AND P5, PT, R169, R145, PT ;  /* 0x00000091a900720c */ /* 0x000fe40003fa6070 */
[----:B------:R2:W2:Y:S04]  /*1ff70*/  LDL.S16 R161, [R1+0x50] ;  /* 0x0000500001a17983 */ /* 0x0004a80000100600 */
[----:B------:R-:W-:Y:S03]  /*1ff80*/  STG.E.U16 [R210.64], R2 ;  /* 0x00000002d2007986 */ /* 0x000fe6000c10151c */
[----:B------:R-:W-:Y:S01]  /*1ff90*/  MUFU.EX2 R145, R225 ;  /* 0x000000e100917308 */ /* 0x000fe20000000800 */
[----:B-1----:R-:W-:Y:S02]  /*1ffa0*/  IADD3 R208, P0, R186, UR40, RZ ;  /* 0x00000028bad07c10 */ /* 0x002fe4000ff1e0ff */
[C---:B-----5:R-:W-:Y:S01]  /*1ffb0*/  F2FP.PACK_AB R0, R3.reuse, R177 ;  /* 0x000000b10300723e */ /* 0x060fe200000000ff */
[----:B------:R-:W-:Y:S01]  /*1ffc0*/  FADD.FTZ R152, R3, R152 ;  /* 0x0000009803987221 */ /* 0x000fe20000010000 */
[----:B------:R-:W-:Y:S02]  /*1ffd0*/  LOP3.LUT R3, R172, 0xffff, RZ, 0xc0, !PT ;  /* 0x0000ffffac037812 */ /* 0x000fe400078ec0ff */
[----:B------:R-:W-:Y:S02]  /*1ffe0*/  IADD3.X R209, R187, UR39, RZ, P0, !PT ;  /* 0x00000027bbd17c10 */ /* 0x000fe400087fe4ff */
[--C-:B------:R-:W-:Y:S02]  /*1fff0*/  SHF.R.U32.HI R136, RZ, 0x8, R3.reuse ;  /* 0x00000008ff887819 */ /* 0x100fe40000011603 */
[----:B------:R-:W-:Y:S02]  /*20000*/  PRMT R3, R0, 0x7632, R3 ;  /* 0x0000763200037816 */ /* 0x000fe40000000003 */
[----:B------:R-:W-:Y:S02]  /*20010*/  LOP3.LUT R136, R136, 0xffff, RZ, 0xc0, !PT ;  /* 0x0000ffff88887812 */ /* 0x000fe400078ec0ff */
[----:B------:R-:W-:Y:S02]  /*20020*/  PRMT R148, R0, 0x5410, R3 ;  /* 0x0000541000947816 */ /* 0x000fe40000000003 */
[----:B------:R-:W-:Y:S02]  /*20030*/  ISETP.GE.U32.AND P0, PT, R169, R136, PT ;  /* 0x00000088a900720c */ /* 0x000fe40003f06070 */
[----:B------:R1:W-:Y:S02]  /*20040*/  MUFU.EX2 R136, R205 ;  /* 0x000000cd00887308 */ /* 0x0003e40000000800 */
[----:B-1----:R-:W-:Y:S01]  /*20050*/  IMAD.WIDE.U32 R204, R231, -0x2daee0ad, RZ ;  /* 0xd2511f53e7cc7825 */ /* 0x002fe200078e00ff */
[----:B---3--:R-:W-:Y:S05]  /*20060*/  @!P2 HADD2 R141, -R0.H0_H0, -RZ.H0_H0 ;  /* 0xa00000ff008da230 */ /* 0x008fea0000000900 */
[----:B------:R1:W-:Y:S01]  /*20070*/  @!P2 STL.S16 [R1+0x44], R141 ;  /* 0x0000448d0100a387 */ /* 0x0003e20000100600 */
[----:B------:R-:W-:Y:S03]  /*20080*/  PRMT R138, R141, 0x7610, R138 ;  /* 0x000076108d8a7816 */ /* 0x000fe6000000008a */
[----:B------:R3:W5:Y:S01]  /*20090*/  LDL.S16 R163, [R1+0x4c] ;  /* 0x00004c0001a37983 */ /* 0x0007620000100600 */
[----:B------:R-:W-:Y:S02]  /*200a0*/  @!P2 PRMT R0, R138, 0x5410, RZ ;  /* 0x000054108a00a816 */ /* 0x000fe400000000ff */
[----:B------:R-:W3:Y:S01]  /*200b0*/  MUFU.EX2 R138, R222 ;  /* 0x000000de008a7308 */ /* 0x000ee20000000800 */
[----:B------:R2:W5:Y:S04]  /*200c0*/  LDL.S16 R155, [R1+0x3c] ;  /* 0x00003c00019b7983 */ /* 0x0005680000100600 */
[----:B------:R-:W-:Y:S05]  /*200d0*/  STG.E.U16 [R208.64], R0 ;  /* 0x00000000d0007986 */ /* 0x000fea000c10151c */
[----:B------:R-:W-:Y:S10]  /*200e0*/  MUFU.EX2 R222, R238 ;  /* 0x000000ee00de7308 */ /* 0x000ff40000000800 */
[----:B-1----:R-:W-:Y:S01]  /*200f0*/  MUFU.EX2 R141, R182 ;  /* 0x000000b6008d7308 */ /* 0x002fe20000000800 */
[C---:B---3--:R-:W-:Y:S01]  /*20100*/  F2FP.PACK_AB R156, R138.reuse, R156 ;  /* 0x0000009c8a9c723e */ /* 0x048fe200000000ff */
[----:B------:R-:W-:Y:S02]  /*20110*/  FADD.FTZ R150, R138, R144 ;  /* 0x000000908a967221 */ /* 0x000fe40000010000 */
[----:B------:R-:W-:Y:S01]  /*20120*/  FADD.FTZ R138, R159, R153 ;  /* 0x000000999f8a7221 */ /* 0x000fe20000010000 */
[----:B------:R-:W-:Y:S05]  /*20130*/  PRMT R157, R156, 0x7632, R157 ;  /* 0x000076329c9d7816 */ /* 0x000fea000000009d */
[----:B------:R-:W1:Y:S01]  /*20140*/  MUFU.EX2 R144, R226 ;  /* 0x000000e200907308 */ /* 0x000e620000000800 */
[----:B------:R-:W-:Y:S01]  /*20150*/  FADD.FTZ R149, R136, R138 ;  /* 0x0000008a88957221 */ /* 0x000fe20000010000 */
[----:B------:R-:W-:Y:S02]  /*20160*/  LOP3.LUT R138, R142, 0xffff, RZ, 0xc0, !PT ;  /* 0x0000ffff8e8a7812 */ /* 0x000fe400078ec0ff */
[----:B------:R-:W-:Y:S01]  /*20170*/  F2FP.PACK_AB R159, R136, R159 ;  /* 0x0000009f889f723e */ /* 0x000fe200000000ff */
[----:B------:R-:W-:Y:S01]  /*20180*/  FADD.FTZ R136, R160, R151 ;  /* 0x00000097a0887221 */ /* 0x000fe20000010000 */
[----:B------:R-:W-:Y:S02]  /*20190*/  SHF.R.U32.HI R151, RZ, 0x8, R138 ;  /* 0x00000008ff977819 */ /* 0x000fe4000001168a */
[----:B------:R-:W-:Y:S02]  /*201a0*/  F2FP.PACK_AB R160, R139, R160 ;  /* 0x000000a08ba0723e */ /* 0x000fe400000000ff */
[----:B------:R-:W3:Y:S01]  /*201b0*/  MUFU.EX2 R138, R227 ;  /* 0x000000e3008a7308 */ /* 0x000ee20000000800 */
[----:B------:R-:W-:Y:S02]  /*201c0*/  LOP3.LUT R153, R142, 0xff, RZ, 0xc0, !PT ;  /* 0x000000ff8e997812 */ /* 0x000fe400078ec0ff */
[----:B------:R-:W-:Y:S02]  /*201d0*/  PRMT R158, R159, 0x7632, R158 ;  /* 0x000076329f9e7816 */ /* 0x000fe4000000009e */
[----:B------:R-:W-:Y:S04]  /*201e0*/  LOP3.LUT R151, R151, 0xffff, RZ, 0xc0, !PT ;  /* 0x0000ffff97977812 */ /* 0x000fe800078ec0ff */
[----:B------:R-:W-:Y:S02]  /*201f0*/  ISETP.GE.U32.AND P2, PT, R169, R151, PT ;  /* 0x00000097a900720c */ /* 0x000fe40003f46070 */
[----:B------:R-:W-:Y:S01]  /*20200*/  SHF.R.U32.HI R151, RZ, 0x10, R142 ;  /* 0x00000010ff977819 */ /* 0x000fe2000001168e */
[----:B----4-:R-:W-:Y:S01]  /*20210*/  @!P1 HADD2 R166, -R3.H0_H0, -RZ.H0_H0 ;  /* 0xa00000ff03a69230 */ /* 0x010fe20000000900 */
[----:B-1----:R-:W-:Y:S02]  /*20220*/  F2FP.PACK_AB R168, R144, R146 ;  /* 0x0000009290a8723e */ /* 0x002fe400000000ff */
[----:B------:R-:W-:Y:S01]  /*20230*/  LOP3.LUT R151, R151, 0xff, RZ, 0xc0, !PT ;  /* 0x000000ff97977812 */ /* 0x000fe200078ec0ff */
[----:B--2---:R-:W-:Y:S01]  /*20240*/  @!P5 HADD2 R161, -R156.H0_H0, -RZ.H0_H0 ;  /* 0xa00000ff9ca1d230 */ /* 0x004fe20000000900 */
[----:B------:R-:W-:Y:S01]  /*20250*/  @!P1 STL.S16 [R1+0x40], R166 ;  /* 0x000040a601009387 */ /* 0x000fe20000100600 */
[----:B------:R-:W-:Y:S03]  /*20260*/  PRMT R165, R166, 0x7610, R165 ;  /* 0x00007610a6a57816 */ /* 0x000fe600000000a5 */
[----:B------:R1:W-:Y:S01]  /*20270*/  @!P5 STL.S16 [R1+0x50], R161 ;  /* 0x000050a10100d387 */ /* 0x0003e20000100600 */
[----:B------:R-:W-:Y:S02]  /*20280*/  PRMT R164, R161, 0x7610, R164 ;  /* 0x00007610a1a47816 */ /* 0x000fe400000000a4 */
[----:B------:R-:W-:Y:S02]  /*20290*/  @!P1 PRMT R3, R165, 0x5410, RZ ;  /* 0x00005410a5039816 */ /* 0x000fe400000000ff */
[----:B------:R-:W-:Y:S02]  /*202a0*/  ISETP.GE.U32.AND P1, PT, R169, R153, PT ;  /* 0x00000099a900720c */ /* 0x000fe40003f26070 */
[----:B---3--:R-:W-:Y:S01]  /*202b0*/  F2FP.PACK_AB R175, R138, R145 ;  /* 0x000000918aaf723e */ /* 0x008fe200000000ff */
[----:B------:R-:W-:Y:S01]  /*202c0*/  STG.E.U16 [R208.64+0x2], R3 ;  /* 0x00000203d0007986 */ /* 0x000fe2000c10151c */
[----:B-1----:R-:W-:Y:S01]  /*202d0*/  FADD.FTZ R161, R139, R136 ;  /* 0x000000888ba17221 */ /* 0x002fe20000010000 */
[----:B------:R-:W-:Y:S01]  /*202e0*/  PRMT R139, R156, 0x5410, R157 ;  /* 0x000054109c8b7816 */ /* 0x000fe2000000009d */
[----:B------:R-:W-:Y:S01]  /*202f0*/  FADD.FTZ R136, R162, R152 ;  /* 0x00000098a2887221 */ /* 0x000fe20000010000 */
[----:B------:R-:W-:Y:S01]  /*20300*/  @!P5 PRMT R156, R164, 0x5410, RZ ;  /* 0x00005410a49cd816 */ /* 0x000fe200000000ff */
[----:B------:R-:W-:Y:S01]  /*20310*/  IMAD.WIDE.U32 R164, R233, -0x2daee0ad, RZ ;  /* 0xd2511f53e9a47825 */ /* 0x000fe200078e00ff */
[----:B------:R-:W-:Y:S02]  /*20320*/  ISETP.GE.U32.AND P5, PT, R169, R154, PT ;  /* 0x0000009aa900720c */ /* 0x000fe40003fa6070 */
[----:B------:R-:W-:Y:S01]  /*20330*/  F2FP.PACK_AB R162, R141, R162 ;  /* 0x000000a28da2723e */ /* 0x000fe200000000ff */
[----:B------:R1:W-:Y:S01]  /*20340*/  STG.E.U16 [R186.64+0x10], R156 ;  /* 0x0000109cba007986 */ /* 0x0003e2000c10151c */
[C-C-:B------:R-:W-:Y:S02]  /*20350*/  LOP3.LUT R166, R165.reuse, UR16, R212.reuse, 0x96, !PT ;  /* 0x00000010a5a67c12 */ /* 0x140fe4000f8e96d4 */
[----:B------:R-:W-:Y:S02]  /*20360*/  LOP3.LUT R167, R165, UR16, R212, 0x96, !PT ;  /* 0x00000010a5a77c12 */ /* 0x000fe4000f8e96d4 */
[----:B------:R-:W2:Y:S01]  /*20370*/  MUFU.EX2 R212, R241 ;  /* 0x000000f100d47308 */ /* 0x000ea20000000800 */
[----:B-1----:R-:W-:Y:S01]  /*20380*/  PRMT R156, R168, 0x7632, R156 ;  /* 0x00007632a89c7816 */ /* 0x002fe2000000009c */
[----:B-----5:R-:W-:Y:S03]  /*20390*/  @!P0 HADD2 R163, -R157.H0_H0, -RZ.H0_H0 ;  /* 0xa00000ff9da38230 */ /* 0x020fe60000000900 */
[----:B------:R-:W-:Y:S02]  /*203a0*/  @!P5 HADD2 R155, -R159.H0_H0, -RZ.H0_H0 ;  /* 0xa00000ff9f9bd230 */ /* 0x000fe40000000900 */
[----:B------:R1:W-:Y:S01]  /*203b0*/  @!P0 STL.S16 [R1+0x4c], R163 ;  /* 0x00004ca301008387 */ /* 0x0003e20000100600 */
[----:B------:R-:W-:Y:S02]  /*203c0*/  PRMT R153, R163, 0x7610, R153 ;  /* 0x00007610a3997816 */ /* 0x000fe40000000099 */
[----:B------:R-:W-:Y:S01]  /*203d0*/  PRMT R152, R155, 0x7610, R152 ;  /* 0x000076109b987816 */ /* 0x000fe20000000098 */
[----:B------:R3:W-:Y:S01]  /*203e0*/  @!P5 STL.S16 [R1+0x3c], R155 ;  /* 0x00003c9b0100d387 */ /* 0x0007e20000100600 */
[----:B------:R-:W-:Y:S02]  /*203f0*/  @!P0 PRMT R157, R153, 0x5410, RZ ;  /* 0x00005410999d8816 */ /* 0x000fe400000000ff */
[----:B------:R-:W-:Y:S01]  /*20400*/  ISETP.GE.U32.AND P0, PT, R169, R151, PT ;  /* 0x00000097a900720c */ /* 0x000fe20003f06070 */
[----:B------:R4:W5:Y:S01]  /*20410*/  LDL.S16 R185, [R1+0x38] ;  /* 0x0000380001b97983 */ /* 0x0009620000100600 */
[----:B------:R-:W-:Y:S03]  /*20420*/  LOP3.LUT R153, R142, 0xff, RZ, 0xc0, !PT ;  /* 0x000000ff8e997812 */ /* 0x000fe600078ec0ff */
[----:B------:R4:W4:Y:S04]  /*20430*/  LDL.S16 R179, [R1+0x58] ;  /* 0x0000580001b37983 */ /* 0x0009280000100600 */
[----:B------:R2:W4:Y:S04]  /*20440*/  LDL.S16 R178, [R1+0x30] ;  /* 0x0000300001b27983 */ /* 0x0005280000100600 */
[----:B------:R2:W4:Y:S01]  /*20450*/  LDL.S16 R177, [R1+0x2c] ;  /* 0x00002c0001b17983 */ /* 0x0005220000100600 */
[----:B-1----:R-:W-:Y:S01]  /*20460*/  FADD.FTZ R163, R141, R136 ;  /* 0x000000888da37221 */ /* 0x002fe20000010000 */
[----:B------:R-:W-:Y:S01]  /*20470*/  LOP3.LUT R136, R173, UR17, R184, 0x96, !PT ;  /* 0x00000011ad887c12 */ /* 0x000fe2000f8e96b8 */
[----:B------:R-:W-:Y:S01]  /*20480*/  FADD.FTZ R141, R146, R150 ;  /* 0x00000096928d7221 */ /* 0x000fe20000010000 */
[----:B------:R-:W-:Y:S01]  /*20490*/  SHF.R.U32.HI R150, RZ, 0x18, R142 ;  /* 0x00000018ff967819 */ /* 0x000fe2000001168e */
[----:B------:R1:W-:Y:S01]  /*204a0*/  STG.E.U16 [R186.64+0x12], R157 ;  /* 0x0000129dba007986 */ /* 0x0003e2000c10151c */
[----:B------:R-:W-:Y:S01]  /*204b0*/  PRMT R146, R159, 0x5410, R158 ;  /* 0x000054109f927816 */ /* 0x000fe2000000009e */
[----:B------:R-:W-:Y:S01]  /*204c0*/  FADD.FTZ R176, R144, R141 ;  /* 0x0000008d90b07221 */ /* 0x000fe20000010000 */
[----:B------:R-:W-:Y:S01]  /*204d0*/  @!P5 PRMT R159, R152, 0x5410, RZ ;  /* 0x00005410989fd816 */ /* 0x000fe200000000ff */
[----:B------:R-:W-:Y:S01]  /*204e0*/  FADD.FTZ R141, R145, R149 ;  /* 0x00000095918d7221 */ /* 0x000fe20000010000 */
[----:B------:R-:W-:Y:S01]  /*204f0*/  ISETP.GE.U32.AND P5, PT, R169, R150, PT ;  /* 0x00000096a900720c */ /* 0x000fe20003fa6070 */
[----:B---3--:R-:W3:Y:S01]  /*20500*/  LDC.U8 R155, c[0x0][0x2d8] ;  /* 0x0000b600ff9b7b82 */ /* 0x008ee20000000000 */
[----:B------:R-:W-:Y:S01]  /*20510*/  SHF.R.U32.HI R144, RZ, 0x10, R136 ;  /* 0x00000010ff907819 */ /* 0x000fe20000011688 */
[----:B------:R-:W-:Y:S01]  /*20520*/  FADD.FTZ R233, R138, R141 ;  /* 0x0000008d8ae97221 */ /* 0x000fe20000010000 */
[C---:B------:R-:W-:Y:S01]  /*20530*/  LOP3.LUT R138, R136.reuse, 0xffff, RZ, 0xc0, !PT ;  /* 0x0000ffff888a7812 */ /* 0x040fe200078ec0ff */
[----:B------:R1:W1:Y:S01]  /*20540*/  MUFU.EX2 R145, R229 ;  /* 0x000000e500917308 */ /* 0x0002620000000800 */
[----:B------:R-:W-:Y:S01]  /*20550*/  LOP3.LUT R141, R136, 0xff, RZ, 0xc0, !PT ;  /* 0x000000ff888d7812 */ /* 0x000fe200078ec0ff */
[----:B------:R-:W-:Y:S01]  /*20560*/  STG.E.U16 [R206.64+0x10], R159 ;  /* 0x0000109fce007986 */ /* 0x000fe2000c10151c */
[----:B------:R-:W-:Y:S02]  /*20570*/  SHF.R.U32.HI R138, RZ, 0x8, R138 ;  /* 0x00000008ff8a7819 */ /* 0x000fe4000001168a */
[----:B--2---:R-:W-:Y:S02]  /*20580*/  F2FP.PACK_AB R184, R212, R213 ;  /* 0x000000d5d4b8723e */ /* 0x004fe400000000ff */
[----:B------:R-:W-:Y:S02]  /*20590*/  PRMT R150, R141, 0x5410, R138 ;  /* 0x000054108d967816 */ /* 0x000fe4000000008a */
[C---:B------:R-:W-:Y:S02]  /*205a0*/  LOP3.LUT R138, R172.reuse, 0xffff, RZ, 0xc0, !PT ;  /* 0x0000ffffac8a7812 */ /* 0x040fe400078ec0ff */
[----:B------:R-:W-:Y:S02]  /*205b0*/  LOP3.LUT R141, R172, 0xff, RZ, 0xc0, !PT ;  /* 0x000000ffac8d7812 */ /* 0x000fe400078ec0ff */
[----:B------:R-:W-:Y:S02]  /*205c0*/  SHF.R.U32.HI R138, RZ, 0x8, R138 ;  /* 0x00000008ff8a7819 */ /* 0x000fe4000001168a */
[----:B------:R-:W-:Y:S02]  /*205d0*/  PRMT R183, R184, 0x7632, R183 ;  /* 0x00007632b8b77816 */ /* 0x000fe400000000b7 */
[----:B------:R-:W-:Y:S02]  /*205e0*/  PRMT R152, R141, 0x5410, R138 ;  /* 0x000054108d987816 */ /* 0x000fe4000000008a */
[----:B------:R-:W-:Y:S02]  /*205f0*/  SHF.R.U32.HI R141, RZ, 0x18, R136 ;  /* 0x00000018ff8d7819 */ /* 0x000fe40000011688 */
[----:B------:R-:W-:Y:S02]  /*20600*/  LOP3.LUT R136, R144, 0xff, RZ, 0xc0, !PT ;  /* 0x000000ff90887812 */ /* 0x000fe400078ec0ff */
[----:B------:R2:W2:Y:S01]  /*20610*/  MUFU.EX2 R144, R232 ;  /* 0x000000e800907308 */ /* 0x0004a20000000800 */
[----:B------:R-:W-:Y:S01]  /*20620*/  SHF.R.U32.HI R138, RZ, 0x10, R172 ;  /* 0x00000010ff8a7819 */ /* 0x000fe200000116ac */
[----:B-1----:R-:W1:Y:S01]  /*20630*/  LDC.U8 R229, c[0x0][0x2d8] ;  /* 0x0000b600ffe57b82 */ /* 0x002e620000000000 */
[----:B---3--:R-:W-:Y:S02]  /*20640*/  PRMT R154, R155, 0x7054, R155 ;  /* 0x000070549b9a7816 */ /* 0x008fe4000000009b */
[----:B------:R-:W-:Y:S02]  /*20650*/  LOP3.LUT R149, R138, 0xff, RZ, 0xc0, !PT ;  /* 0x000000ff8a957812 */ /* 0x000fe400078ec0ff */
[----:B------:R-:W-:Y:S02]  /*20660*/  LOP3.LUT R138, R143, UR17, R174, 0x96, !PT ;  /* 0x000000118f8a7c12 */ /* 0x000fe4000f8e96ae */
[----:B------:R-:W-:Y:S02]  /*20670*/  LOP3.LUT R143, R142, 0xffff, RZ, 0xc0, !PT ;  /* 0x0000ffff8e8f7812 */ /* 0x000fe400078ec0ff */
[----:B------:R-:W-:Y:S01]  /*20680*/  PRMT R151, R136, 0x5410, R141 ;  /* 0x0000541088977816 */ /* 0x000fe2000000008d */
[----:B------:R-:W-:Y:S01]  /*20690*/  HSET2.LE.AND R136, R150, R154, PT ;  /* 0x0000009a96887233 */ /* 0x000fe20003803000 */
[----:B------:R-:W-:Y:S01]  /*206a0*/  SHF.R.U32.HI R141, RZ, 0x8, R143 ;  /* 0x00000008ff8d7819 */ /* 0x000fe2000001168f */
[----:B------:R-:W3:Y:S01]  /*206b0*/  MUFU.EX2 R150, R180 ;  /* 0x000000b400967308 */ /* 0x000ee20000000800 */
[----:B------:R-:W-:Y:S02]  /*206c0*/  SHF.R.U32.HI R172, RZ, 0x18, R172 ;  /* 0x00000018ffac7819 */ /* 0x000fe400000116ac */
[----:B------:R-:W-:Y:S02]  /*206d0*/  LOP3.LUT R136, R136, R137, RZ, 0xc0, !PT ;  /* 0x0000008988887212 */ /* 0x000fe400078ec0ff */
[C---:B------:R-:W-:Y:S02]  /*206e0*/  LOP3.LUT R137, R138.reuse, 0xffff, RZ, 0xc0, !PT ;  /* 0x0000ffff8a897812 */ /* 0x040fe400078ec0ff */
[----:B------:R-:W-:Y:S02]  /*206f0*/  PRMT R153, R153, 0x5410, R141 ;  /* 0x0000541099997816 */ /* 0x000fe4000000008d */
[----:B------:R-:W-:Y:S02]  /*20700*/  SHF.R.U32.HI R141, RZ, 0x10, R138 ;  /* 0x00000010ff8d7819 */ /* 0x000fe4000001168a */
[----:B--2---:R-:W-:Y:S02]  /*20710*/  PRMT R232, R169, 0x7054, R169 ;  /* 0x00007054a9e87816 */ /* 0x004fe400000000a9 */
[----:B------:R2:W2:Y:S01]  /*20720*/  LDL.S16 R169, [R1+0x54] ;  /* 0x0000540001a97983 */ /* 0x0004a20000100600 */
[--C-:B------:R-:W-:Y:S02]  /*20730*/  SHF.R.U32.HI R155, RZ, 0x18, R142.reuse ;  /* 0x00000018ff9b7819 */ /* 0x100fe4000001168e */
[----:B------:R-:W-:Y:S02]  /*20740*/  SHF.R.U32.HI R154, RZ, 0x10, R142 ;  /* 0x00000010ff9a7819 */ /* 0x000fe4000001168e */
[----:B------:R-:W-:Y:S01]  /*20750*/  SHF.R.U32.HI R142, RZ, 0x8, R137 ;  /* 0x00000008ff8e7819 */ /* 0x000fe20000011689 */
[--C-:B------:R-:W-:Y:S01]  /*20760*/  HSET2.LE.AND R137, R151, R232.reuse, PT ;  /* 0x000000e897897233 */ /* 0x100fe20003803000 */
[----:B------:R-:W-:Y:S02]  /*20770*/  PRMT R172, R149, 0x5410, R172 ;  /* 0x0000541095ac7816 */ /* 0x000fe400000000ac */
[----:B------:R-:W-:Y:S02]  /*20780*/  SHF.R.U32.HI R143, RZ, 0x18, R138 ;  /* 0x00000018ff8f7819 */ /* 0x000fe4000001168a */
[----:B------:R-:W-:Y:S02]  /*20790*/  LOP3.LUT R141, R141, 0xff, RZ, 0xc0, !PT ;  /* 0x000000ff8d8d7812 */ /* 0x000fe400078ec0ff */
[----:B------:R-:W-:Y:S01]  /*207a0*/  LOP3.LUT R149, R138, 0xff, RZ, 0xc0, !PT ;  /* 0x000000ff8a957812 */ /* 0x000fe200078ec0ff */
[--C-:B------:R-:W-:Y:S01]  /*207b0*/  HSET2.LE.AND R138, R152, R232.reuse, PT ;  /* 0x000000e8988a7233 */ /* 0x100fe20003803000 */
[----:B------:R-:W-:Y:S02]  /*207c0*/  PRMT R152, R141, 0x5410, R143 ;  /* 0x000054108d987816 */ /* 0x000fe4000000008f */
[----:B------:R-:W-:Y:S02]  /*207d0*/  PRMT R151, R149, 0x5410, R142 ;  /* 0x0000541095977816 */ /* 0x000fe4000000008e */
[----:B------:R-:W-:Y:S01]  /*207e0*/  LOP3.LUT R137, R137, R140, RZ, 0xc0, !PT ;  /* 0x0000008c89897212 */ /* 0x000fe200078ec0ff */
[----:B------:R-:W1:Y:S01]  /*207f0*/  MUFU.EX2 R149, R228 ;  /* 0x000000e400957308 */ /* 0x000e620000000800 */
[----:B------:R-:W1:Y:S01]  /*20800*/  LDSM.16.MT88.4 R140, [R189+0xa000] ;  /* 0x00a00000bd8c783b */ /* 0x000e620000004200 */
[----:B------:R-:W-:Y:S01]  /*20810*/  LOP3.LUT R138, R138, R139, RZ, 0xc0, !PT ;  /* 0x0000008b8a8a7212 */ /* 0x000fe200078ec0ff */
[----:B------:R-:W-:Y:S01]  /*20820*/  FADD.FTZ R139, R145, R161 ;  /* 0x000000a1918b7221 */ /* 0x000fe20000010000 */
[----:B------:R-:W-:Y:S01]  /*20830*/  F2FP.PACK_AB R170, R144, R145 ;  /* 0x0000009190aa723e */ /* 0x000fe200000000ff */
[--C-:B------:R-:W-:Y:S01]  /*20840*/  HSET2.LE.AND R145, R152, R232.reuse, PT ;  /* 0x000000e898917233 */ /* 0x100fe20003803000 */
[----:B------:R-:W-:Y:S01]  /*20850*/  LOP3.LUT R154, R154, 0xff, RZ, 0xc0, !PT ;  /* 0x000000ff9a9a7812 */ /* 0x000fe200078ec0ff */
[----:B------:R-:W-:Y:S01]  /*20860*/  FADD.FTZ R227, R144, R139 ;  /* 0x0000008b90e37221 */ /* 0x000fe20000010000 */
[--C-:B------:R-:W-:Y:S01]  /*20870*/  HSET2.LE.AND R144, R151, R232.reuse, PT ;  /* 0x000000e897907233 */ /* 0x100fe20003803000 */
[----:B------:R-:W-:Y:S01]  /*20880*/  PRMT R161, R160, 0x7632, R161 ;  /* 0x00007632a0a17816 */ /* 0x000fe200000000a1 */
[--C-:B------:R-:W-:Y:S01]  /*20890*/  HSET2.LE.AND R139, R172, R232.reuse, PT ;  /* 0x000000e8ac8b7233 */ /* 0x100fe20003803000 */
[----:B------:R-:W-:Y:S02]  /*208a0*/  LOP3.LUT R145, R145, R148, RZ, 0xc0, !PT ;  /* 0x0000009491917212 */ /* 0x000fe400078ec0ff */
[----:B------:R-:W-:Y:S01]  /*208b0*/  LOP3.LUT R144, R144, R147, RZ, 0xc0, !PT ;  /* 0x0000009390907212 */ /* 0x000fe200078ec0ff */
[----:B---3--:R-:W-:Y:S01]  /*208c0*/  FADD.FTZ R147, R150, R163 ;  /* 0x000000a396937221 */ /* 0x008fe20000010000 */
[----:B------:R-:W-:Y:S02]  /*208d0*/  PRMT R154, R154, 0x5410, R155 ;  /* 0x000054109a9a7816 */ /* 0x000fe4000000009b */
[----:B------:R-:W-:Y:S01]  /*208e0*/  LOP3.LUT R139, R139, R146, RZ, 0xc0, !PT ;  /* 0x000000928b8b7212 */ /* 0x000fe200078ec0ff */
[--C-:B------:R-:W-:Y:S01]  /*208f0*/  HSET2.LE.AND R146, R153, R232.reuse, PT ;  /* 0x000000e899927233 */ /* 0x100fe20003803000 */
[C---:B------:R-:W-:Y:S02]  /*20900*/  PRMT R163, R162.reuse, 0x7632, R163 ;  /* 0x00007632a2a37816 */ /* 0x040fe400000000a3 */
[----:B------:R-:W-:Y:S02]  /*20910*/  PRMT R157, R175, 0x7610, R157 ;  /* 0x00007610af9d7816 */ /* 0x000fe4000000009d */
[----:B------:R-:W-:Y:S01]  /*20920*/  PRMT R0, R162, 0x5410, R163 ;  /* 0x00005410a2007816 */ /* 0x000fe200000000a3 */
[C---:B-1----:R-:W-:Y:S01]  /*20930*/  FADD.FTZ R226, R149.reuse, R147 ;  /* 0x0000009395e27221 */ /* 0x042fe20000010000 */
[----:B------:R-:W-:Y:S02]  /*20940*/  F2FP.PACK_AB R171, R149, R150 ;  /* 0x0000009695ab723e */ /* 0x000fe400000000ff */
[----:B------:R-:W1:Y:S01]  /*20950*/  LDSM.16.MT88.4 R148, [R191+0xa000] ;  /* 0x00a00000bf94783b */ /* 0x000e620000004200 */
[----:B------:R-:W-:Y:S02]  /*20960*/  PRMT R147, R160, 0x5410, R161 ;  /* 0x00005410a0937816 */ /* 0x000fe400000000a1 */
[----:B------:R-:W-:Y:S02]  /*20970*/  F2FP.PACK_AB R180, R222, R223 ;  /* 0x000000dfdeb4723e */ /* 0x000fe400000000ff */
[----:B------:R-:W-:Y:S01]  /*20980*/  LOP3.LUT R146, R146, R147, RZ, 0xc0, !PT ;  /* 0x0000009392927212 */ /* 0x000fe200078ec0ff */
[--C-:B------:R-:W-:Y:S01]  /*20990*/  HSET2.LE.AND R147, R154, R232.reuse, PT ;  /* 0x000000e89a937233 */ /* 0x100fe20003803000 */
[----:B------:R-:W-:Y:S04]  /*209a0*/  PRMT R182, R180, 0x7632, R182 ;  /* 0x00007632b4b67816 */ /* 0x000fe800000000b6 */
[----:B------:R-:W-:Y:S02]  /*209b0*/  LOP3.LUT R147, R147, R0, RZ, 0xc0, !PT ;  /* 0x0000000093937212 */ /* 0x000fe400078ec0ff */
[----:B------:R-:W-:Y:S01]  /*209c0*/  LOP3.LUT R0, R166, 0xff, RZ, 0xc0, !PT ;  /* 0x000000ffa6007812 */ /* 0x000fe200078ec0ff */
[-C--:B------:R-:W-:Y:S08]  /*209d0*/  HMMA.16816.F32 R4, R136, R140.reuse, R4 ;  /* 0x0000008c8804723c */ /* 0x080ff00000001804 */
[C---:B------:R-:W-:Y:S08]  /*209e0*/  HMMA.16816.F32 R8, R144.reuse, R140, R8 ;  /* 0x0000008c9008723c */ /* 0x040ff00000001808 */
[-C--:B------:R-:W-:Y:S08]  /*209f0*/  HMMA.16816.F32 R12, R144, R142.reuse, R12 ;  /* 0x0000008e900c723c */ /* 0x080ff0000000180c */
[C---:B------:R-:W-:Y:S01]  /*20a00*/  HMMA.16816.F32 R16, R136.reuse, R142, R16 ;  /* 0x0000008e8810723c */ /* 0x040fe20000001810 */
[----:B------:R-:W3:Y:S07]  /*20a10*/  LDSM.16.MT88.4 R140, [R194+0xa000] ;  /* 0x00a00000c28c783b */ /* 0x000eee0000004200 */
        /* <DEDUP_REMOVED lines=8> */
[----:B------:R-:W-:Y:S03]  /*20aa0*/  LDSM.16.MT88.4 R140, [R189+0xb000] ;  /* 0x00b00000bd8c783b */ /* 0x000fe60000004200 */
[----:B-----5:R-:W-:Y:S02]  /*20ab0*/  @!P6 HADD2 R185, -R158.H0_H0, -RZ.H0_H0 ;  /* 0xa00000ff9eb9e230 */ /* 0x020fe40000000900 */
[----:B----4-:R-:W-:Y:S03]  /*20ac0*/  @!P1 HADD2 R179, -R160.H0_H0, -RZ.H0_H0 ;  /* 0xa00000ffa0b39230 */ /* 0x010fe60000000900 */
[----:B------:R1:W-:Y:S03]  /*20ad0*/  @!P6 STL.S16 [R1+0x38], R185 ;  /* 0x000038b90100e387 */ /* 0x0003e60000100600 */
[----:B------:R-:W-:Y:S01]  /*20ae0*/  PRMT R152, R185, 0x7610, R152 ;  /* 0x00007610b9987816 */ /* 0x000fe20000000098 */
[----:B------:R-:W-:Y:S01]  /*20af0*/  @!P0 HADD2 R178, -R162.H0_H0, -RZ.H0_H0 ;  /* 0xa00000ffa2b28230 */ /* 0x000fe20000000900 */
[----:B------:R-:W-:Y:S01]  /*20b00*/  @!P1 STL.S16 [R1+0x58], R179 ;  /* 0x000058b301009387 */ /* 0x000fe20000100600 */
[----:B------:R-:W-:Y:S01]  /*20b10*/  PRMT R150, R179, 0x7610, R150 ;  /* 0x00007610b3967816 */ /* 0x000fe20000000096 */
[----:B------:R-:W-:Y:S01]  /*20b20*/  @!P5 HADD2 R177, -R163.H0_H0, -RZ.H0_H0 ;  /* 0xa00000ffa3b1d230 */ /* 0x000fe20000000900 */
[----:B------:R-:W-:Y:S02]  /*20b30*/  @!P6 PRMT R158, R152, 0x5410, RZ ;  /* 0x00005410989ee816 */ /* 0x000fe400000000ff */
[----:B------:R-:W-:Y:S01]  /*20b40*/  @!P1 PRMT R160, R150, 0x5410, RZ ;  /* 0x0000541096a09816 */ /* 0x000fe200000000ff */
[----:B------:R-:W3:Y:S01]  /*20b50*/  LDSM.16.MT88.4 R152, [R193+0xa000] ;  /* 0x00a00000c198783b */ /* 0x000ee20000004200 */
[----:B------:R-:W-:Y:S02]  /*20b60*/  ISETP.GE.U32.AND P6, PT, R229, R0, PT ;  /* 0x00000000e500720c */ /* 0x000fe40003fc6070 */
[----:B------:R-:W-:Y:S02]  /*20b70*/  LOP3.LUT R0, R166, 0xffff, RZ, 0xc0, !PT ;  /* 0x0000ffffa6007812 */ /* 0x000fe400078ec0ff */
[----:B------:R-:W-:Y:S02]  /*20b80*/  PRMT R2, R178, 0x7610, R2 ;  /* 0x00007610b2027816 */ /* 0x000fe40000000002 */
[----:B------:R-:W-:Y:S01]  /*20b90*/  SHF.R.U32.HI R0, RZ, 0x8, R0 ;  /* 0x00000008ff007819 */ /* 0x000fe20000011600 */
[----:B------:R4:W-:Y:S01]  /*20ba0*/  STG.E.U16 [R206.64+0x12], R158 ;  /* 0x0000129ece007986 */ /* 0x0009e2000c10151c */
[----:B------:R-:W-:Y:S02]  /*20bb0*/  @!P0 PRMT R162, R2, 0x5410, RZ ;  /* 0x0000541002a28816 */ /* 0x000fe400000000ff */
[----:B------:R-:W-:Y:S01]  /*20bc0*/  LOP3.LUT R0, R0, 0xffff, RZ, 0xc0, !PT ;  /* 0x0000ffff00007812 */ /* 0x000fe200078ec0ff */
[----:B------:R-:W-:Y:S01]  /*20bd0*/  STG.E.U16 [R210.64+0xe], R160 ;  /* 0x00000ea0d2007986 */ /* 0x000fe2000c10151c */
[----:B------:R-:W-:Y:S01]  /*20be0*/  PRMT R3, R177, 0x7610, R3 ;  /* 0x00007610b1037816 */ /* 0x000fe20000000003 */
[----:B-1----:R-:W-:Y:S01]  /*20bf0*/  MUFU.EX2 R185, R239 ;  /* 0x000000ef00b97308 */ /* 0x002fe20000000800 */
[----:B------:R-:W-:Y:S02]  /*20c00*/  ISETP.GE.U32.AND P1, PT, R229, R0, PT ;  /* 0x00000000e500720c */ /* 0x000fe40003f26070 */
[--C-:B------:R-:W-:Y:S02]  /*20c10*/  SHF.R.U32.HI R0, RZ, 0x18, R166.reuse ;  /* 0x00000018ff007819 */ /* 0x100fe400000116a6 */
[----:B------:R-:W-:Y:S02]  /*20c20*/  SHF.R.U32.HI R166, RZ, 0x10, R166 ;  /* 0x00000010ffa67819 */ /* 0x000fe400000116a6 */
[----:B------:R-:W-:Y:S02]  /*20c30*/  @!P5 PRMT R163, R3, 0x5410, RZ ;  /* 0x0000541003a3d816 */ /* 0x000fe400000000ff */
[----:B------:R-:W-:Y:S02]  /*20c40*/  LOP3.LUT R166, R166, 0xff, RZ, 0xc0, !PT ;  /* 0x000000ffa6a67812 */ /* 0x000fe400078ec0ff */
[----:B----4-:R-:W-:Y:S01]  /*20c50*/  PRMT R158, R175, 0x7632, R158 ;  /* 0x00007632af9e7816 */ /* 0x010fe2000000009e */
[-C--:B---3--:R-:W-:Y:S08]  /*20c60*/  HMMA.16816.F32 R52, R136, R152.reuse, R52 ;  /* 0x000000988834723c */ /* 0x088ff00000001834 */
[C---:B------:R-:W-:Y:S07]  /*20c70*/  HMMA.16816.F32 R56, R144.reuse, R152, R56 ;  /* 0x000000989038723c */ /* 0x040fee0000001838 */
[C---:B------:R-:W-:Y:S01]  /*20c80*/  PRMT R153, R170.reuse, 0x7632, R153 ;  /* 0x00007632aa997816 */ /* 0x040fe20000000099 */
[-C--:B------:R-:W-:Y:S01]  /*20c90*/  HMMA.16816.F32 R60, R144, R154.reuse, R60 ;  /* 0x0000009a903c723c */ /* 0x080fe2000000183c */
[----:B------:R-:W-:Y:S07]  /*20ca0*/  PRMT R152, R171, 0x7632, R152 ;  /* 0x00007632ab987816 */ /* 0x000fee0000000098 */
[C---:B------:R-:W-:Y:S01]  /*20cb0*/  HMMA.16816.F32 R64, R136.reuse, R154, R64 ;  /* 0x0000009a8840723c */ /* 0x040fe20000001840 */
[----:B--2---:R-:W-:Y:S05]  /*20cc0*/  @!P2 HADD2 R169, -R161.H0_H0, -RZ.H0_H0 ;  /* 0xa00000ffa1a9a230 */ /* 0x004fea0000000900 */
[----:B------:R1:W-:Y:S01]  /*20cd0*/  @!P2 STL.S16 [R1+0x54], R169 ;  /* 0x000054a90100a387 */ /* 0x0003e20000100600 */
[----:B------:R-:W-:Y:S01]  /*20ce0*/  PRMT R148, R169, 0x7610, R148 ;  /* 0x00007610a9947816 */ /* 0x000fe20000000094 */
[-C--:B------:R-:W-:Y:S01]  /*20cf0*/  HMMA.16816.F32 R68, R136, R140.reuse, R68 ;  /* 0x0000008c8844723c */ /* 0x080fe20000001844 */
[----:B------:R-:W-:Y:S03]  /*20d00*/  PRMT R154, R170, 0x7610, R154 ;  /* 0x00007610aa9a7816 */ /* 0x000fe6000000009a */
[----:B------:R-:W-:Y:S02]  /*20d10*/  @!P2 PRMT R161, R148, 0x5410, RZ ;  /* 0x0000541094a1a816 */ /* 0x000fe400000000ff */
[----:B------:R-:W-:Y:S02]  /*20d20*/  ISETP.GE.U32.AND P2, PT, R229, R0, PT ;  /* 0x00000000e500720c */ /* 0x000fe40003f46070 */
[C---:B------:R-:W-:Y:S01]  /*20d30*/  HMMA.16816.F32 R72, R144.reuse, R140, R72 ;  /* 0x0000008c9048723c */ /* 0x040fe20000001848 */
[----:B------:R-:W-:Y:S01]  /*20d40*/  LOP3.LUT R0, R205, UR16, R230, 0x96, !PT ;  /* 0x00000010cd007c12 */ /* 0x000fe2000f8e96e6 */
[----:B------:R-:W-:Y:S03]  /*20d50*/  STG.E.U16 [R210.64+0x10], R161 ;  /* 0x000010a1d2007986 */ /* 0x000fe6000c10151c */
[C---:B------:R-:W-:Y:S01]  /*20d60*/  LOP3.LUT R2, R0.reuse, 0xff, RZ, 0xc0, !PT ;  /* 0x000000ff00027812 */ /* 0x040fe200078ec0ff */
[----:B------:R-:W-:Y:S01]  /*20d70*/  STG.E.U16 [R208.64+0x12], R163 ;  /* 0x000012a3d0007986 */ /* 0x000fe2000c10151c */
[----:B------:R-:W-:Y:S01]  /*20d80*/  LOP3.LUT R3, R0, 0xffff, RZ, 0xc0, !PT ;  /* 0x0000ffff00037812 */ /* 0x000fe200078ec0ff */
[-C--:B------:R-:W-:Y:S02]  /*20d90*/  HMMA.16816.F32 R76, R144, R142.reuse, R76 ;  /* 0x0000008e904c723c */ /* 0x080fe4000000184c */
[----:B------:R2:W-:Y:S02]  /*20da0*/  STG.E.U16 [R208.64+0x10], R162 ;  /* 0x000010a2d0007986 */ /* 0x0005e4000c10151c */
[----:B------:R-:W-:Y:S02]  /*20db0*/  SHF.R.U32.HI R3, RZ, 0x8, R3 ;  /* 0x00000008ff037819 */ /* 0x000fe40000011603 */
[----:B-1----:R1:W3:Y:S02]  /*20dc0*/  LDL.S16 R169, [R1+0x48] ;  /* 0x0000480001a97983 */ /* 0x0022e40000100600 */
[C---:B------:R-:W-:Y:S01]  /*20dd0*/  HMMA.16816.F32 R80, R136.reuse, R142, R80 ;  /* 0x0000008e8850723c */ /* 0x040fe20000001850 */
[----:B------:R-:W-:Y:S01]  /*20de0*/  LOP3.LUT R3, R3, 0xffff, RZ, 0xc0, !PT ;  /* 0x0000ffff03037812 */ /* 0x000fe200078ec0ff */
[----:B------:R-:W-:Y:S01]  /*20df0*/  @!P0 STL.S16 [R1+0x30], R178 ;  /* 0x000030b201008387 */ /* 0x000fe20000100600 */
[C---:B------:R-:W-:Y:S03]  /*20e00*/  ISETP.GE.U32.AND P0, PT, R229.reuse, R166, PT ;  /* 0x000000a6e500720c */ /* 0x040fe60003f06070 */
[----:B------:R1:W4:Y:S04]  /*20e10*/  LDL.S16 R150, [R1+0x10] ;  /* 0x0000100001967983 */ /* 0x0003280000100600 */
[----:B------:R1:W5:Y:S04]  /*20e20*/  LDL.S16 R148, [R1+0x8] ;  /* 0x0000080001947983 */ /* 0x0003680000100600 */
[----:B------:R-:W-:Y:S01]  /*20e30*/  @!P5 STL.S16 [R1+0x2c], R177 ;  /* 0x00002cb10100d387 */ /* 0x000fe20000100600 */
[----:B------:R-:W-:Y:S02]  /*20e40*/  ISETP.GE.U32.AND P5, PT, R229, R2, PT ;  /* 0x00000002e500720c */ /* 0x000fe40003fa6070 */
[----:B------:R-:W-:Y:S01]  /*20e50*/  PRMT R2, R168, 0x7610, R2 ;  /* 0x00007610a8027816 */ /* 0x000fe20000000002 */
[----:B------:R1:W5:Y:S01]  /*20e60*/  LDL.S16 R172, [R1+0x24] ;  /* 0x0000240001ac7983 */ /* 0x0003620000100600 */
[----:B------:R-:W-:Y:S02]  /*20e70*/  PRMT R168, R157, 0x5410, R158 ;  /* 0x000054109da87816 */ /* 0x000fe4000000009e */
[----:B--2---:R-:W-:Y:S01]  /*20e80*/  SHF.R.U32.HI R162, RZ, 0x10, R164 ;  /* 0x00000010ffa27819 */ /* 0x004fe200000116a4 */
[----:B------:R1:W2:Y:S04]  /*20e90*/  LDL.S16 R166, [R1+0x1c] ;  /* 0x00001c0001a67983 */ /* 0x0002a80000100600 */
[----:B------:R-:W-:Y:S01]  /*20ea0*/  LDSM.16.MT88.4 R140, [R194+0xb000] ;  /* 0x00b00000c28c783b */ /* 0x000fe20000004200 */
[----:B---3--:R-:W-:Y:S07]  /*20eb0*/  @!P6 HADD2 R169, -R2.H0_H0, -RZ.H0_H0 ;  /* 0xa00000ff02a9e230 */ /* 0x008fee0000000900 */
[----:B------:R3:W-:Y:S01]  /*20ec0*/  @!P6 STL.S16 [R1+0x48], R169 ;  /* 0x000048a90100e387 */ /* 0x0007e20000100600 */
[----:B------:R-:W-:Y:S01]  /*20ed0*/  PRMT R151, R169, 0x7610, R151 ;  /* 0x00007610a9977816 */ /* 0x000fe20000000097 */
[----:B----4-:R-:W-:Y:S02]  /*20ee0*/  @!P1 HADD2 R150, -R156.H0_H0, -RZ.H0_H0 ;  /* 0xa00000ff9c969230 */ /* 0x010fe40000000900 */
[----:B-----5:R-:W-:Y:S03]  /*20ef0*/  @!P0 HADD2 R148, -R157.H0_H0, -RZ.H0_H0 ;  /* 0xa00000ff9d948230 */ /* 0x020fe60000000900 */
[----:B------:R-:W-:Y:S01]  /*20f00*/  @!P1 STL.S16 [R1+0x10], R150 ;  /* 0x0000109601009387 */ /* 0x000fe20000100600 */
[----:B------:R-:W-:Y:S03]  /*20f10*/  PRMT R149, R150, 0x7610, R149 ;  /* 0x0000761096957816 */ /* 0x000fe60000000095 */
[----:B------:R1:W4:Y:S01]  /*20f20*/  LDL.S16 R159, [R1+0x18] ;  /* 0x00001800019f7983 */ /* 0x0003220000100600 */
[----:B------:R-:W-:Y:S01]  /*20f30*/  PRMT R174, R148, 0x7610, R174 ;  /* 0x0000761094ae7816 */ /* 0x000fe200000000ae */
[----:B------:R-:W-:Y:S02]  /*20f40*/  @!P2 HADD2 R172, -R158.H0_H0, -RZ.H0_H0 ;  /* 0xa00000ff9eaca230 */ /* 0x000fe40000000900 */
[----:B------:R-:W-:Y:S01]  /*20f50*/  @!P0 STL.S16 [R1+0x8], R148 ;  /* 0x0000089401008387 */ /* 0x000fe20000100600 */
[----:B------:R-:W-:Y:S01]  /*20f60*/  @!P0 PRMT R157, R174, 0x5410, RZ ;  /* 0x00005410ae9d8816 */ /* 0x000fe200000000ff */
[----:B--2---:R-:W-:Y:S02]  /*20f70*/  @!P5 HADD2 R166, -R154.H0_H0, -RZ.H0_H0 ;  /* 0xa00000ff9aa6d230 */ /* 0x004fe40000000900 */
[----:B------:R1:W2:Y:S01]  /*20f80*/  LDL.S16 R155, [R1+0x14] ;  /* 0x00001400019b7983 */ /* 0x0002a20000100600 */
[----:B------:R-:W-:Y:S03]  /*20f90*/  PRMT R160, R172, 0x7610, R160 ;  /* 0x00007610aca07816 */ /* 0x000fe600000000a0 */
[----:B------:R5:W-:Y:S01]  /*20fa0*/  @!P2 STL.S16 [R1+0x24], R172 ;  /* 0x000024ac0100a387 */ /* 0x000be20000100600 */
[----:B---3--:R-:W-:Y:S02]  /*20fb0*/  PRMT R169, R2, 0x5410, R156 ;  /* 0x0000541002a97816 */ /* 0x008fe4000000009c */
[----:B------:R-:W-:Y:S01]  /*20fc0*/  @!P6 PRMT R2, R151, 0x5410, RZ ;  /* 0x000054109702e816 */ /* 0x000fe200000000ff */
[----:B------:R3:W-:Y:S01]  /*20fd0*/  @!P5 STL.S16 [R1+0x1c], R166 ;  /* 0x00001ca60100d387 */ /* 0x0007e20000100600 */
[----:B------:R-:W-:Y:S02]  /*20fe0*/  ISETP.GE.U32.AND P6, PT, R229, R3, PT ;  /* 0x00000003e500720c */ /* 0x000fe40003fc6070 */
[--C-:B------:R-:W-:Y:S01]  /*20ff0*/  SHF.R.U32.HI R3, RZ, 0x18, R0.reuse ;  /* 0x00000018ff037819 */ /* 0x100fe20000011600 */
[----:B------:R-:W-:Y:S01]  /*21000*/  STG.E.U16 [R186.64+0x20], R2 ;  /* 0x00002002ba007986 */ /* 0x000fe2000c10151c */
[----:B------:R-:W-:Y:S02]  /*21010*/  @!P2 PRMT R158, R160, 0x5410, RZ ;  /* 0x00005410a09ea816 */ /* 0x000fe400000000ff */
[----:B------:R-:W-:Y:S02]  /*21020*/  PRMT R160, R154, 0x5410, R153 ;  /* 0x000054109aa07816 */ /* 0x000fe40000000099 */
[----:B------:R-:W-:Y:S02]  /*21030*/  @!P1 PRMT R156, R149, 0x5410, RZ ;  /* 0x00005410959c9816 */ /* 0x000fe400000000ff */
[C---:B------:R-:W-:Y:S01]  /*21040*/  ISETP.GE.U32.AND P1, PT, R229.reuse, R3, PT ;  /* 0x00000003e500720c */ /* 0x040fe20003f26070 */
[----:B------:R-:W1:Y:S01]  /*21050*/  LDSM.16.MT88.4 R148, [R191+0xb000] ;  /* 0x00b00000bf94783b */ /* 0x000e620000004200 */
[----:B------:R-:W-:Y:S02]  /*21060*/  LOP3.LUT R3, R164, 0xff, RZ, 0xc0, !PT ;  /* 0x000000ffa4037812 */ /* 0x000fe400078ec0ff */
[----:B------:R-:W-:Y:S02]  /*21070*/  SHF.R.U32.HI R0, RZ, 0x10, R0 ;  /* 0x00000010ff007819 */ /* 0x000fe40000011600 */
[----:B------:R-:W-:Y:S02]  /*21080*/  ISETP.GE.U32.AND P0, PT, R229, R3, PT ;  /* 0x00000003e500720c */ /* 0x000fe40003f06070 */
[--C-:B------:R-:W-:Y:S01]  /*21090*/  SHF.R.U32.HI R3, RZ, 0x10, R164.reuse ;  /* 0x00000010ff037819 */ /* 0x100fe200000116a4 */
[----:B------:R1:W-:Y:S01]  /*210a0*/  STG.E.U16 [R186.64+0x22], R156 ;  /* 0x0000229cba007986 */ /* 0x0003e2000c10151c */
[----:B------:R-:W-:Y:S02]  /*210b0*/  PRMT R161, R166, 0x7610, R161 ;  /* 0x00007610a6a17816 */ /* 0x000fe400000000a1 */
[----:B------:R-:W-:Y:S01]  /*210c0*/  LOP3.LUT R3, R3, 0xff, RZ, 0xc0, !PT ;  /* 0x000000ff03037812 */ /* 0x000fe200078ec0ff */
[----:B-----5:R1:W5:Y:S01]  /*210d0*/  LDL.S16 R172, [R1] ;  /* 0x0000000001ac7983 */ /* 0x0203620000100600 */
[----:B------:R-:W-:Y:S02]  /*210e0*/  LOP3.LUT R0, R0, 0xff, RZ, 0xc0, !PT ;  /* 0x000000ff00007812 */ /* 0x000fe400078ec0ff */
[----:B------:R-:W-:Y:S01]  /*210f0*/  ISETP.GE.U32.AND P2, PT, R229, R3, PT ;  /* 0x00000003e500720c */ /* 0x000fe20003f46070 */
[----:B------:R-:W-:Y:S01]  /*21100*/  STG.E.U16 [R206.64+0x20], R157 ;  /* 0x0000209dce007986 */ /* 0x000fe2000c10151c */
[C---:B------:R-:W-:Y:S02]  /*21110*/  LOP3.LUT R3, R164.reuse, 0xffff, RZ, 0xc0, !PT ;  /* 0x0000ffffa4037812 */ /* 0x040fe400078ec0ff */
[----:B------:R-:W-:Y:S01]  /*21120*/  @!P5 PRMT R154, R161, 0x5410, RZ ;  /* 0x00005410a19ad816 */ /* 0x000fe200000000ff */
[----:B------:R-:W-:Y:S01]  /*21130*/  STG.E.U16 [R206.64+0x22], R158 ;  /* 0x0000229ece007986 */ /* 0x000fe2000c10151c */
[----:B------:R-:W-:Y:S02]  /*21140*/  ISETP.GE.U32.AND P5, PT, R229, R0, PT ;  /* 0x00000000e500720c */ /* 0x000fe40003fa6070 */
[----:B------:R-:W-:Y:S01]  /*21150*/  SHF.R.U32.HI R3, RZ, 0x8, R3 ;  /* 0x00000008ff037819 */ /* 0x000fe20000011603 */
[----:B------:R-:W-:Y:S01]  /*21160*/  STG.E.U16 [R210.64+0x1e], R154 ;  /* 0x00001e9ad2007986 */ /* 0x000fe2000c10151c */
[--C-:B---3--:R-:W-:Y:S01]  /*21170*/  SHF.R.U32.HI R166, RZ, 0x18, R164.reuse ;  /* 0x00000018ffa67819 */ /* 0x108fe200000116a4 */
[----:B------:R-:W3:Y:S01]  /*21180*/  MUFU.EX2 R0, R234 ;  /* 0x000000ea00007308 */ /* 0x000ee20000000800 */
[----:B------:R-:W-:Y:S01]  /*21190*/  LOP3.LUT R3, R3, 0xffff, RZ, 0xc0, !PT ;  /* 0x0000ffff03037812 */ /* 0x000fe200078ec0ff */
[----:B------:R-:W-:Y:S01]  /*211a0*/  @!P2 HADD2 R249, -R180.H0_H0, -RZ.H0_H0 ;  /* 0xa00000ffb4f9a230 */ /* 0x000fe20000000900 */
[C---:B------:R-:W-:Y:S02]  /*211b0*/  LOP3.LUT R161, R164.reuse, 0xffff, RZ, 0xc0, !PT ;  /* 0x0000ffffa4a17812 */ /* 0x040fe400078ec0ff */
[----:B------:R-:W-:Y:S02]  /*211c0*/  LOP3.LUT R165, R164, 0xff, RZ, 0xc0, !PT ;  /* 0x000000ffa4a57812 */ /* 0x000fe400078ec0ff */
[----:B------:R-:W-:Y:S02]  /*211d0*/  SHF.R.U32.HI R164, RZ, 0x18, R164 ;  /* 0x00000018ffa47819 */ /* 0x000fe400000116a4 */
[----:B------:R-:W-:Y:S04]  /*211e0*/  SHF.R.U32.HI R161, RZ, 0x8, R161 ;  /* 0x00000008ffa17819 */ /* 0x000fe800000116a1 */
[----:B------:R-:W-:Y:S01]  /*211f0*/  PRMT R174, R165, 0x5410, R161 ;  /* 0x00005410a5ae7816 */ /* 0x000fe200000000a1 */
[-C--:B-1----:R-:W-:Y:S01]  /*21200*/  HMMA.16816.F32 R84, R136, R148.reuse, R84 ;  /* 0x000000948854723c */ /* 0x082fe20000001854 */
[----:B------:R-:W-:Y:S03]  /*21210*/  LOP3.LUT R161, R204, 0xffff, RZ, 0xc0, !PT ;  /* 0x0000ffffcca17812 */ /* 0x000fe600078ec0ff */
[--C-:B------:R-:W-:Y:S01]  /*21220*/  HSET2.LE.AND R174, R174, R232.reuse, PT ;  /* 0x000000e8aeae7233 */ /* 0x100fe20003803000 */
[----:B------:R-:W-:Y:S02]  /*21230*/  SHF.R.U32.HI R156, RZ, 0x8, R161 ;  /* 0x00000008ff9c7819 */ /* 0x000fe400000116a1 */
[----:B------:R-:W-:Y:S01]  /*21240*/  SHF.R.U32.HI R161, RZ, 0x18, R204 ;  /* 0x00000018ffa17819 */ /* 0x000fe200000116cc */
[C---:B------:R-:W-:Y:S01]  /*21250*/  HMMA.16816.F32 R88, R144.reuse, R148, R88 ;  /* 0x000000949058723c */ /* 0x040fe20000001858 */
[----:B---3--:R-:W-:Y:S03]  /*21260*/  FADD.FTZ R225, R0, R176 ;  /* 0x000000b000e17221 */ /* 0x008fe60000010000 */
[----:B------:R-:W-:Y:S03]  /*21270*/  F2FP.PACK_AB R0, R224, R0 ;  /* 0x00000000e000723e */ /* 0x000fe600000000ff */
[----:B------:R-:W-:Y:S01]  /*21280*/  LOP3.LUT R149, R162, 0xff, RZ, 0xc0, !PT ;  /* 0x000000ffa2957812 */ /* 0x000fe200078ec0ff */
[-C--:B------:R-:W-:Y:S01]  /*21290*/  HMMA.16816.F32 R92, R144, R150.reuse, R92 ;  /* 0x00000096905c723c */ /* 0x080fe2000000185c */
[----:B------:R-:W-:Y:S03]  /*212a0*/  PRMT R2, R0, 0x7632, R2 ;  /* 0x0000763200027816 */ /* 0x000fe60000000002 */
[----:B------:R-:W-:Y:S02]  /*212b0*/  PRMT R175, R149, 0x5410, R164 ;  /* 0x0000541095af7816 */ /* 0x000fe400000000a4 */
[C---:B------:R-:W-:Y:S02]  /*212c0*/  LOP3.LUT R149, R204.reuse, 0xff, RZ, 0xc0, !PT ;  /* 0x000000ffcc957812 */ /* 0x040fe400078ec0ff */
[C---:B------:R-:W-:Y:S01]  /*212d0*/  HMMA.16816.F32 R96, R136.reuse, R150, R96 ;  /* 0x000000968860723c */ /* 0x040fe20000001860 */
[----:B------:R-:W-:Y:S03]  /*212e0*/  LOP3.LUT R148, R204, 0xff, RZ, 0xc0, !PT ;  /* 0x000000ffcc947812 */ /* 0x000fe600078ec0ff */
[----:B------:R-:W-:Y:S01]  /*212f0*/  SHF.R.U32.HI R162, RZ, 0x10, R204 ;  /* 0x00000010ffa27819 */ /* 0x000fe200000116cc */
[--C-:B------:R-:W-:Y:S03]  /*21300*/  HSET2.LE.AND R175, R175, R232.reuse, PT ;  /* 0x000000e8afaf7233 */ /* 0x100fe60003803000 */
[-C--:B------:R-:W-:Y:S08]  /*21310*/  HMMA.16816.F32 R100, R136, R140.reuse, R100 ;  /* 0x0000008c8864723c */ /* 0x080ff00000001864 */
[C---:B------:R-:W-:Y:S07]  /*21320*/  HMMA.16816.F32 R104, R144.reuse, R140, R104 ;  /* 0x0000008c9068723c */ /* 0x040fee0000001868 */
[----:B------:R-:W-:Y:S01]  /*21330*/  PRMT R140, R0, 0x5410, R2 ;  /* 0x00005410008c7816 */ /* 0x000fe20000000002 */
[-C--:B------:R-:W-:Y:S01]  /*21340*/  HMMA.16816.F32 R108, R144, R142.reuse, R108 ;  /* 0x0000008e906c723c */ /* 0x080fe2000000186c */
[----:B------:R-:W-:Y:S03]  /*21350*/  LOP3.LUT R141, R156, 0xffff, RZ, 0xc0, !PT ;  /* 0x0000ffff9c8d7812 */ /* 0x000fe600078ec0ff */
[----:B------:R-:W-:Y:S02]  /*21360*/  LOP3.LUT R174, R174, R140, RZ, 0xc0, !PT ;  /* 0x0000008caeae7212 */ /* 0x000fe400078ec0ff */
[----:B------:R-:W-:Y:S02]  /*21370*/  PRMT R140, R180, 0x5410, R182 ;  /* 0x00005410b48c7816 */ /* 0x000fe400000000b6 */
[C---:B------:R-:W-:Y:S01]  /*21380*/  HMMA.16816.F32 R112, R136.reuse, R142, R112 ;  /* 0x0000008e8870723c */ /* 0x040fe20000001870 */
[----:B------:R-:W-:Y:S03]  /*21390*/  LOP3.LUT R156, R162, 0xff, RZ, 0xc0, !PT ;  /* 0x000000ffa29c7812 */ /* 0x000fe600078ec0ff */
[----:B------:R-:W-:Y:S02]  /*213a0*/  @!P2 PRMT R180, R249, 0x5410, RZ ;  /* 0x00005410f9b4a816 */ /* 0x000fe400000000ff */
[----:B------:R-:W-:Y:S02]  /*213b0*/  PRMT R179, R156, 0x5410, R161 ;  /* 0x000054109cb37816 */ /* 0x000fe400000000a1 */
[----:B------:R-:W-:Y:S04]  /*213c0*/  SHF.R.U32.HI R143, RZ, 0x10, R167 ;  /* 0x00000010ff8f7819 */ /* 0x000fe800000116a7 */
[----:B------:R-:W-:Y:S01]  /*213d0*/  LOP3.LUT R156, R167, 0xffff, RZ, 0xc0, !PT ;  /* 0x0000ffffa79c7812 */ /* 0x000fe200078ec0ff */
[--C-:B------:R-:W-:Y:S01]  /*213e0*/  HSET2.LE.AND R179, R179, R232.reuse, PT ;  /* 0x000000e8b3b37233 */ /* 0x100fe20003803000 */
[----:B------:R-:W-:Y:S02]  /*213f0*/  LOP3.LUT R143, R143, 0xff, RZ, 0xc0, !PT ;  /* 0x000000ff8f8f7812 */ /* 0x000fe400078ec0ff */
[----:B------:R-:W-:Y:S02]  /*21400*/  SHF.R.U32.HI R156, RZ, 0x8, R156 ;  /* 0x00000008ff9c7819 */ /* 0x000fe4000001169c */
[----:B------:R-:W-:Y:S01]  /*21410*/  LOP3.LUT R175, R175, R140, RZ, 0xc0, !PT ;  /* 0x0000008cafaf7212 */ /* 0x000fe200078ec0ff */
[----:B----4-:R-:W-:Y:S05]  /*21420*/  @!P6 HADD2 R159, -R153.H0_H0, -RZ.H0_H0 ;  /* 0xa00000ff999fe230 */ /* 0x010fea0000000900 */
[----:B------:R-:W-:Y:S01]  /*21430*/  PRMT R170, R159, 0x7610, R170 ;  /* 0x000076109faa7816 */ /* 0x000fe200000000aa */
[----:B------:R1:W-:Y:S03]  /*21440*/  @!P6 STL.S16 [R1+0x18], R159 ;  /* 0x0000189f0100e387 */ /* 0x0003e60000100600 */
[----:B------:R-:W-:Y:S02]  /*21450*/  @!P6 PRMT R153, R170, 0x5410, RZ ;  /* 0x00005410aa99e816 */ /* 0x000fe400000000ff */
[----:B------:R3:W4:Y:S01]  /*21460*/  LDL.S16 R170, [R1+0xc] ;  /* 0x00000c0001aa7983 */ /* 0x0007220000100600 */
[----:B------:R-:W-:Y:S02]  /*21470*/  ISETP.GE.U32.AND P6, PT, R229, R3, PT ;  /* 0x00000003e500720c */ /* 0x000fe40003fc6070 */
[----:B------:R-:W-:Y:S01]  /*21480*/  PRMT R3, R171, 0x7610, R3 ;  /* 0x00007610ab037816 */ /* 0x000fe20000000003 */
[----:B------:R-:W-:Y:S04]  /*21490*/  STG.E.U16 [R210.64+0x20], R153 ;  /* 0x00002099d2007986 */ /* 0x000fe8000c10151c */
[----:B--2---:R-:W-:Y:S05]  /*214a0*/  @!P5 HADD2 R155, -R3.H0_H0, -RZ.H0_H0 ;  /* 0xa00000ff039bd230 */ /* 0x004fea0000000900 */
[----:B------:R2:W-:Y:S01]  /*214b0*/  @!P5 STL.S16 [R1+0x14], R155 ;  /* 0x0000149b0100d387 */ /* 0x0005e20000100600 */
[----:B------:R-:W-:Y:S02]  /*214c0*/  PRMT R173, R155, 0x7610, R173 ;  /* 0x000076109bad7816 */ /* 0x000fe400000000ad */
[----:B-1----:R-:W-:Y:S04]  /*214d0*/  LOP3.LUT R159, R205, UR16, R230, 0x96, !PT ;  /* 0x00000010cd9f7c12 */ /* 0x002fe8000f8e96e6 */
[----:B------:R-:W-:Y:S04]  /*214e0*/  SHF.R.U32.HI R142, RZ, 0x10, R159 ;  /* 0x00000010ff8e7819 */ /* 0x000fe8000001169f */
[----:B------:R-:W-:Y:S01]  /*214f0*/  LOP3.LUT R142, R142, 0xff, RZ, 0xc0, !PT ;  /* 0x000000ff8e8e7812 */ /* 0x000fe200078ec0ff */
[----:B-----5:R-:W-:Y:S05]  /*21500*/  @!P1 HADD2 R172, -R152.H0_H0, -RZ.H0_H0 ;  /* 0xa00000ff98ac9230 */ /* 0x020fea0000000900 */
[----:B------:R-:W-:Y:S01]  /*21510*/  PRMT R163, R172, 0x7610, R163 ;  /* 0x00007610aca37816 */ /* 0x000fe200000000a3 */
[----:B------:R-:W-:Y:S01]  /*21520*/  @!P1 STL.S16 [R1], R172 ;  /* 0x000000ac01009387 */ /* 0x000fe20000100600 */
[----:B--2---:R-:W-:Y:S02]  /*21530*/  PRMT R155, R3, 0x5410, R152 ;  /* 0x00005410039b7816 */ /* 0x004fe40000000098 */
[----:B------:R-:W-:Y:S02]  /*21540*/  @!P1 PRMT R152, R163, 0x5410, RZ ;  /* 0x00005410a3989816 */ /* 0x000fe400000000ff */
[----:B------:R3:W2:Y:S01]  /*21550*/  LDL.S16 R163, [R1+0x4] ;  /* 0x0000040001a37983 */ /* 0x0006a20000100600 */
[----:B------:R-:W-:Y:S02]  /*21560*/  ISETP.GE.U32.AND P1, PT, R229, R148, PT ;  /* 0x00000094e500720c */ /* 0x000fe40003f26070 */
[----:B------:R-:W-:Y:S01]  /*21570*/  LOP3.LUT R148, R204, 0xffff, RZ, 0xc0, !PT ;  /* 0x0000ffffcc947812 */ /* 0x000fe200078ec0ff */
[----:B------:R-:W-:Y:S01]  /*21580*/  STG.E.U16 [R208.64+0x22], R152 ;  /* 0x00002298d0007986 */ /* 0x000fe2000c10151c */
[----:B------:R-:W-:Y:S01]  /*21590*/  @!P5 PRMT R3, R173, 0x5410, RZ ;  /* 0x00005410ad03d816 */ /* 0x000fe200000000ff */
[----:B------:R-:W1:Y:S01]  /*215a0*/  MUFU.EX2 R205, R237 ;  /* 0x000000ed00cd7308 */ /* 0x000e620000000800 */
[----:B------:R-:W-:Y:S02]  /*215b0*/  SHF.R.U32.HI R148, RZ, 0x8, R148 ;  /* 0x00000008ff947819 */ /* 0x000fe40000011694 */
[----:B------:R-:W-:Y:S01]  /*215c0*/  ISETP.GE.U32.AND P5, PT, R229, R166, PT ;  /* 0x000000a6e500720c */ /* 0x000fe20003fa6070 */
[----:B------:R5:W-:Y:S01]  /*215d0*/  STG.E.U16 [R208.64+0x20], R3 ;  /* 0x00002003d0007986 */ /* 0x000be2000c10151c */
[----:B------:R-:W-:Y:S03]  /*215e0*/  PRMT R178, R149, 0x5410, R148 ;  /* 0x0000541095b27816 */ /* 0x000fe60000000094 */
[----:B------:R-:W3:Y:S01]  /*215f0*/  LDSM.16.MT88.4 R148, [R193+0xb000] ;  /* 0x00b00000c194783b */ /* 0x000ee20000004200 */
[----:B------:R-:W-:Y:S02]  /*21600*/  @!P1 HADD2 R247, -R184.H0_H0, -RZ.H0_H0 ;  /* 0xa00000ffb8f79230 */ /* 0x000fe40000000900 */
[--C-:B------:R-:W-:Y:S05]  /*21610*/  HSET2.LE.AND R178, R178, R232.reuse, PT ;  /* 0x000000e8b2b27233 */ /* 0x100fea0003803000 */
[----:B------:R-:W-:Y:S05]  /*21620*/  @!P5 HADD2 R248, -R182.H0_H0, -RZ.H0_H0 ;  /* 0xa00000ffb6f8d230 */ /* 0x000fea0000000900 */
[----:B------:R-:W-:Y:S02]  /*21630*/  @!P5 PRMT R182, R248, 0x5410, RZ ;  /* 0x00005410f8b6d816 */ /* 0x000fe400000000ff */
[----:B-1----:R-:W-:Y:S04]  /*21640*/  F2FP.PACK_AB R181, R185, R205 ;  /* 0x000000cdb9b5723e */ /* 0x002fe800000000ff */
[----:B-----5:R-:W-:Y:S01]  /*21650*/  PRMT R3, R181, 0x7632, R3 ;  /* 0x00007632b5037816 */ /* 0x020fe20000000003 */
[-C--:B---3--:R-:W-:Y:S08]  /*21660*/  HMMA.16816.F32 R116, R136, R148.reuse, R116 ;  /* 0x000000948874723c */ /* 0x088ff00000001874 */
[C---:B------:R-:W-:Y:S08]  /*21670*/  HMMA.16816.F32 R120, R144.reuse, R148, R120 ;  /* 0x000000949078723c */ /* 0x040ff00000001878 */
[-C--:B------:R-:W-:Y:S08]  /*21680*/  HMMA.16816.F32 R124, R144, R150.reuse, R124 ;  /* 0x00000096907c723c */ /* 0x080ff0000000187c */
[----:B------:R-:W-:Y:S01]  /*21690*/  HMMA.16816.F32 R128, R136, R150, R128 ;  /* 0x000000968880723c */ /* 0x000fe20000001880 */
[----:B------:R-:W-:Y:S03]  /*216a0*/  LDSM.16.MT88.4 R136, [R194+0xa800] ;  /* 0x00a80000c288783b */ /* 0x000fe60000004200 */
[----:B----4-:R-:W-:Y:S05]  /*216b0*/  @!P0 HADD2 R170, -R0.H0_H0, -RZ.H0_H0 ;  /* 0xa00000ff00aa8230 */ /* 0x010fea0000000900 */
[----:B------:R-:W-:Y:S01]  /*216c0*/  PRMT R164, R170, 0x7610, R164 ;  /* 0x00007610aaa47816 */ /* 0x000fe200000000a4 */
[----:B------:R-:W-:Y:S03]  /*216d0*/  @!P0 STL.S16 [R1+0xc], R170 ;  /* 0x00000caa01008387 */ /* 0x000fe60000100600 */
[----:B------:R-:W-:Y:S02]  /*216e0*/  @!P0 PRMT R0, R164, 0x5410, RZ ;  /* 0x00005410a4008816 */ /* 0x000fe400000000ff */
[----:B------:R-:W-:Y:S02]  /*216f0*/  ISETP.GE.U32.AND P0, PT, R229, R141, PT ;  /* 0x0000008de500720c */ /* 0x000fe40003f06070 */
[--C-:B------:R-:W-:Y:S01]  /*21700*/  SHF.R.U32.HI R141, RZ, 0x10, R204.reuse ;  /* 0x00000010ff8d7819 */ /* 0x100fe200000116cc */
[----:B------:R1:W-:Y:S01]  /*21710*/  STG.E.U16 [R186.64+0x30], R0 ;  /* 0x00003000ba007986 */ /* 0x0003e2000c10151c */
[----:B------:R-:W-:Y:S02]  /*21720*/  SHF.R.U32.HI R204, RZ, 0x18, R204 ;  /* 0x00000018ffcc7819 */ /* 0x000fe400000116cc */
[----:B------:R-:W-:Y:S02]  /*21730*/  LOP3.LUT R161, R141, 0xff, RZ, 0xc0, !PT ;  /* 0x000000ff8da17812 */ /* 0x000fe400078ec0ff */
[----:B------:R-:W-:Y:S02]  /*21740*/  LOP3.LUT R141, R167, 0xff, RZ, 0xc0, !PT ;  /* 0x000000ffa78d7812 */ /* 0x000fe400078ec0ff */
[----:B------:R-:W-:Y:S02]  /*21750*/  SHF.R.U32.HI R167, RZ, 0x18, R167 ;  /* 0x00000018ffa77819 */ /* 0x000fe400000116a7 */
[----:B------:R-:W-:Y:S01]  /*21760*/  PRMT R172, R141, 0x5410, R156 ;  /* 0x000054108dac7816 */ /* 0x000fe2000000009c */
[----:B------:R-:W-:Y:S01]  /*21770*/  @!P0 HADD2 R246, -R183.H0_H0, -RZ.H0_H0 ;  /* 0xa00000ffb7f68230 */ /* 0x000fe20000000900 */
[----:B------:R-:W-:Y:S02]  /*21780*/  PRMT R143, R143, 0x5410, R167 ;  /* 0x000054108f8f7816 */ /* 0x000fe400000000a7 */
[----:B------:R-:W3:Y:S01]  /*21790*/  LDSM.16.MT88.4 R164, [R189+0xa800] ;  /* 0x00a80000bda4783b */ /* 0x000ee20000004200 */
[C---:B------:R-:W-:Y:S01]  /*217a0*/  LOP3.LUT R141, R159.reuse, 0xffff, RZ, 0xc0, !PT ;  /* 0x0000ffff9f8d7812 */ /* 0x040fe200078ec0ff */
[--C-:B------:R-:W-:Y:S01]  /*217b0*/  HSET2.LE.AND R172, R172, R232.reuse, PT ;  /* 0x000000e8acac7233 */ /* 0x100fe20003803000 */
[----:B------:R-:W-:Y:S01]  /*217c0*/  LOP3.LUT R156, R159, 0xff, RZ, 0xc0, !PT ;  /* 0x000000ff9f9c7812 */ /* 0x000fe200078ec0ff */
[--C-:B------:R-:W-:Y:S01]  /*217d0*/  HSET2.LE.AND R173, R143, R232.reuse, PT ;  /* 0x000000e88fad7233 */ /* 0x100fe20003803000 */
[----:B------:R-:W-:Y:S02]  /*217e0*/  SHF.R.U32.HI R159, RZ, 0x18, R159 ;  /* 0x00000018ff9f7819 */ /* 0x000fe4000001169f */
[----:B------:R-:W-:Y:S02]  /*217f0*/  SHF.R.U32.HI R141, RZ, 0x8, R141 ;  /* 0x00000008ff8d7819 */ /* 0x000fe4000001168d */
[----:B------:R-:W-:Y:S02]  /*21800*/  PRMT R142, R142, 0x5410, R159 ;  /* 0x000054108e8e7816 */ /* 0x000fe4000000009f */
[----:B------:R-:W-:Y:S02]  /*21810*/  PRMT R141, R156, 0x5410, R141 ;  /* 0x000054109c8d7816 */ /* 0x000fe4000000008d */
[----:B------:R-:W4:Y:S01]  /*21820*/  LDSM.16.MT88.4 R156, [R191+0xa800] ;  /* 0x00a80000bf9c783b */ /* 0x000f220000004200 */
[----:B------:R-:W-:Y:S01]  /*21830*/  LOP3.LUT R172, R172, R169, RZ, 0xc0, !PT ;  /* 0x000000a9acac7212 */ /* 0x000fe200078ec0ff */
[--C-:B------:R-:W-:Y:S01]  /*21840*/  HSET2.LE.AND R177, R142, R232.reuse, PT ;  /* 0x000000e88eb17233 */ /* 0x100fe20003803000 */
[----:B------:R-:W-:Y:S01]  /*21850*/  LOP3.LUT R173, R173, R168, RZ, 0xc0, !PT ;  /* 0x000000a8adad7212 */ /* 0x000fe200078ec0ff */
[----:B------:R-:W-:Y:S01]  /*21860*/  HSET2.LE.AND R176, R141, R232, PT ;  /* 0x000000e88db07233 */ /* 0x000fe20003803000 */
[----:B-1----:R-:W-:Y:S01]  /*21870*/  PRMT R0, R184, 0x5410, R183 ;  /* 0x00005410b8007816 */ /* 0x002fe200000000b7 */
[----:B--2---:R-:W-:Y:S01]  /*21880*/  @!P6 HADD2 R163, -R2.H0_H0, -RZ.H0_H0 ;  /* 0xa00000ff02a3e230 */ /* 0x004fe20000000900 */
[----:B------:R-:W-:Y:S02]  /*21890*/  @!P1 PRMT R184, R247, 0x5410, RZ ;  /* 0x00005410f7b89816 */ /* 0x000fe400000000ff */
[----:B------:R-:W-:Y:S02]  /*218a0*/  LOP3.LUT R178, R178, R0, RZ, 0xc0, !PT ;  /* 0x00000000b2b27212 */ /* 0x000fe400078ec0ff */
[----:B------:R-:W-:Y:S01]  /*218b0*/  PRMT R0, R181, 0x5410, R3 ;  /* 0x00005410b5007816 */ /* 0x000fe20000000003 */
[----:B------:R4:W-:Y:S01]  /*218c0*/  @!P6 STL.S16 [R1+0x4], R163 ;  /* 0x000004a30100e387 */ /* 0x0009e20000100600 */
[----:B------:R-:W-:Y:S02]  /*218d0*/  @!P0 PRMT R183, R246, 0x5410, RZ ;  /* 0x00005410f6b78816 */ /* 0x000fe400000000ff */
[----:B------:R-:W-:Y:S02]  /*218e0*/  LOP3.LUT R176, R176, R160, RZ, 0xc0, !PT ;  /* 0x000000a0b0b07212 */ /* 0x000fe400078ec0ff */
[----:B------:R-:W-:Y:S02]  /*218f0*/  LOP3.LUT R177, R177, R155, RZ, 0xc0, !PT ;  /* 0x0000009bb1b17212 */ /* 0x000fe400078ec0ff */
[----:B------:R-:W-:Y:S01]  /*21900*/  LOP3.LUT R179, R179, R0, RZ, 0xc0, !PT ;  /* 0x00000000b3b37212 */ /* 0x000fe200078ec0ff */
[----:B------:R-:W-:Y:S01]  /*21910*/  FADD.FTZ R0, R205, R226 ;  /* 0x000000e2cd007221 */ /* 0x000fe20000010000 */
[----:B------:R-:W-:Y:S02]  /*21920*/  PRMT R162, R163, 0x7610, R162 ;  /* 0x00007610a3a27816 */ /* 0x000fe400000000a2 */
[C---:B------:R-:W-:Y:S02]  /*21930*/  ISETP.GE.U32.AND P2, PT, R229.reuse, R204, PT ;  /* 0x000000cce500720c */ /* 0x040fe40003f46070 */
[----:B------:R-:W-:Y:S01]  /*21940*/  @!P6 PRMT R2, R162, 0x5410, RZ ;  /* 0x00005410a202e816 */ /* 0x000fe200000000ff */
[-C--:B---3--:R-:W-:Y:S01]  /*21950*/  HMMA.16816.F32 R168, R172, R164.reuse, R4 ;  /* 0x000000a4aca8723c */ /* 0x088fe20000001804 */
[----:B------:R-:W1:Y:S01]  /*21960*/  LDSM.16.MT88.4 R4, [R193+0xa800] ;  /* 0x00a80000c104783b */ /* 0x000e620000004200 */
[----:B------:R-:W-:Y:S02]  /*21970*/  ISETP.GE.U32.AND P6, PT, R229, R161, PT ;  /* 0x000000a1e500720c */ /* 0x000fe40003fc6070 */
[----:B------:R-:W-:Y:S04]  /*21980*/  IADD3 R204, P0, R186, -0x40, RZ ;  /* 0xffffffc0bacc7810 */ /* 0x000fe80007f1e0ff */
[C---:B------:R-:W-:Y:S01]  /*21990*/  HMMA.16816.F32 R152, R176.reuse, R164, R8 ;  /* 0x000000a4b098723c */ /* 0x040fe20000001808 */
[----:B------:R-:W2:Y:S03]  /*219a0*/  LDSM.16.MT88.4 R8, [R189+0xb800] ;  /* 0x00b80000bd08783b */ /* 0x000ea60000004200 */
[----:B------:R-:W-:Y:S03]  /*219b0*/  @!P2 HADD2 R244, -R3.H0_H0, -RZ.H0_H0 ;  /* 0xa00000ff03f4a230 */ /* 0x000fe60000000900 */
[----:B------:R-:W-:Y:S01]  /*219c0*/  @!P6 HADD2 R245, -R181.H0_H0, -RZ.H0_H0 ;  /* 0xa00000ffb5f5e230 */ /* 0x000fe20000000900 */
[-C--:B------:R-:W-:Y:S01]  /*219d0*/  HMMA.16816.F32 R148, R176, R166.reuse, R12 ;  /* 0x000000a6b094723c */ /* 0x080fe2000000180c */
[----:B------:R-:W3:Y:S03]  /*219e0*/  LDSM.16.MT88.4 R12, [R191+0xb800] ;  /* 0x00b80000bf0c783b */ /* 0x000ee60000004200 */
[----:B------:R-:W-:Y:S02]  /*219f0*/  @!P2 PRMT R3, R244, 0x5410, RZ ;  /* 0x00005410f403a816 */ /* 0x000fe400000000ff */
[----:B------:R-:W-:Y:S02]  /*21a00*/  @!P6 PRMT R181, R245, 0x5410, RZ ;  /* 0x00005410f5b5e816 */ /* 0x000fe400000000ff */
[C---:B------:R-:W-:Y:S01]  /*21a10*/  HMMA.16816.F32 R164, R172.reuse, R166, R16 ;  /* 0x000000a6aca4723c */ /* 0x040fe20000001810 */
[----:B------:R-:W5:Y:S07]  /*21a20*/  LDSM.16.MT88.4 R16, [R194+0xb800] ;  /* 0x00b80000c210783b */ /* 0x000f6e0000004200 */
[-C--:B----4-:R-:W-:Y:S01]  /*21a30*/  HMMA.16816.F32 R160, R172, R156.reuse, R20 ;  /* 0x0000009caca0723c */ /* 0x090fe20000001814 */
[----:B------:R-:W4:Y:S07]  /*21a40*/  LDSM.16.MT88.4 R20, [R193+0xb800] ;  /* 0x00b80000c114783b */ /* 0x000f2e0000004200 */
[C---:B------:R-:W-:Y:S01]  /*21a50*/  HMMA.16816.F32 R144, R176.reuse, R156, R24 ;  /* 0x0000009cb090723c */ /* 0x040fe20000001818 */
[----:B------:R1:W-:Y:S04]  /*21a60*/  STG.E.U16 [R186.64+0x32], R2 ;  /* 0x00003202ba007986 */ /* 0x0003e8000c10151c */
[----:B------:R-:W-:Y:S03]  /*21a70*/  STG.E.U16 [R206.64+0x30], R180 ;  /* 0x000030b4ce007986 */ /* 0x000fe6000c10151c */
[-C--:B------:R-:W-:Y:S01]  /*21a80*/  HMMA.16816.F32 R140, R176, R158.reuse, R28 ;  /* 0x0000009eb08c723c */ /* 0x080fe2000000181c */
[----:B------:R-:W-:Y:S04]  /*21a90*/  STG.E.U16 [R206.64+0x32], R182 ;  /* 0x000032b6ce007986 */ /* 0x000fe8000c10151c */
[----:B------:R-:W-:Y:S03]  /*21aa0*/  STG.E.U16 [R210.64+0x2e], R184 ;  /* 0x00002eb8d2007986 */ /* 0x000fe6000c10151c */
[C---:B------:R-:W-:Y:S01]  /*21ab0*/  HMMA.16816.F32 R156, R172.reuse, R158, R32 ;  /* 0x0000009eac9c723c */ /* 0x040fe20000001820 */
[----:B------:R2:W-:Y:S04]  /*21ac0*/  STG.E.U16 [R210.64+0x30], R183 ;  /* 0x000030b7d2007986 */ /* 0x0005e8000c10151c */
[----:B------:R3:W-:Y:S03]  /*21ad0*/  STG.E.U16 [R208.64+0x32], R3 ;  /* 0x00003203d0007986 */ /* 0x0007e6000c10151c */
[-C--:B------:R-:W-:Y:S01]  /*21ae0*/  HMMA.16816.F32 R36, R172, R136.reuse, R36 ;  /* 0x00000088ac24723c */ /* 0x080fe20000001824 */
[----:B------:R4:W-:Y:S03]  /*21af0*/  STG.E.U16 [R208.64+0x30], R181 ;  /* 0x000030b5d0007986 */ /* 0x0009e6000c10151c */
[----:B-1----:R-:W-:Y:S04]  /*21b00*/  FADD.FTZ R2, R213, R227 ;  /* 0x000000e3d5027221 */ /* 0x002fe80000010000 */
[C---:B------:R-:W-:Y:S07]  /*21b10*/  HMMA.16816.F32 R40, R176.reuse, R136, R40 ;  /* 0x00000088b028723c */ /* 0x040fee0000001828 */
[----:B------:R-:W-:Y:S01]  /*21b20*/  IMAD.MOV.U32 R137, RZ, RZ, R135 ;  /* 0x000000ffff897224 */ /* 0x000fe200078e0087 */
[-C--:B------:R-:W-:Y:S01]  /*21b30*/  HMMA.16816.F32 R44, R176, R138.reuse, R44 ;  /* 0x0000008ab02c723c */ /* 0x080fe2000000182c */
[----:B------:R-:W-:Y:S03]  /*21b40*/  IMAD.MOV.U32 R136, RZ, RZ, R132 ;  /* 0x000000ffff887224 */ /* 0x000fe600078e0084 */
[----:B--2---:R-:W-:Y:S04]  /*21b50*/  FADD.FTZ R211, R224, R225 ;  /* 0x000000e1e0d37221 */ /* 0x004fe80000010000 */
[C---:B------:R-:W-:Y:S01]  /*21b60*/  HMMA.16816.F32 R48, R172.reuse, R138, R48 ;  /* 0x0000008aac30723c */ /* 0x040fe20000001830 */
[----:B---3--:R-:W-:Y:S03]  /*21b70*/  FADD.FTZ R3, R223, R233 ;  /* 0x000000e9df037221 */ /* 0x008fe60000010000 */
[----:B----4-:R-:W-:Y:S02]  /*21b80*/  FADD.FTZ R208, R212, R2 ;  /* 0x00000002d4d07221 */ /* 0x010fe40000010000 */
[----:B------:R-:W-:Y:S01]  /*21b90*/  FADD.FTZ R210, R222, R3 ;  /* 0x00000003ded27221 */ /* 0x000fe20000010000 */
[----:B------:R-:W-:Y:S01]  /*21ba0*/  IADD3.X R139, R187, -0x1, RZ, P0, !PT ;  /* 0xffffffffbb8b7810 */ /* 0x000fe200007fe4ff */
[-C--:B------:R-:W-:Y:S01]  /*21bb0*/  HMMA.16816.F32 R52, R172, R4.reuse, R52 ;  /* 0x00000004ac34723c */ /* 0x080fe20000001834 */
[----:B------:R-:W-:Y:S03]  /*21bc0*/  PLOP3.LUT P0, PT, PT, PT, UP0, 0x80, 0x0 ;  /* 0x000000000000781c */ /* 0x000fe60003f0f008 */
[----:B------:R-:W-:Y:S02]  /*21bd0*/  FADD.FTZ R209, R185, R0 ;  /* 0x00000000b9d17221 */ /* 0x000fe40000010000 */
[----:B------:R-:W-:Y:S02]  /*21be0*/  IMAD.MOV.U32 R138, RZ, RZ, R134 ;  /* 0x000000ffff8a7224 */ /* 0x000fe400078e0086 */
[C---:B------:R-:W-:Y:S01]  /*21bf0*/  HMMA.16816.F32 R56, R176.reuse, R4, R56 ;  /* 0x00000004b038723c */ /* 0x040fe20000001838 */
[----:B------:R-:W-:Y:S07]  /*21c00*/  IMAD.MOV.U32 R2, RZ, RZ, R133 ;  /* 0x000000ffff027224 */ /* 0x000fee00078e0085 */
        /* <DEDUP_REMOVED lines=19> */
.L_x_2076:
        /* <DEDUP_REMOVED lines=9> */
[----:B------:R-:W4:Y:S01]  /*21dd0*/  S2UR UR11, SR_CTAID.Z ;  /* 0x00000000000b79c3 */ /* 0x000f220000002700 */
[----:B------:R-:W-:Y:S01]  /*21de0*/  ULDC UR9, c[0x0][0x214] ;  /* 0x0000850000097ab9 */ /* 0x000fe20000000800 */
[----:B------:R-:W4:Y:S01]  /*21df0*/  S2R R174, SR_TID.X ;  /* 0x0000000000ae7919 */ /* 0x000f220000002100 */
[----:B------:R-:W-:Y:S02]  /*21e00*/  @UP3 UIMAD.WIDE.U32 UR14, UR25, UR4, URZ ;  /* 0x00000004190e32a5 */ /* 0x000fe4000f8e003f */
[----:B------:R-:W-:Y:S02]  /*21e10*/  UMOV UR20, URZ ;  /* 0x0000003f00147c82 */ /* 0x000fe40008000000 */
        /* <DEDUP_REMOVED lines=13> */
[----:B------:R-:W-:Y:S02]  /*21ef0*/  SHF.R.S32.HI R175, RZ, 0x1f, R174 ;  /* 0x0000001fffaf7819 */ /* 0x000fe400000114ae */
[----:B------:R-:W3:Y:S01]  /*21f00*/  SHFL.BFLY PT, R3, R210, 0x1, 0x1f ;  /* 0x0c201f00d2037f89 */ /* 0x000ee200000e0000 */
[----:B------:R-:W-:Y:S01]  /*21f10*/  UISETP.NE.AND UP2, UPT, UR4, URZ, UPT ;  /* 0x0000003f0400728c */ /* 0x000fe2000bf45270 */
[CC--:B------:R-:W-:Y:S02]  /*21f20*/  LEA.HI R4, R175.reuse, R174.reuse, RZ, 0x2 ;  /* 0x000000aeaf047211 */ /* 0x0c0fe400078f10ff */
[----:B------:R-:W4:Y:S01]  /*21f30*/  SHFL.BFLY PT, R7, R209, 0x1, 0x1f ;  /* 0x0c201f00d1077f89 */ /* 0x000f2200000e0000 */
[----:B------:R-:W-:Y:S01]  /*21f40*/  LEA.HI R173, R175, R174, RZ, 0x5 ;  /* 0x000000aeafad7211 */ /* 0x000fe200078f28ff */
[----:B------:R-:W-:Y:S01]  /*21f50*/  UISETP.NE.OR UP4, UPT, UR10, URZ, !UP2 ;  /* 0x0000003f0a00728c */ /* 0x000fe2000d785670 */
[----:B------:R-:W4:Y:S01]  /*21f60*/  S2UR UR10, SR_CTAID.X ;  /* 0x00000000000a79c3 */ /* 0x000f220000002500 */
[----:B------:R-:W-:-:S02]  /*21f70*/  @!UP3 UIMAD UR12, UR7, UR5, UR12 ;  /* 0x00000005070cb2a4 */ /* 0x000fc4000f8e020c */
[----:B------:R-:W-:Y:S02]  /*21f80*/  @UP1 UIMAD UR13, UR13, UR9, URZ ;  /* 0x000000090d0d12a4 */ /* 0x000fe4000f8e023f */
[----:B------:R-:W-:Y:S02]  /*21f90*/  ULDC UR5, c[0x0][0x234] ;  /* 0x00008d0000057ab9 */ /* 0x000fe40000000800 */
[----:B------:R-:W-:Y:S01]  /*21fa0*/  UISETP.NE.OR UP0, UPT, UR25, -0x1, UP4 ;  /* 0xffffffff1900788c */ /* 0x000fe2000a705670 */
[----:B-1----:R-:W-:Y:S01]  /*21fb0*/  FADD.FTZ R136, R0, R5 ;  /* 0x0000000500887221 */ /* 0x002fe20000010000 */
[----:B------:R-:W-:Y:S01]  /*21fc0*/  MOV R0, 0x3f800000 ;  /* 0x3f80000000007802 */ /* 0x000fe20000000f00 */
[----:B------:R-:W-:Y:S01]  /*21fd0*/  @!UP1 USEL UR13, UR9, UR5, !UP2 ;  /* 0x00000005090d9287 */ /* 0x000fe2000d000000 */
[----:B------:R-:W-:Y:S01]  /*21fe0*/  SHF.R.S32.HI R5, RZ, 0x1f, R4 ;  /* 0x0000001fff057819 */ /* 0x000fe20000011404 */
[----:B--2---:R-:W-:Y:S01]  /*21ff0*/  FADD.FTZ R208, R2, R208 ;  /* 0x000000d002d07221 */ /* 0x004fe20000010000 */
[----:B------:R-:W-:Y:S01]  /*22000*/  FSETP.NE.FTZ.AND P6, PT, R136, RZ, PT ;  /* 0x000000ff8800720b */ /* 0x000fe20003fd5000 */
[----:B------:R-:W-:Y:S01]  /*22010*/  ULDC UR4, c[0x0][0x1c0] ;  /* 0x0000700000047ab9 */ /* 0x000fe20000000800 */
[----:B------:R-:W-:Y:S01]  /*22020*/  SHF.R.S32.HI R2, RZ, 0x2, R4 ;  /* 0x00000002ff027819 */ /* 0x000fe20000011404 */
[----:B---3--:R-:W-:Y:S01]  /*22030*/  FADD.FTZ R210, R210, R3 ;  /* 0x00000003d2d27221 */ /* 0x008fe20000010000 */
[----:B------:R-:W1:Y:S01]  /*22040*/  SHFL.BFLY PT, R6, R208, 0x1, 0x1f ;  /* 0x0c201f00d0067f89 */ /* 0x000e6200000e0000 */
[----:B------:R-:W-:Y:S01]  /*22050*/  MOV R3, 0x3f800000 ;  /* 0x3f80000000037802 */ /* 0x000fe20000000f00 */
[----:B------:R-:W-:Y:S01]  /*22060*/  @UP1 UMOV UR15, 0x1 ;  /* 0x00000001000f1882 */ /* 0x000fe20000000000 */
[----:B----4-:R-:W-:Y:S01]  /*22070*/  FADD.FTZ R209, R209, R7 ;  /* 0x00000007d1d17221 */ /* 0x010fe20000010000 */
[----:B------:R-:W-:Y:S01]  /*22080*/  LEA.HI R5, R5, R2, RZ, 0x3 ;  /* 0x0000000205057211 */ /* 0x000fe200078f18ff */
[----:B------:R-:W-:Y:S01]  /*22090*/  @!UP1 UIMAD UR15, UR13, UR4, URZ ;  /* 0x000000040d0f92a4 */ /* 0x000fe2000f8e023f */
[----:B------:R-:W-:Y:S01]  /*220a0*/  FSETP.NE.FTZ.AND P5, PT, R210, RZ, PT ;  /* 0x000000ffd200720b */ /* 0x000fe20003fb5000 */
[----:B------:R-:W-:Y:S01]  /*220b0*/  @UP1 ULDC UR16, c[0x0][0x210] ;  /* 0x0000840000101ab9 */ /* 0x000fe20000000800 */
[----:B------:R-:W-:Y:S01]  /*220c0*/  LOP3.LUT R25, R5, 0xfffffff8, RZ, 0xc0, !PT ;  /* 0xfffffff805197812 */ /* 0x000fe200078ec0ff */
[----:B------:R-:W2:Y:S01]  /*220d0*/  @P6 MUFU.RCP R0, R136 ;  /* 0x0000008800006308 */ /* 0x000ea20000001000 */
[----:B------:R-:W-:Y:S01]  /*220e0*/  FSETP.NE.FTZ.AND P3, PT, R209, RZ, PT ;  /* 0x000000ffd100720b */ /* 0x000fe20003f75000 */
[----:B------:R-:W-:Y:S01]  /*220f0*/  UIMAD UR5, UR7, UR15, URZ ;  /* 0x0000000f070572a4 */ /* 0x000fe2000f8e023f */
[----:B------:R-:W-:Y:S01]  /*22100*/  IADD3 R25, R2, -R25, RZ ;  /* 0x8000001902197210 */ /* 0x000fe20007ffe0ff */
[----:B------:R-:W-:Y:S01]  /*22110*/  @!UP1 UMOV UR16, 0x1 ;  /* 0x0000000100109882 */ /* 0x000fe20000000000 */
[----:B------:R-:W-:Y:S01]  /*22120*/  MOV R2, 0x3f800000 ;  /* 0x3f80000000027802 */ /* 0x000fe20000000f00 */
[----:B------:R-:W-:Y:S01]  /*22130*/  @!UP0 UIMAD UR25, UR7, UR9, URZ ;  /* 0x00000009071982a4 */ /* 0x000fe2000f8e023f */
[----:B------:R-:W-:Y:S01]  /*22140*/  LOP3.LUT R4, R4, 0x3ffffffc, RZ, 0xc0, !PT ;  /* 0x3ffffffc04047812 */ /* 0x000fe200078ec0ff */
[----:B------:R-:W-:-:S02]  /*22150*/  UIMAD UR4, UR10, UR16, URZ ;  /* 0x000000100a0472a4 */ /* 0x000fc4000f8e023f */
[----:B------:R-:W-:Y:S01]  /*22160*/  @P5 MUFU.RCP R3, R210 ;  /* 0x000000d200035308 */ /* 0x000fe20000001000 */
[----:B------:R-:W-:Y:S01]  /*22170*/  IADD3 R4, -R4, R174, RZ ;  /* 0x000000ae04047210 */ /* 0x000fe20007ffe1ff */
[----:B------:R-:W-:Y:S02]  /*22180*/  USEL UR5, UR5, URZ, UP4 ;  /* 0x0000003f05057287 */ /* 0x000fe4000a000000 */
[----:B------:R-:W-:Y:S01]  /*22190*/  USHF.L.U32 UR4, UR4, 0x7, URZ ;  /* 0x0000000704047899 */ /* 0x000fe2000800063f */
[----:B-1----:R-:W-:Y:S01]  /*221a0*/  FADD.FTZ R208, R208, R6 ;  /* 0x00000006d0d07221 */ /* 0x002fe20000010000 */
[----:B------:R-:W-:Y:S01]  /*221b0*/  SHF.R.S32.HI R6, RZ, 0x5, R173 ;  /* 0x00000005ff067819 */ /* 0x000fe200000114ad */
[----:B--2---:R-:W-:Y:S01]  /*221c0*/  FMUL.FTZ R0, R0, c[0x0][0x2dc] ;  /* 0x0000b70000007a20 */ /* 0x004fe20000410000 */
[----:B------:R-:W-:Y:S02]  /*221d0*/  UIMAD UR13, UR11, UR13, UR5 ;  /* 0x0000000d0b0d72a4 */ /* 0x000fe4000f8e0205 */
[----:B------:R-:W-:Y:S01]  /*221e0*/  FSETP.NE.FTZ.AND P4, PT, R208, RZ, PT ;  /* 0x000000ffd000720b */ /* 0x000fe20003f95000 */
[----:B------:R-:W-:Y:S01]  /*221f0*/  FMUL.FTZ R11, R0, R161 ;  /* 0x000000a1000b7220 */ /* 0x000fe20000410000 */
[----:B------:R-:W-:Y:S01]  /*22200*/  LEA R172, R6, R4, 0x9 ;  /* 0x0000000406ac7211 */ /* 0x000fe200078e48ff */
[C---:B------:R-:W-:Y:S01]  /*22210*/  FMUL.FTZ R14, R0.reuse, R157 ;  /* 0x0000009d000e7220 */ /* 0x040fe20000410000 */
[----:B------:R-:W-:Y:S01]  /*22220*/  R2P PR, R25, 0x6 ;  /* 0x0000000619007804 */ /* 0x000fe20000000000 */
        /* <DEDUP_REMOVED lines=9> */
[----:B------:R-:W1:Y:S01]  /*222c0*/  @P4 MUFU.RCP R2, R208 ;  /* 0x000000d000024308 */ /* 0x000e620000001000 */
        /* <DEDUP_REMOVED lines=13> */
[----:B------:R-:W-:Y:S01]  /*223a0*/  F2FP.PACK_AB R18, R35, R137 ;  /* 0x000000892312723e */ /* 0x000fe200000000ff */
        /* <DEDUP_REMOVED lines=76> */
[----:B------:R-:W-:Y:S01]  /*22870*/  FMUL.FTZ R56, R0, R63 ;  /* 0x0000003f00387220 */ /* 0x000fe20000410000 */
        /* <DEDUP_REMOVED lines=223> */
[----:B---34-:R-:W3:Y:S02]  /*23670*/  S2R R4, SR_TID.X ;  /* 0x0000000000047919 */ /* 0x018ee40000002100 */
[----:B---3--:R-:W-:-:S04]  /*23680*/  SHF.R.S32.HI R2, RZ, 0x1f, R4 ;  /* 0x0000001fff027819 */ /* 0x008fc80000011404 */
[----:B------:R-:W-:-:S04]  /*23690*/  LEA.HI R2, R2, R4, RZ, 0x5 ;  /* 0x0000000402027211 */ /* 0x000fc800078f28ff */
[----:B------:R-:W-:Y:S02]  /*236a0*/  LOP3.LUT R0, R2, 0xffffffe0, RZ, 0xc0, !PT ;  /* 0xffffffe002007812 */ /* 0x000fe400078ec0ff */
[--C-:B------:R-:W-:Y:S02]  /*236b0*/  SHF.R.S32.HI R3, RZ, 0x5, R2.reuse ;  /* 0x00000005ff037819 */ /* 0x100fe40000011402 */
[----:B------:R-:W-:Y:S01]  /*236c0*/  SHF.R.S32.HI R2, RZ, 0x1f, R2 ;  /* 0x0000001fff027819 */ /* 0x000fe20000011402 */
[----:B------:R-:W-:-:S03]  /*236d0*/  IMAD.IADD R0, R4, 0x1, -R0 ;  /* 0x0000000104007824 */ /* 0x000fc600078e0a00 */
[----:B------:R-:W-:Y:S02]  /*236e0*/  LEA.HI R2, R2, R3, RZ, 0x2 ;  /* 0x0000000302027211 */ /* 0x000fe400078f10ff */
[----:B------:R-:W-:Y:S02]  /*236f0*/  SHF.R.S32.HI R4, RZ, 0x1f, R0 ;  /* 0x0000001fff047819 */ /* 0x000fe40000011400 */
[----:B------:R-:W-:Y:S02]  /*23700*/  LOP3.LUT R2, R2, 0xffffffc, RZ, 0xc0, !PT ;  /* 0x0ffffffc02027812 */ /* 0x000fe400078ec0ff */
[----:B------:R-:W-:-:S03]  /*23710*/  LEA.HI R0, R4, R0, RZ, 0x2 ;  /* 0x0000000004007211 */ /* 0x000fc600078f10ff */
[----:B------:R-:W-:Y:S01]  /*23720*/  IMAD.IADD R2, R3, 0x1, -R2 ;  /* 0x0000000103027824 */ /* 0x000fe200078e0a02 */
        /* <DEDUP_REMOVED lines=33> */
.L_x_2081:
[----:B---34-:R-:W-:Y:S05]  /*23940*/  BSYNC B0 ;  /* 0x0000000000007941 */ /* 0x018fea0003800000 */
.L_x_2080:
[----:B------:R-:W3:Y:S04]  /*23950*/  LDL.64 R80, [R1+0x90] ;  /* 0x0000900001507983 */ /* 0x000ee80000100a00 */
[----:B--2---:R2:W5:Y:S01]  /*23960*/  LDL R14, [R1+0x8c] ;  /* 0x00008c00010e7983 */ /* 0x0045620000100800 */
[----:B------:R-:W-:Y:S01]  /*23970*/  LEA.HI R13, R175, R174, RZ, 0x3 ;  /* 0x000000aeaf0d7211 */ /* 0x000fe200078f18ff */
[----:B------:R-:W-:Y:S01]  /*23980*/  UIMAD UR10, UR10, -0x80, UR27 ;  /* 0xffffff800a0a78a4 */ /* 0x000fe2000f8e021b */
[----:B------:R-:W-:Y:S01]  /*23990*/  BSSY B0, `(.L_x_2082) ;  /* 0x0000020000007945 */ /* 0x000fe20003800000 */
[----:B------:R-:W4:Y:S01]  /*239a0*/  S2R R0, SR_TID.X ;  /* 0x0000000000007919 */ /* 0x000f220000002100 */
[----:B------:R-:W-:Y:S01]  /*239b0*/  SHF.R.S32.HI R3, RZ, 0x3, R13 ;  /* 0x00000003ff037819 */ /* 0x000fe2000001140d */
[----:B------:R-:W-:-:S02]  /*239c0*/  USHF.R.S32.HI UR6, URZ, 0x1f, UR11 ;  /* 0x0000001f3f067899 */ /* 0x000fc4000801140b */
[----:B------:R-:W1:Y:S01]  /*239d0*/  S2R R10, SR_CTAID.Z ;  /* 0x00000000000a7919 */ /* 0x000e620000002700 */
[----:B------:R-:W-:Y:S02]  /*239e0*/  ULDC.64 UR4, c[0x0][0x1f0] ;  /* 0x00007c0000047ab9 */ /* 0x000fe40000000a00 */
[----:B------:R-:W-:-:S04]  /*239f0*/  UIMAD UR4, UR6, UR4, URZ ;  /* 0x00000004060472a4 */ /* 0x000fc8000f8e023f */
[----:B------:R-:W-:Y:S01]  /*23a00*/  UIMAD UR4, UR11, UR5, UR4 ;  /* 0x000000050b0472a4 */ /* 0x000fe2000f8e0204 */
[----:B----4-:R-:W-:-:S04]  /*23a10*/  SHF.R.S32.HI R2, RZ, 0x1f, R0 ;  /* 0x0000001fff027819 */ /* 0x010fc80000011400 */
[----:B------:R-:W-:-:S04]  /*23a20*/  LEA.HI R2, R2, R0, RZ, 0x3 ;  /* 0x0000000002027211 */ /* 0x000fc800078f18ff */
[----:B------:R-:W-:Y:S02]  /*23a30*/  SHF.R.S32.HI R2, RZ, 0x3, R2 ;  /* 0x00000003ff027819 */ /* 0x000fe40000011402 */
[----:B---3--:R-:W-:Y:S02]  /*23a40*/  SHF.R.S32.HI R0, RZ, 0x1f, R80 ;  /* 0x0000001fff007819 */ /* 0x008fe40000011450 */
[----:B------:R-:W-:-:S04]  /*23a50*/  IADD3 R4, P0, R80, UR14, RZ ;  /* 0x0000000e50047c10 */ /* 0x000fc8000ff1e0ff */
[----:B------:R-:W-:Y:S01]  /*23a60*/  IADD3.X R5, R0, UR8, RZ, P0, !PT ;  /* 0x0000000800057c10 */ /* 0x000fe200087fe4ff */
[----:B------:R-:W-:Y:S01]  /*23a70*/  IMAD.U32 R0, RZ, RZ, UR26 ;  /* 0x0000001aff007e24 */ /* 0x000fe2000f8e00ff */
[----:B------:R-:W-:Y:S02]  /*23a80*/  ISETP.GE.AND P0, PT, R3, UR10, PT ;  /* 0x0000000a03007c0c */ /* 0x000fe4000bf06270 */
[----:B------:R-:W-:Y:S01]  /*23a90*/  SHF.R.S32.HI R3, RZ, 0x1f, R2 ;  /* 0x0000001fff037819 */ /* 0x000fe20000011402 */
[----:B-1----:R-:W-:-:S04]  /*23aa0*/  IMAD.WIDE.U32 R10, R10, c[0x0][0x1f0], R4 ;  /* 0x00007c000a0a7a25 */ /* 0x002fc800078e0004 */
[----:B------:R-:W-:Y:S01]  /*23ab0*/  IMAD.WIDE R6, R0, 0x80, R2 ;  /* 0x0000008000067825 */ /* 0x000fe200078e0202 */
[----:B------:R-:W-:-:S05]  /*23ac0*/  IADD3 R9, R11, UR4, RZ ;  /* 0x000000040b097c10 */ /* 0x000fca000fffe0ff */
[----:B------:R-:W-:Y:S05]  /*23ad0*/  @P0 BRA `(.L_x_2083) ;  /* 0x000000b000000947 */ /* 0x000fea0003800000 */
[----:B--2---:R-:W-:Y:S01]  /*23ae0*/  IMAD R0, R7, c[0x0][0x1e8], RZ ;  /* 0x00007a0007007a24 */ /* 0x004fe200078e02ff */
        /* <DEDUP_REMOVED lines=10> */
.L_x_2083:
[----:B--2---:R-:W-:Y:S05]  /*23b90*/  BSYNC B0 ;  /* 0x0000000000007941 */ /* 0x004fea0003800000 */
.L_x_2082:
[----:B------:R-:W-:Y:S01]  /*23ba0*/  LEA.HI.SX32 R0, R13, 0x10, 0x1d ;  /* 0x000000100d007811 */ /* 0x000fe200078feaff */
        /* <DEDUP_REMOVED lines=17> */
.L_x_2085:
[----:B------:R-:W-:Y:S05]  /*23cc0*/  BSYNC B0 ;  /* 0x0000000000007941 */ /* 0x000fea0003800000 */
.L_x_2084:
        /* <DEDUP_REMOVED lines=18> */
.L_x_2087:
[----:B------:R-:W-:Y:S05]  /*23df0*/  BSYNC B0 ;  /* 0x0000000000007941 */ /* 0x000fea0003800000 */
.L_x_2086:
        /* <DEDUP_REMOVED lines=18> */
.L_x_2089:
[----:B------:R-:W-:Y:S05]  /*23f20*/  BSYNC B0 ;  /* 0x0000000000007941 */ /* 0x000fea0003800000 */
.L_x_2088:
        /* <DEDUP_REMOVED lines=18> */
.L_x_2091:
[----:B------:R-:W-:Y:S05]  /*24050*/  BSYNC B0 ;  /* 0x0000000000007941 */ /* 0x000fea0003800000 */
.L_x_2090:
        /* <DEDUP_REMOVED lines=18> */
.L_x_2093:
[----:B------:R-:W-:Y:S05]  /*24180*/  BSYNC B0 ;  /* 0x0000000000007941 */ /* 0x000fea0003800000 */
.L_x_2092:
        /* <DEDUP_REMOVED lines=18> */
.L_x_2095:
[----:B------:R-:W-:Y:S05]  /*242b0*/  BSYNC B0 ;  /* 0x0000000000007941 */ /* 0x000fea0003800000 */
.L_x_2094:
[----:B------:R-:W-:-:S04]  /*242c0*/  LEA.HI.SX32 R0, R13, 0x70, 0x1d ;  /* 0x000000700d007811 */ /* 0x000fc800078feaff */
        /* <DEDUP_REMOVED lines=18> */
.L_x_2096:
        /* <DEDUP_REMOVED lines=9> */
.L_x_2407:


//--------------------- .text._ZN5flash16flash_fwd_kernelI23Flash_fwd_kernel_traitsILi128ELi128ELi32ELi4ELb0ELb0EN7cutlass6half_tE19Flash_kernel_traitsILi128ELi128ELi32ELi4ES3_EELb0ELb0ELb1ELb0ELb0ELb0ELb1ELb0EEEvNS_16Flash_fwd_paramsE --------------------------
	.section	.text._ZN5flash16flash_fwd_kernelI23Flash_fwd_kernel_traitsILi128ELi128ELi32ELi4ELb0ELb0EN7cutlass6half_tE19Flash_kernel_traitsILi128ELi128ELi32ELi4ES3_EELb0ELb0ELb1ELb0ELb0ELb0ELb1ELb0EEEvNS_16Flash_fwd_paramsE,"ax",@progbits
	.sectioninfo	@"SHI_REGISTERS=255"
	.align	128
        .global         _ZN5flash16flash_fwd_kernelI23Flash_fwd_kernel_traitsILi128ELi128ELi32ELi4ELb0ELb0EN7cutlass6half_tE19Flash_kernel_traitsILi128ELi128ELi32ELi4ES3_EELb0ELb0ELb1ELb0ELb0ELb0ELb1ELb0EEEvNS_16Flash_fwd_paramsE
        .type           _ZN5flash16flash_fwd_kernelI23Flash_fwd_kernel_traitsILi128ELi128ELi32ELi4ELb0ELb0EN7cutlass6half_tE19Flash_kernel_traitsILi128ELi128ELi32ELi4ES3_EELb0ELb0ELb1ELb0ELb0ELb0ELb1ELb0EEEvNS_16Flash_fwd_paramsE,@function
        .size           _ZN5flash16flash_fwd_kernelI23Flash_fwd_kernel_traitsILi128ELi128ELi32ELi4ELb0ELb0EN7cutlass6half_tE19Flash_kernel_traitsILi128ELi128ELi32ELi4ES3_EELb0ELb0ELb1ELb0ELb0ELb0ELb1ELb0EEEvNS_16Flash_fwd_paramsE,(.L_x_2408 - _ZN5flash16flash_fwd_kernelI23Flash_fwd_kernel_traitsILi128ELi128ELi32ELi4ELb0ELb0EN7cutlass6half_tE19Flash_kernel_traitsILi128ELi128ELi32ELi4ES3_EELb0ELb0ELb1ELb0ELb0ELb0ELb1ELb0EEEvNS_16Flash_fwd_paramsE)
        .other          _ZN5flash16flash_fwd_kernelI23Flash_fwd_kernel_traitsILi128ELi128ELi32ELi4ELb0ELb0EN7cutlass6half_tE19Flash_kernel_traitsILi128ELi128ELi32ELi4ES3_EELb0ELb0ELb1ELb0ELb0ELb0ELb1ELb0EEEvNS_16Flash_fwd_paramsE,@"STO_CUDA_ENTRY STV_DEFAULT"
_ZN5flash16flash_fwd_kernelI23Flash_fwd_kernel_traitsILi128ELi128ELi32ELi4ELb0ELb0EN7cutlass6half_tE19Flash_kernel_traitsILi128ELi128ELi32ELi4ES3_EELb0ELb0ELb1ELb0ELb0ELb0ELb1ELb0EEEvNS_16Flash_fwd_paramsE:
.text._ZN5flash16flash_fwd_kernelI23Flash_fwd_kernel_traitsILi128ELi128ELi32ELi4ELb0ELb0EN7cutlass6half_tE19Flash_kernel_traitsILi128ELi128ELi32ELi4ES3_EELb0ELb0ELb1ELb0ELb0ELb0ELb1ELb0EEEvNS_16Flash_fwd_paramsE:
        /* <DEDUP_REMOVED lines=56> */
.L_x_2097:
[----:B------:R-:W-:Y:S02]  /*0380*/  ULDC UR7, c[0x0][0x218] ;  /* 0x0000860000077ab9 */ /* 0x000fe40000000800 */
.L_x_2098:
        /* <DEDUP_REMOVED lines=120> */
.L_x_2101:
[----:B------:R-:W-:Y:S05]  /*0b10*/  BSYNC B0 ;  /* 0x0000000000007941 */ /* 0x000fea0003800000 */
.L_x_2100:
        /* <DEDUP_REMOVED lines=18> */
.L_x_2103:
[----:B------:R-:W-:Y:S05]  /*0c40*/  BSYNC B0 ;  /* 0x0000000000007941 */ /* 0x000fea0003800000 */
.L_x_2102:
        /* <DEDUP_REMOVED lines=18> */
.L_x_2105:
[----:B------:R-:W-:Y:S05]  /*0d70*/  BSYNC B0 ;  /* 0x0000000000007941 */ /* 0x000fea0003800000 */
.L_x_2104:
        /* <DEDUP_REMOVED lines=18> */
.L_x_2107:
[----:B------:R-:W-:Y:S05]  /*0ea0*/  BSYNC B0 ;  /* 0x0000000000007941 */ /* 0x000fea0003800000 */
.L_x_2106:
        /* <DEDUP_REMOVED lines=18> */
.L_x_2109:
[----:B------:R-:W-:Y:S05]  /*0fd0*/  BSYNC B0 ;  /* 0x0000000000007941 */ /* 0x000fea0003800000 */
.L_x_2108:
        /* <DEDUP_REMOVED lines=18> */
.L_x_2111:
[----:B------:R-:W-:Y:S05]  /*1100*/  BSYNC B0 ;  /* 0x0000000000007941 */ /* 0x000fea0003800000 */
.L_x_2110:
        /* <DEDUP_REMOVED lines=18> */
.L_x_2113:
[----:B------:R-:W-:Y:S05]  /*1230*/  BSYNC B0 ;  /* 0x0000000000007941 */ /* 0x000fea0003800000 */
.L_x_2112:
        /* <DEDUP_REMOVED lines=18> */
.L_x_2115:
[----:B------:R-:W-:Y:S05]  /*1360*/  BSYNC B0 ;  /* 0x0000000000007941 */ /* 0x000fea0003800000 */
.L_x_2114:
        /* <DEDUP_REMOVED lines=67> */
.L_x_2099:
        /* <DEDUP_REMOVED lines=33> */
.L_x_2116:
        /* <DEDUP_REMOVED lines=46> */
.L_x_2117:
        /* <DEDUP_REMOVED lines=96> */
.L_x_2119:
[----:B------:R-:W-:Y:S05]  /*2290*/  BSYNC B0 ;  /* 0x0000000000007941 */ /* 0x000fea0003800000 */
.L_x_2118:
        /* <DEDUP_REMOVED lines=29> */
.L_x_2121:
[----:B------:R-:W-:Y:S05]  /*2470*/  BSYNC B0 ;  /* 0x0000000000007941 */ /* 0x000fea0003800000 */
.L_x_2120:
        /* <DEDUP_REMOVED lines=29> */
.L_x_2123:
[----:B------:R-:W-:Y:S05]  /*2650*/  BSYNC B0 ;  /* 0x0000000000007941 */ /* 0x000fea0003800000 */
.L_x_2122:
        /* <DEDUP_REMOVED lines=29> */
.L_x_2125:
[----:B------:R-:W-:Y:S05]  /*2830*/  BSYNC B0 ;  /* 0x0000000000007941 */ /* 0x000fea0003800000 */
.L_x_2124:
        /* <DEDUP_REMOVED lines=29> */
.L_x_2127:
[----:B------:R-:W-:Y:S05]  /*2a10*/  BSYNC B0 ;  /* 0x0000000000007941 */ /* 0x000fea0003800000 */
.L_x_2126:
        /* <DEDUP_REMOVED lines=29> */
.L_x_2129:
[----:B------:R-:W-:Y:S05]  /*2bf0*/  BSYNC B0 ;  /* 0x0000000000007941 */ /* 0x000fea0003800000 */
.L_x_2128:
        /* <DEDUP_REMOVED lines=30> */
.L_x_2131:
[----:B------:R-:W-:Y:S05]  /*2de0*/  BSYNC B0 ;  /* 0x0000000000007941 */ /* 0x000fea0003800000 */
.L_x_2130:
        /* <DEDUP_REMOVED lines=34> */
.L_x_2133:
[----:B------:R-:W-:Y:S05]  /*3010*/  BSYNC B0 ;  /* 0x0000000000007941 */ /* 0x000fea0003800000 */
.L_x_2132:
        /* <DEDUP_REMOVED lines=32> */
.L_x_2135:
[----:B------:R-:W-:Y:S05]  /*3220*/  BSYNC B0 ;  /* 0x0000000000007941 */ /* 0x000fea0003800000 */
.L_x_2134:
        /* <DEDUP_REMOVED lines=28> */
.L_x_2137:
[----:B------:R-:W-:Y:S05]  /*33f0*/  BSYNC B0 ;  /* 0x0000000000007941 */ /* 0x000fea0003800000 */
.L_x_2136:
        /* <DEDUP_REMOVED lines=40> */
.L_x_2139:
[----:B------:R-:W-:Y:S05]  /*3680*/  BSYNC B0 ;  /* 0x0000000000007941 */ /* 0x000fea0003800000 */
.L_x_2138:
        /* <DEDUP_REMOVED lines=27> */
.L_x_2141:
[----:B------:R-:W-:Y:S05]  /*3840*/  BSYNC B0 ;  /* 0x0000000000007941 */ /* 0x000fea0003800000 */
.L_x_2140:
        /* <DEDUP_REMOVED lines=46> */
[----:B------:R-:W-:Y:S01]  /*3b30*/  LDSM.16.M88.4 R44, [R223] ;  /* 0x00000000df2c783b */ /* 0x000fe20000000200 */
[----:B------:R-:W-:Y:S01]  /*3b40*/  IADD3 R224, R223, 0x1800, RZ ;  /* 0x00001800dfe07810 */ /* 0x000fe20007ffe0ff */
[----:B------:R-:W-:-:S02]  /*3b50*/  IMAD.IADD R221, R212, 0x1, R2 ;  /* 0x00000001d4dd7824 */ /* 0x000fc400078e0202 */
[----:B------:R-:W3:Y:S01]  /*3b60*/  LDSM.16.M88.4 R16, [R216] ;  /* 0x00000000d810783b */ /* 0x000ee20000000200 */
[----:B------:R-:W-:-:S03]  /*3b70*/  IMAD.IADD R219, R2, 0x1, R223 ;  /* 0x0000000102db7824 */ /* 0x000fc600078e02df */
[----:B------:R-:W4:Y:S04]  /*3b80*/  LDSM.16.M88.4 R12, [R216+0x2000] ;  /* 0x00200000d80c783b */ /* 0x000f280000000200 */
[----:B------:R-:W3:Y:S04]  /*3b90*/  LDSM.16.M88.4 R48, [R223+0x800] ;  /* 0x00080000df30783b */ /* 0x000ee80000000200 */
[----:B------:R-:W-:Y:S04]  /*3ba0*/  LDSM.16.M88.4 R52, [R221+0x8000] ;  /* 0x00800000dd34783b */ /* 0x000fe80000000200 */
[----:B------:R-:W3:Y:S04]  /*3bb0*/  LDSM.16.M88.4 R40, [R222] ;  /* 0x00000000de28783b */ /* 0x000ee80000000200 */
[----:B------:R-:W-:Y:S01]  /*3bc0*/  LDSM.16.M88.4 R76, [R219] ;  /* 0x00000000db4c783b */ /* 0x000fe20000000200 */
[-C--:B-1----:R-:W-:Y:S03]  /*3bd0*/  HMMA.16816.F32 R32, R20, R24.reuse, RZ ;  /* 0x000000181420723c */ /* 0x082fe600000018ff */
[----:B------:R-:W-:Y:S04]  /*3be0*/  LDSM.16.M88.4 R36, [R220] ;  /* 0x00000000dc24783b */ /* 0x000fe80000000200 */
[----:B------:R-:W-:Y:S01]  /*3bf0*/  LDSM.16.M88.4 R92, [R221+0x9000] ;  /* 0x00900000dd5c783b */ /* 0x000fe20000000200 */
[C---:B--2---:R-:W-:Y:S08]  /*3c00*/  HMMA.16816.F32 R60, R8.reuse, R24, RZ ;  /* 0x00000018083c723c */ /* 0x044ff000000018ff */
[C---:B-----5:R-:W-:Y:S08]  /*3c10*/  HMMA.16816.F32 R64, R8.reuse, R28, RZ ;  /* 0x0000001c0840723c */ /* 0x060ff000000018ff */
[C---:B------:R-:W-:Y:S08]  /*3c20*/  HMMA.16816.F32 R68, R8.reuse, R26, RZ ;  /* 0x0000001a0844723c */ /* 0x040ff000000018ff */
[----:B------:R-:W-:Y:S01]  /*3c30*/  HMMA.16816.F32 R56, R8, R30, RZ ;  /* 0x0000001e0838723c */ /* 0x000fe200000018ff */
[----:B------:R-:W1:Y:S07]  /*3c40*/  LDSM.16.M88.4 R8, [R222+0x2000] ;  /* 0x00200000de08783b */ /* 0x000e6e0000000200 */
[----:B---3--:R-:W-:Y:S08]  /*3c50*/  HMMA.16816.F32 R32, R16, R44, R32 ;  /* 0x0000002c1020723c */ /* 0x008ff00000001820 */
[C---:B------:R-:W-:Y:S08]  /*3c60*/  HMMA.16816.F32 R72, R20.reuse, R28, RZ ;  /* 0x0000001c1448723c */ /* 0x040ff000000018ff */
[C---:B------:R-:W-:Y:S08]  /*3c70*/  HMMA.16816.F32 R24, R20.reuse, R26, RZ ;  /* 0x0000001a1418723c */ /* 0x040ff000000018ff */
[----:B------:R-:W-:Y:S01]  /*3c80*/  HMMA.16816.F32 R80, R20, R30, RZ ;  /* 0x0000001e1450723c */ /* 0x000fe200000018ff */
[----:B------:R-:W-:Y:S07]  /*3c90*/  LDSM.16.M88.4 R28, [R214+0x4000] ;  /* 0x00400000d61c783b */ /* 0x000fee0000000200 */
[C---:B----4-:R-:W-:Y:S08]  /*3ca0*/  HMMA.16816.F32 R20, R12.reuse, R44, R60 ;  /* 0x0000002c0c14723c */ /* 0x050ff0000000183c */
[C---:B------:R-:W-:Y:S08]  /*3cb0*/  HMMA.16816.F32 R64, R12.reuse, R48, R64 ;  /* 0x000000300c40723c */ /* 0x040ff00000001840 */
[C---:B------:R-:W-:Y:S08]  /*3cc0*/  HMMA.16816.F32 R68, R12.reuse, R46, R68 ;  /* 0x0000002e0c44723c */ /* 0x040ff00000001844 */
[----:B------:R-:W-:Y:S01]  /*3cd0*/  HMMA.16816.F32 R88, R12, R50, R56 ;  /* 0x000000320c58723c */ /* 0x000fe20000001838 */
[----:B------:R-:W-:Y:S07]  /*3ce0*/  LDSM.16.M88.4 R56, [R221+0x8800] ;  /* 0x00880000dd38783b */ /* 0x000fee0000000200 */
[----:B------:R-:W-:Y:S01]  /*3cf0*/  HMMA.16816.F32 R12, R40, R52, R32 ;  /* 0x00000034280c723c */ /* 0x000fe20000001820 */
[----:B------:R-:W2:Y:S07]  /*3d00*/  LDSM.16.M88.4 R32, [R220+0x2000] ;  /* 0x00200000dc20783b */ /* 0x000eae0000000200 */
[C---:B------:R-:W-:Y:S01]  /*3d10*/  HMMA.16816.F32 R84, R16.reuse, R48, R72 ;  /* 0x000000301054723c */ /* 0x040fe20000001848 */
[----:B------:R-:W3:Y:S07]  /*3d20*/  LDSM.16.M88.4 R72, [R212+0x9000] ;  /* 0x00900000d448783b */ /* 0x000eee0000000200 */
[----:B------:R-:W-:Y:S01]  /*3d30*/  HMMA.16816.F32 R60, R16, R46, R24 ;  /* 0x0000002e103c723c */ /* 0x000fe20000001818 */
[----:B------:R-:W4:Y:S07]  /*3d40*/  LDSM.16.M88.4 R24, [R214+0x6000] ;  /* 0x00600000d618783b */ /* 0x000f2e0000000200 */
[----:B-1----:R-:W-:Y:S01]  /*3d50*/  HMMA.16816.F32 R44, R8, R52, R20 ;  /* 0x00000034082c723c */ /* 0x002fe20000001814 */
[----:B------:R-:W-:Y:S07]  /*3d60*/  LDSM.16.M88.4 R20, [R216+0x4000] ;  /* 0x00400000d814783b */ /* 0x000fee0000000200 */
[----:B------:R-:W-:Y:S08]  /*3d70*/  HMMA.16816.F32 R12, R36, R76, R12 ;  /* 0x0000004c240c723c */ /* 0x000ff0000000180c */
[----:B------:R-:W-:Y:S01]  /*3d80*/  HMMA.16816.F32 R80, R16, R50, R80 ;  /* 0x000000321050723c */ /* 0x000fe20000001850 */
[----:B------:R-:W1:Y:S04]  /*3d90*/  LDSM.16.M88.4 R48, [R223+0x1000] ;  /* 0x00100000df30783b */ /* 0x000e680000000200 */
[----:B------:R-:W5:Y:S03]  /*3da0*/  LDSM.16.M88.4 R16, [R216+0x6000] ;  /* 0x00600000d810783b */ /* 0x000f660000000200 */
[-C--:B------:R-:W-:Y:S08]  /*3db0*/  HMMA.16816.F32 R96, R8, R54.reuse, R68 ;  /* 0x000000360860723c */ /* 0x080ff00000001844 */
[----:B------:R-:W-:Y:S01]  /*3dc0*/  HMMA.16816.F32 R68, R40, R54, R60 ;  /* 0x000000362844723c */ /* 0x000fe2000000183c */
[----:B------:R-:W1:Y:S07]  /*3dd0*/  LDSM.16.M88.4 R52, [R219+0x800] ;  /* 0x00080000db34783b */ /* 0x000e6e0000000200 */
[----:B--2---:R-:W-:Y:S08]  /*3de0*/  HMMA.16816.F32 R60, R32, R76, R44 ;  /* 0x0000004c203c723c */ /* 0x004ff0000000182c */
[----:B---3--:R-:W-:Y:S01]  /*3df0*/  HMMA.16816.F32 R44, R28, R72, R12 ;  /* 0x000000481c2c723c */ /* 0x008fe2000000180c */
[----:B------:R-:W2:Y:S07]  /*3e00*/  LDSM.16.M88.4 R12, [R222+0x4000] ;  /* 0x00400000de0c783b */ /* 0x000eae0000000200 */
[----:B------:R-:W-:Y:S08]  /*3e10*/  HMMA.16816.F32 R104, R8, R56, R64 ;  /* 0x000000380868723c */ /* 0x000ff00000001840 */
[----:B----4-:R-:W-:Y:S08]  /*3e20*/  HMMA.16816.F32 R64, R24, R72, R60 ;  /* 0x000000481840723c */ /* 0x010ff0000000183c */
[----:B------:R-:W-:Y:S08]  /*3e30*/  HMMA.16816.F32 R68, R36, R78, R68 ;  /* 0x0000004e2444723c */ /* 0x000ff00000001844 */
[----:B------:R-:W-:Y:S01]  /*3e40*/  HMMA.16816.F32 R112, R8, R58, R88 ;  /* 0x0000003a0870723c */ /* 0x000fe20000001858 */
[----:B------:R-:W3:Y:S04]  /*3e50*/  LDSM.16.M88.4 R8, [R222+0x6000] ;  /* 0x00600000de08783b */ /* 0x000ee80000000200 */
[----:B------:R-:W-:Y:S03]  /*3e60*/  LDSM.16.M88.4 R88, [R219+0x1000] ;  /* 0x00100000db58783b */ /* 0x000fe60000000200 */
[----:B------:R-:W-:Y:S08]  /*3e70*/  HMMA.16816.F32 R108, R40, R56, R84 ;  /* 0x00000038286c723c */ /* 0x000ff00000001854 */
[----:B-1----:R-:W-:Y:S01]  /*3e80*/  HMMA.16816.F32 R60, R20, R48, R44 ;  /* 0x00000030143c723c */ /* 0x002fe2000000182c */
[----:B------:R-:W1:Y:S07]  /*3e90*/  LDSM.16.M88.4 R44, [R212+0x9800] ;  /* 0x00980000d42c783b */ /* 0x000e6e0000000200 */
[----:B------:R-:W-:Y:S01]  /*3ea0*/  HMMA.16816.F32 R80, R40, R58, R80 ;  /* 0x0000003a2850723c */ /* 0x000fe20000001850 */
[----:B------:R-:W-:Y:S04]  /*3eb0*/  LDSM.16.M88.4 R40, [R223+0x1800] ;  /* 0x00180000df28783b */ /* 0x000fe80000000200 */
[----:B------:R-:W-:Y:S03]  /*3ec0*/  LDSM.16.M88.4 R56, [R220+0x4000] ;  /* 0x00400000dc38783b */ /* 0x000fe60000000200 */
[----:B------:R-:W-:Y:S08]  /*3ed0*/  HMMA.16816.F32 R96, R32, R78, R96 ;  /* 0x0000004e2060723c */ /* 0x000ff00000001860 */
[----:B-----5:R-:W-:Y:S08]  /*3ee0*/  HMMA.16816.F32 R84, R16, R48, R64 ;  /* 0x000000301054723c */ /* 0x020ff00000001840 */
[----:B------:R-:W-:Y:S08]  /*3ef0*/  HMMA.16816.F32 R100, R28, R74, R68 ;  /* 0x0000004a1c64723c */ /* 0x000ff00000001844 */
[----:B------:R-:W-:Y:S08]  /*3f00*/  HMMA.16816.F32 R68, R32, R54, R112 ;  /* 0x000000362044723c */ /* 0x000ff00000001870 */
[----:B------:R-:W-:Y:S08]  /*3f10*/  HMMA.16816.F32 R64, R36, R52, R108 ;  /* 0x000000342440723c */ /* 0x000ff0000000186c */
[----:B--2---:R-:W-:Y:S01]  /*3f20*/  HMMA.16816.F32 R76, R12, R92, R60 ;  /* 0x0000005c0c4c723c */ /* 0x004fe2000000183c */
[----:B------:R-:W2:Y:S07]  /*3f30*/  LDSM.16.M88.4 R60, [R220+0x6000] ;  /* 0x00600000dc3c783b */ /* 0x000eae0000000200 */
[----:B------:R-:W-:Y:S08]  /*3f40*/  HMMA.16816.F32 R104, R32, R52, R104 ;  /* 0x000000342068723c */ /* 0x000ff00000001868 */
[----:B------:R-:W-:Y:S08]  /*3f50*/  HMMA.16816.F32 R36, R36, R54, R80 ;  /* 0x000000362424723c */ /* 0x000ff00000001850 */
[----:B------:R-:W-:Y:S08]  /*3f60*/  HMMA.16816.F32 R52, R24, R74, R96 ;  /* 0x0000004a1834723c */ /* 0x000ff00000001860 */
[----:B---3--:R-:W-:Y:S08]  /*3f70*/  HMMA.16816.F32 R32, R8, R92, R84 ;  /* 0x0000005c0820723c */ /* 0x008ff00000001854 */
[----:B------:R-:W-:Y:S08]  /*3f80*/  HMMA.16816.F32 R84, R20, R50, R100 ;  /* 0x000000321454723c */ /* 0x000ff00000001864 */
[----:B-1----:R-:W-:Y:S08]  /*3f90*/  HMMA.16816.F32 R72, R24, R46, R68 ;  /* 0x0000002e1848723c */ /* 0x002ff00000001844 */
[-C--:B------:R-:W-:Y:S08]  /*3fa0*/  HMMA.16816.F32 R68, R28, R44.reuse, R64 ;  /* 0x0000002c1c44723c */ /* 0x080ff00000001840 */
[----:B------:R-:W-:Y:S01]  /*3fb0*/  HMMA.16816.F32 R80, R24, R44, R104 ;  /* 0x0000002c1850723c */ /* 0x000fe20000001868 */
[----:B------:R-:W1:Y:S07]  /*3fc0*/  LDSM.16.M88.4 R24, [R221+0x9800] ;  /* 0x00980000dd18783b */ /* 0x000e6e0000000200 */
[----:B------:R-:W-:Y:S08]  /*3fd0*/  HMMA.16816.F32 R64, R16, R50, R52 ;  /* 0x000000321040723c */ /* 0x000ff00000001834 */
[----:B------:R-:W-:Y:S08]  /*3fe0*/  HMMA.16816.F32 R28, R28, R46, R36 ;  /* 0x0000002e1c1c723c */ /* 0x000ff00000001824 */
[----:B--2---:R-:W-:Y:S08]  /*3ff0*/  HMMA.16816.F32 R48, R60, R88, R32 ;  /* 0x000000583c30723c */ /* 0x004ff00000001820 */
[----:B------:R-:W-:Y:S08]  /*4000*/  HMMA.16816.F32 R32, R12, R94, R84 ;  /* 0x0000005e0c20723c */ /* 0x000ff00000001854 */
[----:B------:R-:W-:Y:S08]  /*4010*/  HMMA.16816.F32 R36, R20, R40, R68 ;  /* 0x000000281424723c */ /* 0x000ff00000001844 */
[----:B------:R-:W-:Y:S01]  /*4020*/  HMMA.16816.F32 R76, R56, R88, R76 ;  /* 0x00000058384c723c */ /* 0x000fe2000000184c */
[----:B------:R-:W-:-:S02]  /*4030*/  FMUL.FTZ R48, R48, c[0x0][0x2ec] ;  /* 0x0000bb0030307a20 */ /* 0x000fc40000410000 */
[----:B------:R-:W-:-:S04]  /*4040*/  FMUL.FTZ R49, R49, c[0x0][0x2ec] ;  /* 0x0000bb0031317a20 */ /* 0x000fc80000410000 */
[----:B------:R-:W-:Y:S01]  /*4050*/  MUFU.TANH R48, R48 ;  /* 0x0000003000307308 */ /* 0x000fe20000002400 */
[C---:B------:R-:W-:Y:S07]  /*4060*/  HMMA.16816.F32 R52, R16.reuse, R40, R80 ;  /* 0x000000281034723c */ /* 0x040fee0000001850 */
[----:B------:R-:W-:Y:S01]  /*4070*/  MUFU.TANH R49, R49 ;  /* 0x0000003100317308 */ /* 0x000fe20000002400 */
[-C--:B------:R-:W-:Y:S08]  /*4080*/  HMMA.16816.F32 R44, R16, R42.reuse, R72 ;  /* 0x0000002a102c723c */ /* 0x080ff00000001848 */
[----:B------:R-:W-:Y:S01]  /*4090*/  HMMA.16816.F32 R28, R20, R42, R28 ;  /* 0x0000002a141c723c */ /* 0x000fe2000000181c */
[----:B------:R-:W-:-:S02]  /*40a0*/  FMUL.FTZ R2, R78, c[0x0][0x2ec] ;  /* 0x0000bb004e027a20 */ /* 0x000fc40000410000 */
[----:B------:R-:W-:Y:S02]  /*40b0*/  FMUL.FTZ R76, R76, c[0x0][0x2ec] ;  /* 0x0000bb004c4c7a20 */ /* 0x000fe40000410000 */
[----:B------:R2:W-:Y:S01]  /*40c0*/  MUFU.TANH R68, R2 ;  /* 0x0000000200447308 */ /* 0x0005e20000002400 */
[----:B------:R-:W-:Y:S02]  /*40d0*/  FMUL.FTZ R77, R77, c[0x0][0x2ec] ;  /* 0x0000bb004d4d7a20 */ /* 0x000fe40000410000 */
[----:B------:R-:W-:Y:S05]  /*40e0*/  HMMA.16816.F32 R16, R8, R94, R64 ;  /* 0x0000005e0810723c */ /* 0x000fea0000001840 */
[----:B------:R-:W3:Y:S03]  /*40f0*/  MUFU.TANH R80, R76 ;  /* 0x0000004c00507308 */ /* 0x000ee60000002400 */
[----:B------:R-:W-:Y:S01]  /*4100*/  HMMA.16816.F32 R20, R56, R90, R32 ;  /* 0x0000005a3814723c */ /* 0x000fe20000001820 */
[----:B--2---:R-:W-:-:S04]  /*4110*/  FMUL.FTZ R2, R79, c[0x0][0x2ec] ;  /* 0x0000bb004f027a20 */ /* 0x004fc80000410000 */
[----:B------:R-:W-:Y:S03]  /*4120*/  MUFU.TANH R72, R77 ;  /* 0x0000004d00487308 */ /* 0x000fe60000002400 */
[----:B-1----:R-:W-:Y:S01]  /*4130*/  HMMA.16816.F32 R32, R12, R24, R36 ;  /* 0x000000180c20723c */ /* 0x002fe20000001824 */
[----:B------:R-:W1:Y:S01]  /*4140*/  LDSM.16.M88.4 R36, [R219+0x1800] ;  /* 0x00180000db24783b */ /* 0x000e620000000200 */
[----:B------:R-:W-:-:S04]  /*4150*/  DEPBAR.LE SB0, 0x0 ;  /* 0x000080000000791a */ /* 0x000fc80000000000 */
[----:B------:R2:W4:Y:S02]  /*4160*/  MUFU.TANH R92, R2 ;  /* 0x00000002005c7308 */ /* 0x0005240000002400 */
[C---:B------:R-:W-:Y:S08]  /*4170*/  HMMA.16816.F32 R52, R8.reuse, R24, R52 ;  /* 0x000000180834723c */ /* 0x040ff00000001834 */
[----:B------:R-:W-:Y:S01]  /*4180*/  HMMA.16816.F32 R44, R8, R26, R44 ;  /* 0x0000001a082c723c */ /* 0x000fe2000000182c */
[----:B------:R-:W-:-:S04]  /*4190*/  FMUL.FTZ R5, R23, c[0x0][0x2ec] ;  /* 0x0000bb0017057a20 */ /* 0x000fc80000410000 */
[----:B------:R-:W-:Y:S01]  /*41a0*/  MUFU.TANH R40, R5 ;  /* 0x0000000500287308 */ /* 0x000fe20000002400 */
[----:B--2---:R-:W-:Y:S02]  /*41b0*/  FMUL.FTZ R2, R50, c[0x0][0x2ec] ;  /* 0x0000bb0032027a20 */ /* 0x004fe40000410000 */
[----:B------:R-:W-:Y:S05]  /*41c0*/  HMMA.16816.F32 R8, R60, R90, R16 ;  /* 0x0000005a3c08723c */ /* 0x000fea0000001810 */
[----:B------:R2:W-:Y:S03]  /*41d0*/  MUFU.TANH R41, R2 ;  /* 0x0000000200297308 */ /* 0x0005e60000002400 */
[----:B------:R-:W-:Y:S08]  /*41e0*/  HMMA.16816.F32 R28, R12, R26, R28 ;  /* 0x0000001a0c1c723c */ /* 0x000ff0000000181c */
[----:B-1----:R-:W-:Y:S01]  /*41f0*/  HMMA.16816.F32 R12, R56, R36, R32 ;  /* 0x00000024380c723c */ /* 0x002fe20000001820 */
[----:B--2---:R-:W-:-:S07]  /*4200*/  FMUL.FTZ R2, R51, c[0x0][0x2ec] ;  /* 0x0000bb0033027a20 */ /* 0x004fce0000410000 */
[----:B------:R-:W-:Y:S01]  /*4210*/  FMUL.FTZ R5, R8, c[0x0][0x2ec] ;  /* 0x0000bb0008057a20 */ /* 0x000fe20000410000 */
[----:B------:R1:W2:Y:S01]  /*4220*/  MUFU.TANH R42, R2 ;  /* 0x00000002002a7308 */ /* 0x0002a20000002400 */
[----:B------:R-:W-:Y:S02]  /*4230*/  FMUL.FTZ R16, R9, c[0x0][0x2ec] ;  /* 0x0000bb0009107a20 */ /* 0x000fe40000410000 */
[----:B------:R-:W-:Y:S02]  /*4240*/  FMUL.FTZ R17, R10, c[0x0][0x2ec] ;  /* 0x0000bb000a117a20 */ /* 0x000fe40000410000 */
[----:B------:R-:W-:-:S03]  /*4250*/  FMUL.FTZ R11, R11, c[0x0][0x2ec] ;  /* 0x0000bb000b0b7a20 */ /* 0x000fc60000410000 */
[----:B------:R-:W-:Y:S01]  /*4260*/  MUFU.TANH R35, R16 ;  /* 0x0000001000237308 */ /* 0x000fe20000002400 */
[----:B-1----:R-:W-:-:S07]  /*4270*/  FMUL.FTZ R2, R20, c[0x0][0x2ec] ;  /* 0x0000bb0014027a20 */ /* 0x002fce0000410000 */
[----:B------:R-:W-:Y:S08]  /*4280*/  MUFU.TANH R19, R11 ;  /* 0x0000000b00137308 */ /* 0x000ff00000002400 */
[----:B------:R1:W5:Y:S08]  /*4290*/  MUFU.TANH R78, R2 ;  /* 0x00000002004e7308 */ /* 0x0003700000002400 */
[----:B------:R-:W-:Y:S01]  /*42a0*/  MUFU.TANH R20, R5 ;  /* 0x0000000500147308 */ /* 0x000fe20000002400 */
[----:B-1----:R-:W-:-:S07]  /*42b0*/  FMUL.FTZ R2, R21, c[0x0][0x2ec] ;  /* 0x0000bb0015027a20 */ /* 0x002fce0000410000 */
[----:B------:R-:W-:Y:S08]  /*42c0*/  MUFU.TANH R16, R17 ;  /* 0x0000001100107308 */ /* 0x000ff00000002400 */
[----:B------:R1:W-:Y:S02]  /*42d0*/  MUFU.TANH R76, R2 ;  /* 0x00000002004c7308 */ /* 0x0003e40000002400 */
[----:B-1----:R-:W-:Y:S01]  /*42e0*/  LEA.HI R2, R3, R116, RZ, 0x2 ;  /* 0x0000007403027211 */ /* 0x002fe200078f10ff */
[----:B------:R-:W-:-:S03]  /*42f0*/  FMUL.FTZ R3, R22, c[0x0][0x2ec] ;  /* 0x0000bb0016037a20 */ /* 0x000fc60000410000 */
[----:B------:R-:W-:Y:S02]  /*4300*/  LOP3.LUT R2, R2, 0xfffffffc, RZ, 0xc0, !PT ;  /* 0xfffffffc02027812 */ /* 0x000fe400078ec0ff */
[----:B------:R1:W1:Y:S03]  /*4310*/  MUFU.TANH R23, R3 ;  /* 0x0000000300177308 */ /* 0x0002660000002400 */
[----:B------:R-:W-:-:S05]  /*4320*/  IMAD.IADD R2, R116, 0x1, -R2 ;  /* 0x0000000174027824 */ /* 0x000fca00078e0a02 */
[----:B------:R2:W-:Y:S01]  /*4330*/  STL [R1+0x54], R2 ;  /* 0x0000540201007387 */ /* 0x0005e20000100800 */
[----:B-1----:R-:W-:-:S05]  /*4340*/  LEA R3, R116, UR18, 0x4 ;  /* 0x0000001274037c11 */ /* 0x002fca000f8e20ff */
[----:B------:R-:W-:-:S05]  /*4350*/  IMAD.IADD R3, R118, 0x1, R3 ;  /* 0x0000000176037824 */ /* 0x000fca00078e0203 */
[C---:B------:R-:W-:Y:S02]  /*4360*/  IADD3 R8, R3.reuse, UR5, RZ ;  /* 0x0000000503087c10 */ /* 0x040fe4000fffe0ff */
[C---:B------:R-:W-:Y:S02]  /*4370*/  IADD3 R9, R3.reuse, UR4, RZ ;  /* 0x0000000403097c10 */ /* 0x040fe4000fffe0ff */
[C---:B------:R-:W-:Y:S02]  /*4380*/  IADD3 R7, R3.reuse, 0x8, RZ ;  /* 0x0000000803077810 */ /* 0x040fe40007ffe0ff */
[C---:B------:R-:W-:Y:S02]  /*4390*/  IADD3 R6, R3.reuse, 0x40, RZ ;  /* 0x0000004003067810 */ /* 0x040fe40007ffe0ff */
[----:B------:R-:W-:Y:S01]  /*43a0*/  IADD3 R5, R3, 0x48, RZ ;  /* 0x0000004803057810 */ /* 0x000fe20007ffe0ff */
[----:B--2---:R-:W-:Y:S01]  /*43b0*/  IMAD.U32 R2, RZ, RZ, UR21 ;  /* 0x00000015ff027e24 */ /* 0x004fe2000f8e00ff */
[----:B------:R-:W-:-:S02]  /*43c0*/  IMNMX R231, RZ, R8, !PT ;  /* 0x00000008ffe77217 */ /* 0x000fc40007800200 */
[----:B------:R-:W-:Y:S01]  /*43d0*/  IMNMX R235, R9, UR19, PT ;  /* 0x0000001309eb7c17 */ /* 0x000fe2000b800200 */
[----:B------:R-:W-:Y:S01]  /*43e0*/  IMAD R2, R2, 0x20, R117 ;  /* 0x0000002002027824 */ /* 0x000fe200078e0275 */
[----:B------:R-:W-:Y:S02]  /*43f0*/  IADD3 R8, R7, UR5, RZ ;  /* 0x0000000507087c10 */ /* 0x000fe4000fffe0ff */
[----:B------:R-:W-:Y:S02]  /*4400*/  IADD3 R9, R6, UR5, RZ ;  /* 0x0000000506097c10 */ /* 0x000fe4000fffe0ff */
[----:B------:R-:W-:Y:S02]  /*4410*/  IADD3 R10, R5, UR5, RZ ;  /* 0x00000005050a7c10 */ /* 0x000fe4000fffe0ff */
[----:B------:R-:W-:Y:S02]  /*4420*/  IMNMX R230, RZ, R8, !PT ;  /* 0x00000008ffe67217 */ /* 0x000fe40007800200 */
[----:B------:R-:W-:-:S02]  /*4430*/  IMNMX R229, RZ, R9, !PT ;  /* 0x00000009ffe57217 */ /* 0x000fc40007800200 */
[----:B------:R-:W-:Y:S02]  /*4440*/  IMNMX R228, RZ, R10, !PT ;  /* 0x0000000affe47217 */ /* 0x000fe40007800200 */
[----:B------:R-:W-:Y:S01]  /*4450*/  IADD3 R5, R5, UR4, RZ ;  /* 0x0000000405057c10 */ /* 0x000fe2000fffe0ff */
[----:B------:R-:W-:Y:S01]  /*4460*/  HMMA.16816.F32 R8, R60, R36, R52 ;  /* 0x000000243c08723c */ /* 0x000fe20000001834 */
[----:B------:R-:W-:Y:S01]  /*4470*/  BAR.SYNC.DEFER_BLOCKING 0x0 ;  /* 0x0000000000007b1d */ /* 0x000fe20000010000 */
[----:B------:R-:W-:Y:S02]  /*4480*/  ISETP.GE.AND P6, PT, R2, R235, PT ;  /* 0x000000eb0200720c */ /* 0x000fe40003fc6270 */
[----:B------:R-:W-:Y:S02]  /*4490*/  IADD3 R7, R7, UR4, RZ ;  /* 0x0000000407077c10 */ /* 0x000fe4000fffe0ff */
[----:B------:R-:W-:Y:S02]  /*44a0*/  IADD3 R6, R6, UR4, RZ ;  /* 0x0000000406067c10 */ /* 0x000fe4000fffe0ff */
[----:B------:R-:W-:Y:S01]  /*44b0*/  IMNMX R232, R5, UR19, PT ;  /* 0x0000001305e87c17 */ /* 0x000fe2000b800200 */
[----:B------:R-:W-:Y:S01]  /*44c0*/  FMUL.FTZ R5, R12, c[0x0][0x2ec] ;  /* 0x0000bb000c057a20 */ /* 0x000fe20000410000 */
[----:B------:R-:W-:-:S02]  /*44d0*/  ISETP.LT.OR P6, PT, R2, R231, P6 ;  /* 0x000000e70200720c */ /* 0x000fc400037c1670 */
[----:B------:R-:W-:Y:S01]  /*44e0*/  IADD3 R3, R2, 0x1, RZ ;  /* 0x0000000102037810 */ /* 0x000fe20007ffe0ff */
[----:B------:R1:W-:Y:S01]  /*44f0*/  MUFU.TANH R34, R5 ;  /* 0x0000000500227308 */ /* 0x0003e20000002400 */
[----:B------:R-:W-:Y:S02]  /*4500*/  IMNMX R234, R7, UR19, PT ;  /* 0x0000001307ea7c17 */ /* 0x000fe4000b800200 */
[----:B------:R-:W-:Y:S02]  /*4510*/  IMNMX R233, R6, UR19, PT ;  /* 0x0000001306e97c17 */ /* 0x000fe4000b800200 */
[----:B---3--:R-:W-:Y:S02]  /*4520*/  FSEL R77, R80, -INF , !P6 ;  /* 0xff800000504d7808 */ /* 0x008fe40007000000 */
[C---:B------:R-:W-:Y:S02]  /*4530*/  ISETP.GE.AND P0, PT, R3.reuse, R235, PT ;  /* 0x000000eb0300720c */ /* 0x040fe40003f06270 */
[----:B------:R-:W-:-:S02]  /*4540*/  ISETP.GE.AND P4, PT, R3, R234, PT ;  /* 0x000000ea0300720c */ /* 0x000fc40003f86270 */
[CC--:B------:R-:W-:Y:S01]  /*4550*/  ISETP.GE.AND P5, PT, R3.reuse, R233.reuse, PT ;  /* 0x000000e90300720c */ /* 0x0c0fe20003fa6270 */
[----:B------:R-:W-:Y:S01]  /*4560*/  FMUL.FTZ R6, R8, c[0x0][0x2ec] ;  /* 0x0000bb0008067a20 */ /* 0x000fe20000410000 */
[----:B------:R-:W-:Y:S02]  /*4570*/  ISETP.GE.AND P2, PT, R3, R232, PT ;  /* 0x000000e80300720c */ /* 0x000fe40003f46270 */
[----:B------:R-:W-:Y:S01]  /*4580*/  ISETP.GE.AND P6, PT, R2, R233, PT ;  /* 0x000000e90200720c */ /* 0x000fe20003fc6270 */
[----:B-1----:R-:W-:Y:S01]  /*4590*/  FMUL.FTZ R5, R13, c[0x0][0x2ec] ;  /* 0x0000bb000d057a20 */ /* 0x002fe20000410000 */
[C---:B------:R-:W-:Y:S01]  /*45a0*/  ISETP.LT.OR P0, PT, R3.reuse, R231, P0 ;  /* 0x000000e70300720c */ /* 0x040fe20000701670 */
[----:B------:R1:W2:Y:S01]  /*45b0*/  MUFU.TANH R21, R6 ;  /* 0x0000000600157308 */ /* 0x0002a20000002400 */
[C---:B------:R-:W-:Y:S02]  /*45c0*/  ISETP.LT.OR P4, PT, R3.reuse, R230, P4 ;  /* 0x000000e60300720c */ /* 0x040fe40002781670 */
[----:B------:R-:W-:-:S02]  /*45d0*/  ISETP.LT.OR P5, PT, R3, R229, P5 ;  /* 0x000000e50300720c */ /* 0x000fc40002fa1670 */
[----:B------:R-:W-:Y:S02]  /*45e0*/  ISETP.LT.OR P2, PT, R3, R228, P2 ;  /* 0x000000e40300720c */ /* 0x000fe40001741670 */
[C---:B------:R-:W-:Y:S01]  /*45f0*/  ISETP.LT.OR P6, PT, R2.reuse, R229, P6 ;  /* 0x000000e50200720c */ /* 0x040fe200037c1670 */
[----:B------:R3:W-:Y:S01]  /*4600*/  MUFU.TANH R27, R5 ;  /* 0x00000005001b7308 */ /* 0x0007e20000002400 */
[----:B------:R-:W-:Y:S02]  /*4610*/  IADD3 R3, R2, 0x8, RZ ;  /* 0x0000000802037810 */ /* 0x000fe40007ffe0ff */
[----:B------:R-:W-:Y:S02]  /*4620*/  FSEL R22, R48, -INF , !P6 ;  /* 0xff80000030167808 */ /* 0x000fe40007000000 */
[C---:B------:R-:W-:Y:S02]  /*4630*/  ISETP.GE.AND P1, PT, R3.reuse, R235, PT ;  /* 0x000000eb0300720c */ /* 0x040fe40003f26270 */
[-C--:B------:R-:W-:Y:S01]  /*4640*/  ISETP.GE.AND P6, PT, R3, R234.reuse, PT ;  /* 0x000000ea0300720c */ /* 0x080fe20003fc6270 */
[----:B-1----:R-:W-:Y:S01]  /*4650*/  FMUL.FTZ R6, R9, c[0x0][0x2ec] ;  /* 0x0000bb0009067a20 */ /* 0x002fe20000410000 */
[----:B------:R-:W-:-:S02]  /*4660*/  ISETP.GE.AND P3, PT, R2, R234, PT ;  /* 0x000000ea0200720c */ /* 0x000fc40003f66270 */
[C---:B------:R-:W-:Y:S01]  /*4670*/  ISETP.LT.OR P1, PT, R3.reuse, R231, P1 ;  /* 0x000000e70300720c */ /* 0x040fe20000f21670 */
[----:B------:R1:W-:Y:S01]  /*4680*/  MUFU.TANH R25, R6 ;  /* 0x0000000600197308 */ /* 0x0003e20000002400 */
[-C--:B------:R-:W-:Y:S02]  /*4690*/  ISETP.LT.OR P6, PT, R3, R230.reuse, P6 ;  /* 0x000000e60300720c */ /* 0x080fe400037c1670 */
[----:B------:R-:W-:Y:S01]  /*46a0*/  ISETP.LT.OR P3, PT, R2, R230, P3 ;  /* 0x000000e60200720c */ /* 0x000fe20001f61670 */
[----:B---3--:R-:W-:Y:S01]  /*46b0*/  FMUL.FTZ R5, R14, c[0x0][0x2ec] ;  /* 0x0000bb000e057a20 */ /* 0x008fe20000410000 */
[----:B----4-:R-:W-:Y:S02]  /*46c0*/  FSEL R92, R92, -INF , !P4 ;  /* 0xff8000005c5c7808 */ /* 0x010fe40006000000 */
[----:B------:R-:W-:Y:S01]  /*46d0*/  FSEL R24, R42, -INF , !P2 ;  /* 0xff8000002a187808 */ /* 0x000fe20005000000 */
[----:B------:R3:W4:Y:S01]  /*46e0*/  MUFU.TANH R26, R5 ;  /* 0x00000005001a7308 */ /* 0x0007220000002400 */
[----:B-----5:R-:W-:-:S02]  /*46f0*/  FSEL R78, R78, -INF , !P1 ;  /* 0xff8000004e4e7808 */ /* 0x020fc40004800000 */
[----:B------:R-:W-:Y:S02]  /*4700*/  FSEL R93, R23, -INF , !P6 ;  /* 0xff800000175d7808 */ /* 0x000fe40007000000 */
[----:B------:R-:W-:Y:S02]  /*4710*/  FSEL R94, R68, -INF , !P3 ;  /* 0xff800000445e7808 */ /* 0x000fe40005800000 */
[----:B------:R-:W-:Y:S01]  /*4720*/  ISETP.GE.AND P3, PT, R2, R232, PT ;  /* 0x000000e80200720c */ /* 0x000fe20003f66270 */
[----:B-1----:R-:W-:Y:S01]  /*4730*/  FMUL.FTZ R6, R10, c[0x0][0x2ec] ;  /* 0x0000bb000a067a20 */ /* 0x002fe20000410000 */
[----:B------:R-:W-:Y:S02]  /*4740*/  FSEL R79, R72, -INF , !P0 ;  /* 0xff800000484f7808 */ /* 0x000fe40004000000 */
[----:B------:R-:W-:Y:S01]  /*4750*/  ISETP.LT.OR P3, PT, R2, R228, P3 ;  /* 0x000000e40200720c */ /* 0x000fe20001f61670 */
[----:B------:R-:W-:Y:S01]  /*4760*/  MUFU.TANH R7, R6 ;  /* 0x0000000600077308 */ /* 0x000fe20000002400 */
[----:B------:R-:W-:-:S02]  /*4770*/  ISETP.GE.AND P0, PT, R3, R232, PT ;  /* 0x000000e80300720c */ /* 0x000fc40003f06270 */
[----:B------:R-:W-:Y:S01]  /*4780*/  FSEL R32, R41, -INF , !P3 ;  /* 0xff80000029207808 */ /* 0x000fe20005800000 */
[----:B---3--:R-:W-:Y:S01]  /*4790*/  FMUL.FTZ R5, R15, c[0x0][0x2ec] ;  /* 0x0000bb000f057a20 */ /* 0x008fe20000410000 */
[C---:B------:R-:W-:Y:S01]  /*47a0*/  ISETP.GE.AND P3, PT, R3.reuse, R233, PT ;  /* 0x000000e90300720c */ /* 0x040fe20003f66270 */
[----:B------:R-:W-:Y:S01]  /*47b0*/  HMMA.16816.F32 R12, R56, R38, R28 ;  /* 0x00000026380c723c */ /* 0x000fe2000000181c */
[C---:B------:R-:W-:Y:S01]  /*47c0*/  ISETP.LT.OR P0, PT, R3.reuse, R228, P0 ;  /* 0x000000e40300720c */ /* 0x040fe20000701670 */
[----:B------:R1:W-:Y:S01]  /*47d0*/  MUFU.TANH R33, R5 ;  /* 0x0000000500217308 */ /* 0x0003e20000002400 */
[----:B------:R-:W-:Y:S02]  /*47e0*/  ISETP.LT.OR P3, PT, R3, R229, P3 ;  /* 0x000000e50300720c */ /* 0x000fe40001f61670 */
[----:B------:R-:W-:Y:S02]  /*47f0*/  IADD3 R3, R2, 0x10, RZ ;  /* 0x0000001002037810 */ /* 0x000fe40007ffe0ff */
[----:B------:R-:W-:-:S02]  /*4800*/  FSEL R18, R49, -INF , !P5 ;  /* 0xff80000031127808 */ /* 0x000fc40006800000 */
[----:B------:R-:W-:Y:S02]  /*4810*/  FSEL R17, R20, -INF , !P3 ;  /* 0xff80000014117808 */ /* 0x000fe40005800000 */
[----:B------:R-:W-:Y:S02]  /*4820*/  FSEL R23, R16, -INF , !P0 ;  /* 0xff80000010177808 */ /* 0x000fe40004000000 */
[C---:B------:R-:W-:Y:S02]  /*4830*/  ISETP.GE.AND P5, PT, R3.reuse, R235, PT ;  /* 0x000000eb0300720c */ /* 0x040fe40003fa6270 */
[C---:B------:R-:W-:Y:S02]  /*4840*/  ISETP.GE.AND P3, PT, R3.reuse, R234, PT ;  /* 0x000000ea0300720c */ /* 0x040fe40003f66270 */
[----:B------:R-:W-:Y:S02]  /*4850*/  ISETP.GE.AND P0, PT, R3, R233, PT ;  /* 0x000000e90300720c */ /* 0x000fe40003f06270 */
[----:B-1----:R-:W-:-:S02]  /*4860*/  IADD3 R5, R2, 0x9, RZ ;  /* 0x0000000902057810 */ /* 0x002fc40007ffe0ff */
[----:B------:R-:W-:Y:S02]  /*4870*/  ISETP.LT.OR P5, PT, R3, R231, P5 ;  /* 0x000000e70300720c */ /* 0x000fe40002fa1670 */
[C---:B------:R-:W-:Y:S01]  /*4880*/  ISETP.GE.AND P4, PT, R5.reuse, R235, PT ;  /* 0x000000eb0500720c */ /* 0x040fe20003f86270 */
[----:B------:R-:W-:Y:S01]  /*4890*/  FMUL.FTZ R14, R14, c[0x0][0x2ec] ;  /* 0x0000bb000e0e7a20 */ /* 0x000fe20000410000 */
[----:B------:R-:W-:Y:S01]  /*48a0*/  ISETP.GE.AND P2, PT, R5, R234, PT ;  /* 0x000000ea0500720c */ /* 0x000fe20003f46270 */
[----:B------:R-:W-:Y:S01]  /*48b0*/  FMUL.FTZ R13, R13, c[0x0][0x2ec] ;  /* 0x0000bb000d0d7a20 */ /* 0x000fe20000410000 */
[C---:B------:R-:W-:Y:S01]  /*48c0*/  ISETP.GE.AND P1, PT, R5.reuse, R233, PT ;  /* 0x000000e90500720c */ /* 0x040fe20003f26270 */
[----:B------:R-:W1:Y:S01]  /*48d0*/  MUFU.TANH R6, R14 ;  /* 0x0000000e00067308 */ /* 0x000e620000002400 */
[----:B------:R-:W-:Y:S01]  /*48e0*/  ISETP.GE.AND P6, PT, R5, R232, PT ;  /* 0x000000e80500720c */ /* 0x000fe20003fc6270 */
[----:B------:R-:W-:Y:S01]  /*48f0*/  FMUL.FTZ R15, R15, c[0x0][0x2ec] ;  /* 0x0000bb000f0f7a20 */ /* 0x000fe20000410000 */
[----:B------:R-:W-:-:S02]  /*4900*/  ISETP.LT.OR P4, PT, R5, R231, P4 ;  /* 0x000000e70500720c */ /* 0x000fc40002781670 */
[C---:B------:R-:W-:Y:S02]  /*4910*/  ISETP.LT.OR P2, PT, R5.reuse, R230, P2 ;  /* 0x000000e60500720c */ /* 0x040fe40001741670 */
[CC--:B------:R-:W-:Y:S01]  /*4920*/  ISETP.LT.OR P1, PT, R5.reuse, R229.reuse, P1 ;  /* 0x000000e50500720c */ /* 0x0c0fe20000f21670 */
[----:B------:R-:W-:Y:S01]  /*4930*/  MUFU.TANH R13, R13 ;  /* 0x0000000d000d7308 */ /* 0x000fe20000002400 */
[----:B------:R-:W-:Y:S01]  /*4940*/  ISETP.LT.OR P6, PT, R5, R228, P6 ;  /* 0x000000e40500720c */ /* 0x000fe200037c1670 */
[----:B------:R-:W-:Y:S01]  /*4950*/  FMUL.FTZ R5, R11, c[0x0][0x2ec] ;  /* 0x0000bb000b057a20 */ /* 0x000fe20000410000 */
[----:B------:R-:W-:Y:S01]  /*4960*/  FSEL R76, R76, -INF , !P4 ;  /* 0xff8000004c4c7808 */ /* 0x000fe20006000000 */
[----:B------:R-:W-:Y:S01]  /*4970*/  HMMA.16816.F32 R8, R60, R38, R44 ;  /* 0x000000263c08723c */ /* 0x000fe2000000182c */
[C---:B------:R-:W-:Y:S02]  /*4980*/  ISETP.GE.AND P4, PT, R3.reuse, R232, PT ;  /* 0x000000e80300720c */ /* 0x040fe40003f86270 */
[C---:B------:R-:W-:Y:S01]  /*4990*/  ISETP.LT.OR P3, PT, R3.reuse, R230, P3 ;  /* 0x000000e60300720c */ /* 0x040fe20001f61670 */
[----:B------:R3:W5:Y:S01]  /*49a0*/  MUFU.TANH R20, R5 ;  /* 0x0000000500147308 */ /* 0x0007620000002400 */
[----:B------:R-:W-:-:S02]  /*49b0*/  ISETP.LT.OR P0, PT, R3, R229, P0 ;  /* 0x000000e50300720c */ /* 0x000fc40000701670 */
[----:B------:R-:W-:Y:S02]  /*49c0*/  ISETP.LT.OR P4, PT, R3, R228, P4 ;  /* 0x000000e40300720c */ /* 0x000fe40002781670 */
[----:B------:R-:W-:Y:S02]  /*49d0*/  IADD3 R3, R2, 0x18, RZ ;  /* 0x0000001802037810 */ /* 0x000fe40007ffe0ff */
[----:B--2---:R-:W-:Y:S02]  /*49e0*/  FSEL R21, R21, -INF , !P0 ;  /* 0xff80000015157808 */ /* 0x004fe40004000000 */
[----:B------:R-:W-:Y:S02]  /*49f0*/  ISETP.GE.AND P0, PT, R3, R234, PT ;  /* 0x000000ea0300720c */ /* 0x000fe40003f06270 */
[----:B------:R-:W-:Y:S02]  /*4a00*/  FSEL R44, R40, -INF , !P2 ;  /* 0xff800000282c7808 */ /* 0x000fe40005000000 */
[----:B------:R-:W-:-:S02]  /*4a10*/  FSEL R19, R19, -INF , !P6 ;  /* 0xff80000013137808 */ /* 0x000fc40007000000 */
[----:B------:R-:W-:Y:S01]  /*4a20*/  FSEL R119, R34, -INF , !P5 ;  /* 0xff80000022777808 */ /* 0x000fe20006800000 */
[----:B---3--:R-:W-:Y:S01]  /*4a30*/  FMUL.FTZ R5, R12, c[0x0][0x2ec] ;  /* 0x0000bb000c057a20 */ /* 0x008fe20000410000 */
[----:B----4-:R-:W-:Y:S02]  /*4a40*/  FSEL R139, R26, -INF , !P3 ;  /* 0xff8000001a8b7808 */ /* 0x010fe40005800000 */
[----:B------:R-:W-:Y:S01]  /*4a50*/  ISETP.LT.OR P0, PT, R3, R230, P0 ;  /* 0x000000e60300720c */ /* 0x000fe20000701670 */
[----:B------:R2:W3:Y:S01]  /*4a60*/  MUFU.TANH R12, R5 ;  /* 0x00000005000c7308 */ /* 0x0004e20000002400 */
[----:B------:R-:W-:Y:S01]  /*4a70*/  FMUL.FTZ R8, R8, c[0x0][0x2ec] ;  /* 0x0000bb0008087a20 */ /* 0x000fe20000410000 */
[----:B------:R-:W-:Y:S01]  /*4a80*/  FSEL R16, R35, -INF , !P1 ;  /* 0xff80000023107808 */ /* 0x000fe20004800000 */
[----:B------:R-:W-:Y:S01]  /*4a90*/  FMUL.FTZ R9, R9, c[0x0][0x2ec] ;  /* 0x0000bb0009097a20 */ /* 0x000fe20000410000 */
[----:B------:R-:W-:Y:S01]  /*4aa0*/  ISETP.GE.AND P1, PT, R3, R235, PT ;  /* 0x000000eb0300720c */ /* 0x000fe20003f26270 */
[----:B------:R-:W-:Y:S01]  /*4ab0*/  FMUL.FTZ R10, R10, c[0x0][0x2ec] ;  /* 0x0000bb000a0a7a20 */ /* 0x000fe20000410000 */
[----:B-1----:R-:W-:Y:S01]  /*4ac0*/  FSEL R132, R6, -INF , !P0 ;  /* 0xff80000006847808 */ /* 0x002fe20004000000 */
[----:B------:R-:W-:Y:S01]  /*4ad0*/  FMUL.FTZ R11, R11, c[0x0][0x2ec] ;  /* 0x0000bb000b0b7a20 */ /* 0x000fe20000410000 */
[----:B------:R-:W1:Y:S01]  /*4ae0*/  MUFU.TANH R8, R8 ;  /* 0x0000000800087308 */ /* 0x000e620000002400 */
[----:B------:R-:W-:-:S02]  /*4af0*/  PLOP3.LUT P0, PT, PT, PT, UP0, 0x80, 0x0 ;  /* 0x000000000000781c */ /* 0x000fc40003f0f008 */
[----:B------:R-:W-:Y:S02]  /*4b00*/  ISETP.LT.OR P1, PT, R3, R231, P1 ;  /* 0x000000e70300720c */ /* 0x000fe40000f21670 */
[----:B------:R-:W-:Y:S02]  /*4b10*/  FSEL R28, R7, -INF , !P4 ;  /* 0xff800000071c7808 */ /* 0x000fe40006000000 */
[----:B------:R-:W-:Y:S01]  /*4b20*/  ISETP.GE.AND P4, PT, R3, R233, PT ;  /* 0x000000e90300720c */ /* 0x000fe20003f86270 */
[----:B------:R-:W-:Y:S01]  /*4b30*/  MUFU.TANH R9, R9 ;  /* 0x0000000900097308 */ /* 0x000fe20000002400 */
[C---:B--2---:R-:W-:Y:S02]  /*4b40*/  IADD3 R5, R2.reuse, 0x11, RZ ;  /* 0x0000001102057810 */ /* 0x044fe40007ffe0ff */
[----:B------:R-:W-:Y:S02]  /*4b50*/  IADD3 R2, R2, 0x19, RZ ;  /* 0x0000001902027810 */ /* 0x000fe40007ffe0ff */
[----:B------:R-:W-:-:S02]  /*4b60*/  ISETP.GE.AND P2, PT, R5, R235, PT ;  /* 0x000000eb0500720c */ /* 0x000fc40003f46270 */
[C---:B------:R-:W-:Y:S01]  /*4b70*/  ISETP.GE.AND P6, PT, R5.reuse, R234, PT ;  /* 0x000000ea0500720c */ /* 0x040fe20003fc6270 */
[----:B------:R-:W2:Y:S01]  /*4b80*/  MUFU.TANH R10, R10 ;  /* 0x0000000a000a7308 */ /* 0x000ea20000002400 */
[C---:B------:R-:W-:Y:S02]  /*4b90*/  ISETP.GE.AND P5, PT, R5.reuse, R233, PT ;  /* 0x000000e90500720c */ /* 0x040fe40003fa6270 */
[C---:B------:R-:W-:Y:S02]  /*4ba0*/  ISETP.GE.AND P3, PT, R5.reuse, R232, PT ;  /* 0x000000e80500720c */ /* 0x040fe40003f66270 */
[C---:B------:R-:W-:Y:S02]  /*4bb0*/  ISETP.LT.OR P2, PT, R5.reuse, R231, P2 ;  /* 0x000000e70500720c */ /* 0x040fe40001741670 */
[C---:B------:R-:W-:Y:S01]  /*4bc0*/  ISETP.LT.OR P6, PT, R5.reuse, R230, P6 ;  /* 0x000000e60500720c */ /* 0x040fe200037c1670 */
[----:B------:R-:W-:Y:S01]  /*4bd0*/  MUFU.TANH R11, R11 ;  /* 0x0000000b000b7308 */ /* 0x000fe20000002400 */
[----:B------:R-:W-:-:S02]  /*4be0*/  ISETP.LT.OR P5, PT, R5, R229, P5 ;  /* 0x000000e50500720c */ /* 0x000fc40002fa1670 */
[----:B------:R-:W-:Y:S02]  /*4bf0*/  ISETP.LT.OR P3, PT, R5, R228, P3 ;  /* 0x000000e40500720c */ /* 0x000fe40001f61670 */
[----:B------:R-:W-:Y:S02]  /*4c00*/  FSEL R118, R27, -INF , !P2 ;  /* 0xff8000001b767808 */ /* 0x000fe40005000000 */
[----:B------:R-:W-:Y:S01]  /*4c10*/  FSEL R138, R33, -INF , !P6 ;  /* 0xff800000218a7808 */ /* 0x000fe20007000000 */
[----:B------:R1:W4:Y:S01]  /*4c20*/  MUFU.TANH R5, R15 ;  /* 0x0000000f00057308 */ /* 0x0003220000002400 */
[----:B------:R-:W-:Y:S02]  /*4c30*/  FSEL R14, R25, -INF , !P5 ;  /* 0xff800000190e7808 */ /* 0x000fe40006800000 */
[----:B-----5:R-:W-:Y:S02]  /*4c40*/  FSEL R27, R20, -INF , !P3 ;  /* 0xff800000141b7808 */ /* 0x020fe40005800000 */
[----:B---3--:R-:W-:-:S02]  /*4c50*/  FSEL R117, R12, -INF , !P1 ;  /* 0xff8000000c757808 */ /* 0x008fc40004800000 */
[C---:B------:R-:W-:Y:S02]  /*4c60*/  ISETP.GE.AND P2, PT, R3.reuse, R232, PT ;  /* 0x000000e80300720c */ /* 0x040fe40003f46270 */
[C---:B------:R-:W-:Y:S02]  /*4c70*/  ISETP.GE.AND P6, PT, R2.reuse, R235, PT ;  /* 0x000000eb0200720c */ /* 0x040fe40003fc6270 */
[C---:B------:R-:W-:Y:S02]  /*4c80*/  ISETP.GE.AND P5, PT, R2.reuse, R234, PT ;  /* 0x000000ea0200720c */ /* 0x040fe40003fa6270 */
[C---:B------:R-:W-:Y:S02]  /*4c90*/  ISETP.GE.AND P3, PT, R2.reuse, R233, PT ;  /* 0x000000e90200720c */ /* 0x040fe40003f66270 */
[----:B------:R-:W-:Y:S02]  /*4ca0*/  ISETP.GE.AND P1, PT, R2, R232, PT ;  /* 0x000000e80200720c */ /* 0x000fe40003f26270 */
[----:B------:R-:W-:-:S02]  /*4cb0*/  ISETP.LT.OR P4, PT, R3, R229, P4 ;  /* 0x000000e50300720c */ /* 0x000fc40002781670 */
[----:B------:R-:W-:Y:S02]  /*4cc0*/  ISETP.LT.OR P2, PT, R3, R228, P2 ;  /* 0x000000e40300720c */ /* 0x000fe40001741670 */
[C---:B------:R-:W-:Y:S02]  /*4cd0*/  ISETP.LT.OR P6, PT, R2.reuse, R231, P6 ;  /* 0x000000e70200720c */ /* 0x040fe400037c1670 */
[C---:B------:R-:W-:Y:S02]  /*4ce0*/  ISETP.LT.OR P5, PT, R2.reuse, R230, P5 ;  /* 0x000000e60200720c */ /* 0x040fe40002fa1670 */
[C---:B------:R-:W-:Y:S02]  /*4cf0*/  ISETP.LT.OR P3, PT, R2.reuse, R229, P3 ;  /* 0x000000e50200720c */ /* 0x040fe40001f61670 */
[----:B------:R-:W-:Y:S02]  /*4d00*/  ISETP.LT.OR P1, PT, R2, R228, P1 ;  /* 0x000000e40200720c */ /* 0x000fe40000f21670 */
[----:B------:R-:W-:-:S02]  /*4d10*/  LOP3.LUT R2, R120, R121, RZ, 0xfc, !PT ;  /* 0x0000007978027212 */ /* 0x000fc400078efcff */
[----:B-1----:R-:W-:Y:S02]  /*4d20*/  FSEL R15, R8, -INF , !P4 ;  /* 0xff800000080f7808 */ /* 0x002fe40006000000 */
[----:B--2---:R-:W-:Y:S02]  /*4d30*/  FSEL R26, R10, -INF , !P2 ;  /* 0xff8000000a1a7808 */ /* 0x004fe40005000000 */
[----:B------:R-:W-:Y:S02]  /*4d40*/  FSEL R116, R13, -INF , !P6 ;  /* 0xff8000000d747808 */ /* 0x000fe40007000000 */
[----:B----4-:R-:W-:Y:S02]  /*4d50*/  FSEL R133, R5, -INF , !P5 ;  /* 0xff80000005857808 */ /* 0x010fe40006800000 */
[----:B------:R-:W-:Y:S02]  /*4d60*/  FSEL R20, R9, -INF , !P3 ;  /* 0xff80000009147808 */ /* 0x000fe40005800000 */
[----:B------:R-:W-:Y:S01]  /*4d70*/  FSEL R25, R11, -INF , !P1 ;  /* 0xff8000000b197808 */ /* 0x000fe20004800000 */
        /* <DEDUP_REMOVED lines=41> */
.L_x_2144:
[----:B------:R-:W-:Y:S05]  /*5010*/  BSYNC B0 ;  /* 0x0000000000007941 */ /* 0x000fea0003800000 */
.L_x_2143:
[----:B------:R-:W0:Y:S02]  /*5020*/  LDGDEPBAR ;  /* 0x00000000000079af */ /* 0x000e240000000000 */
.L_x_2142:
        /* <DEDUP_REMOVED lines=51> */
[----:B------:R-:W-:Y:S01]  /*5360*/  LDSM.16.MT88.4 R12, [R218+0xa800] ;  /* 0x00a80000da0c783b */ /* 0x000fe20000004200 */
[----:B--2---:R-:W-:Y:S01]  /*5370*/  F2FP.PACK_AB R124, R243, R241 ;  /* 0x000000f1f37c723e */ /* 0x004fe200000000ff */
[----:B---3--:R-:W-:-:S05]  /*5380*/  FMUL.FTZ R6, R137, c[0x0][0x23c] ;  /* 0x00008f0089067a20 */ /* 0x008fca0000410000 */
[----:B------:R2:W-:Y:S01]  /*5390*/  MUFU.EX2 R242, R9 ;  /* 0x0000000900f27308 */ /* 0x0005e20000000800 */
[----:B------:R-:W-:Y:S01]  /*53a0*/  FSEL R2, R6, RZ, P1 ;  /* 0x000000ff06027208 */ /* 0x000fe20000800000 */
[----:B-1----:R-:W-:-:S04]  /*53b0*/  FFMA.FTZ R5, R16, c[0x0][0x23c], -R3 ;  /* 0x00008f0010057a23 */ /* 0x002fc80000010803 */
[--C-:B------:R-:W-:Y:S02]  /*53c0*/  FFMA.FTZ R0, R24, c[0x0][0x23c], -R2.reuse ;  /* 0x00008f0018007a23 */ /* 0x100fe40000010802 */
[----:B------:R-:W-:Y:S01]  /*53d0*/  FFMA.FTZ R3, R20, c[0x0][0x23c], -R3 ;  /* 0x00008f0014037a23 */ /* 0x000fe20000010803 */
[----:B------:R-:W1:Y:S01]  /*53e0*/  MUFU.EX2 R248, R5 ;  /* 0x0000000500f87308 */ /* 0x000e620000000800 */
[--C-:B------:R-:W-:Y:S02]  /*53f0*/  FFMA.FTZ R4, R32, c[0x0][0x23c], -R2.reuse ;  /* 0x00008f0020047a23 */ /* 0x100fe40000010802 */
[--C-:B--2---:R-:W-:Y:S01]  /*5400*/  FFMA.FTZ R9, R28, c[0x0][0x23c], -R2.reuse ;  /* 0x00008f001c097a23 */ /* 0x104fe20000010802 */
[----:B------:R-:W2:Y:S04]  /*5410*/  LDSM.16.MT88.4 R32, [R215+0xa000] ;  /* 0x00a00000d720783b */ /* 0x000ea80000004200 */
[----:B------:R3:W-:Y:S01]  /*5420*/  MUFU.EX2 R237, R0 ;  /* 0x0000000000ed7308 */ /* 0x0007e20000000800 */
[----:B------:R-:W-:Y:S07]  /*5430*/  LDSM.16.MT88.4 R28, [R217+0xb800] ;  /* 0x00b80000d91c783b */ /* 0x000fee0000004200 */
[----:B------:R-:W-:Y:S01]  /*5440*/  MUFU.EX2 R209, R9 ;  /* 0x0000000900d17308 */ /* 0x000fe20000000800 */
[----:B-1----:R-:W-:Y:S01]  /*5450*/  F2FP.PACK_AB R6, R248, R245 ;  /* 0x000000f5f806723e */ /* 0x002fe200000000ff */
[----:B---3--:R-:W-:-:S06]  /*5460*/  FFMA.FTZ R0, R23, c[0x0][0x23c], -R2 ;  /* 0x00008f0017007a23 */ /* 0x008fcc0000010802 */
[----:B------:R-:W1:Y:S01]  /*5470*/  MUFU.EX2 R240, R3 ;  /* 0x0000000300f07308 */ /* 0x000e620000000800 */
[----:B------:R-:W-:Y:S07]  /*5480*/  LDSM.16.MT88.4 R20, [R217+0xa800] ;  /* 0x00a80000d914783b */ /* 0x000fee0000004200 */
[----:B------:R3:W-:Y:S08]  /*5490*/  MUFU.EX2 R238, R0 ;  /* 0x0000000000ee7308 */ /* 0x0007f00000000800 */
[----:B------:R4:W5:Y:S01]  /*54a0*/  MUFU.EX2 R239, R4 ;  /* 0x0000000400ef7308 */ /* 0x0009620000000800 */
[----:B-1----:R-:W-:Y:S01]  /*54b0*/  F2FP.PACK_AB R126, R240, R242 ;  /* 0x000000f2f07e723e */ /* 0x002fe200000000ff */
[----:B---3--:R-:W-:-:S02]  /*54c0*/  FFMA.FTZ R0, R19, c[0x0][0x23c], -R2 ;  /* 0x00008f0013007a23 */ /* 0x008fc40000010802 */
[----:B------:R-:W1:Y:S04]  /*54d0*/  LDSM.16.MT88.4 R16, [R215+0xb000] ;  /* 0x00b00000d710783b */ /* 0x000e680000004200 */
[----:B------:R3:W2:Y:S01]  /*54e0*/  MUFU.EX2 R244, R0 ;  /* 0x0000000000f47308 */ /* 0x0006a20000000800 */
[----:B----4-:R-:W-:Y:S02]  /*54f0*/  F2FP.PACK_AB R4, R246, R247 ;  /* 0x000000f7f604723e */ /* 0x010fe400000000ff */
[----:B-----5:R-:W-:Y:S02]  /*5500*/  F2FP.PACK_AB R5, R237, R239 ;  /* 0x000000efed05723e */ /* 0x020fe400000000ff */
[----:B---3--:R-:W-:Y:S02]  /*5510*/  FMNMX.FTZ R0, R77, R79, !PT ;  /* 0x0000004f4d007209 */ /* 0x008fe40007810000 */
[----:B--2---:R-:W-:-:S02]  /*5520*/  F2FP.PACK_AB R7, R244, R238 ;  /* 0x000000eef407723e */ /* 0x004fc400000000ff */
        /* <DEDUP_REMOVED lines=8> */
[----:B-1----:R-:W-:Y:S01]  /*55b0*/  HMMA.16816.F32 R108, R4, R18, RZ ;  /* 0x00000012046c723c */ /* 0x002fe200000018ff */
        /* <DEDUP_REMOVED lines=85> */
[--C-:B-1----:R-:W-:Y:S01]  /*5b10*/  FFMA.FTZ R3, R117, c[0x0][0x23c], -R2.reuse ;  /* 0x00008f0075037a23 */ /* 0x102fe20000010802 */
[----:B--2---:R-:W-:Y:S01]  /*5b20*/  F2FP.PACK_AB R128, R199, R200 ;  /* 0x000000c8c780723e */ /* 0x004fe200000000ff */
        /* <DEDUP_REMOVED lines=29> */
[----:B-1----:R-:W-:-:S02]  /*5d00*/  FADD.FTZ R2, R247, R246 ;  /* 0x000000f6f7027221 */ /* 0x002fc40000010000 */
        /* <DEDUP_REMOVED lines=34> */
[----:B------:R1:W-:Y:S06]  /*5f30*/  STL [R1], R251 ;  /* 0x000000fb01007387 */ /* 0x0003ec0000100800 */
        /* <DEDUP_REMOVED lines=58> */
[C---:B------:R-:W-:Y:S01]  /*62e0*/  ISETP.GE.AND P0, PT, R0.reuse, R233, PT ;  /* 0x000000e90000720c */ /* 0x040fe20003f06270 */
[----:B------:R-:W-:Y:S01]  /*62f0*/  @P2 STS.128 [R227+0xb800], RZ ;  /* 0x00b800ffe3002388 */ /* 0x000fe20000000c00 */
[C---:B------:R-:W-:Y:S02]  /*6300*/  ISETP.LT.OR P4, PT, R0.reuse, R231, P4 ;  /* 0x000000e70000720c */ /* 0x040fe40002781670 */
[C---:B------:R-:W-:Y:S01]  /*6310*/  ISETP.LT.OR P1, PT, R0.reuse, R230, P1 ;  /* 0x000000e60000720c */ /* 0x040fe20000f21670 */
[----:B------:R-:W-:Y:S01]  /*6320*/  @!PT LDS RZ, [RZ] ;  /* 0x00000000fffff984 */ /* 0x000fe20000000800 */
[----:B------:R-:W-:Y:S01]  /*6330*/  @!PT LDS RZ, [RZ] ;  /* 0x00000000fffff984 */ /* 0x000fe20000000800 */
[----:B------:R-:W-:Y:S01]  /*6340*/  @!PT LDS RZ, [RZ] ;  /* 0x00000000fffff984 */ /* 0x000fe20000000800 */
[----:B------:R2:W-:Y:S01]  /*6350*/  @!P2 LDGSTS.E.BYPASS.LTC128B.128 [R227+0xb800], [R4.64+0x80] ;  /* 0x0b80008004e3afae */ /* 0x0005e2000b901d50 */
[----:B------:R-:W-:-:S02]  /*6360*/  ISETP.LT.OR P0, PT, R0, R229, P0 ;  /* 0x000000e50000720c */ /* 0x000fc40000701670 */
[C---:B------:R-:W-:Y:S01]  /*6370*/  IADD3 R2, R0.reuse, 0x1, RZ ;  /* 0x0000000100027810 */ /* 0x040fe20007ffe0ff */
[----:B------:R-:W-:Y:S01]  /*6380*/  LDSM.16.M88.4 R20, [R212+0x8800] ;  /* 0x00880000d414783b */ /* 0x000fe20000000200 */
[----:B------:R-:W-:Y:S02]  /*6390*/  ISETP.GE.AND P6, PT, R0, R232, PT ;  /* 0x000000e80000720c */ /* 0x000fe40003fc6270 */
[----:B------:R-:W-:Y:S01]  /*63a0*/  ISETP.GE.AND P5, PT, R2, R235, PT ;  /* 0x000000eb0200720c */ /* 0x000fe20003fa6270 */
[----:B------:R-:W-:Y:S01]  /*63b0*/  LDSM.16.M88.4 R16, [R212+0x8000] ;  /* 0x00800000d410783b */ /* 0x000fe20000000200 */
[----:B------:R-:W-:Y:S02]  /*63c0*/  ISETP.LT.OR P6, PT, R0, R228, P6 ;  /* 0x000000e40000720c */ /* 0x000fe400037c1670 */
[----:B------:R-:W-:Y:S01]  /*63d0*/  ISETP.LT.OR P5, PT, R2, R231, P5 ;  /* 0x000000e70200720c */ /* 0x000fe20002fa1670 */
[----:B------:R-:W-:Y:S04]  /*63e0*/  LDSM.16.M88.4 R12, [R216+0x2000] ;  /* 0x00200000d80c783b */ /* 0x000fe80000000200 */
[----:B------:R-:W-:Y:S04]  /*63f0*/  LDSM.16.M88.4 R32, [R226] ;  /* 0x00000000e220783b */ /* 0x000fe80000000200 */
[----:B-1----:R-:W1:Y:S04]  /*6400*/  LDSM.16.M88.4 R8, [R214] ;  /* 0x00000000d608783b */ /* 0x002e680000000200 */
[----:B------:R-:W-:Y:S04]  /*6410*/  LDSM.16.M88.4 R140, [R223] ;  /* 0x00000000df8c783b */ /* 0x000fe80000000200 */
[----:B--2---:R-:W2:Y:S04]  /*6420*/  LDSM.16.M88.4 R4, [R214+0x2000] ;  /* 0x00200000d604783b */ /* 0x004ea80000000200 */
[----:B------:R-:W-:Y:S04]  /*6430*/  LDSM.16.M88.4 R24, [R221+0x8800] ;  /* 0x00880000dd18783b */ /* 0x000fe80000000200 */
[----:B------:R-:W-:Y:S04]  /*6440*/  LDSM.16.M88.4 R28, [R221+0x8000] ;  /* 0x00800000dd1c783b */ /* 0x000fe80000000200 */
[----:B------:R-:W0:Y:S01]  /*6450*/  LDGDEPBAR ;  /* 0x00000000000079af */ /* 0x000e220000000000 */
[----:B-1----:R-:W-:Y:S08]  /*6460*/  HMMA.16816.F32 R204, R8, R16, RZ ;  /* 0x0000001008cc723c */ /* 0x002ff000000018ff */
[C---:B--2---:R-:W-:Y:S08]  /*6470*/  HMMA.16816.F32 R176, R4.reuse, R20, RZ ;  /* 0x0000001404b0723c */ /* 0x044ff000000018ff */
[C---:B------:R-:W-:Y:S08]  /*6480*/  HMMA.16816.F32 R180, R4.reuse, R16, RZ ;  /* 0x0000001004b4723c */ /* 0x040ff000000018ff */
[-C--:B------:R-:W-:Y:S08]  /*6490*/  HMMA.16816.F32 R192, R4, R18.reuse, RZ ;  /* 0x0000001204c0723c */ /* 0x080ff000000018ff */
[----:B------:R-:W-:Y:S01]  /*64a0*/  HMMA.16816.F32 R200, R8, R18, RZ ;  /* 0x0000001208c8723c */ /* 0x000fe200000018ff */
[----:B------:R-:W1:Y:S07]  /*64b0*/  LDSM.16.M88.4 R16, [R216] ;  /* 0x00000000d810783b */ /* 0x000e6e0000000200 */
[----:B------:R-:W-:Y:S01]  /*64c0*/  HMMA.16816.F32 R184, R4, R22, RZ ;  /* 0x0000001604b8723c */ /* 0x000fe200000018ff */
[----:B------:R-:W2:Y:S07]  /*64d0*/  LDSM.16.M88.4 R4, [R222+0x2000] ;  /* 0x00200000de04783b */ /* 0x000eae0000000200 */
[C---:B------:R-:W-:Y:S08]  /*64e0*/  HMMA.16816.F32 R196, R8.reuse, R20, RZ ;  /* 0x0000001408c4723c */ /* 0x040ff000000018ff */
[----:B------:R-:W-:Y:S01]  /*64f0*/  HMMA.16816.F32 R188, R8, R22, RZ ;  /* 0x0000001608bc723c */ /* 0x000fe200000018ff */
[----:B------:R-:W3:Y:S07]  /*6500*/  LDSM.16.M88.4 R8, [R222] ;  /* 0x00000000de08783b */ /* 0x000eee0000000200 */
        /* <DEDUP_REMOVED lines=9> */
[----:B------:R-:W-:Y:S04]  /*65a0*/  LDSM.16.M88.4 R32, [R219+0x800] ;  /* 0x00080000db20783b */ /* 0x000fe80000000200 */
[----:B------:R-:W-:Y:S03]  /*65b0*/  LDSM.16.M88.4 R16, [R220] ;  /* 0x00000000dc10783b */ /* 0x000fe60000000200 */
[C---:B--2---:R-:W-:Y:S01]  /*65c0*/  HMMA.16816.F32 R196, R4.reuse, R24, R20 ;  /* 0x0000001804c4723c */ /* 0x044fe20000001814 */
[----:B------:R-:W1:Y:S07]  /*65d0*/  LDSM.16.M88.4 R20, [R219] ;  /* 0x00000000db14783b */ /* 0x000e6e0000000200 */
[C---:B------:R-:W-:Y:S08]  /*65e0*/  HMMA.16816.F32 R200, R4.reuse, R28, R180 ;  /* 0x0000001c04c8723c */ /* 0x040ff000000018b4 */
[C---:B------:R-:W-:Y:S08]  /*65f0*/  HMMA.16816.F32 R188, R4.reuse, R30, R176 ;  /* 0x0000001e04bc723c */ /* 0x040ff000000018b0 */
[----:B------:R-:W-:Y:S01]  /*6600*/  HMMA.16816.F32 R180, R4, R26, R184 ;  /* 0x0000001a04b4723c */ /* 0x000fe200000018b8 */
[----:B------:R-:W-:Y:S07]  /*6610*/  LDSM.16.M88.4 R4, [R214+0x6000] ;  /* 0x00600000d604783b */ /* 0x000fee0000000200 */
[C---:B---3--:R-:W-:Y:S08]  /*6620*/  HMMA.16816.F32 R176, R8.reuse, R28, R204 ;  /* 0x0000001c08b0723c */ /* 0x048ff000000018cc */
        /* <DEDUP_REMOVED lines=8> */
[----:B------:R-:W1:Y:S07]  /*66b0*/  LDSM.16.M88.4 R12, [R214+0x4000] ;  /* 0x00400000d60c783b */ /* 0x000e6e0000000200 */
[C---:B------:R-:W-:Y:S01]  /*66c0*/  HMMA.16816.F32 R180, R16.reuse, R22, R28 ;  /* 0x0000001610b4723c */ /* 0x040fe2000000181c */
[----:B------:R-:W3:Y:S07]  /*66d0*/  LDSM.16.M88.4 R28, [R212+0x9800] ;  /* 0x00980000d41c783b */ /* 0x000eee0000000200 */
[C---:B------:R-:W-:Y:S01]  /*66e0*/  HMMA.16816.F32 R184, R16.reuse, R20, R176 ;  /* 0x0000001410b8723c */ /* 0x040fe200000018b0 */
[----:B------:R-:W-:Y:S04]  /*66f0*/  LDSM.16.M88.4 R176, [R225] ;  /* 0x00000000e1b0783b */ /* 0x000fe80000000200 */
[----:B------:R-:W-:Y:S03]  /*6700*/  LDSM.16.M88.4 R20, [R216+0x6000] ;  /* 0x00600000d814783b */ /* 0x000fe60000000200 */
[C---:B------:R-:W-:Y:S08]  /*6710*/  HMMA.16816.F32 R140, R16.reuse, R32, R140 ;  /* 0x00000020108c723c */ /* 0x040ff0000000188c */
[----:B------:R-:W-:Y:S01]  /*6720*/  HMMA.16816.F32 R188, R16, R34, R24 ;  /* 0x0000002210bc723c */ /* 0x000fe20000001818 */
[----:B------:R-:W4:Y:S07]  /*6730*/  LDSM.16.M88.4 R24, [R216+0x4000] ;  /* 0x00400000d818783b */ /* 0x000f2e0000000200 */
[-C--:B--2---:R-:W-:Y:S08]  /*6740*/  HMMA.16816.F32 R32, R4, R8.reuse, R200 ;  /* 0x000000080420723c */ /* 0x084ff000000018c8 */
[----:B-1----:R-:W-:Y:S08]  /*6750*/  HMMA.16816.F32 R16, R12, R8, R184 ;  /* 0x000000080c10723c */ /* 0x002ff000000018b8 */
[C---:B---3--:R-:W-:Y:S08]  /*6760*/  HMMA.16816.F32 R208, R4.reuse, R30, R192 ;  /* 0x0000001e04d0723c */ /* 0x048ff000000018c0 */
[-C--:B------:R-:W-:Y:S08]  /*6770*/  HMMA.16816.F32 R236, R4, R10.reuse, R204 ;  /* 0x0000000a04ec723c */ /* 0x080ff000000018cc */
[C---:B------:R-:W-:Y:S01]  /*6780*/  HMMA.16816.F32 R192, R12.reuse, R10, R180 ;  /* 0x0000000a0cc0723c */ /* 0x040fe200000018b4 */
[----:B------:R-:W-:Y:S07]  /*6790*/  LDSM.16.M88.4 R8, [R222+0x4000] ;  /* 0x00400000de08783b */ /* 0x000fee0000000200 */
[----:B------:R-:W-:Y:S01]  /*67a0*/  HMMA.16816.F32 R200, R12, R28, R140 ;  /* 0x0000001c0cc8723c */ /* 0x000fe2000000188c */
[----:B------:R-:W1:Y:S07]  /*67b0*/  LDSM.16.M88.4 R140, [R221+0x9000] ;  /* 0x00900000dd8c783b */ /* 0x000e6e0000000200 */
[----:B----4-:R-:W-:Y:S08]  /*67c0*/  HMMA.16816.F32 R16, R24, R176, R16 ;  /* 0x000000b01810723c */ /* 0x010ff00000001810 */
[----:B------:R-:W-:Y:S01]  /*67d0*/  HMMA.16816.F32 R204, R4, R28, R196 ;  /* 0x0000001c04cc723c */ /* 0x000fe200000018c4 */
[----:B------:R-:W2:Y:S07]  /*67e0*/  LDSM.16.M88.4 R4, [R222+0x6000] ;  /* 0x00600000de04783b */ /* 0x000eae0000000200 */
[----:B------:R-:W-:Y:S01]  /*67f0*/  HMMA.16816.F32 R180, R20, R176, R32 ;  /* 0x000000b014b4723c */ /* 0x000fe20000001820 */
[----:B------:R-:W-:Y:S07]  /*6800*/  LDSM.16.M88.4 R32, [R219+0x1000] ;  /* 0x00100000db20783b */ /* 0x000fee0000000200 */
[----:B------:R-:W-:Y:S01]  /*6810*/  HMMA.16816.F32 R196, R12, R30, R188 ;  /* 0x0000001e0cc4723c */ /* 0x000fe200000018bc */
[----:B------:R-:W3:Y:S04]  /*6820*/  LDSM.16.M88.4 R12, [R220+0x4000] ;  /* 0x00400000dc0c783b */ /* 0x000ee80000000200 */
[----:B------:R-:W4:Y:S03]  /*6830*/  LDSM.16.M88.4 R28, [R224] ;  /* 0x00000000e01c783b */ /* 0x000f260000000200 */
[----:B------:R-:W-:Y:S08]  /*6840*/  HMMA.16816.F32 R188, R24, R178, R192 ;  /* 0x000000b218bc723c */ /* 0x000ff000000018c0 */
[-C--:B-1----:R-:W-:Y:S01]  /*6850*/  HMMA.16816.F32 R184, R8, R140.reuse, R16 ;  /* 0x0000008c08b8723c */ /* 0x082fe20000001810 */
[----:B------:R-:W1:Y:S07]  /*6860*/  LDSM.16.M88.4 R16, [R220+0x6000] ;  /* 0x00600000dc10783b */ /* 0x000e6e0000000200 */
[----:B--2---:R-:W-:Y:S11]  /*6870*/  HMMA.16816.F32 R180, R4, R140, R180 ;  /* 0x0000008c04b4723c */ /* 0x004ff600000018b4 */
[----:B------:R-:W-:Y:S05]  /*6880*/  @!UPT UIADD3 URZ, URZ, URZ, URZ ;  /* 0x0000003f3f3ff290 */ /* 0x000fea000fffe03f */
[----:B---3--:R-:W-:Y:S08]  /*6890*/  HMMA.16816.F32 R192, R12, R32, R184 ;  /* 0x000000200cc0723c */ /* 0x008ff000000018b8 */
[C---:B------:R-:W-:Y:S08]  /*68a0*/  HMMA.16816.F32 R184, R20.reuse, R178, R236 ;  /* 0x000000b214b8723c */ /* 0x040ff000000018ec */
[C---:B----4-:R-:W-:Y:S08]  /*68b0*/  HMMA.16816.F32 R204, R20.reuse, R28, R204 ;  /* 0x0000001c14cc723c */ /* 0x050ff000000018cc */
[----:B------:R-:W-:Y:S01]  /*68c0*/  HMMA.16816.F32 R208, R20, R30, R208 ;  /* 0x0000001e14d0723c */ /* 0x000fe200000018d0 */
[----:B------:R-:W2:Y:S01]  /*68d0*/  LDSM.16.M88.4 R20, [R221+0x9800] ;  /* 0x00980000dd14783b */ /* 0x000ea20000000200 */
[----:B------:R-:W-:-:S02]  /*68e0*/  FMUL.FTZ R194, R194, c[0x0][0x2ec] ;  /* 0x0000bb00c2c27a20 */ /* 0x000fc40000410000 */
[----:B------:R-:W-:Y:S02]  /*68f0*/  FMUL.FTZ R192, R192, c[0x0][0x2ec] ;  /* 0x0000bb00c0c07a20 */ /* 0x000fe40000410000 */
[----:B------:R-:W-:Y:S02]  /*6900*/  FMUL.FTZ R195, R195, c[0x0][0x2ec] ;  /* 0x0000bb00c3c37a20 */ /* 0x000fe40000410000 */
[----:B------:R-:W-:Y:S01]  /*6910*/  HMMA.16816.F32 R176, R8, R142, R188 ;  /* 0x0000008e08b0723c */ /* 0x000fe200000018bc */
[----:B------:R-:W-:Y:S01]  /*6920*/  MUFU.TANH R236, R192 ;  /* 0x000000c000ec7308 */ /* 0x000fe20000002400 */
[----:B------:R-:W-:-:S06]  /*6930*/  FMUL.FTZ R193, R193, c[0x0][0x2ec] ;  /* 0x0000bb00c1c17a20 */ /* 0x000fcc0000410000 */
[C---:B------:R-:W-:Y:S01]  /*6940*/  HMMA.16816.F32 R200, R24.reuse, R28, R200 ;  /* 0x0000001c18c8723c */ /* 0x040fe200000018c8 */
[----:B------:R-:W-:Y:S07]  /*6950*/  MUFU.TANH R194, R194 ;  /* 0x000000c200c27308 */ /* 0x000fee0000002400 */
[----:B------:R-:W-:Y:S01]  /*6960*/  HMMA.16816.F32 R188, R24, R30, R196 ;  /* 0x0000001e18bc723c */ /* 0x000fe200000018c4 */
[----:B------:R-:W3:Y:S01]  /*6970*/  LDSM.16.M88.4 R24, [R219+0x1800] ;  /* 0x00180000db18783b */ /* 0x000ee20000000200 */
[----:B------:R-:W-:Y:S01]  /*6980*/  MUFU.TANH R237, R193 ;  /* 0x000000c100ed7308 */ /* 0x000fe20000002400 */
[----:B------:R-:W-:-:S05]  /*6990*/  DEPBAR.LE SB0, 0x0 ;  /* 0x000080000000791a */ /* 0x000fca0000000000 */
[----:B------:R-:W-:Y:S02]  /*69a0*/  HMMA.16816.F32 R28, R4, R142, R184 ;  /* 0x0000008e041c723c */ /* 0x000fe400000018b8 */
[----:B------:R-:W-:Y:S06]  /*69b0*/  MUFU.TANH R195, R195 ;  /* 0x000000c300c37308 */ /* 0x000fec0000002400 */
[----:B------:R-:W-:Y:S08]  /*69c0*/  HMMA.16816.F32 R140, R12, R34, R176 ;  /* 0x000000220c8c723c */ /* 0x000ff000000018b0 */
[C---:B-1----:R-:W-:Y:S08]  /*69d0*/  HMMA.16816.F32 R180, R16.reuse, R32, R180 ;  /* 0x0000002010b4723c */ /* 0x042ff000000018b4 */
[----:B------:R-:W-:Y:S08]  /*69e0*/  HMMA.16816.F32 R176, R16, R34, R28 ;  /* 0x0000002210b0723c */ /* 0x000ff0000000181c */
[----:B--2---:R-:W-:Y:S01]  /*69f0*/  HMMA.16816.F32 R28, R8, R20, R200 ;  /* 0x00000014081c723c */ /* 0x004fe200000018c8 */
[----:B------:R-:W-:-:S02]  /*6a00*/  FMUL.FTZ R140, R140, c[0x0][0x2ec] ;  /* 0x0000bb008c8c7a20 */ /* 0x000fc40000410000 */
[----:B------:R-:W-:Y:S02]  /*6a10*/  FMUL.FTZ R142, R142, c[0x0][0x2ec] ;  /* 0x0000bb008e8e7a20 */ /* 0x000fe40000410000 */
[----:B------:R-:W-:Y:S01]  /*6a20*/  MUFU.TANH R185, R140 ;  /* 0x0000008c00b97308 */ /* 0x000fe20000002400 */
[----:B------:R-:W-:Y:S02]  /*6a30*/  FMUL.FTZ R141, R141, c[0x0][0x2ec] ;  /* 0x0000bb008d8d7a20 */ /* 0x000fe40000410000 */
[----:B------:R-:W-:Y:S01]  /*6a40*/  HMMA.16816.F32 R32, R4, R20, R204 ;  /* 0x000000140420723c */ /* 0x000fe200000018cc */
[----:B------:R-:W-:Y:S02]  /*6a50*/  FMUL.FTZ R180, R180, c[0x0][0x2ec] ;  /* 0x0000bb00b4b47a20 */ /* 0x000fe40000410000 */
[----:B------:R-:W-:Y:S02]  /*6a60*/  FMUL.FTZ R181, R181, c[0x0][0x2ec] ;  /* 0x0000bb00b5b57a20 */ /* 0x000fe40000410000 */
[----:B------:R-:W-:Y:S01]  /*6a70*/  MUFU.TANH R138, R180 ;  /* 0x000000b4008a7308 */ /* 0x000fe20000002400 */
[----:B------:R-:W-:-:S02]  /*6a80*/  FMUL.FTZ R182, R182, c[0x0][0x2ec] ;  /* 0x0000bb00b6b67a20 */ /* 0x000fc40000410000 */
[----:B------:R-:W-:Y:S01]  /*6a90*/  FMUL.FTZ R183, R183, c[0x0][0x2ec] ;  /* 0x0000bb00b7b77a20 */ /* 0x000fe20000410000 */
[----:B------:R-:W-:Y:S01]  /*6aa0*/  HMMA.16816.F32 R8, R8, R22, R188 ;  /* 0x000000160808723c */ /* 0x000fe200000018bc */
[----:B------:R-:W-:Y:S02]  /*6ab0*/  FMUL.FTZ R176, R176, c[0x0][0x2ec] ;  /* 0x0000bb00b0b07a20 */ /* 0x000fe40000410000 */
[----:B------:R-:W-:Y:S01]  /*6ac0*/  FMUL.FTZ R177, R177, c[0x0][0x2ec] ;  /* 0x0000bb00b1b17a20 */ /* 0x000fe20000410000 */
[----:B------:R-:W-:Y:S01]  /*6ad0*/  MUFU.TANH R187, R181 ;  /* 0x000000b500bb7308 */ /* 0x000fe20000002400 */
[----:B------:R-:W-:Y:S02]  /*6ae0*/  FMUL.FTZ R179, R179, c[0x0][0x2ec] ;  /* 0x0000bb00b3b37a20 */ /* 0x000fe40000410000 */
[----:B------:R-:W-:Y:S01]  /*6af0*/  FMUL.FTZ R178, R178, c[0x0][0x2ec] ;  /* 0x0000bb00b2b27a20 */ /* 0x000fe20000410000 */
[----:B---3--:R-:W-:Y:S01]  /*6b00*/  HMMA.16816.F32 R28, R12, R24, R28 ;  /* 0x000000180c1c723c */ /* 0x008fe2000000181c */
[----:B------:R-:W-:-:S03]  /*6b10*/  FMUL.FTZ R143, R143, c[0x0][0x2ec] ;  /* 0x0000bb008f8f7a20 */ /* 0x000fc60000410000 */
[----:B------:R-:W1:Y:S08]  /*6b20*/  MUFU.TANH R184, R182 ;  /* 0x000000b600b87308 */ /* 0x000e700000002400 */
[----:B------:R2:W-:Y:S08]  /*6b30*/  MUFU.TANH R193, R183 ;  /* 0x000000b700c17308 */ /* 0x0005f00000002400 */
[----:B------:R-:W-:Y:S01]  /*6b40*/  MUFU.TANH R3, R176 ;  /* 0x000000b000037308 */ /* 0x000fe20000002400 */
[----:B-1----:R-:W-:-:S03]  /*6b50*/  FSEL R21, R184, -INF , !P6 ;  /* 0xff800000b8157808 */ /* 0x002fc60007000000 */
[----:B------:R-:W-:Y:S02]  /*6b60*/  FMUL.FTZ R29, R29, c[0x0][0x2ec] ;  /* 0x0000bb001d1d7a20 */ /* 0x000fe40000410000 */
[----:B------:R-:W-:Y:S01]  /*6b70*/  FMUL.FTZ R28, R28, c[0x0][0x2ec] ;  /* 0x0000bb001c1c7a20 */ /* 0x000fe20000410000 */
[----:B--2---:R-:W-:Y:S01]  /*6b80*/  HMMA.16816.F32 R180, R4, R22, R208 ;  /* 0x0000001604b4723c */ /* 0x004fe200000018d0 */
[----:B------:R1:W-:Y:S01]  /*6b90*/  MUFU.TANH R176, R29 ;  /* 0x0000001d00b07308 */ /* 0x0003e20000002400 */
[----:B------:R-:W-:Y:S02]  /*6ba0*/  FMUL.FTZ R31, R31, c[0x0][0x2ec] ;  /* 0x0000bb001f1f7a20 */ /* 0x000fe40000410000 */
[----:B------:R-:W-:-:S03]  /*6bb0*/  FMUL.FTZ R30, R30, c[0x0][0x2ec] ;  /* 0x0000bb001e1e7a20 */ /* 0x000fc60000410000 */
[----:B------:R-:W-:Y:S01]  /*6bc0*/  FSEL R22, R236, -INF , !P4 ;  /* 0xff800000ec167808 */ /* 0x000fe20006000000 */
[----:B------:R-:W-:Y:S01]  /*6bd0*/  HMMA.16816.F32 R4, R16, R24, R32 ;  /* 0x000000181004723c */ /* 0x000fe20000001820 */
[C---:B------:R-:W-:Y:S01]  /*6be0*/  ISETP.GE.AND P4, PT, R2.reuse, R234, PT ;  /* 0x000000ea0200720c */ /* 0x040fe20003f86270 */
[----:B------:R-:W2:Y:S01]  /*6bf0*/  MUFU.TANH R139, R142 ;  /* 0x0000008e008b7308 */ /* 0x000ea20000002400 */
[----:B------:R-:W-:Y:S02]  /*6c00*/  FSEL R23, R237, -INF , !P5 ;  /* 0xff800000ed177808 */ /* 0x000fe40006800000 */
[----:B------:R-:W-:Y:S02]  /*6c10*/  ISETP.LT.OR P4, PT, R2, R230, P4 ;  /* 0x000000e60200720c */ /* 0x000fe40002781670 */
[----:B------:R-:W-:Y:S02]  /*6c20*/  FSEL R32, R138, -INF , !P0 ;  /* 0xff8000008a207808 */ /* 0x000fe40004000000 */
[----:B-1----:R-:W-:Y:S01]  /*6c30*/  FSEL R29, R194, -INF , !P1 ;  /* 0xff800000c21d7808 */ /* 0x002fe20004800000 */
[----:B------:R-:W-:Y:S01]  /*6c40*/  MUFU.TANH R133, R177 ;  /* 0x000000b100857308 */ /* 0x000fe20000002400 */
[----:B------:R-:W-:-:S02]  /*6c50*/  ISETP.GE.AND P1, PT, R2, R233, PT ;  /* 0x000000e90200720c */ /* 0x000fc40003f26270 */
[C---:B------:R-:W-:Y:S02]  /*6c60*/  ISETP.GE.AND P0, PT, R2.reuse, R232, PT ;  /* 0x000000e80200720c */ /* 0x040fe40003f06270 */
[C---:B------:R-:W-:Y:S01]  /*6c70*/  ISETP.LT.OR P1, PT, R2.reuse, R229, P1 ;  /* 0x000000e50200720c */ /* 0x040fe20000f21670 */
[----:B------:R-:W-:Y:S01]  /*6c80*/  HMMA.16816.F32 R16, R16, R26, R180 ;  /* 0x0000001a1010723c */ /* 0x000fe200000018b4 */
[----:B------:R-:W-:Y:S01]  /*6c90*/  ISETP.LT.OR P0, PT, R2, R228, P0 ;  /* 0x000000e40200720c */ /* 0x000fe20000701670 */
[----:B------:R-:W-:Y:S01]  /*6ca0*/  MUFU.TANH R132, R179 ;  /* 0x000000b300847308 */ /* 0x000fe20000002400 */
[----:B------:R-:W-:-:S04]  /*6cb0*/  IADD3 R2, R0, 0x8, RZ ;  /* 0x0000000800027810 */ /* 0x000fc80007ffe0ff */
        /* <DEDUP_REMOVED lines=10> */
[----:B--2---:R-:W-:Y:S01]  /*6d60*/  FSEL R24, R139, -INF , !P5 ;  /* 0xff8000008b187808 */ /* 0x004fe20006800000 */
[----:B------:R2:W-:Y:S06]  /*6d70*/  MUFU.TANH R179, R31 ;  /* 0x0000001f00b37308 */ /* 0x0005ec0000002400 */
[----:B------:R-:W-:Y:S01]  /*6d80*/  FMUL.FTZ R16, R16, c[0x0][0x2ec] ;  /* 0x0000bb0010107a20 */ /* 0x000fe20000410000 */
[----:B-1----:R-:W-:Y:S01]  /*6d90*/  FSEL R28, R195, -INF , !P4 ;  /* 0xff800000c31c7808 */ /* 0x002fe20006000000 */
[----:B------:R-:W-:Y:S01]  /*6da0*/  MUFU.TANH R192, R141 ;  /* 0x0000008d00c07308 */ /* 0x000fe20000002400 */
[----:B------:R-:W-:Y:S01]  /*6db0*/  ISETP.GE.AND P4, PT, R2, R233, PT ;  /* 0x000000e90200720c */ /* 0x000fe20003f86270 */
[----:B------:R-:W-:-:S03]  /*6dc0*/  FMUL.FTZ R17, R17, c[0x0][0x2ec] ;  /* 0x0000bb0011117a20 */ /* 0x000fc60000410000 */
[C---:B------:R-:W-:Y:S02]  /*6dd0*/  ISETP.LT.OR P4, PT, R2.reuse, R229, P4 ;  /* 0x000000e50200720c */ /* 0x040fe40002781670 */
[----:B--2---:R-:W-:Y:S01]  /*6de0*/  FSEL R31, R187, -INF , !P1 ;  /* 0xff800000bb1f7808 */ /* 0x004fe20004800000 */
[----:B------:R-:W1:Y:S01]  /*6df0*/  MUFU.TANH R178, R178 ;  /* 0x000000b200b27308 */ /* 0x000e620000002400 */
[C---:B------:R-:W-:Y:S02]  /*6e00*/  ISETP.GE.AND P1, PT, R2.reuse, R232, PT ;  /* 0x000000e80200720c */ /* 0x040fe40003f26270 */
[----:B------:R-:W-:Y:S02]  /*6e10*/  FSEL R25, R3, -INF , !P4 ;  /* 0xff80000003197808 */ /* 0x000fe40006000000 */
[----:B------:R-:W-:Y:S02]  /*6e20*/  ISETP.LT.OR P1, PT, R2, R228, P1 ;  /* 0x000000e40200720c */ /* 0x000fe40000f21670 */
[C---:B------:R-:W-:Y:S01]  /*6e30*/  IADD3 R2, R0.reuse, 0x9, RZ ;  /* 0x0000000900027810 */ /* 0x040fe20007ffe0ff */
[----:B------:R2:W-:Y:S01]  /*6e40*/  MUFU.TANH R33, R30 ;  /* 0x0000001e00217308 */ /* 0x0005e20000002400 */
[----:B------:R-:W-:-:S02]  /*6e50*/  IADD3 R3, R0, 0x11, RZ ;  /* 0x0000001100037810 */ /* 0x000fc40007ffe0ff */
[C---:B------:R-:W-:Y:S02]  /*6e60*/  ISETP.GE.AND P6, PT, R2.reuse, R234, PT ;  /* 0x000000ea0200720c */ /* 0x040fe40003fc6270 */
[C---:B------:R-:W-:Y:S02]  /*6e70*/  ISETP.GE.AND P5, PT, R2.reuse, R233, PT ;  /* 0x000000e90200720c */ /* 0x040fe40003fa6270 */
[C---:B------:R-:W-:Y:S01]  /*6e80*/  ISETP.GE.AND P4, PT, R2.reuse, R232, PT ;  /* 0x000000e80200720c */ /* 0x040fe20003f86270 */
[----:B------:R3:W4:Y:S01]  /*6e90*/  MUFU.TANH R186, R143 ;  /* 0x0000008f00ba7308 */ /* 0x0007220000002400 */
[C---:B------:R-:W-:Y:S02]  /*6ea0*/  ISETP.LT.OR P6, PT, R2.reuse, R230, P6 ;  /* 0x000000e60200720c */ /* 0x040fe400037c1670 */
[C---:B------:R-:W-:Y:S02]  /*6eb0*/  ISETP.LT.OR P5, PT, R2.reuse, R229, P5 ;  /* 0x000000e50200720c */ /* 0x040fe40002fa1670 */
[----:B------:R-:W-:-:S02]  /*6ec0*/  ISETP.LT.OR P4, PT, R2, R228, P4 ;  /* 0x000000e40200720c */ /* 0x000fc40002781670 */
[----:B--2---:R-:W-:Y:S01]  /*6ed0*/  FSEL R30, R193, -INF , !P0 ;  /* 0xff800000c11e7808 */ /* 0x004fe20004000000 */
[----:B------:R-:W-:Y:S01]  /*6ee0*/  MUFU.TANH R5, R5 ;  /* 0x0000000500057308 */ /* 0x000fe20000002400 */
[----:B------:R-:W-:Y:S01]  /*6ef0*/  BAR.SYNC.DEFER_BLOCKING 0x0 ;  /* 0x0000000000007b1d */ /* 0x000fe20000010000 */
[----:B------:R-:W-:-:S04]  /*6f00*/  ISETP.GE.AND P0, PT, R2, R235, PT ;  /* 0x000000eb0200720c */ /* 0x000fc80003f06270 */
[----:B------:R-:W-:Y:S01]  /*6f10*/  ISETP.LT.OR P0, PT, R2, R231, P0 ;  /* 0x000000e70200720c */ /* 0x000fe20000701670 */
[----:B---3--:R-:W-:Y:S01]  /*6f20*/  HMMA.16816.F32 R140, R12, R26, R8 ;  /* 0x0000001a0c8c723c */ /* 0x008fe20000001808 */
[----:B------:R-:W-:Y:S01]  /*6f30*/  IADD3 R2, R0, 0x10, RZ ;  /* 0x0000001000027810 */ /* 0x000fe20007ffe0ff */
[----:B------:R-:W2:Y:S05]  /*6f40*/  MUFU.TANH R6, R6 ;  /* 0x0000000600067308 */ /* 0x000eaa0000002400 */
[----:B-1----:R-:W-:Y:S02]  /*6f50*/  FSEL R14, R178, -INF , !P1 ;  /* 0xff800000b20e7808 */ /* 0x002fe40004800000 */
[----:B------:R-:W-:Y:S01]  /*6f60*/  FSEL R11, R192, -INF , !P0 ;  /* 0xff800000c00b7808 */ /* 0x000fe20004000000 */
[----:B------:R-:W1:Y:S01]  /*6f70*/  MUFU.TANH R4, R4 ;  /* 0x0000000400047308 */ /* 0x000e620000002400 */
[----:B------:R-:W-:-:S02]  /*6f80*/  ISETP.GE.AND P1, PT, R2, R235, PT ;  /* 0x000000eb0200720c */ /* 0x000fc40003f26270 */
[C---:B------:R-:W-:Y:S02]  /*6f90*/  ISETP.GE.AND P0, PT, R2.reuse, R234, PT ;  /* 0x000000ea0200720c */ /* 0x040fe40003f06270 */
[C---:B------:R-:W-:Y:S02]  /*6fa0*/  ISETP.LT.OR P1, PT, R2.reuse, R231, P1 ;  /* 0x000000e70200720c */ /* 0x040fe40000f21670 */
[----:B------:R-:W-:Y:S01]  /*6fb0*/  ISETP.LT.OR P0, PT, R2, R230, P0 ;  /* 0x000000e60200720c */ /* 0x000fe20000701670 */
[----:B------:R-:W-:Y:S01]  /*6fc0*/  MUFU.TANH R7, R7 ;  /* 0x0000000700077308 */ /* 0x000fe20000002400 */
[----:B----4-:R-:W-:Y:S02]  /*6fd0*/  FSEL R12, R186, -INF , !P6 ;  /* 0xff800000ba0c7808 */ /* 0x010fe40007000000 */
[----:B------:R-:W-:Y:S02]  /*6fe0*/  FSEL R15, R133, -INF , !P5 ;  /* 0xff800000850f7808 */ /* 0x000fe40006800000 */
[----:B------:R-:W-:Y:S01]  /*6ff0*/  FSEL R13, R132, -INF , !P4 ;  /* 0xff800000840d7808 */ /* 0x000fe20006000000 */
[----:B------:R-:W-:Y:S01]  /*7000*/  FMUL.FTZ R140, R140, c[0x0][0x2ec] ;  /* 0x0000bb008c8c7a20 */ /* 0x000fe20000410000 */
[----:B------:R-:W-:Y:S01]  /*7010*/  FSEL R177, R177, -INF , !P1 ;  /* 0xff800000b1b17808 */ /* 0x000fe20004800000 */
[----:B------:R-:W-:Y:S01]  /*7020*/  FMUL.FTZ R142, R142, c[0x0][0x2ec] ;  /* 0x0000bb008e8e7a20 */ /* 0x000fe20000410000 */
[----:B------:R-:W-:Y:S01]  /*7030*/  FSEL R180, R33, -INF , !P0 ;  /* 0xff80000021b47808 */ /* 0x000fe20004000000 */
[----:B------:R-:W-:Y:S01]  /*7040*/  MUFU.TANH R183, R16 ;  /* 0x0000001000b77308 */ /* 0x000fe20000002400 */
[C---:B------:R-:W-:Y:S01]  /*7050*/  ISETP.GE.AND P6, PT, R2.reuse, R233, PT ;  /* 0x000000e90200720c */ /* 0x040fe20003fc6270 */
[----:B------:R-:W-:Y:S01]  /*7060*/  FMUL.FTZ R141, R141, c[0x0][0x2ec] ;  /* 0x0000bb008d8d7a20 */ /* 0x000fe20000410000 */
[----:B------:R-:W-:Y:S01]  /*7070*/  ISETP.GE.AND P5, PT, R2, R232, PT ;  /* 0x000000e80200720c */ /* 0x000fe20003fa6270 */
[----:B------:R-:W-:Y:S01]  /*7080*/  FMUL.FTZ R143, R143, c[0x0][0x2ec] ;  /* 0x0000bb008f8f7a20 */ /* 0x000fe20000410000 */
[----:B------:R-:W-:-:S02]  /*7090*/  ISETP.GE.AND P4, PT, R3, R235, PT ;  /* 0x000000eb0300720c */ /* 0x000fc40003f86270 */
[C---:B------:R-:W-:Y:S01]  /*70a0*/  ISETP.GE.AND P1, PT, R3.reuse, R234, PT ;  /* 0x000000ea0300720c */ /* 0x040fe20003f26270 */
[----:B------:R-:W-:Y:S01]  /*70b0*/  MUFU.TANH R140, R140 ;  /* 0x0000008c008c7308 */ /* 0x000fe20000002400 */
[C---:B------:R-:W-:Y:S02]  /*70c0*/  ISETP.GE.AND P0, PT, R3.reuse, R233, PT ;  /* 0x000000e90300720c */ /* 0x040fe40003f06270 */
[C---:B------:R-:W-:Y:S02]  /*70d0*/  ISETP.LT.OR P6, PT, R2.reuse, R229, P6 ;  /* 0x000000e50200720c */ /* 0x040fe400037c1670 */
[----:B------:R-:W-:Y:S02]  /*70e0*/  ISETP.LT.OR P5, PT, R2, R228, P5 ;  /* 0x000000e40200720c */ /* 0x000fe40002fa1670 */
[C---:B------:R-:W-:Y:S01]  /*70f0*/  ISETP.LT.OR P4, PT, R3.reuse, R231, P4 ;  /* 0x000000e70300720c */ /* 0x040fe20002781670 */
[----:B------:R-:W3:Y:S01]  /*7100*/  MUFU.TANH R142, R142 ;  /* 0x0000008e008e7308 */ /* 0x000ee20000002400 */
[----:B------:R-:W-:-:S02]  /*7110*/  ISETP.LT.OR P1, PT, R3, R230, P1 ;  /* 0x000000e60300720c */ /* 0x000fc40000f21670 */
[----:B------:R-:W-:Y:S02]  /*7120*/  ISETP.LT.OR P0, PT, R3, R229, P0 ;  /* 0x000000e50300720c */ /* 0x000fe40000701670 */
[----:B------:R-:W-:Y:S02]  /*7130*/  IADD3 R2, R0, 0x18, RZ ;  /* 0x0000001800027810 */ /* 0x000fe40007ffe0ff */
[----:B--2---:R-:W-:Y:S01]  /*7140*/  FSEL R185, R6, -INF , !P5 ;  /* 0xff80000006b97808 */ /* 0x004fe20006800000 */
[----:B------:R-:W-:Y:S01]  /*7150*/  MUFU.TANH R141, R141 ;  /* 0x0000008d008d7308 */ /* 0x000fe20000002400 */
[----:B------:R-:W-:Y:S02]  /*7160*/  FSEL R176, R176, -INF , !P4 ;  /* 0xff800000b0b07808 */ /* 0x000fe40006000000 */
[----:B------:R-:W-:Y:S02]  /*7170*/  FSEL R179, R179, -INF , !P1 ;  /* 0xff800000b3b37808 */ /* 0x000fe40004800000 */
[----:B------:R-:W-:-:S02]  /*7180*/  FSEL R182, R5, -INF , !P0 ;  /* 0xff80000005b67808 */ /* 0x000fc40004000000 */
[C---:B------:R-:W-:Y:S01]  /*7190*/  ISETP.GE.AND P5, PT, R2.reuse, R235, PT ;  /* 0x000000eb0200720c */ /* 0x040fe20003fa6270 */
[----:B------:R-:W-:Y:S01]  /*71a0*/  MUFU.TANH R143, R143 ;  /* 0x0000008f008f7308 */ /* 0x000fe20000002400 */
[C---:B------:R-:W-:Y:S02]  /*71b0*/  ISETP.GE.AND P4, PT, R2.reuse, R234, PT ;  /* 0x000000ea0200720c */ /* 0x040fe40003f86270 */
[C---:B------:R-:W-:Y:S02]  /*71c0*/  ISETP.GE.AND P1, PT, R2.reuse, R233, PT ;  /* 0x000000e90200720c */ /* 0x040fe40003f26270 */
[C---:B------:R-:W-:Y:S02]  /*71d0*/  ISETP.GE.AND P0, PT, R2.reuse, R232, PT ;  /* 0x000000e80200720c */ /* 0x040fe40003f06270 */
[C---:B------:R-:W-:Y:S01]  /*71e0*/  ISETP.LT.OR P5, PT, R2.reuse, R231, P5 ;  /* 0x000000e70200720c */ /* 0x040fe20002fa1670 */
[----:B------:R2:W-:Y:S01]  /*71f0*/  MUFU.TANH R184, R17 ;  /* 0x0000001100b87308 */ /* 0x0005e20000002400 */
[----:B------:R-:W-:-:S02]  /*7200*/  ISETP.LT.OR P4, PT, R2, R230, P4 ;  /* 0x000000e60200720c */ /* 0x000fc40002781670 */
[C---:B------:R-:W-:Y:S02]  /*7210*/  ISETP.LT.OR P1, PT, R2.reuse, R229, P1 ;  /* 0x000000e50200720c */ /* 0x040fe40000f21670 */
[----:B------:R-:W-:Y:S01]  /*7220*/  ISETP.LT.OR P0, PT, R2, R228, P0 ;  /* 0x000000e40200720c */ /* 0x000fe20000701670 */
[----:B------:R-:W-:Y:S01]  /*7230*/  FMUL.FTZ R2, R18, c[0x0][0x2ec] ;  /* 0x0000bb0012027a20 */ /* 0x000fe20000410000 */
[----:B-1----:R-:W-:Y:S02]  /*7240*/  FSEL R181, R4, -INF , !P6 ;  /* 0xff80000004b57808 */ /* 0x002fe40007000000 */
[C---:B------:R-:W-:Y:S02]  /*7250*/  ISETP.GE.AND P6, PT, R3.reuse, R232, PT ;  /* 0x000000e80300720c */ /* 0x040fe40003fc6270 */
[----:B------:R-:W-:Y:S01]  /*7260*/  IADD3 R0, R0, 0x19, RZ ;  /* 0x0000001900007810 */ /* 0x000fe20007ffe0ff */
[----:B------:R-:W1:Y:S01]  /*7270*/  MUFU.TANH R2, R2 ;  /* 0x0000000200027308 */ /* 0x000e620000002400 */
[----:B------:R-:W-:Y:S01]  /*7280*/  ISETP.LT.OR P6, PT, R3, R228, P6 ;  /* 0x000000e40300720c */ /* 0x000fe200037c1670 */
[----:B------:R-:W-:Y:S01]  /*7290*/  FMUL.FTZ R3, R19, c[0x0][0x2ec] ;  /* 0x0000bb0013037a20 */ /* 0x000fe20000410000 */
[----:B---3--:R-:W-:-:S02]  /*72a0*/  FSEL R19, R142, -INF , !P4 ;  /* 0xff8000008e137808 */ /* 0x008fc40006000000 */
[----:B------:R-:W-:Y:S02]  /*72b0*/  FSEL R186, R7, -INF , !P6 ;  /* 0xff80000007ba7808 */ /* 0x000fe40007000000 */
[----:B--2---:R-:W-:Y:S01]  /*72c0*/  FSEL R17, R140, -INF , !P5 ;  /* 0xff8000008c117808 */ /* 0x004fe20006800000 */
[----:B------:R-:W2:Y:S01]  /*72d0*/  MUFU.TANH R3, R3 ;  /* 0x0000000300037308 */ /* 0x000ea20000002400 */
[----:B------:R-:W-:Y:S02]  /*72e0*/  FSEL R183, R183, -INF , !P1 ;  /* 0xff800000b7b77808 */ /* 0x000fe40004800000 */
[C---:B------:R-:W-:Y:S02]  /*72f0*/  ISETP.GE.AND P6, PT, R0.reuse, R235, PT ;  /* 0x000000eb0000720c */ /* 0x040fe40003fc6270 */
[C---:B------:R-:W-:Y:S02]  /*7300*/  ISETP.GE.AND P5, PT, R0.reuse, R234, PT ;  /* 0x000000ea0000720c */ /* 0x040fe40003fa6270 */
[----:B------:R-:W-:-:S02]  /*7310*/  ISETP.GE.AND P4, PT, R0, R233, PT ;  /* 0x000000e90000720c */ /* 0x000fc40003f86270 */
[----:B-1----:R-:W-:Y:S02]  /*7320*/  FSEL R188, R2, -INF , !P0 ;  /* 0xff80000002bc7808 */ /* 0x002fe40004000000 */
[----:B------:R-:W-:Y:S02]  /*7330*/  PLOP3.LUT P0, PT, PT, PT, UP0, 0x80, 0x0 ;  /* 0x000000000000781c */ /* 0x000fe40003f0f008 */
[C---:B------:R-:W-:Y:S02]  /*7340*/  ISETP.GE.AND P1, PT, R0.reuse, R232, PT ;  /* 0x000000e80000720c */ /* 0x040fe40003f26270 */
[C---:B------:R-:W-:Y:S02]  /*7350*/  ISETP.LT.OR P6, PT, R0.reuse, R231, P6 ;  /* 0x000000e70000720c */ /* 0x040fe400037c1670 */
[C---:B------:R-:W-:Y:S02]  /*7360*/  ISETP.LT.OR P5, PT, R0.reuse, R230, P5 ;  /* 0x000000e60000720c */ /* 0x040fe40002fa1670 */
[----:B------:R-:W-:-:S02]  /*7370*/  ISETP.LT.OR P4, PT, R0, R229, P4 ;  /* 0x000000e50000720c */ /* 0x000fc40002781670 */
[----:B------:R-:W-:Y:S02]  /*7380*/  ISETP.LT.OR P1, PT, R0, R228, P1 ;  /* 0x000000e40000720c */ /* 0x000fe40000f21670 */
[----:B------:R-:W-:Y:S02]  /*7390*/  FSEL R18, R141, -INF , !P6 ;  /* 0xff8000008d127808 */ /* 0x000fe40007000000 */
[----:B------:R-:W-:Y:S02]  /*73a0*/  FSEL R178, R143, -INF , !P5 ;  /* 0xff8000008fb27808 */ /* 0x000fe40006800000 */
[----:B------:R-:W-:Y:S02]  /*73b0*/  FSEL R184, R184, -INF , !P4 ;  /* 0xff800000b8b87808 */ /* 0x000fe40006000000 */
[----:B--2---:R-:W-:Y:S01]  /*73c0*/  FSEL R187, R3, -INF , !P1 ;  /* 0xff80000003bb7808 */ /* 0x004fe20004800000 */
        /* <DEDUP_REMOVED lines=47> */
.L_x_2148:
[----:B------:R-:W-:Y:S05]  /*76c0*/  BSYNC B0 ;  /* 0x0000000000007941 */ /* 0x000fea0003800000 */
.L_x_2147:
[----:B------:R-:W0:Y:S02]  /*76d0*/  LDGDEPBAR ;  /* 0x00000000000079af */ /* 0x000e240000000000 */
.L_x_2146:
[----:B------:R-:W-:Y:S01]  /*76e0*/  FMNMX.FTZ R0, R136, R22, !PT ;  /* 0x0000001688007209 */ /* 0x000fe20007810000 */
[----:B------:R-:W-:Y:S01]  /*76f0*/  LDSM.16.MT88.4 R140, [R215+0xa000] ;  /* 0x00a00000d78c783b */ /* 0x000fe20000004200 */
        /* <DEDUP_REMOVED lines=25> */
[----:B------:R-:W-:Y:S02]  /*7890*/  FMNMX.FTZ R3, R30, R3, !PT ;  /* 0x000000031e037209 */ /* 0x000fe40007810000 */
[----:B------:R-:W-:Y:S02]  /*78a0*/  MOV R34, R249 ;  /* 0x000000f900227202 */ /* 0x000fe40000000f00 */
[----:B------:R-:W-:Y:S02]  /*78b0*/  FMNMX.FTZ R3, R14, R3, !PT ;  /* 0x000000030e037209 */ /* 0x000fe40007810000 */
[----:B------:R-:W-:Y:S02]  /*78c0*/  MOV R26, R240 ;  /* 0x000000f0001a7202 */ /* 0x000fe40000000f00 */
[----:B------:R-:W-:Y:S02]  /*78d0*/  FMNMX.FTZ R3, R13, R3, !PT ;  /* 0x000000030d037209 */ /* 0x000fe40007810000 */
[----:B-1----:R-:W-:-:S02]  /*78e0*/  FMNMX.FTZ R0, R0, R5, !PT ;  /* 0x0000000500007209 */ /* 0x002fc40007810000 */
[----:B------:R-:W-:Y:S02]  /*78f0*/  FMNMX.FTZ R5, R183, R4, !PT ;  /* 0x00000004b7057209 */ /* 0x000fe40007810000 */
[----:B------:R-:W-:Y:S01]  /*7900*/  MOV R27, R251 ;  /* 0x000000fb001b7202 */ /* 0x000fe20000000f00 */
[----:B------:R-:W1:Y:S01]  /*7910*/  SHFL.BFLY PT, R7, R0, 0x1, 0x1f ;  /* 0x0c201f0000077f89 */ /* 0x000e6200000e0000 */
[----:B------:R-:W-:Y:S02]  /*7920*/  FMNMX.FTZ R5, R184, R5, !PT ;  /* 0x00000005b8057209 */ /* 0x000fe40007810000 */
[----:B--2---:R-:W-:Y:S02]  /*7930*/  FMNMX.FTZ R2, R2, R6, !PT ;  /* 0x0000000602027209 */ /* 0x004fe40007810000 */
[----:B------:R-:W-:Y:S01]  /*7940*/  MOV R189, R27 ;  /* 0x0000001b00bd7202 */ /* 0x000fe20000000f00 */
[----:B------:R-:W-:Y:S01]  /*7950*/  SHFL.BFLY PT, R9, R5, 0x2, 0x1f ;  /* 0x0c401f0005097f89 */ /* 0x000fe200000e0000 */
[----:B------:R-:W-:-:S03]  /*7960*/  MOV R190, R26 ;  /* 0x0000001a00be7202 */ /* 0x000fc60000000f00 */
        /* <DEDUP_REMOVED lines=17> */
[----:B------:R-:W-:Y:S02]  /*7a80*/  FFMA.FTZ R12, R12, c[0x0][0x23c], -R2 ;  /* 0x00008f000c0c7a23 */ /* 0x000fe40000010802 */
[--C-:B------:R-:W-:Y:S01]  /*7a90*/  FFMA.FTZ R23, R23, c[0x0][0x23c], -R3.reuse ;  /* 0x00008f0017177a23 */ /* 0x100fe20000010803 */
[----:B------:R-:W-:Y:S01]  /*7aa0*/  MUFU.EX2 R250, R22 ;  /* 0x0000001600fa7308 */ /* 0x000fe20000000800 */
[--C-:B------:R-:W-:Y:S02]  /*7ab0*/  FFMA.FTZ R20, R20, c[0x0][0x23c], -R3.reuse ;  /* 0x00008f0014147a23 */ /* 0x100fe40000010803 */
[----:B------:R-:W-:-:S02]  /*7ac0*/  FFMA.FTZ R11, R11, c[0x0][0x23c], -R3 ;  /* 0x00008f000b0b7a23 */ /* 0x000fc40000010803 */
[--C-:B------:R-:W-:Y:S02]  /*7ad0*/  FFMA.FTZ R29, R29, c[0x0][0x23c], -R2.reuse ;  /* 0x00008f001d1d7a23 */ /* 0x100fe40000010802 */
[--C-:B------:R-:W-:Y:S01]  /*7ae0*/  FFMA.FTZ R28, R28, c[0x0][0x23c], -R2.reuse ;  /* 0x00008f001c1c7a23 */ /* 0x100fe20000010802 */
[----:B------:R-:W-:Y:S01]  /*7af0*/  MUFU.EX2 R247, R12 ;  /* 0x0000000c00f77308 */ /* 0x000fe20000000800 */
[----:B------:R-:W-:Y:S01]  /*7b00*/  FFMA.FTZ R24, R24, c[0x0][0x23c], -R2 ;  /* 0x00008f0018187a23 */ /* 0x000fe20000010802 */
[----:B-1----:R-:W-:-:S06]  /*7b10*/  FMNMX.FTZ R4, R4, R6, !PT ;  /* 0x0000000604047209 */ /* 0x002fcc0007810000 */
[----:B------:R-:W1:Y:S01]  /*7b20*/  MUFU.EX2 R249, R23 ;  /* 0x0000001700f97308 */ /* 0x000e620000000800 */
[----:B--2---:R-:W-:Y:S01]  /*7b30*/  FMNMX.FTZ R237, R0, R7, !PT ;  /* 0x0000000700ed7209 */ /* 0x004fe20007810000 */
[----:B------:R-:W2:Y:S03]  /*7b40*/  SHFL.BFLY PT, R5, R4, 0x1, 0x1f ;  /* 0x0c201f0004057f89 */ /* 0x000ea600000e0000 */
[C---:B------:R-:W-:Y:S01]  /*7b50*/  FSETP.NEU.FTZ.AND P4, PT, R237.reuse, -INF , PT ;  /* 0xff800000ed00780b */ /* 0x040fe20003f9d000 */
[C---:B------:R-:W-:Y:S02]  /*7b60*/  FMUL.FTZ R0, R237.reuse, c[0x0][0x23c] ;  /* 0x00008f00ed007a20 */ /* 0x040fe40000410000 */
[----:B------:R-:W-:Y:S01]  /*7b70*/  MUFU.EX2 R248, R20 ;  /* 0x0000001400f87308 */ /* 0x000fe20000000800 */
[----:B------:R-:W-:Y:S02]  /*7b80*/  FSEL R6, R237, RZ, P4 ;  /* 0x000000ffed067208 */ /* 0x000fe40002000000 */
[----:B------:R-:W-:-:S05]  /*7b90*/  FSEL R0, R0, RZ, P4 ;  /* 0x000000ff00007208 */ /* 0x000fca0002000000 */
[--C-:B------:R-:W-:Y:S01]  /*7ba0*/  FFMA.FTZ R15, R15, c[0x0][0x23c], -R0.reuse ;  /* 0x00008f000f0f7a23 */ /* 0x100fe20000010800 */
[----:B------:R-:W3:Y:S01]  /*7bb0*/  MUFU.EX2 R251, R11 ;  /* 0x0000000b00fb7308 */ /* 0x000ee20000000800 */
[--C-:B------:R-:W-:Y:S01]  /*7bc0*/  FFMA.FTZ R32, R32, c[0x0][0x23c], -R0.reuse ;  /* 0x00008f0020207a23 */ /* 0x100fe20000010800 */
[----:B-1----:R-:W-:Y:S01]  /*7bd0*/  F2FP.PACK_AB R8, R249, R250 ;  /* 0x000000faf908723e */ /* 0x002fe200000000ff */
[--C-:B------:R-:W-:Y:S02]  /*7be0*/  FFMA.FTZ R31, R31, c[0x0][0x23c], -R0.reuse ;  /* 0x00008f001f1f7a23 */ /* 0x100fe40000010800 */
[----:B------:R-:W-:-:S03]  /*7bf0*/  FFMA.FTZ R25, R25, c[0x0][0x23c], -R0 ;  /* 0x00008f0019197a23 */ /* 0x000fc60000010800 */
[----:B------:R1:W-:Y:S01]  /*7c00*/  MUFU.EX2 R243, R15 ;  /* 0x0000000f00f37308 */ /* 0x0003e20000000800 */
[----:B--2---:R-:W-:Y:S02]  /*7c10*/  FMNMX.FTZ R236, R4, R5, !PT ;  /* 0x0000000504ec7209 */ /* 0x004fe40007810000 */
[----:B------:R-:W-:Y:S02]  /*7c20*/  FSEL R4, R239, RZ, P6 ;  /* 0x000000ffef047208 */ /* 0x000fe40003000000 */
[C---:B------:R-:W-:Y:S01]  /*7c30*/  FSETP.NEU.FTZ.AND P1, PT, R236.reuse, -INF , PT ;  /* 0xff800000ec00780b */ /* 0x040fe20003f3d000 */
[----:B------:R-:W-:Y:S02]  /*7c40*/  FMUL.FTZ R12, R236, c[0x0][0x23c] ;  /* 0x00008f00ec0c7a20 */ /* 0x000fe40000410000 */
[----:B------:R-:W-:Y:S01]  /*7c50*/  FADD.FTZ R5, R136, -R4 ;  /* 0x8000000488057221 */ /* 0x000fe20000010000 */
[----:B------:R-:W-:Y:S01]  /*7c60*/  FSEL R4, R238, RZ, P5 ;  /* 0x000000ffee047208 */ /* 0x000fe20002800000 */
[----:B------:R-:W-:Y:S01]  /*7c70*/  MUFU.EX2 R245, R29 ;  /* 0x0000001d00f57308 */ /* 0x000fe20000000800 */
[----:B------:R-:W-:Y:S01]  /*7c80*/  FSEL R12, R12, RZ, P1 ;  /* 0x000000ff0c0c7208 */ /* 0x000fe20000800000 */
[----:B------:R-:W-:Y:S01]  /*7c90*/  FMUL.FTZ R5, R5, c[0x0][0x23c] ;  /* 0x00008f0005057a20 */ /* 0x000fe20000410000 */
[----:B---3--:R-:W-:Y:S01]  /*7ca0*/  F2FP.PACK_AB R10, R251, R248 ;  /* 0x000000f8fb0a723e */ /* 0x008fe200000000ff */
[----:B------:R-:W-:-:S02]  /*7cb0*/  FADD.FTZ R4, R135, -R4 ;  /* 0x8000000487047221 */ /* 0x000fc40000010000 */
[--C-:B------:R-:W-:Y:S02]  /*7cc0*/  FFMA.FTZ R21, R21, c[0x0][0x23c], -R12.reuse ;  /* 0x00008f0015157a23 */ /* 0x100fe4000001080c */
[----:B-1----:R-:W-:Y:S01]  /*7cd0*/  FMUL.FTZ R15, R4, c[0x0][0x23c] ;  /* 0x00008f00040f7a20 */ /* 0x002fe20000410000 */
[----:B------:R-:W-:Y:S01]  /*7ce0*/  FSEL R4, R236, RZ, P1 ;  /* 0x000000ffec047208 */ /* 0x000fe20000800000 */
[----:B------:R1:W-:Y:S01]  /*7cf0*/  MUFU.EX2 R208, R21 ;  /* 0x0000001500d07308 */ /* 0x0003e20000000800 */
[--C-:B------:R-:W-:Y:S02]  /*7d00*/  FFMA.FTZ R14, R14, c[0x0][0x23c], -R12.reuse ;  /* 0x00008f000e0e7a23 */ /* 0x100fe4000001080c */
[----:B------:R-:W-:Y:S02]  /*7d10*/  FFMA.FTZ R13, R13, c[0x0][0x23c], -R12 ;  /* 0x00008f000d0d7a23 */ /* 0x000fe4000001080c */
[----:B------:R-:W-:Y:S02]  /*7d20*/  FADD.FTZ R4, R137, -R4 ;  /* 0x8000000489047221 */ /* 0x000fe40000010000 */
[----:B------:R-:W-:Y:S01]  /*7d30*/  LDSM.16.MT88.4 R136, [R218+0xa000] ;  /* 0x00a00000da88783b */ /* 0x000fe20000004200 */
[----:B------:R2:W3:Y:S01]  /*7d40*/  MUFU.EX2 R16, R5 ;  /* 0x0000000500107308 */ /* 0x0004e20000000800 */
[----:B------:R-:W-:-:S02]  /*7d50*/  FFMA.FTZ R30, R30, c[0x0][0x23c], -R12 ;  /* 0x00008f001e1e7a23 */ /* 0x000fc4000001080c */
[----:B------:R-:W-:Y:S01]  /*7d60*/  FMUL.FTZ R4, R4, c[0x0][0x23c] ;  /* 0x00008f0004047a20 */ /* 0x000fe20000410000 */
[----:B-1----:R-:W1:Y:S04]  /*7d70*/  LDSM.16.MT88.4 R20, [R213+0xa000] ;  /* 0x00a00000d514783b */ /* 0x002e680000004200 */
[----:B------:R-:W-:Y:S01]  /*7d80*/  MUFU.EX2 R211, R14 ;  /* 0x0000000e00d37308 */ /* 0x000fe20000000800 */
[----:B--2---:R-:W-:-:S07]  /*7d90*/  FADD.FTZ R5, R134, -R6 ;  /* 0x8000000686057221 */ /* 0x004fce0000010000 */
[----:B------:R-:W2:Y:S01]  /*7da0*/  MUFU.EX2 R210, R13 ;  /* 0x0000000d00d27308 */ /* 0x000ea20000000800 */
[-C--:B---3--:R-:W-:Y:S01]  /*7db0*/  FMUL.FTZ R144, R144, R16.reuse ;  /* 0x0000001090907220 */ /* 0x088fe20000410000 */
[----:B------:R-:W3:Y:S01]  /*7dc0*/  LDSM.16.MT88.4 R132, [R217+0xa000] ;  /* 0x00a00000d984783b */ /* 0x000ee20000004200 */
[----:B------:R-:W-:Y:S02]  /*7dd0*/  FMUL.FTZ R5, R5, c[0x0][0x23c] ;  /* 0x00008f0005057a20 */ /* 0x000fe40000410000 */
[-C--:B------:R-:W-:Y:S02]  /*7de0*/  FMUL.FTZ R145, R145, R16.reuse ;  /* 0x0000001091917220 */ /* 0x080fe40000410000 */
[-C--:B------:R-:W-:Y:S01]  /*7df0*/  FMUL.FTZ R116, R116, R16.reuse ;  /* 0x0000001074747220 */ /* 0x080fe20000410000 */
[----:B------:R-:W4:Y:S01]  /*7e00*/  MUFU.EX2 R244, R28 ;  /* 0x0000001c00f47308 */ /* 0x000f220000000800 */
[-C--:B------:R-:W-:Y:S02]  /*7e10*/  FMUL.FTZ R117, R117, R16.reuse ;  /* 0x0000001075757220 */ /* 0x080fe40000410000 */
[----:B------:R-:W-:-:S02]  /*7e20*/  FMUL.FTZ R128, R128, R16 ;  /* 0x0000001080807220 */ /* 0x000fc40000410000 */
[-C--:B------:R-:W-:Y:S02]  /*7e30*/  FMUL.FTZ R129, R129, R16.reuse ;  /* 0x0000001081817220 */ /* 0x080fe40000410000 */
[-C--:B------:R-:W-:Y:S01]  /*7e40*/  FMUL.FTZ R156, R156, R16.reuse ;  /* 0x000000109c9c7220 */ /* 0x080fe20000410000 */
[----:B------:R-:W5:Y:S01]  /*7e50*/  MUFU.EX2 R246, R24 ;  /* 0x0000001800f67308 */ /* 0x000f620000000800 */
[----:B--2---:R-:W-:Y:S01]  /*7e60*/  F2FP.PACK_AB R7, R210, R211 ;  /* 0x000000d3d207723e */ /* 0x004fe200000000ff */
[-C--:B------:R-:W-:Y:S02]  /*7e70*/  FMUL.FTZ R157, R157, R16.reuse ;  /* 0x000000109d9d7220 */ /* 0x080fe40000410000 */
[-C--:B------:R-:W-:Y:S02]  /*7e80*/  FMUL.FTZ R160, R160, R16.reuse ;  /* 0x00000010a0a07220 */ /* 0x080fe40000410000 */
[-C--:B------:R-:W-:Y:S02]  /*7e90*/  FMUL.FTZ R161, R161, R16.reuse ;  /* 0x00000010a1a17220 */ /* 0x080fe40000410000 */
[----:B------:R-:W-:Y:S01]  /*7ea0*/  MUFU.EX2 R241, R32 ;  /* 0x0000002000f17308 */ /* 0x000fe20000000800 */
[----:B----4-:R-:W-:Y:S01]  /*7eb0*/  F2FP.PACK_AB R9, R244, R245 ;  /* 0x000000f5f409723e */ /* 0x010fe200000000ff */
[----:B------:R-:W-:-:S02]  /*7ec0*/  FMUL.FTZ R36, R36, R16 ;  /* 0x0000001024247220 */ /* 0x000fc40000410000 */
[-C--:B------:R-:W-:Y:S02]  /*7ed0*/  FMUL.FTZ R37, R37, R16.reuse ;  /* 0x0000001025257220 */ /* 0x080fe40000410000 */
[----:B------:R-:W-:Y:S02]  /*7ee0*/  FMUL.FTZ R52, R52, R16 ;  /* 0x0000001034347220 */ /* 0x000fe40000410000 */
[----:B------:R-:W-:Y:S01]  /*7ef0*/  MUFU.EX2 R240, R31 ;  /* 0x0000001f00f07308 */ /* 0x000fe20000000800 */
[----:B-----5:R-:W-:Y:S01]  /*7f00*/  F2FP.PACK_AB R11, R247, R246 ;  /* 0x000000f6f70b723e */ /* 0x020fe200000000ff */
[-C--:B------:R-:W-:Y:S02]  /*7f10*/  FMUL.FTZ R53, R53, R16.reuse ;  /* 0x0000001035357220 */ /* 0x080fe40000410000 */
[-C--:B------:R-:W-:Y:S02]  /*7f20*/  FMUL.FTZ R68, R68, R16.reuse ;  /* 0x0000001044447220 */ /* 0x080fe40000410000 */
[----:B------:R-:W-:-:S02]  /*7f30*/  FMUL.FTZ R69, R69, R16 ;  /* 0x0000001045457220 */ /* 0x000fc40000410000 */
[----:B------:R-:W2:Y:S01]  /*7f40*/  MUFU.EX2 R242, R25 ;  /* 0x0000001900f27308 */ /* 0x000ea20000000800 */
[-C--:B------:R-:W-:Y:S02]  /*7f50*/  FMUL.FTZ R84, R84, R16.reuse ;  /* 0x0000001054547220 */ /* 0x080fe40000410000 */
[-C--:B------:R-:W-:Y:S02]  /*7f60*/  FMUL.FTZ R85, R85, R16.reuse ;  /* 0x0000001055557220 */ /* 0x080fe40000410000 */
[-C--:B------:R-:W-:Y:S02]  /*7f70*/  FMUL.FTZ R172, R172, R16.reuse ;  /* 0x00000010acac7220 */ /* 0x080fe40000410000 */
[-C--:B------:R-:W-:Y:S01]  /*7f80*/  FMUL.FTZ R173, R173, R16.reuse ;  /* 0x00000010adad7220 */ /* 0x080fe20000410000 */
[----:B------:R4:W-:Y:S01]  /*7f90*/  MUFU.EX2 R209, R30 ;  /* 0x0000001e00d17308 */ /* 0x0009e20000000800 */
[-C--:B------:R-:W-:Y:S02]  /*7fa0*/  FMUL.FTZ R48, R48, R16.reuse ;  /* 0x0000001030307220 */ /* 0x080fe40000410000 */
[----:B------:R-:W-:-:S02]  /*7fb0*/  FMUL.FTZ R49, R49, R16 ;  /* 0x0000001031317220 */ /* 0x000fc40000410000 */
[-C--:B------:R-:W-:Y:S02]  /*7fc0*/  FMUL.FTZ R64, R64, R16.reuse ;  /* 0x0000001040407220 */ /* 0x080fe40000410000 */
[----:B------:R-:W-:Y:S01]  /*7fd0*/  FMUL.FTZ R65, R65, R16 ;  /* 0x0000001041417220 */ /* 0x000fe20000410000 */
[----:B------:R-:W5:Y:S01]  /*7fe0*/  MUFU.EX2 R15, R15 ;  /* 0x0000000f000f7308 */ /* 0x000f620000000800 */
[----:B--2---:R-:W-:Y:S01]  /*7ff0*/  F2FP.PACK_AB R6, R243, R242 ;  /* 0x000000f2f306723e */ /* 0x004fe200000000ff */
[----:B------:R-:W2:Y:S01]  /*8000*/  LDSM.16.MT88.4 R24, [R217+0xb000] ;  /* 0x00b00000d918783b */ /* 0x000ea20000004200 */
[-C--:B------:R-:W-:Y:S02]  /*8010*/  FMUL.FTZ R80, R80, R16.reuse ;  /* 0x0000001050507220 */ /* 0x080fe40000410000 */
[-C--:B------:R-:W-:Y:S02]  /*8020*/  FMUL.FTZ R81, R81, R16.reuse ;  /* 0x0000001051517220 */ /* 0x080fe40000410000 */
[-C--:B------:R-:W-:Y:S01]  /*8030*/  FMUL.FTZ R96, R96, R16.reuse ;  /* 0x0000001060607220 */ /* 0x080fe20000410000 */
[----:B------:R1:W1:Y:S01]  /*8040*/  MUFU.EX2 R14, R5 ;  /* 0x00000005000e7308 */ /* 0x0002620000000800 */
[----:B----4-:R-:W4:Y:S01]  /*8050*/  LDSM.16.MT88.4 R28, [R213+0xb000] ;  /* 0x00b00000d51c783b */ /* 0x010f220000004200 */
[----:B------:R-:W-:-:S02]  /*8060*/  FMUL.FTZ R97, R97, R16 ;  /* 0x0000001061617220 */ /* 0x000fc40000410000 */
[-C--:B------:R-:W-:Y:S02]  /*8070*/  FMUL.FTZ R100, R100, R16.reuse ;  /* 0x0000001064647220 */ /* 0x080fe40000410000 */
[----:B------:R-:W-:Y:S02]  /*8080*/  FMUL.FTZ R101, R101, R16 ;  /* 0x0000001065657220 */ /* 0x000fe40000410000 */
[----:B------:R3:W3:Y:S01]  /*8090*/  MUFU.EX2 R13, R4 ;  /* 0x00000004000d7308 */ /* 0x0006e20000000800 */
        /* <DEDUP_REMOVED lines=11> */
[-C--:B------:R-:W-:Y:S02]  /*8150*/  FMUL.FTZ R150, R150, R13.reuse ;  /* 0x0000000d96967220 */ /* 0x080fe40000410000 */
[-C--:B------:R-:W-:Y:S02]  /*8160*/  FMUL.FTZ R151, R151, R13.reuse ;  /* 0x0000000d97977220 */ /* 0x080fe40000410000 */
[-C--:B------:R-:W-:Y:S02]  /*8170*/  FMUL.FTZ R42, R42, R13.reuse ;  /* 0x0000000d2a2a7220 */ /* 0x080fe40000410000 */
[----:B------:R-:W-:-:S02]  /*8180*/  FMUL.FTZ R43, R43, R13 ;  /* 0x0000000d2b2b7220 */ /* 0x000fc40000410000 */
[-C--:B------:R-:W-:Y:S01]  /*8190*/  FMUL.FTZ R152, R152, R14.reuse ;  /* 0x0000000e98987220 */ /* 0x080fe20000410000 */
[C---:B------:R-:W-:Y:S01]  /*81a0*/  HMMA.16816.F32 R148, R4.reuse, R20, R148 ;  /* 0x000000140494723c */ /* 0x040fe20000001894 */
[----:B------:R-:W-:Y:S02]  /*81b0*/  FMUL.FTZ R153, R153, R14 ;  /* 0x0000000e99997220 */ /* 0x000fe40000410000 */
[-C--:B------:R-:W-:Y:S02]  /*81c0*/  FMUL.FTZ R154, R154, R13.reuse ;  /* 0x0000000d9a9a7220 */ /* 0x080fe40000410000 */
[----:B------:R-:W-:Y:S02]  /*81d0*/  FMUL.FTZ R155, R155, R13 ;  /* 0x0000000d9b9b7220 */ /* 0x000fe40000410000 */
[----:B------:R-:W-:Y:S01]  /*81e0*/  MOV R21, R34 ;  /* 0x0000002200157202 */ /* 0x000fe20000000f00 */
[----:B------:R-:W-:Y:S01]  /*81f0*/  HMMA.16816.F32 R200, R4, R136, R40 ;  /* 0x0000008804c8723c */ /* 0x000fe20000001828 */
[----:B------:R-:W-:Y:S01]  /*8200*/  MOV R20, R33 ;  /* 0x0000002100147202 */ /* 0x000fe20000000f00 */
[----:B------:R-:W-:Y:S01]  /*8210*/  LDSM.16.MT88.4 R40, [R218+0xb000] ;  /* 0x00b00000da28783b */ /* 0x000fe20000004200 */
[----:B------:R-:W-:-:S02]  /*8220*/  FMUL.FTZ R164, R164, R14 ;  /* 0x0000000ea4a47220 */ /* 0x000fc40000410000 */
[-C--:B------:R-:W-:Y:S01]  /*8230*/  FMUL.FTZ R165, R165, R14.reuse ;  /* 0x0000000ea5a57220 */ /* 0x080fe20000410000 */
[----:B------:R-:W1:Y:S01]  /*8240*/  LDSM.16.MT88.4 R32, [R215+0xb000] ;  /* 0x00b00000d720783b */ /* 0x000e620000004200 */
        /* <DEDUP_REMOVED lines=36> */
[----:B----4-:R-:W-:Y:S01]  /*8490*/  HMMA.16816.F32 R72, R4, R28, R72 ;  /* 0x0000001c0448723c */ /* 0x010fe20000001848 */
        /* <DEDUP_REMOVED lines=9> */
[C---:B-1----:R-:W-:Y:S01]  /*8530*/  HMMA.16816.F32 R88, R4.reuse, R32, R88 ;  /* 0x000000200458723c */ /* 0x042fe20000001858 */
        /* <DEDUP_REMOVED lines=28> */
[----:B------:R-:W-:Y:S01]  /*8700*/  FFMA.FTZ R4, R177, c[0x0][0x23c], -R3 ;  /* 0x00008f00b1047a23 */ /* 0x000fe20000010803 */
[----:B------:R-:W-:Y:S01]  /*8710*/  MOV R126, R189 ;  /* 0x000000bd007e7202 */ /* 0x000fe20000000f00 */
[-C--:B------:R-:W-:Y:S01]  /*8720*/  FMUL.FTZ R70, R70, R15.reuse ;  /* 0x0000000f46467220 */ /* 0x080fe20000410000 */
[----:B------:R-:W-:Y:S01]  /*8730*/  MOV R127, R190 ;  /* 0x000000be007f7202 */ /* 0x000fe20000000f00 */
[----:B------:R1:W-:Y:S01]  /*8740*/  MUFU.EX2 R205, R4 ;  /* 0x0000000400cd7308 */ /* 0x0003e20000000800 */
[-C--:B------:R-:W-:Y:S01]  /*8750*/  FMUL.FTZ R71, R71, R15.reuse ;  /* 0x0000000f47477220 */ /* 0x080fe20000410000 */
[----:B------:R-:W-:Y:S01]  /*8760*/  HMMA.16816.F32 R24, R8, R26, R128 ;  /* 0x0000001a0818723c */ /* 0x000fe20000001880 */
[-C--:B------:R-:W-:Y:S02]  /*8770*/  FMUL.FTZ R86, R86, R15.reuse ;  /* 0x0000000f56567220 */ /* 0x080fe40000410000 */
[-C--:B------:R-:W-:Y:S02]  /*8780*/  FMUL.FTZ R87, R87, R15.reuse ;  /* 0x0000000f57577220 */ /* 0x080fe40000410000 */
[----:B------:R-:W-:-:S02]  /*8790*/  FMUL.FTZ R174, R174, R15 ;  /* 0x0000000faeae7220 */ /* 0x000fc40000410000 */
[-C--:B------:R-:W-:Y:S01]  /*87a0*/  FMUL.FTZ R175, R175, R15.reuse ;  /* 0x0000000fafaf7220 */ /* 0x080fe20000410000 */
[C---:B------:R-:W-:Y:S01]  /*87b0*/  HMMA.16816.F32 R192, R8.reuse, R22, R156 ;  /* 0x0000001608c0723c */ /* 0x040fe2000000189c */
[-C--:B------:R-:W-:Y:S01]  /*87c0*/  FMUL.FTZ R50, R50, R15.reuse ;  /* 0x0000000f32327220 */ /* 0x080fe20000410000 */
[----:B------:R-:W-:Y:S01]  /*87d0*/  LDSM.16.MT88.4 R156, [R213+0xa800] ;  /* 0x00a80000d59c783b */ /* 0x000fe20000004200 */
[-C--:B------:R-:W-:Y:S02]  /*87e0*/  FMUL.FTZ R51, R51, R15.reuse ;  /* 0x0000000f33337220 */ /* 0x080fe40000410000 */
[-C--:B------:R-:W-:Y:S02]  /*87f0*/  FMUL.FTZ R66, R66, R15.reuse ;  /* 0x0000000f42427220 */ /* 0x080fe40000410000 */
[----:B-1----:R-:W-:Y:S01]  /*8800*/  FFMA.FTZ R4, R176, c[0x0][0x23c], -R3 ;  /* 0x00008f00b0047a23 */ /* 0x002fe20000010803 */
[----:B------:R-:W-:Y:S01]  /*8810*/  HMMA.16816.F32 R160, R8, R140, R160 ;  /* 0x0000008c08a0723c */ /* 0x000fe200000018a0 */
[----:B------:R-:W-:-:S02]  /*8820*/  FMUL.FTZ R67, R67, R15 ;  /* 0x0000000f43437220 */ /* 0x000fc40000410000 */
[----:B------:R-:W1:Y:S01]  /*8830*/  MUFU.EX2 R206, R4 ;  /* 0x0000000400ce7308 */ /* 0x000e620000000800 */
        /* <DEDUP_REMOVED lines=10> */
[----:B-1----:R-:W-:Y:S01]  /*88e0*/  F2FP.PACK_AB R128, R206, R205 ;  /* 0x000000cdce80723e */ /* 0x002fe200000000ff */
[--C-:B------:R-:W-:Y:S02]  /*88f0*/  FFMA.FTZ R4, R17, c[0x0][0x23c], -R3.reuse ;  /* 0x00008f0011047a23 */ /* 0x100fe40000010803 */
[----:B------:R-:W-:Y:S02]  /*8900*/  FFMA.FTZ R3, R18, c[0x0][0x23c], -R3 ;  /* 0x00008f0012037a23 */ /* 0x000fe40000010803 */
[----:B------:R1:W-:Y:S01]  /*8910*/  MUFU.EX2 R207, R4 ;  /* 0x0000000400cf7308 */ /* 0x0003e20000000800 */
[-C--:B------:R-:W-:Y:S01]  /*8920*/  FMUL.FTZ R114, R114, R15.reuse ;  /* 0x0000000f72727220 */ /* 0x080fe20000410000 */
[----:B------:R-:W-:Y:S01]  /*8930*/  HMMA.16816.F32 R68, R8, R28, R68 ;  /* 0x0000001c0844723c */ /* 0x000fe20000001844 */
[----:B------:R-:W-:-:S05]  /*8940*/  FMUL.FTZ R115, R115, R15 ;  /* 0x0000000f73737220 */ /* 0x000fca0000410000 */
[----:B------:R2:W3:Y:S02]  /*8950*/  MUFU.EX2 R204, R3 ;  /* 0x0000000300cc7308 */ /* 0x0004e40000000800 */
[C---:B------:R-:W-:Y:S01]  /*8960*/  HMMA.16816.F32 R84, R8.reuse, R32, R84 ;  /* 0x000000200854723c */ /* 0x040fe20000001854 */
[----:B-1----:R-:W1:Y:S07]  /*8970*/  LDSM.16.MT88.4 R4, [R217+0xb800] ;  /* 0x00b80000d904783b */ /* 0x002e6e0000004200 */
[----:B------:R-:W-:Y:S01]  /*8980*/  HMMA.16816.F32 R140, R8, R142, R172 ;  /* 0x0000008e088c723c */ /* 0x000fe200000018ac */
[----:B------:R-:W4:Y:S01]  /*8990*/  LDSM.16.MT88.4 R172, [R215+0xa800] ;  /* 0x00a80000d7ac783b */ /* 0x000f220000004200 */
[----:B--2---:R-:W-:Y:S01]  /*89a0*/  FFMA.FTZ R3, R180, c[0x0][0x23c], -R2 ;  /* 0x00008f00b4037a23 */ /* 0x004fe20000010802 */
[----:B---3--:R-:W-:-:S05]  /*89b0*/  F2FP.PACK_AB R130, R204, R207 ;  /* 0x000000cfcc82723e */ /* 0x008fca00000000ff */
[C---:B------:R-:W-:Y:S01]  /*89c0*/  HMMA.16816.F32 R136, R8.reuse, R138, R48 ;  /* 0x0000008a0888723c */ /* 0x040fe20000001830 */
[----:B------:R-:W2:Y:S01]  /*89d0*/  LDSM.16.MT88.4 R48, [R218+0xa800] ;  /* 0x00a80000da30783b */ /* 0x000ea20000004200 */
[----:B------:R3:W-:Y:S06]  /*89e0*/  MUFU.EX2 R189, R3 ;  /* 0x0000000300bd7308 */ /* 0x0007ec0000000800 */
[C---:B------:R-:W-:Y:S01]  /*89f0*/  HMMA.16816.F32 R132, R8.reuse, R134, R64 ;  /* 0x000000860884723c */ /* 0x040fe20000001840 */
[----:B------:R-:W5:Y:S07]  /*8a00*/  LDSM.16.MT88.4 R64, [R217+0xa800] ;  /* 0x00a80000d940783b */ /* 0x000f6e0000004200 */
[----:B------:R-:W-:Y:S01]  /*8a10*/  HMMA.16816.F32 R28, R8, R30, R80 ;  /* 0x0000001e081c723c */ /* 0x000fe20000001850 */
[----:B------:R-:W1:Y:S01]  /*8a20*/  LDSM.16.MT88.4 R80, [R213+0xb800] ;  /* 0x00b80000d550783b */ /* 0x000e620000004200 */
[----:B---3--:R-:W-:-:S04]  /*8a30*/  FFMA.FTZ R3, R179, c[0x0][0x23c], -R2 ;  /* 0x00008f00b3037a23 */ /* 0x008fc80000010802 */
[----:B------:R3:W3:Y:S02]  /*8a40*/  MUFU.EX2 R190, R3 ;  /* 0x0000000300be7308 */ /* 0x0006e40000000800 */
[C---:B------:R-:W-:Y:S01]  /*8a50*/  HMMA.16816.F32 R32, R8.reuse, R34, R96 ;  /* 0x000000220820723c */ /* 0x040fe20000001860 */
[----:B------:R-:W1:Y:S07]  /*8a60*/  LDSM.16.MT88.4 R96, [R215+0xb800] ;  /* 0x00b80000d760783b */ /* 0x000e6e0000004200 */
[----:B------:R-:W-:Y:S01]  /*8a70*/  HMMA.16816.F32 R100, R8, R40, R100 ;  /* 0x000000280864723c */ /* 0x000fe20000001864 */
[--C-:B---3--:R-:W-:Y:S01]  /*8a80*/  FFMA.FTZ R3, R19, c[0x0][0x23c], -R2.reuse ;  /* 0x00008f0013037a23 */ /* 0x108fe20000010802 */
[----:B------:R-:W-:Y:S01]  /*8a90*/  F2FP.PACK_AB R129, R190, R189 ;  /* 0x000000bdbe81723e */ /* 0x000fe200000000ff */
[----:B------:R-:W-:-:S02]  /*8aa0*/  FFMA.FTZ R2, R178, c[0x0][0x23c], -R2 ;  /* 0x00008f00b2027a23 */ /* 0x000fc40000010802 */
[----:B------:R3:W-:Y:S08]  /*8ab0*/  MUFU.EX2 R191, R3 ;  /* 0x0000000300bf7308 */ /* 0x0007f00000000800 */
[----:B------:R1:W1:Y:S01]  /*8ac0*/  MUFU.EX2 R180, R2 ;  /* 0x0000000200b47308 */ /* 0x0002620000000800 */
[----:B---3--:R-:W-:-:S05]  /*8ad0*/  MOV R3, R20 ;  /* 0x0000001400037202 */ /* 0x008fca0000000f00 */
[----:B------:R-:W-:Y:S02]  /*8ae0*/  FFMA.FTZ R3, R3, R15, R245 ;  /* 0x0000000f03037223 */ /* 0x000fe400000100f5 */
[----:B-1----:R-:W-:Y:S01]  /*8af0*/  FFMA.FTZ R2, R181, c[0x0][0x23c], -R0 ;  /* 0x00008f00b5027a23 */ /* 0x002fe20000010800 */
[----:B------:R-:W-:Y:S01]  /*8b00*/  MOV R181, R126 ;  /* 0x0000007e00b57202 */ /* 0x000fe20000000f00 */
[----:B------:R-:W-:Y:S01]  /*8b10*/  FADD.FTZ R3, R244, R3 ;  /* 0x00000003f4037221 */ /* 0x000fe20000010000 */
[----:B------:R-:W-:Y:S01]  /*8b20*/  F2FP.PACK_AB R131, R180, R191 ;  /* 0x000000bfb483723e */ /* 0x000fe200000000ff */
[----:B------:R1:W-:Y:S02]  /*8b30*/  MUFU.EX2 R179, R2 ;  /* 0x0000000200b37308 */ /* 0x0003e40000000800 */
[----:B------:R-:W-:-:S04]  /*8b40*/  FADD.FTZ R3, R246, R3 ;  /* 0x00000003f6037221 */ /* 0x000fc80000010000 */
[----:B------:R-:W-:Y:S01]  /*8b50*/  HMMA.16816.F32 R116, R128, R4, R116 ;  /* 0x000000048074723c */ /* 0x000fe20000001874 */
[----:B------:R-:W-:-:S04]  /*8b60*/  FADD.FTZ R3, R247, R3 ;  /* 0x00000003f7037221 */ /* 0x000fc80000010000 */
[----:B------:R-:W-:-:S03]  /*8b70*/  FADD.FTZ R3, R189, R3 ;  /* 0x00000003bd037221 */ /* 0x000fc60000010000 */
[C---:B------:R-:W-:Y:S01]  /*8b80*/  HMMA.16816.F32 R144, R128.reuse, R156, R144 ;  /* 0x0000009c8090723c */ /* 0x040fe20000001890 */
[----:B------:R-:W-:Y:S02]  /*8b90*/  FADD.FTZ R3, R190, R3 ;  /* 0x00000003be037221 */ /* 0x000fe40000010000 */
[--C-:B-1----:R-:W-:Y:S01]  /*8ba0*/  FFMA.FTZ R2, R182, c[0x0][0x23c], -R0.reuse ;  /* 0x00008f00b6027a23 */ /* 0x102fe20000010800 */
[----:B------:R-:W-:Y:S01]  /*8bb0*/  MOV R182, R127 ;  /* 0x0000007f00b67202 */ /* 0x000fe20000000f00 */
[----:B------:R-:W-:Y:S02]  /*8bc0*/  FADD.FTZ R3, R191, R3 ;  /* 0x00000003bf037221 */ /* 0x000fe40000010000 */
[----:B------:R1:W3:Y:S01]  /*8bd0*/  MUFU.EX2 R178, R2 ;  /* 0x0000000200b27308 */ /* 0x0002e20000000800 */
[C---:B----4-:R-:W-:Y:S08]  /*8be0*/  HMMA.16816.F32 R160, R128.reuse, R172, R160 ;  /* 0x000000ac80a0723c */ /* 0x050ff000000018a0 */
[----:B--2---:R-:W-:Y:S01]  /*8bf0*/  HMMA.16816.F32 R36, R128, R48, R36 ;  /* 0x000000308024723c */ /* 0x004fe20000001824 */
[--C-:B-1----:R-:W-:Y:S01]  /*8c00*/  FFMA.FTZ R2, R183, c[0x0][0x23c], -R0.reuse ;  /* 0x00008f00b7027a23 */ /* 0x102fe20000010800 */
[----:B------:R-:W-:Y:S01]  /*8c10*/  MOV R183, R21 ;  /* 0x0000001500b77202 */ /* 0x000fe20000000f00 */
[----:B------:R-:W-:Y:S01]  /*8c20*/  FFMA.FTZ R0, R184, c[0x0][0x23c], -R0 ;  /* 0x00008f00b8007a23 */ /* 0x000fe20000010800 */
[----:B---3--:R-:W-:Y:S01]  /*8c30*/  F2FP.PACK_AB R124, R178, R179 ;  /* 0x000000b3b27c723e */ /* 0x008fe200000000ff */
[----:B------:R1:W-:Y:S03]  /*8c40*/  MUFU.EX2 R177, R2 ;  /* 0x0000000200b17308 */ /* 0x0003e60000000800 */
[----:B------:R-:W-:Y:S01]  /*8c50*/  HMMA.16816.F32 R20, R8, R42, R112 ;  /* 0x0000002a0814723c */ /* 0x000fe20000001870 */
[----:B------:R-:W2:Y:S04]  /*8c60*/  LDSM.16.MT88.4 R112, [R218+0xb800] ;  /* 0x00b80000da70783b */ /* 0x000ea80000004200 */
[----:B------:R3:W4:Y:S02]  /*8c70*/  MUFU.EX2 R176, R0 ;  /* 0x0000000000b07308 */ /* 0x0007240000000800 */
[----:B------:R-:W-:Y:S01]  /*8c80*/  FFMA.FTZ R8, R183, R16, R250 ;  /* 0x00000010b7087223 */ /* 0x000fe200000100fa */
[----:B-----5:R-:W-:Y:S01]  /*8c90*/  HMMA.16816.F32 R52, R128, R64, R52 ;  /* 0x000000408034723c */ /* 0x020fe20000001834 */
[----:B-1----:R-:W-:-:S07]  /*8ca0*/  FFMA.FTZ R2, R187, c[0x0][0x23c], -R12 ;  /* 0x00008f00bb027a23 */ /* 0x002fce000001080c */
[----:B------:R-:W-:Y:S01]  /*8cb0*/  HMMA.16816.F32 R68, R128, R80, R68 ;  /* 0x000000508044723c */ /* 0x000fe20000001844 */
[----:B---3--:R-:W-:Y:S01]  /*8cc0*/  FFMA.FTZ R0, R185, c[0x0][0x23c], -R12 ;  /* 0x00008f00b9007a23 */ /* 0x008fe2000001080c */
[----:B----4-:R-:W-:-:S06]  /*8cd0*/  F2FP.PACK_AB R126, R176, R177 ;  /* 0x000000b1b07e723e */ /* 0x010fcc00000000ff */
[C---:B------:R-:W-:Y:S01]  /*8ce0*/  HMMA.16816.F32 R84, R128.reuse, R96, R84 ;  /* 0x000000608054723c */ /* 0x040fe20000001854 */
[----:B------:R1:W-:Y:S07]  /*8cf0*/  MUFU.EX2 R19, R0 ;  /* 0x0000000000137308 */ /* 0x0003ee0000000800 */
[----:B--2---:R-:W-:Y:S01]  /*8d00*/  HMMA.16816.F32 R100, R128, R112, R100 ;  /* 0x000000708064723c */ /* 0x004fe20000001864 */
[----:B-1----:R-:W-:-:S04]  /*8d10*/  FFMA.FTZ R0, R186, c[0x0][0x23c], -R12 ;  /* 0x00008f00ba007a23 */ /* 0x002fc8000001080c */
[----:B------:R1:W2:Y:S02]  /*8d20*/  MUFU.EX2 R18, R0 ;  /* 0x0000000000127308 */ /* 0x0002a40000000800 */
[----:B-1----:R-:W-:Y:S01]  /*8d30*/  FFMA.FTZ R0, R188, c[0x0][0x23c], -R12 ;  /* 0x00008f00bc007a23 */ /* 0x002fe2000001080c */
[----:B--2---:R-:W-:-:S05]  /*8d40*/  F2FP.PACK_AB R125, R18, R19 ;  /* 0x00000013127d723e */ /* 0x004fca00000000ff */
[----:B------:R1:W-:Y:S08]  /*8d50*/  MUFU.EX2 R12, R2 ;  /* 0x00000002000c7308 */ /* 0x0003f00000000800 */
[----:B------:R-:W2:Y:S01]  /*8d60*/  MUFU.EX2 R17, R0 ;  /* 0x0000000000117308 */ /* 0x000ea20000000800 */
[----:B-1----:R-:W-:Y:S02]  /*8d70*/  FFMA.FTZ R2, R182, R14, R241 ;  /* 0x0000000eb6027223 */ /* 0x002fe400000100f1 */
[----:B------:R-:W-:-:S02]  /*8d80*/  FADD.FTZ R241, R180, R3 ;  /* 0x00000003b4f17221 */ /* 0x000fc40000010000 */
        /* <DEDUP_REMOVED lines=70> */
[----:B------:R-:W-:Y:S01]  /*91f0*/  MOV R3, UR5 ;  /* 0x0000000500037c02 */ /* 0x000fe20008000f00 */
        /* <DEDUP_REMOVED lines=41> */
[----:B------:R-:W-:Y:S04]  /*9490*/  LDSM.16.M88.4 R132, [R221+0x8800] ;  /* 0x00880000dd84783b */ /* 0x000fe80000000200 */
[----:B------:R-:W-:Y:S04]  /*94a0*/  LDSM.16.M88.4 R136, [R221+0x8000] ;  /* 0x00800000dd88783b */ /* 0x000fe80000000200 */
[----:B------:R-:W0:Y:S01]  /*94b0*/  LDGDEPBAR ;  /* 0x00000000000079af */ /* 0x000e220000000000 */
[----:B-1----:R-:W-:Y:S08]  /*94c0*/  HMMA.16816.F32 R192, R8, R24, RZ ;  /* 0x0000001808c0723c */ /* 0x002ff000000018ff */
[C---:B--2---:R-:W-:Y:S08]  /*94d0*/  HMMA.16816.F32 R176, R4.reuse, R20, RZ ;  /* 0x0000001404b0723c */ /* 0x044ff000000018ff */
[C---:B------:R-:W-:Y:S08]  /*94e0*/  HMMA.16816.F32 R188, R4.reuse, R24, RZ ;  /* 0x0000001804bc723c */ /* 0x040ff000000018ff */
[-C--:B------:R-:W-:Y:S08]  /*94f0*/  HMMA.16816.F32 R184, R4, R26.reuse, RZ ;  /* 0x0000001a04b8723c */ /* 0x080ff000000018ff */
[----:B------:R-:W-:Y:S08]  /*9500*/  HMMA.16816.F32 R180, R8, R26, RZ ;  /* 0x0000001a08b4723c */ /* 0x000ff000000018ff */
[----:B------:R-:W-:Y:S01]  /*9510*/  HMMA.16816.F32 R140, R4, R22, RZ ;  /* 0x00000016048c723c */ /* 0x000fe200000018ff */
[----:B------:R-:W1:Y:S07]  /*9520*/  LDSM.16.M88.4 R4, [R222+0x2000] ;  /* 0x00200000de04783b */ /* 0x000e6e0000000200 */
[C---:B------:R-:W-:Y:S08]  /*9530*/  HMMA.16816.F32 R24, R8.reuse, R20, RZ ;  /* 0x000000140818723c */ /* 0x040ff000000018ff */
[----:B------:R-:W-:Y:S01]  /*9540*/  HMMA.16816.F32 R20, R8, R22, RZ ;  /* 0x000000160814723c */ /* 0x000fe200000018ff */
[----:B------:R-:W2:Y:S07]  /*9550*/  LDSM.16.M88.4 R8, [R222] ;  /* 0x00000000de08783b */ /* 0x000eae0000000200 */
[C---:B------:R-:W-:Y:S08]  /*9560*/  HMMA.16816.F32 R196, R12.reuse, R32, R176 ;  /* 0x000000200cc4723c */ /* 0x040ff000000018b0 */
[C---:B------:R-:W-:Y:S08]  /*9570*/  HMMA.16816.F32 R208, R12.reuse, R28, R188 ;  /* 0x0000001c0cd0723c */ /* 0x040ff000000018bc */
[C---:B------:R-:W-:Y:S08]  /*9580*/  HMMA.16816.F32 R204, R12.reuse, R30, R184 ;  /* 0x0000001e0ccc723c */ /* 0x040ff000000018b8 */
[-C--:B------:R-:W-:Y:S01]  /*9590*/  HMMA.16816.F32 R188, R12, R34.reuse, R140 ;  /* 0x000000220cbc723c */ /* 0x080fe2000000188c */
[----:B------:R-:W-:Y:S07]  /*95a0*/  LDSM.16.M88.4 R12, [R220+0x2000] ;  /* 0x00200000dc0c783b */ /* 0x000fee0000000200 */
[C---:B---3--:R-:W-:Y:S01]  /*95b0*/  HMMA.16816.F32 R176, R16.reuse, R34, R20 ;  /* 0x0000002210b0723c */ /* 0x048fe20000001814 */
[----:B------:R-:W3:Y:S07]  /*95c0*/  LDSM.16.M88.4 R20, [R219+0x800] ;  /* 0x00080000db14783b */ /* 0x000eee0000000200 */
[C---:B------:R-:W-:Y:S08]  /*95d0*/  HMMA.16816.F32 R192, R16.reuse, R28, R192 ;  /* 0x0000001c10c0723c */ /* 0x040ff000000018c0 */
        /* <DEDUP_REMOVED lines=10> */
[C---:B------:R-:W-:Y:S08]  /*9680*/  HMMA.16816.F32 R184, R8.reuse, R138, R184 ;  /* 0x0000008a08b8723c */ /* 0x040ff000000018b8 */
[C---:B------:R-:W-:Y:S08]  /*9690*/  HMMA.16816.F32 R188, R8.reuse, R132, R200 ;  /* 0x0000008408bc723c */ /* 0x040ff000000018c8 */
[----:B------:R-:W-:Y:S01]  /*96a0*/  HMMA.16816.F32 R136, R8, R134, R176 ;  /* 0x000000860888723c */ /* 0x000fe200000018b0 */
[----:B------:R-:W-:Y:S04]  /*96b0*/  LDSM.16.M88.4 R132, [R212+0x9800] ;  /* 0x00980000d484783b */ /* 0x000fe80000000200 */
[----:B------:R-:W-:Y:S03]  /*96c0*/  LDSM.16.M88.4 R8, [R214+0x4000] ;  /* 0x00400000d608783b */ /* 0x000fe60000000200 */
[C---:B---3--:R-:W-:Y:S01]  /*96d0*/  HMMA.16816.F32 R196, R12.reuse, R20, R28 ;  /* 0x000000140cc4723c */ /* 0x048fe2000000181c */
[----:B------:R-:W1:Y:S07]  /*96e0*/  LDSM.16.M88.4 R28, [R212+0x9000] ;  /* 0x00900000d41c783b */ /* 0x000e6e0000000200 */
[C---:B----4-:R-:W-:Y:S08]  /*96f0*/  HMMA.16816.F32 R204, R12.reuse, R24, R140 ;  /* 0x000000180ccc723c */ /* 0x050ff0000000188c */
[C---:B------:R-:W-:Y:S08]  /*9700*/  HMMA.16816.F32 R200, R12.reuse, R26, R32 ;  /* 0x0000001a0cc8723c */ /* 0x040ff00000001820 */
[----:B------:R-:W-:Y:S08]  /*9710*/  HMMA.16816.F32 R140, R12, R22, R180 ;  /* 0x000000160c8c723c */ /* 0x000ff000000018b4 */
[C---:B-----5:R-:W-:Y:S08]  /*9720*/  HMMA.16816.F32 R176, R16.reuse, R26, R184 ;  /* 0x0000001a10b0723c */ /* 0x060ff000000018b8 */
[C---:B------:R-:W-:Y:S01]  /*9730*/  HMMA.16816.F32 R32, R16.reuse, R24, R192 ;  /* 0x000000181020723c */ /* 0x040fe200000018c0 */
[----:B------:R-:W-:Y:S07]  /*9740*/  LDSM.16.M88.4 R24, [R216+0x4000] ;  /* 0x00400000d818783b */ /* 0x000fee0000000200 */
[C---:B------:R-:W-:Y:S08]  /*9750*/  HMMA.16816.F32 R12, R16.reuse, R20, R188 ;  /* 0x00000014100c723c */ /* 0x040ff000000018bc */
[----:B------:R-:W-:Y:S01]  /*9760*/  HMMA.16816.F32 R184, R16, R22, R136 ;  /* 0x0000001610b8723c */ /* 0x000fe20000001888 */
[----:B------:R-:W-:Y:S04]  /*9770*/  LDSM.16.M88.4 R20, [R216+0x6000] ;  /* 0x00600000d814783b */ /* 0x000fe80000000200 */
[----:B------:R-:W2:Y:S03]  /*9780*/  LDSM.16.M88.4 R136, [R225] ;  /* 0x00000000e188783b */ /* 0x000ea60000000200 */
[C---:B-1----:R-:W-:Y:S01]  /*9790*/  HMMA.16816.F32 R180, R4.reuse, R28, R204 ;  /* 0x0000001c04b4723c */ /* 0x042fe200000018cc */
[----:B------:R-:W-:Y:S07]  /*97a0*/  LDSM.16.M88.4 R16, [R222+0x4000] ;  /* 0x00400000de10783b */ /* 0x000fee0000000200 */
[C---:B------:R-:W-:Y:S08]  /*97b0*/  HMMA.16816.F32 R192, R4.reuse, R132, R196 ;  /* 0x0000008404c0723c */ /* 0x040ff000000018c4 */
[C---:B------:R-:W-:Y:S08]  /*97c0*/  HMMA.16816.F32 R200, R4.reuse, R30, R200 ;  /* 0x0000001e04c8723c */ /* 0x040ff000000018c8 */
[----:B------:R-:W-:Y:S08]  /*97d0*/  HMMA.16816.F32 R196, R4, R134, R140 ;  /* 0x0000008604c4723c */ /* 0x000ff0000000188c */
[C---:B------:R-:W-:Y:S01]  /*97e0*/  HMMA.16816.F32 R4, R8.reuse, R28, R32 ;  /* 0x0000001c0804723c */ /* 0x040fe20000001820 */
[----:B------:R-:W-:Y:S07]  /*97f0*/  LDSM.16.M88.4 R32, [R221+0x9000] ;  /* 0x00900000dd20783b */ /* 0x000fee0000000200 */
[C---:B------:R-:W-:Y:S01]  /*9800*/  HMMA.16816.F32 R188, R8.reuse, R132, R12 ;  /* 0x0000008408bc723c */ /* 0x040fe2000000180c */
[----:B------:R-:W1:Y:S07]  /*9810*/  LDSM.16.M88.4 R12, [R222+0x6000] ;  /* 0x00600000de0c783b */ /* 0x000e6e0000000200 */
[----:B------:R-:W-:Y:S08]  /*9820*/  HMMA.16816.F32 R176, R8, R30, R176 ;  /* 0x0000001e08b0723c */ /* 0x000ff000000018b0 */
[-C--:B--2---:R-:W-:Y:S08]  /*9830*/  HMMA.16816.F32 R28, R20, R136.reuse, R180 ;  /* 0x00000088141c723c */ /* 0x084ff000000018b4 */
[----:B------:R-:W-:Y:S08]  /*9840*/  HMMA.16816.F32 R4, R24, R136, R4 ;  /* 0x000000881804723c */ /* 0x000ff00000001804 */
[----:B------:R-:W-:Y:S01]  /*9850*/  HMMA.16816.F32 R184, R8, R134, R184 ;  /* 0x0000008608b8723c */ /* 0x000fe200000018b8 */
[----:B------:R-:W-:Y:S04]  /*9860*/  LDSM.16.M88.4 R132, [R219+0x1000] ;  /* 0x00100000db84783b */ /* 0x000fe80000000200 */
[----:B------:R-:W2:Y:S03]  /*9870*/  LDSM.16.M88.4 R8, [R220+0x4000] ;  /* 0x00400000dc08783b */ /* 0x000ea60000000200 */
[----:B------:R-:W-:Y:S08]  /*9880*/  HMMA.16816.F32 R176, R24, R138, R176 ;  /* 0x0000008a18b0723c */ /* 0x000ff000000018b0 */
[-C--:B-1----:R-:W-:Y:S01]  /*9890*/  HMMA.16816.F32 R180, R12, R32.reuse, R28 ;  /* 0x000000200cb4723c */ /* 0x082fe2000000181c */
[----:B------:R-:W1:Y:S07]  /*98a0*/  LDSM.16.M88.4 R28, [R224] ;  /* 0x00000000e01c783b */ /* 0x000e6e0000000200 */
[----:B------:R-:W-:Y:S01]  /*98b0*/  HMMA.16816.F32 R140, R16, R32, R4 ;  /* 0x00000020108c723c */ /* 0x000fe20000001804 */
[----:B------:R-:W3:Y:S07]  /*98c0*/  LDSM.16.M88.4 R4, [R220+0x6000] ;  /* 0x00600000dc04783b */ /* 0x000eee0000000200 */
[----:B------:R-:W-:Y:S11]  /*98d0*/  HMMA.16816.F32 R136, R20, R138, R200 ;  /* 0x0000008a1488723c */ /* 0x000ff600000018c8 */
[----:B------:R-:W-:Y:S05]  /*98e0*/  @!UPT UIADD3 URZ, URZ, URZ, URZ ;  /* 0x0000003f3f3ff290 */ /* 0x000fea000fffe03f */
[----:B--2---:R-:W-:Y:S08]  /*98f0*/  HMMA.16816.F32 R140, R8, R132, R140 ;  /* 0x00000084088c723c */ /* 0x004ff0000000188c */
[C---:B-1----:R-:W-:Y:S08]  /*9900*/  HMMA.16816.F32 R192, R20.reuse, R28, R192 ;  /* 0x0000001c14c0723c */ /* 0x042ff000000018c0 */
[----:B------:R-:W-:Y:S08]  /*9910*/  HMMA.16816.F32 R196, R20, R30, R196 ;  /* 0x0000001e14c4723c */ /* 0x000ff000000018c4 */
[----:B------:R-:W-:Y:S01]  /*9920*/  FMUL.FTZ R140, R140, c[0x0][0x2ec] ;  /* 0x0000bb008c8c7a20 */ /* 0x000fe20000410000 */
[----:B------:R-:W-:Y:S01]  /*9930*/  HMMA.16816.F32 R188, R24, R28, R188 ;  /* 0x0000001c18bc723c */ /* 0x000fe200000018bc */
[----:B------:R-:W-:-:S02]  /*9940*/  FMUL.FTZ R141, R141, c[0x0][0x2ec] ;  /* 0x0000bb008d8d7a20 */ /* 0x000fc40000410000 */
[----:B------:R-:W-:Y:S02]  /*9950*/  FMUL.FTZ R142, R142, c[0x0][0x2ec] ;  /* 0x0000bb008e8e7a20 */ /* 0x000fe40000410000 */
[----:B------:R-:W-:-:S03]  /*9960*/  FMUL.FTZ R143, R143, c[0x0][0x2ec] ;  /* 0x0000bb008f8f7a20 */ /* 0x000fc60000410000 */
[----:B------:R-:W-:Y:S01]  /*9970*/  HMMA.16816.F32 R184, R24, R30, R184 ;  /* 0x0000001e18b8723c */ /* 0x000fe200000018b8 */
[----:B------:R-:W1:Y:S07]  /*9980*/  LDSM.16.M88.4 R24, [R221+0x9800] ;  /* 0x00980000dd18783b */ /* 0x000e6e0000000200 */
[----:B------:R-:W-:Y:S01]  /*9990*/  HMMA.16816.F32 R20, R16, R34, R176 ;  /* 0x000000221014723c */ /* 0x000fe200000018b0 */
[----:B------:R-:W2:Y:S07]  /*99a0*/  MUFU.TANH R178, R140 ;  /* 0x0000008c00b27308 */ /* 0x000eae0000002400 */
[----:B---3--:R-:W-:Y:S01]  /*99b0*/  HMMA.16816.F32 R28, R4, R132, R180 ;  /* 0x00000084041c723c */ /* 0x008fe200000018b4 */
[----:B------:R-:W3:Y:S07]  /*99c0*/  MUFU.TANH R177, R141 ;  /* 0x0000008d00b17308 */ /* 0x000eee0000002400 */
[----:B------:R-:W-:Y:S01]  /*99d0*/  HMMA.16816.F32 R32, R12, R34, R136 ;  /* 0x000000220c20723c */ /* 0x000fe20000001888 */
[----:B------:R-:W4:Y:S07]  /*99e0*/  MUFU.TANH R180, R142 ;  /* 0x0000008e00b47308 */ /* 0x000f2e0000002400 */
[----:B------:R-:W-:Y:S01]  /*99f0*/  HMMA.16816.F32 R136, R8, R134, R20 ;  /* 0x000000860888723c */ /* 0x000fe20000001814 */
[----:B------:R-:W5:Y:S01]  /*9a00*/  LDSM.16.M88.4 R20, [R219+0x1800] ;  /* 0x00180000db14783b */ /* 0x000f620000000200 */
[----:B------:R1:W1:Y:S01]  /*9a10*/  MUFU.TANH R179, R143 ;  /* 0x0000008f00b37308 */ /* 0x0002620000002400 */
[----:B------:R-:W-:-:S05]  /*9a20*/  DEPBAR.LE SB0, 0x0 ;  /* 0x000080000000791a */ /* 0x000fca0000000000 */
[----:B------:R-:W-:Y:S02]  /*9a30*/  FMUL.FTZ R28, R28, c[0x0][0x2ec] ;  /* 0x0000bb001c1c7a20 */ /* 0x000fe40000410000 */
[----:B------:R-:W-:Y:S02]  /*9a40*/  FMUL.FTZ R29, R29, c[0x0][0x2ec] ;  /* 0x0000bb001d1d7a20 */ /* 0x000fe40000410000 */
[----:B------:R-:W-:Y:S01]  /*9a50*/  FMUL.FTZ R30, R30, c[0x0][0x2ec] ;  /* 0x0000bb001e1e7a20 */ /* 0x000fe20000410000 */
[----:B------:R-:W2:Y:S01]  /*9a60*/  MUFU.TANH R200, R28 ;  /* 0x0000001c00c87308 */ /* 0x000ea20000002400 */
[----:B------:R-:W-:Y:S02]  /*9a70*/  FMUL.FTZ R31, R31, c[0x0][0x2ec] ;  /* 0x0000bb001f1f7a20 */ /* 0x000fe40000410000 */
[----:B------:R-:W-:Y:S05]  /*9a80*/  HMMA.16816.F32 R132, R4, R134, R32 ;  /* 0x000000860484723c */ /* 0x000fea0000001820 */
[----:B------:R-:W2:Y:S03]  /*9a90*/  MUFU.TANH R201, R29 ;  /* 0x0000001d00c97308 */ /* 0x000ea60000002400 */
[----:B-1----:R-:W-:Y:S01]  /*9aa0*/  HMMA.16816.F32 R140, R16, R24, R188 ;  /* 0x00000018108c723c */ /* 0x002fe200000018bc */
[----:B------:R-:W-:-:S02]  /*9ab0*/  FMUL.FTZ R136, R136, c[0x0][0x2ec] ;  /* 0x0000bb0088887a20 */ /* 0x000fc40000410000 */
[----:B------:R-:W-:Y:S02]  /*9ac0*/  FMUL.FTZ R137, R137, c[0x0][0x2ec] ;  /* 0x0000bb0089897a20 */ /* 0x000fe40000410000 */
[----:B------:R-:W1:Y:S01]  /*9ad0*/  MUFU.TANH R202, R30 ;  /* 0x0000001e00ca7308 */ /* 0x000e620000002400 */
[----:B------:R-:W-:Y:S02]  /*9ae0*/  FMUL.FTZ R139, R139, c[0x0][0x2ec] ;  /* 0x0000bb008b8b7a20 */ /* 0x000fe40000410000 */
[----:B------:R-:W-:Y:S01]  /*9af0*/  HMMA.16816.F32 R16, R16, R26, R184 ;  /* 0x0000001a1010723c */ /* 0x000fe200000018b8 */
[----:B------:R-:W-:-:S04]  /*9b00*/  FMUL.FTZ R138, R138, c[0x0][0x2ec] ;  /* 0x0000bb008a8a7a20 */ /* 0x000fc80000410000 */
[----:B------:R1:W1:Y:S03]  /*9b10*/  MUFU.TANH R190, R31 ;  /* 0x0000001f00be7308 */ /* 0x0002660000002400 */
[----:B------:R-:W-:Y:S02]  /*9b20*/  FMUL.FTZ R134, R134, c[0x0][0x2ec] ;  /* 0x0000bb0086867a20 */ /* 0x000fe40000410000 */
[----:B------:R-:W-:Y:S02]  /*9b30*/  FMUL.FTZ R132, R132, c[0x0][0x2ec] ;  /* 0x0000bb0084847a20 */ /* 0x000fe40000410000 */
[----:B------:R-:W-:Y:S01]  /*9b40*/  FMUL.FTZ R133, R133, c[0x0][0x2ec] ;  /* 0x0000bb0085857a20 */ /* 0x000fe20000410000 */
[----:B------:R-:W2:Y:S03]  /*9b50*/  MUFU.TANH R136, R136 ;  /* 0x0000008800887308 */ /* 0x000ea60000002400 */
[----:B-----5:R-:W-:Y:S05]  /*9b60*/  HMMA.16816.F32 R32, R8, R20, R140 ;  /* 0x000000140820723c */ /* 0x020fea000000188c */
[----:B------:R5:W2:Y:S03]  /*9b70*/  MUFU.TANH R142, R134 ;  /* 0x00000086008e7308 */ /* 0x000aa60000002400 */
[C---:B-1----:R-:W-:Y:S05]  /*9b80*/  HMMA.16816.F32 R28, R12.reuse, R24, R192 ;  /* 0x000000180c1c723c */ /* 0x042fea00000018c0 */
[----:B------:R-:W1:Y:S03]  /*9b90*/  MUFU.TANH R137, R137 ;  /* 0x0000008900897308 */ /* 0x000e660000002400 */
[----:B------:R-:W-:Y:S01]  /*9ba0*/  HMMA.16816.F32 R12, R12, R26, R196 ;  /* 0x0000001a0c0c723c */ /* 0x000fe200000018c4 */
[----:B-----5:R-:W-:-:S04]  /*9bb0*/  FMUL.FTZ R134, R135, c[0x0][0x2ec] ;  /* 0x0000bb0087867a20 */ /* 0x020fc80000410000 */
[----:B------:R1:W1:Y:S03]  /*9bc0*/  MUFU.TANH R176, R138 ;  /* 0x0000008a00b07308 */ /* 0x0002660000002400 */
[----:B------:R-:W-:Y:S01]  /*9bd0*/  HMMA.16816.F32 R8, R8, R22, R16 ;  /* 0x000000160808723c */ /* 0x000fe20000001810 */
[----:B------:R-:W-:-:S04]  /*9be0*/  FMUL.FTZ R25, R35, c[0x0][0x2ec] ;  /* 0x0000bb0023197a20 */ /* 0x000fc80000410000 */
[----:B------:R-:W1:Y:S03]  /*9bf0*/  MUFU.TANH R139, R139 ;  /* 0x0000008b008b7308 */ /* 0x000e660000002400 */
[C---:B------:R-:W-:Y:S05]  /*9c00*/  HMMA.16816.F32 R28, R4.reuse, R20, R28 ;  /* 0x00000014041c723c */ /* 0x040fea000000181c */
[----:B------:R1:W1:Y:S02]  /*9c10*/  MUFU.TANH R140, R132 ;  /* 0x00000084008c7308 */ /* 0x0002640000002400 */
[----:B------:R-:W-:Y:S01]  /*9c20*/  FMUL.FTZ R21, R32, c[0x0][0x2ec] ;  /* 0x0000bb0020157a20 */ /* 0x000fe20000410000 */
[----:B------:R-:W-:Y:S01]  /*9c30*/  HMMA.16816.F32 R4, R4, R22, R12 ;  /* 0x000000160404723c */ /* 0x000fe2000000180c */
[----:B------:R-:W-:-:S02]  /*9c40*/  FMUL.FTZ R20, R33, c[0x0][0x2ec] ;  /* 0x0000bb0021147a20 */ /* 0x000fc40000410000 */
[----:B------:R-:W-:Y:S02]  /*9c50*/  FMUL.FTZ R32, R34, c[0x0][0x2ec] ;  /* 0x0000bb0022207a20 */ /* 0x000fe40000410000 */
[----:B------:R1:W1:Y:S03]  /*9c60*/  MUFU.TANH R141, R133 ;  /* 0x00000085008d7308 */ /* 0x0002660000002400 */
        /* <DEDUP_REMOVED lines=77> */
.L_x_2151:
[----:B------:R-:W-:Y:S05]  /*a140*/  BSYNC B0 ;  /* 0x0000000000007941 */ /* 0x000fea0003800000 */
.L_x_2150:
[----:B------:R-:W0:Y:S02]  /*a150*/  LDGDEPBAR ;  /* 0x00000000000079af */ /* 0x000e240000000000 */
.L_x_2149:
[----:B--234-:R-:W2:Y:S01]  /*a160*/  S2R R2, SR_TID.X ;  /* 0x0000000000027919 */ /* 0x01cea20000002100 */
[----:B------:R-:W-:Y:S02]  /*a170*/  MOV R0, UR21 ;  /* 0x0000001500007c02 */ /* 0x000fe40008000f00 */
[----:B--2---:R-:W-:-:S04]  /*a180*/  SHF.L.U32 R2, R2, 0x1, RZ ;  /* 0x0000000102027819 */ /* 0x004fc800000006ff */
[----:B------:R-:W-:-:S04]  /*a190*/  LOP3.LUT R2, R2, 0x6, RZ, 0xc0, !PT ;  /* 0x0000000602027812 */ /* 0x000fc800078ec0ff */
[----:B------:R-:W-:-:S04]  /*a1a0*/  LEA R0, R0, R2, 0x5 ;  /* 0x0000000200007211 */ /* 0x000fc800078e28ff */
[CC--:B------:R-:W-:Y:S02]  /*a1b0*/  ISETP.GE.AND P4, PT, R0.reuse, R235.reuse, PT ;  /* 0x000000eb0000720c */ /* 0x0c0fe40003f86270 */
[C---:B-1----:R-:W-:Y:S02]  /*a1c0*/  IADD3 R7, R0.reuse, 0x1, RZ ;  /* 0x0000000100077810 */ /* 0x042fe40007ffe0ff */
[C---:B------:R-:W-:Y:S02]  /*a1d0*/  IADD3 R6, R0.reuse, 0x8, RZ ;  /* 0x0000000800067810 */ /* 0x040fe40007ffe0ff */
[----:B------:R-:W-:Y:S02]  /*a1e0*/  ISETP.GE.AND P1, PT, R7, R235, PT ;  /* 0x000000eb0700720c */ /* 0x000fe40003f26270 */
[C---:B------:R-:W-:Y:S02]  /*a1f0*/  ISETP.LT.OR P4, PT, R0.reuse, R231, P4 ;  /* 0x000000e70000720c */ /* 0x040fe40002781670 */
[----:B------:R-:W-:-:S02]  /*a200*/  IADD3 R5, R0, 0x9, RZ ;  /* 0x0000000900057810 */ /* 0x000fc40007ffe0ff */
[----:B------:R-:W-:Y:S02]  /*a210*/  ISETP.GE.AND P5, PT, R6, R235, PT ;  /* 0x000000eb0600720c */ /* 0x000fe40003fa6270 */
[----:B------:R-:W-:Y:S02]  /*a220*/  ISETP.LT.OR P1, PT, R7, R231, P1 ;  /* 0x000000e70700720c */ /* 0x000fe40000f21670 */
[----:B------:R-:W-:Y:S02]  /*a230*/  FSEL R10, R178, -INF , !P4 ;  /* 0xff800000b20a7808 */ /* 0x000fe40006000000 */
[----:B------:R-:W-:Y:S02]  /*a240*/  IADD3 R4, R0, 0x10, RZ ;  /* 0x0000001000047810 */ /* 0x000fe40007ffe0ff */
[----:B------:R-:W-:Y:S02]  /*a250*/  ISETP.GE.AND P4, PT, R5, R235, PT ;  /* 0x000000eb0500720c */ /* 0x000fe40003f86270 */
[----:B------:R-:W-:-:S02]  /*a260*/  ISETP.LT.OR P5, PT, R6, R231, P5 ;  /* 0x000000e70600720c */ /* 0x000fc40002fa1670 */
[----:B------:R-:W-:Y:S02]  /*a270*/  FSEL R14, R177, -INF , !P1 ;  /* 0xff800000b10e7808 */ /* 0x000fe40004800000 */
[----:B------:R-:W-:Y:S02]  /*a280*/  FMNMX.FTZ R9, R239, R10, !PT ;  /* 0x0000000aef097209 */ /* 0x000fe40007810000 */
[----:B------:R-:W-:Y:S02]  /*a290*/  IADD3 R3, R0, 0x11, RZ ;  /* 0x0000001100037810 */ /* 0x000fe40007ffe0ff */
[----:B------:R-:W-:Y:S02]  /*a2a0*/  ISETP.GE.AND P1, PT, R4, R235, PT ;  /* 0x000000eb0400720c */ /* 0x000fe40003f26270 */
[----:B------:R-:W-:Y:S02]  /*a2b0*/  ISETP.LT.OR P4, PT, R5, R231, P4 ;  /* 0x000000e70500720c */ /* 0x000fe40002781670 */
[----:B------:R-:W-:-:S02]  /*a2c0*/  FSEL R16, R136, -INF , !P5 ;  /* 0xff80000088107808 */ /* 0x000fc40006800000 */
[----:B------:R-:W-:Y:S02]  /*a2d0*/  FMNMX.FTZ R9, R14, R9, !PT ;  /* 0x000000090e097209 */ /* 0x000fe40007810000 */
[----:B------:R-:W-:Y:S02]  /*a2e0*/  IADD3 R2, R0, 0x18, RZ ;  /* 0x0000001800027810 */ /* 0x000fe40007ffe0ff */
[----:B------:R-:W-:Y:S02]  /*a2f0*/  ISETP.GE.AND P5, PT, R3, R235, PT ;  /* 0x000000eb0300720c */ /* 0x000fe40003fa6270 */
[----:B------:R-:W-:Y:S02]  /*a300*/  ISETP.LT.OR P1, PT, R4, R231, P1 ;  /* 0x000000e70400720c */ /* 0x000fe40000f21670 */
[----:B------:R-:W-:Y:S02]  /*a310*/  FSEL R15, R137, -INF , !P4 ;  /* 0xff800000890f7808 */ /* 0x000fe40006000000 */
[----:B------:R-:W-:-:S02]  /*a320*/  FMNMX.FTZ R9, R16, R9, !PT ;  /* 0x0000000910097209 */ /* 0x000fc40007810000 */
[----:B------:R-:W-:Y:S02]  /*a330*/  IADD3 R8, R0, 0x19, RZ ;  /* 0x0000001900087810 */ /* 0x000fe40007ffe0ff */
[----:B------:R-:W-:Y:S02]  /*a340*/  ISETP.GE.AND P4, PT, R2, R235, PT ;  /* 0x000000eb0200720c */ /* 0x000fe40003f86270 */
[----:B------:R-:W-:Y:S02]  /*a350*/  ISETP.LT.OR P5, PT, R3, R231, P5 ;  /* 0x000000e70300720c */ /* 0x000fe40002fa1670 */
[----:B------:R-:W-:Y:S02]  /*a360*/  FSEL R133, R21, -INF , !P1 ;  /* 0xff80000015857808 */ /* 0x000fe40004800000 */
[----:B------:R-:W-:Y:S02]  /*a370*/  FMNMX.FTZ R9, R15, R9, !PT ;  /* 0x000000090f097209 */ /* 0x000fe40007810000 */
[----:B------:R-:W-:-:S02]  /*a380*/  ISETP.GE.AND P1, PT, R8, R235, PT ;  /* 0x000000eb0800720c */ /* 0x000fc40003f26270 */
[----:B------:R-:W-:Y:S02]  /*a390*/  ISETP.LT.OR P4, PT, R2, R231, P4 ;  /* 0x000000e70200720c */ /* 0x000fe40002781670 */
[----:B------:R-:W-:Y:S02]  /*a3a0*/  FSEL R138, R20, -INF , !P5 ;  /* 0xff800000148a7808 */ /* 0x000fe40006800000 */
[----:B------:R-:W-:Y:S02]  /*a3b0*/  FMNMX.FTZ R9, R133, R9, !PT ;  /* 0x0000000985097209 */ /* 0x000fe40007810000 */
[----:B------:R-:W-:Y:S02]  /*a3c0*/  ISETP.LT.OR P1, PT, R8, R231, P1 ;  /* 0x000000e70800720c */ /* 0x000fe40000f21670 */
[----:B------:R-:W-:Y:S02]  /*a3d0*/  FSEL R132, R13, -INF , !P4 ;  /* 0xff8000000d847808 */ /* 0x000fe40006000000 */
[----:B------:R-:W-:-:S02]  /*a3e0*/  FMNMX.FTZ R9, R138, R9, !PT ;  /* 0x000000098a097209 */ /* 0x000fc40007810000 */
[----:B------:R-:W-:Y:S02]  /*a3f0*/  ISETP.GE.AND P6, PT, R0, R234, PT ;  /* 0x000000ea0000720c */ /* 0x000fe40003fc6270 */
[----:B------:R-:W-:Y:S02]  /*a400*/  FSEL R183, R12, -INF , !P1 ;  /* 0xff8000000cb77808 */ /* 0x000fe40004800000 */
[----:B------:R-:W-:Y:S02]  /*a410*/  FMNMX.FTZ R9, R132, R9, !PT ;  /* 0x0000000984097209 */ /* 0x000fe40007810000 */
[----:B------:R-:W-:Y:S02]  /*a420*/  ISETP.LT.OR P6, PT, R0, R230, P6 ;  /* 0x000000e60000720c */ /* 0x000fe400037c1670 */
[----:B------:R-:W-:Y:S02]  /*a430*/  FMNMX.FTZ R9, R183, R9, !PT ;  /* 0x00000009b7097209 */ /* 0x000fe40007810000 */
[----:B------:R-:W-:-:S02]  /*a440*/  FSEL R13, R180, -INF , !P6 ;  /* 0xff800000b40d7808 */ /* 0x000fc40007000000 */
[CC--:B------:R-:W-:Y:S01]  /*a450*/  ISETP.GE.AND P6, PT, R4.reuse, R234.reuse, PT ;  /* 0x000000ea0400720c */ /* 0x0c0fe20003fc6270 */
[----:B------:R-:W1:Y:S01]  /*a460*/  SHFL.BFLY PT, R11, R9, 0x2, 0x1f ;  /* 0x0c401f00090b7f89 */ /* 0x000e6200000e0000 */
[C---:B------:R-:W-:Y:S02]  /*a470*/  ISETP.GE.AND P4, PT, R7.reuse, R234, PT ;  /* 0x000000ea0700720c */ /* 0x040fe40003f86270 */
[-C--:B------:R-:W-:Y:S02]  /*a480*/  ISETP.LT.OR P6, PT, R4, R230.reuse, P6 ;  /* 0x000000e60400720c */ /* 0x080fe400037c1670 */
[----:B------:R-:W-:Y:S02]  /*a490*/  ISETP.LT.OR P4, PT, R7, R230, P4 ;  /* 0x000000e60700720c */ /* 0x000fe40002781670 */
[-C--:B------:R-:W-:Y:S02]  /*a4a0*/  ISETP.GE.AND P1, PT, R6, R234.reuse, PT ;  /* 0x000000ea0600720c */ /* 0x080fe40003f26270 */
[----:B------:R-:W-:-:S02]  /*a4b0*/  ISETP.GE.AND P5, PT, R5, R234, PT ;  /* 0x000000ea0500720c */ /* 0x000fc40003fa6270 */
[----:B------:R-:W-:Y:S02]  /*a4c0*/  FSEL R181, R32, -INF , !P6 ;  /* 0xff80000020b57808 */ /* 0x000fe40007000000 */
[----:B------:R-:W-:Y:S01]  /*a4d0*/  FSEL R20, R179, -INF , !P4 ;  /* 0xff800000b3147808 */ /* 0x000fe20006000000 */
[----:B------:R-:W-:Y:S01]  /*a4e0*/  LDSM.16.MT88.4 R32, [R215+0xb000] ;  /* 0x00b00000d720783b */ /* 0x000fe20000004200 */
[----:B------:R-:W-:Y:S02]  /*a4f0*/  ISETP.GE.AND P6, PT, R2, R234, PT ;  /* 0x000000ea0200720c */ /* 0x000fe40003fc6270 */
[----:B------:R-:W-:Y:S02]  /*a500*/  ISETP.LT.OR P1, PT, R6, R230, P1 ;  /* 0x000000e60600720c */ /* 0x000fe40000f21670 */
[----:B------:R-:W-:Y:S02]  /*a510*/  ISETP.GE.AND P4, PT, R3, R234, PT ;  /* 0x000000ea0300720c */ /* 0x000fe40003f86270 */
[----:B------:R-:W-:-:S02]  /*a520*/  ISETP.LT.OR P5, PT, R5, R230, P5 ;  /* 0x000000e60500720c */ /* 0x000fc40002fa1670 */
[-C--:B------:R-:W-:Y:S02]  /*a530*/  ISETP.LT.OR P6, PT, R2, R230.reuse, P6 ;  /* 0x000000e60200720c */ /* 0x080fe400037c1670 */
[----:B------:R-:W-:Y:S02]  /*a540*/  FSEL R19, R176, -INF , !P1 ;  /* 0xff800000b0137808 */ /* 0x000fe40004800000 */
[----:B------:R-:W-:Y:S01]  /*a550*/  ISETP.LT.OR P4, PT, R3, R230, P4 ;  /* 0x000000e60300720c */ /* 0x000fe20002781670 */
[----:B------:R-:W-:Y:S01]  /*a560*/  LDSM.16.MT88.4 R176, [R215+0xa000] ;  /* 0x00a00000d7b0783b */ /* 0x000fe20000004200 */
[----:B------:R-:W-:Y:S02]  /*a570*/  FSEL R22, R139, -INF , !P5 ;  /* 0xff8000008b167808 */ /* 0x000fe40006800000 */
[C---:B------:R-:W-:Y:S02]  /*a580*/  ISETP.GE.AND P1, PT, R0.reuse, R233, PT ;  /* 0x000000e90000720c */ /* 0x040fe40003f26270 */
[----:B------:R-:W-:-:S02]  /*a590*/  ISETP.GE.AND P5, PT, R0, R232, PT ;  /* 0x000000e80000720c */ /* 0x000fc40003fa6270 */
[----:B------:R-:W-:Y:S02]  /*a5a0*/  FSEL R180, R18, -INF , !P6 ;  /* 0xff80000012b47808 */ /* 0x000fe40007000000 */
[----:B------:R-:W-:Y:S02]  /*a5b0*/  FSEL R182, R25, -INF , !P4 ;  /* 0xff80000019b67808 */ /* 0x000fe40006000000 */
[----:B------:R-:W-:Y:S02]  /*a5c0*/  ISETP.GE.AND P6, PT, R7, R233, PT ;  /* 0x000000e90700720c */ /* 0x000fe40003fc6270 */
[----:B------:R-:W-:Y:S02]  /*a5d0*/  ISETP.GE.AND P4, PT, R8, R234, PT ;  /* 0x000000ea0800720c */ /* 0x000fe40003f86270 */
[C---:B------:R-:W-:Y:S02]  /*a5e0*/  ISETP.LT.OR P1, PT, R0.reuse, R229, P1 ;  /* 0x000000e50000720c */ /* 0x040fe40000f21670 */
[----:B------:R-:W-:-:S02]  /*a5f0*/  ISETP.LT.OR P5, PT, R0, R228, P5 ;  /* 0x000000e40000720c */ /* 0x000fc40002fa1670 */
[----:B------:R-:W-:Y:S02]  /*a600*/  FMNMX.FTZ R0, R238, R13, !PT ;  /* 0x0000000dee007209 */ /* 0x000fe40007810000 */
[----:B------:R-:W-:Y:S02]  /*a610*/  ISETP.LT.OR P6, PT, R7, R229, P6 ;  /* 0x000000e50700720c */ /* 0x000fe400037c1670 */
[----:B------:R-:W-:Y:S02]  /*a620*/  ISETP.LT.OR P4, PT, R8, R230, P4 ;  /* 0x000000e60800720c */ /* 0x000fe40002781670 */
[----:B------:R-:W-:Y:S02]  /*a630*/  FMNMX.FTZ R0, R20, R0, !PT ;  /* 0x0000000014007209 */ /* 0x000fe40007810000 */
[----:B------:R-:W-:Y:S02]  /*a640*/  FSEL R18, R201, -INF , !P6 ;  /* 0xff800000c9127808 */ /* 0x000fe40007000000 */
[----:B------:R-:W-:-:S02]  /*a650*/  FSEL R184, R17, -INF , !P4 ;  /* 0xff80000011b87808 */ /* 0x000fc40006000000 */
[----:B------:R-:W-:Y:S02]  /*a660*/  ISETP.GE.AND P6, PT, R4, R233, PT ;  /* 0x000000e90400720c */ /* 0x000fe40003fc6270 */
[----:B-1----:R-:W-:Y:S02]  /*a670*/  FMNMX.FTZ R9, R9, R11, !PT ;  /* 0x0000000b09097209 */ /* 0x002fe40007810000 */
[-C--:B------:R-:W-:Y:S02]  /*a680*/  ISETP.GE.AND P4, PT, R6, R233.reuse, PT ;  /* 0x000000e90600720c */ /* 0x080fe40003f86270 */
[----:B------:R-:W-:Y:S01]  /*a690*/  FMNMX.FTZ R0, R19, R0, !PT ;  /* 0x0000000013007209 */ /* 0x000fe20007810000 */
[----:B------:R-:W1:Y:S01]  /*a6a0*/  SHFL.BFLY PT, R136, R9, 0x1, 0x1f ;  /* 0x0c201f0009887f89 */ /* 0x000e6200000e0000 */
[----:B------:R-:W-:Y:S02]  /*a6b0*/  FSEL R11, R200, -INF , !P1 ;  /* 0xff800000c80b7808 */ /* 0x000fe40004800000 */
[----:B------:R-:W-:-:S02]  /*a6c0*/  ISETP.GE.AND P1, PT, R5, R233, PT ;  /* 0x000000e90500720c */ /* 0x000fc40003f26270 */
[-C--:B------:R-:W-:Y:S02]  /*a6d0*/  ISETP.LT.OR P6, PT, R4, R229.reuse, P6 ;  /* 0x000000e50400720c */ /* 0x080fe400037c1670 */
[-C--:B------:R-:W-:Y:S02]  /*a6e0*/  ISETP.LT.OR P4, PT, R6, R229.reuse, P4 ;  /* 0x000000e50600720c */ /* 0x080fe40002781670 */
[----:B------:R-:W-:Y:S02]  /*a6f0*/  FMNMX.FTZ R0, R22, R0, !PT ;  /* 0x0000000016007209 */ /* 0x000fe40007810000 */
[----:B------:R-:W-:Y:S02]  /*a700*/  ISETP.LT.OR P1, PT, R5, R229, P1 ;  /* 0x000000e50500720c */ /* 0x000fe40000f21670 */
[----:B------:R-:W-:Y:S02]  /*a710*/  FSEL R185, R27, -INF , !P6 ;  /* 0xff8000001bb97808 */ /* 0x000fe40007000000 */
[----:B------:R-:W-:-:S02]  /*a720*/  FSEL R17, R140, -INF , !P4 ;  /* 0xff8000008c117808 */ /* 0x000fc40006000000 */
[----:B------:R-:W-:Y:S02]  /*a730*/  FMNMX.FTZ R135, R181, R0, !PT ;  /* 0x00000000b5877209 */ /* 0x000fe40007810000 */
[-C--:B------:R-:W-:Y:S02]  /*a740*/  ISETP.GE.AND P6, PT, R8, R233.reuse, PT ;  /* 0x000000e90800720c */ /* 0x080fe40003fc6270 */
[----:B------:R-:W-:Y:S02]  /*a750*/  ISETP.GE.AND P4, PT, R3, R233, PT ;  /* 0x000000e90300720c */ /* 0x000fe40003f86270 */
[----:B------:R-:W-:Y:S02]  /*a760*/  FMNMX.FTZ R0, R237, R11, !PT ;  /* 0x0000000bed007209 */ /* 0x000fe40007810000 */
        /* <DEDUP_REMOVED lines=8> */
[----:B------:R-:W-:Y:S02]  /*a7f0*/  ISETP.GE.AND P6, PT, R5, R232, PT ;  /* 0x000000e80500720c */ /* 0x000fe40003fc6270 */
[----:B------:R-:W-:Y:S02]  /*a800*/  FMNMX.FTZ R0, R17, R0, !PT ;  /* 0x0000000011007209 */ /* 0x000fe40007810000 */
[-C--:B------:R-:W-:Y:S02]  /*a810*/  ISETP.GE.AND P4, PT, R7, R232.reuse, PT ;  /* 0x000000e80700720c */ /* 0x080fe40003f86270 */
[----:B------:R-:W-:Y:S02]  /*a820*/  FSEL R188, R23, -INF , !P1 ;  /* 0xff80000017bc7808 */ /* 0x000fe40004800000 */
[----:B------:R-:W-:Y:S02]  /*a830*/  ISETP.GE.AND P1, PT, R6, R232, PT ;  /* 0x000000e80600720c */ /* 0x000fe40003f26270 */
[----:B------:R-:W-:-:S02]  /*a840*/  ISETP.LT.OR P6, PT, R5, R228, P6 ;  /* 0x000000e40500720c */ /* 0x000fc400037c1670 */
[----:B------:R-:W-:Y:S02]  /*a850*/  FMNMX.FTZ R0, R21, R0, !PT ;  /* 0x0000000015007209 */ /* 0x000fe40007810000 */
[-C--:B------:R-:W-:Y:S02]  /*a860*/  ISETP.LT.OR P4, PT, R7, R228.reuse, P4 ;  /* 0x000000e40700720c */ /* 0x080fe40002781670 */
[----:B------:R-:W-:Y:S02]  /*a870*/  FSEL R5, R202, -INF , !P5 ;  /* 0xff800000ca057808 */ /* 0x000fe40006800000 */
[----:B------:R-:W-:Y:S02]  /*a880*/  ISETP.LT.OR P1, PT, R6, R228, P1 ;  /* 0x000000e40600720c */ /* 0x000fe40000f21670 */
[----:B------:R-:W-:Y:S02]  /*a890*/  ISETP.GE.AND P5, PT, R4, R232, PT ;  /* 0x000000e80400720c */ /* 0x000fe40003fa6270 */
[----:B------:R-:W-:-:S02]  /*a8a0*/  FMNMX.FTZ R6, R185, R0, !PT ;  /* 0x00000000b9067209 */ /* 0x000fc40007810000 */
[----:B------:R-:W-:Y:S02]  /*a8b0*/  FSEL R7, R190, -INF , !P4 ;  /* 0xff800000be077808 */ /* 0x000fe40006000000 */
[----:B------:R-:W-:Y:S02]  /*a8c0*/  FMNMX.FTZ R0, R236, R5, !PT ;  /* 0x00000005ec007209 */ /* 0x000fe40007810000 */
[----:B------:R-:W-:Y:S02]  /*a8d0*/  ISETP.GE.AND P4, PT, R3, R232, PT ;  /* 0x000000e80300720c */ /* 0x000fe40003f86270 */
[----:B------:R-:W-:Y:S02]  /*a8e0*/  ISETP.LT.OR P5, PT, R4, R228, P5 ;  /* 0x000000e40400720c */ /* 0x000fe40002fa1670 */
[----:B------:R-:W-:Y:S02]  /*a8f0*/  FMNMX.FTZ R4, R186, R6, !PT ;  /* 0x00000006ba047209 */ /* 0x000fe40007810000 */
[----:B------:R-:W-:-:S02]  /*a900*/  FSEL R6, R142, -INF , !P1 ;  /* 0xff8000008e067808 */ /* 0x000fc40004800000 */
[----:B------:R-:W-:Y:S01]  /*a910*/  FMNMX.FTZ R0, R7, R0, !PT ;  /* 0x0000000007007209 */ /* 0x000fe20007810000 */
[----:B------:R-:W-:Y:S01]  /*a920*/  LDSM.16.MT88.4 R140, [R217+0xa000] ;  /* 0x00a00000d98c783b */ /* 0x000fe20000004200 */
[----:B------:R-:W-:Y:S02]  /*a930*/  ISETP.LT.OR P4, PT, R3, R228, P4 ;  /* 0x000000e40300720c */ /* 0x000fe40002781670 */
[----:B------:R-:W-:Y:S02]  /*a940*/  FMNMX.FTZ R3, R188, R4, !PT ;  /* 0x00000004bc037209 */ /* 0x000fe40007810000 */
[----:B------:R-:W-:Y:S02]  /*a950*/  FSEL R4, R134, -INF , !P6 ;  /* 0xff80000086047808 */ /* 0x000fe40007000000 */
[----:B------:R-:W-:Y:S02]  /*a960*/  FMNMX.FTZ R0, R6, R0, !PT ;  /* 0x0000000006007209 */ /* 0x000fe40007810000 */
[----:B------:R-:W-:-:S02]  /*a970*/  ISETP.GE.AND P1, PT, R2, R232, PT ;  /* 0x000000e80200720c */ /* 0x000fc40003f26270 */
        /* <DEDUP_REMOVED lines=9> */
[----:B------:R-:W-:Y:S02]  /*aa10*/  FMNMX.FTZ R0, R190, R0, !PT ;  /* 0x00000000be007209 */ /* 0x000fe40007810000 */
[----:B------:R-:W-:Y:S02]  /*aa20*/  FMNMX.FTZ R135, R180, R135, !PT ;  /* 0x00000087b4877209 */ /* 0x000fe40007810000 */
[----:B------:R-:W-:-:S02]  /*aa30*/  FSEL R191, R29, -INF , !P4 ;  /* 0xff8000001dbf7808 */ /* 0x000fc40006000000 */
[----:B------:R-:W-:Y:S01]  /*aa40*/  FMNMX.FTZ R0, R192, R0, !PT ;  /* 0x00000000c0007209 */ /* 0x000fe20007810000 */
[----:B------:R-:W-:Y:S01]  /*aa50*/  LDSM.16.MT88.4 R28, [R213+0xb000] ;  /* 0x00b00000d51c783b */ /* 0x000fe20000004200 */
[----:B------:R-:W-:Y:S02]  /*aa60*/  FMNMX.FTZ R135, R184, R135, !PT ;  /* 0x00000087b8877209 */ /* 0x000fe40007810000 */
[----:B------:R-:W-:Y:S02]  /*aa70*/  FMNMX.FTZ R3, R189, R3, !PT ;  /* 0x00000003bd037209 */ /* 0x000fe40007810000 */
[----:B------:R-:W-:Y:S01]  /*aa80*/  FMNMX.FTZ R0, R191, R0, !PT ;  /* 0x00000000bf007209 */ /* 0x000fe20007810000 */
[----:B------:R-:W2:Y:S01]  /*aa90*/  SHFL.BFLY PT, R12, R135, 0x2, 0x1f ;  /* 0x0c401f00870c7f89 */ /* 0x000ea200000e0000 */
[----:B-1----:R-:W-:-:S03]  /*aaa0*/  FMNMX.FTZ R136, R9, R136, !PT ;  /* 0x0000008809887209 */ /* 0x002fc60007810000 */
[----:B------:R-:W1:Y:S01]  /*aab0*/  SHFL.BFLY PT, R134, R3, 0x2, 0x1f ;  /* 0x0c401f0003867f89 */ /* 0x000e6200000e0000 */
[----:B------:R-:W-:-:S03]  /*aac0*/  FSETP.NEU.FTZ.AND P6, PT, R136, -INF , PT ;  /* 0xff8000008800780b */ /* 0x000fc60003fdd000 */
[----:B------:R-:W3:Y:S01]  /*aad0*/  SHFL.BFLY PT, R2, R0, 0x2, 0x1f ;  /* 0x0c401f0000027f89 */ /* 0x000ee200000e0000 */
[----:B--2---:R-:W-:Y:S01]  /*aae0*/  FMNMX.FTZ R135, R135, R12, !PT ;  /* 0x0000000c87877209 */ /* 0x004fe20007810000 */
[----:B------:R-:W-:Y:S01]  /*aaf0*/  FMUL.FTZ R12, R136, c[0x0][0x23c] ;  /* 0x00008f00880c7a20 */ /* 0x000fe20000410000 */
[----:B-1----:R-:W-:-:S03]  /*ab00*/  FMNMX.FTZ R134, R134, R3, !PT ;  /* 0x0000000386867209 */ /* 0x002fc60007810000 */
[----:B------:R-:W1:Y:S01]  /*ab10*/  SHFL.BFLY PT, R9, R135, 0x1, 0x1f ;  /* 0x0c201f0087097f89 */ /* 0x000e6200000e0000 */
[----:B------:R-:W-:Y:S02]  /*ab20*/  FSEL R12, R12, RZ, P6 ;  /* 0x000000ff0c0c7208 */ /* 0x000fe40003000000 */
[----:B---3--:R-:W-:Y:S01]  /*ab30*/  FMNMX.FTZ R0, R2, R0, !PT ;  /* 0x0000000002007209 */ /* 0x008fe20007810000 */
[----:B------:R-:W2:Y:S02]  /*ab40*/  SHFL.BFLY PT, R8, R134, 0x1, 0x1f ;  /* 0x0c201f0086087f89 */ /* 0x000ea400000e0000 */
[--C-:B------:R-:W-:Y:S02]  /*ab50*/  FFMA.FTZ R15, R15, c[0x0][0x23c], -R12.reuse ;  /* 0x00008f000f0f7a23 */ /* 0x100fe4000001080c */
[----:B------:R-:W3:Y:S01]  /*ab60*/  SHFL.BFLY PT, R137, R0, 0x1, 0x1f ;  /* 0x0c201f0000897f89 */ /* 0x000ee200000e0000 */
[--C-:B------:R-:W-:Y:S01]  /*ab70*/  FFMA.FTZ R16, R16, c[0x0][0x23c], -R12.reuse ;  /* 0x00008f0010107a23 */ /* 0x100fe2000001080c */
[----:B------:R-:W-:Y:S01]  /*ab80*/  MUFU.EX2 R208, R15 ;  /* 0x0000000f00d07308 */ /* 0x000fe20000000800 */
[----:B------:R-:W-:-:S02]  /*ab90*/  FFMA.FTZ R10, R10, c[0x0][0x23c], -R12 ;  /* 0x00008f000a0a7a23 */ /* 0x000fc4000001080c */
[----:B------:R-:W-:-:S05]  /*aba0*/  FFMA.FTZ R14, R14, c[0x0][0x23c], -R12 ;  /* 0x00008f000e0e7a23 */ /* 0x000fca000001080c */
[----:B------:R-:W4:Y:S01]  /*abb0*/  MUFU.EX2 R205, R16 ;  /* 0x0000001000cd7308 */ /* 0x000f220000000800 */
[----:B-1----:R-:W-:-:S07]  /*abc0*/  FMNMX.FTZ R135, R135, R9, !PT ;  /* 0x0000000987877209 */ /* 0x002fce0007810000 */
[----:B------:R4:W-:Y:S01]  /*abd0*/  MUFU.EX2 R207, R10 ;  /* 0x0000000a00cf7308 */ /* 0x0009e20000000800 */
[----:B--2---:R-:W-:Y:S01]  /*abe0*/  FMNMX.FTZ R134, R134, R8, !PT ;  /* 0x0000000886867209 */ /* 0x004fe20007810000 */
[C---:B------:R-:W-:Y:S01]  /*abf0*/  FMUL.FTZ R3, R135.reuse, c[0x0][0x23c] ;  /* 0x00008f0087037a20 */ /* 0x040fe20000410000 */
[----:B------:R-:W-:Y:S02]  /*ac00*/  FSETP.NEU.FTZ.AND P5, PT, R135, -INF , PT ;  /* 0xff8000008700780b */ /* 0x000fe40003fbd000 */
[----:B---3--:R-:W-:Y:S01]  /*ac10*/  FMNMX.FTZ R137, R0, R137, !PT ;  /* 0x0000008900897209 */ /* 0x008fe20007810000 */
[C---:B------:R-:W-:Y:S01]  /*ac20*/  FMUL.FTZ R2, R134.reuse, c[0x0][0x23c] ;  /* 0x00008f0086027a20 */ /* 0x040fe20000410000 */
[----:B------:R-:W-:Y:S01]  /*ac30*/  FSETP.NEU.FTZ.AND P4, PT, R134, -INF , PT ;  /* 0xff8000008600780b */ /* 0x000fe20003f9d000 */
[----:B------:R-:W1:Y:S01]  /*ac40*/  MUFU.EX2 R206, R14 ;  /* 0x0000000e00ce7308 */ /* 0x000e620000000800 */
[C---:B------:R-:W-:Y:S01]  /*ac50*/  FSETP.NEU.FTZ.AND P1, PT, R137.reuse, -INF , PT ;  /* 0xff8000008900780b */ /* 0x040fe20003f3d000 */
[----:B------:R-:W-:Y:S01]  /*ac60*/  FMUL.FTZ R0, R137, c[0x0][0x23c] ;  /* 0x00008f0089007a20 */ /* 0x000fe20000410000 */
[----:B------:R-:W-:-:S02]  /*ac70*/  FSEL R3, R3, RZ, P5 ;  /* 0x000000ff03037208 */ /* 0x000fc40002800000 */
[----:B------:R-:W-:Y:S02]  /*ac80*/  FSEL R2, R2, RZ, P4 ;  /* 0x000000ff02027208 */ /* 0x000fe40002000000 */
[----:B------:R-:W-:Y:S01]  /*ac90*/  FSEL R0, R0, RZ, P1 ;  /* 0x000000ff00007208 */ /* 0x000fe20000800000 */
[--C-:B------:R-:W-:Y:S01]  /*aca0*/  FFMA.FTZ R20, R20, c[0x0][0x23c], -R3.reuse ;  /* 0x00008f0014147a23 */ /* 0x100fe20000010803 */
[----:B----4-:R-:W-:Y:S01]  /*acb0*/  F2FP.PACK_AB R10, R208, R205 ;  /* 0x000000cdd00a723e */ /* 0x010fe200000000ff */
[--C-:B------:R-:W-:Y:S02]  /*acc0*/  FFMA.FTZ R22, R22, c[0x0][0x23c], -R3.reuse ;  /* 0x00008f0016167a23 */ /* 0x100fe40000010803 */
[----:B------:R-:W-:Y:S01]  /*acd0*/  FFMA.FTZ R21, R21, c[0x0][0x23c], -R2 ;  /* 0x00008f0015157a23 */ /* 0x000fe20000010802 */
[----:B------:R-:W-:Y:S01]  /*ace0*/  MUFU.EX2 R201, R20 ;  /* 0x0000001400c97308 */ /* 0x000fe20000000800 */
[--C-:B------:R-:W-:Y:S02]  /*acf0*/  FFMA.FTZ R4, R4, c[0x0][0x23c], -R0.reuse ;  /* 0x00008f0004047a23 */ /* 0x100fe40000010800 */
[----:B------:R-:W-:Y:S01]  /*ad00*/  FFMA.FTZ R5, R5, c[0x0][0x23c], -R0 ;  /* 0x00008f0005057a23 */ /* 0x000fe20000010800 */
[----:B-1----:R-:W-:Y:S01]  /*ad10*/  F2FP.PACK_AB R8, R206, R207 ;  /* 0x000000cfce08723e */ /* 0x002fe200000000ff */
[----:B------:R-:W-:-:S02]  /*ad20*/  FFMA.FTZ R13, R13, c[0x0][0x23c], -R3 ;  /* 0x00008f000d0d7a23 */ /* 0x000fc40000010803 */
[----:B------:R-:W-:Y:S01]  /*ad30*/  FFMA.FTZ R19, R19, c[0x0][0x23c], -R3 ;  /* 0x00008f0013137a23 */ /* 0x000fe20000010803 */
[----:B------:R-:W-:Y:S01]  /*ad40*/  MUFU.EX2 R204, R22 ;  /* 0x0000001600cc7308 */ /* 0x000fe20000000800 */
[----:B------:R-:W-:Y:S02]  /*ad50*/  FFMA.FTZ R11, R11, c[0x0][0x23c], -R2 ;  /* 0x00008f000b0b7a23 */ /* 0x000fe40000010802 */
[----:B------:R-:W-:Y:S02]  /*ad60*/  FFMA.FTZ R6, R6, c[0x0][0x23c], -R0 ;  /* 0x00008f0006067a23 */ /* 0x000fe40000010800 */
[--C-:B------:R-:W-:Y:S02]  /*ad70*/  FFMA.FTZ R18, R18, c[0x0][0x23c], -R2.reuse ;  /* 0x00008f0012127a23 */ /* 0x100fe40000010802 */
[----:B------:R-:W-:Y:S01]  /*ad80*/  FFMA.FTZ R17, R17, c[0x0][0x23c], -R2 ;  /* 0x00008f0011117a23 */ /* 0x000fe20000010802 */
[----:B------:R1:W-:Y:S01]  /*ad90*/  MUFU.EX2 R200, R21 ;  /* 0x0000001500c87308 */ /* 0x0003e20000000800 */
[----:B------:R-:W-:-:S07]  /*ada0*/  FFMA.FTZ R7, R7, c[0x0][0x23c], -R0 ;  /* 0x00008f0007077a23 */ /* 0x000fce0000010800 */
[----:B------:R2:W-:Y:S01]  /*adb0*/  MUFU.EX2 R195, R4 ;  /* 0x0000000400c37308 */ /* 0x0005e20000000800 */
[----:B-1----:R-:W1:Y:S07]  /*adc0*/  LDSM.16.MT88.4 R20, [R213+0xa000] ;  /* 0x00a00000d514783b */ /* 0x002e6e0000004200 */
[----:B------:R3:W-:Y:S01]  /*add0*/  MUFU.EX2 R193, R5 ;  /* 0x0000000500c17308 */ /* 0x0007e20000000800 */
[----:B--2---:R-:W-:-:S07]  /*ade0*/  FSEL R4, R135, RZ, P5 ;  /* 0x000000ff87047208 */ /* 0x004fce0002800000 */
[----:B------:R-:W2:Y:S01]  /*adf0*/  MUFU.EX2 R202, R13 ;  /* 0x0000000d00ca7308 */ /* 0x000ea20000000800 */
[----:B------:R-:W-:Y:S01]  /*ae00*/  FADD.FTZ R4, R238, -R4 ;  /* 0x80000004ee047221 */ /* 0x000fe20000010000 */
[----:B---3--:R-:W-:-:S03]  /*ae10*/  FSEL R5, R136, RZ, P6 ;  /* 0x000000ff88057208 */ /* 0x008fc60003000000 */
[----:B------:R-:W-:-:S03]  /*ae20*/  FMUL.FTZ R15, R4, c[0x0][0x23c] ;  /* 0x00008f00040f7a20 */ /* 0x000fc60000410000 */
[----:B------:R-:W-:Y:S01]  /*ae30*/  MUFU.EX2 R203, R19 ;  /* 0x0000001300cb7308 */ /* 0x000fe20000000800 */
[----:B------:R-:W-:Y:S01]  /*ae40*/  FSEL R4, R137, RZ, P1 ;  /* 0x000000ff89047208 */ /* 0x000fe20000800000 */
[----:B------:R-:W-:Y:S01]  /*ae50*/  FADD.FTZ R5, R239, -R5 ;  /* 0x80000005ef057221 */ /* 0x000fe20000010000 */
[----:B--2---:R-:W-:-:S03]  /*ae60*/  F2FP.PACK_AB R9, R201, R202 ;  /* 0x000000cac909723e */ /* 0x004fc600000000ff */
[----:B------:R-:W-:Y:S02]  /*ae70*/  FMUL.FTZ R5, R5, c[0x0][0x23c] ;  /* 0x00008f0005057a20 */ /* 0x000fe40000410000 */
[----:B------:R-:W2:Y:S01]  /*ae80*/  MUFU.EX2 R15, R15 ;  /* 0x0000000f000f7308 */ /* 0x000ea20000000800 */
[----:B------:R-:W-:-:S04]  /*ae90*/  FADD.FTZ R4, R236, -R4 ;  /* 0x80000004ec047221 */ /* 0x000fc80000010000 */
[----:B------:R-:W-:-:S03]  /*aea0*/  FMUL.FTZ R4, R4, c[0x0][0x23c] ;  /* 0x00008f0004047a20 */ /* 0x000fc60000410000 */
[----:B------:R-:W3:Y:S08]  /*aeb0*/  MUFU.EX2 R16, R5 ;  /* 0x0000000500107308 */ /* 0x000ef00000000800 */
[----:B------:R4:W-:Y:S01]  /*aec0*/  MUFU.EX2 R198, R11 ;  /* 0x0000000b00c67308 */ /* 0x0009e20000000800 */
[-C--:B--2---:R-:W-:Y:S02]  /*aed0*/  FMUL.FTZ R146, R146, R15.reuse ;  /* 0x0000000f92927220 */ /* 0x084fe40000410000 */
[----:B------:R-:W-:-:S02]  /*aee0*/  FMUL.FTZ R147, R147, R15 ;  /* 0x0000000f93937220 */ /* 0x000fc40000410000 */
[-C--:B------:R-:W-:Y:S02]  /*aef0*/  FMUL.FTZ R162, R162, R15.reuse ;  /* 0x0000000fa2a27220 */ /* 0x080fe40000410000 */
[----:B------:R-:W-:Y:S01]  /*af00*/  FMUL.FTZ R163, R163, R15 ;  /* 0x0000000fa3a37220 */ /* 0x000fe20000410000 */
[----:B------:R2:W-:Y:S01]  /*af10*/  MUFU.EX2 R196, R6 ;  /* 0x0000000600c47308 */ /* 0x0005e20000000800 */
[-C--:B---3--:R-:W-:Y:S02]  /*af20*/  FMUL.FTZ R144, R144, R16.reuse ;  /* 0x0000001090907220 */ /* 0x088fe40000410000 */
[-C--:B------:R-:W-:Y:S02]  /*af30*/  FMUL.FTZ R145, R145, R16.reuse ;  /* 0x0000001091917220 */ /* 0x080fe40000410000 */
[-C--:B------:R-:W-:Y:S02]  /*af40*/  FMUL.FTZ R160, R160, R16.reuse ;  /* 0x00000010a0a07220 */ /* 0x080fe40000410000 */
[-C--:B------:R-:W-:Y:S01]  /*af50*/  FMUL.FTZ R161, R161, R16.reuse ;  /* 0x00000010a1a17220 */ /* 0x080fe20000410000 */
[----:B----4-:R-:W-:Y:S01]  /*af60*/  F2FP.PACK_AB R11, R204, R203 ;  /* 0x000000cbcc0b723e */ /* 0x010fe200000000ff */
[----:B------:R-:W-:Y:S01]  /*af70*/  MUFU.EX2 R197, R18 ;  /* 0x0000001200c57308 */ /* 0x000fe20000000800 */
[----:B------:R-:W-:-:S02]  /*af80*/  FMUL.FTZ R156, R156, R16 ;  /* 0x000000109c9c7220 */ /* 0x000fc40000410000 */
[-C--:B------:R-:W-:Y:S02]  /*af90*/  FMUL.FTZ R157, R157, R16.reuse ;  /* 0x000000109d9d7220 */ /* 0x080fe40000410000 */
[-C--:B------:R-:W-:Y:S01]  /*afa0*/  FMUL.FTZ R158, R158, R15.reuse ;  /* 0x0000000f9e9e7220 */ /* 0x080fe20000410000 */
[C---:B-1----:R-:W-:Y:S01]  /*afb0*/  HMMA.16816.F32 R248, R8.reuse, R20, R144 ;  /* 0x0000001408f8723c */ /* 0x042fe20000001890 */
[----:B------:R-:W1:Y:S01]  /*afc0*/  LDSM.16.MT88.4 R144, [R218+0xa000] ;  /* 0x00a00000da90783b */ /* 0x000e620000004200 */
[----:B--2---:R-:W-:Y:S01]  /*afd0*/  FSEL R6, R134, RZ, P4 ;  /* 0x000000ff86067208 */ /* 0x004fe20002000000 */
[----:B------:R-:W2:Y:S01]  /*afe0*/  MUFU.EX2 R199, R17 ;  /* 0x0000001100c77308 */ /* 0x000ea20000000800 */
[----:B------:R-:W-:Y:S02]  /*aff0*/  FMUL.FTZ R159, R159, R15 ;  /* 0x0000000f9f9f7220 */ /* 0x000fe40000410000 */
[-C--:B------:R-:W-:Y:S02]  /*b000*/  FMUL.FTZ R116, R116, R16.reuse ;  /* 0x0000001074747220 */ /* 0x080fe40000410000 */
[----:B------:R-:W-:Y:S01]  /*b010*/  FADD.FTZ R5, R237, -R6 ;  /* 0x80000006ed057221 */ /* 0x000fe20000010000 */
[----:B------:R-:W-:Y:S01]  /*b020*/  HMMA.16816.F32 R160, R8, R176, R160 ;  /* 0x000000b008a0723c */ /* 0x000fe200000018a0 */
[----:B------:R-:W-:Y:S01]  /*b030*/  FMUL.FTZ R117, R117, R16 ;  /* 0x0000001075757220 */ /* 0x000fe20000410000 */
[----:B------:R3:W4:Y:S01]  /*b040*/  MUFU.EX2 R194, R7 ;  /* 0x0000000700c27308 */ /* 0x0007220000000800 */
[----:B------:R-:W-:-:S02]  /*b050*/  FMUL.FTZ R5, R5, c[0x0][0x23c] ;  /* 0x00008f0005057a20 */ /* 0x000fc40000410000 */
[-C--:B------:R-:W-:Y:S02]  /*b060*/  FMUL.FTZ R118, R118, R15.reuse ;  /* 0x0000000f76767220 */ /* 0x080fe40000410000 */
[----:B------:R-:W-:Y:S02]  /*b070*/  FMUL.FTZ R119, R119, R15 ;  /* 0x0000000f77777220 */ /* 0x000fe40000410000 */
[-C--:B------:R-:W-:Y:S01]  /*b080*/  FMUL.FTZ R172, R172, R16.reuse ;  /* 0x00000010acac7220 */ /* 0x080fe20000410000 */
        /* <DEDUP_REMOVED lines=9> */
[-C--:B------:R-:W-:Y:S01]  /*b120*/  FMUL.FTZ R128, R128, R16.reuse ;  /* 0x0000001080807220 */ /* 0x080fe20000410000 */
        /* <DEDUP_REMOVED lines=15> */
[C---:B------:R-:W-:Y:S01]  /*b220*/  HMMA.16816.F32 R24, R4.reuse, R144, R40 ;  /* 0x000000900418723c */ /* 0x040fe20000001828 */
[----:B------:R-:W1:Y:S01]  /*b230*/  LDSM.16.MT88.4 R40, [R218+0xb000] ;  /* 0x00b00000da28783b */ /* 0x000e620000004200 */
[-C--:B------:R-:W-:Y:S02]  /*b240*/  FMUL.FTZ R153, R153, R14.reuse ;  /* 0x0000000e99997220 */ /* 0x080fe40000410000 */
[-C--:B------:R-:W-:Y:S02]  /*b250*/  FMUL.FTZ R154, R154, R13.reuse ;  /* 0x0000000d9a9a7220 */ /* 0x080fe40000410000 */
[----:B------:R-:W-:Y:S02]  /*b260*/  FMUL.FTZ R155, R155, R13 ;  /* 0x0000000d9b9b7220 */ /* 0x000fe40000410000 */
        /* <DEDUP_REMOVED lines=18> */
[----:B------:R-:W2:Y:S01]  /*b390*/  LDSM.16.MT88.4 R24, [R217+0xb000] ;  /* 0x00b00000d918783b */ /* 0x000ea20000004200 */
        /* <DEDUP_REMOVED lines=46> */
[----:B-1----:R-:W-:Y:S01]  /*b680*/  HMMA.16816.F32 R104, R4, R40, R104 ;  /* 0x000000280468723c */ /* 0x002fe20000001868 */
[----:B------:R-:W-:-:S02]  /*b690*/  FMUL.FTZ R123, R123, R13 ;  /* 0x0000000d7b7b7220 */ /* 0x000fc40000410000 */
[-C--:B------:R-:W-:Y:S02]  /*b6a0*/  FMUL.FTZ R126, R126, R13.reuse ;  /* 0x0000000d7e7e7220 */ /* 0x080fe40000410000 */
[----:B------:R-:W-:Y:S02]  /*b6b0*/  FMUL.FTZ R127, R127, R13 ;  /* 0x0000000d7f7f7220 */ /* 0x000fe40000410000 */
        /* <DEDUP_REMOVED lines=15> */
[--C-:B------:R-:W-:Y:S01]  /*b7b0*/  FFMA.FTZ R4, R133, c[0x0][0x23c], -R12.reuse ;  /* 0x00008f0085047a23 */ /* 0x100fe2000001080c */
        /* <DEDUP_REMOVED lines=19> */
[----:B-1----:R-:W-:Y:S01]  /*b8f0*/  FFMA.FTZ R4, R138, c[0x0][0x23c], -R12 ;  /* 0x00008f008a047a23 */ /* 0x002fe2000001080c */
[----:B------:R-:W-:Y:S01]  /*b900*/  MOV R209, R240 ;  /* 0x000000f000d17202 */ /* 0x000fe20000000f00 */
[----:B------:R-:W-:Y:S01]  /*b910*/  FMUL.FTZ R69, R69, R16 ;  /* 0x0000001045457220 */ /* 0x000fe20000410000 */
[----:B------:R-:W-:Y:S01]  /*b920*/  MOV R211, R241 ;  /* 0x000000f100d37202 */ /* 0x000fe20000000f00 */
[----:B------:R1:W2:Y:S01]  /*b930*/  MUFU.EX2 R139, R4 ;  /* 0x00000004008b7308 */ /* 0x0002a20000000800 */
[----:B------:R-:W-:Y:S01]  /*b940*/  HMMA.16816.F32 R240, R8, R178, R172 ;  /* 0x000000b208f0723c */ /* 0x000fe200000018ac */
[----:B------:R-:W-:Y:S01]  /*b950*/  FMUL.FTZ R70, R70, R15 ;  /* 0x0000000f46467220 */ /* 0x000fe20000410000 */
[----:B------:R-:W-:Y:S01]  /*b960*/  MOV R177, R127 ;  /* 0x0000007f00b17202 */ /* 0x000fe20000000f00 */
[----:B------:R-:W-:-:S02]  /*b970*/  FMUL.FTZ R71, R71, R15 ;  /* 0x0000000f47477220 */ /* 0x000fc40000410000 */
[-C--:B------:R-:W-:Y:S02]  /*b980*/  FMUL.FTZ R80, R80, R16.reuse ;  /* 0x0000001050507220 */ /* 0x080fe40000410000 */
[----:B------:R-:W-:Y:S01]  /*b990*/  FMUL.FTZ R81, R81, R16 ;  /* 0x0000001051517220 */ /* 0x000fe20000410000 */
[C---:B------:R-:W-:Y:S01]  /*b9a0*/  HMMA.16816.F32 R24, R8.reuse, R26, R128 ;  /* 0x0000001a0818723c */ /* 0x040fe20000001880 */
        /* <DEDUP_REMOVED lines=9> */
[----:B--2---:R-:W-:Y:S01]  /*ba40*/  F2FP.PACK_AB R128, R139, R133 ;  /* 0x000000858b80723e */ /* 0x004fe200000000ff */
        /* <DEDUP_REMOVED lines=11> */
[----:B-1----:R-:W-:Y:S01]  /*bb00*/  FFMA.FTZ R4, R183, c[0x0][0x23c], -R12 ;  /* 0x00008f00b7047a23 */ /* 0x002fe2000001080c */
[C---:B------:R-:W-:Y:S01]  /*bb10*/  HMMA.16816.F32 R236, R8.reuse, R146, R48 ;  /* 0x0000009208ec723c */ /* 0x040fe20000001830 */
[-C--:B------:R-:W-:Y:S01]  /*bb20*/  FMUL.FTZ R114, R114, R15.reuse ;  /* 0x0000000f72727220 */ /* 0x080fe20000410000 */
[----:B------:R-:W1:Y:S01]  /*bb30*/  LDSM.16.MT88.4 R48, [R218+0xa800] ;  /* 0x00a80000da30783b */ /* 0x000e620000004200 */
[----:B------:R2:W3:Y:S01]  /*bb40*/  MUFU.EX2 R138, R4 ;  /* 0x00000004008a7308 */ /* 0x0004e20000000800 */
[----:B------:R-:W-:Y:S02]  /*bb50*/  FMUL.FTZ R115, R115, R15 ;  /* 0x0000000f73737220 */ /* 0x000fe40000410000 */
[-C--:B------:R-:W-:Y:S02]  /*bb60*/  FMUL.FTZ R100, R100, R16.reuse ;  /* 0x0000001064647220 */ /* 0x080fe40000410000 */
[----:B------:R-:W-:Y:S01]  /*bb70*/  HMMA.16816.F32 R68, R8, R28, R68 ;  /* 0x0000001c0844723c */ /* 0x000fe20000001844 */
[----:B------:R-:W-:-:S02]  /*bb80*/  FMUL.FTZ R101, R101, R16 ;  /* 0x0000001065657220 */ /* 0x000fc40000410000 */
[-C--:B------:R-:W-:Y:S02]  /*bb90*/  FMUL.FTZ R102, R102, R15.reuse ;  /* 0x0000000f66667220 */ /* 0x080fe40000410000 */
[----:B------:R-:W-:-:S03]  /*bba0*/  FMUL.FTZ R103, R103, R15 ;  /* 0x0000000f67677220 */ /* 0x000fc60000410000 */
[----:B------:R-:W-:Y:S01]  /*bbb0*/  HMMA.16816.F32 R84, R8, R32, R84 ;  /* 0x000000200854723c */ /* 0x000fe20000001854 */
[----:B--2---:R-:W-:Y:S01]  /*bbc0*/  FFMA.FTZ R4, R181, c[0x0][0x23c], -R3 ;  /* 0x00008f00b5047a23 */ /* 0x004fe20000010803 */
[----:B---3--:R-:W-:-:S03]  /*bbd0*/  F2FP.PACK_AB R130, R138, R176 ;  /* 0x000000b08a82723e */ /* 0x008fc600000000ff */
[----:B------:R2:W-:Y:S03]  /*bbe0*/  MUFU.EX2 R21, R4 ;  /* 0x0000000400157308 */ /* 0x0005e60000000800 */
[C---:B------:R-:W-:Y:S01]  /*bbf0*/  HMMA.16816.F32 R32, R8.reuse, R34, R96 ;  /* 0x000000220820723c */ /* 0x040fe20000001860 */
[----:B------:R-:W-:Y:S07]  /*bc00*/  LDSM.16.MT88.4 R96, [R215+0xb800] ;  /* 0x00b80000d760783b */ /* 0x000fee0000004200 */
[----:B------:R-:W-:Y:S01]  /*bc10*/  HMMA.16816.F32 R100, R8, R40, R100 ;  /* 0x000000280864723c */ /* 0x000fe20000001864 */
[----:B--2---:R-:W-:-:S04]  /*bc20*/  FFMA.FTZ R4, R182, c[0x0][0x23c], -R3 ;  /* 0x00008f00b6047a23 */ /* 0x004fc80000010803 */
[----:B------:R2:W3:Y:S02]  /*bc30*/  MUFU.EX2 R23, R4 ;  /* 0x0000000400177308 */ /* 0x0004e40000000800 */
[--C-:B--2---:R-:W-:Y:S01]  /*bc40*/  FFMA.FTZ R4, R180, c[0x0][0x23c], -R3.reuse ;  /* 0x00008f00b4047a23 */ /* 0x104fe20000010803 */
[----:B---3--:R-:W-:Y:S01]  /*bc50*/  F2FP.PACK_AB R129, R23, R21 ;  /* 0x000000151781723e */ /* 0x008fe200000000ff */
[----:B------:R-:W-:Y:S01]  /*bc60*/  FFMA.FTZ R3, R184, c[0x0][0x23c], -R3 ;  /* 0x00008f00b8037a23 */ /* 0x000fe20000010803 */
[----:B------:R-:W-:-:S03]  /*bc70*/  MOV R184, R158 ;  /* 0x0000009e00b87202 */ /* 0x000fc60000000f00 */
[----:B------:R-:W-:Y:S01]  /*bc80*/  MUFU.EX2 R132, R4 ;  /* 0x0000000400847308 */ /* 0x000fe20000000800 */
[C---:B------:R-:W-:Y:S01]  /*bc90*/  HMMA.16816.F32 R180, R8.reuse, R142, R64 ;  /* 0x0000008e08b4723c */ /* 0x040fe20000001840 */
[----:B------:R-:W2:Y:S06]  /*bca0*/  LDSM.16.MT88.4 R64, [R217+0xa800] ;  /* 0x00a80000d940783b */ /* 0x000eac0000004200 */
[----:B------:R3:W4:Y:S01]  /*bcb0*/  MUFU.EX2 R22, R3 ;  /* 0x0000000300167308 */ /* 0x0007220000000800 */
[C---:B------:R-:W-:Y:S01]  /*bcc0*/  HMMA.16816.F32 R140, R8.reuse, R30, R80 ;  /* 0x0000001e088c723c */ /* 0x040fe20000001850 */
[----:B------:R-:W5:Y:S07]  /*bcd0*/  LDSM.16.MT88.4 R80, [R213+0xb800] ;  /* 0x00b80000d550783b */ /* 0x000f6e0000004200 */
[----:B------:R-:W-:Y:S01]  /*bce0*/  HMMA.16816.F32 R28, R8, R42, R112 ;  /* 0x0000002a081c723c */ /* 0x000fe20000001870 */
[----:B------:R-:W-:Y:S01]  /*bcf0*/  LDSM.16.MT88.4 R112, [R218+0xb800] ;  /* 0x00b80000da70783b */ /* 0x000fe20000004200 */
[----:B---3--:R-:W-:Y:S01]  /*bd00*/  FFMA.FTZ R3, R185, c[0x0][0x23c], -R2 ;  /* 0x00008f00b9037a23 */ /* 0x008fe20000010802 */
[----:B------:R-:W-:-:S04]  /*bd10*/  MOV R185, R159 ;  /* 0x0000009f00b97202 */ /* 0x000fc80000000f00 */
[----:B------:R-:W-:Y:S01]  /*bd20*/  FFMA.FTZ R11, R177, R16, R207 ;  /* 0x00000010b10b7223 */ /* 0x000fe200000100cf */
[----:B------:R-:W3:Y:S01]  /*bd30*/  LDSM.16.MT88.4 R156, [R213+0xa800] ;  /* 0x00a80000d59c783b */ /* 0x000ee20000004200 */
[----:B------:R2:W-:Y:S01]  /*bd40*/  MUFU.EX2 R20, R3 ;  /* 0x0000000300147308 */ /* 0x0005e20000000800 */
[----:B----4-:R-:W-:Y:S01]  /*bd50*/  F2FP.PACK_AB R131, R22, R132 ;  /* 0x000000841683723e */ /* 0x010fe200000000ff */
[----:B------:R-:W-:Y:S02]  /*bd60*/  FFMA.FTZ R8, R211, R15, R202 ;  /* 0x0000000fd3087223 */ /* 0x000fe400000100ca */
[----:B------:R-:W-:Y:S02]  /*bd70*/  FADD.FTZ R11, R206, R11 ;  /* 0x0000000bce0b7221 */ /* 0x000fe40000010000 */
[----:B------:R-:W-:Y:S02]  /*bd80*/  FADD.FTZ R10, R201, R8 ;  /* 0x00000008c90a7221 */ /* 0x000fe40000010000 */
[----:B-1----:R-:W-:Y:S01]  /*bd90*/  HMMA.16816.F32 R36, R128, R48, R36 ;  /* 0x000000308024723c */ /* 0x002fe20000001824 */
[----:B--2---:R-:W-:Y:S01]  /*bda0*/  FFMA.FTZ R3, R186, c[0x0][0x23c], -R2 ;  /* 0x00008f00ba037a23 */ /* 0x004fe20000010802 */
[----:B------:R-:W-:-:S06]  /*bdb0*/  MOV R186, R5 ;  /* 0x0000000500ba7202 */ /* 0x000fcc0000000f00 */
[C---:B------:R-:W-:Y:S01]  /*bdc0*/  HMMA.16816.F32 R52, R128.reuse, R64, R52 ;  /* 0x000000408034723c */ /* 0x040fe20000001834 */
[----:B------:R1:W2:Y:S07]  /*bdd0*/  MUFU.EX2 R19, R3 ;  /* 0x0000000300137308 */ /* 0x0002ae0000000800 */
[C---:B-----5:R-:W-:Y:S08]  /*bde0*/  HMMA.16816.F32 R68, R128.reuse, R80, R68 ;  /* 0x000000508044723c */ /* 0x060ff00000001844 */
[----:B------:R-:W-:Y:S01]  /*bdf0*/  HMMA.16816.F32 R84, R128, R96, R84 ;  /* 0x000000608054723c */ /* 0x000fe20000001854 */
[--C-:B-1----:R-:W-:Y:S01]  /*be00*/  FFMA.FTZ R3, R188, c[0x0][0x23c], -R2.reuse ;  /* 0x00008f00bc037a23 */ /* 0x102fe20000010802 */
[----:B--2---:R-:W-:Y:S01]  /*be10*/  F2FP.PACK_AB R124, R19, R20 ;  /* 0x00000014137c723e */ /* 0x004fe200000000ff */
[----:B------:R-:W-:-:S02]  /*be20*/  FFMA.FTZ R2, R189, c[0x0][0x23c], -R2 ;  /* 0x00008f00bd027a23 */ /* 0x000fc40000010802 */
[----:B------:R-:W-:Y:S03]  /*be30*/  MUFU.EX2 R18, R3 ;  /* 0x0000000300127308 */ /* 0x000fe60000000800 */
[C---:B---3--:R-:W-:Y:S01]  /*be40*/  HMMA.16816.F32 R144, R128.reuse, R156, R172 ;  /* 0x0000009c8090723c */ /* 0x048fe200000018ac */
[----:B------:R-:W1:Y:S04]  /*be50*/  LDSM.16.MT88.4 R172, [R215+0xa800] ;  /* 0x00a80000d7ac783b */ /* 0x000e680000004200 */
[----:B------:R2:W3:Y:S03]  /*be60*/  MUFU.EX2 R17, R2 ;  /* 0x0000000200117308 */ /* 0x0004e60000000800 */
[----:B------:R-:W-:Y:S01]  /*be70*/  HMMA.16816.F32 R100, R128, R112, R100 ;  /* 0x000000708064723c */ /* 0x000fe20000001864 */
[----:B--2---:R-:W-:Y:S01]  /*be80*/  FFMA.FTZ R2, R187, c[0x0][0x23c], -R0 ;  /* 0x00008f00bb027a23 */ /* 0x004fe20000010800 */
[----:B------:R-:W-:-:S02]  /*be90*/  MOV R187, R6 ;  /* 0x0000000600bb7202 */ /* 0x000fc40000000f00 */
[----:B------:R-:W2:Y:S01]  /*bea0*/  LDSM.16.MT88.4 R4, [R217+0xb800] ;  /* 0x00b80000d904783b */ /* 0x000ea20000004200 */
[----:B------:R4:W-:Y:S01]  /*beb0*/  MUFU.EX2 R12, R2 ;  /* 0x00000002000c7308 */ /* 0x0009e20000000800 */
[----:B---3--:R-:W-:Y:S02]  /*bec0*/  F2FP.PACK_AB R126, R17, R18 ;  /* 0x00000012117e723e */ /* 0x008fe400000000ff */
[----:B-1----:R-:W-:Y:S01]  /*bed0*/  HMMA.16816.F32 R160, R128, R172, R160 ;  /* 0x000000ac80a0723c */ /* 0x002fe200000018a0 */
[----:B----4-:R-:W-:-:S04]  /*bee0*/  FFMA.FTZ R2, R190, c[0x0][0x23c], -R0 ;  /* 0x00008f00be027a23 */ /* 0x010fc80000010800 */
        /* <DEDUP_REMOVED lines=121> */
[----:B------:R-:W-:Y:S04]  /*c680*/  LDSM.16.M88.4 R140, [R221+0x8800] ;  /* 0x00880000dd8c783b */ /* 0x000fe80000000200 */
[----:B------:R-:W-:Y:S04]  /*c690*/  LDSM.16.M88.4 R176, [R221+0x8000] ;  /* 0x00800000ddb0783b */ /* 0x000fe80000000200 */
[----:B------:R-:W0:Y:S01]  /*c6a0*/  LDGDEPBAR ;  /* 0x00000000000079af */ /* 0x000e220000000000 */
[----:B--2---:R-:W-:Y:S08]  /*c6b0*/  HMMA.16816.F32 R200, R8, R24, RZ ;  /* 0x0000001808c8723c */ /* 0x004ff000000018ff */
[C---:B---3--:R-:W-:Y:S08]  /*c6c0*/  HMMA.16816.F32 R184, R4.reuse, R20, RZ ;  /* 0x0000001404b8723c */ /* 0x048ff000000018ff */
[C---:B------:R-:W-:Y:S08]  /*c6d0*/  HMMA.16816.F32 R196, R4.reuse, R24, RZ ;  /* 0x0000001804c4723c */ /* 0x040ff000000018ff */
[-C--:B------:R-:W-:Y:S08]  /*c6e0*/  HMMA.16816.F32 R192, R4, R26.reuse, RZ ;  /* 0x0000001a04c0723c */ /* 0x080ff000000018ff */
[----:B------:R-:W-:Y:S08]  /*c6f0*/  HMMA.16816.F32 R188, R8, R26, RZ ;  /* 0x0000001a08bc723c */ /* 0x000ff000000018ff */
        /* <DEDUP_REMOVED lines=8> */
[-C--:B------:R-:W-:Y:S01]  /*c780*/  HMMA.16816.F32 R196, R12, R34.reuse, R180 ;  /* 0x000000220cc4723c */ /* 0x080fe200000018b4 */
[----:B------:R-:W-:Y:S07]  /*c790*/  LDSM.16.M88.4 R12, [R220+0x2000] ;  /* 0x00200000dc0c783b */ /* 0x000fee0000000200 */
[C---:B----4-:R-:W-:Y:S01]  /*c7a0*/  HMMA.16816.F32 R184, R16.reuse, R34, R20 ;  /* 0x0000002210b8723c */ /* 0x050fe20000001814 */
[----:B------:R-:W4:Y:S07]  /*c7b0*/  LDSM.16.M88.4 R20, [R219+0x800] ;  /* 0x00080000db14783b */ /* 0x000f2e0000000200 */
[C---:B------:R-:W-:Y:S08]  /*c7c0*/  HMMA.16816.F32 R200, R16.reuse, R28, R200 ;  /* 0x0000001c10c8723c */ /* 0x040ff000000018c8 */
        /* <DEDUP_REMOVED lines=13> */
[----:B------:R-:W-:Y:S04]  /*c8a0*/  LDSM.16.M88.4 R140, [R212+0x9800] ;  /* 0x00980000d48c783b */ /* 0x000fe80000000200 */
[----:B------:R-:W-:Y:S03]  /*c8b0*/  LDSM.16.M88.4 R8, [R214+0x4000] ;  /* 0x00400000d608783b */ /* 0x000fe60000000200 */
[C---:B----4-:R-:W-:Y:S01]  /*c8c0*/  HMMA.16816.F32 R204, R12.reuse, R20, R28 ;  /* 0x000000140ccc723c */ /* 0x050fe2000000181c */
[----:B------:R-:W2:Y:S07]  /*c8d0*/  LDSM.16.M88.4 R28, [R212+0x9000] ;  /* 0x00900000d41c783b */ /* 0x000eae0000000200 */
[C---:B-----5:R-:W-:Y:S08]  /*c8e0*/  HMMA.16816.F32 R236, R12.reuse, R24, R180 ;  /* 0x000000180cec723c */ /* 0x060ff000000018b4 */
[C---:B------:R-:W-:Y:S08]  /*c8f0*/  HMMA.16816.F32 R208, R12.reuse, R26, R32 ;  /* 0x0000001a0cd0723c */ /* 0x040ff00000001820 */
[----:B------:R-:W-:Y:S08]  /*c900*/  HMMA.16816.F32 R180, R12, R22, R188 ;  /* 0x000000160cb4723c */ /* 0x000ff000000018bc */
[C---:B-1----:R-:W-:Y:S08]  /*c910*/  HMMA.16816.F32 R184, R16.reuse, R26, R192 ;  /* 0x0000001a10b8723c */ /* 0x042ff000000018c0 */
[C---:B------:R-:W-:Y:S01]  /*c920*/  HMMA.16816.F32 R32, R16.reuse, R24, R200 ;  /* 0x000000181020723c */ /* 0x040fe200000018c8 */
[----:B------:R-:W-:Y:S07]  /*c930*/  LDSM.16.M88.4 R24, [R216+0x4000] ;  /* 0x00400000d818783b */ /* 0x000fee0000000200 */
[C---:B------:R-:W-:Y:S08]  /*c940*/  HMMA.16816.F32 R12, R16.reuse, R20, R196 ;  /* 0x00000014100c723c */ /* 0x040ff000000018c4 */
[----:B------:R-:W-:Y:S01]  /*c950*/  HMMA.16816.F32 R192, R16, R22, R176 ;  /* 0x0000001610c0723c */ /* 0x000fe200000018b0 */
[----:B------:R-:W-:Y:S04]  /*c960*/  LDSM.16.M88.4 R20, [R216+0x6000] ;  /* 0x00600000d814783b */ /* 0x000fe80000000200 */
[----:B------:R-:W1:Y:S03]  /*c970*/  LDSM.16.M88.4 R176, [R225] ;  /* 0x00000000e1b0783b */ /* 0x000e660000000200 */
[C---:B--2---:R-:W-:Y:S01]  /*c980*/  HMMA.16816.F32 R188, R4.reuse, R28, R236 ;  /* 0x0000001c04bc723c */ /* 0x044fe200000018ec */
[----:B------:R-:W-:Y:S07]  /*c990*/  LDSM.16.M88.4 R16, [R222+0x4000] ;  /* 0x00400000de10783b */ /* 0x000fee0000000200 */
[C---:B------:R-:W-:Y:S08]  /*c9a0*/  HMMA.16816.F32 R200, R4.reuse, R140, R204 ;  /* 0x0000008c04c8723c */ /* 0x040ff000000018cc */
[C---:B------:R-:W-:Y:S08]  /*c9b0*/  HMMA.16816.F32 R208, R4.reuse, R30, R208 ;  /* 0x0000001e04d0723c */ /* 0x040ff000000018d0 */
[----:B------:R-:W-:Y:S08]  /*c9c0*/  HMMA.16816.F32 R204, R4, R142, R180 ;  /* 0x0000008e04cc723c */ /* 0x000ff000000018b4 */
[C---:B------:R-:W-:Y:S01]  /*c9d0*/  HMMA.16816.F32 R4, R8.reuse, R28, R32 ;  /* 0x0000001c0804723c */ /* 0x040fe20000001820 */
[----:B------:R-:W-:Y:S07]  /*c9e0*/  LDSM.16.M88.4 R32, [R221+0x9000] ;  /* 0x00900000dd20783b */ /* 0x000fee0000000200 */
[C---:B------:R-:W-:Y:S01]  /*c9f0*/  HMMA.16816.F32 R196, R8.reuse, R140, R12 ;  /* 0x0000008c08c4723c */ /* 0x040fe2000000180c */
[----:B------:R-:W2:Y:S07]  /*ca00*/  LDSM.16.M88.4 R12, [R222+0x6000] ;  /* 0x00600000de0c783b */ /* 0x000eae0000000200 */
[----:B------:R-:W-:Y:S08]  /*ca10*/  HMMA.16816.F32 R184, R8, R30, R184 ;  /* 0x0000001e08b8723c */ /* 0x000ff000000018b8 */
[-C--:B-1----:R-:W-:Y:S08]  /*ca20*/  HMMA.16816.F32 R28, R20, R176.reuse, R188 ;  /* 0x000000b0141c723c */ /* 0x082ff000000018bc */
[----:B------:R-:W-:Y:S08]  /*ca30*/  HMMA.16816.F32 R4, R24, R176, R4 ;  /* 0x000000b01804723c */ /* 0x000ff00000001804 */
[----:B------:R-:W-:Y:S01]  /*ca40*/  HMMA.16816.F32 R192, R8, R142, R192 ;  /* 0x0000008e08c0723c */ /* 0x000fe200000018c0 */
[----:B------:R-:W-:Y:S04]  /*ca50*/  LDSM.16.M88.4 R140, [R219+0x1000] ;  /* 0x00100000db8c783b */ /* 0x000fe80000000200 */
[----:B------:R-:W1:Y:S03]  /*ca60*/  LDSM.16.M88.4 R8, [R220+0x4000] ;  /* 0x00400000dc08783b */ /* 0x000e660000000200 */
[----:B------:R-:W-:Y:S08]  /*ca70*/  HMMA.16816.F32 R184, R24, R178, R184 ;  /* 0x000000b218b8723c */ /* 0x000ff000000018b8 */
[-C--:B--2---:R-:W-:Y:S01]  /*ca80*/  HMMA.16816.F32 R188, R12, R32.reuse, R28 ;  /* 0x000000200cbc723c */ /* 0x084fe2000000181c */
[----:B------:R-:W2:Y:S07]  /*ca90*/  LDSM.16.M88.4 R28, [R224] ;  /* 0x00000000e01c783b */ /* 0x000eae0000000200 */
[----:B------:R-:W-:Y:S01]  /*caa0*/  HMMA.16816.F32 R180, R16, R32, R4 ;  /* 0x0000002010b4723c */ /* 0x000fe20000001804 */
[----:B------:R-:W3:Y:S07]  /*cab0*/  LDSM.16.M88.4 R4, [R220+0x6000] ;  /* 0x00600000dc04783b */ /* 0x000eee0000000200 */
[----:B------:R-:W-:Y:S11]  /*cac0*/  HMMA.16816.F32 R176, R20, R178, R208 ;  /* 0x000000b214b0723c */ /* 0x000ff600000018d0 */
[----:B------:R-:W-:Y:S05]  /*cad0*/  @!UPT UIADD3 URZ, URZ, URZ, URZ ;  /* 0x0000003f3f3ff290 */ /* 0x000fea000fffe03f */
[----:B-1----:R-:W-:Y:S08]  /*cae0*/  HMMA.16816.F32 R180, R8, R140, R180 ;  /* 0x0000008c08b4723c */ /* 0x002ff000000018b4 */
[C---:B--2---:R-:W-:Y:S08]  /*caf0*/  HMMA.16816.F32 R200, R20.reuse, R28, R200 ;  /* 0x0000001c14c8723c */ /* 0x044ff000000018c8 */
        /* <DEDUP_REMOVED lines=36> */
[----:B------:R-:W2:Y:S01]  /*cd40*/  MUFU.TANH R132, R132 ;  /* 0x0000008400847308 */ /* 0x000ea20000002400 */
[----:B------:R-:W-:Y:S02]  /*cd50*/  FMUL.FTZ R141, R143, c[0x0][0x2ec] ;  /* 0x0000bb008f8d7a20 */ /* 0x000fe40000410000 */
[----:B-----5:R-:W-:Y:S05]  /*cd60*/  HMMA.16816.F32 R32, R8, R20, R180 ;  /* 0x000000140820723c */ /* 0x020fea00000018b4 */
[----:B------:R-:W2:Y:S03]  /*cd70*/  MUFU.TANH R133, R133 ;  /* 0x0000008500857308 */ /* 0x000ea60000002400 */
[C---:B-1----:R-:W-:Y:S05]  /*cd80*/  HMMA.16816.F32 R28, R12.reuse, R24, R200 ;  /* 0x000000180c1c723c */ /* 0x042fea00000018c8 */
[----:B------:R1:W1:Y:S03]  /*cd90*/  MUFU.TANH R184, R178 ;  /* 0x000000b200b87308 */ /* 0x0002660000002400 */
[----:B------:R-:W-:Y:S05]  /*cda0*/  HMMA.16816.F32 R12, R12, R26, R204 ;  /* 0x0000001a0c0c723c */ /* 0x000fea00000018cc */
[----:B------:R-:W1:Y:S03]  /*cdb0*/  MUFU.TANH R138, R138 ;  /* 0x0000008a008a7308 */ /* 0x000e660000002400 */
[----:B------:R-:W-:Y:S01]  /*cdc0*/  HMMA.16816.F32 R8, R8, R22, R16 ;  /* 0x000000160808723c */ /* 0x000fe20000001810 */
[----:B------:R-:W-:-:S04]  /*cdd0*/  FMUL.FTZ R25, R35, c[0x0][0x2ec] ;  /* 0x0000bb0023197a20 */ /* 0x000fc80000410000 */
[----:B------:R-:W1:Y:S03]  /*cde0*/  MUFU.TANH R139, R139 ;  /* 0x0000008b008b7308 */ /* 0x000e660000002400 */
[C---:B------:R-:W-:Y:S05]  /*cdf0*/  HMMA.16816.F32 R28, R4.reuse, R20, R28 ;  /* 0x00000014041c723c */ /* 0x040fea000000181c */
[----:B------:R-:W1:Y:S02]  /*ce00*/  MUFU.TANH R140, R140 ;  /* 0x0000008c008c7308 */ /* 0x000e640000002400 */
[----:B------:R-:W-:Y:S01]  /*ce10*/  FMUL.FTZ R21, R32, c[0x0][0x2ec] ;  /* 0x0000bb0020157a20 */ /* 0x000fe20000410000 */
[----:B------:R-:W-:Y:S01]  /*ce20*/  HMMA.16816.F32 R4, R4, R22, R12 ;  /* 0x000000160404723c */ /* 0x000fe2000000180c */
[----:B------:R-:W-:-:S02]  /*ce30*/  FMUL.FTZ R20, R33, c[0x0][0x2ec] ;  /* 0x0000bb0021147a20 */ /* 0x000fc40000410000 */
[----:B------:R-:W-:Y:S02]  /*ce40*/  FMUL.FTZ R32, R34, c[0x0][0x2ec] ;  /* 0x0000bb0022207a20 */ /* 0x000fe40000410000 */
[----:B------:R-:W1:Y:S03]  /*ce50*/  MUFU.TANH R142, R142 ;  /* 0x0000008e008e7308 */ /* 0x000e660000002400 */
        /* <DEDUP_REMOVED lines=14> */
[----:B------:R-:W-:-:S07]  /*cf40*/  FMUL.FTZ R7, R7, c[0x0][0x2ec] ;  /* 0x0000bb0007077a20 */ /* 0x000fce0000410000 */
        /* <DEDUP_REMOVED lines=62> */
.L_x_2154:
[----:B------:R-:W-:Y:S05]  /*d330*/  BSYNC B0 ;  /* 0x0000000000007941 */ /* 0x000fea0003800000 */
.L_x_2153:
[----:B------:R-:W0:Y:S02]  /*d340*/  LDGDEPBAR ;  /* 0x00000000000079af */ /* 0x000e240000000000 */
.L_x_2152:
[----:B--234-:R-:W2:Y:S01]  /*d350*/  S2R R2, SR_TID.X ;  /* 0x0000000000027919 */ /* 0x01cea20000002100 */
[----:B------:R-:W-:Y:S02]  /*d360*/  MOV R0, UR21 ;  /* 0x0000001500007c02 */ /* 0x000fe40008000f00 */
[----:B--2---:R-:W-:-:S04]  /*d370*/  SHF.L.U32 R2, R2, 0x1, RZ ;  /* 0x0000000102027819 */ /* 0x004fc800000006ff */
[----:B------:R-:W-:-:S04]  /*d380*/  LOP3.LUT R2, R2, 0x6, RZ, 0xc0, !PT ;  /* 0x0000000602027812 */ /* 0x000fc800078ec0ff */
[----:B------:R-:W-:-:S04]  /*d390*/  LEA R0, R0, R2, 0x5 ;  /* 0x0000000200007211 */ /* 0x000fc800078e28ff */
[CC--:B------:R-:W-:Y:S02]  /*d3a0*/  ISETP.GE.AND P4, PT, R0.reuse, R235.reuse, PT ;  /* 0x000000eb0000720c */ /* 0x0c0fe40003f86270 */
[C---:B-1----:R-:W-:Y:S02]  /*d3b0*/  IADD3 R8, R0.reuse, 0x1, RZ ;  /* 0x0000000100087810 */ /* 0x042fe40007ffe0ff */
[----:B------:R-:W-:Y:S02]  /*d3c0*/  IADD3 R7, R0, 0x8, RZ ;  /* 0x0000000800077810 */ /* 0x000fe40007ffe0ff */
[----:B------:R-:W-:Y:S02]  /*d3d0*/  ISETP.GE.AND P1, PT, R8, R235, PT ;  /* 0x000000eb0800720c */ /* 0x000fe40003f26270 */
[C---:B------:R-:W-:Y:S02]  /*d3e0*/  ISETP.LT.OR P4, PT, R0.reuse, R231, P4 ;  /* 0x000000e70000720c */ /* 0x040fe40002781670 */
[----:B------:R-:W-:-:S02]  /*d3f0*/  IADD3 R6, R0, 0x9, RZ ;  /* 0x0000000900067810 */ /* 0x000fc40007ffe0ff */
[C---:B------:R-:W-:Y:S02]  /*d400*/  ISETP.GE.AND P5, PT, R7.reuse, R235, PT ;  /* 0x000000eb0700720c */ /* 0x040fe40003fa6270 */
        /* <DEDUP_REMOVED lines=34> */
[----:B------:R-:W-:-:S02]  /*d630*/  ISETP.GE.AND P4, PT, R8, R234, PT ;  /* 0x000000ea0800720c */ /* 0x000fc40003f86270 */
[----:B------:R-:W-:Y:S01]  /*d640*/  FSEL R12, R190, -INF , !P6 ;  /* 0xff800000be0c7808 */ /* 0x000fe20007000000 */
[----:B------:R-:W1:Y:S01]  /*d650*/  SHFL.BFLY PT, R11, R9, 0x2, 0x1f ;  /* 0x0c401f00090b7f89 */ /* 0x000e6200000e0000 */
[C---:B------:R-:W-:Y:S02]  /*d660*/  ISETP.GE.AND P6, PT, R5.reuse, R234, PT ;  /* 0x000000ea0500720c */ /* 0x040fe40003fc6270 */
[-C--:B------:R-:W-:Y:S02]  /*d670*/  ISETP.LT.OR P4, PT, R8, R230.reuse, P4 ;  /* 0x000000e60800720c */ /* 0x080fe40002781670 */
[----:B------:R-:W-:Y:S02]  /*d680*/  ISETP.LT.OR P6, PT, R5, R230, P6 ;  /* 0x000000e60500720c */ /* 0x000fe400037c1670 */
[----:B------:R-:W-:Y:S02]  /*d690*/  FSEL R21, R187, -INF , !P4 ;  /* 0xff800000bb157808 */ /* 0x000fe40006000000 */
[----:B------:R-:W-:-:S02]  /*d6a0*/  ISETP.GE.AND P4, PT, R4, R234, PT ;  /* 0x000000ea0400720c */ /* 0x000fc40003f86270 */
[----:B------:R-:W-:Y:S02]  /*d6b0*/  FSEL R180, R32, -INF , !P6 ;  /* 0xff80000020b47808 */ /* 0x000fe40007000000 */
[-C--:B------:R-:W-:Y:S01]  /*d6c0*/  ISETP.GE.AND P6, PT, R3, R234.reuse, PT ;  /* 0x000000ea0300720c */ /* 0x080fe20003fc6270 */
[----:B------:R-:W-:Y:S01]  /*d6d0*/  LDSM.16.MT88.4 R32, [R215+0xb000] ;  /* 0x00b00000d720783b */ /* 0x000fe20000004200 */
        /* <DEDUP_REMOVED lines=11> */
[----:B------:R-:W-:Y:S02]  /*d790*/  ISETP.GE.AND P5, PT, R6, R234, PT ;  /* 0x000000ea0600720c */ /* 0x000fe40003fa6270 */
[-C--:B------:R-:W-:Y:S02]  /*d7a0*/  ISETP.LT.OR P6, PT, R8, R229.reuse, P6 ;  /* 0x000000e50800720c */ /* 0x080fe400037c1670 */
[----:B------:R-:W-:Y:S02]  /*d7b0*/  ISETP.LT.OR P1, PT, R0, R229, P1 ;  /* 0x000000e50000720c */ /* 0x000fe40000f21670 */
[----:B------:R-:W-:Y:S02]  /*d7c0*/  FSEL R183, R17, -INF , !P4 ;  /* 0xff80000011b77808 */ /* 0x000fe40006000000 */
[----:B------:R-:W-:-:S02]  /*d7d0*/  ISETP.GE.AND P4, PT, R7, R233, PT ;  /* 0x000000e90700720c */ /* 0x000fc40003f86270 */
[----:B------:R-:W-:Y:S02]  /*d7e0*/  ISETP.LT.OR P5, PT, R6, R230, P5 ;  /* 0x000000e60600720c */ /* 0x000fe40002fa1670 */
[----:B-1----:R-:W-:Y:S02]  /*d7f0*/  FMNMX.FTZ R9, R9, R11, !PT ;  /* 0x0000000b09097209 */ /* 0x002fe40007810000 */
[----:B------:R-:W-:Y:S02]  /*d800*/  FSEL R18, R189, -INF , !P6 ;  /* 0xff800000bd127808 */ /* 0x000fe40007000000 */
[----:B------:R-:W-:Y:S02]  /*d810*/  FSEL R11, R188, -INF , !P1 ;  /* 0xff800000bc0b7808 */ /* 0x000fe40004800000 */
[-C--:B------:R-:W-:Y:S02]  /*d820*/  ISETP.GE.AND P6, PT, R5, R233.reuse, PT ;  /* 0x000000e90500720c */ /* 0x080fe40003fc6270 */
[----:B------:R-:W-:-:S02]  /*d830*/  ISETP.GE.AND P1, PT, R6, R233, PT ;  /* 0x000000e90600720c */ /* 0x000fc40003f26270 */
[-C--:B------:R-:W-:Y:S02]  /*d840*/  ISETP.LT.OR P4, PT, R7, R229.reuse, P4 ;  /* 0x000000e50700720c */ /* 0x080fe40002781670 */
[----:B------:R-:W-:Y:S02]  /*d850*/  FSEL R22, R138, -INF , !P5 ;  /* 0xff8000008a167808 */ /* 0x000fe40006800000 */
[----:B------:R-:W-:Y:S02]  /*d860*/  ISETP.GE.AND P5, PT, R0, R232, PT ;  /* 0x000000e80000720c */ /* 0x000fe40003fa6270 */
[-C--:B------:R-:W-:Y:S02]  /*d870*/  ISETP.LT.OR P6, PT, R5, R229.reuse, P6 ;  /* 0x000000e50500720c */ /* 0x080fe400037c1670 */
[----:B------:R-:W-:Y:S02]  /*d880*/  ISETP.LT.OR P1, PT, R6, R229, P1 ;  /* 0x000000e50600720c */ /* 0x000fe40000f21670 */
[----:B------:R-:W-:-:S02]  /*d890*/  FSEL R17, R139, -INF , !P4 ;  /* 0xff8000008b117808 */ /* 0x000fc40006000000 */
[-C--:B------:R-:W-:Y:S02]  /*d8a0*/  ISETP.GE.AND P4, PT, R4, R233.reuse, PT ;  /* 0x000000e90400720c */ /* 0x080fe40003f86270 */
[----:B------:R-:W-:Y:S02]  /*d8b0*/  ISETP.LT.OR P5, PT, R0, R228, P5 ;  /* 0x000000e40000720c */ /* 0x000fe40002fa1670 */
[----:B------:R-:W-:Y:S02]  /*d8c0*/  FSEL R184, R27, -INF , !P6 ;  /* 0xff8000001bb87808 */ /* 0x000fe40007000000 */
[----:B------:R-:W-:Y:S02]  /*d8d0*/  FMNMX.FTZ R0, R135, R12, !PT ;  /* 0x0000000c87007209 */ /* 0x000fe40007810000 */
[----:B------:R-:W-:Y:S02]  /*d8e0*/  FSEL R19, R140, -INF , !P1 ;  /* 0xff8000008c137808 */ /* 0x000fe40004800000 */
[----:B------:R-:W-:-:S02]  /*d8f0*/  ISETP.GE.AND P6, PT, R2, R233, PT ;  /* 0x000000e90200720c */ /* 0x000fc40003fc6270 */
[----:B------:R-:W-:Y:S02]  /*d900*/  ISETP.GE.AND P1, PT, R3, R233, PT ;  /* 0x000000e90300720c */ /* 0x000fe40003f26270 */
[----:B------:R-:W-:Y:S02]  /*d910*/  ISETP.LT.OR P4, PT, R4, R229, P4 ;  /* 0x000000e50400720c */ /* 0x000fe40002781670 */
[----:B------:R-:W-:Y:S02]  /*d920*/  FMNMX.FTZ R13, R134, R11, !PT ;  /* 0x0000000b860d7209 */ /* 0x000fe40007810000 */
[----:B------:R-:W-:Y:S02]  /*d930*/  FMNMX.FTZ R0, R21, R0, !PT ;  /* 0x0000000015007209 */ /* 0x000fe40007810000 */
[-C--:B------:R-:W-:Y:S02]  /*d940*/  ISETP.LT.OR P6, PT, R2, R229.reuse, P6 ;  /* 0x000000e50200720c */ /* 0x080fe400037c1670 */
[----:B------:R-:W-:-:S02]  /*d950*/  ISETP.LT.OR P1, PT, R3, R229, P1 ;  /* 0x000000e50300720c */ /* 0x000fc40000f21670 */
[----:B------:R-:W-:Y:S02]  /*d960*/  FSEL R185, R26, -INF , !P4 ;  /* 0xff8000001ab97808 */ /* 0x000fe40006000000 */
[----:B------:R-:W-:Y:S02]  /*d970*/  ISETP.GE.AND P4, PT, R8, R232, PT ;  /* 0x000000e80800720c */ /* 0x000fe40003f86270 */
[----:B------:R-:W-:Y:S02]  /*d980*/  FMNMX.FTZ R13, R18, R13, !PT ;  /* 0x0000000d120d7209 */ /* 0x000fe40007810000 */
[----:B------:R-:W-:Y:S02]  /*d990*/  FMNMX.FTZ R0, R20, R0, !PT ;  /* 0x0000000014007209 */ /* 0x000fe40007810000 */
[----:B------:R-:W-:Y:S02]  /*d9a0*/  FSEL R188, R24, -INF , !P6 ;  /* 0xff80000018bc7808 */ /* 0x000fe40007000000 */
[----:B------:R-:W-:Y:S01]  /*d9b0*/  FSEL R187, R23, -INF , !P1 ;  /* 0xff80000017bb7808 */ /* 0x000fe20004800000 */
[----:B------:R-:W1:Y:S01]  /*d9c0*/  SHFL.BFLY PT, R24, R9, 0x1, 0x1f ;  /* 0x0c201f0009187f89 */ /* 0x000e6200000e0000 */
        /* <DEDUP_REMOVED lines=8> */
[----:B------:R-:W-:Y:S02]  /*da50*/  FMNMX.FTZ R7, R19, R8, !PT ;  /* 0x0000000813077209 */ /* 0x000fe40007810000 */
[----:B------:R-:W-:Y:S02]  /*da60*/  ISETP.GE.AND P5, PT, R5, R232, PT ;  /* 0x000000e80500720c */ /* 0x000fe40003fa6270 */
[----:B------:R-:W-:Y:S02]  /*da70*/  FMNMX.FTZ R0, R180, R0, !PT ;  /* 0x00000000b4007209 */ /* 0x000fe40007810000 */
[----:B------:R-:W-:Y:S02]  /*da80*/  FSEL R13, R191, -INF , !P4 ;  /* 0xff800000bf0d7808 */ /* 0x000fe40006000000 */
[----:B------:R-:W-:-:S02]  /*da90*/  FMNMX.FTZ R7, R184, R7, !PT ;  /* 0x00000007b8077209 */ /* 0x000fc40007810000 */
[C---:B------:R-:W-:Y:S02]  /*daa0*/  ISETP.GE.AND P4, PT, R4.reuse, R232, PT ;  /* 0x000000e80400720c */ /* 0x040fe40003f86270 */
[----:B------:R-:W-:Y:S02]  /*dab0*/  ISETP.LT.OR P5, PT, R5, R228, P5 ;  /* 0x000000e40500720c */ /* 0x000fe40002fa1670 */
[----:B------:R-:W-:Y:S02]  /*dac0*/  FMNMX.FTZ R0, R181, R0, !PT ;  /* 0x00000000b5007209 */ /* 0x000fe40007810000 */
[----:B------:R-:W-:Y:S02]  /*dad0*/  FMNMX.FTZ R5, R137, R6, !PT ;  /* 0x0000000689057209 */ /* 0x000fe40007810000 */
[----:B------:R-:W-:Y:S02]  /*dae0*/  FMNMX.FTZ R7, R185, R7, !PT ;  /* 0x00000007b9077209 */ /* 0x000fe40007810000 */
[----:B------:R-:W-:-:S02]  /*daf0*/  ISETP.LT.OR P4, PT, R4, R228, P4 ;  /* 0x000000e40400720c */ /* 0x000fc40002781670 */
[----:B------:R-:W-:Y:S02]  /*db00*/  FMNMX.FTZ R0, R179, R0, !PT ;  /* 0x00000000b3007209 */ /* 0x000fe40007810000 */
[----:B------:R-:W-:Y:S02]  /*db10*/  FSEL R8, R142, -INF , !P1 ;  /* 0xff8000008e087808 */ /* 0x000fe40004800000 */
[----:B------:R-:W-:Y:S02]  /*db20*/  FMNMX.FTZ R4, R13, R5, !PT ;  /* 0x000000050d047209 */ /* 0x000fe40007810000 */
[----:B------:R-:W-:Y:S02]  /*db30*/  FMNMX.FTZ R5, R187, R7, !PT ;  /* 0x00000007bb057209 */ /* 0x000fe40007810000 */
[----:B------:R-:W-:Y:S02]  /*db40*/  ISETP.GE.AND P1, PT, R3, R232, PT ;  /* 0x000000e80300720c */ /* 0x000fe40003f26270 */
[----:B------:R-:W-:-:S02]  /*db50*/  FMNMX.FTZ R0, R183, R0, !PT ;  /* 0x00000000b7007209 */ /* 0x000fc40007810000 */
[----:B------:R-:W-:Y:S02]  /*db60*/  FSEL R7, R141, -INF , !P6 ;  /* 0xff8000008d077808 */ /* 0x000fe40007000000 */
[----:B------:R-:W-:Y:S01]  /*db70*/  FMNMX.FTZ R4, R8, R4, !PT ;  /* 0x0000000408047209 */ /* 0x000fe20007810000 */
[----:B------:R-:W2:Y:S01]  /*db80*/  SHFL.BFLY PT, R23, R0, 0x2, 0x1f ;  /* 0x0c401f0000177f89 */ /* 0x000ea200000e0000 */
[----:B------:R-:W-:Y:S02]  /*db90*/  ISETP.LT.OR P1, PT, R3, R228, P1 ;  /* 0x000000e40300720c */ /* 0x000fe40000f21670 */
[----:B------:R-:W-:Y:S01]  /*dba0*/  FSEL R186, R30, -INF , !P5 ;  /* 0xff8000001eba7808 */ /* 0x000fe20006800000 */
[----:B------:R-:W-:Y:S01]  /*dbb0*/  LDSM.16.MT88.4 R140, [R215+0xa000] ;  /* 0x00a00000d78c783b */ /* 0x000fe20000004200 */
[----:B------:R-:W-:Y:S02]  /*dbc0*/  FMNMX.FTZ R3, R7, R4, !PT ;  /* 0x0000000407037209 */ /* 0x000fe40007810000 */
[----:B------:R-:W-:-:S02]  /*dbd0*/  ISETP.GE.AND P5, PT, R2, R232, PT ;  /* 0x000000e80200720c */ /* 0x000fc40003fa6270 */
[----:B------:R-:W-:Y:S02]  /*dbe0*/  FSEL R189, R31, -INF , !P4 ;  /* 0xff8000001fbd7808 */ /* 0x000fe40006000000 */
[----:B------:R-:W-:Y:S02]  /*dbf0*/  FMNMX.FTZ R3, R186, R3, !PT ;  /* 0x00000003ba037209 */ /* 0x000fe40007810000 */
[----:B------:R-:W-:Y:S02]  /*dc00*/  ISETP.LT.OR P4, PT, R2, R228, P5 ;  /* 0x000000e40200720c */ /* 0x000fe40002f81670 */
[----:B------:R-:W-:Y:S02]  /*dc10*/  FSEL R191, R28, -INF , !P1 ;  /* 0xff8000001cbf7808 */ /* 0x000fe40004800000 */
[----:B------:R-:W-:Y:S02]  /*dc20*/  FMNMX.FTZ R2, R189, R3, !PT ;  /* 0x00000003bd027209 */ /* 0x000fe40007810000 */
[----:B------:R-:W-:-:S02]  /*dc30*/  FSEL R190, R29, -INF , !P4 ;  /* 0xff8000001dbe7808 */ /* 0x000fc40006000000 */
[----:B------:R-:W-:Y:S01]  /*dc40*/  FMNMX.FTZ R2, R191, R2, !PT ;  /* 0x00000002bf027209 */ /* 0x000fe20007810000 */
[----:B------:R-:W-:Y:S01]  /*dc50*/  LDSM.16.MT88.4 R28, [R213+0xb000] ;  /* 0x00b00000d51c783b */ /* 0x000fe20000004200 */
[----:B-1----:R-:W-:Y:S02]  /*dc60*/  FMNMX.FTZ R239, R9, R24, !PT ;  /* 0x0000001809ef7209 */ /* 0x002fe40007810000 */
[----:B------:R-:W-:Y:S02]  /*dc70*/  FMNMX.FTZ R4, R190, R2, !PT ;  /* 0x00000002be047209 */ /* 0x000fe40007810000 */
[----:B------:R-:W-:Y:S01]  /*dc80*/  FMNMX.FTZ R5, R188, R5, !PT ;  /* 0x00000005bc057209 */ /* 0x000fe20007810000 */
[C---:B------:R-:W-:Y:S01]  /*dc90*/  FMUL.FTZ R3, R239.reuse, c[0x0][0x23c] ;  /* 0x00008f00ef037a20 */ /* 0x040fe20000410000 */
[----:B--2---:R-:W-:Y:S01]  /*dca0*/  FMNMX.FTZ R0, R0, R23, !PT ;  /* 0x0000001700007209 */ /* 0x004fe20007810000 */
[----:B------:R-:W1:Y:S01]  /*dcb0*/  SHFL.BFLY PT, R9, R4, 0x2, 0x1f ;  /* 0x0c401f0004097f89 */ /* 0x000e6200000e0000 */
[----:B------:R-:W-:-:S03]  /*dcc0*/  FSETP.NEU.FTZ.AND P6, PT, R239, -INF , PT ;  /* 0xff800000ef00780b */ /* 0x000fc60003fdd000 */
[----:B------:R-:W2:Y:S01]  /*dcd0*/  SHFL.BFLY PT, R23, R5, 0x2, 0x1f ;  /* 0x0c401f0005177f89 */ /* 0x000ea200000e0000 */
[----:B------:R-:W-:-:S03]  /*dce0*/  FSEL R3, R3, RZ, P6 ;  /* 0x000000ff03037208 */ /* 0x000fc60003000000 */
[----:B------:R-:W3:Y:S02]  /*dcf0*/  SHFL.BFLY PT, R24, R0, 0x1, 0x1f ;  /* 0x0c201f0000187f89 */ /* 0x000ee400000e0000 */
[--C-:B------:R-:W-:Y:S02]  /*dd00*/  FFMA.FTZ R10, R10, c[0x0][0x23c], -R3.reuse ;  /* 0x00008f000a0a7a23 */ /* 0x100fe40000010803 */
[--C-:B------:R-:W-:Y:S02]  /*dd10*/  FFMA.FTZ R15, R15, c[0x0][0x23c], -R3.reuse ;  /* 0x00008f000f0f7a23 */ /* 0x100fe40000010803 */
[----:B------:R4:W-:Y:S01]  /*dd20*/  MUFU.EX2 R206, R10 ;  /* 0x0000000a00ce7308 */ /* 0x0009e20000000800 */
[--C-:B------:R-:W-:Y:S02]  /*dd30*/  FFMA.FTZ R16, R16, c[0x0][0x23c], -R3.reuse ;  /* 0x00008f0010107a23 */ /* 0x100fe40000010803 */
[----:B------:R-:W-:-:S05]  /*dd40*/  FFMA.FTZ R14, R14, c[0x0][0x23c], -R3 ;  /* 0x00008f000e0e7a23 */ /* 0x000fca0000010803 */
[----:B------:R-:W-:Y:S01]  /*dd50*/  MUFU.EX2 R204, R15 ;  /* 0x0000000f00cc7308 */ /* 0x000fe20000000800 */
[----:B-1----:R-:W-:Y:S02]  /*dd60*/  FMNMX.FTZ R4, R4, R9, !PT ;  /* 0x0000000904047209 */ /* 0x002fe40007810000 */
[----:B--2---:R-:W-:-:S03]  /*dd70*/  FMNMX.FTZ R5, R5, R23, !PT ;  /* 0x0000001705057209 */ /* 0x004fc60007810000 */
[----:B------:R-:W1:Y:S02]  /*dd80*/  SHFL.BFLY PT, R9, R4, 0x1, 0x1f ;  /* 0x0c201f0004097f89 */ /* 0x000e6400000e0000 */
[----:B------:R-:W-:Y:S01]  /*dd90*/  MUFU.EX2 R205, R16 ;  /* 0x0000001000cd7308 */ /* 0x000fe20000000800 */
[----:B---3--:R-:W-:Y:S01]  /*dda0*/  FMNMX.FTZ R238, R0, R24, !PT ;  /* 0x0000001800ee7209 */ /* 0x008fe20007810000 */
[----:B----4-:R-:W2:Y:S03]  /*ddb0*/  SHFL.BFLY PT, R10, R5, 0x1, 0x1f ;  /* 0x0c201f00050a7f89 */ /* 0x010ea600000e0000 */
[C---:B------:R-:W-:Y:S01]  /*ddc0*/  FSETP.NEU.FTZ.AND P5, PT, R238.reuse, -INF , PT ;  /* 0xff800000ee00780b */ /* 0x040fe20003fbd000 */
[----:B------:R-:W-:Y:S02]  /*ddd0*/  FMUL.FTZ R2, R238, c[0x0][0x23c] ;  /* 0x00008f00ee027a20 */ /* 0x000fe40000410000 */
[----:B------:R-:W3:Y:S01]  /*dde0*/  MUFU.EX2 R207, R14 ;  /* 0x0000000e00cf7308 */ /* 0x000ee20000000800 */
[----:B------:R-:W-:Y:S02]  /*ddf0*/  LDSM.16.MT88.4 R24, [R217+0xb000] ;  /* 0x00b00000d918783b */ /* 0x000fe40000004200 */
[----:B------:R-:W-:-:S05]  /*de00*/  FSEL R2, R2, RZ, P5 ;  /* 0x000000ff02027208 */ /* 0x000fca0002800000 */
[--C-:B------:R-:W-:Y:S02]  /*de10*/  FFMA.FTZ R12, R12, c[0x0][0x23c], -R2.reuse ;  /* 0x00008f000c0c7a23 */ /* 0x100fe40000010802 */
[--C-:B------:R-:W-:Y:S02]  /*de20*/  FFMA.FTZ R21, R21, c[0x0][0x23c], -R2.reuse ;  /* 0x00008f0015157a23 */ /* 0x100fe40000010802 */
[----:B------:R4:W-:Y:S01]  /*de30*/  MUFU.EX2 R201, R12 ;  /* 0x0000000c00c97308 */ /* 0x0009e20000000800 */
[--C-:B------:R-:W-:Y:S01]  /*de40*/  FFMA.FTZ R20, R20, c[0x0][0x23c], -R2.reuse ;  /* 0x00008f0014147a23 */ /* 0x100fe20000010802 */
[----:B-1----:R-:W-:Y:S01]  /*de50*/  FMNMX.FTZ R236, R4, R9, !PT ;  /* 0x0000000904ec7209 */ /* 0x002fe20007810000 */
[----:B------:R-:W-:Y:S01]  /*de60*/  FFMA.FTZ R22, R22, c[0x0][0x23c], -R2 ;  /* 0x00008f0016167a23 */ /* 0x000fe20000010802 */
[----:B------:R-:W-:Y:S02]  /*de70*/  FSEL R4, R239, RZ, P6 ;  /* 0x000000ffef047208 */ /* 0x000fe40003000000 */
[----:B--2---:R-:W-:-:S02]  /*de80*/  FMNMX.FTZ R237, R5, R10, !PT ;  /* 0x0000000a05ed7209 */ /* 0x004fc40007810000 */
[----:B------:R-:W-:Y:S01]  /*de90*/  FSETP.NEU.FTZ.AND P1, PT, R236, -INF , PT ;  /* 0xff800000ec00780b */ /* 0x000fe20003f3d000 */
[----:B------:R-:W-:Y:S01]  /*dea0*/  FADD.FTZ R5, R136, -R4 ;  /* 0x8000000488057221 */ /* 0x000fe20000010000 */
[----:B------:R-:W-:Y:S01]  /*deb0*/  FSEL R4, R238, RZ, P5 ;  /* 0x000000ffee047208 */ /* 0x000fe20002800000 */
[C---:B------:R-:W-:Y:S01]  /*dec0*/  FMUL.FTZ R0, R237.reuse, c[0x0][0x23c] ;  /* 0x00008f00ed007a20 */ /* 0x040fe20000410000 */
[----:B------:R-:W-:Y:S01]  /*ded0*/  FSETP.NEU.FTZ.AND P4, PT, R237, -INF , PT ;  /* 0xff800000ed00780b */ /* 0x000fe20003f9d000 */
[----:B------:R-:W-:Y:S01]  /*dee0*/  FMUL.FTZ R5, R5, c[0x0][0x23c] ;  /* 0x00008f0005057a20 */ /* 0x000fe20000410000 */
[----:B------:R-:W1:Y:S01]  /*def0*/  MUFU.EX2 R200, R21 ;  /* 0x0000001500c87308 */ /* 0x000e620000000800 */
[----:B------:R-:W-:Y:S01]  /*df00*/  FADD.FTZ R4, R135, -R4 ;  /* 0x8000000487047221 */ /* 0x000fe20000010000 */
[----:B------:R-:W-:Y:S01]  /*df10*/  FSEL R0, R0, RZ, P4 ;  /* 0x000000ff00007208 */ /* 0x000fe20002000000 */
[----:B----4-:R-:W-:Y:S01]  /*df20*/  FMUL.FTZ R12, R236, c[0x0][0x23c] ;  /* 0x00008f00ec0c7a20 */ /* 0x010fe20000410000 */
[----:B---3--:R-:W-:Y:S01]  /*df30*/  F2FP.PACK_AB R10, R207, R204 ;  /* 0x000000cccf0a723e */ /* 0x008fe200000000ff */
[----:B------:R-:W-:Y:S01]  /*df40*/  FMUL.FTZ R15, R4, c[0x0][0x23c] ;  /* 0x00008f00040f7a20 */ /* 0x000fe20000410000 */
[----:B------:R-:W-:Y:S01]  /*df50*/  FSEL R4, R236, RZ, P1 ;  /* 0x000000ffec047208 */ /* 0x000fe20000800000 */
[--C-:B------:R-:W-:Y:S01]  /*df60*/  FFMA.FTZ R11, R11, c[0x0][0x23c], -R0.reuse ;  /* 0x00008f000b0b7a23 */ /* 0x100fe20000010800 */
[----:B------:R-:W-:Y:S01]  /*df70*/  FSEL R12, R12, RZ, P1 ;  /* 0x000000ff0c0c7208 */ /* 0x000fe20000800000 */
[----:B------:R-:W2:Y:S01]  /*df80*/  MUFU.EX2 R16, R5 ;  /* 0x0000000500107308 */ /* 0x000ea20000000800 */
[----:B------:R-:W-:-:S02]  /*df90*/  FFMA.FTZ R18, R18, c[0x0][0x23c], -R0 ;  /* 0x00008f0012127a23 */ /* 0x000fc40000010800 */
[----:B------:R-:W-:Y:S02]  /*dfa0*/  FADD.FTZ R4, R137, -R4 ;  /* 0x8000000489047221 */ /* 0x000fe40000010000 */
[--C-:B------:R-:W-:Y:S01]  /*dfb0*/  FFMA.FTZ R6, R6, c[0x0][0x23c], -R12.reuse ;  /* 0x00008f0006067a23 */ /* 0x100fe2000001080c */
[----:B------:R-:W3:Y:S01]  /*dfc0*/  LDSM.16.MT88.4 R136, [R218+0xa000] ;  /* 0x00a00000da88783b */ /* 0x000ee20000004200 */
[----:B------:R-:W-:Y:S01]  /*dfd0*/  FFMA.FTZ R13, R13, c[0x0][0x23c], -R12 ;  /* 0x00008f000d0d7a23 */ /* 0x000fe2000001080c */
[----:B------:R-:W-:Y:S01]  /*dfe0*/  MUFU.EX2 R197, R11 ;  /* 0x0000000b00c57308 */ /* 0x000fe20000000800 */
[--C-:B------:R-:W-:Y:S01]  /*dff0*/  FFMA.FTZ R17, R17, c[0x0][0x23c], -R0.reuse ;  /* 0x00008f0011117a23 */ /* 0x100fe20000010800 */
[----:B-1----:R-:W-:Y:S01]  /*e000*/  F2FP.PACK_AB R9, R200, R201 ;  /* 0x000000c9c809723e */ /* 0x002fe200000000ff */
[----:B------:R-:W-:Y:S02]  /*e010*/  FFMA.FTZ R19, R19, c[0x0][0x23c], -R0 ;  /* 0x00008f0013137a23 */ /* 0x000fe40000010800 */
[----:B------:R-:W-:-:S02]  /*e020*/  FFMA.FTZ R8, R8, c[0x0][0x23c], -R12 ;  /* 0x00008f0008087a23 */ /* 0x000fc4000001080c */
[----:B------:R-:W-:Y:S01]  /*e030*/  FFMA.FTZ R7, R7, c[0x0][0x23c], -R12 ;  /* 0x00008f0007077a23 */ /* 0x000fe2000001080c */
[----:B------:R1:W-:Y:S01]  /*e040*/  MUFU.EX2 R192, R6 ;  /* 0x0000000600c07308 */ /* 0x0003e20000000800 */
[----:B------:R-:W-:Y:S02]  /*e050*/  FMUL.FTZ R4, R4, c[0x0][0x23c] ;  /* 0x00008f0004047a20 */ /* 0x000fe40000410000 */
[-C--:B--2---:R-:W-:Y:S02]  /*e060*/  FMUL.FTZ R36, R36, R16.reuse ;  /* 0x0000001024247220 */ /* 0x084fe40000410000 */
[-C--:B------:R-:W-:Y:S02]  /*e070*/  FMUL.FTZ R37, R37, R16.reuse ;  /* 0x0000001025257220 */ /* 0x080fe40000410000 */
[-C--:B------:R-:W-:Y:S01]  /*e080*/  FMUL.FTZ R48, R48, R16.reuse ;  /* 0x0000001030307220 */ /* 0x080fe20000410000 */
[----:B------:R-:W-:Y:S01]  /*e090*/  MUFU.EX2 R193, R13 ;  /* 0x0000000d00c17308 */ /* 0x000fe20000000800 */
[----:B------:R-:W-:-:S02]  /*e0a0*/  FMUL.FTZ R49, R49, R16 ;  /* 0x0000001031317220 */ /* 0x000fc40000410000 */
[-C--:B------:R-:W-:Y:S02]  /*e0b0*/  FMUL.FTZ R144, R144, R16.reuse ;  /* 0x0000001090907220 */ /* 0x080fe40000410000 */
[-C--:B------:R-:W-:Y:S02]  /*e0c0*/  FMUL.FTZ R145, R145, R16.reuse ;  /* 0x0000001091917220 */ /* 0x080fe40000410000 */
[-C--:B------:R-:W-:Y:S01]  /*e0d0*/  FMUL.FTZ R156, R156, R16.reuse ;  /* 0x000000109c9c7220 */ /* 0x080fe20000410000 */
[----:B-1----:R-:W-:Y:S01]  /*e0e0*/  FSEL R6, R237, RZ, P4 ;  /* 0x000000ffed067208 */ /* 0x002fe20002000000 */
[----:B------:R-:W-:Y:S01]  /*e0f0*/  MUFU.EX2 R196, R18 ;  /* 0x0000001200c47308 */ /* 0x000fe20000000800 */
[-C--:B------:R-:W-:Y:S02]  /*e100*/  FMUL.FTZ R157, R157, R16.reuse ;  /* 0x000000109d9d7220 */ /* 0x080fe40000410000 */
[----:B------:R-:W-:Y:S02]  /*e110*/  FMUL.FTZ R52, R52, R16 ;  /* 0x0000001034347220 */ /* 0x000fe40000410000 */
[----:B------:R-:W-:-:S02]  /*e120*/  FADD.FTZ R5, R134, -R6 ;  /* 0x8000000686057221 */ /* 0x000fc40000010000 */
[----:B------:R-:W1:Y:S01]  /*e130*/  LDSM.16.MT88.4 R132, [R217+0xa000] ;  /* 0x00a00000d984783b */ /* 0x000e620000004200 */
[----:B------:R-:W-:Y:S01]  /*e140*/  MUFU.EX2 R198, R17 ;  /* 0x0000001100c67308 */ /* 0x000fe20000000800 */
[----:B------:R-:W-:Y:S02]  /*e150*/  FMUL.FTZ R5, R5, c[0x0][0x23c] ;  /* 0x00008f0005057a20 */ /* 0x000fe40000410000 */
        /* <DEDUP_REMOVED lines=13> */
[----:B------:R-:W5:Y:S01]  /*e230*/  MUFU.EX2 R194, R7 ;  /* 0x0000000700c27308 */ /* 0x000f620000000800 */
[----:B--2---:R-:W-:Y:S01]  /*e240*/  F2FP.PACK_AB R6, R199, R198 ;  /* 0x000000c6c706723e */ /* 0x004fe200000000ff */
[-C--:B------:R-:W-:Y:S02]  /*e250*/  FMUL.FTZ R64, R64, R16.reuse ;  /* 0x0000001040407220 */ /* 0x080fe40000410000 */
[-C--:B------:R-:W-:Y:S02]  /*e260*/  FMUL.FTZ R65, R65, R16.reuse ;  /* 0x0000001041417220 */ /* 0x080fe40000410000 */
[----:B------:R-:W-:Y:S02]  /*e270*/  FMUL.FTZ R96, R96, R16 ;  /* 0x0000001060607220 */ /* 0x000fe40000410000 */
[----:B------:R2:W1:Y:S01]  /*e280*/  MUFU.EX2 R14, R5 ;  /* 0x00000005000e7308 */ /* 0x0004620000000800 */
[----:B----4-:R-:W-:Y:S01]  /*e290*/  F2FP.PACK_AB R8, R205, R206 ;  /* 0x000000cecd08723e */ /* 0x010fe200000000ff */
[----:B------:R-:W-:-:S02]  /*e2a0*/  FMUL.FTZ R97, R97, R16 ;  /* 0x0000001061617220 */ /* 0x000fc40000410000 */
[-C--:B------:R-:W-:Y:S02]  /*e2b0*/  FMUL.FTZ R112, R112, R16.reuse ;  /* 0x0000001070707220 */ /* 0x080fe40000410000 */
[-C--:B------:R-:W-:Y:S02]  /*e2c0*/  FMUL.FTZ R113, R113, R16.reuse ;  /* 0x0000001071717220 */ /* 0x080fe40000410000 */
[----:B------:R4:W3:Y:S01]  /*e2d0*/  MUFU.EX2 R13, R4 ;  /* 0x00000004000d7308 */ /* 0x0008e20000000800 */
[----:B-----5:R-:W-:Y:S01]  /*e2e0*/  F2FP.PACK_AB R7, R194, R195 ;  /* 0x000000c3c207723e */ /* 0x020fe200000000ff */
[-C--:B------:R-:W-:Y:S02]  /*e2f0*/  FMUL.FTZ R116, R116, R16.reuse ;  /* 0x0000001074747220 */ /* 0x080fe40000410000 */
[-C--:B------:R-:W-:Y:S02]  /*e300*/  FMUL.FTZ R117, R117, R16.reuse ;  /* 0x0000001075757220 */ /* 0x080fe40000410000 */
[----:B------:R-:W-:Y:S01]  /*e310*/  FMUL.FTZ R100, R100, R16 ;  /* 0x0000001064647220 */ /* 0x000fe20000410000 */
[----:B--2---:R-:W-:Y:S01]  /*e320*/  F2FP.PACK_AB R5, R193, R192 ;  /* 0x000000c0c105723e */ /* 0x004fe200000000ff */
[-C--:B-1----:R-:W-:Y:S01]  /*e330*/  FMUL.FTZ R40, R40, R14.reuse ;  /* 0x0000000e28287220 */ /* 0x082fe20000410000 */
[----:B------:R-:W-:Y:S01]  /*e340*/  MUFU.EX2 R202, R20 ;  /* 0x0000001400ca7308 */ /* 0x000fe20000000800 */
[----:B------:R-:W-:-:S02]  /*e350*/  FMUL.FTZ R41, R41, R14 ;  /* 0x0000000e29297220 */ /* 0x000fc40000410000 */
[-C--:B------:R-:W-:Y:S02]  /*e360*/  FMUL.FTZ R148, R148, R14.reuse ;  /* 0x0000000e94947220 */ /* 0x080fe40000410000 */
[----:B------:R-:W-:Y:S01]  /*e370*/  FMUL.FTZ R149, R149, R14 ;  /* 0x0000000e95957220 */ /* 0x000fe20000410000 */
[----:B----4-:R-:W-:Y:S01]  /*e380*/  F2FP.PACK_AB R4, R196, R197 ;  /* 0x000000c5c404723e */ /* 0x010fe200000000ff */
[-C--:B---3--:R-:W-:Y:S01]  /*e390*/  FMUL.FTZ R42, R42, R13.reuse ;  /* 0x0000000d2a2a7220 */ /* 0x088fe20000410000 */
[----:B------:R1:W2:Y:S01]  /*e3a0*/  MUFU.EX2 R203, R22 ;  /* 0x0000001600cb7308 */ /* 0x0002a20000000800 */
[-C--:B------:R-:W-:Y:S02]  /*e3b0*/  FMUL.FTZ R43, R43, R13.reuse ;  /* 0x0000000d2b2b7220 */ /* 0x080fe40000410000 */
[-C--:B------:R-:W-:Y:S02]  /*e3c0*/  FMUL.FTZ R150, R150, R13.reuse ;  /* 0x0000000d96967220 */ /* 0x080fe40000410000 */
[----:B------:R-:W-:-:S02]  /*e3d0*/  FMUL.FTZ R151, R151, R13 ;  /* 0x0000000d97977220 */ /* 0x000fc40000410000 */
[-C--:B------:R-:W-:Y:S01]  /*e3e0*/  FMUL.FTZ R152, R152, R14.reuse ;  /* 0x0000000e98987220 */ /* 0x080fe20000410000 */
[----:B------:R-:W-:Y:S01]  /*e3f0*/  HMMA.16816.F32 R240, R4, R136, R40 ;  /* 0x0000008804f0723c */ /* 0x000fe20000001828 */
[----:B------:R-:W-:Y:S01]  /*e400*/  LDSM.16.MT88.4 R40, [R218+0xb000] ;  /* 0x00b00000da28783b */ /* 0x000fe20000004200 */
[----:B------:R-:W3:Y:S01]  /*e410*/  MUFU.EX2 R15, R15 ;  /* 0x0000000f000f7308 */ /* 0x000ee20000000800 */
[-C--:B------:R-:W-:Y:S02]  /*e420*/  FMUL.FTZ R153, R153, R14.reuse ;  /* 0x0000000e99997220 */ /* 0x080fe40000410000 */
[-C--:B------:R-:W-:Y:S02]  /*e430*/  FMUL.FTZ R154, R154, R13.reuse ;  /* 0x0000000d9a9a7220 */ /* 0x080fe40000410000 */
[----:B------:R-:W-:Y:S01]  /*e440*/  FMUL.FTZ R155, R155, R13 ;  /* 0x0000000d9b9b7220 */ /* 0x000fe20000410000 */
[----:B-1----:R-:W1:Y:S01]  /*e450*/  LDSM.16.MT88.4 R20, [R213+0xa000] ;  /* 0x00a00000d514783b */ /* 0x002e620000004200 */
[----:B------:R-:W-:Y:S01]  /*e460*/  FMUL.FTZ R164, R164, R14 ;  /* 0x0000000ea4a47220 */ /* 0x000fe20000410000 */
[----:B--2---:R-:W-:Y:S01]  /*e470*/  F2FP.PACK_AB R11, R203, R202 ;  /* 0x000000cacb0b723e */ /* 0x004fe200000000ff */
[----:B------:R-:W-:-:S02]  /*e480*/  FMUL.FTZ R165, R165, R14 ;  /* 0x0000000ea5a57220 */ /* 0x000fc40000410000 */
[-C--:B------:R-:W-:Y:S02]  /*e490*/  FMUL.FTZ R166, R166, R13.reuse ;  /* 0x0000000da6a67220 */ /* 0x080fe40000410000 */
        /* <DEDUP_REMOVED lines=24> */
[----:B------:R-:W-:Y:S02]  /*e620*/  FMUL.FTZ R63, R63, R13 ;  /* 0x0000000d3f3f7220 */ /* 0x000fe40000410000 */
        /* <DEDUP_REMOVED lines=39> */
[-C--:B---3--:R-:W-:Y:S02]  /*e8a0*/  FMUL.FTZ R38, R38, R15.reuse ;  /* 0x0000000f26267220 */ /* 0x088fe40000410000 */
        /* <DEDUP_REMOVED lines=26> */
[-C--:B------:R-:W-:Y:S01]  /*ea50*/  FMUL.FTZ R83, R83, R15.reuse ;  /* 0x0000000f53537220 */ /* 0x080fe20000410000 */
[----:B------:R-:W-:Y:S01]  /*ea60*/  LDSM.16.MT88.4 R48, [R218+0xa800] ;  /* 0x00a80000da30783b */ /* 0x000fe20000004200 */
[----:B------:R-:W-:-:S02]  /*ea70*/  FMUL.FTZ R86, R86, R15 ;  /* 0x0000000f56567220 */ /* 0x000fc40000410000 */
[-C--:B------:R-:W-:Y:S02]  /*ea80*/  FMUL.FTZ R87, R87, R15.reuse ;  /* 0x0000000f57577220 */ /* 0x080fe40000410000 */
[-C--:B------:R-:W-:Y:S01]  /*ea90*/  FMUL.FTZ R66, R66, R15.reuse ;  /* 0x0000000f42427220 */ /* 0x080fe20000410000 */
[C---:B------:R-:W-:Y:S01]  /*eaa0*/  HMMA.16816.F32 R144, R8.reuse, R20, R144 ;  /* 0x000000140890723c */ /* 0x040fe20000001890 */
[-C--:B------:R-:W-:Y:S02]  /*eab0*/  FMUL.FTZ R67, R67, R15.reuse ;  /* 0x0000000f43437220 */ /* 0x080fe40000410000 */
[----:B-1----:R-:W-:Y:S02]  /*eac0*/  FFMA.FTZ R4, R177, c[0x0][0x23c], -R3 ;  /* 0x00008f00b1047a23 */ /* 0x002fe40000010803 */
[----:B------:R-:W-:Y:S02]  /*ead0*/  FMUL.FTZ R98, R98, R15 ;  /* 0x0000000f62627220 */ /* 0x000fe40000410000 */
[----:B------:R1:W2:Y:S01]  /*eae0*/  MUFU.EX2 R138, R4 ;  /* 0x00000004008a7308 */ /* 0x0002a20000000800 */
[----:B------:R-:W-:Y:S01]  /*eaf0*/  MOV R21, R247 ;  /* 0x000000f700157202 */ /* 0x000fe20000000f00 */
[----:B------:R-:W-:Y:S01]  /*eb00*/  HMMA.16816.F32 R52, R8, R132, R52 ;  /* 0x000000840834723c */ /* 0x000fe20000001834 */
[----:B------:R-:W-:Y:S01]  /*eb10*/  MOV R20, R241 ;  /* 0x000000f100147202 */ /* 0x000fe20000000f00 */
[----:B------:R-:W-:-:S02]  /*eb20*/  FMUL.FTZ R99, R99, R15 ;  /* 0x0000000f63637220 */ /* 0x000fc40000410000 */
[-C--:B------:R-:W-:Y:S02]  /*eb30*/  FMUL.FTZ R114, R114, R15.reuse ;  /* 0x0000000f72727220 */ /* 0x080fe40000410000 */
[-C--:B------:R-:W-:Y:S02]  /*eb40*/  FMUL.FTZ R115, R115, R15.reuse ;  /* 0x0000000f73737220 */ /* 0x080fe40000410000 */
[----:B------:R-:W-:Y:S01]  /*eb50*/  HMMA.16816.F32 R244, R8, R22, R156 ;  /* 0x0000001608f4723c */ /* 0x000fe2000000189c */
[----:B------:R-:W-:Y:S01]  /*eb60*/  LDSM.16.MT88.4 R156, [R213+0xa800] ;  /* 0x00a80000d59c783b */ /* 0x000fe20000004200 */
[-C--:B------:R-:W-:Y:S02]  /*eb70*/  FMUL.FTZ R118, R118, R15.reuse ;  /* 0x0000000f76767220 */ /* 0x080fe40000410000 */
[----:B------:R-:W-:Y:S02]  /*eb80*/  FMUL.FTZ R119, R119, R15 ;  /* 0x0000000f77777220 */ /* 0x000fe40000410000 */
[----:B-1----:R-:W-:-:S02]  /*eb90*/  FFMA.FTZ R4, R176, c[0x0][0x23c], -R3 ;  /* 0x00008f00b0047a23 */ /* 0x002fc40000010803 */
[----:B------:R-:W-:Y:S01]  /*eba0*/  FFMA.FTZ R3, R182, c[0x0][0x23c], -R3 ;  /* 0x00008f00b6037a23 */ /* 0x000fe20000010803 */
[----:B------:R-:W-:Y:S01]  /*ebb0*/  MOV R182, R125 ;  /* 0x0000007d00b67202 */ /* 0x000fe20000000f00 */
[----:B------:R1:W-:Y:S01]  /*ebc0*/  MUFU.EX2 R139, R4 ;  /* 0x00000004008b7308 */ /* 0x0003e20000000800 */
[----:B------:R-:W-:Y:S01]  /*ebd0*/  MOV R125, R18 ;  /* 0x00000012007d7202 */ /* 0x000fe20000000f00 */
[C---:B------:R-:W-:Y:S01]  /*ebe0*/  HMMA.16816.F32 R160, R8.reuse, R140, R160 ;  /* 0x0000008c08a0723c */ /* 0x040fe200000018a0 */
[-C--:B------:R-:W-:Y:S02]  /*ebf0*/  FMUL.FTZ R101, R101, R16.reuse ;  /* 0x0000001065657220 */ /* 0x080fe40000410000 */
[-C--:B------:R-:W-:Y:S02]  /*ec00*/  FMUL.FTZ R102, R102, R15.reuse ;  /* 0x0000000f66667220 */ /* 0x080fe40000410000 */
[----:B------:R-:W-:Y:S01]  /*ec10*/  FMUL.FTZ R103, R103, R15 ;  /* 0x0000000f67677220 */ /* 0x000fe20000410000 */
[----:B------:R3:W-:Y:S01]  /*ec20*/  MUFU.EX2 R137, R3 ;  /* 0x0000000300897308 */ /* 0x0007e20000000800 */
[-C--:B------:R-:W-:Y:S01]  /*ec30*/  FMUL.FTZ R128, R128, R16.reuse ;  /* 0x0000001080807220 */ /* 0x080fe20000410000 */
[----:B------:R-:W-:Y:S01]  /*ec40*/  HMMA.16816.F32 R240, R8, R142, R172 ;  /* 0x0000008e08f0723c */ /* 0x000fe200000018ac */
[----:B------:R-:W-:Y:S01]  /*ec50*/  LDSM.16.MT88.4 R172, [R215+0xa800] ;  /* 0x00a80000d7ac783b */ /* 0x000fe20000004200 */
[----:B------:R-:W-:-:S02]  /*ec60*/  FMUL.FTZ R129, R129, R16 ;  /* 0x0000001081817220 */ /* 0x000fc40000410000 */
[-C--:B------:R-:W-:Y:S01]  /*ec70*/  FMUL.FTZ R130, R130, R15.reuse ;  /* 0x0000000f82827220 */ /* 0x080fe20000410000 */
[----:B-1----:R-:W1:Y:S01]  /*ec80*/  LDSM.16.MT88.4 R4, [R217+0xb800] ;  /* 0x00b80000d904783b */ /* 0x002e620000004200 */
[----:B------:R-:W-:Y:S02]  /*ec90*/  FMUL.FTZ R131, R131, R15 ;  /* 0x0000000f83837220 */ /* 0x000fe40000410000 */
[----:B------:R-:W-:Y:S01]  /*eca0*/  HMMA.16816.F32 R68, R8, R28, R68 ;  /* 0x0000001c0844723c */ /* 0x000fe20000001844 */
[----:B---3--:R-:W-:Y:S01]  /*ecb0*/  FFMA.FTZ R3, R180, c[0x0][0x23c], -R2 ;  /* 0x00008f00b4037a23 */ /* 0x008fe20000010802 */
[----:B------:R-:W-:-:S06]  /*ecc0*/  MOV R180, R126 ;  /* 0x0000007e00b47202 */ /* 0x000fcc0000000f00 */
[C---:B------:R-:W-:Y:S01]  /*ecd0*/  HMMA.16816.F32 R140, R8.reuse, R30, R80 ;  /* 0x0000001e088c723c */ /* 0x040fe20000001850 */
[----:B------:R-:W-:Y:S01]  /*ece0*/  MOV R126, R20 ;  /* 0x00000014007e7202 */ /* 0x000fe20000000f00 */
[----:B------:R3:W-:Y:S01]  /*ecf0*/  MUFU.EX2 R22, R3 ;  /* 0x0000000300167308 */ /* 0x0007e20000000800 */
[----:B------:R-:W-:Y:S05]  /*ed00*/  LDSM.16.MT88.4 R80, [R213+0xb800] ;  /* 0x00b80000d550783b */ /* 0x000fea0000004200 */
[C---:B------:R-:W-:Y:S08]  /*ed10*/  HMMA.16816.F32 R84, R8.reuse, R32, R84 ;  /* 0x000000200854723c */ /* 0x040ff00000001854 */
[----:B------:R-:W-:Y:S01]  /*ed20*/  HMMA.16816.F32 R32, R8, R34, R96 ;  /* 0x000000220820723c */ /* 0x000fe20000001860 */
[----:B------:R-:W-:Y:S01]  /*ed30*/  LDSM.16.MT88.4 R96, [R215+0xb800] ;  /* 0x00b80000d760783b */ /* 0x000fe20000004200 */
[----:B---3--:R-:W-:Y:S01]  /*ed40*/  FFMA.FTZ R3, R181, c[0x0][0x23c], -R2 ;  /* 0x00008f00b5037a23 */ /* 0x008fe20000010802 */
[----:B------:R-:W-:-:S02]  /*ed50*/  MOV R181, R127 ;  /* 0x0000007f00b57202 */ /* 0x000fc40000000f00 */
[----:B------:R-:W-:Y:S01]  /*ed60*/  MOV R127, R19 ;  /* 0x00000013007f7202 */ /* 0x000fe20000000f00 */
[----:B------:R3:W4:Y:S02]  /*ed70*/  MUFU.EX2 R132, R3 ;  /* 0x0000000300847308 */ /* 0x0007240000000800 */
[C---:B------:R-:W-:Y:S01]  /*ed80*/  HMMA.16816.F32 R28, R8.reuse, R42, R112 ;  /* 0x0000002a081c723c */ /* 0x040fe20000001870 */
[----:B------:R-:W-:Y:S07]  /*ed90*/  LDSM.16.MT88.4 R112, [R218+0xb800] ;  /* 0x00b80000da70783b */ /* 0x000fee0000004200 */
[----:B------:R-:W-:Y:S01]  /*eda0*/  HMMA.16816.F32 R116, R8, R24, R116 ;  /* 0x000000180874723c */ /* 0x000fe20000001874 */
[----:B---3--:R-:W-:-:S02]  /*edb0*/  FFMA.FTZ R3, R179, c[0x0][0x23c], -R2 ;  /* 0x00008f00b3037a23 */ /* 0x008fc40000010802 */
[----:B------:R-:W-:Y:S01]  /*edc0*/  FFMA.FTZ R2, R183, c[0x0][0x23c], -R2 ;  /* 0x00008f00b7027a23 */ /* 0x000fe20000010802 */
[----:B------:R-:W-:-:S04]  /*edd0*/  MOV R183, R21 ;  /* 0x0000001500b77202 */ /* 0x000fc80000000f00 */
[C---:B------:R-:W-:Y:S01]  /*ede0*/  HMMA.16816.F32 R176, R8.reuse, R134, R64 ;  /* 0x0000008608b0723c */ /* 0x040fe20000001840 */
[----:B------:R-:W3:Y:S01]  /*edf0*/  LDSM.16.MT88.4 R64, [R217+0xa800] ;  /* 0x00a80000d940783b */ /* 0x000ee20000004200 */
[----:B------:R5:W-:Y:S05]  /*ee00*/  MUFU.EX2 R23, R2 ;  /* 0x0000000200177308 */ /* 0x000bea0000000800 */
[----:B------:R-:W-:Y:S01]  /*ee10*/  MOV R135, R238 ;  /* 0x000000ee00877202 */ /* 0x000fe20000000f00 */
[C---:B------:R-:W-:Y:S01]  /*ee20*/  HMMA.16816.F32 R100, R8.reuse, R40, R100 ;  /* 0x000000280864723c */ /* 0x040fe20000001864 */
[----:B------:R-:W-:Y:S01]  /*ee30*/  MOV R134, R237 ;  /* 0x000000ed00867202 */ /* 0x000fe20000000f00 */
[----:B------:R-:W1:Y:S06]  /*ee40*/  MUFU.EX2 R133, R3 ;  /* 0x0000000300857308 */ /* 0x000e6c0000000800 */
[----:B------:R-:W-:Y:S01]  /*ee50*/  HMMA.16816.F32 R24, R8, R26, R128 ;  /* 0x0000001a0818723c */ /* 0x000fe20000001880 */
[----:B-----5:R-:W-:Y:S01]  /*ee60*/  FFMA.FTZ R2, R184, c[0x0][0x23c], -R0 ;  /* 0x00008f00b8027a23 */ /* 0x020fe20000010800 */
[----:B------:R-:W-:-:S03]  /*ee70*/  MOV R184, R125 ;  /* 0x0000007d00b87202 */ /* 0x000fc60000000f00 */
[----:B------:R5:W-:Y:S02]  /*ee80*/  MUFU.EX2 R21, R2 ;  /* 0x0000000200157308 */ /* 0x000be40000000800 */
[----:B--2---:R-:W-:Y:S01]  /*ee90*/  F2FP.PACK_AB R128, R138, R136 ;  /* 0x000000888a80723e */ /* 0x004fe200000000ff */
[----:B------:R-:W-:Y:S01]  /*eea0*/  FFMA.FTZ R11, R183, R16, R206 ;  /* 0x00000010b70b7223 */ /* 0x000fe200000100ce */
[----:B----4-:R-:W-:Y:S01]  /*eeb0*/  F2FP.PACK_AB R129, R132, R22 ;  /* 0x000000168481723e */ /* 0x010fe200000000ff */
[----:B------:R-:W-:Y:S01]  /*eec0*/  FFMA.FTZ R8, R181, R15, R201 ;  /* 0x0000000fb5087223 */ /* 0x000fe200000100c9 */
[----:B------:R-:W-:Y:S01]  /*eed0*/  F2FP.PACK_AB R130, R137, R139 ;  /* 0x0000008b8982723e */ /* 0x000fe200000000ff */
[----:B------:R-:W-:Y:S01]  /*eee0*/  FADD.FTZ R11, R205, R11 ;  /* 0x0000000bcd0b7221 */ /* 0x000fe20000010000 */
[----:B-1----:R-:W-:Y:S01]  /*eef0*/  F2FP.PACK_AB R131, R23, R133 ;  /* 0x000000851783723e */ /* 0x002fe200000000ff */
[----:B------:R-:W-:-:S06]  /*ef00*/  FADD.FTZ R10, R200, R8 ;  /* 0x00000008c80a7221 */ /* 0x000fcc0000010000 */
[----:B------:R-:W-:Y:S01]  /*ef10*/  HMMA.16816.F32 R116, R128, R4, R116 ;  /* 0x000000048074723c */ /* 0x000fe20000001874 */
[----:B-----5:R-:W-:Y:S01]  /*ef20*/  FFMA.FTZ R2, R185, c[0x0][0x23c], -R0 ;  /* 0x00008f00b9027a23 */ /* 0x020fe20000010800 */
[----:B------:R-:W-:-:S03]  /*ef30*/  MOV R185, R126 ;  /* 0x0000007e00b97202 */ /* 0x000fc60000000f00 */
[----:B------:R1:W2:Y:S03]  /*ef40*/  MUFU.EX2 R20, R2 ;  /* 0x0000000200147308 */ /* 0x0002a60000000800 */
[C---:B------:R-:W-:Y:S08]  /*ef50*/  HMMA.16816.F32 R144, R128.reuse, R156, R144 ;  /* 0x0000009c8090723c */ /* 0x040ff00000001890 */
[C---:B------:R-:W-:Y:S01]  /*ef60*/  HMMA.16816.F32 R160, R128.reuse, R172, R160 ;  /* 0x000000ac80a0723c */ /* 0x040fe200000018a0 */
[--C-:B-1----:R-:W-:Y:S01]  /*ef70*/  FFMA.FTZ R2, R187, c[0x0][0x23c], -R0.reuse ;  /* 0x00008f00bb027a23 */ /* 0x102fe20000010800 */
[----:B------:R-:W-:Y:S01]  /*ef80*/  MOV R187, R17 ;  /* 0x0000001100bb7202 */ /* 0x000fe20000000f00 */
[----:B------:R-:W-:Y:S01]  /*ef90*/  FFMA.FTZ R0, R188, c[0x0][0x23c], -R0 ;  /* 0x00008f00bc007a23 */ /* 0x000fe20000010800 */
[----:B--2---:R-:W-:Y:S01]  /*efa0*/  F2FP.PACK_AB R124, R20, R21 ;  /* 0x00000015147c723e */ /* 0x004fe200000000ff */
[----:B------:R1:W-:Y:S03]  /*efb0*/  MUFU.EX2 R19, R2 ;  /* 0x0000000200137308 */ /* 0x0003e60000000800 */
[C---:B------:R-:W-:Y:S05]  /*efc0*/  HMMA.16816.F32 R36, R128.reuse, R48, R36 ;  /* 0x000000308024723c */ /* 0x040fea0000001824 */
[----:B------:R2:W4:Y:S03]  /*efd0*/  MUFU.EX2 R18, R0 ;  /* 0x0000000000127308 */ /* 0x0005260000000800 */
[----:B---3--:R-:W-:Y:S01]  /*efe0*/  HMMA.16816.F32 R52, R128, R64, R52 ;  /* 0x000000408034723c */ /* 0x008fe20000001834 */
[----:B-1----:R-:W-:-:S07]  /*eff0*/  FFMA.FTZ R2, R190, c[0x0][0x23c], -R12 ;  /* 0x00008f00be027a23 */ /* 0x002fce000001080c */
[----:B------:R-:W-:Y:S01]  /*f000*/  HMMA.16816.F32 R68, R128, R80, R68 ;  /* 0x000000508044723c */ /* 0x000fe20000001844 */
[----:B------:R-:W-:Y:S01]  /*f010*/  MUFU.EX2 R2, R2 ;  /* 0x0000000200027308 */ /* 0x000fe20000000800 */
[----:B--2---:R-:W-:Y:S01]  /*f020*/  FFMA.FTZ R0, R186, c[0x0][0x23c], -R12 ;  /* 0x00008f00ba007a23 */ /* 0x004fe2000001080c */
[----:B------:R-:W-:-:S05]  /*f030*/  MOV R186, R127 ;  /* 0x0000007f00ba7202 */ /* 0x000fca0000000f00 */
[C---:B------:R-:W-:Y:S01]  /*f040*/  HMMA.16816.F32 R84, R128.reuse, R96, R84 ;  /* 0x000000608054723c */ /* 0x040fe20000001854 */
[----:B----4-:R-:W-:Y:S01]  /*f050*/  F2FP.PACK_AB R126, R18, R19 ;  /* 0x00000013127e723e */ /* 0x010fe200000000ff */
[----:B------:R1:W-:Y:S06]  /*f060*/  MUFU.EX2 R17, R0 ;  /* 0x0000000000117308 */ /* 0x0003ec0000000800 */
[----:B------:R-:W-:Y:S01]  /*f070*/  HMMA.16816.F32 R100, R128, R112, R100 ;  /* 0x000000708064723c */ /* 0x000fe20000001864 */
[----:B-1----:R-:W-:-:S04]  /*f080*/  FFMA.FTZ R0, R189, c[0x0][0x23c], -R12 ;  /* 0x00008f00bd007a23 */ /* 0x002fc8000001080c */
        /* <DEDUP_REMOVED lines=197> */
[----:B------:R-:W-:Y:S01]  /*fce0*/  FMUL.FTZ R143, R143, c[0x0][0x2ec] ;  /* 0x0000bb008f8f7a20 */ /* 0x000fe20000410000 */
[----:B------:R-:W1:Y:S02]  /*fcf0*/  MUFU.TANH R201, R141 ;  /* 0x0000008d00c97308 */ /* 0x000e640000002400 */
[----:B------:R-:W-:Y:S01]  /*fd00*/  HMMA.16816.F32 R184, R24, R30, R184 ;  /* 0x0000001e18b8723c */ /* 0x000fe200000018b8 */
[----:B------:R-:W2:Y:S05]  /*fd10*/  LDSM.16.M88.4 R24, [R221+0x9800] ;  /* 0x00980000dd18783b */ /* 0x000eaa0000000200 */
[----:B------:R-:W4:Y:S02]  /*fd20*/  MUFU.TANH R200, R143 ;  /* 0x0000008f00c87308 */ /* 0x000f240000002400 */
[----:B------:R-:W-:Y:S08]  /*fd30*/  HMMA.16816.F32 R20, R16, R34, R176 ;  /* 0x000000221014723c */ /* 0x000ff000000018b0 */
[----:B---3--:R-:W-:Y:S01]  /*fd40*/  HMMA.16816.F32 R28, R4, R132, R180 ;  /* 0x00000084041c723c */ /* 0x008fe200000018b4 */
[----:B------:R-:W3:Y:S07]  /*fd50*/  MUFU.TANH R183, R140 ;  /* 0x0000008c00b77308 */ /* 0x000eee0000002400 */
[----:B------:R-:W-:Y:S01]  /*fd60*/  HMMA.16816.F32 R32, R12, R34, R136 ;  /* 0x000000220c20723c */ /* 0x000fe20000001888 */
[----:B------:R2:W1:Y:S07]  /*fd70*/  MUFU.TANH R182, R142 ;  /* 0x0000008e00b67308 */ /* 0x00046e0000002400 */
[----:B------:R-:W-:Y:S01]  /*fd80*/  HMMA.16816.F32 R136, R8, R134, R20 ;  /* 0x000000860888723c */ /* 0x000fe20000001814 */
[----:B------:R-:W5:Y:S01]  /*fd90*/  LDSM.16.M88.4 R20, [R219+0x1800] ;  /* 0x00180000db14783b */ /* 0x000f620000000200 */
[----:B------:R-:W-:-:S06]  /*fda0*/  DEPBAR.LE SB0, 0x0 ;  /* 0x000080000000791a */ /* 0x000fcc0000000000 */
[----:B------:R-:W-:Y:S01]  /*fdb0*/  FMUL.FTZ R28, R28, c[0x0][0x2ec] ;  /* 0x0000bb001c1c7a20 */ /* 0x000fe20000410000 */
[----:B--2---:R-:W-:Y:S01]  /*fdc0*/  HMMA.16816.F32 R140, R16, R24, R188 ;  /* 0x00000018108c723c */ /* 0x004fe200000018bc */
[----:B------:R-:W-:Y:S02]  /*fdd0*/  FMUL.FTZ R29, R29, c[0x0][0x2ec] ;  /* 0x0000bb001d1d7a20 */ /* 0x000fe40000410000 */
[----:B------:R-:W-:Y:S01]  /*fde0*/  FMUL.FTZ R30, R30, c[0x0][0x2ec] ;  /* 0x0000bb001e1e7a20 */ /* 0x000fe20000410000 */
[----:B------:R-:W2:Y:S01]  /*fdf0*/  MUFU.TANH R179, R28 ;  /* 0x0000001c00b37308 */ /* 0x000ea20000002400 */
[----:B------:R-:W-:-:S03]  /*fe00*/  FMUL.FTZ R31, R31, c[0x0][0x2ec] ;  /* 0x0000bb001f1f7a20 */ /* 0x000fc60000410000 */
[----:B------:R-:W-:Y:S04]  /*fe10*/  HMMA.16816.F32 R16, R16, R26, R184 ;  /* 0x0000001a1010723c */ /* 0x000fe800000018b8 */
[----:B------:R-:W1:Y:S03]  /*fe20*/  MUFU.TANH R181, R29 ;  /* 0x0000001d00b57308 */ /* 0x000e660000002400 */
[----:B------:R-:W-:Y:S01]  /*fe30*/  FMUL.FTZ R137, R137, c[0x0][0x2ec] ;  /* 0x0000bb0089897a20 */ /* 0x000fe20000410000 */
[----:B------:R-:W-:Y:S01]  /*fe40*/  HMMA.16816.F32 R132, R4, R134, R32 ;  /* 0x000000860484723c */ /* 0x000fe20000001820 */
[----:B------:R-:W-:Y:S02]  /*fe50*/  FMUL.FTZ R136, R136, c[0x0][0x2ec] ;  /* 0x0000bb0088887a20 */ /* 0x000fe40000410000 */
[----:B------:R-:W-:Y:S01]  /*fe60*/  FMUL.FTZ R139, R139, c[0x0][0x2ec] ;  /* 0x0000bb008b8b7a20 */ /* 0x000fe20000410000 */
[----:B------:R-:W1:Y:S08]  /*fe70*/  MUFU.TANH R178, R30 ;  /* 0x0000001e00b27308 */ /* 0x000e700000002400 */
[----:B------:R1:W1:Y:S01]  /*fe80*/  MUFU.TANH R180, R31 ;  /* 0x0000001f00b47308 */ /* 0x0002620000002400 */
[C---:B-----5:R-:W-:Y:S07]  /*fe90*/  HMMA.16816.F32 R32, R8.reuse, R20, R140 ;  /* 0x000000140820723c */ /* 0x060fee000000188c */
[----:B------:R-:W2:Y:S01]  /*fea0*/  MUFU.TANH R177, R137 ;  /* 0x0000008900b17308 */ /* 0x000ea20000002400 */
[----:B------:R-:W-:Y:S03]  /*feb0*/  HMMA.16816.F32 R8, R8, R22, R16 ;  /* 0x000000160808723c */ /* 0x000fe60000001810 */
[----:B------:R-:W-:-:S02]  /*fec0*/  FMUL.FTZ R132, R132, c[0x0][0x2ec] ;  /* 0x0000bb0084847a20 */ /* 0x000fc40000410000 */
[----:B------:R-:W-:Y:S02]  /*fed0*/  FMUL.FTZ R134, R134, c[0x0][0x2ec] ;  /* 0x0000bb0086867a20 */ /* 0x000fe40000410000 */
[----:B------:R5:W2:Y:S01]  /*fee0*/  MUFU.TANH R176, R136 ;  /* 0x0000008800b07308 */ /* 0x000aa20000002400 */
[----:B------:R-:W-:Y:S01]  /*fef0*/  FMUL.FTZ R133, R133, c[0x0][0x2ec] ;  /* 0x0000bb0085857a20 */ /* 0x000fe20000410000 */
[C---:B-1----:R-:W-:Y:S06]  /*ff00*/  HMMA.16816.F32 R28, R12.reuse, R24, R192 ;  /* 0x000000180c1c723c */ /* 0x042fec00000018c0 */
[----:B------:R-:W1:Y:S02]  /*ff10*/  MUFU.TANH R137, R132 ;  /* 0x0000008400897308 */ /* 0x000e640000002400 */
[----:B------:R-:W-:Y:S01]  /*ff20*/  HMMA.16816.F32 R12, R12, R26, R196 ;  /* 0x0000001a0c0c723c */ /* 0x000fe200000018c4 */
[----:B------:R-:W-:-:S02]  /*ff30*/  FMUL.FTZ R32, R32, c[0x0][0x2ec] ;  /* 0x0000bb0020207a20 */ /* 0x000fc40000410000 */
[----:B------:R-:W-:-:S03]  /*ff40*/  FMUL.FTZ R34, R34, c[0x0][0x2ec] ;  /* 0x0000bb0022227a20 */ /* 0x000fc60000410000 */
[----:B------:R1:W1:Y:S01]  /*ff50*/  MUFU.TANH R141, R134 ;  /* 0x00000086008d7308 */ /* 0x0002620000002400 */
[----:B-----5:R-:W-:Y:S02]  /*ff60*/  FMUL.FTZ R136, R138, c[0x0][0x2ec] ;  /* 0x0000bb008a887a20 */ /* 0x020fe40000410000 */
[----:B------:R-:W-:Y:S02]  /*ff70*/  FMUL.FTZ R8, R8, c[0x0][0x2ec] ;  /* 0x0000bb0008087a20 */ /* 0x000fe40000410000 */
[----:B------:R-:W-:-:S03]  /*ff80*/  FMUL.FTZ R9, R9, c[0x0][0x2ec] ;  /* 0x0000bb0009097a20 */ /* 0x000fc60000410000 */
[----:B------:R5:W2:Y:S01]  /*ff90*/  MUFU.TANH R132, R32 ;  /* 0x0000002000847308 */ /* 0x000aa20000002400 */
[----:B------:R-:W-:Y:S02]  /*ffa0*/  FMUL.FTZ R10, R10, c[0x0][0x2ec] ;  /* 0x0000bb000a0a7a20 */ /* 0x000fe40000410000 */
[----:B------:R-:W-:Y:S01]  /*ffb0*/  FMUL.FTZ R11, R11, c[0x0][0x2ec] ;  /* 0x0000bb000b0b7a20 */ /* 0x000fe20000410000 */
[----:B------:R-:W-:Y:S01]  /*ffc0*/  HMMA.16816.F32 R28, R4, R20, R28 ;  /* 0x00000014041c723c */ /* 0x000fe2000000181c */
[----:B-1----:R-:W-:-:S03]  /*ffd0*/  FMUL.FTZ R134, R135, c[0x0][0x2ec] ;  /* 0x0000bb0087867a20 */ /* 0x002fc60000410000 */
[----:B------:R-:W1:Y:S04]  /*ffe0*/  MUFU.TANH R136, R136 ;  /* 0x0000008800887308 */ /* 0x000e680000002400 */
[----:B------:R-:W-:Y:S01]  /*fff0*/  HMMA.16816.F32 R4, R4, R22, R12 ;  /* 0x000000160404723c */ /* 0x000fe2000000180c */
[----:B-----5:R-:W-:-:S03]  /*10000*/  FMUL.FTZ R32, R33, c[0x0][0x2ec] ;  /* 0x0000bb0021207a20 */ /* 0x020fc60000410000 */
[----:B------:R-:W1:Y:S01]  /*10010*/  MUFU.TANH R139, R139 ;  /* 0x0000008b008b7308 */ /* 0x000e620000002400 */
[----:B------:R-:W-:-:S07]  /*10020*/  FMUL.FTZ R33, R35, c[0x0][0x2ec] ;  /* 0x0000bb0023217a20 */ /* 0x000fce0000410000 */
[----:B------:R1:W1:Y:S04]  /*10030*/  MUFU.TANH R140, R133 ;  /* 0x00000085008c7308 */ /* 0x0002680000002400 */
        /* <DEDUP_REMOVED lines=72> */
.L_x_2157:
[----:B------:R-:W-:Y:S05]  /*104c0*/  BSYNC B0 ;  /* 0x0000000000007941 */ /* 0x000fea0003800000 */
.L_x_2156:
[----:B------:R-:W0:Y:S02]  /*104d0*/  LDGDEPBAR ;  /* 0x00000000000079af */ /* 0x000e240000000000 */
.L_x_2155:
[----:B--234-:R-:W2:Y:S01]  /*104e0*/  S2R R2, SR_TID.X ;  /* 0x0000000000027919 */ /* 0x01cea20000002100 */
[----:B------:R-:W-:Y:S02]  /*104f0*/  MOV R0, UR21 ;  /* 0x0000001500007c02 */ /* 0x000fe40008000f00 */
[----:B--2---:R-:W-:-:S04]  /*10500*/  SHF.L.U32 R2, R2, 0x1, RZ ;  /* 0x0000000102027819 */ /* 0x004fc800000006ff */
[----:B------:R-:W-:-:S04]  /*10510*/  LOP3.LUT R2, R2, 0x6, RZ, 0xc0, !PT ;  /* 0x0000000602027812 */ /* 0x000fc800078ec0ff */
[----:B------:R-:W-:-:S04]  /*10520*/  LEA R0, R0, R2, 0x5 ;  /* 0x0000000200007211 */ /* 0x000fc800078e28ff */
[C---:B------:R-:W-:Y:S02]  /*10530*/  IADD3 R2, R0.reuse, 0x1, RZ ;  /* 0x0000000100027810 */ /* 0x040fe40007ffe0ff */
        /* <DEDUP_REMOVED lines=14> */
[----:B-1----:R-:W-:Y:S02]  /*10620*/  FSEL R6, R183, -INF , !P1 ;  /* 0xff800000b7067808 */ /* 0x002fe40004800000 */
[----:B------:R-:W-:Y:S02]  /*10630*/  ISETP.LT.OR P5, PT, R0, R229, P5 ;  /* 0x000000e50000720c */ /* 0x000fe40002fa1670 */
[----:B------:R-:W-:-:S02]  /*10640*/  FSEL R9, R182, -INF , !P0 ;  /* 0xff800000b6097808 */ /* 0x000fc40004000000 */
[----:B------:R-:W-:Y:S02]  /*10650*/  ISETP.GE.AND P1, PT, R0, R232, PT ;  /* 0x000000e80000720c */ /* 0x000fe40003f26270 */
[----:B------:R-:W-:Y:S02]  /*10660*/  ISETP.GE.AND P0, PT, R2, R235, PT ;  /* 0x000000eb0200720c */ /* 0x000fe40003f06270 */
[C---:B------:R-:W-:Y:S02]  /*10670*/  IADD3 R5, R0.reuse, 0x9, RZ ;  /* 0x0000000900057810 */ /* 0x040fe40007ffe0ff */
[----:B------:R-:W-:Y:S02]  /*10680*/  FSEL R11, R179, -INF , !P5 ;  /* 0xff800000b30b7808 */ /* 0x000fe40006800000 */
        /* <DEDUP_REMOVED lines=9> */
[----:B------:R-:W-:Y:S02]  /*10720*/  ISETP.LT.OR P5, PT, R2, R230, P5 ;  /* 0x000000e60200720c */ /* 0x000fe40002fa1670 */
        /* <DEDUP_REMOVED lines=10> */
[----:B------:R-:W-:Y:S02]  /*107d0*/  ISETP.GE.AND P5, PT, R3, R235, PT ;  /* 0x000000eb0300720c */ /* 0x000fe40003fa6270 */
[-C--:B------:R-:W-:Y:S02]  /*107e0*/  ISETP.LT.OR P0, PT, R4, R231.reuse, P0 ;  /* 0x000000e70400720c */ /* 0x080fe40000701670 */
[----:B------:R-:W-:Y:S02]  /*107f0*/  IADD3 R2, R0, 0x18, RZ ;  /* 0x0000001800027810 */ /* 0x000fe40007ffe0ff */
[----:B------:R-:W-:Y:S02]  /*10800*/  FSEL R7, R177, -INF , !P2 ;  /* 0xff800000b1077808 */ /* 0x000fe40005000000 */
[----:B------:R-:W-:Y:S01]  /*10810*/  FMNMX.FTZ R12, R8, R12, !PT ;  /* 0x0000000c080c7209 */ /* 0x000fe20007810000 */
[----:B------:R-:W-:Y:S01]  /*10820*/  LDSM.16.MT88.4 R176, [R215+0xa000] ;  /* 0x00a00000d7b0783b */ /* 0x000fe20000004200 */
        /* <DEDUP_REMOVED lines=24> */
[----:B------:R-:W-:-:S02]  /*109b0*/  ISETP.GE.AND P0, PT, R4, R234, PT ;  /* 0x000000ea0400720c */ /* 0x000fc40003f06270 */
[----:B------:R-:W-:Y:S02]  /*109c0*/  FMNMX.FTZ R136, R185, R5, !PT ;  /* 0x00000005b9887209 */ /* 0x000fe40007810000 */
[----:B------:R-:W-:Y:S02]  /*109d0*/  FSEL R19, R137, -INF , !P1 ;  /* 0xff80000089137808 */ /* 0x000fe40004800000 */
[----:B------:R-:W-:Y:S02]  /*109e0*/  ISETP.GE.AND P1, PT, R3, R234, PT ;  /* 0x000000ea0300720c */ /* 0x000fe40003f26270 */
[----:B------:R-:W-:Y:S02]  /*109f0*/  ISETP.LT.OR P0, PT, R4, R230, P0 ;  /* 0x000000e60400720c */ /* 0x000fe40000701670 */
[----:B------:R-:W-:Y:S02]  /*10a00*/  FSEL R15, R139, -INF , !P4 ;  /* 0xff8000008b0f7808 */ /* 0x000fe40006000000 */
[----:B------:R-:W-:-:S02]  /*10a10*/  FMNMX.FTZ R5, R16, R12, !PT ;  /* 0x0000000c10057209 */ /* 0x000fc40007810000 */
[----:B------:R-:W1:Y:S01]  /*10a20*/  SHFL.BFLY PT, R12, R136, 0x2, 0x1f ;  /* 0x0c401f00880c7f89 */ /* 0x000e6200000e0000 */
[----:B------:R-:W-:Y:S02]  /*10a30*/  ISETP.GE.AND P4, PT, R2, R234, PT ;  /* 0x000000ea0200720c */ /* 0x000fe40003f86270 */
[----:B------:R-:W-:Y:S02]  /*10a40*/  ISETP.LT.OR P1, PT, R3, R230, P1 ;  /* 0x000000e60300720c */ /* 0x000fe40000f21670 */
[----:B------:R-:W-:Y:S02]  /*10a50*/  FSEL R182, R34, -INF , !P0 ;  /* 0xff80000022b67808 */ /* 0x000fe40004000000 */
[----:B------:R-:W-:Y:S02]  /*10a60*/  FMNMX.FTZ R5, R15, R5, !PT ;  /* 0x000000050f057209 */ /* 0x000fe40007810000 */
[----:B------:R-:W-:Y:S02]  /*10a70*/  ISETP.GE.AND P0, PT, R0, R234, PT ;  /* 0x000000ea0000720c */ /* 0x000fe40003f06270 */
[----:B------:R-:W-:-:S02]  /*10a80*/  ISETP.LT.OR P4, PT, R2, R230, P4 ;  /* 0x000000e60200720c */ /* 0x000fc40002781670 */
[----:B------:R-:W-:Y:S02]  /*10a90*/  FSEL R181, R33, -INF , !P1 ;  /* 0xff80000021b57808 */ /* 0x000fe40004800000 */
[----:B------:R-:W-:Y:S01]  /*10aa0*/  FMNMX.FTZ R5, R182, R5, !PT ;  /* 0x00000005b6057209 */ /* 0x000fe20007810000 */
[----:B------:R-:W-:Y:S01]  /*10ab0*/  LDSM.16.MT88.4 R32, [R215+0xb000] ;  /* 0x00b00000d720783b */ /* 0x000fe20000004200 */
[C---:B------:R-:W-:Y:S02]  /*10ac0*/  ISETP.GE.AND P5, PT, R4.reuse, R233, PT ;  /* 0x000000e90400720c */ /* 0x040fe40003fa6270 */
        /* <DEDUP_REMOVED lines=10> */
[----:B------:R-:W-:Y:S02]  /*10b70*/  FMNMX.FTZ R5, R237, R11, !PT ;  /* 0x0000000bed057209 */ /* 0x000fe40007810000 */
[C---:B------:R-:W-:Y:S02]  /*10b80*/  ISETP.LT.OR P4, PT, R3.reuse, R229, P4 ;  /* 0x000000e50300720c */ /* 0x040fe40002781670 */
[----:B------:R-:W-:Y:S02]  /*10b90*/  ISETP.LT.OR P0, PT, R3, R228, P0 ;  /* 0x000000e40300720c */ /* 0x000fe40000701670 */
[----:B------:R-:W-:Y:S02]  /*10ba0*/  FMNMX.FTZ R3, R20, R5, !PT ;  /* 0x0000000514037209 */ /* 0x000fe40007810000 */
[----:B------:R-:W-:-:S02]  /*10bb0*/  FMNMX.FTZ R5, R236, R18, !PT ;  /* 0x00000012ec057209 */ /* 0x000fc40007810000 */
[----:B-1----:R-:W-:Y:S02]  /*10bc0*/  FMNMX.FTZ R136, R136, R12, !PT ;  /* 0x0000000c88887209 */ /* 0x002fe40007810000 */
[----:B------:R-:W-:Y:S02]  /*10bd0*/  FSEL R13, R141, -INF , !P3 ;  /* 0xff8000008d0d7808 */ /* 0x000fe40005800000 */
[----:B------:R-:W-:Y:S01]  /*10be0*/  FMNMX.FTZ R12, R21, R5, !PT ;  /* 0x00000005150c7209 */ /* 0x000fe20007810000 */
[----:B------:R-:W1:Y:S01]  /*10bf0*/  SHFL.BFLY PT, R23, R136, 0x1, 0x1f ;  /* 0x0c201f0088177f89 */ /* 0x000e6200000e0000 */
[----:B------:R-:W-:Y:S02]  /*10c00*/  FSEL R14, R140, -INF , !P6 ;  /* 0xff8000008c0e7808 */ /* 0x000fe40007000000 */
[C---:B------:R-:W-:Y:S01]  /*10c10*/  ISETP.GE.AND P6, PT, R2.reuse, R233, PT ;  /* 0x000000e90200720c */ /* 0x040fe20003fc6270 */
[----:B------:R-:W-:Y:S01]  /*10c20*/  LDSM.16.MT88.4 R140, [R217+0xa000] ;  /* 0x00a00000d98c783b */ /* 0x000fe20000004200 */
[----:B------:R-:W-:-:S02]  /*10c30*/  ISETP.GE.AND P3, PT, R2, R232, PT ;  /* 0x000000e80200720c */ /* 0x000fc40003f66270 */
[----:B------:R-:W-:Y:S02]  /*10c40*/  FMNMX.FTZ R3, R19, R3, !PT ;  /* 0x0000000313037209 */ /* 0x000fe40007810000 */
        /* <DEDUP_REMOVED lines=8> */
[C---:B------:R-:W-:Y:S02]  /*10cd0*/  ISETP.GE.AND P5, PT, R0.reuse, R233, PT ;  /* 0x000000e90000720c */ /* 0x040fe40003fa6270 */
[----:B------:R-:W-:Y:S02]  /*10ce0*/  ISETP.GE.AND P1, PT, R0, R232, PT ;  /* 0x000000e80000720c */ /* 0x000fe40003f26270 */
[----:B------:R-:W-:-:S02]  /*10cf0*/  FSEL R186, R29, -INF , !P4 ;  /* 0xff8000001dba7808 */ /* 0x000fc40006000000 */
[----:B------:R-:W-:Y:S02]  /*10d00*/  FMNMX.FTZ R3, R183, R3, !PT ;  /* 0x00000003b7037209 */ /* 0x000fe40007810000 */
[----:B------:R-:W-:Y:S02]  /*10d10*/  FSEL R190, R31, -INF , !P0 ;  /* 0xff8000001fbe7808 */ /* 0x000fe40004000000 */
[----:B------:R-:W-:Y:S01]  /*10d20*/  FMNMX.FTZ R2, R189, R2, !PT ;  /* 0x00000002bd027209 */ /* 0x000fe20007810000 */
[----:B------:R-:W-:Y:S01]  /*10d30*/  LDSM.16.MT88.4 R28, [R213+0xb000] ;  /* 0x00b00000d51c783b */ /* 0x000fe20000004200 */
        /* <DEDUP_REMOVED lines=10> */
[----:B------:R-:W-:Y:S02]  /*10de0*/  FMNMX.FTZ R134, R188, R3, !PT ;  /* 0x00000003bc867209 */ /* 0x000fe40007810000 */
[----:B------:R-:W-:Y:S02]  /*10df0*/  FMNMX.FTZ R0, R191, R0, !PT ;  /* 0x00000000bf007209 */ /* 0x000fe40007810000 */
[----:B------:R-:W-:Y:S01]  /*10e00*/  FMNMX.FTZ R4, R184, R4, !PT ;  /* 0x00000004b8047209 */ /* 0x000fe20007810000 */
[----:B------:R-:W2:Y:S01]  /*10e10*/  SHFL.BFLY PT, R3, R134, 0x2, 0x1f ;  /* 0x0c401f0086037f89 */ /* 0x000ea200000e0000 */
[----:B-1----:R-:W-:-:S03]  /*10e20*/  FMNMX.FTZ R136, R136, R23, !PT ;  /* 0x0000001788887209 */ /* 0x002fc60007810000 */
[----:B------:R-:W1:Y:S01]  /*10e30*/  SHFL.BFLY PT, R2, R0, 0x2, 0x1f ;  /* 0x0c401f0000027f89 */ /* 0x000e6200000e0000 */
        /* <DEDUP_REMOVED lines=9> */
[----:B--2---:R-:W-:Y:S02]  /*10ed0*/  FMNMX.FTZ R134, R3, R134, !PT ;  /* 0x0000008603867209 */ /* 0x004fe40007810000 */
[----:B-1----:R-:W-:-:S02]  /*10ee0*/  FMNMX.FTZ R0, R2, R0, !PT ;  /* 0x0000000002007209 */ /* 0x002fc40007810000 */
[----:B------:R-:W1:Y:S01]  /*10ef0*/  MUFU.EX2 R210, R10 ;  /* 0x0000000a00d27308 */ /* 0x000e620000000800 */
[----:B---3--:R-:W-:Y:S02]  /*10f00*/  FMNMX.FTZ R4, R4, R22, !PT ;  /* 0x0000001604047209 */ /* 0x008fe40007810000 */
[----:B------:R-:W2:Y:S04]  /*10f10*/  SHFL.BFLY PT, R137, R0, 0x1, 0x1f ;  /* 0x0c201f0000897f89 */ /* 0x000ea800000e0000 */
[----:B----4-:R-:W3:Y:S01]  /*10f20*/  SHFL.BFLY PT, R6, R134, 0x1, 0x1f ;  /* 0x0c201f0086067f89 */ /* 0x010ee200000e0000 */
[----:B------:R1:W-:Y:S03]  /*10f30*/  MUFU.EX2 R209, R8 ;  /* 0x0000000800d17308 */ /* 0x0003e60000000800 */
[----:B------:R-:W4:Y:S05]  /*10f40*/  SHFL.BFLY PT, R135, R4, 0x1, 0x1f ;  /* 0x0c201f0004877f89 */ /* 0x000f2a00000e0000 */
[----:B------:R-:W5:Y:S01]  /*10f50*/  MUFU.EX2 R240, R7 ;  /* 0x0000000700f07308 */ /* 0x000f620000000800 */
[----:B-1----:R-:W-:-:S02]  /*10f60*/  F2FP.PACK_AB R8, R210, R211 ;  /* 0x000000d3d208723e */ /* 0x002fc400000000ff */
[----:B--2---:R-:W-:Y:S02]  /*10f70*/  FMNMX.FTZ R137, R0, R137, !PT ;  /* 0x0000008900897209 */ /* 0x004fe40007810000 */
[----:B---3--:R-:W-:-:S03]  /*10f80*/  FMNMX.FTZ R134, R134, R6, !PT ;  /* 0x0000000686867209 */ /* 0x008fc60007810000 */
[C---:B------:R-:W-:Y:S01]  /*10f90*/  FMUL.FTZ R0, R137.reuse, c[0x0][0x23c] ;  /* 0x00008f0089007a20 */ /* 0x040fe20000410000 */
[----:B------:R-:W-:Y:S02]  /*10fa0*/  FSETP.NEU.FTZ.AND P0, PT, R137, -INF , PT ;  /* 0xff8000008900780b */ /* 0x000fe40003f1d000 */
[C---:B------:R-:W-:Y:S01]  /*10fb0*/  FSETP.NEU.FTZ.AND P1, PT, R134.reuse, -INF , PT ;  /* 0xff8000008600780b */ /* 0x040fe20003f3d000 */
[----:B------:R-:W-:Y:S01]  /*10fc0*/  FMUL.FTZ R2, R134, c[0x0][0x23c] ;  /* 0x00008f0086027a20 */ /* 0x000fe20000410000 */
[----:B------:R-:W-:Y:S02]  /*10fd0*/  FSEL R0, R0, RZ, P0 ;  /* 0x000000ff00007208 */ /* 0x000fe40000000000 */
[----:B----4-:R-:W-:Y:S02]  /*10fe0*/  FMNMX.FTZ R135, R4, R135, !PT ;  /* 0x0000008704877209 */ /* 0x010fe40007810000 */
[----:B------:R-:W-:Y:S01]  /*10ff0*/  FSEL R2, R2, RZ, P1 ;  /* 0x000000ff02027208 */ /* 0x000fe20000800000 */
[----:B------:R-:W-:Y:S01]  /*11000*/  FFMA.FTZ R21, R21, c[0x0][0x23c], -R0 ;  /* 0x00008f0015157a23 */ /* 0x000fe20000010800 */
[----:B------:R-:W-:Y:S01]  /*11010*/  FSEL R4, R136, RZ, P3 ;  /* 0x000000ff88047208 */ /* 0x000fe20001800000 */
[C---:B------:R-:W-:Y:S01]  /*11020*/  FMUL.FTZ R3, R135.reuse, c[0x0][0x23c] ;  /* 0x00008f0087037a20 */ /* 0x040fe20000410000 */
[----:B------:R-:W-:Y:S01]  /*11030*/  FSETP.NEU.FTZ.AND P2, PT, R135, -INF , PT ;  /* 0xff8000008700780b */ /* 0x000fe20003f5d000 */
[----:B------:R-:W-:Y:S01]  /*11040*/  FFMA.FTZ R20, R20, c[0x0][0x23c], -R2 ;  /* 0x00008f0014147a23 */ /* 0x000fe20000010802 */
[----:B------:R-:W-:Y:S01]  /*11050*/  MUFU.EX2 R194, R21 ;  /* 0x0000001500c27308 */ /* 0x000fe20000000800 */
[----:B------:R-:W-:Y:S01]  /*11060*/  FADD.FTZ R6, R239, -R4 ;  /* 0x80000004ef067221 */ /* 0x000fe20000010000 */
[----:B------:R-:W-:Y:S01]  /*11070*/  FSEL R3, R3, RZ, P2 ;  /* 0x000000ff03037208 */ /* 0x000fe20001000000 */
[----:B------:R-:W-:Y:S01]  /*11080*/  FFMA.FTZ R11, R11, c[0x0][0x23c], -R2 ;  /* 0x00008f000b0b7a23 */ /* 0x000fe20000010802 */
[----:B------:R-:W-:Y:S01]  /*11090*/  FSEL R4, R135, RZ, P2 ;  /* 0x000000ff87047208 */ /* 0x000fe20001000000 */
[----:B------:R-:W-:Y:S01]  /*110a0*/  FMUL.FTZ R6, R6, c[0x0][0x23c] ;  /* 0x00008f0006067a20 */ /* 0x000fe20000410000 */
[----:B-----5:R-:W-:Y:S01]  /*110b0*/  F2FP.PACK_AB R10, R240, R209 ;  /* 0x000000d1f00a723e */ /* 0x020fe200000000ff */
[----:B------:R-:W-:Y:S01]  /*110c0*/  FFMA.FTZ R15, R15, c[0x0][0x23c], -R3 ;  /* 0x00008f000f0f7a23 */ /* 0x000fe20000010803 */
[----:B------:R1:W-:Y:S01]  /*110d0*/  MUFU.EX2 R197, R20 ;  /* 0x0000001400c57308 */ /* 0x0003e20000000800 */
[----:B------:R-:W-:-:S02]  /*110e0*/  FADD.FTZ R4, R238, -R4 ;  /* 0x80000004ee047221 */ /* 0x000fc40000010000 */
[--C-:B------:R-:W-:Y:S02]  /*110f0*/  FFMA.FTZ R16, R16, c[0x0][0x23c], -R3.reuse ;  /* 0x00008f0010107a23 */ /* 0x100fe40000010803 */
[--C-:B------:R-:W-:Y:S02]  /*11100*/  FFMA.FTZ R9, R9, c[0x0][0x23c], -R3.reuse ;  /* 0x00008f0009097a23 */ /* 0x100fe40000010803 */
[----:B------:R-:W-:Y:S01]  /*11110*/  FFMA.FTZ R17, R17, c[0x0][0x23c], -R3 ;  /* 0x00008f0011117a23 */ /* 0x000fe20000010803 */
[----:B------:R2:W-:Y:S01]  /*11120*/  MUFU.EX2 R208, R15 ;  /* 0x0000000f00d07308 */ /* 0x0005e20000000800 */
[----:B------:R-:W-:Y:S02]  /*11130*/  FFMA.FTZ R5, R5, c[0x0][0x23c], -R0 ;  /* 0x00008f0005057a23 */ /* 0x000fe40000010800 */
[----:B------:R-:W-:Y:S02]  /*11140*/  FFMA.FTZ R14, R14, c[0x0][0x23c], -R2 ;  /* 0x00008f000e0e7a23 */ /* 0x000fe40000010802 */
[----:B------:R-:W-:-:S02]  /*11150*/  FFMA.FTZ R13, R13, c[0x0][0x23c], -R0 ;  /* 0x00008f000d0d7a23 */ /* 0x000fc40000010800 */
[----:B------:R-:W-:Y:S01]  /*11160*/  FFMA.FTZ R19, R19, c[0x0][0x23c], -R2 ;  /* 0x00008f0013137a23 */ /* 0x000fe20000010802 */
[----:B-1----:R-:W1:Y:S01]  /*11170*/  LDSM.16.MT88.4 R20, [R213+0xa000] ;  /* 0x00a00000d514783b */ /* 0x002e620000004200 */
[----:B------:R-:W-:Y:S01]  /*11180*/  MUFU.EX2 R207, R16 ;  /* 0x0000001000cf7308 */ /* 0x000fe20000000800 */
[----:B------:R-:W-:Y:S02]  /*11190*/  FFMA.FTZ R18, R18, c[0x0][0x23c], -R0 ;  /* 0x00008f0012127a23 */ /* 0x000fe40000010800 */
[----:B--2---:R-:W-:-:S05]  /*111a0*/  FMUL.FTZ R15, R4, c[0x0][0x23c] ;  /* 0x00008f00040f7a20 */ /* 0x004fca0000410000 */
[----:B------:R-:W-:Y:S01]  /*111b0*/  MUFU.EX2 R206, R9 ;  /* 0x0000000900ce7308 */ /* 0x000fe20000000800 */
[----:B------:R-:W-:-:S05]  /*111c0*/  FSEL R4, R137, RZ, P0 ;  /* 0x000000ff89047208 */ /* 0x000fca0000000000 */
[----:B------:R-:W-:Y:S02]  /*111d0*/  FADD.FTZ R4, R236, -R4 ;  /* 0x80000004ec047221 */ /* 0x000fe40000010000 */
[----:B------:R-:W2:Y:S02]  /*111e0*/  MUFU.EX2 R205, R17 ;  /* 0x0000001100cd7308 */ /* 0x000ea40000000800 */
[----:B------:R-:W-:-:S06]  /*111f0*/  FMUL.FTZ R4, R4, c[0x0][0x23c] ;  /* 0x00008f0004047a20 */ /* 0x000fcc0000410000 */
        /* <DEDUP_REMOVED lines=39> */
[----:B------:R5:W2:Y:S01]  /*11470*/  MUFU.EX2 R14, R5 ;  /* 0x00000005000e7308 */ /* 0x000aa20000000800 */
[----:B---3--:R-:W-:Y:S01]  /*11480*/  F2FP.PACK_AB R6, R204, R199 ;  /* 0x000000c7cc06723e */ /* 0x008fe200000000ff */
[-C--:B------:R-:W-:Y:S01]  /*11490*/  FMUL.FTZ R128, R128, R16.reuse ;  /* 0x0000001080807220 */ /* 0x080fe20000410000 */
[----:B------:R-:W-:Y:S01]  /*114a0*/  MOV R17, R251 ;  /* 0x000000fb00117202 */ /* 0x000fe20000000f00 */
[----:B------:R-:W-:-:S02]  /*114b0*/  FMUL.FTZ R129, R129, R16 ;  /* 0x0000001081817220 */ /* 0x000fc40000410000 */
[-C--:B------:R-:W-:Y:S02]  /*114c0*/  FMUL.FTZ R130, R130, R15.reuse ;  /* 0x0000000f82827220 */ /* 0x080fe40000410000 */
[----:B------:R3:W1:Y:S01]  /*114d0*/  MUFU.EX2 R13, R4 ;  /* 0x00000004000d7308 */ /* 0x0006620000000800 */
[----:B----4-:R-:W-:Y:S01]  /*114e0*/  MOV R18, R250 ;  /* 0x000000fa00127202 */ /* 0x010fe20000000f00 */
[----:B------:R-:W-:Y:S02]  /*114f0*/  FMUL.FTZ R131, R131, R15 ;  /* 0x0000000f83837220 */ /* 0x000fe40000410000 */
[-C--:B------:R-:W-:Y:S02]  /*11500*/  FMUL.FTZ R52, R52, R16.reuse ;  /* 0x0000001034347220 */ /* 0x080fe40000410000 */
[----:B------:R-:W-:Y:S01]  /*11510*/  FMUL.FTZ R53, R53, R16 ;  /* 0x0000001035357220 */ /* 0x000fe20000410000 */
[----:B-----5:R-:W-:Y:S01]  /*11520*/  F2FP.PACK_AB R5, R194, R193 ;  /* 0x000000c1c205723e */ /* 0x020fe200000000ff */
[----:B--2---:R-:W-:-:S02]  /*11530*/  FMUL.FTZ R40, R40, R14 ;  /* 0x0000000e28287220 */ /* 0x004fc40000410000 */
[-C--:B------:R-:W-:Y:S02]  /*11540*/  FMUL.FTZ R41, R41, R14.reuse ;  /* 0x0000000e29297220 */ /* 0x080fe40000410000 */
[-C--:B------:R-:W-:Y:S02]  /*11550*/  FMUL.FTZ R124, R124, R14.reuse ;  /* 0x0000000e7c7c7220 */ /* 0x080fe40000410000 */
[----:B------:R-:W-:Y:S01]  /*11560*/  FMUL.FTZ R125, R125, R14 ;  /* 0x0000000e7d7d7220 */ /* 0x000fe20000410000 */
[----:B---3--:R-:W-:Y:S01]  /*11570*/  F2FP.PACK_AB R4, R197, R198 ;  /* 0x000000c6c504723e */ /* 0x008fe200000000ff */
        /* <DEDUP_REMOVED lines=85> */
[----:B------:R-:W-:Y:S01]  /*11ad0*/  IMAD.MOV.U32 R127, RZ, RZ, R244 ;  /* 0x000000ffff7f7224 */ /* 0x000fe200078e00f4 */
[----:B------:R-:W-:Y:S01]  /*11ae0*/  HMMA.16816.F32 R104, R4, R40, R104 ;  /* 0x000000280468723c */ /* 0x000fe20000001868 */
[-C--:B------:R-:W-:Y:S02]  /*11af0*/  FMUL.FTZ R54, R54, R15.reuse ;  /* 0x0000000f36367220 */ /* 0x080fe40000410000 */
[----:B------:R-:W-:Y:S01]  /*11b00*/  FMUL.FTZ R55, R55, R15 ;  /* 0x0000000f37377220 */ /* 0x000fe20000410000 */
[----:B------:R-:W-:Y:S01]  /*11b10*/  MOV R177, R127 ;  /* 0x0000007f00b17202 */ /* 0x000fe20000000f00 */
        /* <DEDUP_REMOVED lines=11> */
[----:B------:R-:W-:Y:S01]  /*11bd0*/  MOV R4, R248 ;  /* 0x000000f800047202 */ /* 0x000fe20000000f00 */
[----:B------:R-:W-:Y:S01]  /*11be0*/  HMMA.16816.F32 R116, R8, R24, R116 ;  /* 0x000000180874723c */ /* 0x000fe20000001874 */
[----:B------:R-:W-:Y:S01]  /*11bf0*/  MOV R5, R139 ;  /* 0x0000008b00057202 */ /* 0x000fe20000000f00 */
[----:B------:R-:W-:Y:S01]  /*11c00*/  FMUL.FTZ R49, R49, R16 ;  /* 0x0000001031317220 */ /* 0x000fe20000410000 */
[----:B------:R-:W-:Y:S01]  /*11c10*/  MOV R6, R202 ;  /* 0x000000ca00067202 */ /* 0x000fe20000000f00 */
[----:B------:R-:W-:Y:S01]  /*11c20*/  FMUL.FTZ R50, R50, R15 ;  /* 0x0000000f32327220 */ /* 0x000fe20000410000 */
[----:B------:R-:W-:Y:S01]  /*11c30*/  MOV R7, R201 ;  /* 0x000000c900077202 */ /* 0x000fe20000000f00 */
[----:B------:R-:W-:-:S02]  /*11c40*/  FMUL.FTZ R51, R51, R15 ;  /* 0x0000000f33337220 */ /* 0x000fc40000410000 */
[C---:B------:R-:W-:Y:S01]  /*11c50*/  HMMA.16816.F32 R248, R8.reuse, R22, R156 ;  /* 0x0000001608f8723c */ /* 0x040fe2000000189c */
[-C--:B------:R-:W-:Y:S02]  /*11c60*/  FMUL.FTZ R68, R68, R16.reuse ;  /* 0x0000001044447220 */ /* 0x080fe40000410000 */
[----:B------:R-:W-:Y:S02]  /*11c70*/  FMUL.FTZ R69, R69, R16 ;  /* 0x0000001045457220 */ /* 0x000fe40000410000 */
[----:B------:R-:W-:Y:S02]  /*11c80*/  FMUL.FTZ R70, R70, R15 ;  /* 0x0000000f46467220 */ /* 0x000fe40000410000 */
[----:B------:R-:W-:Y:S01]  /*11c90*/  MOV R158, R4 ;  /* 0x00000004009e7202 */ /* 0x000fe20000000f00 */
[----:B------:R-:W-:Y:S01]  /*11ca0*/  FFMA.FTZ R4, R133, c[0x0][0x23c], -R12 ;  /* 0x00008f0085047a23 */ /* 0x000fe2000001080c */
[----:B------:R-:W-:Y:S01]  /*11cb0*/  MOV R159, R21 ;  /* 0x00000015009f7202 */ /* 0x000fe20000000f00 */
[----:B------:R-:W-:Y:S01]  /*11cc0*/  HMMA.16816.F32 R244, R8, R178, R172 ;  /* 0x000000b208f4723c */ /* 0x000fe200000018ac */
[----:B------:R-:W-:Y:S01]  /*11cd0*/  FMUL.FTZ R71, R71, R15 ;  /* 0x0000000f47477220 */ /* 0x000fe20000410000 */
[----:B------:R1:W-:Y:S01]  /*11ce0*/  MUFU.EX2 R133, R4 ;  /* 0x0000000400857308 */ /* 0x0003e20000000800 */
[----:B------:R-:W-:-:S02]  /*11cf0*/  FMUL.FTZ R80, R80, R16 ;  /* 0x0000001050507220 */ /* 0x000fc40000410000 */
        /* <DEDUP_REMOVED lines=19> */
[----:B------:R-:W-:Y:S01]  /*11e30*/  FMUL.FTZ R99, R99, R15 ;  /* 0x0000000f63637220 */ /* 0x000fe20000410000 */
[----:B------:R-:W-:Y:S01]  /*11e40*/  LDSM.16.MT88.4 R64, [R217+0xa800] ;  /* 0x00a80000d940783b */ /* 0x000fe20000004200 */
[-C--:B------:R-:W-:Y:S02]  /*11e50*/  FMUL.FTZ R112, R112, R16.reuse ;  /* 0x0000001070707220 */ /* 0x080fe40000410000 */
[----:B------:R-:W-:-:S02]  /*11e60*/  FMUL.FTZ R113, R113, R16 ;  /* 0x0000001071717220 */ /* 0x000fc40000410000 */
[-C--:B------:R-:W-:Y:S01]  /*11e70*/  FMUL.FTZ R114, R114, R15.reuse ;  /* 0x0000000f72727220 */ /* 0x080fe20000410000 */
[C---:B------:R-:W-:Y:S01]  /*11e80*/  HMMA.16816.F32 R36, R8.reuse, R144, R36 ;  /* 0x000000900824723c */ /* 0x040fe20000001824 */
[----:B------:R-:W-:Y:S02]  /*11e90*/  FMUL.FTZ R115, R115, R15 ;  /* 0x0000000f73737220 */ /* 0x000fe40000410000 */
[-C--:B------:R-:W-:Y:S01]  /*11ea0*/  FMUL.FTZ R100, R100, R16.reuse ;  /* 0x0000001064647220 */ /* 0x080fe20000410000 */
[----:B-1----:R-:W-:Y:S01]  /*11eb0*/  F2FP.PACK_AB R128, R139, R133 ;  /* 0x000000858b80723e */ /* 0x002fe200000000ff */
[----:B------:R-:W-:Y:S02]  /*11ec0*/  FFMA.FTZ R4, R132, c[0x0][0x23c], -R12 ;  /* 0x00008f0084047a23 */ /* 0x000fe4000001080c */
[----:B------:R-:W-:Y:S01]  /*11ed0*/  FMUL.FTZ R101, R101, R16 ;  /* 0x0000001065657220 */ /* 0x000fe20000410000 */
[----:B------:R-:W-:Y:S01]  /*11ee0*/  HMMA.16816.F32 R236, R8, R146, R48 ;  /* 0x0000009208ec723c */ /* 0x000fe20000001830 */
[----:B------:R1:W-:Y:S01]  /*11ef0*/  MUFU.EX2 R176, R4 ;  /* 0x0000000400b07308 */ /* 0x0003e20000000800 */
[----:B------:R-:W2:Y:S01]  /*11f00*/  LDSM.16.MT88.4 R48, [R218+0xa800] ;  /* 0x00a80000da30783b */ /* 0x000ea20000004200 */
[----:B------:R-:W-:-:S02]  /*11f10*/  FMUL.FTZ R102, R102, R15 ;  /* 0x0000000f66667220 */ /* 0x000fc40000410000 */
[----:B------:R-:W-:-:S03]  /*11f20*/  FMUL.FTZ R103, R103, R15 ;  /* 0x0000000f67677220 */ /* 0x000fc60000410000 */
[C---:B------:R-:W-:Y:S08]  /*11f30*/  HMMA.16816.F32 R68, R8.reuse, R28, R68 ;  /* 0x0000001c0844723c */ /* 0x040ff00000001844 */
[C---:B------:R-:W-:Y:S01]  /*11f40*/  HMMA.16816.F32 R140, R8.reuse, R30, R80 ;  /* 0x0000001e088c723c */ /* 0x040fe20000001850 */
[----:B-1----:R-:W-:Y:S01]  /*11f50*/  FFMA.FTZ R4, R185, c[0x0][0x23c], -R12 ;  /* 0x00008f00b9047a23 */ /* 0x002fe2000001080c */
[----:B------:R-:W-:Y:S01]  /*11f60*/  MOV R185, R6 ;  /* 0x0000000600b97202 */ /* 0x000fe20000000f00 */
[----:B------:R-:W-:Y:S02]  /*11f70*/  LDSM.16.MT88.4 R80, [R213+0xb800] ;  /* 0x00b80000d550783b */ /* 0x000fe40000004200 */
[----:B------:R1:W3:Y:S03]  /*11f80*/  MUFU.EX2 R138, R4 ;  /* 0x00000004008a7308 */ /* 0x0002e60000000800 */
[C---:B------:R-:W-:Y:S08]  /*11f90*/  HMMA.16816.F32 R84, R8.reuse, R32, R84 ;  /* 0x000000200854723c */ /* 0x040ff00000001854 */
[----:B------:R-:W-:Y:S01]  /*11fa0*/  HMMA.16816.F32 R32, R8, R34, R96 ;  /* 0x000000220820723c */ /* 0x000fe20000001860 */
[----:B------:R-:W-:Y:S01]  /*11fb0*/  LDSM.16.MT88.4 R96, [R215+0xb800] ;  /* 0x00b80000d760783b */ /* 0x000fe20000004200 */
[----:B-1----:R-:W-:Y:S01]  /*11fc0*/  FFMA.FTZ R4, R182, c[0x0][0x23c], -R3 ;  /* 0x00008f00b6047a23 */ /* 0x002fe20000010803 */
[----:B------:R-:W-:-:S02]  /*11fd0*/  MOV R182, R20 ;  /* 0x0000001400b67202 */ /* 0x000fc40000000f00 */
[----:B---3--:R-:W-:Y:S01]  /*11fe0*/  F2FP.PACK_AB R130, R138, R176 ;  /* 0x000000b08a82723e */ /* 0x008fe200000000ff */
[----:B------:R1:W-:Y:S02]  /*11ff0*/  MUFU.EX2 R21, R4 ;  /* 0x0000000400157308 */ /* 0x0003e40000000800 */
[C---:B------:R-:W-:Y:S01]  /*12000*/  HMMA.16816.F32 R28, R8.reuse, R42, R112 ;  /* 0x0000002a081c723c */ /* 0x040fe20000001870 */
[----:B------:R-:W-:Y:S07]  /*12010*/  LDSM.16.MT88.4 R112, [R218+0xb800] ;  /* 0x00b80000da70783b */ /* 0x000fee0000004200 */
[----:B------:R-:W-:Y:S01]  /*12020*/  HMMA.16816.F32 R100, R8, R40, R100 ;  /* 0x000000280864723c */ /* 0x000fe20000001864 */
[----:B-1----:R-:W-:Y:S01]  /*12030*/  FFMA.FTZ R4, R181, c[0x0][0x23c], -R3 ;  /* 0x00008f00b5047a23 */ /* 0x002fe20000010803 */
[----:B------:R-:W-:-:S05]  /*12040*/  MOV R181, R159 ;  /* 0x0000009f00b57202 */ /* 0x000fca0000000f00 */
[----:B------:R-:W-:Y:S01]  /*12050*/  FFMA.FTZ R11, R177, R16, R211 ;  /* 0x00000010b10b7223 */ /* 0x000fe200000100d3 */
[----:B------:R1:W3:Y:S01]  /*12060*/  MUFU.EX2 R23, R4 ;  /* 0x0000000400177308 */ /* 0x0002e20000000800 */
[----:B------:R-:W-:Y:S02]  /*12070*/  FFMA.FTZ R8, R243, R15, R206 ;  /* 0x0000000ff3087223 */ /* 0x000fe400000100ce */
[----:B------:R-:W-:Y:S02]  /*12080*/  FADD.FTZ R11, R210, R11 ;  /* 0x0000000bd20b7221 */ /* 0x000fe40000010000 */
[----:B------:R-:W-:Y:S02]  /*12090*/  FADD.FTZ R10, R205, R8 ;  /* 0x00000008cd0a7221 */ /* 0x000fe40000010000 */
[--C-:B-1----:R-:W-:Y:S01]  /*120a0*/  FFMA.FTZ R4, R180, c[0x0][0x23c], -R3.reuse ;  /* 0x00008f00b4047a23 */ /* 0x102fe20000010803 */
[----:B------:R-:W-:Y:S01]  /*120b0*/  MOV R180, R158 ;  /* 0x0000009e00b47202 */ /* 0x000fe20000000f00 */
[----:B------:R-:W-:Y:S01]  /*120c0*/  FFMA.FTZ R3, R184, c[0x0][0x23c], -R3 ;  /* 0x00008f00b8037a23 */ /* 0x000fe20000010803 */
[----:B------:R-:W1:Y:S01]  /*120d0*/  LDSM.16.MT88.4 R156, [R213+0xa800] ;  /* 0x00a80000d59c783b */ /* 0x000e620000004200 */
[----:B------:R-:W-:Y:S01]  /*120e0*/  MUFU.EX2 R132, R4 ;  /* 0x0000000400847308 */ /* 0x000fe20000000800 */
[----:B---3--:R-:W-:-:S02]  /*120f0*/  F2FP.PACK_AB R129, R23, R21 ;  /* 0x000000151781723e */ /* 0x008fc400000000ff */
[----:B------:R-:W-:-:S05]  /*12100*/  MOV R184, R5 ;  /* 0x0000000500b87202 */ /* 0x000fca0000000f00 */
[----:B------:R3:W4:Y:S02]  /*12110*/  MUFU.EX2 R22, R3 ;  /* 0x0000000300167308 */ /* 0x0007240000000800 */
[----:B---3--:R-:W-:Y:S01]  /*12120*/  FFMA.FTZ R3, R183, c[0x0][0x23c], -R2 ;  /* 0x00008f00b7037a23 */ /* 0x008fe20000010802 */
[----:B----4-:R-:W-:Y:S01]  /*12130*/  F2FP.PACK_AB R131, R22, R132 ;  /* 0x000000841683723e */ /* 0x010fe200000000ff */
[----:B------:R-:W-:-:S04]  /*12140*/  IMAD.MOV.U32 R183, RZ, RZ, R19 ;  /* 0x000000ffffb77224 */ /* 0x000fc800078e0013 */
[----:B------:R3:W-:Y:S02]  /*12150*/  MUFU.EX2 R20, R3 ;  /* 0x0000000300147308 */ /* 0x0007e40000000800 */
[C---:B--2---:R-:W-:Y:S08]  /*12160*/  HMMA.16816.F32 R36, R128.reuse, R48, R36 ;  /* 0x000000308024723c */ /* 0x044ff00000001824 */
[----:B-1----:R-:W-:Y:S01]  /*12170*/  HMMA.16816.F32 R144, R128, R156, R172 ;  /* 0x0000009c8090723c */ /* 0x002fe200000018ac */
[----:B------:R-:W1:Y:S01]  /*12180*/  LDSM.16.MT88.4 R172, [R215+0xa800] ;  /* 0x00a80000d7ac783b */ /* 0x000e620000004200 */
[----:B---3--:R-:W-:Y:S01]  /*12190*/  FFMA.FTZ R3, R186, c[0x0][0x23c], -R2 ;  /* 0x00008f00ba037a23 */ /* 0x008fe20000010802 */
[----:B------:R-:W-:-:S02]  /*121a0*/  MOV R186, R7 ;  /* 0x0000000700ba7202 */ /* 0x000fc40000000f00 */
[----:B------:R-:W2:Y:S01]  /*121b0*/  LDSM.16.MT88.4 R4, [R217+0xb800] ;  /* 0x00b80000d904783b */ /* 0x000ea20000004200 */
[----:B------:R3:W4:Y:S02]  /*121c0*/  MUFU.EX2 R19, R3 ;  /* 0x0000000300137308 */ /* 0x0007240000000800 */
[C---:B------:R-:W-:Y:S08]  /*121d0*/  HMMA.16816.F32 R52, R128.reuse, R64, R52 ;  /* 0x000000408034723c */ /* 0x040ff00000001834 */
[C---:B------:R-:W-:Y:S01]  /*121e0*/  HMMA.16816.F32 R68, R128.reuse, R80, R68 ;  /* 0x000000508044723c */ /* 0x040fe20000001844 */
[--C-:B---3--:R-:W-:Y:S01]  /*121f0*/  FFMA.FTZ R3, R187, c[0x0][0x23c], -R2.reuse ;  /* 0x00008f00bb037a23 */ /* 0x108fe20000010802 */
[----:B------:R-:W-:Y:S01]  /*12200*/  MOV R187, R124 ;  /* 0x0000007c00bb7202 */ /* 0x000fe20000000f00 */
[----:B------:R-:W-:Y:S01]  /*12210*/  FFMA.FTZ R2, R188, c[0x0][0x23c], -R2 ;  /* 0x00008f00bc027a23 */ /* 0x000fe20000010802 */
[----:B----4-:R-:W-:Y:S01]  /*12220*/  F2FP.PACK_AB R124, R19, R20 ;  /* 0x00000014137c723e */ /* 0x010fe200000000ff */
[----:B------:R-:W-:Y:S03]  /*12230*/  MUFU.EX2 R18, R3 ;  /* 0x0000000300127308 */ /* 0x000fe60000000800 */
[C---:B------:R-:W-:Y:S05]  /*12240*/  HMMA.16816.F32 R84, R128.reuse, R96, R84 ;  /* 0x000000608054723c */ /* 0x040fea0000001854 */
[----:B------:R3:W4:Y:S03]  /*12250*/  MUFU.EX2 R17, R2 ;  /* 0x0000000200117308 */ /* 0x0007260000000800 */
[C---:B------:R-:W-:Y:S08]  /*12260*/  HMMA.16816.F32 R100, R128.reuse, R112, R100 ;  /* 0x000000708064723c */ /* 0x040ff00000001864 */
[----:B-1----:R-:W-:Y:S01]  /*12270*/  HMMA.16816.F32 R160, R128, R172, R160 ;  /* 0x000000ac80a0723c */ /* 0x002fe200000018a0 */
[----:B---3--:R-:W-:Y:S01]  /*12280*/  FFMA.FTZ R2, R189, c[0x0][0x23c], -R0 ;  /* 0x00008f00bd027a23 */ /* 0x008fe20000010800 */
[----:B----4-:R-:W-:-:S06]  /*12290*/  F2FP.PACK_AB R126, R17, R18 ;  /* 0x00000012117e723e */ /* 0x010fcc00000000ff */
[----:B--2---:R-:W-:Y:S01]  /*122a0*/  HMMA.16816.F32 R116, R128, R4, R116 ;  /* 0x000000048074723c */ /* 0x004fe20000001874 */
[----:B------:R1:W-:Y:S02]  /*122b0*/  MUFU.EX2 R12, R2 ;  /* 0x00000002000c7308 */ /* 0x0003e40000000800 */
[----:B-1----:R-:W-:-:S06]  /*122c0*/  FFMA.FTZ R2, R190, c[0x0][0x23c], -R0 ;  /* 0x00008f00be027a23 */ /* 0x002fcc0000010800 */
        /* <DEDUP_REMOVED lines=63> */
.L_x_2145:
        /* <DEDUP_REMOVED lines=15> */
.L_x_2161:
        /* <DEDUP_REMOVED lines=46> */
.L_x_2159:
        /* <DEDUP_REMOVED lines=26> */
[----:B------:R-:W-:Y:S02]  /*12c30*/  @!P4 LEA.HI.X R7, R0, c[0x0][0x174], R5, 0x1, P0 ;  /* 0x00005d000007ca11 */ /* 0x000fe400000f0c05 */
[----:B------:R-:W-:Y:S03]  /*12c40*/  PLOP3.LUT P0, PT, PT, PT, UP0, 0x80, 0x0 ;  /* 0x000000000000781c */ /* 0x000fe60003f0f008 */
        /* <DEDUP_REMOVED lines=15> */
[----:B------:R-:W3:Y:S08]  /*12d40*/  LDSM.16.M88.4 R16, [R212+0x8000] ;  /* 0x00800000d410783b */ /* 0x000ef00000000200 */
[----:B------:R-:W2:Y:S08]  /*12d50*/  LDSM.16.M88.4 R28, [R214+0x2000] ;  /* 0x00200000d61c783b */ /* 0x000eb00000000200 */
[----:B------:R-:W4:Y:S08]  /*12d60*/  LDSM.16.M88.4 R140, [R212+0x8800] ;  /* 0x00880000d48c783b */ /* 0x000f300000000200 */
[----:B------:R-:W0:Y:S08]  /*12d70*/  LDGDEPBAR ;  /* 0x00000000000079af */ /* 0x000e300000000000 */
[----:B------:R-:W-:Y:S01]  /*12d80*/  LDSM.16.M88.4 R176, [R216] ;  /* 0x00000000d8b0783b */ /* 0x000fe20000000200 */
[-C--:B---3--:R-:W-:Y:S07]  /*12d90*/  HMMA.16816.F32 R4, R32, R16.reuse, RZ ;  /* 0x000000102004723c */ /* 0x088fee00000018ff */
[----:B------:R-:W3:Y:S01]  /*12da0*/  LDSM.16.M88.4 R180, [R223] ;  /* 0x00000000dfb4783b */ /* 0x000ee20000000200 */
[C---:B--2---:R-:W-:Y:S07]  /*12db0*/  HMMA.16816.F32 R8, R28.reuse, R16, RZ ;  /* 0x000000101c08723c */ /* 0x044fee00000018ff */
[----:B------:R-:W2:Y:S01]  /*12dc0*/  LDSM.16.M88.4 R184, [R216+0x2000] ;  /* 0x00200000d8b8783b */ /* 0x000ea20000000200 */
[-C--:B-1----:R-:W-:Y:S07]  /*12dd0*/  HMMA.16816.F32 R12, R28, R18.reuse, RZ ;  /* 0x000000121c0c723c */ /* 0x082fee00000018ff */
[----:B------:R-:W1:Y:S01]  /*12de0*/  LDSM.16.M88.4 R188, [R226] ;  /* 0x00000000e2bc783b */ /* 0x000e620000000200 */
        /* <DEDUP_REMOVED lines=9> */
[----:B------:R-:W5:Y:S01]  /*12e80*/  LDSM.16.M88.4 R140, [R222+0x2000] ;  /* 0x00200000de8c783b */ /* 0x000f620000000200 */
[-C--:B---3--:R-:W-:Y:S07]  /*12e90*/  HMMA.16816.F32 R4, R176, R180.reuse, R4 ;  /* 0x000000b4b004723c */ /* 0x088fee0000001804 */
[----:B------:R-:W3:Y:S01]  /*12ea0*/  LDSM.16.M88.4 R208, [R219] ;  /* 0x00000000dbd0783b */ /* 0x000ee20000000200 */
[C---:B--2---:R-:W-:Y:S08]  /*12eb0*/  HMMA.16816.F32 R8, R184.reuse, R180, R8 ;  /* 0x000000b4b808723c */ /* 0x044ff00000001808 */
        /* <DEDUP_REMOVED lines=9> */
[-C--:B----4-:R-:W-:Y:S01]  /*12f50*/  HMMA.16816.F32 R4, R192, R196.reuse, R4 ;  /* 0x000000c4c004723c */ /* 0x090fe20000001804 */
[----:B------:R-:W2:Y:S07]  /*12f60*/  LDSM.16.M88.4 R188, [R212+0x9000] ;  /* 0x00900000d4bc783b */ /* 0x000eae0000000200 */
        /* <DEDUP_REMOVED lines=10> */
[-C--:B---3--:R-:W-:Y:S01]  /*13010*/  HMMA.16816.F32 R4, R204, R208.reuse, R4 ;  /* 0x000000d0cc04723c */ /* 0x088fe20000001804 */
[----:B------:R-:W3:Y:S07]  /*13020*/  LDSM.16.M88.4 R200, [R225] ;  /* 0x00000000e1c8783b */ /* 0x000eee0000000200 */
        /* <DEDUP_REMOVED lines=10> */
[-C--:B--2---:R-:W-:Y:S01]  /*130d0*/  HMMA.16816.F32 R4, R184, R188.reuse, R4 ;  /* 0x000000bcb804723c */ /* 0x084fe20000001804 */
[----:B------:R-:W2:Y:S07]  /*130e0*/  LDSM.16.M88.4 R204, [R222+0x4000] ;  /* 0x00400000decc783b */ /* 0x000eae0000000200 */
        /* <DEDUP_REMOVED lines=10> */
[-C--:B---3--:R-:W-:Y:S01]  /*13190*/  HMMA.16816.F32 R4, R196, R200.reuse, R4 ;  /* 0x000000c8c404723c */ /* 0x088fe20000001804 */
[----:B------:R-:W3:Y:S07]  /*131a0*/  LDSM.16.M88.4 R192, [R219+0x1000] ;  /* 0x00100000dbc0783b */ /* 0x000eee0000000200 */
        /* <DEDUP_REMOVED lines=8> */
[-C--:B--2---:R-:W-:Y:S08]  /*13230*/  HMMA.16816.F32 R4, R204, R208.reuse, R4 ;  /* 0x000000d0cc04723c */ /* 0x084ff00000001804 */
[C---:B----4-:R-:W-:Y:S08]  /*13240*/  HMMA.16816.F32 R8, R140.reuse, R208, R8 ;  /* 0x000000d08c08723c */ /* 0x050ff00000001808 */
[-C--:B------:R-:W-:Y:S08]  /*13250*/  HMMA.16816.F32 R12, R140, R210.reuse, R12 ;  /* 0x000000d28c0c723c */ /* 0x080ff0000000180c */
[C---:B------:R-:W-:Y:S08]  /*13260*/  HMMA.16816.F32 R16, R204.reuse, R210, R16 ;  /* 0x000000d2cc10723c */ /* 0x040ff00000001810 */
[-C--:B-----5:R-:W-:Y:S08]  /*13270*/  HMMA.16816.F32 R20, R204, R184.reuse, R20 ;  /* 0x000000b8cc14723c */ /* 0x0a0ff00000001814 */
[C---:B------:R-:W-:Y:S08]  /*13280*/  HMMA.16816.F32 R24, R140.reuse, R184, R24 ;  /* 0x000000b88c18723c */ /* 0x040ff00000001818 */
[-C--:B------:R-:W-:Y:S08]  /*13290*/  HMMA.16816.F32 R28, R140, R186.reuse, R28 ;  /* 0x000000ba8c1c723c */ /* 0x080ff0000000181c */
[----:B------:R-:W-:Y:S08]  /*132a0*/  HMMA.16816.F32 R32, R204, R186, R32 ;  /* 0x000000bacc20723c */ /* 0x000ff00000001820 */
[-C--:B---3--:R-:W-:Y:S08]  /*132b0*/  HMMA.16816.F32 R4, R188, R192.reuse, R4 ;  /* 0x000000c0bc04723c */ /* 0x088ff00000001804 */
        /* <DEDUP_REMOVED lines=21> */
[----:B------:R4:W1:Y:S10]  /*13410*/  MUFU.TANH R180, R7 ;  /* 0x0000000700b47308 */ /* 0x0008740000002400 */
[----:B------:R-:W1:Y:S10]  /*13420*/  MUFU.TANH R187, R14 ;  /* 0x0000000e00bb7308 */ /* 0x000e740000002400 */
[----:B------:R-:W1:Y:S01]  /*13430*/  MUFU.TANH R186, R15 ;  /* 0x0000000f00ba7308 */ /* 0x000e620000002400 */
[----:B----4-:R-:W4:Y:S01]  /*13440*/  LDSM.16.M88.4 R4, [R219+0x1800] ;  /* 0x00180000db04783b */ /* 0x010f220000000200 */
[----:B------:R-:W-:Y:S08]  /*13450*/  DEPBAR.LE SB0, 0x0 ;  /* 0x000080000000791a */ /* 0x000ff00000000000 */
[----:B------:R5:W1:Y:S01]  /*13460*/  MUFU.TANH R133, R16 ;  /* 0x0000001000857308 */ /* 0x000a620000002400 */
[----:B------:R-:W-:Y:S09]  /*13470*/  BAR.SYNC.DEFER_BLOCKING 0x0 ;  /* 0x0000000000007b1d */ /* 0x000ff20000010000 */
[----:B------:R1:W1:Y:S10]  /*13480*/  MUFU.TANH R135, R18 ;  /* 0x0000001200877308 */ /* 0x0002740000002400 */
[----:B------:R1:W1:Y:S01]  /*13490*/  MUFU.TANH R136, R19 ;  /* 0x0000001300887308 */ /* 0x0002620000002400 */
[----:B-----5:R-:W-:Y:S09]  /*134a0*/  FMUL.FTZ R16, R17, c[0x0][0x2ec] ;  /* 0x0000bb0011107a20 */ /* 0x020ff20000410000 */
        /* <DEDUP_REMOVED lines=12> */
[----:B------:R5:W2:Y:S01]  /*13570*/  MUFU.TANH R134, R22 ;  /* 0x0000001600867308 */ /* 0x000aa20000002400 */
[----:B------:R-:W-:Y:S02]  /*13580*/  FMUL.FTZ R25, R25, c[0x0][0x2ec] ;  /* 0x0000bb0019197a20 */ /* 0x000fe40000410000 */
[----:B------:R-:W-:Y:S02]  /*13590*/  FMUL.FTZ R26, R26, c[0x0][0x2ec] ;  /* 0x0000bb001a1a7a20 */ /* 0x000fe40000410000 */
[----:B------:R-:W-:Y:S02]  /*135a0*/  FMUL.FTZ R27, R27, c[0x0][0x2ec] ;  /* 0x0000bb001b1b7a20 */ /* 0x000fe40000410000 */
[----:B------:R-:W-:Y:S03]  /*135b0*/  FMUL.FTZ R23, R23, c[0x0][0x2ec] ;  /* 0x0000bb0017177a20 */ /* 0x000fe60000410000 */
[----:B------:R2:W2:Y:S03]  /*135c0*/  MUFU.TANH R140, R24 ;  /* 0x00000018008c7308 */ /* 0x0004a60000002400 */
[----:B------:R-:W-:Y:S02]  /*135d0*/  FMUL.FTZ R14, R32, c[0x0][0x2ec] ;  /* 0x0000bb00200e7a20 */ /* 0x000fe40000410000 */
[----:B-1----:R-:W-:Y:S02]  /*135e0*/  FMUL.FTZ R18, R33, c[0x0][0x2ec] ;  /* 0x0000bb0021127a20 */ /* 0x002fe40000410000 */
[----:B------:R-:W-:Y:S03]  /*135f0*/  FMUL.FTZ R19, R35, c[0x0][0x2ec] ;  /* 0x0000bb0023137a20 */ /* 0x000fe60000410000 */
[----:B------:R1:W1:Y:S01]  /*13600*/  MUFU.TANH R137, R25 ;  /* 0x0000001900897308 */ /* 0x0002620000002400 */
[----:B-----5:R-:W-:Y:S09]  /*13610*/  FMUL.FTZ R22, R34, c[0x0][0x2ec] ;  /* 0x0000bb0022167a20 */ /* 0x020ff20000410000 */
[----:B------:R5:W3:Y:S01]  /*13620*/  MUFU.TANH R176, R26 ;  /* 0x0000001a00b07308 */ /* 0x000ae20000002400 */
[----:B--2---:R-:W-:Y:S09]  /*13630*/  FMUL.FTZ R24, R29, c[0x0][0x2ec] ;  /* 0x0000bb001d187a20 */ /* 0x004ff20000410000 */
[----:B------:R2:W2:Y:S01]  /*13640*/  MUFU.TANH R177, R27 ;  /* 0x0000001b00b17308 */ /* 0x0004a20000002400 */
[----:B-1----:R-:W-:Y:S09]  /*13650*/  FMUL.FTZ R25, R28, c[0x0][0x2ec] ;  /* 0x0000bb001c197a20 */ /* 0x002ff20000410000 */
[----:B------:R1:W1:Y:S01]  /*13660*/  MUFU.TANH R183, R12 ;  /* 0x0000000c00b77308 */ /* 0x0002620000002400 */
[----:B-----5:R-:W-:Y:S09]  /*13670*/  FMUL.FTZ R26, R31, c[0x0][0x2ec] ;  /* 0x0000bb001f1a7a20 */ /* 0x020ff20000410000 */
[----:B------:R1:W1:Y:S01]  /*13680*/  MUFU.TANH R181, R13 ;  /* 0x0000000d00b57308 */ /* 0x0002620000002400 */
[----:B--2---:R-:W-:Y:S09]  /*13690*/  FMUL.FTZ R27, R30, c[0x0][0x2ec] ;  /* 0x0000bb001e1b7a20 */ /* 0x004ff20000410000 */
[----:B------:R-:W2:Y:S10]  /*136a0*/  MUFU.TANH R16, R16 ;  /* 0x0000001000107308 */ /* 0x000eb40000002400 */
        /* <DEDUP_REMOVED lines=12> */
.L_x_2160:
[----:B------:R-:W2:Y:S01]  /*13770*/  S2R R2, SR_TID.X ;  /* 0x0000000000027919 */ /* 0x000ea20000002100 */
[----:B------:R-:W-:Y:S01]  /*13780*/  MOV R0, UR7 ;  /* 0x0000000700007c02 */ /* 0x000fe20008000f00 */
[----:B------:R-:W-:Y:S02]  /*13790*/  UISETP.GT.AND UP0, UPT, UR7, UR8, UPT ;  /* 0x000000080700728c */ /* 0x000fe4000bf04270 */
[----:B------:R-:W-:Y:S01]  /*137a0*/  UMOV UR21, UR7 ;  /* 0x0000000700157c82 */ /* 0x000fe20008000000 */
[----:B--2---:R-:W-:Y:S04]  /*137b0*/  SHF.L.U32 R2, R2, 0x1, RZ ;  /* 0x0000000102027819 */ /* 0x004fe800000006ff */
[----:B------:R-:W-:Y:S04]  /*137c0*/  LOP3.LUT R2, R2, 0x6, RZ, 0xc0, !PT ;  /* 0x0000000602027812 */ /* 0x000fe800078ec0ff */
[----:B------:R-:W-:Y:S04]  /*137d0*/  LEA R0, R0, R2, 0x5 ;  /* 0x0000000200007211 */ /* 0x000fe800078e28ff */
[C---:B------:R-:W-:Y:S02]  /*137e0*/  ISETP.GE.AND P6, PT, R0.reuse, R231, PT ;  /* 0x000000e70000720c */ /* 0x040fe40003fc6270 */
[C---:B-1----:R-:W-:Y:S02]  /*137f0*/  IADD3 R7, R0.reuse, 0x1, RZ ;  /* 0x0000000100077810 */ /* 0x042fe40007ffe0ff */
[C---:B------:R-:W-:Y:S02]  /*13800*/  ISETP.GE.AND P2, PT, R0.reuse, R230, PT ;  /* 0x000000e60000720c */ /* 0x040fe40003f46270 */
[C---:B------:R-:W-:Y:S02]  /*13810*/  IADD3 R6, R0.reuse, 0x8, RZ ;  /* 0x0000000800067810 */ /* 0x040fe40007ffe0ff */
[C---:B------:R-:W-:Y:S02]  /*13820*/  ISETP.GE.OR P6, PT, R0.reuse, R235, !P6 ;  /* 0x000000eb0000720c */ /* 0x040fe400077c6670 */
[C---:B------:R-:W-:Y:S02]  /*13830*/  ISETP.GE.AND P1, PT, R7.reuse, R231, PT ;  /* 0x000000e70700720c */ /* 0x040fe40003f26270 */
[C---:B------:R-:W-:Y:S02]  /*13840*/  IADD3 R5, R0.reuse, 0x9, RZ ;  /* 0x0000000900057810 */ /* 0x040fe40007ffe0ff */
[C---:B------:R-:W-:Y:S02]  /*13850*/  IADD3 R4, R0.reuse, 0x10, RZ ;  /* 0x0000001000047810 */ /* 0x040fe40007ffe0ff */
[----:B------:R-:W-:Y:S02]  /*13860*/  ISETP.GE.OR P2, PT, R0, R234, !P2 ;  /* 0x000000ea0000720c */ /* 0x000fe40005746670 */
[----:B------:R-:W-:Y:S02]  /*13870*/  FSEL R10, R142, -INF , !P6 ;  /* 0xff8000008e0a7808 */ /* 0x000fe40007000000 */
[----:B------:R-:W-:Y:S02]  /*13880*/  ISETP.GE.OR P1, PT, R7, R235, !P1 ;  /* 0x000000eb0700720c */ /* 0x000fe40004f26670 */
[-C--:B------:R-:W-:Y:S02]  /*13890*/  ISETP.GE.AND P6, PT, R6, R231.reuse, PT ;  /* 0x000000e70600720c */ /* 0x080fe40003fc6270 */
[----:B------:R-:W-:Y:S02]  /*138a0*/  FSEL R12, R141, -INF , !P2 ;  /* 0xff8000008d0c7808 */ /* 0x000fe40005000000 */
[-C--:B------:R-:W-:Y:S02]  /*138b0*/  ISETP.GE.AND P2, PT, R5, R231.reuse, PT ;  /* 0x000000e70500720c */ /* 0x080fe40003f46270 */
[----:B------:R-:W-:Y:S02]  /*138c0*/  FSEL R11, R143, -INF , !P1 ;  /* 0xff8000008f0b7808 */ /* 0x000fe40004800000 */
[----:B------:R-:W-:Y:S02]  /*138d0*/  ISETP.GE.AND P1, PT, R4, R231, PT ;  /* 0x000000e70400720c */ /* 0x000fe40003f26270 */
[----:B------:R-:W-:Y:S02]  /*138e0*/  FMNMX.FTZ R13, R10, R3, !PT ;  /* 0x000000030a0d7209 */ /* 0x000fe40007810000 */
[-C--:B------:R-:W-:Y:S02]  /*138f0*/  ISETP.GE.OR P6, PT, R6, R235.reuse, !P6 ;  /* 0x000000eb0600720c */ /* 0x080fe400077c6670 */
[C---:B------:R-:W-:Y:S02]  /*13900*/  IADD3 R2, R0.reuse, 0x11, RZ ;  /* 0x0000001100027810 */ /* 0x040fe40007ffe0ff */
[----:B------:R-:W-:Y:S02]  /*13910*/  IADD3 R9, R0, 0x18, RZ ;  /* 0x0000001800097810 */ /* 0x000fe40007ffe0ff */
[-C--:B------:R-:W-:Y:S02]  /*13920*/  ISETP.GE.OR P2, PT, R5, R235.reuse, !P2 ;  /* 0x000000eb0500720c */ /* 0x080fe40005746670 */
[----:B------:R-:W-:Y:S02]  /*13930*/  ISETP.GE.OR P1, PT, R4, R235, !P1 ;  /* 0x000000eb0400720c */ /* 0x000fe40004f26670 */
[----:B------:R-:W-:Y:S02]  /*13940*/  FSEL R17, R133, -INF , !P6 ;  /* 0xff80000085117808 */ /* 0x000fe40007000000 */
[----:B------:R-:W-:Y:S02]  /*13950*/  FMNMX.FTZ R13, R11, R13, !PT ;  /* 0x0000000d0b0d7209 */ /* 0x000fe40007810000 */
[-C--:B------:R-:W-:Y:S02]  /*13960*/  ISETP.GE.AND P6, PT, R2, R231.reuse, PT ;  /* 0x000000e70200720c */ /* 0x080fe40003fc6270 */
[----:B------:R-:W-:Y:S02]  /*13970*/  FSEL R189, R20, -INF , !P1 ;  /* 0xff80000014bd7808 */ /* 0x000fe40004800000 */
[----:B------:R-:W-:Y:S02]  /*13980*/  ISETP.GE.AND P1, PT, R9, R231, PT ;  /* 0x000000e70900720c */ /* 0x000fe40003f26270 */
[----:B------:R-:W-:Y:S02]  /*13990*/  FSEL R16, R16, -INF , !P2 ;  /* 0xff80000010107808 */ /* 0x000fe40005000000 */
[----:B------:R-:W-:Y:S02]  /*139a0*/  ISETP.GE.AND P2, PT, R7, R230, PT ;  /* 0x000000e60700720c */ /* 0x000fe40003f46270 */
[----:B------:R-:W-:Y:S02]  /*139b0*/  FMNMX.FTZ R13, R17, R13, !PT ;  /* 0x0000000d110d7209 */ /* 0x000fe40007810000 */
[-C--:B------:R-:W-:Y:S02]  /*139c0*/  ISETP.GE.OR P6, PT, R2, R235.reuse, !P6 ;  /* 0x000000eb0200720c */ /* 0x080fe400077c6670 */
[----:B------:R-:W-:Y:S02]  /*139d0*/  IADD3 R8, R0, 0x19, RZ ;  /* 0x0000001900087810 */ /* 0x000fe40007ffe0ff */
[----:B------:R-:W-:Y:S02]  /*139e0*/  ISETP.GE.OR P1, PT, R9, R235, !P1 ;  /* 0x000000eb0900720c */ /* 0x000fe40004f26670 */
[----:B------:R-:W-:Y:S02]  /*139f0*/  FMNMX.FTZ R13, R16, R13, !PT ;  /* 0x0000000d100d7209 */ /* 0x000fe40007810000 */
[----:B------:R-:W-:Y:S02]  /*13a00*/  ISETP.GE.OR P2, PT, R7, R234, !P2 ;  /* 0x000000ea0700720c */ /* 0x000fe40005746670 */
[----:B------:R-:W-:Y:S02]  /*13a10*/  FSEL R190, R15, -INF , !P6 ;  /* 0xff8000000fbe7808 */ /* 0x000fe40007000000 */
[-C--:B------:R-:W-:Y:S02]  /*13a20*/  ISETP.GE.AND P6, PT, R6, R230.reuse, PT ;  /* 0x000000e60600720c */ /* 0x080fe40003fc6270 */
[----:B------:R-:W-:Y:S02]  /*13a30*/  FSEL R195, R14, -INF , !P1 ;  /* 0xff8000000ec37808 */ /* 0x000fe40004800000 */
[----:B------:R-:W-:Y:S02]  /*13a40*/  FMNMX.FTZ R14, R189, R13, !PT ;  /* 0x0000000dbd0e7209 */ /* 0x000fe40007810000 */
[----:B------:R-:W-:Y:S02]  /*13a50*/  FSEL R15, R180, -INF , !P2 ;  /* 0xff800000b40f7808 */ /* 0x000fe40005000000 */
[----:B------:R-:W-:Y:S02]  /*13a60*/  ISETP.GE.AND P2, PT, R8, R231, PT ;  /* 0x000000e70800720c */ /* 0x000fe40003f46270 */
[----:B------:R-:W-:Y:S02]  /*13a70*/  ISETP.GE.AND P1, PT, R5, R230, PT ;  /* 0x000000e60500720c */ /* 0x000fe40003f26270 */
[----:B------:R-:W-:Y:S02]  /*13a80*/  ISETP.GE.OR P6, PT, R6, R234, !P6 ;  /* 0x000000ea0600720c */ /* 0x000fe400077c6670 */
[----:B------:R-:W-:Y:S02]  /*13a90*/  FMNMX.FTZ R13, R12, R132, !PT ;  /* 0x000000840c0d7209 */ /* 0x000fe40007810000 */
        /* <DEDUP_REMOVED lines=11> */
[----:B------:R-:W-:Y:S02]  /*13b50*/  ISETP.GE.AND P2, PT, R2, R230, PT ;  /* 0x000000e60200720c */ /* 0x000fe40003f46270 */
[----:B------:R-:W-:Y:S02]  /*13b60*/  FMNMX.FTZ R136, R194, R14, !PT ;  /* 0x0000000ec2887209 */ /* 0x000fe40007810000 */
[----:B------:R-:W-:Y:S02]  /*13b70*/  FSEL R191, R134, -INF , !P6 ;  /* 0xff80000086bf7808 */ /* 0x000fe40007000000 */
[----:B------:R-:W-:Y:S01]  /*13b80*/  ISETP.GE.AND P1, PT, R9, R230, PT ;  /* 0x000000e60900720c */ /* 0x000fe20003f26270 */
[----:B------:R-:W1:Y:S01]  /*13b90*/  SHFL.BFLY PT, R14, R136, 0x2, 0x1f ;  /* 0x0c401f00880e7f89 */ /* 0x000e6200000e0000 */
[----:B------:R-:W-:Y:S02]  /*13ba0*/  ISETP.GE.OR P2, PT, R2, R234, !P2 ;  /* 0x000000ea0200720c */ /* 0x000fe40005746670 */
[----:B------:R-:W-:Y:S02]  /*13bb0*/  FMNMX.FTZ R13, R21, R13, !PT ;  /* 0x0000000d150d7209 */ /* 0x000fe40007810000 */
[----:B------:R-:W-:Y:S02]  /*13bc0*/  FSEL R192, R23, -INF , !P2 ;  /* 0xff80000017c07808 */ /* 0x000fe40005000000 */
[----:B------:R-:W-:Y:S02]  /*13bd0*/  FMNMX.FTZ R13, R191, R13, !PT ;  /* 0x0000000dbf0d7209 */ /* 0x000fe40007810000 */
[C---:B------:R-:W-:Y:S02]  /*13be0*/  ISETP.GE.AND P3, PT, R0.reuse, R229, PT ;  /* 0x000000e50000720c */ /* 0x040fe40003f66270 */
[----:B------:R-:W-:Y:S02]  /*13bf0*/  ISETP.GE.AND P0, PT, R0, R228, PT ;  /* 0x000000e40000720c */ /* 0x000fe40003f06270 */
[----:B------:R-:W-:Y:S02]  /*13c00*/  ISETP.GE.OR P1, PT, R9, R234, !P1 ;  /* 0x000000ea0900720c */ /* 0x000fe40004f26670 */
[----:B------:R-:W-:Y:S02]  /*13c10*/  ISETP.GE.AND P6, PT, R8, R230, PT ;  /* 0x000000e60800720c */ /* 0x000fe40003fc6270 */
[C---:B------:R-:W-:Y:S02]  /*13c20*/  ISETP.GE.OR P3, PT, R0.reuse, R233, !P3 ;  /* 0x000000e90000720c */ /* 0x040fe40005f66670 */
[----:B------:R-:W-:Y:S02]  /*13c30*/  ISETP.GE.OR P0, PT, R0, R232, !P0 ;  /* 0x000000e80000720c */ /* 0x000fe40004706670 */
[----:B------:R-:W-:Y:S02]  /*13c40*/  FMNMX.FTZ R0, R192, R13, !PT ;  /* 0x0000000dc0007209 */ /* 0x000fe40007810000 */
[----:B------:R-:W-:Y:S02]  /*13c50*/  FSEL R197, R22, -INF , !P1 ;  /* 0xff80000016c57808 */ /* 0x000fe40004800000 */
[----:B------:R-:W-:Y:S02]  /*13c60*/  ISETP.GE.OR P6, PT, R8, R234, !P6 ;  /* 0x000000ea0800720c */ /* 0x000fe400077c6670 */
[----:B------:R-:W-:Y:S02]  /*13c70*/  FMNMX.FTZ R0, R197, R0, !PT ;  /* 0x00000000c5007209 */ /* 0x000fe40007810000 */
[----:B------:R-:W-:Y:S02]  /*13c80*/  FSEL R196, R19, -INF , !P6 ;  /* 0xff80000013c47808 */ /* 0x000fe40007000000 */
[----:B------:R-:W-:Y:S02]  /*13c90*/  FSEL R13, R185, -INF , !P3 ;  /* 0xff800000b90d7808 */ /* 0x000fe40005800000 */
[C---:B------:R-:W-:Y:S02]  /*13ca0*/  ISETP.GE.AND P3, PT, R6.reuse, R228, PT ;  /* 0x000000e40600720c */ /* 0x040fe40003f66270 */
[-C--:B------:R-:W-:Y:S02]  /*13cb0*/  ISETP.GE.AND P6, PT, R6, R229.reuse, PT ;  /* 0x000000e50600720c */ /* 0x080fe40003fc6270 */
[----:B------:R-:W-:Y:S02]  /*13cc0*/  FMNMX.FTZ R135, R196, R0, !PT ;  /* 0x00000000c4877209 */ /* 0x000fe40007810000 */
[C---:B------:R-:W-:Y:S02]  /*13cd0*/  ISETP.GE.AND P1, PT, R7.reuse, R229, PT ;  /* 0x000000e50700720c */ /* 0x040fe40003f26270 */
[C---:B------:R-:W-:Y:S02]  /*13ce0*/  ISETP.GE.OR P3, PT, R6.reuse, R232, !P3 ;  /* 0x000000e80600720c */ /* 0x040fe40005f66670 */
[-C--:B------:R-:W-:Y:S02]  /*13cf0*/  ISETP.GE.OR P6, PT, R6, R233.reuse, !P6 ;  /* 0x000000e90600720c */ /* 0x080fe400077c6670 */
[----:B------:R-:W2:Y:S01]  /*13d00*/  SHFL.BFLY PT, R6, R135, 0x2, 0x1f ;  /* 0x0c401f0087067f89 */ /* 0x000ea200000e0000 */
[C---:B------:R-:W-:Y:S02]  /*13d10*/  ISETP.GE.OR P1, PT, R7.reuse, R233, !P1 ;  /* 0x000000e90700720c */ /* 0x040fe40004f26670 */
[C---:B------:R-:W-:Y:S02]  /*13d20*/  ISETP.GE.AND P2, PT, R7.reuse, R228, PT ;  /* 0x000000e40700720c */ /* 0x040fe40003f46270 */
[----:B-1----:R-:W-:Y:S02]  /*13d30*/  FMNMX.FTZ R136, R136, R14, !PT ;  /* 0x0000000e88887209 */ /* 0x002fe40007810000 */
[----:B------:R-:W-:Y:S02]  /*13d40*/  FSEL R14, R184, -INF , !P1 ;  /* 0xff800000b80e7808 */ /* 0x000fe40004800000 */
[-C--:B------:R-:W-:Y:S01]  /*13d50*/  ISETP.GE.AND P1, PT, R4, R229.reuse, PT ;  /* 0x000000e50400720c */ /* 0x080fe20003f26270 */
[----:B------:R-:W-:Y:S01]  /*13d60*/  SHFL.BFLY PT, R22, R136, 0x1, 0x1f ;  /* 0x0c201f0088167f89 */ /* 0x000fe200000e0000 */
[----:B------:R-:W-:Y:S02]  /*13d70*/  ISETP.GE.OR P2, PT, R7, R232, !P2 ;  /* 0x000000e80700720c */ /* 0x000fe40005746670 */
[----:B------:R-:W-:Y:S02]  /*13d80*/  FSEL R7, R182, -INF , !P0 ;  /* 0xff800000b6077808 */ /* 0x000fe40004000000 */
[----:B------:R-:W-:Y:S02]  /*13d90*/  ISETP.GE.AND P0, PT, R5, R229, PT ;  /* 0x000000e50500720c */ /* 0x000fe40003f06270 */
[----:B------:R-:W-:Y:S02]  /*13da0*/  FMNMX.FTZ R0, R13, R138, !PT ;  /* 0x0000008a0d007209 */ /* 0x000fe40007810000 */
[-C--:B------:R-:W-:Y:S02]  /*13db0*/  ISETP.GE.OR P0, PT, R5, R233.reuse, !P0 ;  /* 0x000000e90500720c */ /* 0x080fe40004706670 */
[----:B------:R-:W-:Y:S02]  /*13dc0*/  FSEL R19, R183, -INF , !P6 ;  /* 0xff800000b7137808 */ /* 0x000fe40007000000 */
[----:B------:R-:W-:Y:S02]  /*13dd0*/  ISETP.GE.OR P1, PT, R4, R233, !P1 ;  /* 0x000000e90400720c */ /* 0x000fe40004f26670 */
[----:B------:R-:W-:Y:S02]  /*13de0*/  FMNMX.FTZ R0, R14, R0, !PT ;  /* 0x000000000e007209 */ /* 0x000fe40007810000 */
[----:B------:R-:W-:Y:S02]  /*13df0*/  FSEL R18, R181, -INF , !P0 ;  /* 0xff800000b5127808 */ /* 0x000fe40004000000 */
[----:B------:R-:W-:Y:S02]  /*13e00*/  FSEL R198, R140, -INF , !P1 ;  /* 0xff8000008cc67808 */ /* 0x000fe40004800000 */
[-C--:B------:R-:W-:Y:S02]  /*13e10*/  ISETP.GE.AND P1, PT, R9, R229.reuse, PT ;  /* 0x000000e50900720c */ /* 0x080fe40003f26270 */
[----:B------:R-:W-:Y:S02]  /*13e20*/  FMNMX.FTZ R0, R19, R0, !PT ;  /* 0x0000000013007209 */ /* 0x000fe40007810000 */
[C---:B------:R-:W-:Y:S02]  /*13e30*/  ISETP.GE.AND P6, PT, R2.reuse, R229, PT ;  /* 0x000000e50200720c */ /* 0x040fe40003fc6270 */
[-C--:B------:R-:W-:Y:S02]  /*13e40*/  ISETP.GE.OR P1, PT, R9, R233.reuse, !P1 ;  /* 0x000000e90900720c */ /* 0x080fe40004f26670 */
[----:B------:R-:W-:Y:S02]  /*13e50*/  ISETP.GE.OR P6, PT, R2, R233, !P6 ;  /* 0x000000e90200720c */ /* 0x000fe400077c6670 */
[----:B------:R-:W-:Y:S02]  /*13e60*/  FMNMX.FTZ R0, R18, R0, !PT ;  /* 0x0000000012007209 */ /* 0x000fe40007810000 */
[----:B------:R-:W-:Y:S02]  /*13e70*/  FSEL R210, R25, -INF , !P1 ;  /* 0xff80000019d27808 */ /* 0x000fe40004800000 */
[----:B------:R-:W-:Y:S02]  /*13e80*/  FSEL R199, R137, -INF , !P6 ;  /* 0xff80000089c77808 */ /* 0x000fe40007000000 */
[----:B------:R-:W-:Y:S02]  /*13e90*/  ISETP.GE.AND P1, PT, R8, R229, PT ;  /* 0x000000e50800720c */ /* 0x000fe40003f26270 */
[----:B------:R-:W-:Y:S02]  /*13ea0*/  FMNMX.FTZ R0, R198, R0, !PT ;  /* 0x00000000c6007209 */ /* 0x000fe40007810000 */
[----:B--2---:R-:W-:Y:S02]  /*13eb0*/  FMNMX.FTZ R135, R135, R6, !PT ;  /* 0x0000000687877209 */ /* 0x004fe40007810000 */
[----:B------:R-:W-:Y:S02]  /*13ec0*/  FSEL R6, R193, -INF , !P2 ;  /* 0xff800000c1067808 */ /* 0x000fe40005000000 */
[----:B------:R-:W-:Y:S01]  /*13ed0*/  ISETP.GE.AND P2, PT, R2, R228, PT ;  /* 0x000000e40200720c */ /* 0x000fe20003f46270 */
[----:B------:R-:W-:Y:S01]  /*13ee0*/  SHFL.BFLY PT, R23, R135, 0x1, 0x1f ;  /* 0x0c201f0087177f89 */ /* 0x000fe200000e0000 */
        /* <DEDUP_REMOVED lines=12> */
[----:B------:R-:W-:Y:S02]  /*13fb0*/  ISETP.GE.OR P0, PT, R5, R232, !P0 ;  /* 0x000000e80500720c */ /* 0x000fe40004706670 */
[----:B------:R-:W-:Y:S02]  /*13fc0*/  FMNMX.FTZ R0, R4, R2, !PT ;  /* 0x0000000204007209 */ /* 0x000fe40007810000 */
[----:B------:R-:W1:Y:S01]  /*13fd0*/  SHFL.BFLY PT, R2, R134, 0x2, 0x1f ;  /* 0x0c401f0086027f89 */ /* 0x000e6200000e0000 */
[----:B------:R-:W-:Y:S02]  /*13fe0*/  FSEL R5, R186, -INF , !P0 ;  /* 0xff800000ba057808 */ /* 0x000fe40004000000 */
[----:B------:R-:W-:Y:S02]  /*13ff0*/  FSEL R211, R176, -INF , !P6 ;  /* 0xff800000b0d37808 */ /* 0x000fe40007000000 */
[----:B------:R-:W-:Y:S02]  /*14000*/  ISETP.GE.AND P1, PT, R9, R228, PT ;  /* 0x000000e40900720c */ /* 0x000fe40003f26270 */
[----:B------:R-:W-:Y:S01]  /*14010*/  FMNMX.FTZ R0, R5, R0, !PT ;  /* 0x0000000005007209 */ /* 0x000fe20007810000 */
[----:B------:R-:W-:Y:S01]  /*14020*/  LDSM.16.MT88.4 R184, [R215+0xa000] ;  /* 0x00a00000d7b8783b */ /* 0x000fe20000004200 */
[----:B------:R-:W-:Y:S02]  /*14030*/  FSEL R236, R177, -INF , !P2 ;  /* 0xff800000b1ec7808 */ /* 0x000fe40005000000 */
[----:B------:R-:W-:Y:S02]  /*14040*/  FMNMX.FTZ R0, R211, R0, !PT ;  /* 0x00000000d3007209 */ /* 0x000fe40007810000 */
[----:B------:R-:W-:Y:S02]  /*14050*/  ISETP.GE.OR P1, PT, R9, R232, !P1 ;  /* 0x000000e80900720c */ /* 0x000fe40004f26670 */
[----:B------:R-:W-:Y:S02]  /*14060*/  ISETP.GE.AND P0, PT, R8, R228, PT ;  /* 0x000000e40800720c */ /* 0x000fe40003f06270 */
[----:B------:R-:W-:Y:S02]  /*14070*/  FSEL R237, R27, -INF , !P1 ;  /* 0xff8000001bed7808 */ /* 0x000fe40004800000 */
[----:B------:R-:W-:Y:S02]  /*14080*/  FMNMX.FTZ R0, R236, R0, !PT ;  /* 0x00000000ec007209 */ /* 0x000fe40007810000 */
[----:B------:R-:W-:Y:S02]  /*14090*/  ISETP.GE.OR P0, PT, R8, R232, !P0 ;  /* 0x000000e80800720c */ /* 0x000fe40004706670 */
[----:B------:R-:W-:Y:S02]  /*140a0*/  FMNMX.FTZ R0, R237, R0, !PT ;  /* 0x00000000ed007209 */ /* 0x000fe40007810000 */
[----:B------:R-:W-:Y:S02]  /*140b0*/  FSEL R140, R26, -INF , !P0 ;  /* 0xff8000001a8c7808 */ /* 0x000fe40004000000 */
[----:B-1----:R-:W-:Y:S02]  /*140c0*/  FMNMX.FTZ R134, R134, R2, !PT ;  /* 0x0000000286867209 */ /* 0x002fe40007810000 */
[----:B------:R-:W-:Y:S02]  /*140d0*/  FMNMX.FTZ R0, R140, R0, !PT ;  /* 0x000000008c007209 */ /* 0x000fe40007810000 */
[----:B------:R-:W-:Y:S01]  /*140e0*/  FMNMX.FTZ R136, R136, R22, !PT ;  /* 0x0000001688887209 */ /* 0x000fe20007810000 */
[----:B------:R-:W1:Y:S01]  /*140f0*/  SHFL.BFLY PT, R8, R134, 0x1, 0x1f ;  /* 0x0c201f0086087f89 */ /* 0x000e6200000e0000 */
[----:B------:R-:W-:Y:S02]  /*14100*/  FMNMX.FTZ R135, R135, R23, !PT ;  /* 0x0000001787877209 */ /* 0x000fe40007810000 */
[C---:B------:R-:W-:Y:S01]  /*14110*/  FSETP.NEU.FTZ.AND P3, PT, R136.reuse, -INF , PT ;  /* 0xff8000008800780b */ /* 0x040fe20003f7d000 */
[----:B------:R-:W-:Y:S01]  /*14120*/  FMUL.FTZ R141, R136, c[0x0][0x23c] ;  /* 0x00008f00888d7a20 */ /* 0x000fe20000410000 */
[C---:B------:R-:W-:Y:S01]  /*14130*/  FSETP.NEU.FTZ.AND P2, PT, R135.reuse, -INF , PT ;  /* 0xff8000008700780b */ /* 0x040fe20003f5d000 */
[----:B------:R-:W-:Y:S02]  /*14140*/  FMUL.FTZ R142, R135, c[0x0][0x23c] ;  /* 0x00008f00878e7a20 */ /* 0x000fe40000410000 */
[----:B------:R-:W2:Y:S01]  /*14150*/  SHFL.BFLY PT, R2, R0, 0x2, 0x1f ;  /* 0x0c401f0000027f89 */ /* 0x000ea200000e0000 */
[----:B------:R-:W-:Y:S02]  /*14160*/  FSEL R141, R141, RZ, P3 ;  /* 0x000000ff8d8d7208 */ /* 0x000fe40001800000 */
[----:B------:R-:W-:Y:S03]  /*14170*/  FSEL R142, R142, RZ, P2 ;  /* 0x000000ff8e8e7208 */ /* 0x000fe60001000000 */
[--C-:B------:R-:W-:Y:S02]  /*14180*/  FFMA.FTZ R10, R10, c[0x0][0x23c], -R141.reuse ;  /* 0x00008f000a0a7a23 */ /* 0x100fe4000001088d */
[--C-:B------:R-:W-:Y:S02]  /*14190*/  FFMA.FTZ R20, R20, c[0x0][0x23c], -R142.reuse ;  /* 0x00008f0014147a23 */ /* 0x100fe4000001088e */
[--C-:B------:R-:W-:Y:S01]  /*141a0*/  FFMA.FTZ R21, R21, c[0x0][0x23c], -R142.reuse ;  /* 0x00008f0015157a23 */ /* 0x100fe2000001088e */
[----:B------:R-:W-:Y:S01]  /*141b0*/  MUFU.EX2 R28, R10 ;  /* 0x0000000a001c7308 */ /* 0x000fe20000000800 */
[--C-:B------:R-:W-:Y:S02]  /*141c0*/  FFMA.FTZ R11, R11, c[0x0][0x23c], -R141.reuse ;  /* 0x00008f000b0b7a23 */ /* 0x100fe4000001088d */
[--C-:B------:R-:W-:Y:S01]  /*141d0*/  FFMA.FTZ R17, R17, c[0x0][0x23c], -R141.reuse ;  /* 0x00008f0011117a23 */ /* 0x100fe2000001088d */
[----:B-1----:R-:W-:Y:S01]  /*141e0*/  FMNMX.FTZ R134, R134, R8, !PT ;  /* 0x0000000886867209 */ /* 0x002fe20007810000 */
[----:B------:R-:W-:Y:S02]  /*141f0*/  FFMA.FTZ R16, R16, c[0x0][0x23c], -R141 ;  /* 0x00008f0010107a23 */ /* 0x000fe4000001088d */
[--C-:B------:R-:W-:Y:S01]  /*14200*/  FFMA.FTZ R12, R12, c[0x0][0x23c], -R142.reuse ;  /* 0x00008f000c0c7a23 */ /* 0x100fe2000001088e */
[C---:B------:R-:W-:Y:S02]  /*14210*/  FSETP.NEU.FTZ.AND P1, PT, R134.reuse, -INF , PT ;  /* 0xff8000008600780b */ /* 0x040fe40003f3d000 */
[----:B------:R-:W-:Y:S01]  /*14220*/  MUFU.EX2 R246, R20 ;  /* 0x0000001400f67308 */ /* 0x000fe20000000800 */
[----:B------:R-:W-:Y:S01]  /*14230*/  FMUL.FTZ R143, R134, c[0x0][0x23c] ;  /* 0x00008f00868f7a20 */ /* 0x000fe20000410000 */
[----:B--2---:R-:W-:Y:S01]  /*14240*/  FMNMX.FTZ R0, R0, R2, !PT ;  /* 0x0000000200007209 */ /* 0x004fe20007810000 */
[----:B------:R-:W-:Y:S03]  /*14250*/  FFMA.FTZ R15, R15, c[0x0][0x23c], -R142 ;  /* 0x00008f000f0f7a23 */ /* 0x000fe6000001088e */
[----:B------:R-:W-:Y:S01]  /*14260*/  FSEL R143, R143, RZ, P1 ;  /* 0x000000ff8f8f7208 */ /* 0x000fe20000800000 */
[----:B------:R-:W1:Y:S03]  /*14270*/  SHFL.BFLY PT, R2, R0, 0x1, 0x1f ;  /* 0x0c201f0000027f89 */ /* 0x000e6600000e0000 */
[----:B------:R2:W3:Y:S01]  /*14280*/  MUFU.EX2 R247, R21 ;  /* 0x0000001500f77308 */ /* 0x0004e20000000800 */
[--C-:B------:R-:W-:Y:S02]  /*14290*/  FFMA.FTZ R13, R13, c[0x0][0x23c], -R143.reuse ;  /* 0x00008f000d0d7a23 */ /* 0x100fe4000001088f */
[--C-:B------:R-:W-:Y:S02]  /*142a0*/  FFMA.FTZ R14, R14, c[0x0][0x23c], -R143.reuse ;  /* 0x00008f000e0e7a23 */ /* 0x100fe4000001088f */
[--C-:B------:R-:W-:Y:S02]  /*142b0*/  FFMA.FTZ R19, R19, c[0x0][0x23c], -R143.reuse ;  /* 0x00008f0013137a23 */ /* 0x100fe4000001088f */
[----:B------:R-:W-:Y:S03]  /*142c0*/  FFMA.FTZ R18, R18, c[0x0][0x23c], -R143 ;  /* 0x00008f0012127a23 */ /* 0x000fe6000001088f */
[----:B------:R-:W-:Y:S10]  /*142d0*/  MUFU.EX2 R252, R11 ;  /* 0x0000000b00fc7308 */ /* 0x000ff40000000800 */
[----:B------:R-:W-:Y:S01]  /*142e0*/  MUFU.EX2 R250, R17 ;  /* 0x0000001100fa7308 */ /* 0x000fe20000000800 */
[----:B-1----:R-:W-:Y:S02]  /*142f0*/  FMNMX.FTZ R137, R0, R2, !PT ;  /* 0x0000000200897209 */ /* 0x002fe40007810000 */
[----:B------:R-:W-:Y:S01]  /*14300*/  FSEL R0, R136, RZ, P3 ;  /* 0x000000ff88007208 */ /* 0x000fe20001800000 */
[----:B--2---:R-:W1:Y:S01]  /*14310*/  LDSM.16.MT88.4 R20, [R213+0xa000] ;  /* 0x00a00000d514783b */ /* 0x004e620000004200 */
[----:B------:R-:W-:Y:S01]  /*14320*/  FSEL R2, R135, RZ, P2 ;  /* 0x000000ff87027208 */ /* 0x000fe20001000000 */
[C---:B------:R-:W-:Y:S01]  /*14330*/  FMUL.FTZ R188, R137.reuse, c[0x0][0x23c] ;  /* 0x00008f0089bc7a20 */ /* 0x040fe20000410000 */
[----:B------:R-:W-:Y:S01]  /*14340*/  FSETP.NEU.FTZ.AND P0, PT, R137, -INF , PT ;  /* 0xff8000008900780b */ /* 0x000fe20003f1d000 */
[----:B------:R-:W-:Y:S02]  /*14350*/  FADD.FTZ R0, -R0, R3 ;  /* 0x0000000300007221 */ /* 0x000fe40000010100 */
[----:B------:R-:W2:Y:S01]  /*14360*/  MUFU.EX2 R251, R16 ;  /* 0x0000001000fb7308 */ /* 0x000ea20000000800 */
[----:B---3--:R-:W-:Y:S01]  /*14370*/  F2FP.PACK_AB R179, R247, R246 ;  /* 0x000000f6f7b3723e */ /* 0x008fe200000000ff */
[----:B------:R-:W-:Y:S01]  /*14380*/  FMUL.FTZ R0, R0, c[0x0][0x23c] ;  /* 0x00008f0000007a20 */ /* 0x000fe20000410000 */
[----:B------:R-:W-:Y:S05]  /*14390*/  FSEL R188, R188, RZ, P0 ;  /* 0x000000ffbcbc7208 */ /* 0x000fea0000000000 */
[--C-:B------:R-:W-:Y:S02]  /*143a0*/  FFMA.FTZ R7, R7, c[0x0][0x23c], -R188.reuse ;  /* 0x00008f0007077a23 */ /* 0x100fe400000108bc */
[----:B------:R3:W4:Y:S01]  /*143b0*/  MUFU.EX2 R133, R0 ;  /* 0x0000000000857308 */ /* 0x0007220000000800 */
[--C-:B------:R-:W-:Y:S02]  /*143c0*/  FFMA.FTZ R6, R6, c[0x0][0x23c], -R188.reuse ;  /* 0x00008f0006067a23 */ /* 0x100fe400000108bc */
[--C-:B------:R-:W-:Y:S02]  /*143d0*/  FFMA.FTZ R4, R4, c[0x0][0x23c], -R188.reuse ;  /* 0x00008f0004047a23 */ /* 0x100fe400000108bc */
[----:B------:R-:W-:Y:S05]  /*143e0*/  FFMA.FTZ R5, R5, c[0x0][0x23c], -R188 ;  /* 0x00008f0005057a23 */ /* 0x000fea00000108bc */
[----:B------:R-:W-:Y:S01]  /*143f0*/  MUFU.EX2 R238, R7 ;  /* 0x0000000700ee7308 */ /* 0x000fe20000000800 */
[----:B--2---:R-:W-:Y:S09]  /*14400*/  F2FP.PACK_AB R178, R251, R250 ;  /* 0x000000fafbb2723e */ /* 0x004ff200000000ff */
[----:B------:R-:W2:Y:S01]  /*14410*/  MUFU.EX2 R239, R6 ;  /* 0x0000000600ef7308 */ /* 0x000ea20000000800 */
[----:B---3--:R-:W-:Y:S01]  /*14420*/  FADD.FTZ R0, -R2, R132 ;  /* 0x0000008402007221 */ /* 0x008fe20000010100 */
[----:B------:R-:W-:Y:S01]  /*14430*/  FSEL R2, R134, RZ, P1 ;  /* 0x000000ff86027208 */ /* 0x000fe20000800000 */
[C---:B----4-:R-:W-:Y:S02]  /*14440*/  FMUL.FTZ R16, R133.reuse, R156 ;  /* 0x0000009c85107220 */ /* 0x050fe40000410000 */
[----:B------:R-:W-:Y:S05]  /*14450*/  FMUL.FTZ R0, R0, c[0x0][0x23c] ;  /* 0x00008f0000007a20 */ /* 0x000fea0000410000 */
[----:B------:R3:W-:Y:S01]  /*14460*/  MUFU.EX2 R240, R4 ;  /* 0x0000000400f07308 */ /* 0x0007e20000000800 */
[C---:B------:R-:W-:Y:S02]  /*14470*/  FMUL.FTZ R17, R133.reuse, R157 ;  /* 0x0000009d85117220 */ /* 0x040fe40000410000 */
[C---:B------:R-:W-:Y:S02]  /*14480*/  FMUL.FTZ R32, R133.reuse, R172 ;  /* 0x000000ac85207220 */ /* 0x040fe40000410000 */
[C---:B------:R-:W-:Y:S02]  /*14490*/  FMUL.FTZ R33, R133.reuse, R173 ;  /* 0x000000ad85217220 */ /* 0x040fe40000410000 */
[C---:B------:R-:W-:Y:S02]  /*144a0*/  FMUL.FTZ R36, R133.reuse, R36 ;  /* 0x0000002485247220 */ /* 0x040fe40000410000 */
[C---:B------:R-:W-:Y:S01]  /*144b0*/  FMUL.FTZ R37, R133.reuse, R37 ;  /* 0x0000002585257220 */ /* 0x040fe20000410000 */
[----:B------:R4:W5:Y:S01]  /*144c0*/  MUFU.EX2 R132, R0 ;  /* 0x0000000000847308 */ /* 0x0009620000000800 */
[C---:B------:R-:W-:Y:S02]  /*144d0*/  FMUL.FTZ R48, R133.reuse, R48 ;  /* 0x0000003085307220 */ /* 0x040fe40000410000 */
[----:B------:R-:W-:Y:S01]  /*144e0*/  FMUL.FTZ R49, R133, R49 ;  /* 0x0000003185317220 */ /* 0x000fe20000410000 */
[----:B--2---:R-:W-:Y:S01]  /*144f0*/  F2FP.PACK_AB R181, R239, R238 ;  /* 0x000000eeefb5723e */ /* 0x004fe200000000ff */
[C---:B------:R-:W-:Y:S02]  /*14500*/  FMUL.FTZ R52, R133.reuse, R52 ;  /* 0x0000003485347220 */ /* 0x040fe40000410000 */
        /* <DEDUP_REMOVED lines=8> */
[----:B------:R-:W-:Y:S01]  /*14590*/  MUFU.EX2 R248, R12 ;  /* 0x0000000c00f87308 */ /* 0x000fe20000000800 */
[C---:B------:R-:W-:Y:S02]  /*145a0*/  FMUL.FTZ R81, R133.reuse, R81 ;  /* 0x0000005185517220 */ /* 0x040fe40000410000 */
[----:B------:R-:W-:Y:S02]  /*145b0*/  FMUL.FTZ R84, R133, R84 ;  /* 0x0000005485547220 */ /* 0x000fe40000410000 */
[----:B----4-:R-:W-:Y:S01]  /*145c0*/  FADD.FTZ R0, -R2, R138 ;  /* 0x0000008a02007221 */ /* 0x010fe20000010100 */
[----:B------:R-:W-:Y:S01]  /*145d0*/  FSEL R2, R137, RZ, P0 ;  /* 0x000000ff89027208 */ /* 0x000fe20000000000 */
[----:B-----5:R-:W-:Y:S01]  /*145e0*/  FMUL.FTZ R6, R132, R146 ;  /* 0x0000009284067220 */ /* 0x020fe20000410000 */
[----:B------:R-:W-:Y:S01]  /*145f0*/  MOV R138, R28 ;  /* 0x0000001c008a7202 */ /* 0x000fe20000000f00 */
[----:B------:R-:W-:Y:S01]  /*14600*/  FMUL.FTZ R0, R0, c[0x0][0x23c] ;  /* 0x00008f0000007a20 */ /* 0x000fe20000410000 */
[----:B------:R-:W3:Y:S01]  /*14610*/  MUFU.EX2 R249, R15 ;  /* 0x0000000f00f97308 */ /* 0x000ee20000000800 */
[----:B------:R-:W-:Y:S01]  /*14620*/  FMUL.FTZ R7, R132, R147 ;  /* 0x0000009384077220 */ /* 0x000fe20000410000 */
[----:B------:R-:W-:Y:S01]  /*14630*/  F2FP.PACK_AB R176, R252, R138 ;  /* 0x0000008afcb0723e */ /* 0x000fe200000000ff */
[C---:B------:R-:W-:Y:S01]  /*14640*/  FMUL.FTZ R34, R132.reuse, R174 ;  /* 0x000000ae84227220 */ /* 0x040fe20000410000 */
[----:B--2---:R-:W-:Y:S01]  /*14650*/  F2FP.PACK_AB R183, R241, R240 ;  /* 0x000000f0f1b7723e */ /* 0x004fe200000000ff */
[----:B------:R-:W-:Y:S01]  /*14660*/  FMUL.FTZ R5, R133, R145 ;  /* 0x0000009185057220 */ /* 0x000fe20000410000 */
[----:B------:R-:W-:Y:S01]  /*14670*/  PLOP3.LUT P0, PT, PT, PT, UP0, 0x80, 0x0 ;  /* 0x000000000000781c */ /* 0x000fe20003f0f008 */
[----:B------:R-:W2:Y:S01]  /*14680*/  LDSM.16.MT88.4 R144, [R218+0xa000] ;  /* 0x00a00000da90783b */ /* 0x000ea20000004200 */
[C---:B------:R-:W-:Y:S02]  /*14690*/  FMUL.FTZ R35, R132.reuse, R175 ;  /* 0x000000af84237220 */ /* 0x040fe40000410000 */
[----:B------:R4:W5:Y:S01]  /*146a0*/  MUFU.EX2 R3, R0 ;  /* 0x0000000000037308 */ /* 0x0009620000000800 */
[C---:B------:R-:W-:Y:S02]  /*146b0*/  FMUL.FTZ R38, R132.reuse, R38 ;  /* 0x0000002684267220 */ /* 0x040fe40000410000 */
[C---:B------:R-:W-:Y:S02]  /*146c0*/  FMUL.FTZ R39, R132.reuse, R39 ;  /* 0x0000002784277220 */ /* 0x040fe40000410000 */
[----:B------:R-:W-:Y:S01]  /*146d0*/  LDSM.16.MT88.4 R172, [R215+0xa800] ;  /* 0x00a80000d7ac783b */ /* 0x000fe20000004200 */
[C---:B------:R-:W-:Y:S02]  /*146e0*/  FMUL.FTZ R50, R132.reuse, R50 ;  /* 0x0000003284327220 */ /* 0x040fe40000410000 */
[C---:B------:R-:W-:Y:S02]  /*146f0*/  FMUL.FTZ R51, R132.reuse, R51 ;  /* 0x0000003384337220 */ /* 0x040fe40000410000 */
[----:B------:R2:W-:Y:S01]  /*14700*/  MUFU.EX2 R242, R13 ;  /* 0x0000000d00f27308 */ /* 0x0005e20000000800 */
[C---:B------:R-:W-:Y:S02]  /*14710*/  FMUL.FTZ R54, R132.reuse, R54 ;  /* 0x0000003684367220 */ /* 0x040fe40000410000 */
[C---:B------:R-:W-:Y:S01]  /*14720*/  FMUL.FTZ R55, R132.reuse, R55 ;  /* 0x0000003784377220 */ /* 0x040fe20000410000 */
[----:B---3--:R-:W-:Y:S01]  /*14730*/  F2FP.PACK_AB R177, R249, R248 ;  /* 0x000000f8f9b1723e */ /* 0x008fe200000000ff */
[C---:B------:R-:W-:Y:S02]  /*14740*/  FMUL.FTZ R66, R132.reuse, R66 ;  /* 0x0000004284427220 */ /* 0x040fe40000410000 */
[C---:B------:R-:W-:Y:S02]  /*14750*/  FMUL.FTZ R67, R132.reuse, R67 ;  /* 0x0000004384437220 */ /* 0x040fe40000410000 */
[C---:B------:R-:W-:Y:S01]  /*14760*/  FMUL.FTZ R70, R132.reuse, R70 ;  /* 0x0000004684467220 */ /* 0x040fe20000410000 */
[----:B------:R-:W3:Y:S01]  /*14770*/  MUFU.EX2 R244, R14 ;  /* 0x0000000e00f47308 */ /* 0x000ee20000000800 */
[-C--:B-1----:R-:W-:Y:S01]  /*14780*/  HMMA.16816.F32 R4, R176, R20.reuse, R4 ;  /* 0x00000014b004723c */ /* 0x082fe20000001804 */
[----:B------:R-:W-:Y:S02]  /*14790*/  FMUL.FTZ R71, R132, R71 ;  /* 0x0000004784477220 */ /* 0x000fe40000410000 */
[----:B----4-:R-:W-:Y:S02]  /*147a0*/  FADD.FTZ R0, -R2, R139 ;  /* 0x0000008b02007221 */ /* 0x010fe40000010100 */
[--C-:B------:R-:W-:Y:S02]  /*147b0*/  FFMA.FTZ R2, R189, c[0x0][0x23c], -R141.reuse ;  /* 0x00008f00bd027a23 */ /* 0x100fe4000001088d */
[----:B------:R-:W-:Y:S02]  /*147c0*/  FMUL.FTZ R0, R0, c[0x0][0x23c] ;  /* 0x00008f0000007a20 */ /* 0x000fe40000410000 */
[----:B------:R1:W-:Y:S03]  /*147d0*/  MUFU.EX2 R209, R2 ;  /* 0x0000000200d17308 */ /* 0x0003e60000000800 */
[C---:B-----5:R-:W-:Y:S02]  /*147e0*/  FMUL.FTZ R8, R3.reuse, R148 ;  /* 0x0000009403087220 */ /* 0x060fe40000410000 */
[C---:B------:R-:W-:Y:S02]  /*147f0*/  FMUL.FTZ R9, R3.reuse, R149 ;  /* 0x0000009503097220 */ /* 0x040fe40000410000 */
[C---:B------:R-:W-:Y:S02]  /*14800*/  FMUL.FTZ R12, R3.reuse, R152 ;  /* 0x00000098030c7220 */ /* 0x040fe40000410000 */
[C---:B--2---:R-:W-:Y:S01]  /*14810*/  FMUL.FTZ R13, R3.reuse, R153 ;  /* 0x00000099030d7220 */ /* 0x044fe20000410000 */
        /* <DEDUP_REMOVED lines=8> */
[C---:B------:R-:W-:Y:S02]  /*148a0*/  FMUL.FTZ R41, R3.reuse, R41 ;  /* 0x0000002903297220 */ /* 0x040fe40000410000 */
[C---:B------:R-:W-:Y:S02]  /*148b0*/  FMUL.FTZ R44, R3.reuse, R44 ;  /* 0x0000002c032c7220 */ /* 0x040fe40000410000 */
[--C-:B-1----:R-:W-:Y:S02]  /*148c0*/  FFMA.FTZ R2, R190, c[0x0][0x23c], -R141.reuse ;  /* 0x00008f00be027a23 */ /* 0x102fe4000001088d */
[C---:B------:R-:W-:Y:S02]  /*148d0*/  FMUL.FTZ R45, R3.reuse, R45 ;  /* 0x0000002d032d7220 */ /* 0x040fe40000410000 */
[C---:B------:R-:W-:Y:S01]  /*148e0*/  FMUL.FTZ R56, R3.reuse, R56 ;  /* 0x0000003803387220 */ /* 0x040fe20000410000 */
[----:B------:R1:W-:Y:S01]  /*148f0*/  MUFU.EX2 R208, R2 ;  /* 0x0000000200d07308 */ /* 0x0003e20000000800 */
[C---:B------:R-:W-:Y:S02]  /*14900*/  FMUL.FTZ R57, R3.reuse, R57 ;  /* 0x0000003903397220 */ /* 0x040fe40000410000 */
[C---:B------:R-:W-:Y:S02]  /*14910*/  FMUL.FTZ R60, R3.reuse, R60 ;  /* 0x0000003c033c7220 */ /* 0x040fe40000410000 */
[C---:B--2---:R-:W-:Y:S02]  /*14920*/  FMUL.FTZ R19, R132.reuse, R159 ;  /* 0x0000009f84137220 */ /* 0x044fe40000410000 */
[C---:B------:R-:W-:Y:S02]  /*14930*/  FMUL.FTZ R61, R3.reuse, R61 ;  /* 0x0000003d033d7220 */ /* 0x040fe40000410000 */
[C---:B------:R-:W-:Y:S01]  /*14940*/  FMUL.FTZ R72, R3.reuse, R72 ;  /* 0x0000004803487220 */ /* 0x040fe20000410000 */
[----:B------:R-:W2:Y:S01]  /*14950*/  MUFU.EX2 R0, R0 ;  /* 0x0000000000007308 */ /* 0x000ea20000000800 */
[C---:B------:R-:W-:Y:S02]  /*14960*/  FMUL.FTZ R73, R3.reuse, R73 ;  /* 0x0000004903497220 */ /* 0x040fe40000410000 */
[----:B------:R-:W-:Y:S01]  /*14970*/  FMUL.FTZ R76, R3, R76 ;  /* 0x0000004c034c7220 */ /* 0x000fe20000410000 */
[----:B---3--:R-:W-:Y:S01]  /*14980*/  F2FP.PACK_AB R182, R245, R243 ;  /* 0x000000f3f5b6723e */ /* 0x008fe200000000ff */
[C---:B------:R-:W-:Y:S02]  /*14990*/  FMUL.FTZ R18, R132.reuse, R158 ;  /* 0x0000009e84127220 */ /* 0x040fe40000410000 */
[----:B------:R-:W-:Y:S01]  /*149a0*/  LDSM.16.MT88.4 R156, [R213+0xa800] ;  /* 0x00a80000d59c783b */ /* 0x000fe20000004200 */
[----:B------:R-:W-:Y:S02]  /*149b0*/  FMUL.FTZ R77, R3, R77 ;  /* 0x0000004d034d7220 */ /* 0x000fe40000410000 */
[C---:B------:R-:W-:Y:S02]  /*149c0*/  FMUL.FTZ R82, R132.reuse, R82 ;  /* 0x0000005284527220 */ /* 0x040fe40000410000 */
[C---:B------:R-:W-:Y:S02]  /*149d0*/  FMUL.FTZ R83, R132.reuse, R83 ;  /* 0x0000005384537220 */ /* 0x040fe40000410000 */
[--C-:B-1----:R-:W-:Y:S02]  /*149e0*/  FFMA.FTZ R2, R191, c[0x0][0x23c], -R142.reuse ;  /* 0x00008f00bf027a23 */ /* 0x102fe4000001088e */
[----:B------:R-:W-:Y:S02]  /*149f0*/  FMUL.FTZ R85, R133, R85 ;  /* 0x0000005585557220 */ /* 0x000fe40000410000 */
[----:B------:R1:W-:Y:S01]  /*14a00*/  MUFU.EX2 R207, R2 ;  /* 0x0000000200cf7308 */ /* 0x0003e20000000800 */
[C---:B------:R-:W-:Y:S02]  /*14a10*/  FMUL.FTZ R86, R132.reuse, R86 ;  /* 0x0000005684567220 */ /* 0x040fe40000410000 */
[----:B------:R-:W-:Y:S02]  /*14a20*/  FMUL.FTZ R87, R132, R87 ;  /* 0x0000005784577220 */ /* 0x000fe40000410000 */
        /* <DEDUP_REMOVED lines=12> */
[--C-:B-1----:R-:W-:Y:S03]  /*14af0*/  FFMA.FTZ R2, R192, c[0x0][0x23c], -R142.reuse ;  /* 0x00008f00c0027a23 */ /* 0x102fe6000001088e */
[----:B------:R-:W-:Y:S01]  /*14b00*/  FMUL.FTZ R21, R133, R161 ;  /* 0x000000a185157220 */ /* 0x000fe20000410000 */
[----:B------:R1:W3:Y:S01]  /*14b10*/  MUFU.EX2 R206, R2 ;  /* 0x0000000200ce7308 */ /* 0x0002e20000000800 */
        /* <DEDUP_REMOVED lines=12> */
[--C-:B-1----:R-:W-:Y:S02]  /*14be0*/  FFMA.FTZ R2, R195, c[0x0][0x23c], -R141.reuse ;  /* 0x00008f00c3027a23 */ /* 0x102fe4000001088d */
[----:B------:R-:W-:Y:S02]  /*14bf0*/  FFMA.FTZ R141, R194, c[0x0][0x23c], -R141 ;  /* 0x00008f00c28d7a23 */ /* 0x000fe4000001088d */
[----:B------:R1:W-:Y:S01]  /*14c00*/  MUFU.EX2 R205, R2 ;  /* 0x0000000200cd7308 */ /* 0x0003e20000000800 */
[C---:B------:R-:W-:Y:S01]  /*14c10*/  HMMA.16816.F32 R24, R180.reuse, R184, R24 ;  /* 0x000000b8b418723c */ /* 0x040fe20000001818 */
[C---:B------:R-:W-:Y:S03]  /*14c20*/  FMUL.FTZ R63, R0.reuse, R63 ;  /* 0x0000003f003f7220 */ /* 0x040fe60000410000 */
[C---:B------:R-:W-:Y:S02]  /*14c30*/  FMUL.FTZ R74, R0.reuse, R74 ;  /* 0x0000004a004a7220 */ /* 0x040fe40000410000 */
[C---:B------:R-:W-:Y:S02]  /*14c40*/  FMUL.FTZ R75, R0.reuse, R75 ;  /* 0x0000004b004b7220 */ /* 0x040fe40000410000 */
[-C--:B------:R-:W-:Y:S01]  /*14c50*/  HMMA.16816.F32 R28, R180, R186.reuse, R28 ;  /* 0x000000bab41c723c */ /* 0x080fe2000000181c */
[C---:B------:R-:W-:Y:S01]  /*14c60*/  FMUL.FTZ R78, R0.reuse, R78 ;  /* 0x0000004e004e7220 */ /* 0x040fe20000410000 */
[----:B------:R3:W4:Y:S02]  /*14c70*/  MUFU.EX2 R204, R141 ;  /* 0x0000008d00cc7308 */ /* 0x0007240000000800 */
[C---:B------:R-:W-:Y:S02]  /*14c80*/  FMUL.FTZ R79, R0.reuse, R79 ;  /* 0x0000004f004f7220 */ /* 0x040fe40000410000 */
[----:B------:R-:W-:Y:S02]  /*14c90*/  FMUL.FTZ R89, R3, R89 ;  /* 0x0000005903597220 */ /* 0x000fe40000410000 */
[C---:B------:R-:W-:Y:S01]  /*14ca0*/  HMMA.16816.F32 R32, R176.reuse, R186, R32 ;  /* 0x000000bab020723c */ /* 0x040fe20000001820 */
[----:B------:R-:W-:Y:S03]  /*14cb0*/  LDSM.16.MT88.4 R184, [R217+0xa800] ;  /* 0x00a80000d9b8783b */ /* 0x000fe60000004200 */
[C---:B------:R-:W-:Y:S02]  /*14cc0*/  FMUL.FTZ R90, R0.reuse, R90 ;  /* 0x0000005a005a7220 */ /* 0x040fe40000410000 */
[C---:B------:R-:W-:Y:S02]  /*14cd0*/  FMUL.FTZ R91, R0.reuse, R91 ;  /* 0x0000005b005b7220 */ /* 0x040fe40000410000 */
[-C--:B------:R-:W-:Y:S01]  /*14ce0*/  HMMA.16816.F32 R36, R176, R144.reuse, R36 ;  /* 0x00000090b024723c */ /* 0x080fe20000001824 */
[--C-:B-1----:R-:W-:Y:S03]  /*14cf0*/  FFMA.FTZ R2, R197, c[0x0][0x23c], -R142.reuse ;  /* 0x00008f00c5027a23 */ /* 0x102fe6000001088e */
[C---:B------:R-:W-:Y:S01]  /*14d00*/  FMUL.FTZ R92, R3.reuse, R92 ;  /* 0x0000005c035c7220 */ /* 0x040fe20000410000 */
[----:B------:R1:W-:Y:S01]  /*14d10*/  MUFU.EX2 R203, R2 ;  /* 0x0000000200cb7308 */ /* 0x0003e20000000800 */
[----:B------:R-:W-:Y:S02]  /*14d20*/  FMUL.FTZ R93, R3, R93 ;  /* 0x0000005d035d7220 */ /* 0x000fe40000410000 */
[C---:B------:R-:W-:Y:S01]  /*14d30*/  HMMA.16816.F32 R40, R180.reuse, R144, R40 ;  /* 0x00000090b428723c */ /* 0x040fe20000001828 */
[C---:B------:R-:W-:Y:S03]  /*14d40*/  FMUL.FTZ R94, R0.reuse, R94 ;  /* 0x0000005e005e7220 */ /* 0x040fe60000410000 */
[----:B------:R-:W-:Y:S01]  /*14d50*/  FMUL.FTZ R95, R0, R95 ;  /* 0x0000005f005f7220 */ /* 0x000fe20000410000 */
[----:B---3--:R-:W-:Y:S01]  /*14d60*/  F2FP.PACK_AB R141, R206, R207 ;  /* 0x000000cfce8d723e */ /* 0x008fe200000000ff */
[C---:B------:R-:W-:Y:S02]  /*14d70*/  FMUL.FTZ R96, R133.reuse, R96 ;  /* 0x0000006085607220 */ /* 0x040fe40000410000 */
[-C--:B------:R-:W-:Y:S01]  /*14d80*/  HMMA.16816.F32 R44, R180, R146.reuse, R44 ;  /* 0x00000092b42c723c */ /* 0x080fe2000000182c */
[----:B------:R-:W-:Y:S03]  /*14d90*/  FMUL.FTZ R97, R133, R97 ;  /* 0x0000006185617220 */ /* 0x000fe60000410000 */
[C---:B------:R-:W-:Y:S02]  /*14da0*/  FMUL.FTZ R98, R132.reuse, R98 ;  /* 0x0000006284627220 */ /* 0x040fe40000410000 */
[----:B------:R-:W-:Y:S02]  /*14db0*/  FMUL.FTZ R99, R132, R99 ;  /* 0x0000006384637220 */ /* 0x000fe40000410000 */
[C---:B------:R-:W-:Y:S01]  /*14dc0*/  HMMA.16816.F32 R48, R176.reuse, R146, R48 ;  /* 0x00000092b030723c */ /* 0x040fe20000001830 */
[----:B------:R-:W3:Y:S03]  /*14dd0*/  LDSM.16.MT88.4 R144, [R213+0xb000] ;  /* 0x00b00000d590783b */ /* 0x000ee60000004200 */
[C---:B------:R-:W-:Y:S02]  /*14de0*/  FMUL.FTZ R104, R3.reuse, R104 ;  /* 0x0000006803687220 */ /* 0x040fe40000410000 */
[--C-:B-1----:R-:W-:Y:S02]  /*14df0*/  FFMA.FTZ R2, R198, c[0x0][0x23c], -R143.reuse ;  /* 0x00008f00c6027a23 */ /* 0x102fe4000001088f */
[-C--:B--2---:R-:W-:Y:S01]  /*14e00*/  HMMA.16816.F32 R52, R176, R148.reuse, R52 ;  /* 0x00000094b034723c */ /* 0x084fe20000001834 */
[C---:B------:R-:W-:Y:S01]  /*14e10*/  FMUL.FTZ R105, R3.reuse, R105 ;  /* 0x0000006903697220 */ /* 0x040fe20000410000 */
[----:B------:R1:W-:Y:S02]  /*14e20*/  MUFU.EX2 R201, R2 ;  /* 0x0000000200c97308 */ /* 0x0003e40000000800 */
        /* <DEDUP_REMOVED lines=11> */
[----:B------:R-:W2:Y:S03]  /*14ee0*/  LDSM.16.MT88.4 R148, [R215+0xb000] ;  /* 0x00b00000d794783b */ /* 0x000ea60000004200 */
[--C-:B-1----:R-:W-:Y:S02]  /*14ef0*/  FFMA.FTZ R2, R199, c[0x0][0x23c], -R143.reuse ;  /* 0x00008f00c7027a23 */ /* 0x102fe4000001088f */
[C---:B------:R-:W-:Y:S02]  /*14f00*/  FMUL.FTZ R122, R0.reuse, R122 ;  /* 0x0000007a007a7220 */ /* 0x040fe40000410000 */
[----:B------:R1:W-:Y:S01]  /*14f10*/  MUFU.EX2 R200, R2 ;  /* 0x0000000200c87308 */ /* 0x0003e20000000800 */
[-C--:B---3--:R-:W-:Y:S03]  /*14f20*/  HMMA.16816.F32 R68, R176, R144.reuse, R68 ;  /* 0x00000090b044723c */ /* 0x088fe60000001844 */
[C---:B------:R-:W-:Y:S02]  /*14f30*/  FMUL.FTZ R123, R0.reuse, R123 ;  /* 0x0000007b007b7220 */ /* 0x040fe40000410000 */
[C---:B------:R-:W-:Y:S02]  /*14f40*/  FMUL.FTZ R124, R3.reuse, R124 ;  /* 0x0000007c037c7220 */ /* 0x040fe40000410000 */
[----:B------:R-:W-:Y:S01]  /*14f50*/  FMUL.FTZ R125, R3, R125 ;  /* 0x0000007d037d7220 */ /* 0x000fe20000410000 */
[C---:B------:R-:W-:Y:S01]  /*14f60*/  HMMA.16816.F32 R72, R180.reuse, R144, R72 ;  /* 0x00000090b448723c */ /* 0x040fe20000001848 */
[C---:B------:R-:W-:Y:S03]  /*14f70*/  FMUL.FTZ R126, R0.reuse, R126 ;  /* 0x0000007e007e7220 */ /* 0x040fe60000410000 */
[----:B------:R-:W-:Y:S02]  /*14f80*/  FMUL.FTZ R127, R0, R127 ;  /* 0x0000007f007f7220 */ /* 0x000fe40000410000 */
[----:B------:R-:W-:Y:S02]  /*14f90*/  FFMA.FTZ R142, R196, c[0x0][0x23c], -R142 ;  /* 0x00008f00c48e7a23 */ /* 0x000fe4000001088e */
[-C--:B------:R-:W-:Y:S01]  /*14fa0*/  HMMA.16816.F32 R76, R180, R146.reuse, R76 ;  /* 0x00000092b44c723c */ /* 0x080fe2000000184c */
[C---:B------:R-:W-:Y:S01]  /*14fb0*/  FMUL.FTZ R100, R133.reuse, R100 ;  /* 0x0000006485647220 */ /* 0x040fe20000410000 */
[----:B------:R4:W3:Y:S02]  /*14fc0*/  MUFU.EX2 R202, R142 ;  /* 0x0000008e00ca7308 */ /* 0x0008e40000000800 */
[----:B------:R-:W-:Y:S02]  /*14fd0*/  FMUL.FTZ R101, R133, R101 ;  /* 0x0000006585657220 */ /* 0x000fe40000410000 */
[----:B------:R-:W-:Y:S02]  /*14fe0*/  FMUL.FTZ R102, R132, R102 ;  /* 0x0000006684667220 */ /* 0x000fe40000410000 */
[C---:B------:R-:W-:Y:S01]  /*14ff0*/  HMMA.16816.F32 R80, R176.reuse, R146, R80 ;  /* 0x00000092b050723c */ /* 0x040fe20000001850 */
[--C-:B-1----:R-:W-:Y:S01]  /*15000*/  FFMA.FTZ R2, R210, c[0x0][0x23c], -R143.reuse ;  /* 0x00008f00d2027a23 */ /* 0x102fe2000001088f */
[----:B------:R-:W1:Y:S02]  /*15010*/  LDSM.16.MT88.4 R144, [R218+0xb000] ;  /* 0x00b00000da90783b */ /* 0x000e640000004200 */
[----:B------:R-:W-:Y:S01]  /*15020*/  FFMA.FTZ R143, R193, c[0x0][0x23c], -R143 ;  /* 0x00008f00c18f7a23 */ /* 0x000fe2000001088f */
[----:B------:R5:W-:Y:S01]  /*15030*/  MUFU.EX2 R199, R2 ;  /* 0x0000000200c77308 */ /* 0x000be20000000800 */
[C---:B------:R-:W-:Y:S02]  /*15040*/  FMUL.FTZ R103, R132.reuse, R103 ;  /* 0x0000006784677220 */ /* 0x040fe40000410000 */
[-C--:B--2---:R-:W-:Y:S01]  /*15050*/  HMMA.16816.F32 R84, R176, R148.reuse, R84 ;  /* 0x00000094b054723c */ /* 0x084fe20000001854 */
[C---:B------:R-:W-:Y:S01]  /*15060*/  FMUL.FTZ R112, R133.reuse, R112 ;  /* 0x0000007085707220 */ /* 0x040fe20000410000 */
[----:B------:R-:W2:Y:S02]  /*15070*/  LDL.LU R210, [R1] ;  /* 0x0000000001d27983 */ /* 0x000ea40000300800 */
[C---:B------:R-:W-:Y:S02]  /*15080*/  FMUL.FTZ R113, R133.reuse, R113 ;  /* 0x0000007185717220 */ /* 0x040fe40000410000 */
[----:B------:R-:W-:Y:S01]  /*15090*/  LDSM.16.MT88.4 R192, [R215+0xb800] ;  /* 0x00b80000d7c0783b */ /* 0x000fe20000004200 */
[----:B------:R3:W1:Y:S01]  /*150a0*/  MUFU.EX2 R198, R143 ;  /* 0x0000008f00c67308 */ /* 0x0006620000000800 */
[C---:B------:R-:W-:Y:S01]  /*150b0*/  HMMA.16816.F32 R88, R180.reuse, R148, R88 ;  /* 0x00000094b458723c */ /* 0x040fe20000001858 */
[----:B------:R-:W-:Y:S03]  /*150c0*/  FMUL.FTZ R114, R132, R114 ;  /* 0x0000007284727220 */ /* 0x000fe60000410000 */
[----:B----4-:R-:W-:Y:S01]  /*150d0*/  F2FP.PACK_AB R142, R204, R205 ;  /* 0x000000cdcc8e723e */ /* 0x010fe200000000ff */
[C---:B------:R-:W-:Y:S02]  /*150e0*/  FMUL.FTZ R115, R132.reuse, R115 ;  /* 0x0000007384737220 */ /* 0x040fe40000410000 */
[C---:B------:R-:W-:Y:S01]  /*150f0*/  FMUL.FTZ R116, R133.reuse, R116 ;  /* 0x0000007485747220 */ /* 0x040fe20000410000 */
[-C--:B------:R-:W-:Y:S01]  /*15100*/  HMMA.16816.F32 R92, R180, R150.reuse, R92 ;  /* 0x00000096b45c723c */ /* 0x080fe2000000185c */
[----:B------:R-:W-:Y:S03]  /*15110*/  FMUL.FTZ R117, R133, R117 ;  /* 0x0000007585757220 */ /* 0x000fe60000410000 */
[C---:B------:R-:W-:Y:S02]  /*15120*/  FMUL.FTZ R118, R132.reuse, R118 ;  /* 0x0000007684767220 */ /* 0x040fe40000410000 */
[--C-:B-----5:R-:W-:Y:S02]  /*15130*/  FFMA.FTZ R2, R211, c[0x0][0x23c], -R188.reuse ;  /* 0x00008f00d3027a23 */ /* 0x120fe400000108bc */
[C---:B------:R-:W-:Y:S01]  /*15140*/  HMMA.16816.F32 R96, R176.reuse, R150, R96 ;  /* 0x00000096b060723c */ /* 0x040fe20000001860 */
[----:B------:R-:W4:Y:S01]  /*15150*/  LDL.LU R211, [R1+0x4] ;  /* 0x0000040001d37983 */ /* 0x000f220000300800 */
[----:B------:R5:W-:Y:S02]  /*15160*/  MUFU.EX2 R197, R2 ;  /* 0x0000000200c57308 */ /* 0x000be40000000800 */
[----:B------:R-:W-:Y:S01]  /*15170*/  FMUL.FTZ R119, R132, R119 ;  /* 0x0000007784777220 */ /* 0x000fe20000410000 */
[----:B------:R-:W5:Y:S01]  /*15180*/  LDSM.16.MT88.4 R148, [R217+0xb000] ;  /* 0x00b00000d994783b */ /* 0x000f620000004200 */
[C---:B------:R-:W-:Y:S01]  /*15190*/  FMUL.FTZ R128, R133.reuse, R128 ;  /* 0x0000008085807220 */ /* 0x040fe20000410000 */
[----:B---3--:R-:W-:Y:S01]  /*151a0*/  F2FP.PACK_AB R143, R202, R203 ;  /* 0x000000cbca8f723e */ /* 0x008fe200000000ff */
[----:B------:R-:W-:Y:S01]  /*151b0*/  FMUL.FTZ R129, R133, R129 ;  /* 0x0000008185817220 */ /* 0x000fe20000410000 */
[-C--:B-1----:R-:W-:Y:S03]  /*151c0*/  HMMA.16816.F32 R100, R176, R144.reuse, R100 ;  /* 0x00000090b064723c */ /* 0x082fe60000001864 */
[C---:B------:R-:W-:Y:S02]  /*151d0*/  FMUL.FTZ R130, R132.reuse, R130 ;  /* 0x0000008284827220 */ /* 0x040fe40000410000 */
[----:B------:R-:W-:Y:S03]  /*151e0*/  FMUL.FTZ R131, R132, R131 ;  /* 0x0000008384837220 */ /* 0x000fe60000410000 */
[C---:B------:R-:W-:Y:S08]  /*151f0*/  HMMA.16816.F32 R104, R180.reuse, R144, R104 ;  /* 0x00000090b468723c */ /* 0x040ff00000001868 */
[-C--:B------:R-:W-:Y:S01]  /*15200*/  HMMA.16816.F32 R108, R180, R146.reuse, R108 ;  /* 0x00000092b46c723c */ /* 0x080fe2000000186c */
[--C-:B-----5:R-:W-:Y:S02]  /*15210*/  FFMA.FTZ R2, R236, c[0x0][0x23c], -R188.reuse ;  /* 0x00008f00ec027a23 */ /* 0x120fe400000108bc */
[----:B------:R-:W3:Y:S02]  /*15220*/  LDL.LU R236, [R1+0x8] ;  /* 0x0000080001ec7983 */ /* 0x000ee40000300800 */
[----:B------:R1:W5:Y:S03]  /*15230*/  MUFU.EX2 R196, R2 ;  /* 0x0000000200c47308 */ /* 0x0003660000000800 */
[C---:B------:R-:W-:Y:S08]  /*15240*/  HMMA.16816.F32 R112, R176.reuse, R146, R112 ;  /* 0x00000092b070723c */ /* 0x040ff00000001870 */
[-C--:B------:R-:W-:Y:S08]  /*15250*/  HMMA.16816.F32 R116, R176, R148.reuse, R116 ;  /* 0x00000094b074723c */ /* 0x080ff00000001874 */
[C---:B------:R-:W-:Y:S01]  /*15260*/  HMMA.16816.F32 R120, R180.reuse, R148, R120 ;  /* 0x00000094b478723c */ /* 0x040fe20000001878 */
[--C-:B-1----:R-:W-:Y:S02]  /*15270*/  FFMA.FTZ R2, R237, c[0x0][0x23c], -R188.reuse ;  /* 0x00008f00ed027a23 */ /* 0x102fe400000108bc */
[----:B------:R-:W3:Y:S01]  /*15280*/  LDL.LU R237, [R1+0xc] ;  /* 0x00000c0001ed7983 */ /* 0x000ee20000300800 */
[----:B------:R-:W-:Y:S04]  /*15290*/  FFMA.FTZ R188, R140, c[0x0][0x23c], -R188 ;  /* 0x00008f008cbc7a23 */ /* 0x000fe800000108bc */
[-C--:B------:R-:W-:Y:S01]  /*152a0*/  HMMA.16816.F32 R124, R180, R150.reuse, R124 ;  /* 0x00000096b47c723c */ /* 0x080fe2000000187c */
[----:B------:R1:W-:Y:S01]  /*152b0*/  MUFU.EX2 R139, R2 ;  /* 0x00000002008b7308 */ /* 0x0003e20000000800 */
[----:B------:R-:W1:Y:S02]  /*152c0*/  LDSM.16.MT88.4 R180, [R218+0xa800] ;  /* 0x00a80000dab4783b */ /* 0x000e640000004200 */
[----:B------:R-:W-:Y:S04]  /*152d0*/  F2FP.PACK_AB R140, R208, R209 ;  /* 0x000000d1d08c723e */ /* 0x000fe800000000ff */
[----:B------:R-:W-:Y:S07]  /*152e0*/  HMMA.16816.F32 R128, R176, R150, R128 ;  /* 0x00000096b080723c */ /* 0x000fee0000001880 */
[----:B------:R-:W-:Y:S01]  /*152f0*/  F2FP.PACK_AB R176, R200, R201 ;  /* 0x000000c9c8b0723e */ /* 0x000fe200000000ff */
[-C--:B------:R-:W-:Y:S01]  /*15300*/  HMMA.16816.F32 R144, R140, R156.reuse, R4 ;  /* 0x0000009c8c90723c */ /* 0x080fe20000001804 */
[----:B------:R-:W-:Y:S01]  /*15310*/  F2FP.PACK_AB R178, R198, R199 ;  /* 0x000000c7c6b2723e */ /* 0x000fe200000000ff */
[----:B------:R-:W-:Y:S02]  /*15320*/  LDSM.16.MT88.4 R4, [R218+0xb800] ;  /* 0x00b80000da04783b */ /* 0x000fe40000004200 */
[----:B-----5:R-:W-:Y:S02]  /*15330*/  F2FP.PACK_AB R177, R196, R197 ;  /* 0x000000c5c4b1723e */ /* 0x020fe400000000ff */
[----:B-1----:R-:W-:Y:S02]  /*15340*/  MOV R2, R138 ;  /* 0x0000008a00027202 */ /* 0x002fe40000000f00 */
[----:B------:R-:W1:Y:S04]  /*15350*/  MUFU.EX2 R138, R188 ;  /* 0x000000bc008a7308 */ /* 0x000e680000000800 */
[----:B-1----:R-:W-:Y:S01]  /*15360*/  F2FP.PACK_AB R179, R138, R139 ;  /* 0x0000008b8ab3723e */ /* 0x002fe200000000ff */
[----:B------:R-:W1:Y:S06]  /*15370*/  LDSM.16.MT88.4 R188, [R213+0xb800] ;  /* 0x00b80000d5bc783b */ /* 0x000e6c0000004200 */
[C---:B------:R-:W-:Y:S02]  /*15380*/  HMMA.16816.F32 R148, R176.reuse, R156, R8 ;  /* 0x0000009cb094723c */ /* 0x040fe40000001808 */
[----:B------:R-:W5:Y:S06]  /*15390*/  LDSM.16.MT88.4 R8, [R217+0xb800] ;  /* 0x00b80000d908783b */ /* 0x000f6c0000004200 */
        /* <DEDUP_REMOVED lines=19> */
[----:B--2---:R-:W-:Y:S07]  /*154d0*/  FFMA.FTZ R0, R0, R210, R238 ;  /* 0x000000d200007223 */ /* 0x004fee00000100ee */
[C---:B------:R-:W-:Y:S08]  /*154e0*/  HMMA.16816.F32 R88, R176.reuse, R192, R88 ;  /* 0x000000c0b058723c */ /* 0x040ff00000001858 */
[-C--:B------:R-:W-:Y:S08]  /*154f0*/  HMMA.16816.F32 R92, R176, R194.reuse, R92 ;  /* 0x000000c2b05c723c */ /* 0x080ff0000000185c */
        /* <DEDUP_REMOVED lines=11> */
[----:B---3--:R-:W-:Y:S02]  /*155b0*/  FFMA.FTZ R132, R132, R236, R248 ;  /* 0x000000ec84847223 */ /* 0x008fe400000100f8 */
[----:B------:R-:W-:Y:S02]  /*155c0*/  FADD.FTZ R0, R241, R4 ;  /* 0x00000004f1007221 */ /* 0x000fe40000010000 */
        /* <DEDUP_REMOVED lines=36> */
.L_x_2158:
        /* <DEDUP_REMOVED lines=437> */
.L_x_2163:
[----:B---34-:R-:W-:Y:S05]  /*17360*/  BSYNC B0 ;  /* 0x0000000000007941 */ /* 0x018fea0003800000 */
.L_x_2162:
        /* <DEDUP_REMOVED lines=31> */
.L_x_2165:
[----:B---3--:R-:W-:Y:S05]  /*17560*/  BSYNC B0 ;  /* 0x0000000000007941 */ /* 0x008fea0003800000 */
.L_x_2164:
        /* <DEDUP_REMOVED lines=18> */
.L_x_2167:
[----:B------:R-:W-:Y:S05]  /*17690*/  BSYNC B0 ;  /* 0x0000000000007941 */ /* 0x000fea0003800000 */
.L_x_2166:
        /* <DEDUP_REMOVED lines=18> */
.L_x_2169:
[----:B------:R-:W-:Y:S05]  /*177c0*/  BSYNC B0 ;  /* 0x0000000000007941 */ /* 0x000fea0003800000 */
.L_x_2168:
        /* <DEDUP_REMOVED lines=18> */
.L_x_2171:
[----:B------:R-:W-:Y:S05]  /*178f0*/  BSYNC B0 ;  /* 0x0000000000007941 */ /* 0x000fea0003800000 */
.L_x_2170:
        /* <DEDUP_REMOVED lines=18> */
.L_x_2173:
[----:B------:R-:W-:Y:S05]  /*17a20*/  BSYNC B0 ;  /* 0x0000000000007941 */ /* 0x000fea0003800000 */
.L_x_2172:
        /* <DEDUP_REMOVED lines=18> */
.L_x_2175:
[----:B------:R-:W-:Y:S05]  /*17b50*/  BSYNC B0 ;  /* 0x0000000000007941 */ /* 0x000fea0003800000 */
.L_x_2174:
        /* <DEDUP_REMOVED lines=18> */
.L_x_2177:
[----:B------:R-:W-:Y:S05]  /*17c80*/  BSYNC B0 ;  /* 0x0000000000007941 */ /* 0x000fea0003800000 */
.L_x_2176:
        /* <DEDUP_REMOVED lines=19> */
.L_x_2178:
        /* <DEDUP_REMOVED lines=12> */
.L_x_2408:


//--------------------- .text._ZN5flash16flash_fwd_kernelI23Flash_fwd_kernel_traitsILi128ELi128ELi32ELi4ELb0ELb0EN7cutlass6half_tE19Flash_kernel_traitsILi128ELi128ELi32ELi4ES3_EELb1ELb0ELb1ELb1ELb0ELb0ELb0ELb1EEEvNS_16Flash_fwd_paramsE --------------------------
	.section	.text._ZN5flash16flash_fwd_kernelI23Flash_fwd_kernel_traitsILi128ELi128ELi32ELi4ELb0ELb0EN7cutlass6half_tE19Flash_kernel_traitsILi128ELi128ELi32ELi4ES3_EELb1ELb0ELb1ELb1ELb0ELb0ELb0ELb1EEEvNS_16Flash_fwd_paramsE,"ax",@progbits
	.sectioninfo	@"SHI_REGISTERS=255"
	.align	128
        .global         _ZN5flash16flash_fwd_kernelI23Flash_fwd_kernel_traitsILi128ELi128ELi32ELi4ELb0ELb0EN7cutlass6half_tE19Flash_kernel_traitsILi128ELi128ELi32ELi4ES3_EELb1ELb0ELb1ELb1ELb0ELb0ELb0ELb1EEEvNS_16Flash_fwd_paramsE
        .type           _ZN5flash16flash_fwd_kernelI23Flash_fwd_kernel_traitsILi128ELi128ELi32ELi4ELb0ELb0EN7cutlass6half_tE19Flash_kernel_traitsILi128ELi128ELi32ELi4ES3_EELb1ELb0ELb1ELb1ELb0ELb0ELb0ELb1EEEvNS_16Flash_fwd_paramsE,@function
        .size           _ZN5flash16flash_fwd_kernelI23Flash_fwd_kernel_traitsILi128ELi128ELi32ELi4ELb0ELb0EN7cutlass6half_tE19Flash_kernel_traitsILi128ELi128ELi32ELi4ES3_EELb1ELb0ELb1ELb1ELb0ELb0ELb0ELb1EEEvNS_16Flash_fwd_paramsE,(.L_x_2371 - _ZN5flash16flash_fwd_kernelI23Flash_fwd_kernel_traitsILi128ELi128ELi32ELi4ELb0ELb0EN7cutlass6half_tE19Flash_kernel_traitsILi128ELi128ELi32ELi4ES3_EELb1ELb0ELb1ELb1ELb0ELb0ELb0ELb1EEEvNS_16Flash_fwd_paramsE)
        .other          _ZN5flash16flash_fwd_kernelI23Flash_fwd_kernel_traitsILi128ELi128ELi32ELi4ELb0ELb0EN7cutlass6half_tE19Flash_kernel_traitsILi128ELi128ELi32ELi4ES3_EELb1ELb0ELb1ELb1ELb0ELb0ELb0ELb1EEEvNS_16Flash_fwd_paramsE,@"STO_CUDA_ENTRY STV_DEFAULT"
_ZN5flash16flash_fwd_kernelI23Flash_fwd_kernel_traitsILi128ELi128ELi32ELi4ELb0ELb0EN7cutlass6half_tE19Flash_kernel_traitsILi128ELi128ELi32ELi4ES3_EELb1ELb0ELb1ELb1ELb0ELb0ELb0ELb1EEEvNS_16Flash_fwd_paramsE:
.text._ZN5flash16flash_fwd_kernelI23Flash_fwd_kernel_traitsILi128ELi128ELi32ELi4ELb0ELb0EN7cutlass6half_tE19Flash_kernel_traitsILi128ELi128ELi32ELi4ES3_EELb1ELb0ELb1ELb1ELb0ELb0ELb0ELb1EEEvNS_16Flash_fwd_paramsE:
[----:B------:R-:W-:Y:S02]  /*0000*/  MOV R1, c[0x0][0x28] ;  /* 0x00000a0000017a02 */ /* 0x000fe40000000f00 */
[----:B------:R-:W-:Y:S01]  /*0010*/  ULDC.64 UR4, c[0x0][0x40] ;  /* 0x0000100000047ab9 */ /* 0x000fe20000000a00 */
[----:B------:R-:W-:Y:S01]  /*0020*/  BSSY B2, `(.L_x_2179) ;  /* 0x0000005000027945 */ /* 0x000fe20003800000 */
[----:B------:R-:W-:Y:S01]  /*0030*/  UIADD3 UR6, UP0, UR4, 0x160, URZ ;  /* 0x0000016004067890 */ /* 0x000fe2000ff1e03f */
[----:B------:R-:W-:-:S03]  /*0040*/  IADD3 R1, R1, -0x1c0, RZ ;  /* 0xfffffe4001017810 */ /* 0x000fc60007ffe0ff */
[----:B------:R-:W-:-:S07]  /*0050*/  UIADD3.X UR7, URZ, UR5, URZ, UP0, !UPT ;  /* 0x000000053f077290 */ /* 0x000fce00087fe43f */
[----:B------:R-:W-:Y:S05]  /*0060*/  CALL.REL.NOINC `($_ZN5flash16flash_fwd_kernelI23Flash_fwd_kernel_traitsILi128ELi128ELi32ELi4ELb0ELb0EN7cutlass6half_tE19Flash_kernel_traitsILi128ELi128ELi32ELi4ES3_EELb1ELb0ELb1ELb1ELb0ELb0ELb0ELb1EEEvNS_16Flash_fwd_paramsE$_ZN5flash22compute_attn_1rowblockI23Flash_fwd_kernel_traitsILi128ELi128ELi32ELi4ELb0ELb0EN7cutlass6half_tE19Flash_kernel_traitsILi128ELi128ELi32ELi4ES3_EELb1ELb0ELb1ELb1ELb0ELb0ELb0ELb1ENS_16Flash_fwd_paramsEEEvRKT8_iii) ;  /* 0x0000002000007944 */ /* 0x000fea0003c00000 */
[----:B------:R-:W-:Y:S05]  /*0070*/  BSYNC B2 ;  /* 0x0000000000027941 */ /* 0x000fea0003800000 */
.L_x_2179:
[----:B------:R-:W-:Y:S05]  /*0080*/  EXIT ;  /* 0x000000000000794d */ /* 0x000fea0003800000 */
        .type           $_ZN5flash16flash_fwd_kernelI23Flash_fwd_kernel_traitsILi128ELi128ELi32ELi4ELb0ELb0EN7cutlass6half_tE19Flash_kernel_traitsILi128ELi128ELi32ELi4ES3_EELb1ELb0ELb1ELb1ELb0ELb0ELb0ELb1EEEvNS_16Flash_fwd_paramsE$_ZN5flash22compute_attn_1rowblockI23Flash_fwd_kernel_traitsILi128ELi128ELi32ELi4ELb0ELb0EN7cutlass6half_tE19Flash_kernel_traitsILi128ELi128ELi32ELi4ES3_EELb1ELb0ELb1ELb1ELb0ELb0ELb0ELb1ENS_16Flash_fwd_paramsEEEvRKT8_iii,@function
        .size           $_ZN5flash16flash_fwd_kernelI23Flash_fwd_kernel_traitsILi128ELi128ELi32ELi4ELb0ELb0EN7cutlass6half_tE19Flash_kernel_traitsILi128ELi128ELi32ELi4ES3_EELb1ELb0ELb1ELb1ELb0ELb0ELb0ELb1EEEvNS_16Flash_fwd_paramsE$_ZN5flash22compute_attn_1rowblockI23Flash_fwd_kernel_traitsILi128ELi128ELi32ELi4ELb0ELb0EN7cutlass6half_tE19Flash_kernel_traitsILi128ELi128ELi32ELi4ES3_EELb1ELb0ELb1ELb1ELb0ELb0ELb0ELb1ENS_16Flash_fwd_paramsEEEvRKT8_iii,($__internal_0_$__cuda_sm70_shflsync_bfly_p - $_ZN5flash16flash_fwd_kernelI23Flash_fwd_kernel_traitsILi128ELi128ELi32ELi4ELb0ELb0EN7cutlass6half_tE19Flash_kernel_traitsILi128ELi128ELi32ELi4ES3_EELb1ELb0ELb1ELb1ELb0ELb0ELb0ELb1EEEvNS_16Flash_fwd_paramsE$_ZN5flash22compute_attn_1rowblockI23Flash_fwd_kernel_traitsILi128ELi128ELi32ELi4ELb0ELb0EN7cutlass6half_tE19Flash_kernel_traitsILi128ELi128ELi32ELi4ES3_EELb1ELb0ELb1ELb1ELb0ELb0ELb0ELb1ENS_16Flash_fwd_paramsEEEvRKT8_iii)
$_ZN5flash16flash_fwd_kernelI23Flash_fwd_kernel_traitsILi128ELi128ELi32ELi4ELb0ELb0EN7cutlass6half_tE19Flash_kernel_traitsILi128ELi128ELi32ELi4ES3_EELb1ELb0ELb1ELb1ELb0ELb0ELb0ELb1EEEvNS_16Flash_fwd_paramsE$_ZN5flash22compute_attn_1rowblockI23Flash_fwd_kernel_traitsILi128ELi128ELi32ELi4ELb0ELb0EN7cutlass6half_tE19Flash_kernel_traitsILi128ELi128ELi32ELi4ES3_EELb1ELb0ELb1ELb1ELb0ELb0ELb0ELb1ENS_16Flash_fwd_paramsEEEvRKT8_iii:
[----:B------:R-:W-:Y:S01]  /*0090*/  IMAD.U32 R2, RZ, RZ, UR6 ;  /* 0x00000006ff027e24 */ /* 0x000fe2000f8e00ff */
[----:B------:R-:W-:Y:S01]  /*00a0*/  ULDC.64 UR4, c[0x0][0x118] ;  /* 0x0000460000047ab9 */ /* 0x000fe20000000a00 */
[----:B------:R-:W-:-:S05]  /*00b0*/  IMAD.U32 R3, RZ, RZ, UR7 ;  /* 0x00000007ff037e24 */ /* 0x000fca000f8e00ff */
[----:B------:R1:W2:Y:S04]  /*00c0*/  LD.E.U8 R0, [R2.64+0x1a4] ;  /* 0x0001a40402007980 */ /* 0x0002a8000c101100 */
[----:B------:R1:W3:Y:S01]  /*00d0*/  LD.E.64 R116, [R2.64+0x190] ;  /* 0x0001900402747980 */ /* 0x0002e2000c101b00 */
[----:B------:R-:W4:Y:S03]  /*00e0*/  S2UR UR10, SR_CTAID.Y ;  /* 0x00000000000a79c3 */ /* 0x000f260000002600 */
[----:B------:R-:W4:Y:S05]  /*00f0*/  S2R R41, SR_TID.X ;  /* 0x0000000000297919 */ /* 0x000f2a0000002100 */
[----:B------:R-:W4:Y:S08]  /*0100*/  S2UR UR9, SR_CTAID.X ;  /* 0x00000000000979c3 */ /* 0x000f300000002500 */
[----:B------:R-:W4:Y:S01]  /*0110*/  S2UR UR8, SR_CTAID.Z ;  /* 0x00000000000879c3 */ /* 0x000f220000002700 */
[----:B-1----:R-:W3:Y:S01]  /*0120*/  LD.E.64 R2, [R2.64+0x198] ;  /* 0x0001980402027980 */ /* 0x002ee2000c101b00 */
[----:B------:R-:W-:Y:S01]  /*0130*/  IMAD.U32 R4, RZ, RZ, UR6 ;  /* 0x00000006ff047e24 */ /* 0x000fe2000f8e00ff */
[----:B------:R-:W-:Y:S01]  /*0140*/  MOV R5, UR7 ;  /* 0x0000000700057c02 */ /* 0x000fe20008000f00 */
[----:B----4-:R-:W-:-:S06]  /*0150*/  ULOP3.LUT UR8, UR8, UR9, UR10, 0xfe, !UPT ;  /* 0x0000000908087292 */ /* 0x010fcc000f8efe0a */
[----:B------:R-:W-:-:S13]  /*0160*/  LOP3.LUT P2, RZ, R41, UR8, RZ, 0xfc, !PT ;  /* 0x0000000829ff7c12 */ /* 0x000fda000f84fcff */
[----:B------:R1:W4:Y:S01]  /*0170*/  @!P2 LD.E.64 R12, [R4.64+0x1a8] ;  /* 0x0001a804040ca980 */ /* 0x000322000c101b00 */
[----:B--2---:R-:W-:-:S13]  /*0180*/  ISETP.NE.AND P1, PT, R0, RZ, PT ;  /* 0x000000ff0000720c */ /* 0x004fda0003f25270 */
[----:B---3--:R-:W4:Y:S04]  /*0190*/  @P1 LD.E.64 R116, [R116.64] ;  /* 0x0000000474741980 */ /* 0x008f28000c101b00 */
[----:B------:R1:W2:Y:S01]  /*01a0*/  @P1 LD.E R0, [R4.64+0x1a0] ;  /* 0x0001a00404001980 */ /* 0x0002a2000c101900 */
[----:B------:R-:W-:Y:S01]  /*01b0*/  IMAD.U32 R10, RZ, RZ, UR6 ;  /* 0x00000006ff0a7e24 */ /* 0x000fe2000f8e00ff */
[----:B------:R-:W-:Y:S01]  /*01c0*/  MOV R11, UR7 ;  /* 0x00000007000b7c02 */ /* 0x000fe20008000f00 */
[----:B------:R-:W-:Y:S02]  /*01d0*/  IMAD.U32 R6, RZ, RZ, UR6 ;  /* 0x00000006ff067e24 */ /* 0x000fe4000f8e00ff */
[----:B------:R-:W-:Y:S02]  /*01e0*/  IMAD.U32 R7, RZ, RZ, UR7 ;  /* 0x00000007ff077e24 */ /* 0x000fe4000f8e00ff */
[----:B------:R-:W-:Y:S01]  /*01f0*/  IMAD.U32 R8, RZ, RZ, UR6 ;  /* 0x00000006ff087e24 */ /* 0x000fe2000f8e00ff */
[----:B------:R-:W3:Y:S01]  /*0200*/  LD.E R10, [R10.64+0x60] ;  /* 0x000060040a0a7980 */ /* 0x000ee2000c101900 */
[----:B------:R-:W-:-:S03]  /*0210*/  IMAD.U32 R9, RZ, RZ, UR7 ;  /* 0x00000007ff097e24 */ /* 0x000fc6000f8e00ff */
[----:B------:R2:W5:Y:S04]  /*0220*/  LD.E.U8 R217, [R6.64+0x178] ;  /* 0x0001780406d97980 */ /* 0x000568000c101100 */
[----:B-1----:R-:W2:Y:S04]  /*0230*/  @P1 LD.E.64 R4, [R2.64] ;  /* 0x0000000402041980 */ /* 0x002ea8000c101b00 */
[----:B----4-:R-:W-:Y:S04]  /*0240*/  @!P2 ST.E.64 [R12.64], R116 ;  /* 0x000000740c00a985 */ /* 0x010fe8000c101b04 */
[----:B------:R-:W4:Y:S01]  /*0250*/  @!P2 LD.E.64 R8, [R8.64+0x1a8] ;  /* 0x0001a8040808a980 */ /* 0x000f22000c101b00 */
[----:B--2---:R-:W-:-:S05]  /*0260*/  @P1 IADD3 R0, P0, R0, R4, RZ ;  /* 0x0000000400001210 */ /* 0x004fca0007f1e0ff */
[----:B------:R-:W-:Y:S01]  /*0270*/  @P1 IMAD.X R4, RZ, RZ, R5, P0 ;  /* 0x000000ffff041224 */ /* 0x000fe200000e0605 */
[----:B------:R-:W-:-:S03]  /*0280*/  @P1 MOV R2, R0 ;  /* 0x0000000000021202 */ /* 0x000fc60000000f00 */
[----:B------:R-:W-:-:S05]  /*0290*/  @P1 IMAD.MOV.U32 R3, RZ, RZ, R4 ;  /* 0x000000ffff031224 */ /* 0x000fca00078e0004 */
[----:B----4-:R1:W-:Y:S04]  /*02a0*/  @!P2 ST.E.64 [R8.64+0x8], R2 ;  /* 0x000008020800a985 */ /* 0x0103e8000c101b04 */
[----:B------:R-:W2:Y:S04]  /*02b0*/  LD.E.64 R6, [R6.64+0xe0] ;  /* 0x0000e00406067980 */ /* 0x000ea8000c101b00 */
[----:B------:R-:W1:Y:S01]  /*02c0*/  S2R R119, SR_CTAID.Y ;  /* 0x0000000000777919 */ /* 0x000e620000002600 */
[----:B------:R-:W-:Y:S01]  /*02d0*/  IMAD.MOV.U32 R14, RZ, RZ, -0x1 ;  /* 0xffffffffff0e7424 */ /* 0x000fe200078e00ff */
[----:B------:R-:W-:Y:S01]  /*02e0*/  MOV R5, UR7 ;  /* 0x0000000700057c02 */ /* 0x000fe20008000f00 */
[----:B------:R-:W-:-:S06]  /*02f0*/  IMAD.U32 R4, RZ, RZ, UR6 ;  /* 0x00000006ff047e24 */ /* 0x000fcc000f8e00ff */
[----:B------:R-:W4:Y:S04]  /*0300*/  LD.E.64 R4, [R4.64+0xe8] ;  /* 0x0000e80404047980 */ /* 0x000f28000c101b00 */
[----:B------:R-:W3:Y:S01]  /*0310*/  S2R R120, SR_CTAID.Z ;  /* 0x0000000000787919 */ /* 0x000ee20000002700 */
[----:B--2---:R-:W-:-:S04]  /*0320*/  ISETP.NE.U32.AND P3, PT, R6, RZ, PT ;  /* 0x000000ff0600720c */ /* 0x004fc80003f65070 */
[----:B------:R-:W-:Y:S01]  /*0330*/  ISETP.NE.AND.EX P3, PT, R7, RZ, PT, P3 ;  /* 0x000000ff0700720c */ /* 0x000fe20003f65330 */
[----:B-1----:R-:W-:-:S12]  /*0340*/  IMAD.WIDE R8, R119, 0x4, R6 ;  /* 0x0000000477087825 */ /* 0x002fd800078e0206 */
[----:B------:R-:W2:Y:S01]  /*0350*/  @P3 LD.E R14, [R8.64] ;  /* 0x00000004080e3980 */ /* 0x000ea2000c101900 */
[----:B------:R-:W-:-:S04]  /*0360*/  SHF.R.S32.HI R37, RZ, 0x1f, R41 ;  /* 0x0000001fff257819 */ /* 0x000fc80000011429 */
[----:B------:R-:W-:Y:S01]  /*0370*/  LEA.HI R40, R37, R41, RZ, 0x5 ;  /* 0x0000002925287211 */ /* 0x000fe200078f28ff */
[----:B---3--:R-:W-:-:S03]  /*0380*/  IMAD R6, R119, R10, R120 ;  /* 0x0000000a77067224 */ /* 0x008fc600078e0278 */
[----:B------:R-:W-:Y:S02]  /*0390*/  LOP3.LUT R0, R40, 0xffffffe0, RZ, 0xc0, !PT ;  /* 0xffffffe028007812 */ /* 0x000fe400078ec0ff */
[----:B------:R-:W-:-:S03]  /*03a0*/  SHF.L.U32 R6, R6, 0x5, RZ ;  /* 0x0000000506067819 */ /* 0x000fc600000006ff */
[----:B------:R-:W-:Y:S01]  /*03b0*/  IMAD.IADD R97, R41, 0x1, -R0 ;  /* 0x0000000129617824 */ /* 0x000fe200078e0a00 */
[----:B------:R1:W-:Y:S04]  /*03c0*/  STL.64 [R1+0xe0], R116 ;  /* 0x0000e07401007387 */ /* 0x0003e80000100a00 */
[----:B------:R-:W-:Y:S02]  /*03d0*/  IADD3 R121, P2, P1, R6, R2, R97 ;  /* 0x0000000206797210 */ /* 0x000fe4000795e061 */
[----:B----4-:R-:W-:-:S03]  /*03e0*/  ISETP.NE.U32.AND P0, PT, R4, RZ, PT ;  /* 0x000000ff0400720c */ /* 0x010fc60003f05070 */
[----:B------:R1:W-:Y:S01]  /*03f0*/  STL [R1+0x120], R121 ;  /* 0x0001207901007387 */ /* 0x0003e20000100800 */
[----:B------:R-:W-:Y:S02]  /*0400*/  ISETP.NE.AND.EX P0, PT, R5, RZ, PT, P0 ;  /* 0x000000ff0500720c */ /* 0x000fe40003f05300 */
[----:B------:R-:W-:Y:S02]  /*0410*/  SHF.R.S32.HI R0, RZ, 0x1f, R97 ;  /* 0x0000001fff007819 */ /* 0x000fe40000011461 */
[----:B------:R-:W-:Y:S01]  /*0420*/  SHF.R.S32.HI R7, RZ, 0x1f, R6 ;  /* 0x0000001fff077819 */ /* 0x000fe20000011406 */
[----:B------:R-:W-:Y:S01]  /*0430*/  BSSY B0, `(.L_x_2180) ;  /* 0x000000c000007945 */ /* 0x000fe20003800000 */
[----:B------:R-:W-:Y:S02]  /*0440*/  IMAD.MOV.U32 R17, RZ, RZ, -0x1 ;  /* 0xffffffffff117424 */ /* 0x000fe400078e00ff */
[----:B------:R-:W-:Y:S01]  /*0450*/  IADD3.X R113, R7, R3, R0, P2, P1 ;  /* 0x0000000307717210 */ /* 0x000fe200017e2400 */
[----:B------:R-:W-:Y:S01]  /*0460*/  IMAD.WIDE R6, R119, 0x4, R4 ;  /* 0x0000000477067825 */ /* 0x000fe200078e0204 */
[----:B--2---:R1:W-:Y:S03]  /*0470*/  STL [R1+0x10c], R14 ;  /* 0x00010c0e01007387 */ /* 0x0043e60000100800 */
[----:B------:R-:W-:Y:S05]  /*0480*/  @!P0 BRA `(.L_x_2181) ;  /* 0x0000006000008947 */ /* 0x000fea0003800000 */
[----:B------:R-:W-:Y:S01]  /*0490*/  IMAD.U32 R2, RZ, RZ, UR6 ;  /* 0x00000006ff027e24 */ /* 0x000fe2000f8e00ff */
[----:B------:R-:W-:-:S05]  /*04a0*/  MOV R3, UR7 ;  /* 0x0000000700037c02 */ /* 0x000fca0008000f00 */
[----:B------:R-:W2:Y:S02]  /*04b0*/  LD.E.U8 R2, [R2.64+0x1b2] ;  /* 0x0001b20402027980 */ /* 0x000ea4000c101100 */
[----:B--2---:R-:W-:-:S13]  /*04c0*/  ISETP.NE.AND P1, PT, R2, RZ, PT ;  /* 0x000000ff0200720c */ /* 0x004fda0003f25270 */
[----:B------:R-:W-:Y:S05]  /*04d0*/  @!P1 BRA `(.L_x_2181) ;  /* 0x0000001000009947 */ /* 0x000fea0003800000 */
[----:B------:R2:W5:Y:S02]  /*04e0*/  LD.E R17, [R6.64] ;  /* 0x0000000406117980 */ /* 0x000564000c101900 */
.L_x_2181:
[----:B------:R-:W-:Y:S05]  /*04f0*/  BSYNC B0 ;  /* 0x0000000000007941 */ /* 0x000fea0003800000 */
.L_x_2180:
[----:B------:R-:W3:Y:S01]  /*0500*/  @P3 LD.E R8, [R8.64+0x4] ;  /* 0x0000040408083980 */ /* 0x000ee2000c101900 */
[----:B------:R-:W-:Y:S01]  /*0510*/  MOV R2, UR6 ;  /* 0x0000000600027c02 */ /* 0x000fe20008000f00 */
[----:B------:R-:W-:Y:S02]  /*0520*/  IMAD.U32 R3, RZ, RZ, UR7 ;  /* 0x00000007ff037e24 */ /* 0x000fe4000f8e00ff */
[----:B------:R-:W-:-:S04]  /*0530*/  IMAD.MOV.U32 R46, RZ, RZ, R14 ;  /* 0x000000ffff2e7224 */ /* 0x000fc800078e000e */
[----:B------:R-:W4:Y:S01]  /*0540*/  LD.E.64 R2, [R2.64+0xf0] ;  /* 0x0000f00402027980 */ /* 0x000f22000c101b00 */
[----:B------:R-:W-:Y:S01]  /*0550*/  IMAD.U32 R4, RZ, RZ, UR6 ;  /* 0x00000006ff047e24 */ /* 0x000fe2000f8e00ff */
[----:B------:R-:W-:Y:S02]  /*0560*/  MOV R5, UR7 ;  /* 0x0000000700057c02 */ /* 0x000fe40008000f00 */
[----:B------:R-:W-:Y:S01]  /*0570*/  MOV R12, RZ ;  /* 0x000000ff000c7202 */ /* 0x000fe20000000f00 */
[----:B---3--:R-:W-:-:S06]  /*0580*/  @P3 IMAD.IADD R129, R8, 0x1, -R46 ;  /* 0x0000000108813824 */ /* 0x008fcc00078e0a2e */
[----:B------:R-:W3:Y:S01]  /*0590*/  @!P3 LD.E R129, [R4.64+0xb4] ;  /* 0x0000b4040481b980 */ /* 0x000ee2000c101900 */
[----:B----4-:R-:W-:-:S04]  /*05a0*/  ISETP.NE.U32.AND P1, PT, R2, RZ, PT ;  /* 0x000000ff0200720c */ /* 0x010fc80003f25070 */
[----:B------:R-:W-:-:S13]  /*05b0*/  ISETP.NE.AND.EX P1, PT, R3, RZ, PT, P1 ;  /* 0x000000ff0300720c */ /* 0x000fda0003f25310 */
[----:B------:R-:W-:-:S05]  /*05c0*/  @P1 IMAD.WIDE R2, R119, 0x4, R2 ;  /* 0x0000000477021825 */ /* 0x000fca00078e0202 */
[----:B------:R4:W5:Y:S01]  /*05d0*/  @P1 LD.E R12, [R2.64] ;  /* 0x00000004020c1980 */ /* 0x000962000c101900 */
[----:B------:R-:W-:Y:S03]  /*05e0*/  BSSY B0, `(.L_x_2182) ;  /* 0x000000e000007945 */ /* 0x000fe60003800000 */
[----:B---3--:R4:W-:Y:S01]  /*05f0*/  STL [R1+0x138], R129 ;  /* 0x0001388101007387 */ /* 0x0089e20000100800 */
[----:B------:R-:W-:Y:S05]  /*0600*/  @!P0 BRA `(.L_x_2183) ;  /* 0x0000008000008947 */ /* 0x000fea0003800000 */
[----:B----4-:R-:W-:Y:S01]  /*0610*/  IMAD.U32 R2, RZ, RZ, UR6 ;  /* 0x00000006ff027e24 */ /* 0x010fe2000f8e00ff */
[----:B------:R-:W-:-:S05]  /*0620*/  MOV R3, UR7 ;  /* 0x0000000700037c02 */ /* 0x000fca0008000f00 */
[----:B------:R-:W3:Y:S02]  /*0630*/  LD.E.U8 R2, [R2.64+0x1b2] ;  /* 0x0001b20402027980 */ /* 0x000ee4000c101100 */
[----:B---3--:R-:W-:-:S13]  /*0640*/  ISETP.NE.AND P0, PT, R2, RZ, PT ;  /* 0x000000ff0200720c */ /* 0x008fda0003f05270 */
[----:B------:R-:W3:Y:S02]  /*0650*/  @P0 LD.E R0, [R6.64+0x4] ;  /* 0x0000040406000980 */ /* 0x000ee4000c101900 */
[----:B---3-5:R-:W-:-:S06]  /*0660*/  @P0 IMAD.IADD R4, R0, 0x1, -R17 ;  /* 0x0000000100040824 */ /* 0x028fcc00078e0a11 */
[----:B------:R3:W5:Y:S01]  /*0670*/  @!P0 LD.E R4, [R6.64] ;  /* 0x0000000406048980 */ /* 0x000762000c101900 */
[----:B------:R-:W-:Y:S05]  /*0680*/  BRA `(.L_x_2184) ;  /* 0x0000003000007947 */ /* 0x000fea0003800000 */
.L_x_2183:
[----:B----4-:R-:W-:Y:S02]  /*0690*/  MOV R2, UR6 ;  /* 0x0000000600027c02 */ /* 0x010fe40008000f00 */
[----:B------:R-:W-:-:S05]  /*06a0*/  MOV R3, UR7 ;  /* 0x0000000700037c02 */ /* 0x000fca0008000f00 */
[----:B------:R3:W5:Y:S02]  /*06b0*/  LD.E R4, [R2.64+0xb8] ;  /* 0x0000b80402047980 */ /* 0x000764000c101900 */
.L_x_2184:
[----:B------:R-:W-:Y:S05]  /*06c0*/  BSYNC B0 ;  /* 0x0000000000007941 */ /* 0x000fea0003800000 */
.L_x_2182:
[----:B---3--:R-:W-:Y:S02]  /*06d0*/  IMAD.U32 R2, RZ, RZ, UR6 ;  /* 0x00000006ff027e24 */ /* 0x008fe4000f8e00ff */
[----:B------:R-:W-:-:S06]  /*06e0*/  IMAD.U32 R3, RZ, RZ, UR7 ;  /* 0x00000007ff037e24 */ /* 0x000fcc000f8e00ff */
[----:B------:R-:W3:Y:S01]  /*06f0*/  LD.E.64 R2, [R2.64+0xf8] ;  /* 0x0000f80402027980 */ /* 0x000ee2000c101b00 */
[----:B------:R-:W-:Y:S01]  /*0700*/  BSSY B1, `(.L_x_2185) ;  /* 0x0000015000017945 */ /* 0x000fe20003800000 */
[----:B---3--:R-:W-:-:S04]  /*0710*/  ISETP.NE.U32.AND P0, PT, R2, RZ, PT ;  /* 0x000000ff0200720c */ /* 0x008fc80003f05070 */
[----:B------:R-:W-:-:S13]  /*0720*/  ISETP.NE.AND.EX P0, PT, R3, RZ, PT, P0 ;  /* 0x000000ff0300720c */ /* 0x000fda0003f05300 */
[----:B------:R-:W-:Y:S05]  /*0730*/  @!P0 BRA `(.L_x_2186) ;  /* 0x0000004000008947 */ /* 0x000fea0003800000 */
[----:B------:R-:W-:-:S05]  /*0740*/  IMAD.WIDE R2, R119, 0x4, R2 ;  /* 0x0000000477027825 */ /* 0x000fca00078e0202 */
[----:B------:R-:W3:Y:S02]  /*0750*/  LD.E R0, [R2.64] ;  /* 0x0000000402007980 */ /* 0x000ee4000c101900 */
[----:B---3-5:R-:W-:Y:S01]  /*0760*/  IADD3 R65, R0, -R12, RZ ;  /* 0x8000000c00417210 */ /* 0x028fe20007ffe0ff */
[----:B------:R-:W-:Y:S05]  /*0770*/  BRA `(.L_x_2187) ;  /* 0x000000d000007947 */ /* 0x000fea0003800000 */
.L_x_2186:
[----:B------:R-:W-:Y:S01]  /*0780*/  IMAD.U32 R2, RZ, RZ, UR6 ;  /* 0x00000006ff027e24 */ /* 0x000fe2000f8e00ff */
[----:B------:R-:W-:-:S06]  /*0790*/  MOV R3, UR7 ;  /* 0x0000000700037c02 */ /* 0x000fcc0008000f00 */
[----:B------:R-:W3:Y:S01]  /*07a0*/  LD.E.64 R2, [R2.64+0x108] ;  /* 0x0001080402027980 */ /* 0x000ee2000c101b00 */
[----:B------:R-:W-:Y:S01]  /*07b0*/  BSSY B0, `(.L_x_2188) ;  /* 0x0000008000007945 */ /* 0x000fe20003800000 */
[----:B------:R-:W-:Y:S01]  /*07c0*/  IMAD.MOV.U32 R0, RZ, RZ, RZ ;  /* 0x000000ffff007224 */ /* 0x000fe200078e00ff */
[----:B---3--:R-:W-:-:S04]  /*07d0*/  ISETP.NE.U32.AND P0, PT, R2, RZ, PT ;  /* 0x000000ff0200720c */ /* 0x008fc80003f05070 */
[----:B------:R-:W-:-:S13]  /*07e0*/  ISETP.NE.AND.EX P0, PT, R3, RZ, PT, P0 ;  /* 0x000000ff0300720c */ /* 0x000fda0003f05300 */
[----:B------:R-:W-:Y:S05]  /*07f0*/  @!P0 BRA `(.L_x_2189) ;  /* 0x0000003000008947 */ /* 0x000fea0003800000 */
[----:B------:R-:W-:Y:S02]  /*0800*/  MOV R2, UR6 ;  /* 0x0000000600027c02 */ /* 0x000fe40008000f00 */
[----:B------:R-:W-:-:S05]  /*0810*/  MOV R3, UR7 ;  /* 0x0000000700037c02 */ /* 0x000fca0008000f00 */
[----:B------:R3:W5:Y:S02]  /*0820*/  LD.E R0, [R2.64+0xbc] ;  /* 0x0000bc0402007980 */ /* 0x000764000c101900 */
.L_x_2189:
[----:B------:R-:W-:Y:S05]  /*0830*/  BSYNC B0 ;  /* 0x0000000000007941 */ /* 0x000fea0003800000 */
.L_x_2188:
[----:B-----5:R-:W-:Y:S02]  /*0840*/  IADD3 R65, R0, R4, -R12 ;  /* 0x0000000400417210 */ /* 0x020fe40007ffe80c */
.L_x_2187:
[----:B------:R-:W-:Y:S05]  /*0850*/  BSYNC B1 ;  /* 0x0000000000017941 */ /* 0x000fea0003800000 */
.L_x_2185:
[----:B------:R-:W4:Y:S01]  /*0860*/  S2R R45, SR_CTAID.X ;  /* 0x00000000002d7919 */ /* 0x000f220000002500 */
[----:B------:R-:W-:Y:S01]  /*0870*/  MOV R34, 0x70 ;  /* 0x0000007000227802 */ /* 0x000fe20000000f00 */
[----:B---3--:R-:W-:-:S03]  /*0880*/  IMAD.MOV.U32 R3, RZ, RZ, 0x0 ;  /* 0x00000000ff037424 */ /* 0x008fc600078e00ff */
[----:B------:R-:W-:Y:S01]  /*0890*/  MOV R2, R34 ;  /* 0x0000002200027202 */ /* 0x000fe20000000f00 */
[----:B----4-:R-:W-:-:S05]  /*08a0*/  IMAD.SHL.U32 R114, R45, 0x80, RZ ;  /* 0x000000802d727824 */ /* 0x010fca00078e00ff */
[----:B------:R-:W-:-:S13]  /*08b0*/  ISETP.GT.AND P0, PT, R129, R114, PT ;  /* 0x000000728100720c */ /* 0x000fda0003f04270 */
[----:B------:R-:W-:Y:S05]  /*08c0*/  @!P0 RET.REL.NODEC R2 `(_ZN5flash16flash_fwd_kernelI23Flash_fwd_kernel_traitsILi128ELi128ELi32ELi4ELb0ELb0EN7cutlass6half_tE19Flash_kernel_traitsILi128ELi128ELi32ELi4ES3_EELb1ELb0ELb1ELb1ELb0ELb0ELb0ELb1EEEvNS_16Flash_fwd_paramsE) ;  /* 0xfffff73002008950 */ /* 0x000fea0003c3ffff */
[----:B------:R-:W-:Y:S02]  /*08d0*/  IMAD.U32 R2, RZ, RZ, UR6 ;  /* 0x00000006ff027e24 */ /* 0x000fe4000f8e00ff */
[----:B------:R-:W-:Y:S02]  /*08e0*/  IMAD.U32 R3, RZ, RZ, UR7 ;  /* 0x00000007ff037e24 */ /* 0x000fe4000f8e00ff */
[----:B------:R-:W-:Y:S02]  /*08f0*/  IMAD.U32 R4, RZ, RZ, UR6 ;  /* 0x00000006ff047e24 */ /* 0x000fe4000f8e00ff */
[----:B------:R-:W-:Y:S01]  /*0900*/  IMAD.U32 R5, RZ, RZ, UR7 ;  /* 0x00000007ff057e24 */ /* 0x000fe2000f8e00ff */
[----:B--2---:R2:W3:Y:S04]  /*0910*/  LD.E R6, [R2.64+0x188] ;  /* 0x0001880402067980 */ /* 0x0044e8000c101900 */
[----:B--2---:R2:W4:Y:S01]  /*0920*/  LD.E R3, [R4.64+0x184] ;  /* 0x0001840404037980 */ /* 0x004522000c101900 */
[----:B------:R-:W-:-:S02]  /*0930*/  IADD3 R0, -R129, 0x9f, R114 ;  /* 0x0000009f81007810 */ /* 0x000fc40007ffe172 */
[C---:B------:R-:W-:Y:S02]  /*0940*/  IADD3 R2, R65.reuse, 0x1f, RZ ;  /* 0x0000001f41027810 */ /* 0x040fe40007ffe0ff */
[----:B--2---:R-:W-:Y:S02]  /*0950*/  IADD3 R4, R65, R114, -R129 ;  /* 0x0000007241047210 */ /* 0x004fe40007ffe881 */
[----:B------:R-:W-:-:S04]  /*0960*/  SHF.R.S32.HI R5, RZ, 0x1f, R2 ;  /* 0x0000001fff057819 */ /* 0x000fc80000011402 */
[----:B------:R-:W-:Y:S02]  /*0970*/  LEA.HI R5, R5, R2, RZ, 0x5 ;  /* 0x0000000205057211 */ /* 0x000fe400078f28ff */
[----:B---3--:R-:W-:Y:S01]  /*0980*/  IADD3 R0, R6, R0, R65 ;  /* 0x0000000006007210 */ /* 0x008fe20007ffe041 */
[----:B----4-:R-:W-:-:S03]  /*0990*/  IMAD.IADD R3, R4, 0x1, -R3 ;  /* 0x0000000104037824 */ /* 0x010fc600078e0a03 */
[----:B------:R-:W-:Y:S02]  /*09a0*/  SHF.R.S32.HI R4, RZ, 0x1f, R0 ;  /* 0x0000001fff047819 */ /* 0x000fe40000011400 */
[----:B------:R-:W-:Y:S02]  /*09b0*/  SHF.R.S32.HI R6, RZ, 0x1f, R3 ;  /* 0x0000001fff067819 */ /* 0x000fe40000011403 */
[----:B------:R-:W-:Y:S02]  /*09c0*/  LEA.HI R0, R4, R0, RZ, 0x5 ;  /* 0x0000000004007211 */ /* 0x000fe400078f28ff */
[----:B------:R-:W-:Y:S02]  /*09d0*/  LEA.HI R2, R6, R3, RZ, 0x5 ;  /* 0x0000000306027211 */ /* 0x000fe400078f28ff */
[----:B------:R-:W-:Y:S02]  /*09e0*/  SHF.R.S32.HI R3, RZ, 0x5, R5 ;  /* 0x00000005ff037819 */ /* 0x000fe40000011405 */
[----:B------:R-:W-:-:S02]  /*09f0*/  SHF.R.S32.HI R2, RZ, 0x5, R2 ;  /* 0x00000005ff027819 */ /* 0x000fc40000011402 */
[----:B------:R-:W-:Y:S02]  /*0a00*/  SHF.R.S32.HI R0, RZ, 0x5, R0 ;  /* 0x00000005ff007819 */ /* 0x000fe40000011400 */
[----:B------:R-:W-:Y:S02]  /*0a10*/  IMNMX R240, RZ, R2, !PT ;  /* 0x00000002fff07217 */ /* 0x000fe40007800200 */
[----:B------:R-:W-:-:S03]  /*0a20*/  IMNMX R250, R3, R0, PT ;  /* 0x0000000003fa7217 */ /* 0x000fc60003800200 */
[----:B------:R2:W-:Y:S01]  /*0a30*/  STL [R1+0xd8], R240 ;  /* 0x0000d8f001007387 */ /* 0x0005e20000100800 */
[----:B------:R-:W-:-:S03]  /*0a40*/  ISETP.GT.AND P0, PT, R250, R240, PT ;  /* 0x000000f0fa00720c */ /* 0x000fc60003f04270 */
[----:B------:R2:W-:Y:S10]  /*0a50*/  STL [R1+0x44], R250 ;  /* 0x000044fa01007387 */ /* 0x0005f40000100800 */
[----:B------:R-:W-:Y:S05]  /*0a60*/  @P0 BRA `(.L_x_2190) ;  /* 0x0000135000000947 */ /* 0x000fea0003800000 */
[----:B------:R-:W-:Y:S01]  /*0a70*/  MOV R6, UR6 ;  /* 0x0000000600067c02 */ /* 0x000fe20008000f00 */
[----:B------:R-:W-:Y:S01]  /*0a80*/  IMAD.U32 R7, RZ, RZ, UR7 ;  /* 0x00000007ff077e24 */ /* 0x000fe2000f8e00ff */
[----:B------:R-:W-:Y:S01]  /*0a90*/  ISETP.NE.AND P1, PT, R46, -0x1, PT ;  /* 0xffffffff2e00780c */ /* 0x000fe20003f25270 */
[----:B------:R-:W-:Y:S01]  /*0aa0*/  IMAD.U32 R2, RZ, RZ, UR6 ;  /* 0x00000006ff027e24 */ /* 0x000fe2000f8e00ff */
[----:B------:R-:W-:Y:S01]  /*0ab0*/  MOV R4, UR6 ;  /* 0x0000000600047c02 */ /* 0x000fe20008000f00 */
[----:B------:R-:W-:Y:S01]  /*0ac0*/  IMAD.U32 R3, RZ, RZ, UR7 ;  /* 0x00000007ff037e24 */ /* 0x000fe2000f8e00ff */
[----:B------:R3:W4:Y:S01]  /*0ad0*/  LD.E.U16 R0, [R6.64+0x1c8] ;  /* 0x0001c80406007980 */ /* 0x000722000c101500 */
[----:B------:R-:W-:-:S05]  /*0ae0*/  IMAD.U32 R5, RZ, RZ, UR7 ;  /* 0x00000007ff057e24 */ /* 0x000fca000f8e00ff */
[----:B------:R1:W5:Y:S04]  /*0af0*/  LD.E.64 R16, [R4.64+0x90] ;  /* 0x0000900404107980 */ /* 0x000368000c101b00 */
[----:B------:R2:W4:Y:S04]  /*0b00*/  @!P1 LD.E.64 R8, [R2.64+0x80] ;  /* 0x0000800402089980 */ /* 0x000528000c101b00 */
[----:B---3--:R-:W5:Y:S04]  /*0b10*/  LD.E.64 R6, [R6.64+0x70] ;  /* 0x0000700406067980 */ /* 0x008f68000c101b00 */
[----:B--2---:R-:W2:Y:S01]  /*0b20*/  LD.E.64 R2, [R4.64+0x88] ;  /* 0x0000880404027980 */ /* 0x004ea2000c101b00 */
[----:B------:R-:W-:Y:S01]  /*0b30*/  @!P1 SHF.R.S32.HI R11, RZ, 0x1f, R119 ;  /* 0x0000001fff0b9819 */ /* 0x000fe20000011477 */
[----:B------:R-:W-:Y:S01]  /*0b40*/  BSSY B1, `(.L_x_2191) ;  /* 0x000001e000017945 */ /* 0x000fe20003800000 */
[----:B------:R-:W-:-:S02]  /*0b50*/  PLOP3.LUT P2, PT, PT, PT, PT, 0x8, 0x0 ;  /* 0x000000000000781c */ /* 0x000fc40003f4e170 */
[C---:B----4-:R-:W-:Y:S02]  /*0b60*/  PRMT R12, R0.reuse, 0x7770, RZ ;  /* 0x00007770000c7816 */ /* 0x050fe400000000ff */
[----:B------:R-:W-:Y:S02]  /*0b70*/  PRMT R0, R0, 0x7771, RZ ;  /* 0x0000777100007816 */ /* 0x000fe400000000ff */
[----:B------:R-:W-:-:S04]  /*0b80*/  ISETP.NE.AND P0, PT, R12, RZ, PT ;  /* 0x000000ff0c00720c */ /* 0x000fc80003f05270 */
[----:B------:R-:W-:Y:S01]  /*0b90*/  ISETP.NE.OR P3, PT, R0, RZ, !P0 ;  /* 0x000000ff0000720c */ /* 0x000fe20004765670 */
[----:B------:R-:W-:-:S04]  /*0ba0*/  @!P1 IMAD R10, R9, R119, RZ ;  /* 0x00000077090a9224 */ /* 0x000fc800078e02ff */
[----:B------:R-:W-:Y:S02]  /*0bb0*/  @!P1 IMAD R10, R8, R11, R10 ;  /* 0x0000000b080a9224 */ /* 0x000fe400078e020a */
[-C--:B--2---:R-:W-:Y:S02]  /*0bc0*/  @P1 IMAD R9, R3, R46.reuse, RZ ;  /* 0x0000002e03091224 */ /* 0x084fe400078e02ff */
[----:B-1----:R-:W-:-:S05]  /*0bd0*/  @P1 IMAD.WIDE.U32 R4, R2, R46, RZ ;  /* 0x0000002e02041225 */ /* 0x002fca00078e00ff */
[----:B------:R-:W-:Y:S01]  /*0be0*/  @P1 IADD3 R15, R5, R9, RZ ;  /* 0x00000009050f1210 */ /* 0x000fe20007ffe0ff */
[----:B------:R-:W-:-:S04]  /*0bf0*/  @!P1 IMAD.WIDE.U32 R8, R8, R119, RZ ;  /* 0x0000007708089225 */ /* 0x000fc800078e00ff */
[----:B------:R-:W-:Y:S01]  /*0c00*/  @P1 IMAD.MOV.U32 R13, RZ, RZ, R4 ;  /* 0x000000ffff0d1224 */ /* 0x000fe200078e0004 */
[----:B------:R-:W-:Y:S01]  /*0c10*/  @!P1 IADD3 R15, R9, R10, RZ ;  /* 0x0000000a090f9210 */ /* 0x000fe20007ffe0ff */
[----:B------:R-:W-:Y:S01]  /*0c20*/  @!P1 IMAD.MOV.U32 R13, RZ, RZ, R8 ;  /* 0x000000ffff0d9224 */ /* 0x000fe200078e0008 */
[----:B------:R-:W-:Y:S01]  /*0c30*/  CS2R R4, SRZ ;  /* 0x0000000000047805 */ /* 0x000fe2000001ff00 */
[----:B------:R-:W-:Y:S05]  /*0c40*/  @P3 BRA `(.L_x_2192) ;  /* 0x000000d000003947 */ /* 0x000fea0003800000 */
[----:B------:R-:W-:Y:S01]  /*0c50*/  ISETP.NE.AND P1, PT, R46, -0x1, PT ;  /* 0xffffffff2e00780c */ /* 0x000fe20003f25270 */
[----:B------:R-:W-:-:S12]  /*0c60*/  BSSY B0, `(.L_x_2193) ;  /* 0x0000007000007945 */ /* 0x000fd80003800000 */
[----:B------:R-:W-:Y:S05]  /*0c70*/  @P1 BRA `(.L_x_2194) ;  /* 0x0000005000001947 */ /* 0x000fea0003800000 */
[----:B------:R-:W-:Y:S02]  /*0c80*/  MOV R4, UR6 ;  /* 0x0000000600047c02 */ /* 0x000fe40008000f00 */
[----:B------:R-:W-:-:S05]  /*0c90*/  MOV R5, UR7 ;  /* 0x0000000700057c02 */ /* 0x000fca0008000f00 */
[----:B------:R-:W2:Y:S02]  /*0ca0*/  LD.E R4, [R4.64+0xb4] ;  /* 0x0000b40404047980 */ /* 0x000ea4000c101900 */
[----:B--2---:R-:W-:-:S05]  /*0cb0*/  IMAD R46, R119, R4, RZ ;  /* 0x00000004772e7224 */ /* 0x004fca00078e02ff */
[----:B------:R1:W-:Y:S02]  /*0cc0*/  STL [R1+0x10c], R46 ;  /* 0x00010c2e01007387 */ /* 0x0003e40000100800 */
.L_x_2194:
[----:B------:R-:W-:Y:S05]  /*0cd0*/  BSYNC B0 ;  /* 0x0000000000007941 */ /* 0x000fea0003800000 */
.L_x_2193:
[----:B------:R-:W-:Y:S01]  /*0ce0*/  PLOP3.LUT P2, PT, PT, PT, PT, 0x80, 0x0 ;  /* 0x000000000000781c */ /* 0x000fe20003f4f070 */
[--C-:B------:R-:W-:Y:S01]  /*0cf0*/  IMAD.MOV.U32 R4, RZ, RZ, R46.reuse ;  /* 0x000000ffff047224 */ /* 0x100fe200078e002e */
[----:B------:R-:W-:Y:S02]  /*0d00*/  SHF.R.S32.HI R5, RZ, 0x1f, R46 ;  /* 0x0000001fff057819 */ /* 0x000fe4000001142e */
[----:B------:R-:W-:-:S04]  /*0d10*/  PRMT R0, RZ, 0x7610, R0 ;  /* 0x00007610ff007816 */ /* 0x000fc80000000000 */
.L_x_2192:
[----:B------:R-:W-:Y:S05]  /*0d20*/  BSYNC B1 ;  /* 0x0000000000017941 */ /* 0x000fea0003800000 */
.L_x_2191:
[----:B------:R-:W-:Y:S02]  /*0d30*/  LOP3.LUT P1, RZ, R0, 0xff, RZ, 0xc0, !PT ;  /* 0x000000ff00ff7812 */ /* 0x000fe4000782c0ff */
[----:B------:R-:W-:Y:S02]  /*0d40*/  MOV R8, UR6 ;  /* 0x0000000600087c02 */ /* 0x000fe40008000f00 */
[----:B------:R-:W-:Y:S01]  /*0d50*/  MOV R9, UR7 ;  /* 0x0000000700097c02 */ /* 0x000fe20008000f00 */
[----:B------:R-:W-:Y:S04]  /*0d60*/  BSSY B0, `(.L_x_2195) ;  /* 0x000000f000007945 */ /* 0x000fe80003800000 */
[----:B------:R2:W5:Y:S04]  /*0d70*/  LD.E.64 R18, [R8.64+0xa0] ;  /* 0x0000a00408127980 */ /* 0x000568000c101b00 */
[----:B------:R2:W3:Y:S02]  /*0d80*/  @P1 LD.E.64 R22, [R8.64+0xb0] ;  /* 0x0000b00408161980 */ /* 0x0004e4000c101b00 */
[----:B--2---:R-:W-:Y:S01]  /*0d90*/  @P1 MOV R8, 0x1 ;  /* 0x0000000100081802 */ /* 0x004fe20000000f00 */
[----:B---3--:R-:W-:Y:S01]  /*0da0*/  @P1 IMAD R0, R23, R22, RZ ;  /* 0x0000001617001224 */ /* 0x008fe200078e02ff */
[----:B------:R-:W-:Y:S05]  /*0db0*/  @P1 BRA `(.L_x_2196) ;  /* 0x0000009000001947 */ /* 0x000fea0003800000 */
[----:B------:R-:W-:Y:S02]  /*0dc0*/  MOV R8, UR6 ;  /* 0x0000000600087c02 */ /* 0x000fe40008000f00 */
[----:B------:R-:W-:-:S05]  /*0dd0*/  MOV R9, UR7 ;  /* 0x0000000700097c02 */ /* 0x000fca0008000f00 */
[----:B------:R-:W2:Y:S01]  /*0de0*/  @P0 LD.E R0, [R8.64+0xd4] ;  /* 0x0000d40408000980 */ /* 0x000ea2000c101900 */
[----:B------:R-:W-:Y:S01]  /*0df0*/  IMAD.U32 R10, RZ, RZ, UR6 ;  /* 0x00000006ff0a7e24 */ /* 0x000fe2000f8e00ff */
[----:B------:R-:W-:-:S05]  /*0e00*/  MOV R11, UR7 ;  /* 0x00000007000b7c02 */ /* 0x000fca0008000f00 */
[----:B------:R-:W2:Y:S04]  /*0e10*/  LD.E R10, [R10.64+0x60] ;  /* 0x000060040a0a7980 */ /* 0x000ea8000c101900 */
[----:B------:R-:W2:Y:S01]  /*0e20*/  @!P0 LD.E R0, [R8.64+0xb4] ;  /* 0x0000b40408008980 */ /* 0x000ea2000c101900 */
[----:B------:R-:W-:Y:S02]  /*0e30*/  IMAD.MOV.U32 R22, RZ, RZ, 0x1 ;  /* 0x00000001ff167424 */ /* 0x000fe400078e00ff */
[----:B--2---:R-:W-:Y:S02]  /*0e40*/  IMAD R8, R0, R10, RZ ;  /* 0x0000000a00087224 */ /* 0x004fe400078e02ff */
.L_x_2196:
[----:B------:R-:W-:Y:S05]  /*0e50*/  BSYNC B0 ;  /* 0x0000000000007941 */ /* 0x000fea0003800000 */
.L_x_2195:
[----:B------:R-:W-:Y:S01]  /*0e60*/  LEA.HI R11, R37, R41, RZ, 0x3 ;  /* 0x00000029250b7211 */ /* 0x000fe200078f18ff */
[----:B------:R-:W-:Y:S02]  /*0e70*/  IMAD R8, R119, R8, RZ ;  /* 0x0000000877087224 */ /* 0x000fe400078e02ff */
[----:B------:R-:W-:Y:S01]  /*0e80*/  IMAD.U32 R20, RZ, RZ, UR6 ;  /* 0x00000006ff147e24 */ /* 0x000fe2000f8e00ff */
[----:B------:R-:W-:Y:S01]  /*0e90*/  LOP3.LUT R9, R11, 0xfffffff8, RZ, 0xc0, !PT ;  /* 0xfffffff80b097812 */ /* 0x000fe200078ec0ff */
[----:B------:R-:W-:Y:S01]  /*0ea0*/  IMAD.U32 R21, RZ, RZ, UR7 ;  /* 0x00000007ff157e24 */ /* 0x000fe2000f8e00ff */
[----:B------:R-:W-:-:S03]  /*0eb0*/  SEL R8, R8, RZ, !P2 ;  /* 0x000000ff08087207 */ /* 0x000fc60005000000 */
[----:B------:R-:W-:Y:S01]  /*0ec0*/  IMAD.IADD R23, R41, 0x1, -R9 ;  /* 0x0000000129177824 */ /* 0x000fe200078e0a09 */
[----:B------:R2:W5:Y:S01]  /*0ed0*/  LD.E R20, [R20.64+0xc0] ;  /* 0x0000c00414147980 */ /* 0x000562000c101900 */
[----:B------:R-:W-:Y:S01]  /*0ee0*/  IMAD R0, R120, R0, R8 ;  /* 0x0000000078007224 */ /* 0x000fe200078e0208 */
[----:B------:R-:W-:Y:S01]  /*0ef0*/  SHF.R.S32.HI R8, RZ, 0x3, R11 ;  /* 0x00000003ff087819 */ /* 0x000fe2000001140b */
[----:B------:R-:W-:Y:S01]  /*0f00*/  IMAD.SHL.U32 R25, R23, 0x8, RZ ;  /* 0x0000000817197824 */ /* 0x000fe200078e00ff */
[----:B------:R-:W-:Y:S01]  /*0f10*/  SHF.R.S32.HI R14, RZ, 0x1f, R120 ;  /* 0x0000001fff0e7819 */ /* 0x000fe20000011478 */
[----:B------:R-:W-:Y:S01]  /*0f20*/  IMAD R12, R114, R22, RZ ;  /* 0x00000016720c7224 */ /* 0x000fe200078e02ff */
[----:B------:R-:W-:Y:S01]  /*0f30*/  BSSY B0, `(.L_x_2197) ;  /* 0x000001c000007945 */ /* 0x000fe20003800000 */
[----:B-----5:R-:W-:Y:S01]  /*0f40*/  IMAD R9, R17, R120, RZ ;  /* 0x0000007811097224 */ /* 0x020fe200078e02ff */
[C---:B------:R-:W-:Y:S02]  /*0f50*/  IADD3 R10, P0, R25.reuse, R13, RZ ;  /* 0x0000000d190a7210 */ /* 0x040fe40007f1e0ff */
[----:B------:R-:W-:Y:S01]  /*0f60*/  SHF.R.S32.HI R13, RZ, 0x1f, R12 ;  /* 0x0000001fff0d7819 */ /* 0x000fe2000001140c */
[----:B------:R-:W-:Y:S01]  /*0f70*/  IMAD R14, R16, R14, R9 ;  /* 0x0000000e100e7224 */ /* 0x000fe200078e0209 */
[----:B------:R-:W-:-:S02]  /*0f80*/  LEA.HI.X.SX32 R11, R25, R15, 0x1, P0 ;  /* 0x0000000f190b7211 */ /* 0x000fc400000f0eff */
[----:B------:R-:W-:Y:S02]  /*0f90*/  IADD3 R26, P1, P0, R12, R4, R0 ;  /* 0x000000040c1a7210 */ /* 0x000fe4000783e000 */
[----:B------:R-:W-:Y:S01]  /*0fa0*/  SHF.R.S32.HI R9, RZ, 0x1f, R8 ;  /* 0x0000001fff097819 */ /* 0x000fe20000011408 */
[----:B------:R-:W-:Y:S01]  /*0fb0*/  IMAD.WIDE.U32 R16, R120, R16, R10 ;  /* 0x0000001078107225 */ /* 0x000fe200078e000a */
[----:B------:R-:W-:Y:S02]  /*0fc0*/  SHF.R.S32.HI R0, RZ, 0x1f, R0 ;  /* 0x0000001fff007819 */ /* 0x000fe40000011400 */
[----:B------:R-:W-:Y:S01]  /*0fd0*/  IADD3 R33, R25, 0x40, RZ ;  /* 0x0000004019217810 */ /* 0x000fe20007ffe0ff */
[----:B------:R-:W-:Y:S01]  /*0fe0*/  IMAD.IADD R11, R17, 0x1, R14 ;  /* 0x00000001110b7824 */ /* 0x000fe200078e020e */
[----:B------:R-:W-:Y:S01]  /*0ff0*/  IADD3.X R24, R13, R5, R0, P1, P0 ;  /* 0x000000050d187210 */ /* 0x000fe20000fe0400 */
[----:B------:R-:W-:-:S04]  /*1000*/  IMAD.WIDE R4, R45, 0x80, R8 ;  /* 0x000000802d047825 */ /* 0x000fc800078e0208 */
[----:B--2---:R-:W-:-:S05]  /*1010*/  IMAD.IADD R21, R129, 0x1, -R114 ;  /* 0x0000000181157824 */ /* 0x004fca00078e0a72 */
[----:B------:R-:W-:-:S13]  /*1020*/  ISETP.GE.AND P2, PT, R8, R21, PT ;  /* 0x000000150800720c */ /* 0x000fda0003f46270 */
[----:B------:R-:W-:Y:S05]  /*1030*/  @P2 BRA `(.L_x_2198) ;  /* 0x000000b000002947 */ /* 0x000fea0003800000 */
[----:B------:R-:W-:Y:S01]  /*1040*/  IMAD R0, R5, R2, RZ ;  /* 0x0000000205007224 */ /* 0x000fe200078e02ff */
[-C--:B------:R-:W-:Y:S01]  /*1050*/  ISETP.GE.AND P2, PT, R25, R20.reuse, PT ;  /* 0x000000141900720c */ /* 0x080fe20003f46270 */
[----:B------:R-:W-:Y:S01]  /*1060*/  IMAD.MOV.U32 R10, RZ, RZ, R16 ;  /* 0x000000ffff0a7224 */ /* 0x000fe200078e0010 */
[----:B------:R-:W-:Y:S01]  /*1070*/  ISETP.GE.AND P1, PT, R33, R20, PT ;  /* 0x000000142100720c */ /* 0x000fe20003f26270 */
[C---:B------:R-:W-:Y:S02]  /*1080*/  IMAD R0, R4.reuse, R3, R0 ;  /* 0x0000000304007224 */ /* 0x040fe400078e0200 */
[----:B------:R-:W-:-:S05]  /*1090*/  IMAD.WIDE.U32 R14, R4, R2, R10 ;  /* 0x00000002040e7225 */ /* 0x000fca00078e000a */
[----:B------:R-:W-:Y:S02]  /*10a0*/  IADD3 R0, R15, R0, RZ ;  /* 0x000000000f007210 */ /* 0x000fe40007ffe0ff */
[----:B------:R-:W-:-:S04]  /*10b0*/  LEA R12, P0, R14, R6, 0x1 ;  /* 0x000000060e0c7211 */ /* 0x000fc800078008ff */
[----:B------:R-:W-:-:S05]  /*10c0*/  LEA.HI.X R13, R14, R7, R0, 0x1, P0 ;  /* 0x000000070e0d7211 */ /* 0x000fca00000f0c00 */
[----:B------:R2:W-:Y:S04]  /*10d0*/  @!P2 ST.E.128 [R12.64], RZ ;  /* 0x000000ff0c00a985 */ /* 0x0005e8000c101d04 */
[----:B------:R2:W-:Y:S02]  /*10e0*/  @!P1 ST.E.128 [R12.64+0x80], RZ ;  /* 0x000080ff0c009985 */ /* 0x0005e4000c101d04 */
.L_x_2198:
[----:B------:R-:W-:Y:S05]  /*10f0*/  BSYNC B0 ;  /* 0x0000000000007941 */ /* 0x000fea0003800000 */
.L_x_2197:
[----:B------:R-:W-:Y:S01]  /*1100*/  IADD3 R32, R8, 0x10, RZ ;  /* 0x0000001008207810 */ /* 0x000fe20007ffe0ff */
[----:B------:R-:W-:Y:S03]  /*1110*/  BSSY B0, `(.L_x_2199) ;  /* 0x0000011000007945 */ /* 0x000fe60003800000 */
[----:B------:R-:W-:-:S13]  /*1120*/  ISETP.GE.AND P0, PT, R32, R21, PT ;  /* 0x000000152000720c */ /* 0x000fda0003f06270 */
[----:B------:R-:W-:Y:S05]  /*1130*/  @P0 BRA `(.L_x_2200) ;  /* 0x000000e000000947 */ /* 0x000fea0003800000 */
[----:B------:R-:W-:Y:S01]  /*1140*/  IADD3 R0, P0, R4, 0x10, RZ ;  /* 0x0000001004007810 */ /* 0x000fe20007f1e0ff */
[----:B------:R-:W-:Y:S01]  /*1150*/  IMAD.MOV.U32 R14, RZ, RZ, R16 ;  /* 0x000000ffff0e7224 */ /* 0x000fe200078e0010 */
[----:B------:R-:W-:Y:S02]  /*1160*/  MOV R15, R11 ;  /* 0x0000000b000f7202 */ /* 0x000fe40000000f00 */
[-C--:B------:R-:W-:Y:S01]  /*1170*/  ISETP.GE.AND P1, PT, R25, R20.reuse, PT ;  /* 0x000000141900720c */ /* 0x080fe20003f26270 */
[----:B--2---:R-:W-:Y:S01]  /*1180*/  IMAD.X R12, RZ, RZ, R5, P0 ;  /* 0x000000ffff0c7224 */ /* 0x004fe200000e0605 */
[----:B------:R-:W-:Y:S01]  /*1190*/  ISETP.GE.AND P0, PT, R33, R20, PT ;  /* 0x000000142100720c */ /* 0x000fe20003f06270 */
[----:B------:R-:W-:-:S04]  /*11a0*/  IMAD.WIDE.U32 R14, R2, R0, R14 ;  /* 0x00000000020e7225 */ /* 0x000fc800078e000e */
[----:B------:R-:W-:-:S04]  /*11b0*/  IMAD R12, R12, R2, RZ ;  /* 0x000000020c0c7224 */ /* 0x000fc800078e02ff */
[----:B------:R-:W-:Y:S01]  /*11c0*/  IMAD R0, R3, R0, R12 ;  /* 0x0000000003007224 */ /* 0x000fe200078e020c */
[----:B------:R-:W-:-:S03]  /*11d0*/  LEA R12, P2, R14, R6, 0x1 ;  /* 0x000000060e0c7211 */ /* 0x000fc600078408ff */
[----:B------:R-:W-:-:S05]  /*11e0*/  IMAD.IADD R0, R15, 0x1, R0 ;  /* 0x000000010f007824 */ /* 0x000fca00078e0200 */
[----:B------:R-:W-:-:S05]  /*11f0*/  LEA.HI.X R13, R14, R7, R0, 0x1, P2 ;  /* 0x000000070e0d7211 */ /* 0x000fca00010f0c00 */
[----:B------:R2:W-:Y:S04]  /*1200*/  @!P1 ST.E.128 [R12.64], RZ ;  /* 0x000000ff0c009985 */ /* 0x0005e8000c101d04 */
[----:B------:R2:W-:Y:S02]  /*1210*/  @!P0 ST.E.128 [R12.64+0x80], RZ ;  /* 0x000080ff0c008985 */ /* 0x0005e4000c101d04 */
.L_x_2200:
[----:B------:R-:W-:Y:S05]  /*1220*/  BSYNC B0 ;  /* 0x0000000000007941 */ /* 0x000fea0003800000 */
.L_x_2199:
        /* <DEDUP_REMOVED lines=18> */
.L_x_2202:
[----:B------:R-:W-:Y:S05]  /*1350*/  BSYNC B0 ;  /* 0x0000000000007941 */ /* 0x000fea0003800000 */
.L_x_2201:
        /* <DEDUP_REMOVED lines=18> */
.L_x_2204:
[----:B------:R-:W-:Y:S05]  /*1480*/  BSYNC B0 ;  /* 0x0000000000007941 */ /* 0x000fea0003800000 */
.L_x_2203:
        /* <DEDUP_REMOVED lines=18> */
.L_x_2206:
[----:B------:R-:W-:Y:S05]  /*15b0*/  BSYNC B0 ;  /* 0x0000000000007941 */ /* 0x000fea0003800000 */
.L_x_2205:
        /* <DEDUP_REMOVED lines=18> */
.L_x_2208:
[----:B------:R-:W-:Y:S05]  /*16e0*/  BSYNC B0 ;  /* 0x0000000000007941 */ /* 0x000fea0003800000 */
.L_x_2207:
        /* <DEDUP_REMOVED lines=18> */
.L_x_2210:
[----:B------:R-:W-:Y:S05]  /*1810*/  BSYNC B0 ;  /* 0x0000000000007941 */ /* 0x000fea0003800000 */
.L_x_2209:
[----:B--2---:R-:W-:Y:S01]  /*1820*/  IADD3 R13, R8, 0x70, RZ ;  /* 0x00000070080d7810 */ /* 0x004fe20007ffe0ff */
[----:B------:R-:W-:Y:S03]  /*1830*/  BSSY B0, `(.L_x_2211) ;  /* 0x0000011000007945 */ /* 0x000fe60003800000 */
[----:B------:R-:W-:-:S13]  /*1840*/  ISETP.GE.AND P0, PT, R13, R21, PT ;  /* 0x000000150d00720c */ /* 0x000fda0003f06270 */
[----:B------:R-:W-:Y:S05]  /*1850*/  @P0 BRA `(.L_x_2212) ;  /* 0x000000e000000947 */ /* 0x000fea0003800000 */
[----:B------:R-:W-:Y:S02]  /*1860*/  IADD3 R0, P0, R4, 0x70, RZ ;  /* 0x0000007004007810 */ /* 0x000fe40007f1e0ff */
[----:B------:R-:W-:-:S03]  /*1870*/  ISETP.GE.AND P1, PT, R25, R20, PT ;  /* 0x000000141900720c */ /* 0x000fc60003f26270 */
[----:B------:R-:W-:Y:S01]  /*1880*/  IMAD.X R4, RZ, RZ, R5, P0 ;  /* 0x000000ffff047224 */ /* 0x000fe200000e0605 */
[----:B------:R-:W-:Y:S02]  /*1890*/  MOV R5, R11 ;  /* 0x0000000b00057202 */ /* 0x000fe40000000f00 */
[----:B------:R-:W-:Y:S01]  /*18a0*/  ISETP.GE.AND P0, PT, R33, R20, PT ;  /* 0x000000142100720c */ /* 0x000fe20003f06270 */
[----:B------:R-:W-:Y:S02]  /*18b0*/  IMAD R10, R4, R2, RZ ;  /* 0x00000002040a7224 */ /* 0x000fe400078e02ff */
[----:B------:R-:W-:Y:S02]  /*18c0*/  IMAD.MOV.U32 R4, RZ, RZ, R16 ;  /* 0x000000ffff047224 */ /* 0x000fe400078e0010 */
[-C--:B------:R-:W-:Y:S02]  /*18d0*/  IMAD R3, R3, R0.reuse, R10 ;  /* 0x0000000003037224 */ /* 0x080fe400078e020a */
[----:B------:R-:W-:-:S04]  /*18e0*/  IMAD.WIDE.U32 R4, R2, R0, R4 ;  /* 0x0000000002047225 */ /* 0x000fc800078e0004 */
[----:B------:R-:W-:Y:S01]  /*18f0*/  IMAD.IADD R3, R5, 0x1, R3 ;  /* 0x0000000105037824 */ /* 0x000fe200078e0203 */
[----:B------:R-:W-:-:S04]  /*1900*/  LEA R2, P2, R4, R6, 0x1 ;  /* 0x0000000604027211 */ /* 0x000fc800078408ff */
[----:B------:R-:W-:-:S05]  /*1910*/  LEA.HI.X R3, R4, R7, R3, 0x1, P2 ;  /* 0x0000000704037211 */ /* 0x000fca00010f0c03 */
[----:B------:R2:W-:Y:S04]  /*1920*/  @!P1 ST.E.128 [R2.64], RZ ;  /* 0x000000ff02009985 */ /* 0x0005e8000c101d04 */
[----:B------:R2:W-:Y:S02]  /*1930*/  @!P0 ST.E.128 [R2.64+0x80], RZ ;  /* 0x000080ff02008985 */ /* 0x0005e4000c101d04 */
.L_x_2212:
[----:B------:R-:W-:Y:S05]  /*1940*/  BSYNC B0 ;  /* 0x0000000000007941 */ /* 0x000fea0003800000 */
.L_x_2211:
[----:B------:R-:W-:-:S04]  /*1950*/  ISETP.NE.AND P6, PT, R23, RZ, PT ;  /* 0x000000ff1700720c */ /* 0x000fc80003fc5270 */
[-C--:B------:R-:W-:Y:S02]  /*1960*/  ISETP.GE.OR P2, PT, R8, R21.reuse, P6 ;  /* 0x000000150800720c */ /* 0x080fe40003746670 */
[-C--:B------:R-:W-:Y:S02]  /*1970*/  ISETP.GE.OR P1, PT, R32, R21.reuse, P6 ;  /* 0x000000152000720c */ /* 0x080fe40003726670 */
[-C--:B------:R-:W-:Y:S02]  /*1980*/  ISETP.GE.OR P5, PT, R31, R21.reuse, P6 ;  /* 0x000000151f00720c */ /* 0x080fe400037a6670 */
[-C--:B------:R-:W-:Y:S02]  /*1990*/  ISETP.GE.OR P4, PT, R30, R21.reuse, P6 ;  /* 0x000000151e00720c */ /* 0x080fe40003786670 */
[----:B------:R-:W-:-:S05]  /*19a0*/  ISETP.GE.OR P3, PT, R29, R21, P6 ;  /* 0x000000151d00720c */ /* 0x000fca0003766670 */
[-C--:B------:R-:W-:Y:S02]  /*19b0*/  @!P2 IMAD R8, R8, R22.reuse, RZ ;  /* 0x000000160808a224 */ /* 0x080fe400078e02ff */
[----:B------:R-:W-:Y:S02]  /*19c0*/  @!P1 IMAD R0, R32, R22, RZ ;  /* 0x0000001620009224 */ /* 0x000fe400078e02ff */
[----:B------:R-:W-:Y:S01]  /*19d0*/  @!P2 IMAD.MOV.U32 R5, RZ, RZ, 0x7f800000 ;  /* 0x7f800000ff05a424 */ /* 0x000fe200078e00ff */
[C---:B--2---:R-:W-:Y:S01]  /*19e0*/  @!P2 IADD3 R3, P0, R8.reuse, R26, RZ ;  /* 0x0000001a0803a210 */ /* 0x044fe20007f1e0ff */
[----:B------:R-:W-:Y:S02]  /*19f0*/  @!P5 IMAD R6, R31, R22, RZ ;  /* 0x000000161f06d224 */ /* 0x000fe400078e02ff */
[----:B------:R-:W-:Y:S01]  /*1a00*/  @!P5 IMAD.MOV.U32 R12, RZ, RZ, 0x7f800000 ;  /* 0x7f800000ff0cd424 */ /* 0x000fe200078e00ff */
[----:B------:R-:W-:Y:S02]  /*1a10*/  @!P2 LEA.HI.X.SX32 R8, R8, R24, 0x1, P0 ;  /* 0x000000180808a211 */ /* 0x000fe400000f0eff */
[----:B------:R-:W-:-:S04]  /*1a20*/  @!P2 LEA R2, P0, R3, R18, 0x2 ;  /* 0x000000120302a211 */ /* 0x000fc800078010ff */
[----:B------:R-:W-:Y:S02]  /*1a30*/  @!P2 LEA.HI.X R3, R3, R19, R8, 0x2, P0 ;  /* 0x000000130303a211 */ /* 0x000fe400000f1408 */
[----:B------:R-:W-:-:S03]  /*1a40*/  @!P1 IADD3 R4, P0, R0, R26, RZ ;  /* 0x0000001a00049210 */ /* 0x000fc60007f1e0ff */
[----:B------:R2:W-:Y:S02]  /*1a50*/  @!P2 ST.E [R2.64], R5 ;  /* 0x000000050200a985 */ /* 0x0005e4000c101904 */
[----:B--2---:R-:W-:Y:S01]  /*1a60*/  @!P1 LEA.HI.X.SX32 R3, R0, R24, 0x1, P0 ;  /* 0x0000001800039211 */ /* 0x004fe200000f0eff */
[----:B------:R-:W-:Y:S01]  /*1a70*/  @!P4 IMAD R5, R30, R22, RZ ;  /* 0x000000161e05c224 */ /* 0x000fe200078e02ff */
[----:B------:R-:W-:Y:S02]  /*1a80*/  @!P1 LEA R2, P2, R4, R18, 0x2 ;  /* 0x0000001204029211 */ /* 0x000fe400078410ff */
[----:B------:R-:W-:Y:S02]  /*1a90*/  @!P5 IADD3 R0, P0, R6, R26, RZ ;  /* 0x0000001a0600d210 */ /* 0x000fe40007f1e0ff */
[----:B------:R-:W-:Y:S02]  /*1aa0*/  @!P1 LEA.HI.X R3, R4, R19, R3, 0x2, P2 ;  /* 0x0000001304039211 */ /* 0x000fe400010f1403 */
[----:B------:R-:W-:-:S02]  /*1ab0*/  @!P5 LEA.HI.X.SX32 R6, R6, R24, 0x1, P0 ;  /* 0x000000180606d211 */ /* 0x000fc400000f0eff */
[C---:B------:R-:W-:Y:S02]  /*1ac0*/  @!P5 LEA R10, P2, R0.reuse, R18, 0x2 ;  /* 0x00000012000ad211 */ /* 0x040fe400078410ff */
[C---:B------:R-:W-:Y:S02]  /*1ad0*/  @!P4 IADD3 R4, P0, R5.reuse, R26, RZ ;  /* 0x0000001a0504c210 */ /* 0x040fe40007f1e0ff */
[----:B------:R-:W-:Y:S01]  /*1ae0*/  @!P5 LEA.HI.X R11, R0, R19, R6, 0x2, P2 ;  /* 0x00000013000bd211 */ /* 0x000fe200010f1406 */
[----:B------:R-:W-:Y:S01]  /*1af0*/  @!P1 IMAD.MOV.U32 R6, RZ, RZ, 0x7f800000 ;  /* 0x7f800000ff069424 */ /* 0x000fe200078e00ff */
[-C--:B------:R-:W-:Y:S02]  /*1b00*/  ISETP.GE.OR P2, PT, R28, R21.reuse, P6 ;  /* 0x000000151c00720c */ /* 0x080fe40003746670 */
[----:B------:R-:W-:Y:S01]  /*1b10*/  @!P4 LEA.HI.X.SX32 R0, R5, R24, 0x1, P0 ;  /* 0x000000180500c211 */ /* 0x000fe200000f0eff */
[----:B------:R-:W-:Y:S01]  /*1b20*/  @!P3 IMAD R5, R29, R22, RZ ;  /* 0x000000161d05b224 */ /* 0x000fe200078e02ff */
[----:B------:R-:W-:Y:S01]  /*1b30*/  @!P4 LEA R8, P0, R4, R18, 0x2 ;  /* 0x000000120408c211 */ /* 0x000fe200078010ff */
[----:B------:R2:W-:Y:S01]  /*1b40*/  @!P1 ST.E [R2.64], R6 ;  /* 0x0000000602009985 */ /* 0x0005e2000c101904 */
[----:B------:R-:W-:-:S02]  /*1b50*/  ISETP.GE.OR P1, PT, R27, R21, P6 ;  /* 0x000000151b00720c */ /* 0x000fc40003726670 */
[----:B------:R-:W-:Y:S01]  /*1b60*/  @!P4 LEA.HI.X R9, R4, R19, R0, 0x2, P0 ;  /* 0x000000130409c211 */ /* 0x000fe200000f1400 */
[----:B------:R3:W-:Y:S01]  /*1b70*/  @!P5 ST.E [R10.64], R12 ;  /* 0x0000000c0a00d985 */ /* 0x0007e2000c101904 */
[----:B------:R-:W-:Y:S02]  /*1b80*/  @!P3 IADD3 R0, P0, R5, R26, RZ ;  /* 0x0000001a0500b210 */ /* 0x000fe40007f1e0ff */
[----:B------:R-:W-:Y:S02]  /*1b90*/  ISETP.GE.OR P6, PT, R13, R21, P6 ;  /* 0x000000150d00720c */ /* 0x000fe400037c6670 */
[----:B------:R-:W-:Y:S01]  /*1ba0*/  @!P3 LEA.HI.X.SX32 R5, R5, R24, 0x1, P0 ;  /* 0x000000180505b211 */ /* 0x000fe200000f0eff */
[----:B--2---:R-:W-:Y:S01]  /*1bb0*/  @!P2 IMAD R2, R28, R22, RZ ;  /* 0x000000161c02a224 */ /* 0x004fe200078e02ff */
[----:B------:R-:W-:-:S03]  /*1bc0*/  @!P3 LEA R6, P0, R0, R18, 0x2 ;  /* 0x000000120006b211 */ /* 0x000fc600078010ff */
[----:B------:R-:W-:Y:S02]  /*1bd0*/  @!P1 IMAD R3, R27, R22, RZ ;  /* 0x000000161b039224 */ /* 0x000fe400078e02ff */
[----:B---3--:R-:W-:Y:S01]  /*1be0*/  @!P3 IMAD.MOV.U32 R10, RZ, RZ, 0x7f800000 ;  /* 0x7f800000ff0ab424 */ /* 0x008fe200078e00ff */
[----:B------:R-:W-:Y:S02]  /*1bf0*/  @!P3 LEA.HI.X R7, R0, R19, R5, 0x2, P0 ;  /* 0x000000130007b211 */ /* 0x000fe400000f1405 */
[----:B------:R-:W-:-:S04]  /*1c00*/  @!P2 IADD3 R0, P0, R2, R26, RZ ;  /* 0x0000001a0200a210 */ /* 0x000fc80007f1e0ff */
[----:B------:R-:W-:Y:S02]  /*1c10*/  @!P2 LEA.HI.X.SX32 R2, R2, R24, 0x1, P0 ;  /* 0x000000180202a211 */ /* 0x000fe400000f0eff */
[----:B------:R-:W-:-:S04]  /*1c20*/  @!P2 LEA R4, P0, R0, R18, 0x2 ;  /* 0x000000120004a211 */ /* 0x000fc800078010ff */
[----:B------:R-:W-:Y:S02]  /*1c30*/  @!P2 LEA.HI.X R5, R0, R19, R2, 0x2, P0 ;  /* 0x000000130005a211 */ /* 0x000fe400000f1402 */
[----:B------:R-:W-:-:S04]  /*1c40*/  @!P1 IADD3 R0, P0, R3, R26, RZ ;  /* 0x0000001a03009210 */ /* 0x000fc80007f1e0ff */
[----:B------:R-:W-:Y:S02]  /*1c50*/  @!P1 LEA.HI.X.SX32 R3, R3, R24, 0x1, P0 ;  /* 0x0000001803039211 */ /* 0x000fe400000f0eff */
[----:B------:R-:W-:-:S04]  /*1c60*/  @!P1 LEA R2, P0, R0, R18, 0x2 ;  /* 0x0000001200029211 */ /* 0x000fc800078010ff */
[----:B------:R-:W-:Y:S01]  /*1c70*/  @!P1 LEA.HI.X R3, R0, R19, R3, 0x2, P0 ;  /* 0x0000001300039211 */ /* 0x000fe200000f1403 */
[----:B------:R-:W-:-:S05]  /*1c80*/  @!P4 IMAD.MOV.U32 R0, RZ, RZ, 0x7f800000 ;  /* 0x7f800000ff00c424 */ /* 0x000fca00078e00ff */
[----:B------:R2:W-:Y:S04]  /*1c90*/  @!P4 ST.E [R8.64], R0 ;  /* 0x000000000800c985 */ /* 0x0005e8000c101904 */
[----:B------:R-:W-:Y:S01]  /*1ca0*/  @!P3 ST.E [R6.64], R10 ;  /* 0x0000000a0600b985 */ /* 0x000fe2000c101904 */
[----:B--2---:R-:W-:Y:S02]  /*1cb0*/  @!P2 IMAD.MOV.U32 R8, RZ, RZ, 0x7f800000 ;  /* 0x7f800000ff08a424 */ /* 0x004fe400078e00ff */
[----:B------:R-:W-:-:S03]  /*1cc0*/  @!P1 IMAD.MOV.U32 R0, RZ, RZ, 0x7f800000 ;  /* 0x7f800000ff009424 */ /* 0x000fc600078e00ff */
[----:B------:R-:W-:Y:S04]  /*1cd0*/  @!P2 ST.E [R4.64], R8 ;  /* 0x000000080400a985 */ /* 0x000fe8000c101904 */
[----:B------:R2:W-:Y:S02]  /*1ce0*/  @!P1 ST.E [R2.64], R0 ;  /* 0x0000000002009985 */ /* 0x0005e4000c101904 */
[----:B--2---:R-:W-:Y:S02]  /*1cf0*/  IMAD.MOV.U32 R2, RZ, RZ, R34 ;  /* 0x000000ffff027224 */ /* 0x004fe400078e0022 */
[----:B------:R-:W-:-:S04]  /*1d00*/  IMAD.MOV.U32 R3, RZ, RZ, 0x0 ;  /* 0x00000000ff037424 */ /* 0x000fc800078e00ff */
[----:B------:R-:W-:Y:S05]  /*1d10*/  @P6 RET.REL.NODEC R2 `(_ZN5flash16flash_fwd_kernelI23Flash_fwd_kernel_traitsILi128ELi128ELi32ELi4ELb0ELb0EN7cutlass6half_tE19Flash_kernel_traitsILi128ELi128ELi32ELi4ES3_EELb1ELb0ELb1ELb1ELb0ELb0ELb0ELb1EEEvNS_16Flash_fwd_paramsE) ;  /* 0xffffe2e002006950 */ /* 0x000fea0003c3ffff */
[----:B------:R-:W-:-:S05]  /*1d20*/  IMAD R0, R13, R22, RZ ;  /* 0x000000160d007224 */ /* 0x000fca00078e02ff */
[----:B------:R-:W-:-:S04]  /*1d30*/  IADD3 R3, P0, R0, R26, RZ ;  /* 0x0000001a00037210 */ /* 0x000fc80007f1e0ff */
[----:B------:R-:W-:Y:S02]  /*1d40*/  LEA.HI.X.SX32 R0, R0, R24, 0x1, P0 ;  /* 0x0000001800007211 */ /* 0x000fe400000f0eff */
[----:B------:R-:W-:-:S04]  /*1d50*/  LEA R2, P0, R3, R18, 0x2 ;  /* 0x0000001203027211 */ /* 0x000fc800078010ff */
[----:B------:R-:W-:Y:S01]  /*1d60*/  LEA.HI.X R3, R3, R19, R0, 0x2, P0 ;  /* 0x0000001303037211 */ /* 0x000fe200000f1400 */
[----:B------:R-:W-:-:S05]  /*1d70*/  IMAD.MOV.U32 R0, RZ, RZ, 0x7f800000 ;  /* 0x7f800000ff007424 */ /* 0x000fca00078e00ff */
[----:B------:R2:W-:Y:S02]  /*1d80*/  ST.E [R2.64], R0 ;  /* 0x0000000002007985 */ /* 0x0005e4000c101904 */
[----:B--2---:R-:W-:Y:S02]  /*1d90*/  IMAD.MOV.U32 R2, RZ, RZ, R34 ;  /* 0x000000ffff027224 */ /* 0x004fe400078e0022 */
[----:B------:R-:W-:-:S04]  /*1da0*/  IMAD.MOV.U32 R3, RZ, RZ, 0x0 ;  /* 0x00000000ff037424 */ /* 0x000fc800078e00ff */
[----:B------:R-:W-:Y:S05]  /*1db0*/  RET.REL.NODEC R2 `(_ZN5flash16flash_fwd_kernelI23Flash_fwd_kernel_traitsILi128ELi128ELi32ELi4ELb0ELb0EN7cutlass6half_tE19Flash_kernel_traitsILi128ELi128ELi32ELi4ES3_EELb1ELb0ELb1ELb1ELb0ELb0ELb0ELb1EEEvNS_16Flash_fwd_paramsE) ;  /* 0xffffe24002007950 */ /* 0x000fea0003c3ffff */
.L_x_2190:
[----:B------:R-:W-:Y:S02]  /*1dc0*/  IMAD.U32 R2, RZ, RZ, UR6 ;  /* 0x00000006ff027e24 */ /* 0x000fe4000f8e00ff */
[----:B------:R-:W-:Y:S01]  /*1dd0*/  IMAD.U32 R3, RZ, RZ, UR7 ;  /* 0x00000007ff037e24 */ /* 0x000fe2000f8e00ff */
[----:B------:R-:W-:Y:S01]  /*1de0*/  MOV R10, UR6 ;  /* 0x00000006000a7c02 */ /* 0x000fe20008000f00 */
[----:B------:R-:W-:-:S03]  /*1df0*/  IMAD.U32 R11, RZ, RZ, UR7 ;  /* 0x00000007ff0b7e24 */ /* 0x000fc6000f8e00ff */
[----:B------:R-:W3:Y:S04]  /*1e00*/  LD.E R25, [R2.64+0x68] ;  /* 0x0000680402197980 */ /* 0x000ee8000c101900 */
[----:B--2---:R4:W2:Y:S04]  /*1e10*/  LD.E.64 R34, [R10.64+0xc0] ;  /* 0x0000c0040a227980 */ /* 0x0048a8000c101b00 */
[----:B------:R1:W2:Y:S04]  /*1e20*/  LD.E.64 R20, [R2.64+0x38] ;  /* 0x0000380402147980 */ /* 0x0002a8000c101b00 */
[----:B------:R1:W2:Y:S01]  /*1e30*/  LD.E.64 R42, [R2.64+0x40] ;  /* 0x00004004022a7980 */ /* 0x0002a2000c101b00 */
[----:B------:R-:W-:-:S02]  /*1e40*/  ISETP.NE.AND P1, PT, R17, -0x1, PT ;  /* 0xffffffff1100780c */ /* 0x000fc40003f25270 */
[----:B------:R-:W-:Y:S01]  /*1e50*/  ISETP.NE.AND P0, PT, R46, -0x1, PT ;  /* 0xffffffff2e00780c */ /* 0x000fe20003f05270 */
[----:B------:R1:W2:Y:S01]  /*1e60*/  LD.E.64 R18, [R2.64+0x30] ;  /* 0x0000300402127980 */ /* 0x0002a2000c101b00 */
[----:B------:R-:W-:Y:S01]  /*1e70*/  MOV R4, UR6 ;  /* 0x0000000600047c02 */ /* 0x000fe20008000f00 */
[----:B------:R-:W-:Y:S02]  /*1e80*/  IMAD.U32 R5, RZ, RZ, UR7 ;  /* 0x00000007ff057e24 */ /* 0x000fe4000f8e00ff */
[----:B------:R1:W2:Y:S04]  /*1e90*/  LD.E.64 R30, [R2.64+0x58] ;  /* 0x00005804021e7980 */ /* 0x0002a8000c101b00 */
[----:B------:R1:W2:Y:S04]  /*1ea0*/  LD.E.64 R28, [R4.64+0x50] ;  /* 0x00005004041c7980 */ /* 0x0002a8000c101b00 */
[----:B-1----:R1:W2:Y:S04]  /*1eb0*/  @!P1 LD.E.64 R14, [R2.64+0x20] ;  /* 0x00002004020e9980 */ /* 0x0022a8000c101b00 */
[----:B------:R1:W2:Y:S04]  /*1ec0*/  @!P1 LD.E.64 R22, [R2.64+0x28] ;  /* 0x0000280402169980 */ /* 0x0002a8000c101b00 */
[----:B------:R1:W2:Y:S04]  /*1ed0*/  @!P0 LD.E.64 R26, [R2.64+0x18] ;  /* 0x00001804021a8980 */ /* 0x0002a8000c101b00 */
[----:B------:R1:W2:Y:S04]  /*1ee0*/  LD.E R147, [R2.64+0xc8] ;  /* 0x0000c80402937980 */ /* 0x0002a8000c101900 */
[----:B------:R1:W2:Y:S01]  /*1ef0*/  LD.E.64 R32, [R2.64+0x48] ;  /* 0x0000480402207980 */ /* 0x0002a2000c101b00 */
[----:B------:R-:W-:Y:S01]  /*1f00*/  IMAD.U32 R6, RZ, RZ, UR6 ;  /* 0x00000006ff067e24 */ /* 0x000fe2000f8e00ff */
[----:B------:R-:W-:-:S02]  /*1f10*/  MOV R7, UR7 ;  /* 0x0000000700077c02 */ /* 0x000fc40008000f00 */
[----:B------:R1:W5:Y:S04]  /*1f20*/  LD.E.64 R110, [R2.64+0x98] ;  /* 0x00009804026e7980 */ /* 0x000368000c101b00 */
[----:B------:R-:W5:Y:S01]  /*1f30*/  LD.E.64 R6, [R6.64] ;  /* 0x0000000406067980 */ /* 0x000f62000c101b00 */
[----:B------:R-:W-:Y:S02]  /*1f40*/  IMAD.U32 R8, RZ, RZ, UR6 ;  /* 0x00000006ff087e24 */ /* 0x000fe4000f8e00ff */
[----:B------:R-:W-:Y:S01]  /*1f50*/  IMAD.U32 R9, RZ, RZ, UR7 ;  /* 0x00000007ff097e24 */ /* 0x000fe2000f8e00ff */
[----:B------:R1:W5:Y:S04]  /*1f60*/  LD.E R112, [R4.64+0x60] ;  /* 0x0000600404707980 */ /* 0x000368000c101900 */
[----:B------:R1:W5:Y:S01]  /*1f70*/  LD.E.64 R236, [R8.64+0x8] ;  /* 0x0000080408ec7980 */ /* 0x000362000c101b00 */
[----:B----4-:R-:W-:-:S03]  /*1f80*/  LEA.HI R11, R37, R41, RZ, 0x6 ;  /* 0x00000029250b7211 */ /* 0x010fc600078f30ff */
[----:B------:R4:W5:Y:S02]  /*1f90*/  LD.E.64 R238, [R4.64+0x10] ;  /* 0x0000100404ee7980 */ /* 0x000964000c101b00 */
[----:B------:R-:W-:Y:S02]  /*1fa0*/  IMAD.SHL.U32 R11, R11, 0x8, RZ ;  /* 0x000000080b0b7824 */ /* 0x000fe400078e00ff */
[----:B-1----:R-:W-:Y:S01]  /*1fb0*/  @P1 IMAD.IADD R8, R12, 0x1, R17 ;  /* 0x000000010c081824 */ /* 0x002fe200078e0211 */
[----:B------:R-:W-:Y:S01]  /*1fc0*/  IABS R36, R120 ;  /* 0x0000007800247213 */ /* 0x000fe20000000000 */
[----:B------:R-:W-:Y:S01]  /*1fd0*/  BSSY B0, `(.L_x_2213) ;  /* 0x00000b0000007945 */ /* 0x000fe20003800000 */
[----:B---3--:R-:W-:Y:S01]  /*1fe0*/  IABS R0, R25 ;  /* 0x0000001900007213 */ /* 0x008fe20000000000 */
[----:B--2---:R1:W-:Y:S03]  /*1ff0*/  STL.64 [R1+0x78], R34 ;  /* 0x0000782201007387 */ /* 0x0043e60000100a00 */
[----:B-1----:R-:W-:-:S04]  /*2000*/  MOV R35, R0 ;  /* 0x0000000000237202 */ /* 0x002fc80000000f00 */
[----:B------:R-:W1:Y:S08]  /*2010*/  I2F.RP R0, R35 ;  /* 0x0000002300007306 */ /* 0x000e700000209400 */
[----:B-1----:R1:W2:Y:S01]  /*2020*/  MUFU.RCP R3, R0 ;  /* 0x0000000000037308 */ /* 0x0022a20000001000 */
[----:B------:R-:W-:Y:S01]  /*2030*/  IMAD.MOV.U32 R44, RZ, RZ, R34 ;  /* 0x000000ffff2c7224 */ /* 0x000fe200078e0022 */
[----:B-1----:R-:W-:-:S04]  /*2040*/  LEA.HI R0, R37, R41, RZ, 0x3 ;  /* 0x0000002925007211 */ /* 0x002fc800078f18ff */
[----:B------:R-:W-:Y:S02]  /*2050*/  SHF.R.S32.HI R16, RZ, 0x3, R0 ;  /* 0x00000003ff107819 */ /* 0x000fe40000011400 */
[----:B------:R-:W-:Y:S02]  /*2060*/  LOP3.LUT R0, R0, 0xfffffff8, RZ, 0xc0, !PT ;  /* 0xfffffff800007812 */ /* 0x000fe400078ec0ff */
[----:B--2---:R-:W-:Y:S01]  /*2070*/  IADD3 R3, R3, 0xffffffe, RZ ;  /* 0x0ffffffe03037810 */ /* 0x004fe20007ffe0ff */
[----:B------:R-:W-:Y:S02]  /*2080*/  IMAD.SHL.U32 R2, R16, 0x40, RZ ;  /* 0x0000004010027824 */ /* 0x000fe400078e00ff */
[----:B------:R-:W-:-:S03]  /*2090*/  IMAD.IADD R34, R41, 0x1, -R0 ;  /* 0x0000000129227824 */ /* 0x000fc600078e0a00 */
[----:B------:R-:W1:Y:S01]  /*20a0*/  F2I.FTZ.U32.TRUNC.NTZ R3, R3 ;  /* 0x0000000300037305 */ /* 0x000e62000021f000 */
[----:B------:R-:W-:Y:S02]  /*20b0*/  LOP3.LUT R2, R2, 0x1c0, RZ, 0xc0, !PT ;  /* 0x000001c002027812 */ /* 0x000fe400078ec0ff */
[----:B------:R-:W-:Y:S02]  /*20c0*/  SHF.L.U32 R249, R34, 0x3, RZ ;  /* 0x0000000322f97819 */ /* 0x000fe400000006ff */
[----:B------:R-:W-:Y:S02]  /*20d0*/  SHF.R.U32.HI R10, RZ, 0x3, R2 ;  /* 0x00000003ff0a7819 */ /* 0x000fe40000011602 */
[----:B------:R-:W-:Y:S02]  /*20e0*/  LOP3.LUT R0, R2, 0x38, R249, 0xf8, !PT ;  /* 0x0000003802007812 */ /* 0x000fe400078ef8f9 */
[----:B------:R-:W-:Y:S02]  /*20f0*/  @!P1 SHF.R.S32.HI R2, RZ, 0x1f, R12 ;  /* 0x0000001fff029819 */ /* 0x000fe4000001140c */
[----:B------:R-:W-:Y:S01]  /*2100*/  LOP3.LUT R10, R0, R10, RZ, 0x3c, !PT ;  /* 0x0000000a000a7212 */ /* 0x000fe200078e3cff */
[----:B------:R-:W-:-:S02]  /*2110*/  @!P1 IMAD R0, R21, R12, RZ ;  /* 0x0000000c15009224 */ /* 0x000fc400078e02ff */
[----:B----4-:R-:W-:-:S04]  /*2120*/  @!P1 IMAD.WIDE.U32 R4, R20, R12, RZ ;  /* 0x0000000c14049225 */ /* 0x010fc800078e00ff */
[C---:B------:R-:W-:Y:S01]  /*2130*/  @!P1 IMAD R0, R20.reuse, R2, R0 ;  /* 0x0000000214009224 */ /* 0x040fe200078e0200 */
[----:B-1----:R-:W-:Y:S01]  /*2140*/  IADD3 R2, RZ, -R3, RZ ;  /* 0x80000003ff027210 */ /* 0x002fe20007ffe0ff */
[-C--:B------:R-:W-:Y:S02]  /*2150*/  @P1 IMAD R13, R21, R8.reuse, RZ ;  /* 0x00000008150d1224 */ /* 0x080fe400078e02ff */
[----:B------:R-:W-:Y:S01]  /*2160*/  @P1 IMAD.WIDE.U32 R8, R20, R8, RZ ;  /* 0x0000000814081225 */ /* 0x000fe200078e00ff */
[----:B------:R-:W-:-:S03]  /*2170*/  @!P1 IADD3 R5, R5, R0, RZ ;  /* 0x0000000005059210 */ /* 0x000fc60007ffe0ff */
[----:B------:R-:W-:Y:S01]  /*2180*/  IMAD.MOV.U32 R0, RZ, RZ, R2 ;  /* 0x000000ffff007224 */ /* 0x000fe200078e0002 */
[----:B------:R-:W-:Y:S01]  /*2190*/  @!P1 SHF.R.S32.HI R2, RZ, 0x1f, R12 ;  /* 0x0000001fff029819 */ /* 0x000fe2000001140c */
[----:B------:R-:W-:Y:S02]  /*21a0*/  @P1 IMAD.IADD R24, R9, 0x1, R13 ;  /* 0x0000000109181824 */ /* 0x000fe400078e020d */
[----:B------:R-:W-:Y:S01]  /*21b0*/  @!P1 IMAD R9, R43, R12, RZ ;  /* 0x0000000c2b099224 */ /* 0x000fe200078e02ff */
[----:B------:R-:W-:Y:S02]  /*21c0*/  LEA.HI R37, R37, R41, RZ, 0x4 ;  /* 0x0000002925257211 */ /* 0x000fe400078f20ff */
[----:B------:R-:W-:Y:S01]  /*21d0*/  LOP3.LUT R220, R10, 0xfffffe00, R11, 0xf8, !PT ;  /* 0xfffffe000adc7812 */ /* 0x000fe200078ef80b */
[----:B------:R-:W-:Y:S02]  /*21e0*/  @!P1 IMAD R11, R42, R2, R9 ;  /* 0x000000022a0b9224 */ /* 0x000fe400078e0209 */
[----:B------:R-:W-:Y:S01]  /*21f0*/  @P1 IMAD.MOV.U32 R13, RZ, RZ, R8 ;  /* 0x000000ffff0d1224 */ /* 0x000fe200078e0008 */
[----:B------:R-:W-:Y:S01]  /*2200*/  LOP3.LUT R8, R37, 0xfffffff0, RZ, 0xc0, !PT ;  /* 0xfffffff025087812 */ /* 0x000fe200078ec0ff */
[----:B------:R-:W-:-:S02]  /*2210*/  IMAD R0, R0, R35, RZ ;  /* 0x0000002300007224 */ /* 0x000fc400078e02ff */
[----:B------:R-:W-:-:S04]  /*2220*/  IMAD.MOV.U32 R2, RZ, RZ, RZ ;  /* 0x000000ffff027224 */ /* 0x000fc800078e00ff */
[----:B------:R-:W-:Y:S01]  /*2230*/  IMAD.HI.U32 R10, R3, R0, R2 ;  /* 0x00000000030a7227 */ /* 0x000fe200078e0002 */
[----:B------:R-:W-:Y:S02]  /*2240*/  IADD3 R0, -R8, R41, RZ ;  /* 0x0000002908007210 */ /* 0x000fe40007ffe1ff */
[----:B------:R-:W-:Y:S02]  /*2250*/  IABS R2, R25 ;  /* 0x0000001900027213 */ /* 0x000fe40000000000 */
[----:B------:R-:W-:-:S03]  /*2260*/  SHF.R.S32.HI R3, RZ, 0x1f, R0 ;  /* 0x0000001fff037819 */ /* 0x000fc60000011400 */
[----:B------:R-:W-:Y:S01]  /*2270*/  IMAD.MOV R9, RZ, RZ, -R2 ;  /* 0x000000ffff097224 */ /* 0x000fe200078e0a02 */
[----:B------:R-:W-:Y:S01]  /*2280*/  LEA.HI R39, R3, R0, RZ, 0x3 ;  /* 0x0000000003277211 */ /* 0x000fe200078f18ff */
[----:B------:R-:W-:Y:S02]  /*2290*/  @P1 IMAD.IADD R8, R12, 0x1, R17 ;  /* 0x000000010c081824 */ /* 0x000fe400078e0211 */
[----:B------:R-:W-:Y:S01]  /*22a0*/  @!P1 IMAD.WIDE.U32 R2, R42, R12, RZ ;  /* 0x0000000c2a029225 */ /* 0x000fe200078e00ff */
[----:B------:R-:W-:Y:S02]  /*22b0*/  MOV R12, R9 ;  /* 0x00000009000c7202 */ /* 0x000fe40000000f00 */
[----:B------:R-:W-:Y:S01]  /*22c0*/  @!P1 SHF.R.S32.HI R17, RZ, 0x1f, R119 ;  /* 0x0000001fff119819 */ /* 0x000fe20000011477 */
[----:B------:R-:W-:-:S04]  /*22d0*/  IMAD.HI.U32 R10, R10, R36, RZ ;  /* 0x000000240a0a7227 */ /* 0x000fc800078e00ff */
[----:B------:R-:W-:Y:S02]  /*22e0*/  @!P1 IMAD R15, R15, R119, RZ ;  /* 0x000000770f0f9224 */ /* 0x000fe400078e02ff */
[----:B------:R-:W-:-:S04]  /*22f0*/  @!P1 IMAD.WIDE.U32 R4, R119, R14, R4 ;  /* 0x0000000e77049225 */ /* 0x000fc800078e0004 */
[----:B------:R-:W-:Y:S02]  /*2300*/  @!P1 IMAD.IADD R3, R3, 0x1, R11 ;  /* 0x0000000103039824 */ /* 0x000fe400078e020b */
[----:B------:R-:W-:Y:S02]  /*2310*/  IMAD R11, R10, R12, R36 ;  /* 0x0000000c0a0b7224 */ /* 0x000fe400078e0224 */
[----:B------:R-:W-:Y:S02]  /*2320*/  @!P1 IMAD R14, R14, R17, R15 ;  /* 0x000000110e0e9224 */ /* 0x000fe400078e020f */
[----:B------:R-:W-:Y:S01]  /*2330*/  @!P1 IMAD.MOV.U32 R13, RZ, RZ, R4 ;  /* 0x000000ffff0d9224 */ /* 0x000fe200078e0004 */
[----:B------:R-:W-:Y:S02]  /*2340*/  ISETP.GT.U32.AND P3, PT, R35, R11, PT ;  /* 0x0000000b2300720c */ /* 0x000fe40003f64070 */
[----:B------:R-:W-:Y:S02]  /*2350*/  LOP3.LUT R9, R39, 0xfffffff8, RZ, 0xc0, !PT ;  /* 0xfffffff827097812 */ /* 0x000fe400078ec0ff */
[----:B------:R-:W-:-:S02]  /*2360*/  @!P1 IADD3 R24, R5, R14, RZ ;  /* 0x0000000e05189210 */ /* 0x000fc40007ffe0ff */
[----:B------:R-:W-:Y:S02]  /*2370*/  SHF.R.S32.HI R36, RZ, 0x1f, R249 ;  /* 0x0000001fff247819 */ /* 0x000fe400000114f9 */
[----:B------:R-:W-:Y:S02]  /*2380*/  IADD3 R4, P2, R249, R13, RZ ;  /* 0x0000000df9047210 */ /* 0x000fe40007f5e0ff */
[----:B------:R-:W-:Y:S01]  /*2390*/  IADD3 R38, R0, -R9, RZ ;  /* 0x8000000900267210 */ /* 0x000fe20007ffe0ff */
[----:B------:R-:W-:Y:S01]  /*23a0*/  IMAD R0, R21, R16, RZ ;  /* 0x0000001015007224 */ /* 0x000fe200078e02ff */
[----:B------:R-:W-:Y:S01]  /*23b0*/  SHF.R.S32.HI R17, RZ, 0x1f, R16 ;  /* 0x0000001fff117819 */ /* 0x000fe20000011410 */
[----:B------:R-:W-:Y:S02]  /*23c0*/  IMAD.X R5, R36, 0x1, R24, P2 ;  /* 0x0000000124057824 */ /* 0x000fe400010e0618 */
[-C--:B------:R-:W-:Y:S02]  /*23d0*/  @P1 IMAD R12, R43, R8.reuse, RZ ;  /* 0x000000082b0c1224 */ /* 0x080fe400078e02ff */
[----:B------:R-:W-:Y:S01]  /*23e0*/  @P1 IMAD.WIDE.U32 R8, R42, R8, RZ ;  /* 0x000000082a081225 */ /* 0x000fe200078e00ff */
[----:B------:R-:W-:-:S03]  /*23f0*/  @!P1 SHF.R.S32.HI R15, RZ, 0x1f, R119 ;  /* 0x0000001fff0f9819 */ /* 0x000fc60000011477 */
[C---:B------:R-:W-:Y:S02]  /*2400*/  IMAD R13, R20.reuse, R17, R0 ;  /* 0x00000011140d7224 */ /* 0x040fe400078e0200 */
[----:B------:R-:W-:Y:S01]  /*2410*/  IMAD.WIDE.U32 R4, R20, R16, R4 ;  /* 0x0000001014047225 */ /* 0x000fe200078e0004 */
[----:B------:R-:W-:-:S03]  /*2420*/  @P1 IADD3 R12, R9, R12, RZ ;  /* 0x0000000c090c1210 */ /* 0x000fc60007ffe0ff */
[----:B------:R-:W-:Y:S02]  /*2430*/  @!P1 IMAD R14, R23, R119, RZ ;  /* 0x00000077170e9224 */ /* 0x000fe400078e02ff */
[----:B------:R-:W-:Y:S01]  /*2440*/  @!P1 IMAD.WIDE.U32 R2, R119, R22, R2 ;  /* 0x0000001677029225 */ /* 0x000fe200078e0002 */
[----:B------:R-:W-:-:S03]  /*2450*/  @P1 MOV R0, R8 ;  /* 0x0000000800001202 */ /* 0x000fc60000000f00 */
[----:B------:R-:W-:Y:S02]  /*2460*/  @!P3 IMAD.IADD R11, R11, 0x1, -R35 ;  /* 0x000000010b0bb824 */ /* 0x000fe400078e0a23 */
[----:B------:R-:W-:Y:S02]  /*2470*/  IMAD.IADD R9, R5, 0x1, R13 ;  /* 0x0000000105097824 */ /* 0x000fe400078e020d */
[----:B------:R-:W-:Y:S01]  /*2480*/  @!P1 IMAD R5, R22, R15, R14 ;  /* 0x0000000f16059224 */ /* 0x000fe200078e020e */
[----:B------:R-:W-:Y:S02]  /*2490*/  @!P1 MOV R0, R2 ;  /* 0x0000000200009202 */ /* 0x000fe40000000f00 */
[----:B------:R-:W-:Y:S02]  /*24a0*/  ISETP.GE.U32.AND P4, PT, R11, R35, PT ;  /* 0x000000230b00720c */ /* 0x000fe40003f86070 */
[----:B------:R-:W-:Y:S02]  /*24b0*/  @!P1 IADD3 R12, R3, R5, RZ ;  /* 0x00000005030c9210 */ /* 0x000fe40007ffe0ff */
[----:B------:R-:W-:-:S02]  /*24c0*/  IADD3 R2, P1, R249, R0, RZ ;  /* 0x00000000f9027210 */ /* 0x000fc40007f3e0ff */
[----:B------:R-:W-:Y:S02]  /*24d0*/  LOP3.LUT R11, R120, R25, RZ, 0x3c, !PT ;  /* 0x00000019780b7212 */ /* 0x000fe400078e3cff */
[----:B------:R-:W-:Y:S01]  /*24e0*/  @!P3 IADD3 R10, R10, 0x1, RZ ;  /* 0x000000010a0ab810 */ /* 0x000fe20007ffe0ff */
[----:B------:R-:W-:Y:S01]  /*24f0*/  IMAD.X R3, R36, 0x1, R12, P1 ;  /* 0x0000000124037824 */ /* 0x000fe200008e060c */
[----:B------:R-:W-:Y:S02]  /*2500*/  ISETP.GE.AND P2, PT, R11, RZ, PT ;  /* 0x000000ff0b00720c */ /* 0x000fe40003f46270 */
[----:B------:R-:W-:Y:S01]  /*2510*/  ISETP.NE.AND P1, PT, R25, RZ, PT ;  /* 0x000000ff1900720c */ /* 0x000fe20003f25270 */
[----:B------:R-:W-:Y:S01]  /*2520*/  IMAD R0, R43, R16, RZ ;  /* 0x000000102b007224 */ /* 0x000fe200078e02ff */
[----:B------:R-:W-:Y:S01]  /*2530*/  @P4 IADD3 R10, R10, 0x1, RZ ;  /* 0x000000010a0a4810 */ /* 0x000fe20007ffe0ff */
[----:B------:R-:W-:Y:S01]  /*2540*/  IMAD.MOV.U32 R8, RZ, RZ, R4 ;  /* 0x000000ffff087224 */ /* 0x000fe200078e0004 */
[----:B------:R-:W-:Y:S01]  /*2550*/  @!P0 SHF.R.S32.HI R4, RZ, 0x1f, R119 ;  /* 0x0000001fff048819 */ /* 0x000fe20000011477 */
[----:B------:R-:W-:-:S02]  /*2560*/  @!P0 IMAD R14, R27, R119, RZ ;  /* 0x000000771b0e8224 */ /* 0x000fc400078e02ff */
[C---:B------:R-:W-:Y:S01]  /*2570*/  IMAD R11, R42.reuse, R17, R0 ;  /* 0x000000112a0b7224 */ /* 0x040fe200078e0200 */
[----:B------:R-:W-:Y:S01]  /*2580*/  MOV R0, R10 ;  /* 0x0000000a00007202 */ /* 0x000fe20000000f00 */
[----:B------:R-:W-:-:S03]  /*2590*/  IMAD.WIDE.U32 R2, R42, R16, R2 ;  /* 0x000000102a027225 */ /* 0x000fc600078e0002 */
[----:B------:R-:W-:Y:S01]  /*25a0*/  @!P2 IADD3 R0, -R0, RZ, RZ ;  /* 0x000000ff0000a210 */ /* 0x000fe20007ffe1ff */
[----:B------:R-:W-:Y:S01]  /*25b0*/  @!P0 IMAD R14, R26, R4, R14 ;  /* 0x000000041a0e8224 */ /* 0x000fe200078e020e */
[----:B------:R-:W-:Y:S01]  /*25c0*/  @!P1 LOP3.LUT R0, RZ, R25, RZ, 0x33, !PT ;  /* 0x00000019ff009212 */ /* 0x000fe200078e33ff */
[----:B------:R-:W-:-:S04]  /*25d0*/  @P0 IMAD.WIDE.U32 R4, R18, R46, RZ ;  /* 0x0000002e12040225 */ /* 0x000fc800078e00ff */
[----:B------:R-:W-:Y:S02]  /*25e0*/  IMAD.IADD R3, R3, 0x1, R11 ;  /* 0x0000000103037824 */ /* 0x000fe400078e020b */
[----:B------:R-:W-:Y:S02]  /*25f0*/  @P0 IMAD R13, R19, R46, RZ ;  /* 0x0000002e130d0224 */ /* 0x000fe400078e02ff */
[----:B------:R-:W-:-:S04]  /*2600*/  @!P0 IMAD.WIDE.U32 R10, R26, R119, RZ ;  /* 0x000000771a0a8225 */ /* 0x000fc800078e00ff */
[----:B------:R-:W-:Y:S01]  /*2610*/  @P0 IMAD.MOV.U32 R12, RZ, RZ, R4 ;  /* 0x000000ffff0c0224 */ /* 0x000fe200078e0004 */
[----:B------:R-:W-:Y:S01]  /*2620*/  SHF.R.S32.HI R4, RZ, 0x1f, R0 ;  /* 0x0000001fff047819 */ /* 0x000fe20000011400 */
[----:B------:R-:W-:Y:S01]  /*2630*/  @!P0 IMAD.MOV.U32 R12, RZ, RZ, R10 ;  /* 0x000000ffff0c8224 */ /* 0x000fe200078e000a */
[----:B------:R-:W-:Y:S01]  /*2640*/  @P0 IADD3 R5, R5, R13, RZ ;  /* 0x0000000d05050210 */ /* 0x000fe20007ffe0ff */
[----:B------:R-:W-:Y:S01]  /*2650*/  IMAD R10, R31, R0, RZ ;  /* 0x000000001f0a7224 */ /* 0x000fe200078e02ff */
[----:B------:R-:W-:Y:S01]  /*2660*/  @!P0 IADD3 R5, R11, R14, RZ ;  /* 0x0000000e0b058210 */ /* 0x000fe20007ffe0ff */
[----:B------:R-:W-:Y:S02]  /*2670*/  IMAD R11, R29, R0, RZ ;  /* 0x000000001d0b7224 */ /* 0x000fe400078e02ff */
[----:B------:R-:W-:Y:S01]  /*2680*/  IMAD.WIDE.U32 R46, R0, R30, R2 ;  /* 0x0000001e002e7225 */ /* 0x000fe200078e0002 */
[----:B------:R1:W-:Y:S03]  /*2690*/  STL.64 [R1+0x60], R42 ;  /* 0x0000602a01007387 */ /* 0x0003e60000100a00 */
[----:B------:R-:W-:Y:S01]  /*26a0*/  IMAD.WIDE.U32 R50, R28, R0, R8 ;  /* 0x000000001c327225 */ /* 0x000fe200078e0008 */
[----:B------:R1:W-:Y:S03]  /*26b0*/  STL [R1+0xd0], R249 ;  /* 0x0000d0f901007387 */ /* 0x0003e60000100800 */
[----:B------:R-:W-:-:S02]  /*26c0*/  IMAD R2, R30, R4, R10 ;  /* 0x000000041e027224 */ /* 0x000fc400078e020a */
[----:B------:R-:W-:Y:S02]  /*26d0*/  IMAD R14, R28, R4, R11 ;  /* 0x000000041c0e7224 */ /* 0x000fe400078e020b */
[----:B------:R-:W-:Y:S01]  /*26e0*/  IMAD.IADD R35, R129, 0x1, -R114 ;  /* 0x0000000181237824 */ /* 0x000fe200078e0a72 */
[----:B------:R1:W-:Y:S01]  /*26f0*/  STL [R1+0x130], R147 ;  /* 0x0001309301007387 */ /* 0x0003e20000100800 */
[----:B------:R-:W-:Y:S01]  /*2700*/  IMAD.WIDE R54, R45, 0x80, R16 ;  /* 0x000000802d367825 */ /* 0x000fe200078e0210 */
[----:B------:R-:W-:Y:S02]  /*2710*/  IADD3 R241, R249, 0x40, RZ ;  /* 0x00000040f9f17810 */ /* 0x000fe40007ffe0ff */
[----:B------:R1:W-:Y:S01]  /*2720*/  STL.64 [R1+0x118], R50 ;  /* 0x0001183201007387 */ /* 0x0003e20000100a00 */
[----:B------:R-:W-:Y:S01]  /*2730*/  IADD3 R49, R47, R2, RZ ;  /* 0x000000022f317210 */ /* 0x000fe20007ffe0ff */
[----:B------:R-:W-:Y:S02]  /*2740*/  IMAD.IADD R53, R51, 0x1, R14 ;  /* 0x0000000133357824 */ /* 0x000fe400078e020e */
[----:B------:R1:W-:Y:S04]  /*2750*/  STL.64 [R1+0x110], R46 ;  /* 0x0001102e01007387 */ /* 0x0003e80000100a00 */
[----:B------:R1:W-:Y:S04]  /*2760*/  STL [R1+0x134], R35 ;  /* 0x0001342301007387 */ /* 0x0003e80000100800 */
[----:B------:R1:W-:Y:S04]  /*2770*/  STL.64 [R1+0xe8], R54 ;  /* 0x0000e83601007387 */ /* 0x0003e80000100a00 */
[----:B------:R1:W-:Y:S01]  /*2780*/  STL [R1+0x13c], R241 ;  /* 0x00013cf101007387 */ /* 0x0003e20000100800 */
[----:B------:R-:W-:-:S03]  /*2790*/  SHF.R.S32.HI R25, RZ, 0x5, R40 ;  /* 0x00000005ff197819 */ /* 0x000fc60000011428 */
[----:B------:R1:W-:Y:S01]  /*27a0*/  STL [R1+0xfc], R49 ;  /* 0x0000fc3101007387 */ /* 0x0003e20000100800 */
[----:B------:R-:W-:-:S03]  /*27b0*/  SHF.R.S32.HI R0, RZ, 0x1f, R40 ;  /* 0x0000001fff007819 */ /* 0x000fc60000011428 */
[----:B------:R1:W-:Y:S01]  /*27c0*/  STL [R1+0xf4], R53 ;  /* 0x0000f43501007387 */ /* 0x0003e20000100800 */
[-C--:B------:R-:W-:Y:S01]  /*27d0*/  @P0 MOV R8, R18.reuse ;  /* 0x0000001200080202 */ /* 0x080fe20000000f00 */
[--C-:B------:R-:W-:Y:S01]  /*27e0*/  @P0 IMAD.MOV.U32 R9, RZ, RZ, R19.reuse ;  /* 0x000000ffff090224 */ /* 0x100fe200078e0013 */
[----:B------:R-:W-:Y:S01]  /*27f0*/  @!P0 MOV R8, R18 ;  /* 0x0000001200088202 */ /* 0x000fe20000000f00 */
[----:B------:R-:W-:Y:S01]  /*2800*/  @!P0 IMAD.MOV.U32 R9, RZ, RZ, R19 ;  /* 0x000000ffff098224 */ /* 0x000fe200078e0013 */
[----:B------:R-:W-:Y:S02]  /*2810*/  ISETP.GE.AND P0, PT, R16, R35, PT ;  /* 0x000000231000720c */ /* 0x000fe40003f06270 */
[----:B------:R-:W-:Y:S02]  /*2820*/  IADD3 R12, P1, R249, R12, RZ ;  /* 0x0000000cf90c7210 */ /* 0x000fe40007f3e0ff */
[----:B------:R-:W-:Y:S02]  /*2830*/  LEA.HI R0, R0, R25, RZ, 0x2 ;  /* 0x0000001900007211 */ /* 0x000fe400078f10ff */
[----:B------:R-:W-:Y:S01]  /*2840*/  SHF.R.S32.HI R3, RZ, 0x1f, R97 ;  /* 0x0000001fff037819 */ /* 0x000fe20000011461 */
[----:B------:R-:W-:Y:S01]  /*2850*/  IMAD.X R13, R36, 0x1, R5, P1 ;  /* 0x00000001240d7824 */ /* 0x000fe200008e0605 */
[----:B------:R-:W-:Y:S01]  /*2860*/  SHF.R.S32.HI R23, RZ, 0x1f, R120 ;  /* 0x0000001fff177819 */ /* 0x000fe20000011478 */
[----:B------:R-:W-:Y:S01]  /*2870*/  IMAD R10, R33, R120, RZ ;  /* 0x00000078210a7224 */ /* 0x000fe200078e02ff */
[----:B------:R-:W-:-:S02]  /*2880*/  LOP3.LUT R0, R0, 0xffffffc, RZ, 0xc0, !PT ;  /* 0x0ffffffc00007812 */ /* 0x000fc400078ec0ff */
[----:B------:R-:W-:Y:S01]  /*2890*/  LEA.HI R108, R3, R97, RZ, 0x2 ;  /* 0x00000061036c7211 */ /* 0x000fe200078f10ff */
[----:B------:R-:W-:Y:S01]  /*28a0*/  IMAD R10, R32, R23, R10 ;  /* 0x00000017200a7224 */ /* 0x000fe200078e020a */
[----:B------:R-:W-:Y:S01]  /*28b0*/  R2P PR, R38, 0x6 ;  /* 0x0000000626007804 */ /* 0x000fe20000000000 */
[----:B------:R-:W-:Y:S01]  /*28c0*/  IMAD.WIDE.U32 R12, R120, R32, R12 ;  /* 0x00000020780c7225 */ /* 0x000fe200078e000c */
[----:B------:R-:W-:Y:S02]  /*28d0*/  MOV R4, 0x10 ;  /* 0x0000001000047802 */ /* 0x000fe40000000f00 */
[----:B------:R-:W-:Y:S01]  /*28e0*/  MOV R3, 0x20 ;  /* 0x0000002000037802 */ /* 0x000fe20000000f00 */
[----:B------:R-:W-:Y:S01]  /*28f0*/  IMAD.IADD R0, R25, 0x1, -R0 ;  /* 0x0000000119007824 */ /* 0x000fe200078e0a00 */
[----:B------:R-:W-:Y:S01]  /*2900*/  SHF.R.S32.HI R26, RZ, 0x2, R108 ;  /* 0x00000002ff1a7819 */ /* 0x000fe2000001146c */
[----:B------:R-:W-:Y:S01]  /*2910*/  IMAD.SHL.U32 R220, R220, 0x2, RZ ;  /* 0x00000002dcdc7824 */ /* 0x000fe200078e00ff */
[----:B------:R-:W-:-:S02]  /*2920*/  SEL R4, R4, 0xfffffff0, !P1 ;  /* 0xfffffff004047807 */ /* 0x000fc40004800000 */
[----:B------:R-:W-:Y:S02]  /*2930*/  LEA R109, R0, R26, 0x4 ;  /* 0x0000001a006d7211 */ /* 0x000fe400078e20ff */
[----:B------:R-:W-:Y:S02]  /*2940*/  SEL R3, R3, 0xffffffe0, !P2 ;  /* 0xffffffe003037807 */ /* 0x000fe40005000000 */
[----:B------:R-:W-:Y:S01]  /*2950*/  IADD3 R11, R13, R10, RZ ;  /* 0x0000000a0d0b7210 */ /* 0x000fe20007ffe0ff */
[----:B------:R-:W-:Y:S05]  /*2960*/  @P0 BRA `(.L_x_2214) ;  /* 0x0000016000000947 */ /* 0x000fea0003800000 */
[----:B-1----:R-:W-:Y:S01]  /*2970*/  ISETP.GE.AND P2, PT, R249, R44, PT ;  /* 0x0000002cf900720c */ /* 0x002fe20003f46270 */
[----:B------:R-:W-:Y:S01]  /*2980*/  IMAD R0, R55, R8, RZ ;  /* 0x0000000837007224 */ /* 0x000fe200078e02ff */
[----:B------:R-:W-:Y:S01]  /*2990*/  ISETP.GE.AND P1, PT, R241, R44, PT ;  /* 0x0000002cf100720c */ /* 0x000fe20003f26270 */
[----:B------:R-:W-:Y:S02]  /*29a0*/  IMAD.MOV.U32 R10, RZ, RZ, R12 ;  /* 0x000000ffff0a7224 */ /* 0x000fe400078e000c */
[----:B------:R-:W-:-:S02]  /*29b0*/  IMAD R0, R54, R9, R0 ;  /* 0x0000000936007224 */ /* 0x000fc400078e0200 */
[----:B------:R-:W-:-:S05]  /*29c0*/  IMAD.WIDE.U32 R14, R54, R8, R10 ;  /* 0x00000008360e7225 */ /* 0x000fca00078e000a */
[----:B------:R-:W-:Y:S01]  /*29d0*/  IADD3 R0, R15, R0, RZ ;  /* 0x000000000f007210 */ /* 0x000fe20007ffe0ff */
[----:B------:R1:W-:Y:S01]  /*29e0*/  @P2 STS.128 [R220], RZ ;  /* 0x000000ffdc002388 */ /* 0x0003e20000000c00 */
[----:B-----5:R-:W-:-:S04]  /*29f0*/  @!P2 LEA R18, P0, R14, R6, 0x1 ;  /* 0x000000060e12a211 */ /* 0x020fc800078008ff */
[----:B------:R-:W-:-:S05]  /*2a00*/  @!P2 LEA.HI.X R19, R14, R7, R0, 0x1, P0 ;  /* 0x000000070e13a211 */ /* 0x000fca00000f0c00 */
[----:B------:R-:W-:Y:S01]  /*2a10*/  @!PT LDS RZ, [RZ] ;  /* 0x00000000fffff984 */ /* 0x000fe20000000800 */
[----:B------:R-:W-:Y:S01]  /*2a20*/  @!PT LDS RZ, [RZ] ;  /* 0x00000000fffff984 */ /* 0x000fe20000000800 */
[----:B------:R-:W-:Y:S01]  /*2a30*/  @!PT LDS RZ, [RZ] ;  /* 0x00000000fffff984 */ /* 0x000fe20000000800 */
[----:B------:R1:W-:Y:S04]  /*2a40*/  @!P2 LDGSTS.E.BYPASS.LTC128B.128 [R220], [R18.64] ;  /* 0x0000000012dcafae */ /* 0x0003e8000b901d44 */
[----:B------:R1:W-:Y:S01]  /*2a50*/  @P1 STS.128 [R220+0x4000], RZ ;  /* 0x004000ffdc001388 */ /* 0x0003e20000000c00 */
[----:B------:R-:W-:Y:S05]  /*2a60*/  @P1 BRA `(.L_x_2214) ;  /* 0x0000006000001947 */ /* 0x000fea0003800000 */
[----:B-1----:R-:W-:-:S04]  /*2a70*/  LEA R18, P0, R14, R6, 0x1 ;  /* 0x000000060e127211 */ /* 0x002fc800078008ff */
[----:B------:R-:W-:-:S05]  /*2a80*/  LEA.HI.X R19, R14, R7, R0, 0x1, P0 ;  /* 0x000000070e137211 */ /* 0x000fca00000f0c00 */
[----:B------:R-:W-:Y:S01]  /*2a90*/  @!PT LDS RZ, [RZ] ;  /* 0x00000000fffff984 */ /* 0x000fe20000000800 */
[----:B------:R-:W-:Y:S01]  /*2aa0*/  @!PT LDS RZ, [RZ] ;  /* 0x00000000fffff984 */ /* 0x000fe20000000800 */
[----:B------:R-:W-:Y:S01]  /*2ab0*/  @!PT LDS RZ, [RZ] ;  /* 0x00000000fffff984 */ /* 0x000fe20000000800 */
[----:B------:R1:W-:Y:S04]  /*2ac0*/  LDGSTS.E.BYPASS.LTC128B.128 [R220+0x4000], [R18.64+0x80] ;  /* 0x0400008012dc7fae */ /* 0x0003e8000b901d44 */
.L_x_2214:
[----:B-1----:R-:W-:Y:S05]  /*2ad0*/  BSYNC B0 ;  /* 0x0000000000007941 */ /* 0x002fea0003800000 */
.L_x_2213:
[----:B------:R-:W-:Y:S01]  /*2ae0*/  IADD3 R24, R16, 0x10, RZ ;  /* 0x0000001010187810 */ /* 0x000fe20007ffe0ff */
[----:B------:R-:W-:Y:S03]  /*2af0*/  BSSY B0, `(.L_x_2215) ;  /* 0x000001c000007945 */ /* 0x000fe60003800000 */
[----:B------:R-:W-:-:S13]  /*2b00*/  ISETP.GE.AND P0, PT, R24, R35, PT ;  /* 0x000000231800720c */ /* 0x000fda0003f06270 */
[----:B------:R-:W-:Y:S05]  /*2b10*/  @P0 BRA `(.L_x_2216) ;  /* 0x0000019000000947 */ /* 0x000fea0003800000 */
[----:B------:R-:W-:Y:S01]  /*2b20*/  IADD3 R0, P0, R54, 0x10, RZ ;  /* 0x0000001036007810 */ /* 0x000fe20007f1e0ff */
[----:B------:R-:W-:Y:S01]  /*2b30*/  IMAD.MOV.U32 R14, RZ, RZ, R12 ;  /* 0x000000ffff0e7224 */ /* 0x000fe200078e000c */
[-C--:B------:R-:W-:Y:S02]  /*2b40*/  ISETP.GE.AND P1, PT, R249, R44.reuse, PT ;  /* 0x0000002cf900720c */ /* 0x080fe40003f26270 */
[----:B------:R-:W-:Y:S01]  /*2b50*/  MOV R15, R11 ;  /* 0x0000000b000f7202 */ /* 0x000fe20000000f00 */
[----:B------:R-:W-:Y:S01]  /*2b60*/  IMAD.X R2, RZ, RZ, R55, P0 ;  /* 0x000000ffff027224 */ /* 0x000fe200000e0637 */
[----:B------:R-:W-:-:S03]  /*2b70*/  ISETP.GE.AND P0, PT, R241, R44, PT ;  /* 0x0000002cf100720c */ /* 0x000fc60003f06270 */
[----:B------:R-:W-:Y:S02]  /*2b80*/  IMAD R2, R2, R8, RZ ;  /* 0x0000000802027224 */ /* 0x000fe400078e02ff */
[----:B------:R-:W-:-:S04]  /*2b90*/  IMAD.WIDE.U32 R14, R8, R0, R14 ;  /* 0x00000000080e7225 */ /* 0x000fc800078e000e */
[----:B------:R-:W-:Y:S01]  /*2ba0*/  IMAD R0, R9, R0, R2 ;  /* 0x0000000009007224 */ /* 0x000fe200078e0202 */
[----:B-----5:R-:W-:Y:S01]  /*2bb0*/  @!P1 LEA R18, P2, R14, R6, 0x1 ;  /* 0x000000060e129211 */ /* 0x020fe200078408ff */
[----:B------:R1:W-:Y:S02]  /*2bc0*/  @P1 STS.128 [R220+0x800], RZ ;  /* 0x000800ffdc001388 */ /* 0x0003e40000000c00 */
[----:B------:R-:W-:-:S05]  /*2bd0*/  IMAD.IADD R0, R15, 0x1, R0 ;  /* 0x000000010f007824 */ /* 0x000fca00078e0200 */
[----:B------:R-:W-:-:S05]  /*2be0*/  @!P1 LEA.HI.X R19, R14, R7, R0, 0x1, P2 ;  /* 0x000000070e139211 */ /* 0x000fca00010f0c00 */
[----:B------:R-:W-:Y:S01]  /*2bf0*/  @!PT LDS RZ, [RZ] ;  /* 0x00000000fffff984 */ /* 0x000fe20000000800 */
[----:B------:R-:W-:Y:S01]  /*2c00*/  @!PT LDS RZ, [RZ] ;  /* 0x00000000fffff984 */ /* 0x000fe20000000800 */
[----:B------:R-:W-:Y:S01]  /*2c10*/  @!PT LDS RZ, [RZ] ;  /* 0x00000000fffff984 */ /* 0x000fe20000000800 */
[----:B------:R1:W-:Y:S04]  /*2c20*/  @!P1 LDGSTS.E.BYPASS.LTC128B.128 [R220+0x800], [R18.64] ;  /* 0x0080000012dc9fae */ /* 0x0003e8000b901d44 */
        /* <DEDUP_REMOVED lines=8> */
.L_x_2216:
[----:B------:R-:W-:Y:S05]  /*2cb0*/  BSYNC B0 ;  /* 0x0000000000007941 */ /* 0x000fea0003800000 */
.L_x_2215:
        /* <DEDUP_REMOVED lines=13> */
[----:B-1---5:R-:W-:Y:S01]  /*2d90*/  @!P1 LEA R18, P2, R14, R6, 0x1 ;  /* 0x000000060e129211 */ /* 0x022fe200078408ff */
        /* <DEDUP_REMOVED lines=15> */
.L_x_2218:
[----:B------:R-:W-:Y:S05]  /*2e90*/  BSYNC B0 ;  /* 0x0000000000007941 */ /* 0x000fea0003800000 */
.L_x_2217:
        /* <DEDUP_REMOVED lines=29> */
.L_x_2220:
[----:B------:R-:W-:Y:S05]  /*3070*/  BSYNC B0 ;  /* 0x0000000000007941 */ /* 0x000fea0003800000 */
.L_x_2219:
        /* <DEDUP_REMOVED lines=29> */
.L_x_2222:
[----:B------:R-:W-:Y:S05]  /*3250*/  BSYNC B0 ;  /* 0x0000000000007941 */ /* 0x000fea0003800000 */
.L_x_2221:
        /* <DEDUP_REMOVED lines=29> */
.L_x_2224:
[----:B------:R-:W-:Y:S05]  /*3430*/  BSYNC B0 ;  /* 0x0000000000007941 */ /* 0x000fea0003800000 */
.L_x_2223:
        /* <DEDUP_REMOVED lines=29> */
.L_x_2226:
[----:B------:R-:W-:Y:S05]  /*3610*/  BSYNC B0 ;  /* 0x0000000000007941 */ /* 0x000fea0003800000 */
.L_x_2225:
[C---:B------:R-:W-:Y:S01]  /*3620*/  IMAD.SHL.U32 R123, R20.reuse, 0x20, RZ ;  /* 0x00000020147b7824 */ /* 0x040fe200078e00ff */
[----:B------:R-:W-:Y:S01]  /*3630*/  SHF.L.U64.HI R125, R20, 0x5, R21 ;  /* 0x00000005147d7819 */ /* 0x000fe20000010215 */
[----:B------:R-:W-:Y:S01]  /*3640*/  BSSY B0, `(.L_x_2227) ;  /* 0x000001e000007945 */ /* 0x000fe20003800000 */
[----:B------:R-:W-:Y:S02]  /*3650*/  IADD3 R0, R16, 0x70, RZ ;  /* 0x0000007010007810 */ /* 0x000fe40007ffe0ff */
[----:B------:R2:W-:Y:S02]  /*3660*/  STL [R1+0xcc], R123 ;  /* 0x0000cc7b01007387 */ /* 0x0005e40000100800 */
[----:B------:R-:W-:Y:S02]  /*3670*/  ISETP.GE.AND P0, PT, R0, R35, PT ;  /* 0x000000230000720c */ /* 0x000fe40003f06270 */
[----:B------:R2:W-:Y:S11]  /*3680*/  STL [R1+0x100], R125 ;  /* 0x0001007d01007387 */ /* 0x0005f60000100800 */
[----:B------:R-:W-:Y:S05]  /*3690*/  @P0 BRA `(.L_x_2228) ;  /* 0x0000018000000947 */ /* 0x000fea0003800000 */
[----:B------:R-:W-:Y:S02]  /*36a0*/  IADD3 R0, P0, R54, 0x70, RZ ;  /* 0x0000007036007810 */ /* 0x000fe40007f1e0ff */
[----:B------:R-:W-:-:S02]  /*36b0*/  ISETP.GE.AND P1, PT, R249, R44, PT ;  /* 0x0000002cf900720c */ /* 0x000fc40003f26270 */
        /* <DEDUP_REMOVED lines=16> */
[----:B------:R-:W-:-:S04]  /*37c0*/  LEA R6, P0, R10, R6, 0x1 ;  /* 0x000000060a067211 */ /* 0x000fc800078008ff */
[----:B------:R-:W-:-:S05]  /*37d0*/  LEA.HI.X R7, R10, R7, R0, 0x1, P0 ;  /* 0x000000070a077211 */ /* 0x000fca00000f0c00 */
[----:B------:R-:W-:Y:S01]  /*37e0*/  @!PT LDS RZ, [RZ] ;  /* 0x00000000fffff984 */ /* 0x000fe20000000800 */
[----:B------:R-:W-:Y:S01]  /*37f0*/  @!PT LDS RZ, [RZ] ;  /* 0x00000000fffff984 */ /* 0x000fe20000000800 */
[----:B------:R-:W-:Y:S01]  /*3800*/  @!PT LDS RZ, [RZ] ;  /* 0x00000000fffff984 */ /* 0x000fe20000000800 */
[----:B------:R4:W-:Y:S04]  /*3810*/  LDGSTS.E.BYPASS.LTC128B.128 [R220+0x7800], [R6.64+0x80] ;  /* 0x0780008006dc7fae */ /* 0x0009e8000b901d44 */
.L_x_2228:
[----:B------:R-:W-:Y:S05]  /*3820*/  BSYNC B0 ;  /* 0x0000000000007941 */ /* 0x000fea0003800000 */
.L_x_2227:
[----:B------:R-:W-:Y:S01]  /*3830*/  MOV R126, R52 ;  /* 0x00000034007e7202 */ /* 0x000fe20000000f00 */
[----:B------:R-:W-:Y:S01]  /*3840*/  IMAD.MOV.U32 R126, RZ, RZ, R50 ;  /* 0x000000ffff7e7224 */ /* 0x000fe200078e0032 */
[----:B------:R-:W-:Y:S01]  /*3850*/  MOV R127, R53 ;  /* 0x00000035007f7202 */ /* 0x000fe20000000f00 */
[----:B------:R-:W-:Y:S01]  /*3860*/  BSSY B0, `(.L_x_2229) ;  /* 0x000001d000007945 */ /* 0x000fe20003800000 */
[----:B------:R-:W-:-:S03]  /*3870*/  IADD3 R64, R250, -0x1, RZ ;  /* 0xfffffffffa407810 */ /* 0x000fc60007ffe0ff */
[----:B------:R1:W-:Y:S01]  /*3880*/  STL.64 [R1+0xf0], R126 ;  /* 0x0000f07e01007387 */ /* 0x0003e20000100a00 */
[----:B------:R-:W-:Y:S01]  /*3890*/  SHF.R.S32.HI R13, RZ, 0x1f, R64 ;  /* 0x0000001fff0d7819 */ /* 0x000fe20000011440 */
[C---:B------:R-:W-:Y:S01]  /*38a0*/  IMAD R5, R64.reuse, -0x20, R65 ;  /* 0xffffffe040057824 */ /* 0x040fe200078e0241 */
[-C--:B------:R-:W-:Y:S01]  /*38b0*/  MOV R180, R64.reuse ;  /* 0x0000004000b47202 */ /* 0x080fe20000000f00 */
[----:B------:R-:W-:Y:S02]  /*38c0*/  IMAD R0, R125, R64, RZ ;  /* 0x000000407d007224 */ /* 0x000fe400078e02ff */
[----:B----45:R-:W-:Y:S01]  /*38d0*/  IMAD.WIDE.U32 R6, R64, R123, R126 ;  /* 0x0000007b40067225 */ /* 0x030fe200078e007e */
[----:B------:R-:W-:-:S03]  /*38e0*/  ISETP.GE.AND P0, PT, R16, R5, PT ;  /* 0x000000051000720c */ /* 0x000fc60003f06270 */
[----:B------:R-:W-:-:S04]  /*38f0*/  IMAD R0, R13, R123, R0 ;  /* 0x0000007b0d007224 */ /* 0x000fc800078e0200 */
[----:B------:R-:W-:-:S06]  /*3900*/  IMAD.IADD R0, R7, 0x1, R0 ;  /* 0x0000000107007824 */ /* 0x000fcc00078e0200 */
[----:B------:R-:W-:Y:S05]  /*3910*/  @P0 BRA `(.L_x_2230) ;  /* 0x0000011000000947 */ /* 0x000fea0003800000 */
[-C--:B------:R-:W-:Y:S02]  /*3920*/  ISETP.GE.AND P1, PT, R249, R44.reuse, PT ;  /* 0x0000002cf900720c */ /* 0x080fe40003f26270 */
[----:B------:R-:W-:-:S11]  /*3930*/  ISETP.GE.AND P0, PT, R241, R44, PT ;  /* 0x0000002cf100720c */ /* 0x000fd60003f06270 */
[C---:B---3--:R-:W-:Y:S01]  /*3940*/  @!P1 LEA R8, P2, R6.reuse, R236, 0x1 ;  /* 0x000000ec06089211 */ /* 0x048fe200078408ff */
[----:B------:R3:W-:Y:S03]  /*3950*/  @P1 STS.128 [R220+0x8000], RZ ;  /* 0x008000ffdc001388 */ /* 0x0007e60000000c00 */
[----:B------:R-:W-:-:S05]  /*3960*/  @!P1 LEA.HI.X R9, R6, R237, R0, 0x1, P2 ;  /* 0x000000ed06099211 */ /* 0x000fca00010f0c00 */
[----:B------:R-:W-:Y:S01]  /*3970*/  @!PT LDS RZ, [RZ] ;  /* 0x00000000fffff984 */ /* 0x000fe20000000800 */
[----:B------:R-:W-:Y:S01]  /*3980*/  @!PT LDS RZ, [RZ] ;  /* 0x00000000fffff984 */ /* 0x000fe20000000800 */
[----:B------:R-:W-:Y:S01]  /*3990*/  @!PT LDS RZ, [RZ] ;  /* 0x00000000fffff984 */ /* 0x000fe20000000800 */
[----:B------:R3:W-:Y:S04]  /*39a0*/  @!P1 LDGSTS.E.BYPASS.LTC128B.128 [R220+0x8000], [R8.64] ;  /* 0x0800000008dc9fae */ /* 0x0007e8000b901d44 */
[----:B------:R3:W-:Y:S01]  /*39b0*/  @P0 STS.128 [R220+0x9000], RZ ;  /* 0x009000ffdc000388 */ /* 0x0007e20000000c00 */
[----:B------:R-:W-:Y:S05]  /*39c0*/  @P0 BRA `(.L_x_2230) ;  /* 0x0000006000000947 */ /* 0x000fea0003800000 */
[----:B---3--:R-:W-:-:S04]  /*39d0*/  LEA R8, P0, R6, R236, 0x1 ;  /* 0x000000ec06087211 */ /* 0x008fc800078008ff */
[----:B------:R-:W-:-:S05]  /*39e0*/  LEA.HI.X R9, R6, R237, R0, 0x1, P0 ;  /* 0x000000ed06097211 */ /* 0x000fca00000f0c00 */
[----:B------:R-:W-:Y:S01]  /*39f0*/  @!PT LDS RZ, [RZ] ;  /* 0x00000000fffff984 */ /* 0x000fe20000000800 */
[----:B------:R-:W-:Y:S01]  /*3a00*/  @!PT LDS RZ, [RZ] ;  /* 0x00000000fffff984 */ /* 0x000fe20000000800 */
[----:B------:R-:W-:Y:S01]  /*3a10*/  @!PT LDS RZ, [RZ] ;  /* 0x00000000fffff984 */ /* 0x000fe20000000800 */
[----:B------:R3:W-:Y:S04]  /*3a20*/  LDGSTS.E.BYPASS.LTC128B.128 [R220+0x9000], [R8.64+0x80] ;  /* 0x0900008008dc7fae */ /* 0x0007e8000b901d44 */
.L_x_2230:
[----:B------:R-:W-:Y:S05]  /*3a30*/  BSYNC B0 ;  /* 0x0000000000007941 */ /* 0x000fea0003800000 */
.L_x_2229:
[C---:B------:R-:W-:Y:S01]  /*3a40*/  SHF.L.U64.HI R115, R20.reuse, 0x4, R21 ;  /* 0x0000000414737819 */ /* 0x040fe20000010215 */
[----:B------:R-:W-:Y:S01]  /*3a50*/  IMAD.SHL.U32 R122, R20, 0x10, RZ ;  /* 0x00000010147a7824 */ /* 0x000fe200078e00ff */
[----:B------:R-:W-:Y:S01]  /*3a60*/  ISETP.GE.AND P0, PT, R24, R5, PT ;  /* 0x000000051800720c */ /* 0x000fe20003f06270 */
[----:B------:R-:W-:Y:S02]  /*3a70*/  BSSY B0, `(.L_x_2231) ;  /* 0x0000016000007945 */ /* 0x000fe40003800000 */
[----:B------:R4:W-:Y:S04]  /*3a80*/  STL [R1+0x108], R115 ;  /* 0x0001087301007387 */ /* 0x0009e80000100800 */
[----:B------:R4:W-:Y:S06]  /*3a90*/  STL [R1+0x104], R122 ;  /* 0x0001047a01007387 */ /* 0x0009ec0000100800 */
[----:B------:R-:W-:Y:S05]  /*3aa0*/  @P0 BRA `(.L_x_2232) ;  /* 0x0000012000000947 */ /* 0x000fea0003800000 */
[-C--:B------:R-:W-:Y:S02]  /*3ab0*/  ISETP.GE.AND P2, PT, R249, R44.reuse, PT ;  /* 0x0000002cf900720c */ /* 0x080fe40003f46270 */
[----:B------:R-:W-:-:S02]  /*3ac0*/  ISETP.GE.AND P1, PT, R241, R44, PT ;  /* 0x0000002cf100720c */ /* 0x000fc40003f26270 */
[----:B------:R-:W-:-:S05]  /*3ad0*/  IADD3 R6, P0, R122, R6, RZ ;  /* 0x000000067a067210 */ /* 0x000fca0007f1e0ff */
[----:B------:R-:W-:-:S04]  /*3ae0*/  IMAD.X R0, R115, 0x1, R0, P0 ;  /* 0x0000000173007824 */ /* 0x000fc800000e0600 */
[CC--:B------:R-:W-:Y:S01]  /*3af0*/  @!P2 LEA R10, P3, R6.reuse, R236.reuse, 0x1 ;  /* 0x000000ec060aa211 */ /* 0x0c0fe200078608ff */
[----:B------:R1:W-:Y:S01]  /*3b00*/  @P2 STS.128 [R220+0x8800], RZ ;  /* 0x008800ffdc002388 */ /* 0x0003e20000000c00 */
[C---:B---3--:R-:W-:Y:S02]  /*3b10*/  @!P1 LEA R8, P0, R6.reuse, R236, 0x1 ;  /* 0x000000ec06089211 */ /* 0x048fe400078008ff */
[CCC-:B------:R-:W-:Y:S02]  /*3b20*/  @!P2 LEA.HI.X R11, R6.reuse, R237.reuse, R0.reuse, 0x1, P3 ;  /* 0x000000ed060ba211 */ /* 0x1c0fe400018f0c00 */
[----:B------:R-:W-:-:S03]  /*3b30*/  @!P1 LEA.HI.X R9, R6, R237, R0, 0x1, P0 ;  /* 0x000000ed06099211 */ /* 0x000fc600000f0c00 */
        /* <DEDUP_REMOVED lines=8> */
[----:B------:R1:W-:Y:S02]  /*3bc0*/  @!P1 LDGSTS.E.BYPASS.LTC128B.128 [R220+0x9800], [R8.64+0x80] ;  /* 0x0980008008dc9fae */ /* 0x0003e4000b901d44 */
.L_x_2232:
[----:B------:R-:W-:Y:S05]  /*3bd0*/  BSYNC B0 ;  /* 0x0000000000007941 */ /* 0x000fea0003800000 */
.L_x_2231:
[----:B------:R-:W-:Y:S01]  /*3be0*/  MOV R6, UR6 ;  /* 0x0000000600067c02 */ /* 0x000fe20008000f00 */
[----:B------:R-:W-:Y:S01]  /*3bf0*/  IMAD.U32 R7, RZ, RZ, UR7 ;  /* 0x00000007ff077e24 */ /* 0x000fe2000f8e00ff */
[----:B-1-3--:R-:W-:Y:S01]  /*3c00*/  MOV R8, UR6 ;  /* 0x0000000600087c02 */ /* 0x00afe20008000f00 */
[----:B------:R-:W-:Y:S01]  /*3c10*/  IMAD.U32 R9, RZ, RZ, UR7 ;  /* 0x00000007ff097e24 */ /* 0x000fe2000f8e00ff */
[----:B------:R-:W-:Y:S01]  /*3c20*/  MOV R10, UR6 ;  /* 0x00000006000a7c02 */ /* 0x000fe20008000f00 */
[----:B------:R-:W-:Y:S01]  /*3c30*/  IMAD.U32 R11, RZ, RZ, UR7 ;  /* 0x00000007ff0b7e24 */ /* 0x000fe2000f8e00ff */
[----:B------:R-:W0:Y:S01]  /*3c40*/  LDGDEPBAR ;  /* 0x00000000000079af */ /* 0x000e220000000000 */
[----:B------:R-:W-:-:S02]  /*3c50*/  IMAD.MOV.U32 R242, RZ, RZ, R48 ;  /* 0x000000fffff27224 */ /* 0x000fc400078e0030 */
[----:B------:R-:W-:Y:S01]  /*3c60*/  IMAD.MOV.U32 R243, RZ, RZ, R49 ;  /* 0x000000fffff37224 */ /* 0x000fe200078e0031 */
[----:B------:R-:W3:Y:S02]  /*3c70*/  LD.E.64 R6, [R6.64+0x1b8] ;  /* 0x0001b80406067980 */ /* 0x000ee4000c101b00 */
[----:B---3--:R-:W-:-:S04]  /*3c80*/  ISETP.NE.U32.AND P1, PT, R6, RZ, PT ;  /* 0x000000ff0600720c */ /* 0x008fc80003f25070 */
[----:B------:R-:W-:-:S13]  /*3c90*/  ISETP.NE.AND.EX P1, PT, R7, RZ, PT, P1 ;  /* 0x000000ff0700720c */ /* 0x000fda0003f25310 */
[----:B------:R-:W3:Y:S01]  /*3ca0*/  @P1 LD.E.64 R8, [R8.64+0x1c0] ;  /* 0x0001c00408081980 */ /* 0x000ee2000c101b00 */
[----:B------:R-:W-:Y:S02]  /*3cb0*/  @P1 MOV R22, R120 ;  /* 0x0000007800161202 */ /* 0x000fe40000000f00 */
[----:B------:R-:W-:Y:S01]  /*3cc0*/  @P1 SHF.R.S32.HI R2, RZ, 0x1f, R119 ;  /* 0x0000001fff021819 */ /* 0x000fe20000011477 */
[----:B--2---:R1:W2:Y:S01]  /*3cd0*/  @P1 LD.E R12, [R10.64+0xd8] ;  /* 0x0000d8040a0c1980 */ /* 0x0042a2000c101900 */
[----:B------:R-:W-:Y:S01]  /*3ce0*/  IMAD.MOV.U32 R242, RZ, RZ, R46 ;  /* 0x000000fffff27224 */ /* 0x000fe200078e002e */
[----:B------:R-:W-:Y:S01]  /*3cf0*/  LEA R118, R45, R25, 0x3 ;  /* 0x000000192d767211 */ /* 0x000fe200078e18ff */
[----:B---3--:R-:W-:Y:S02]  /*3d00*/  @P1 IMAD R0, R9, R119, RZ ;  /* 0x0000007709001224 */ /* 0x008fe400078e02ff */
[----:B-1----:R-:W-:-:S04]  /*3d10*/  @P1 IMAD.WIDE.U32 R10, R119, R8, R22 ;  /* 0x00000008770a1225 */ /* 0x002fc800078e0016 */
[----:B------:R-:W-:Y:S01]  /*3d20*/  @P1 IMAD R8, R8, R2, R0 ;  /* 0x0000000208081224 */ /* 0x000fe200078e0200 */
[----:B------:R-:W-:-:S03]  /*3d30*/  @P1 LEA R6, P0, R10, R6, 0x2 ;  /* 0x000000060a061211 */ /* 0x000fc600078010ff */
[----:B------:R-:W-:-:S05]  /*3d40*/  @P1 IMAD.IADD R8, R11, 0x1, R8 ;  /* 0x000000010b081824 */ /* 0x000fca00078e0208 */
[----:B------:R-:W-:-:S05]  /*3d50*/  @P1 LEA.HI.X R7, R10, R7, R8, 0x2, P0 ;  /* 0x000000070a071211 */ /* 0x000fca00000f1408 */
[----:B------:R1:W3:Y:S01]  /*3d60*/  @P1 LD.E R2, [R6.64] ;  /* 0x0000000406021980 */ /* 0x0002e2000c101900 */
[----:B------:R-:W-:Y:S01]  /*3d70*/  MOV R8, UR6 ;  /* 0x0000000600087c02 */ /* 0x000fe20008000f00 */
[----:B------:R-:W-:-:S05]  /*3d80*/  IMAD.U32 R9, RZ, RZ, UR7 ;  /* 0x00000007ff097e24 */ /* 0x000fca000f8e00ff */
[----:B------:R2:W5:Y:S01]  /*3d90*/  LD.E R96, [R8.64+0x184] ;  /* 0x0001840408607980 */ /* 0x000562000c101900 */
[----:B-1----:R-:W-:Y:S01]  /*3da0*/  MOV R6, UR6 ;  /* 0x0000000600067c02 */ /* 0x002fe20008000f00 */
[----:B------:R-:W-:-:S05]  /*3db0*/  IMAD.U32 R7, RZ, RZ, UR7 ;  /* 0x00000007ff077e24 */ /* 0x000fca000f8e00ff */
[----:B------:R1:W5:Y:S01]  /*3dc0*/  LD.E R10, [R6.64+0x188] ;  /* 0x00018804060a7980 */ /* 0x000362000c101900 */
[----:B------:R-:W-:-:S04]  /*3dd0*/  DEPBAR.LE SB0, 0x0 ;  /* 0x000080000000791a */ /* 0x000fc80000000000 */
[----:B------:R-:W-:Y:S01]  /*3de0*/  WARPSYNC 0xffffffff ;  /* 0xffffffff00007948 */ /* 0x000fe20003800000 */
[----:B------:R-:W-:Y:S01]  /*3df0*/  ISETP.GE.AND P0, PT, R16, R5, PT ;  /* 0x000000051000720c */ /* 0x000fe20003f06270 */
[----:B------:R-:W-:Y:S01]  /*3e00*/  BAR.SYNC.DEFER_BLOCKING 0x0 ;  /* 0x0000000000007b1d */ /* 0x000fe20000010000 */
[----:B------:R-:W-:-:S05]  /*3e10*/  IADD3 R128, R116, -0x4ab325aa, RZ ;  /* 0xb54cda5674807810 */ /* 0x000fca0007ffe0ff */
[----:B------:R4:W-:Y:S04]  /*3e20*/  STL.64 [R1+0xf8], R242 ;  /* 0x0000f8f201007387 */ /* 0x0009e80000100a00 */
[----:B------:R4:W-:Y:S04]  /*3e30*/  STL [R1+0xdc], R118 ;  /* 0x0000dc7601007387 */ /* 0x0009e80000100800 */
[----:B------:R4:W-:Y:S01]  /*3e40*/  STL [R1+0x6c], R128 ;  /* 0x00006c8001007387 */ /* 0x0009e20000100800 */
[----:B--2---:R-:W3:Y:S01]  /*3e50*/  @P1 MUFU.RCP R8, R12 ;  /* 0x0000000c00081308 */ /* 0x004ee20000001000 */
[----:B------:R-:W-:-:S02]  /*3e60*/  SHF.L.U64.HI R199, R42, 0x5, R43 ;  /* 0x000000052ac77819 */ /* 0x000fc4000001022b */
[----:B------:R4:W-:Y:S04]  /*3e70*/  @P0 STS.128 [R220+0xa000], RZ ;  /* 0x00a000ffdc000388 */ /* 0x0009e80000000c00 */
[----:B------:R4:W-:Y:S01]  /*3e80*/  @P0 STS.128 [R220+0xb000], RZ ;  /* 0x00b000ffdc000388 */ /* 0x0009e20000000c00 */
[----:B------:R-:W-:Y:S01]  /*3e90*/  SHF.L.U32 R198, R42, 0x5, RZ ;  /* 0x000000052ac67819 */ /* 0x000fe200000006ff */
[----:B------:R-:W-:Y:S01]  /*3ea0*/  IMAD R0, R199, R64, RZ ;  /* 0x00000040c7007224 */ /* 0x000fe200078e02ff */
[----:B------:R-:W-:Y:S01]  /*3eb0*/  SHF.L.U32 R41, R41, 0x1, RZ ;  /* 0x0000000129297819 */ /* 0x000fe200000006ff */
[----:B------:R-:W-:Y:S02]  /*3ec0*/  BSSY B0, `(.L_x_2233) ;  /* 0x0000019000007945 */ /* 0x000fe40003800000 */
[----:B------:R-:W-:-:S02]  /*3ed0*/  IMAD R0, R13, R198, R0 ;  /* 0x000000c60d007224 */ /* 0x000fc400078e0200 */
[----:B-1----:R-:W-:Y:S01]  /*3ee0*/  IMAD.WIDE.U32 R6, R64, R198, R242 ;  /* 0x000000c640067225 */ /* 0x002fe200078e00f2 */
[----:B------:R-:W-:-:S03]  /*3ef0*/  LOP3.LUT R124, R41, 0x6, RZ, 0xc0, !PT ;  /* 0x00000006297c7812 */ /* 0x000fc600078ec0ff */
[----:B------:R-:W-:Y:S02]  /*3f00*/  IMAD.MOV.U32 R216, RZ, RZ, RZ ;  /* 0x000000ffffd87224 */ /* 0x000fe400078e00ff */
[----:B------:R-:W-:Y:S02]  /*3f10*/  IMAD.IADD R0, R7, 0x1, R0 ;  /* 0x0000000107007824 */ /* 0x000fe400078e0200 */
[----:B---3--:R-:W-:Y:S01]  /*3f20*/  @P1 FMUL.FTZ R216, R2, R8 ;  /* 0x0000000802d81220 */ /* 0x008fe20000410000 */
[----:B------:R-:W-:Y:S05]  /*3f30*/  @P0 BRA `(.L_x_2234) ;  /* 0x0000011000000947 */ /* 0x000fea0003800000 */
[-C--:B----4-:R-:W-:Y:S02]  /*3f40*/  ISETP.GE.AND P1, PT, R249, R44.reuse, PT ;  /* 0x0000002cf900720c */ /* 0x090fe40003f26270 */
[----:B------:R-:W-:-:S11]  /*3f50*/  ISETP.GE.AND P0, PT, R241, R44, PT ;  /* 0x0000002cf100720c */ /* 0x000fd60003f06270 */
[C---:B------:R-:W-:Y:S01]  /*3f60*/  @!P1 LEA R8, P2, R6.reuse, R238, 0x1 ;  /* 0x000000ee06089211 */ /* 0x040fe200078408ff */
        /* <DEDUP_REMOVED lines=14> */
.L_x_2234:
[----:B----4-:R-:W-:Y:S05]  /*4050*/  BSYNC B0 ;  /* 0x0000000000007941 */ /* 0x010fea0003800000 */
.L_x_2233:
[----:B------:R-:W-:Y:S01]  /*4060*/  ISETP.GE.AND P0, PT, R24, R5, PT ;  /* 0x000000051800720c */ /* 0x000fe20003f06270 */
[----:B------:R-:W-:Y:S01]  /*4070*/  IMAD R5, R25, 0x10, R26 ;  /* 0x0000001019057824 */ /* 0x000fe200078e021a */
[----:B------:R-:W-:Y:S01]  /*4080*/  IADD3 R2, R65, 0x1, -R129 ;  /* 0x0000000141027810 */ /* 0x000fe20007ffe881 */
[----:B------:R-:W-:Y:S01]  /*4090*/  BSSY B0, `(.L_x_2235) ;  /* 0x000001c000007945 */ /* 0x000fe20003800000 */
[----:B------:R-:W-:Y:S01]  /*40a0*/  SHF.L.U64.HI R222, R42, 0x4, R43 ;  /* 0x000000042ade7819 */ /* 0x000fe2000001022b */
[----:B------:R-:W-:Y:S01]  /*40b0*/  IMAD.IADD R66, R114, 0x1, R5 ;  /* 0x0000000172427824 */ /* 0x000fe200078e0205 */
[----:B------:R-:W-:Y:S01]  /*40c0*/  SHF.L.U32 R211, R42, 0x4, RZ ;  /* 0x000000042ad37819 */ /* 0x000fe200000006ff */
[----:B-----5:R-:W-:-:S06]  /*40d0*/  IMAD.IADD R67, R10, 0x1, R2 ;  /* 0x000000010a437824 */ /* 0x020fcc00078e0202 */
[----:B------:R2:W-:Y:S04]  /*40e0*/  @P0 STS.128 [R220+0xa800], RZ ;  /* 0x00a800ffdc000388 */ /* 0x0005e80000000c00 */
[----:B------:R2:W-:Y:S01]  /*40f0*/  @P0 STS.128 [R220+0xb800], RZ ;  /* 0x00b800ffdc000388 */ /* 0x0005e20000000c00 */
[----:B------:R-:W-:Y:S05]  /*4100*/  @P0 BRA `(.L_x_2236) ;  /* 0x0000014000000947 */ /* 0x000fea0003800000 */
[----:B-1----:R-:W3:Y:S01]  /*4110*/  LDL R8, [R1+0x78] ;  /* 0x0000780001087983 */ /* 0x002ee20000100800 */
[----:B------:R-:W-:-:S05]  /*4120*/  IADD3 R6, P2, R211, R6, RZ ;  /* 0x00000006d3067210 */ /* 0x000fca0007f5e0ff */
[----:B------:R-:W-:Y:S01]  /*4130*/  IMAD.X R0, R222, 0x1, R0, P2 ;  /* 0x00000001de007824 */ /* 0x000fe200010e0600 */
[-C--:B---3--:R-:W-:Y:S02]  /*4140*/  ISETP.GE.AND P1, PT, R249, R8.reuse, PT ;  /* 0x00000008f900720c */ /* 0x088fe40003f26270 */
        /* <DEDUP_REMOVED lines=16> */
.L_x_2236:
[----:B------:R-:W-:Y:S05]  /*4250*/  BSYNC B0 ;  /* 0x0000000000007941 */ /* 0x000fea0003800000 */
.L_x_2235:
[----:B------:R-:W-:Y:S01]  /*4260*/  SHF.R.S32.HI R7, RZ, 0x4, R37 ;  /* 0x00000004ff077819 */ /* 0x000fe20000011425 */
        /* <DEDUP_REMOVED lines=8> */
[----:B------:R-:W-:Y:S01]  /*42f0*/  BSSY B1, `(.L_x_2237) ;  /* 0x00000c6000017945 */ /* 0x000fe20003800000 */
[----:B------:R-:W-:-:S02]  /*4300*/  LOP3.LUT R2, R2, 0x1c0, RZ, 0xc0, !PT ;  /* 0x000001c002027812 */ /* 0x000fc400078ec0ff */
[----:B------:R-:W-:Y:S01]  /*4310*/  LOP3.LUT R99, R6, 0xfffffe00, RZ, 0xc0, !PT ;  /* 0xfffffe0006637812 */ /* 0x000fe200078ec0ff */
[----:B------:R-:W-:Y:S01]  /*4320*/  IMAD.IADD R7, R7, 0x1, -R0 ;  /* 0x0000000107077824 */ /* 0x000fe200078e0a00 */
[----:B------:R-:W-:Y:S02]  /*4330*/  LOP3.LUT R0, R5, 0x1c0, RZ, 0xc0, !PT ;  /* 0x000001c005007812 */ /* 0x000fe400078ec0ff */
[----:B------:R-:W-:Y:S01]  /*4340*/  ISETP.GT.AND P3, PT, R180, R240, PT ;  /* 0x000000f0b400720c */ /* 0x000fe20003f64270 */
        /* <DEDUP_REMOVED lines=10> */
[----:B------:R-:W-:Y:S01]  /*43f0*/  IADD3 R6, R66, 0x8, RZ ;  /* 0x0000000842067810 */ /* 0x000fe20007ffe0ff */
[----:B------:R-:W-:Y:S02]  /*4400*/  IMAD.IADD R2, R98, 0x1, R2 ;  /* 0x0000000162027824 */ /* 0x000fe400078e0202 */
[----:B------:R-:W-:-:S02]  /*4410*/  IMAD.SHL.U32 R200, R0, 0x2, RZ ;  /* 0x0000000200c87824 */ /* 0x000fc400078e00ff */
[----:B------:R-:W-:Y:S01]  /*4420*/  IMAD.SHL.U32 R202, R2, 0x2, RZ ;  /* 0x0000000202ca7824 */ /* 0x000fe200078e00ff */
[C---:B------:R-:W-:Y:S01]  /*4430*/  IADD3 R2, R66.reuse, 0x48, RZ ;  /* 0x0000004842027810 */ /* 0x040fe20007ffe0ff */
[----:B------:R-:W-:Y:S01]  /*4440*/  IMAD.IADD R7, R66, 0x1, R67 ;  /* 0x0000000142077824 */ /* 0x000fe200078e0243 */
[----:B------:R-:W-:Y:S01]  /*4450*/  LDSM.16.M88.4 R20, [R200+0x8000] ;  /* 0x00800000c814783b */ /* 0x000fe20000000200 */
[----:B------:R-:W-:Y:S01]  /*4460*/  IADD3 R0, R200, 0x8000, RZ ;  /* 0x00008000c8007810 */ /* 0x000fe20007ffe0ff */
[--C-:B------:R-:W-:Y:S01]  /*4470*/  IMAD R204, R4, 0x2, R202.reuse ;  /* 0x0000000204cc7824 */ /* 0x100fe200078e02ca */
[----:B------:R-:W-:Y:S01]  /*4480*/  IADD3 R212, R200, 0x8020, RZ ;  /* 0x00008020c8d47810 */ /* 0x000fe20007ffe0ff */
[----:B-1----:R-:W1:Y:S01]  /*4490*/  LDSM.16.M88.4 R8, [R202+0x2000] ;  /* 0x00200000ca08783b */ /* 0x002e620000000200 */
[----:B------:R-:W-:Y:S01]  /*44a0*/  @P1 IADD3 R212, R0, -0x20, RZ ;  /* 0xffffffe000d41810 */ /* 0x000fe20007ffe0ff */
[----:B------:R-:W-:Y:S01]  /*44b0*/  IMAD.MOV.U32 R0, RZ, RZ, 0x40 ;  /* 0x00000040ff007424 */ /* 0x000fe200078e00ff */
[----:B------:R-:W-:Y:S01]  /*44c0*/  IMNMX R234, R7, R65, PT ;  /* 0x0000004107ea7217 */ /* 0x000fe20003800200 */
[----:B------:R-:W3:Y:S01]  /*44d0*/  LDSM.16.M88.4 R28, [R200+0x8800] ;  /* 0x00880000c81c783b */ /* 0x000ee20000000200 */
[C---:B------:R-:W-:Y:S01]  /*44e0*/  IMAD R210, R3.reuse, 0x2, R202 ;  /* 0x0000000203d27824 */ /* 0x040fe200078e02ca */
[----:B------:R-:W-:Y:S01]  /*44f0*/  IADD3 R215, R212, 0x800, RZ ;  /* 0x00000800d4d77810 */ /* 0x000fe20007ffe0ff */
[----:B------:R-:W-:Y:S01]  /*4500*/  IMAD R208, R3, 0x2, R204 ;  /* 0x0000000203d07824 */ /* 0x000fe200078e02cc */
[----:B------:R-:W4:Y:S01]  /*4510*/  LDSM.16.M88.4 R16, [R202] ;  /* 0x00000000ca10783b */ /* 0x000f220000000200 */
[----:B------:R-:W-:-:S02]  /*4520*/  SEL R0, R0, 0xffffffc0, !P2 ;  /* 0xffffffc000007807 */ /* 0x000fc40005000000 */
[C---:B------:R-:W-:Y:S01]  /*4530*/  IADD3 R214, R212.reuse, 0x1000, RZ ;  /* 0x00001000d4d67810 */ /* 0x040fe20007ffe0ff */
[----:B------:R-:W-:Y:S01]  /*4540*/  LDSM.16.M88.4 R32, [R212] ;  /* 0x00000000d420783b */ /* 0x000fe20000000200 */
[----:B------:R-:W-:Y:S01]  /*4550*/  IADD3 R213, R212, 0x1800, RZ ;  /* 0x00001800d4d57810 */ /* 0x000fe20007ffe0ff */
[----:B------:R-:W-:Y:S02]  /*4560*/  IMAD.IADD R209, R200, 0x1, R0 ;  /* 0x00000001c8d17824 */ /* 0x000fe400078e0200 */
[----:B------:R-:W5:Y:S01]  /*4570*/  LDSM.16.M88.4 R12, [R204+0x2000] ;  /* 0x00200000cc0c783b */ /* 0x000f620000000200 */
[----:B------:R-:W-:Y:S02]  /*4580*/  IMAD.IADD R207, R0, 0x1, R212 ;  /* 0x0000000100cf7824 */ /* 0x000fe400078e02d4 */
[----:B------:R-:W-:Y:S01]  /*4590*/  IMAD.IADD R0, R65, 0x1, -R129 ;  /* 0x0000000141007824 */ /* 0x000fe200078e0a81 */
[----:B------:R-:W2:Y:S03]  /*45a0*/  LDSM.16.M88.4 R44, [R212+0x800] ;  /* 0x00080000d42c783b */ /* 0x000ea60000000200 */
[C---:B------:R-:W-:Y:S01]  /*45b0*/  IMAD.IADD R224, R0.reuse, 0x1, R5 ;  /* 0x0000000100e07824 */ /* 0x040fe200078e0205 */
[----:B------:R-:W2:Y:S01]  /*45c0*/  LDSM.16.M88.4 R24, [R204] ;  /* 0x00000000cc18783b */ /* 0x000ea20000000200 */
[----:B------:R-:W-:-:S02]  /*45d0*/  IMAD.IADD R229, R0, 0x1, R2 ;  /* 0x0000000100e57824 */ /* 0x000fc400078e0202 */
[C---:B------:R-:W-:Y:S01]  /*45e0*/  IMAD.IADD R5, R67.reuse, 0x1, R5 ;  /* 0x0000000143057824 */ /* 0x040fe200078e0205 */
[----:B------:R-:W-:Y:S01]  /*45f0*/  LDSM.16.M88.4 R40, [R209+0x8000] ;  /* 0x00800000d128783b */ /* 0x000fe20000000200 */
[----:B------:R-:W-:Y:S02]  /*4600*/  IMAD.IADD R2, R67, 0x1, R2 ;  /* 0x0000000143027824 */ /* 0x000fe400078e0202 */
[----:B------:R-:W-:Y:S01]  /*4610*/  IMAD.IADD R230, R0, 0x1, R6 ;  /* 0x0000000100e67824 */ /* 0x000fe200078e0206 */
[----:B------:R-:W-:Y:S01]  /*4620*/  LDSM.16.M88.4 R60, [R209+0x8800] ;  /* 0x00880000d13c783b */ /* 0x000fe20000000200 */
[----:B------:R-:W-:Y:S01]  /*4630*/  IMAD.IADD R223, R66, 0x1, R0 ;  /* 0x0000000142df7824 */ /* 0x000fe200078e0200 */
[-C--:B------:R-:W-:Y:S01]  /*4640*/  IMNMX R232, R5, R65.reuse, PT ;  /* 0x0000004105e87217 */ /* 0x080fe20003800200 */
[--C-:B------:R-:W-:Y:S01]  /*4650*/  IMAD.IADD R5, R224, 0x1, -R96.reuse ;  /* 0x00000001e0057824 */ /* 0x100fe200078e0a60 */
[----:B------:R-:W-:Y:S01]  /*4660*/  IMNMX R231, R2, R65, PT ;  /* 0x0000004102e77217 */ /* 0x000fe20003800200 */
[----:B------:R-:W-:-:S02]  /*4670*/  IMAD.IADD R0, R223, 0x1, -R96 ;  /* 0x00000001df007824 */ /* 0x000fc400078e0a60 */
[----:B------:R-:W-:Y:S01]  /*4680*/  IMAD.IADD R2, R230, 0x1, -R96 ;  /* 0x00000001e6027824 */ /* 0x000fe200078e0a60 */
[----:B-1----:R-:W-:Y:S01]  /*4690*/  HMMA.16816.F32 R52, R8, R20, RZ ;  /* 0x000000140834723c */ /* 0x002fe200000018ff */
[----:B------:R-:W-:Y:S02]  /*46a0*/  IMNMX R226, RZ, R5, !PT ;  /* 0x00000005ffe27217 */ /* 0x000fe40007800200 */
[----:B------:R-:W-:Y:S02]  /*46b0*/  IMNMX R228, RZ, R0, !PT ;  /* 0x00000000ffe47217 */ /* 0x000fe40007800200 */
[----:B------:R-:W-:-:S03]  /*46c0*/  IMNMX R227, RZ, R2, !PT ;  /* 0x00000002ffe37217 */ /* 0x000fc60007800200 */
[C---:B------:R-:W-:Y:S08]  /*46d0*/  HMMA.16816.F32 R48, R8.reuse, R22, RZ ;  /* 0x000000160830723c */ /* 0x040ff000000018ff */
[C---:B---3--:R-:W-:Y:S08]  /*46e0*/  HMMA.16816.F32 R36, R8.reuse, R28, RZ ;  /* 0x0000001c0824723c */ /* 0x048ff000000018ff */
[----:B------:R-:W-:Y:S08]  /*46f0*/  HMMA.16816.F32 R8, R8, R30, RZ ;  /* 0x0000001e0808723c */ /* 0x000ff000000018ff */
[C---:B----4-:R-:W-:Y:S08]  /*4700*/  HMMA.16816.F32 R72, R16.reuse, R20, RZ ;  /* 0x000000141048723c */ /* 0x050ff000000018ff */
[C---:B------:R-:W-:Y:S01]  /*4710*/  HMMA.16816.F32 R68, R16.reuse, R22, RZ ;  /* 0x000000161044723c */ /* 0x040fe200000018ff */
[----:B------:R-:W1:Y:S07]  /*4720*/  LDSM.16.M88.4 R20, [R210+0x2000] ;  /* 0x00200000d214783b */ /* 0x000e6e0000000200 */
[C---:B------:R-:W-:Y:S08]  /*4730*/  HMMA.16816.F32 R56, R16.reuse, R28, RZ ;  /* 0x0000001c1038723c */ /* 0x040ff000000018ff */
[----:B------:R-:W-:Y:S01]  /*4740*/  HMMA.16816.F32 R80, R16, R30, RZ ;  /* 0x0000001e1050723c */ /* 0x000fe200000018ff */
[----:B------:R-:W3:Y:S07]  /*4750*/  LDSM.16.M88.4 R16, [R210] ;  /* 0x00000000d210783b */ /* 0x000eee0000000200 */
[C---:B-----5:R-:W-:Y:S08]  /*4760*/  HMMA.16816.F32 R76, R12.reuse, R34, R48 ;  /* 0x000000220c4c723c */ /* 0x060ff00000001830 */
[C---:B------:R-:W-:Y:S01]  /*4770*/  HMMA.16816.F32 R88, R12.reuse, R32, R52 ;  /* 0x000000200c58723c */ /* 0x040fe20000001834 */
[----:B------:R-:W-:Y:S07]  /*4780*/  LDSM.16.M88.4 R52, [R207+0x800] ;  /* 0x00080000cf34783b */ /* 0x000fee0000000200 */
[C---:B--2---:R-:W-:Y:S01]  /*4790*/  HMMA.16816.F32 R84, R12.reuse, R44, R36 ;  /* 0x0000002c0c54723c */ /* 0x044fe20000001824 */
[----:B------:R-:W-:Y:S07]  /*47a0*/  LDSM.16.M88.4 R36, [R207] ;  /* 0x00000000cf24783b */ /* 0x000fee0000000200 */
[----:B------:R-:W-:Y:S01]  /*47b0*/  HMMA.16816.F32 R48, R12, R46, R8 ;  /* 0x0000002e0c30723c */ /* 0x000fe20000001808 */
[----:B------:R-:W2:Y:S07]  /*47c0*/  LDSM.16.M88.4 R8, [R208+0x2000] ;  /* 0x00200000d008783b */ /* 0x000eae0000000200 */
[C---:B------:R-:W-:Y:S08]  /*47d0*/  HMMA.16816.F32 R28, R24.reuse, R32, R72 ;  /* 0x00000020181c723c */ /* 0x040ff00000001848 */
[C---:B------:R-:W-:Y:S01]  /*47e0*/  HMMA.16816.F32 R12, R24.reuse, R34, R68 ;  /* 0x00000022180c723c */ /* 0x040fe20000001844 */
[----:B------:R-:W4:Y:S07]  /*47f0*/  LDSM.16.M88.4 R32, [R208] ;  /* 0x00000000d020783b */ /* 0x000f2e0000000200 */
[C---:B------:R-:W-:Y:S08]  /*4800*/  HMMA.16816.F32 R56, R24.reuse, R44, R56 ;  /* 0x0000002c1838723c */ /* 0x040ff00000001838 */
[----:B------:R-:W-:Y:S08]  /*4810*/  HMMA.16816.F32 R80, R24, R46, R80 ;  /* 0x0000002e1850723c */ /* 0x000ff00000001850 */
[C---:B-1----:R-:W-:Y:S08]  /*4820*/  HMMA.16816.F32 R88, R20.reuse, R40, R88 ;  /* 0x000000281458723c */ /* 0x042ff00000001858 */
[C---:B------:R-:W-:Y:S08]  /*4830*/  HMMA.16816.F32 R84, R20.reuse, R60, R84 ;  /* 0x0000003c1454723c */ /* 0x040ff00000001854 */
[C---:B------:R-:W-:Y:S08]  /*4840*/  HMMA.16816.F32 R72, R20.reuse, R42, R76 ;  /* 0x0000002a1448723c */ /* 0x040ff0000000184c */
[----:B------:R-:W-:Y:S01]  /*4850*/  HMMA.16816.F32 R68, R20, R62, R48 ;  /* 0x0000003e1444723c */ /* 0x000fe20000001830 */
[----:B------:R-:W-:Y:S04]  /*4860*/  LDSM.16.M88.4 R20, [R200+0x9000] ;  /* 0x00900000c814783b */ /* 0x000fe80000000200 */
[----:B------:R-:W-:Y:S03]  /*4870*/  LDSM.16.M88.4 R48, [R200+0x9800] ;  /* 0x00980000c830783b */ /* 0x000fe60000000200 */
[C---:B---3--:R-:W-:Y:S01]  /*4880*/  HMMA.16816.F32 R44, R16.reuse, R40, R28 ;  /* 0x00000028102c723c */ /* 0x048fe2000000181c */
[----:B------:R-:W-:Y:S07]  /*4890*/  LDSM.16.M88.4 R28, [R202+0x4000] ;  /* 0x00400000ca1c783b */ /* 0x000fee0000000200 */
[C---:B------:R-:W-:Y:S01]  /*48a0*/  HMMA.16816.F32 R40, R16.reuse, R42, R12 ;  /* 0x0000002a1028723c */ /* 0x040fe2000000180c */
[----:B------:R-:W1:Y:S07]  /*48b0*/  LDSM.16.M88.4 R12, [R202+0x6000] ;  /* 0x00600000ca0c783b */ /* 0x000e6e0000000200 */
[C---:B------:R-:W-:Y:S01]  /*48c0*/  HMMA.16816.F32 R24, R16.reuse, R60, R56 ;  /* 0x0000003c1018723c */ /* 0x040fe20000001838 */
[----:B------:R-:W-:Y:S07]  /*48d0*/  LDSM.16.M88.4 R56, [R212+0x1800] ;  /* 0x00180000d438783b */ /* 0x000fee0000000200 */
[----:B------:R-:W-:Y:S08]  /*48e0*/  HMMA.16816.F32 R76, R16, R62, R80 ;  /* 0x0000003e104c723c */ /* 0x000ff00000001850 */
[C---:B--2---:R-:W-:Y:S08]  /*48f0*/  HMMA.16816.F32 R88, R8.reuse, R36, R88 ;  /* 0x000000240858723c */ /* 0x044ff00000001858 */
[C---:B------:R-:W-:Y:S08]  /*4900*/  HMMA.16816.F32 R72, R8.reuse, R38, R72 ;  /* 0x000000260848723c */ /* 0x040ff00000001848 */
[C---:B------:R-:W-:Y:S08]  /*4910*/  HMMA.16816.F32 R92, R8.reuse, R52, R84 ;  /* 0x00000034085c723c */ /* 0x040ff00000001854 */
[----:B------:R-:W-:Y:S01]  /*4920*/  HMMA.16816.F32 R60, R8, R54, R68 ;  /* 0x00000036083c723c */ /* 0x000fe20000001844 */
[----:B------:R-:W-:Y:S07]  /*4930*/  LDSM.16.M88.4 R8, [R204+0x6000] ;  /* 0x00600000cc08783b */ /* 0x000fee0000000200 */
[C---:B----4-:R-:W-:Y:S08]  /*4940*/  HMMA.16816.F32 R44, R32.reuse, R36, R44 ;  /* 0x00000024202c723c */ /* 0x050ff0000000182c */
        /* <DEDUP_REMOVED lines=8> */
[----:B------:R-:W-:Y:S08]  /*49d0*/  HMMA.16816.F32 R60, R12, R50, R60 ;  /* 0x000000320c3c723c */ /* 0x000ff0000000183c */
[C---:B------:R-:W-:Y:S01]  /*49e0*/  HMMA.16816.F32 R52, R28.reuse, R20, R44 ;  /* 0x000000141c34723c */ /* 0x040fe2000000182c */
[----:B------:R-:W-:Y:S07]  /*49f0*/  LDSM.16.M88.4 R44, [R209+0x9000] ;  /* 0x00900000d12c783b */ /* 0x000fee0000000200 */
[C---:B------:R-:W-:Y:S01]  /*4a00*/  HMMA.16816.F32 R32, R28.reuse, R22, R40 ;  /* 0x000000161c20723c */ /* 0x040fe20000001828 */
[----:B------:R-:W-:Y:S04]  /*4a10*/  LDSM.16.M88.4 R40, [R209+0x9800] ;  /* 0x00980000d128783b */ /* 0x000fe80000000200 */
[----:B------:R-:W-:Y:S03]  /*4a20*/  LDSM.16.M88.4 R20, [R210+0x4000] ;  /* 0x00400000d214783b */ /* 0x000fe60000000200 */
[C---:B------:R-:W-:Y:S01]  /*4a30*/  HMMA.16816.F32 R12, R28.reuse, R48, R16 ;  /* 0x000000301c0c723c */ /* 0x040fe20000001810 */
[----:B------:R-:W1:Y:S07]  /*4a40*/  LDSM.16.M88.4 R16, [R210+0x6000] ;  /* 0x00600000d210783b */ /* 0x000e6e0000000200 */
[----:B------:R-:W-:Y:S01]  /*4a50*/  HMMA.16816.F32 R48, R28, R50, R68 ;  /* 0x000000321c30723c */ /* 0x000fe20000001844 */
[----:B------:R-:W-:Y:S07]  /*4a60*/  LDSM.16.M88.4 R28, [R207+0x1800] ;  /* 0x00180000cf1c783b */ /* 0x000fee0000000200 */
        /* <DEDUP_REMOVED lines=8> */
[----:B------:R-:W-:Y:S01]  /*4af0*/  HMMA.16816.F32 R68, R24, R56, R12 ;  /* 0x000000381844723c */ /* 0x000fe2000000180c */
[----:B------:R-:W3:Y:S01]  /*4b00*/  LDSM.16.M88.4 R12, [R208+0x4000] ;  /* 0x00400000d00c783b */ /* 0x000ee20000000200 */
[----:B------:R-:W-:-:S06]  /*4b10*/  DEPBAR.LE SB0, 0x0 ;  /* 0x000080000000791a */ /* 0x000fcc0000000000 */
        /* <DEDUP_REMOVED lines=8> */
[----:B------:R-:W-:Y:S08]  /*4ba0*/  HMMA.16816.F32 R20, R20, R42, R56 ;  /* 0x0000002a1414723c */ /* 0x000ff00000001838 */
[C---:B--2---:R-:W-:Y:S08]  /*4bb0*/  HMMA.16816.F32 R60, R8.reuse, R32, R60 ;  /* 0x00000020083c723c */ /* 0x044ff0000000183c */
[C---:B------:R-:W-:Y:S08]  /*4bc0*/  HMMA.16816.F32 R52, R8.reuse, R34, R52 ;  /* 0x000000220834723c */ /* 0x040ff00000001834 */
[C---:B------:R-:W-:Y:S08]  /*4bd0*/  HMMA.16816.F32 R48, R8.reuse, R28, R48 ;  /* 0x0000001c0830723c */ /* 0x040ff00000001830 */
[----:B------:R-:W-:Y:S07]  /*4be0*/  HMMA.16816.F32 R36, R8, R30, R36 ;  /* 0x0000001e0824723c */ /* 0x000fee0000001824 */
[----:B------:R-:W-:Y:S01]  /*4bf0*/  IMAD.IADD R8, R67, 0x1, R6 ;  /* 0x0000000143087824 */ /* 0x000fe200078e0206 */
[----:B---3--:R-:W-:Y:S01]  /*4c00*/  HMMA.16816.F32 R56, R12, R32, R24 ;  /* 0x000000200c38723c */ /* 0x008fe20000001818 */
[----:B------:R-:W-:-:S03]  /*4c10*/  IMAD.IADD R6, R229, 0x1, -R96 ;  /* 0x00000001e5067824 */ /* 0x000fc600078e0a60 */
[----:B------:R-:W-:Y:S02]  /*4c20*/  IMNMX R233, R8, R65, PT ;  /* 0x0000004108e97217 */ /* 0x000fe40003800200 */
[----:B------:R-:W-:Y:S02]  /*4c30*/  IMNMX R225, RZ, R6, !PT ;  /* 0x00000006ffe17217 */ /* 0x000fe40007800200 */
[C---:B------:R-:W-:Y:S08]  /*4c40*/  HMMA.16816.F32 R92, R12.reuse, R34, R44 ;  /* 0x000000220c5c723c */ /* 0x040ff0000000182c */
[C---:B------:R-:W-:Y:S08]  /*4c50*/  HMMA.16816.F32 R100, R12.reuse, R28, R16 ;  /* 0x0000001c0c64723c */ /* 0x040ff00000001810 */
[----:B------:R-:W-:Y:S01]  /*4c60*/  HMMA.16816.F32 R104, R12, R30, R20 ;  /* 0x0000001e0c68723c */ /* 0x000fe20000001814 */
[----:B------:R-:W-:Y:S06]  /*4c70*/  BAR.SYNC.DEFER_BLOCKING 0x0 ;  /* 0x0000000000007b1d */ /* 0x000fec0000010000 */
[----:B------:R-:W-:Y:S01]  /*4c80*/  @!UPT UIADD3 URZ, URZ, URZ, URZ ;  /* 0x0000003f3f3ff290 */ /* 0x000fe2000fffe03f */
[----:B------:R-:W-:Y:S11]  /*4c90*/  @!P3 BRA `(.L_x_2238) ;  /* 0x000002b00000b947 */ /* 0x000ff60003800000 */
[----:B------:R-:W2:Y:S01]  /*4ca0*/  LDL R129, [R1+0x78] ;  /* 0x0000780001817983 */ /* 0x000ea20000100800 */
[----:B------:R-:W-:Y:S01]  /*4cb0*/  IADD3 R0, R250, -0x2, RZ ;  /* 0xfffffffefa007810 */ /* 0x000fe20007ffe0ff */
[----:B------:R-:W-:Y:S03]  /*4cc0*/  BSSY B0, `(.L_x_2239) ;  /* 0x0000027000007945 */ /* 0x000fe60003800000 */
[----:B------:R-:W-:Y:S01]  /*4cd0*/  SHF.R.S32.HI R5, RZ, 0x1f, R0 ;  /* 0x0000001fff057819 */ /* 0x000fe20000011400 */
[----:B------:R-:W-:-:S02]  /*4ce0*/  IMAD R2, R125, R0, RZ ;  /* 0x000000007d027224 */ /* 0x000fc400078e02ff */
[----:B------:R-:W-:-:S04]  /*4cf0*/  IMAD.WIDE.U32 R6, R0, R123, R126 ;  /* 0x0000007b00067225 */ /* 0x000fc800078e007e */
[----:B------:R-:W-:Y:S01]  /*4d00*/  IMAD R2, R5, R123, R2 ;  /* 0x0000007b05027224 */ /* 0x000fe200078e0202 */
[----:B------:R-:W-:-:S03]  /*4d10*/  IADD3 R0, P5, R122, R6, RZ ;  /* 0x000000067a007210 */ /* 0x000fc60007fbe0ff */
[----:B------:R-:W-:-:S04]  /*4d20*/  IMAD.IADD R2, R7, 0x1, R2 ;  /* 0x0000000107027824 */ /* 0x000fc800078e0202 */
[----:B------:R-:W-:Y:S01]  /*4d30*/  IMAD.X R5, R115, 0x1, R2, P5 ;  /* 0x0000000173057824 */ /* 0x000fe200028e0602 */
[-C--:B--2---:R-:W-:Y:S02]  /*4d40*/  ISETP.GE.AND P2, PT, R249, R129.reuse, PT ;  /* 0x00000081f900720c */ /* 0x084fe40003f46270 */
[----:B------:R-:W-:-:S11]  /*4d50*/  ISETP.GE.AND P1, PT, R241, R129, PT ;  /* 0x00000081f100720c */ /* 0x000fd60003f26270 */
[CC--:B------:R-:W-:Y:S01]  /*4d60*/  @!P2 LEA R12, P6, R6.reuse, R236.reuse, 0x1 ;  /* 0x000000ec060ca211 */ /* 0x0c0fe200078c08ff */
[----:B------:R1:W-:Y:S01]  /*4d70*/  @P2 STS.128 [R220+0x8000], RZ ;  /* 0x008000ffdc002388 */ /* 0x0003e20000000c00 */
[-C--:B------:R-:W-:Y:S02]  /*4d80*/  @!P1 LEA R8, P0, R6, R236.reuse, 0x1 ;  /* 0x000000ec06089211 */ /* 0x080fe400078008ff */
[----:B------:R-:W-:Y:S02]  /*4d90*/  @!P2 LEA R10, P4, R0, R236, 0x1 ;  /* 0x000000ec000aa211 */ /* 0x000fe400078808ff */
[CCC-:B------:R-:W-:Y:S02]  /*4da0*/  @!P2 LEA.HI.X R13, R6.reuse, R237.reuse, R2.reuse, 0x1, P6 ;  /* 0x000000ed060da211 */ /* 0x1c0fe400030f0c02 */
[-C--:B------:R-:W-:Y:S02]  /*4db0*/  @!P1 LEA.HI.X R9, R6, R237.reuse, R2, 0x1, P0 ;  /* 0x000000ed06099211 */ /* 0x080fe400000f0c02 */
[----:B------:R-:W-:Y:S01]  /*4dc0*/  @!P2 LEA.HI.X R11, R0, R237, R5, 0x1, P4 ;  /* 0x000000ed000ba211 */ /* 0x000fe200020f0c05 */
        /* <DEDUP_REMOVED lines=22> */
.L_x_2240:
[----:B------:R-:W-:Y:S05]  /*4f30*/  BSYNC B0 ;  /* 0x0000000000007941 */ /* 0x000fea0003800000 */
.L_x_2239:
[----:B------:R-:W0:Y:S02]  /*4f40*/  LDGDEPBAR ;  /* 0x00000000000079af */ /* 0x000e240000000000 */
.L_x_2238:
[----:B------:R-:W-:Y:S05]  /*4f50*/  BSYNC B1 ;  /* 0x0000000000017941 */ /* 0x000fea0003800000 */
.L_x_2237:
[----:B------:R-:W3:Y:S01]  /*4f60*/  LDL.LU R0, [R1+0x7c] ;  /* 0x00007c0001007983 */ /* 0x000ee20000300800 */
[----:B--2---:R-:W-:Y:S02]  /*4f70*/  IMAD.U32 R6, RZ, RZ, UR6 ;  /* 0x00000006ff067e24 */ /* 0x004fe4000f8e00ff */
[----:B------:R-:W-:-:S05]  /*4f80*/  IMAD.U32 R7, RZ, RZ, UR7 ;  /* 0x00000007ff077e24 */ /* 0x000fca000f8e00ff */
[----:B------:R2:W4:Y:S01]  /*4f90*/  LD.E R2, [R6.64+0xdc] ;  /* 0x0000dc0406027980 */ /* 0x000522000c101900 */
[----:B------:R-:W-:Y:S01]  /*4fa0*/  IMAD.WIDE.U32 R70, R121, -0x2daee0ad, RZ ;  /* 0xd2511f5379467825 */ /* 0x000fe200078e00ff */
[----:B------:R-:W-:Y:S02]  /*4fb0*/  IADD3 R74, R116, -0x61c88647, RZ ;  /* 0x9e3779b9744a7810 */ /* 0x000fe40007ffe0ff */
[C---:B------:R-:W-:Y:S01]  /*4fc0*/  IADD3 R47, R117.reuse, 0x76cf5d0a, RZ ;  /* 0x76cf5d0a752f7810 */ /* 0x040fe20007ffe0ff */
[----:B------:R-:W-:Y:S01]  /*4fd0*/  IMAD.WIDE.U32 R78, R118, -0x326172a9, RZ ;  /* 0xcd9e8d57764e7825 */ /* 0x000fe200078e00ff */
[----:B------:R-:W-:Y:S01]  /*4fe0*/  IADD3 R46, R117, 0x32370b8f, RZ ;  /* 0x32370b8f752e7810 */ /* 0x000fe20007ffe0ff */
[----:B------:R-:W-:Y:S01]  /*4ff0*/  STL.64 [R1+0x38], R70 ;  /* 0x0000384601007387 */ /* 0x000fe20000100a00 */
[C---:B------:R-:W-:Y:S02]  /*5000*/  IADD3 R44, R116.reuse, -0x255992d5, RZ ;  /* 0xdaa66d2b742c7810 */ /* 0x040fe40007ffe0ff */
[----:B------:R-:W-:-:S02]  /*5010*/  IADD3 R245, R116, 0x78dde6e4, RZ ;  /* 0x78dde6e474f57810 */ /* 0x000fc40007ffe0ff */
[C---:B------:R-:W-:Y:S02]  /*5020*/  IADD3 R235, R117.reuse, -0x126145ec, RZ ;  /* 0xed9eba1475eb7810 */ /* 0x040fe40007ffe0ff */
[C---:B------:R-:W-:Y:S02]  /*5030*/  IADD3 R43, R117.reuse, -0x56f99767, RZ ;  /* 0xa9066899752b7810 */ /* 0x040fe40007ffe0ff */
[----:B------:R-:W-:Y:S02]  /*5040*/  IADD3 R252, R116, 0x1715609d, RZ ;  /* 0x1715609d74fc7810 */ /* 0x000fe40007ffe0ff */
[----:B------:R-:W-:Y:S02]  /*5050*/  IADD3 R244, R117, 0x646e171e, RZ ;  /* 0x646e171e75f47810 */ /* 0x000fe40007ffe0ff */
[----:B------:R-:W-:Y:S01]  /*5060*/  PRMT R221, R217, 0x7054, R217 ;  /* 0x00007054d9dd7816 */ /* 0x000fe200000000d9 */
[----:B--2---:R-:W-:Y:S01]  /*5070*/  IMAD R6, R64, 0x20, R124 ;  /* 0x0000002040067824 */ /* 0x004fe200078e027c */
[----:B------:R-:W-:-:S04]  /*5080*/  IADD3 R64, R116, 0x3c6ef372, RZ ;  /* 0x3c6ef37274407810 */ /* 0x000fc80007ffe0ff */
[C---:B------:R-:W-:Y:S02]  /*5090*/  IADD3 R19, R6.reuse, 0x1, RZ ;  /* 0x0000000106137810 */ /* 0x040fe40007ffe0ff */
[C---:B------:R-:W-:Y:S02]  /*50a0*/  IADD3 R21, R6.reuse, 0x8, RZ ;  /* 0x0000000806157810 */ /* 0x040fe40007ffe0ff */
[----:B------:R-:W-:Y:S01]  /*50b0*/  IADD3 R27, R6, 0x9, RZ ;  /* 0x00000009061b7810 */ /* 0x000fe20007ffe0ff */
[----:B------:R-:W-:Y:S01]  /*50c0*/  IMAD.IADD R7, R224, 0x1, -R19 ;  /* 0x00000001e0077824 */ /* 0x000fe200078e0a13 */
[C---:B------:R-:W-:Y:S02]  /*50d0*/  IADD3 R25, R6.reuse, 0x10, RZ ;  /* 0x0000001006197810 */ /* 0x040fe40007ffe0ff */
[C---:B------:R-:W-:Y:S02]  /*50e0*/  IADD3 R29, R6.reuse, 0x11, RZ ;  /* 0x00000011061d7810 */ /* 0x040fe40007ffe0ff */
[----:B------:R-:W-:-:S02]  /*50f0*/  IADD3 R28, R6, 0x18, RZ ;  /* 0x00000018061c7810 */ /* 0x000fc40007ffe0ff */
[C---:B------:R-:W-:Y:S02]  /*5100*/  IADD3 R30, R6.reuse, 0x19, RZ ;  /* 0x00000019061e7810 */ /* 0x040fe40007ffe0ff */
[CC--:B------:R-:W-:Y:S02]  /*5110*/  ISETP.GE.AND P1, PT, R6.reuse, R226.reuse, PT ;  /* 0x000000e20600720c */ /* 0x0c0fe40003f26270 */
[----:B------:R-:W-:Y:S02]  /*5120*/  ISETP.GE.AND P0, PT, R19, R226, PT ;  /* 0x000000e21300720c */ /* 0x000fe40003f06270 */
[----:B------:R-:W-:Y:S02]  /*5130*/  ISETP.GE.OR P1, PT, R6, R232, !P1 ;  /* 0x000000e80600720c */ /* 0x000fe40004f26670 */
[----:B------:R-:W-:Y:S02]  /*5140*/  ISETP.GE.AND P6, PT, R21, R226, PT ;  /* 0x000000e21500720c */ /* 0x000fe40003fc6270 */
[----:B------:R-:W-:-:S02]  /*5150*/  ISETP.GE.OR P0, PT, R19, R232, !P0 ;  /* 0x000000e81300720c */ /* 0x000fc40004706670 */
[----:B------:R-:W-:Y:S02]  /*5160*/  ISETP.GE.OR P6, PT, R21, R232, !P6 ;  /* 0x000000e81500720c */ /* 0x000fe400077c6670 */
[-C--:B------:R-:W-:Y:S02]  /*5170*/  ISETP.GE.AND P5, PT, R27, R226.reuse, PT ;  /* 0x000000e21b00720c */ /* 0x080fe40003fa6270 */
[----:B------:R-:W-:Y:S02]  /*5180*/  ISETP.GE.AND P4, PT, R25, R226, PT ;  /* 0x000000e21900720c */ /* 0x000fe40003f86270 */
[----:B------:R-:W-:Y:S02]  /*5190*/  ISETP.GE.OR P5, PT, R27, R232, !P5 ;  /* 0x000000e81b00720c */ /* 0x000fe40006fa6670 */
[----:B------:R-:W-:Y:S02]  /*51a0*/  ISETP.GE.AND P2, PT, R29, R226, PT ;  /* 0x000000e21d00720c */ /* 0x000fe40003f46270 */
[----:B------:R-:W-:-:S02]  /*51b0*/  ISETP.GE.OR P4, PT, R25, R232, !P4 ;  /* 0x000000e81900720c */ /* 0x000fc40006786670 */
[----:B------:R-:W-:Y:S01]  /*51c0*/  ISETP.GE.OR P2, PT, R29, R232, !P2 ;  /* 0x000000e81d00720c */ /* 0x000fe20005746670 */
[----:B---3--:R-:W-:Y:S02]  /*51d0*/  IMAD.MOV.U32 R24, RZ, RZ, R0 ;  /* 0x000000ffff187224 */ /* 0x008fe400078e0000 */
[----:B------:R-:W-:Y:S02]  /*51e0*/  IMAD.IADD R0, R224, 0x1, -R6 ;  /* 0x00000001e0007824 */ /* 0x000fe400078e0a06 */
[----:B------:R-:W-:-:S03]  /*51f0*/  IMAD.MOV.U32 R65, RZ, RZ, R24 ;  /* 0x000000ffff417224 */ /* 0x000fc600078e0018 */
[----:B------:R-:W-:-:S05]  /*5200*/  IABS R0, R0 ;  /* 0x0000000000007213 */ /* 0x000fca0000000000 */
[----:B------:R-:W-:Y:S01]  /*5210*/  IMAD.MOV.U32 R5, RZ, RZ, R0 ;  /* 0x000000ffff057224 */ /* 0x000fe200078e0000 */
[----:B------:R-:W-:Y:S01]  /*5220*/  IABS R0, R7 ;  /* 0x0000000700007213 */ /* 0x000fe20000000000 */
[C---:B------:R-:W-:Y:S02]  /*5230*/  IMAD.IADD R7, R224.reuse, 0x1, -R21 ;  /* 0x00000001e0077824 */ /* 0x040fe400078e0a15 */
[----:B-1----:R1:W2:Y:S02]  /*5240*/  I2F R9, R5 ;  /* 0x0000000500097306 */ /* 0x0022a40000201400 */
[----:B-1----:R-:W-:Y:S01]  /*5250*/  IMAD.MOV.U32 R5, RZ, RZ, R0 ;  /* 0x000000ffff057224 */ /* 0x002fe200078e0000 */
[----:B------:R-:W-:Y:S01]  /*5260*/  IABS R0, R7 ;  /* 0x0000000700007213 */ /* 0x000fe20000000000 */
[----:B------:R-:W-:-:S04]  /*5270*/  IMAD.IADD R7, R224, 0x1, -R27 ;  /* 0x00000001e0077824 */ /* 0x000fc800078e0a1b */
[----:B------:R1:W3:Y:S01]  /*5280*/  I2F R10, R5 ;  /* 0x00000005000a7306 */ /* 0x0002e20000201400 */
[----:B--2---:R-:W-:Y:S01]  /*5290*/  FFMA.FTZ R9, R9, -R216, R60 ;  /* 0x800000d809097223 */ /* 0x004fe2000001003c */
[----:B------:R-:W-:-:S04]  /*52a0*/  IADD3 R60, R118, 0x4, RZ ;  /* 0x00000004763c7810 */ /* 0x000fc80007ffe0ff */
[----:B------:R-:W-:Y:S01]  /*52b0*/  FSEL R31, R9, -INF , !P1 ;  /* 0xff800000091f7808 */ /* 0x000fe20004800000 */
[----:B------:R-:W-:Y:S01]  /*52c0*/  IMAD.IADD R9, R229, 0x1, -R29 ;  /* 0x00000001e5097824 */ /* 0x000fe200078e0a1d */
[----:B------:R-:W-:Y:S01]  /*52d0*/  ISETP.GE.AND P1, PT, R28, R226, PT ;  /* 0x000000e21c00720c */ /* 0x000fe20003f26270 */
[----:B------:R-:W-:Y:S01]  /*52e0*/  STL [R1+0x124], R60 ;  /* 0x0001243c01007387 */ /* 0x000fe20000100800 */
[----:B------:R-:W-:Y:S02]  /*52f0*/  IMAD.WIDE.U32 R72, R60, -0x326172a9, RZ ;  /* 0xcd9e8d573c487825 */ /* 0x000fe400078e00ff */
[----:B------:R-:W-:Y:S02]  /*5300*/  ISETP.GE.OR P1, PT, R28, R232, !P1 ;  /* 0x000000e81c00720c */ /* 0x000fe40004f26670 */
[----:B-1----:R-:W-:Y:S01]  /*5310*/  IMAD.MOV.U32 R5, RZ, RZ, R0 ;  /* 0x000000ffff057224 */ /* 0x002fe200078e0000 */
[----:B------:R-:W-:Y:S01]  /*5320*/  IABS R0, R7 ;  /* 0x0000000700007213 */ /* 0x000fe20000000000 */
[----:B------:R-:W-:-:S02]  /*5330*/  IMAD.IADD R7, R224, 0x1, -R25 ;  /* 0x00000001e0077824 */ /* 0x000fc400078e0a19 */
[----:B------:R1:W2:Y:S01]  /*5340*/  I2F R13, R5 ;  /* 0x00000005000d7306 */ /* 0x0002a20000201400 */
[----:B---3--:R-:W-:Y:S01]  /*5350*/  FFMA.FTZ R10, R10, -R216, R61 ;  /* 0x800000d80a0a7223 */ /* 0x008fe2000001003d */
[----:B------:R-:W-:-:S04]  /*5360*/  LOP3.LUT R61, R116, R113, RZ, 0x3c, !PT ;  /* 0x00000071743d7212 */ /* 0x000fc800078e3cff */
[----:B------:R-:W-:Y:S01]  /*5370*/  FSEL R33, R10, -INF , !P0 ;  /* 0xff8000000a217808 */ /* 0x000fe20004000000 */
[----:B------:R-:W-:Y:S01]  /*5380*/  IMAD.IADD R10, R229, 0x1, -R28 ;  /* 0x00000001e50a7824 */ /* 0x000fe200078e0a1c */
[C---:B------:R-:W-:Y:S01]  /*5390*/  ISETP.GE.AND P0, PT, R30.reuse, R226, PT ;  /* 0x000000e21e00720c */ /* 0x040fe20003f06270 */
[----:B------:R-:W-:Y:S03]  /*53a0*/  STL [R1+0xd4], R61 ;  /* 0x0000d43d01007387 */ /* 0x000fe60000100800 */
[----:B------:R-:W-:Y:S01]  /*53b0*/  ISETP.GE.OR P0, PT, R30, R232, !P0 ;  /* 0x000000e81e00720c */ /* 0x000fe20004706670 */
[----:B------:R-:W-:Y:S01]  /*53c0*/  STL [R1+0xc4], R74 ;  /* 0x0000c44a01007387 */ /* 0x000fe20000100800 */
[----:B-1----:R-:W-:Y:S01]  /*53d0*/  IMAD.MOV.U32 R5, RZ, RZ, R0 ;  /* 0x000000ffff057224 */ /* 0x002fe200078e0000 */
[----:B------:R-:W-:Y:S01]  /*53e0*/  IABS R0, R7 ;  /* 0x0000000700007213 */ /* 0x000fe20000000000 */
[----:B------:R-:W-:-:S02]  /*53f0*/  IMAD.IADD R7, R224, 0x1, -R29 ;  /* 0x00000001e0077824 */ /* 0x000fc400078e0a1d */
[----:B------:R1:W3:Y:S01]  /*5400*/  I2F R12, R5 ;  /* 0x00000005000c7306 */ /* 0x0002e20000201400 */
[----:B--2---:R-:W-:-:S05]  /*5410*/  FFMA.FTZ R13, R13, -R216, R52 ;  /* 0x800000d80d0d7223 */ /* 0x004fca0000010034 */
[----:B------:R-:W-:Y:S02]  /*5420*/  FSEL R45, R13, -INF , !P6 ;  /* 0xff8000000d2d7808 */ /* 0x000fe40007000000 */
[----:B------:R-:W-:-:S04]  /*5430*/  ISETP.GE.AND P6, PT, R21, R225, PT ;  /* 0x000000e11500720c */ /* 0x000fc80003fc6270 */
[----:B------:R-:W-:Y:S01]  /*5440*/  ISETP.GE.OR P6, PT, R21, R231, !P6 ;  /* 0x000000e71500720c */ /* 0x000fe200077c6670 */
[----:B-1----:R-:W-:Y:S01]  /*5450*/  IMAD.MOV.U32 R5, RZ, RZ, R0 ;  /* 0x000000ffff057224 */ /* 0x002fe200078e0000 */
[----:B------:R-:W-:Y:S01]  /*5460*/  IABS R0, R7 ;  /* 0x0000000700007213 */ /* 0x000fe20000000000 */
[----:B------:R-:W-:Y:S02]  /*5470*/  IMAD.IADD R7, R224, 0x1, -R28 ;  /* 0x00000001e0077824 */ /* 0x000fe400078e0a1c */
[----:B------:R1:W2:Y:S01]  /*5480*/  I2F R11, R5 ;  /* 0x00000005000b7306 */ /* 0x0002a20000201400 */
[----:B---3--:R-:W-:Y:S01]  /*5490*/  FFMA.FTZ R12, R12, -R216, R53 ;  /* 0x800000d80c0c7223 */ /* 0x008fe20000010035 */
[----:B------:R-:W-:-:S04]  /*54a0*/  IADD3 R53, R117, -0x4498517b, RZ ;  /* 0xbb67ae8575357810 */ /* 0x000fc80007ffe0ff */
[----:B------:R-:W-:Y:S01]  /*54b0*/  FSEL R80, R12, -INF , !P5 ;  /* 0xff8000000c507808 */ /* 0x000fe20006800000 */
[----:B------:R-:W-:Y:S01]  /*54c0*/  STL [R1+0xc8], R53 ;  /* 0x0000c83501007387 */ /* 0x000fe20000100800 */
[----:B------:R-:W-:-:S03]  /*54d0*/  ISETP.GE.AND P5, PT, R27, R225, PT ;  /* 0x000000e11b00720c */ /* 0x000fc60003fa6270 */
[----:B------:R-:W-:Y:S01]  /*54e0*/  STL [R1+0xb4], R64 ;  /* 0x0000b44001007387 */ /* 0x000fe20000100800 */
[----:B------:R-:W-:-:S03]  /*54f0*/  ISETP.GE.OR P5, PT, R27, R231, !P5 ;  /* 0x000000e71b00720c */ /* 0x000fc60006fa6670 */
[----:B------:R-:W-:Y:S01]  /*5500*/  STL [R1+0xb8], R47 ;  /* 0x0000b82f01007387 */ /* 0x000fe20000100800 */
[----:B-1----:R-:W-:Y:S01]  /*5510*/  IMAD.MOV.U32 R5, RZ, RZ, R0 ;  /* 0x000000ffff057224 */ /* 0x002fe200078e0000 */
[----:B------:R-:W-:Y:S01]  /*5520*/  IABS R0, R7 ;  /* 0x0000000700007213 */ /* 0x000fe20000000000 */
[----:B------:R-:W-:Y:S01]  /*5530*/  IMAD.IADD R7, R224, 0x1, -R30 ;  /* 0x00000001e0077824 */ /* 0x000fe200078e0a1e */
[----:B------:R-:W-:Y:S01]  /*5540*/  STL [R1+0xbc], R46 ;  /* 0x0000bc2e01007387 */ /* 0x000fe20000100800 */
[----:B------:R1:W3:Y:S01]  /*5550*/  I2F R8, R5 ;  /* 0x0000000500087306 */ /* 0x0002e20000201400 */
[----:B--2---:R-:W-:Y:S02]  /*5560*/  FFMA.FTZ R11, R11, -R216, R48 ;  /* 0x800000d80b0b7223 */ /* 0x004fe40000010030 */
[----:B------:R-:W-:Y:S03]  /*5570*/  STL [R1+0xa8], R44 ;  /* 0x0000a82c01007387 */ /* 0x000fe60000100800 */
        /* <DEDUP_REMOVED lines=8> */
[----:B---3--:R-:W-:Y:S01]  /*5600*/  FFMA.FTZ R14, R8, -R216, R49 ;  /* 0x800000d8080e7223 */ /* 0x008fe20000010031 */
[----:B------:R-:W-:Y:S01]  /*5610*/  STL.64 [R1+0x148], R78 ;  /* 0x0001484e01007387 */ /* 0x000fe20000100a00 */
[----:B------:R-:W1:Y:S01]  /*5620*/  I2F R7, R5 ;  /* 0x0000000500077306 */ /* 0x000e620000201400 */
[----:B------:R-:W-:Y:S02]  /*5630*/  IMAD.IADD R8, R229, 0x1, -R25 ;  /* 0x00000001e5087824 */ /* 0x000fe400078e0a19 */
[----:B------:R-:W-:Y:S01]  /*5640*/  FSEL R85, R14, -INF , !P2 ;  /* 0xff8000000e557808 */ /* 0x000fe20005000000 */
[----:B------:R-:W-:Y:S01]  /*5650*/  STL.64 [R1+0x28], R72 ;  /* 0x0000284801007387 */ /* 0x000fe20000100a00 */
[----:B------:R-:W-:-:S02]  /*5660*/  ISETP.GE.AND P2, PT, R29, R225, PT ;  /* 0x000000e11d00720c */ /* 0x000fc40003f46270 */
[----:B------:R-:W-:Y:S01]  /*5670*/  IABS R8, R8 ;  /* 0x0000000800087213 */ /* 0x000fe20000000000 */
[----:B------:R2:W3:Y:S01]  /*5680*/  I2F R5, R0 ;  /* 0x0000000000057306 */ /* 0x0004e20000201400 */
[----:B------:R-:W-:Y:S01]  /*5690*/  ISETP.GE.OR P2, PT, R29, R231, !P2 ;  /* 0x000000e71d00720c */ /* 0x000fe20005746670 */
[----:B-1----:R-:W-:Y:S02]  /*56a0*/  FFMA.FTZ R15, R7, -R216, R36 ;  /* 0x800000d8070f7223 */ /* 0x002fe40000010024 */
[----:B------:R-:W-:-:S03]  /*56b0*/  IMAD.IADD R7, R229, 0x1, -R19 ;  /* 0x00000001e5077824 */ /* 0x000fc600078e0a13 */
[----:B------:R-:W-:Y:S02]  /*56c0*/  FSEL R83, R15, -INF , !P1 ;  /* 0xff8000000f537808 */ /* 0x000fe40004800000 */
[C---:B------:R-:W-:Y:S01]  /*56d0*/  ISETP.GE.AND P1, PT, R6.reuse, R225, PT ;  /* 0x000000e10600720c */ /* 0x040fe20003f26270 */
[----:B--2---:R-:W-:Y:S02]  /*56e0*/  IMAD.IADD R0, R229, 0x1, -R6 ;  /* 0x00000001e5007824 */ /* 0x004fe400078e0a06 */
[----:B---3--:R-:W-:Y:S01]  /*56f0*/  FFMA.FTZ R18, R5, -R216, R37 ;  /* 0x800000d805127223 */ /* 0x008fe20000010025 */
[----:B------:R-:W-:Y:S02]  /*5700*/  ISETP.GE.OR P1, PT, R6, R231, !P1 ;  /* 0x000000e70600720c */ /* 0x000fe40004f26670 */
[----:B------:R-:W-:Y:S02]  /*5710*/  IABS R0, R0 ;  /* 0x0000000000007213 */ /* 0x000fe40000000000 */
[----:B------:R-:W-:-:S02]  /*5720*/  FSEL R84, R18, -INF , !P0 ;  /* 0xff80000012547808 */ /* 0x000fc40004000000 */
[----:B------:R-:W-:Y:S01]  /*5730*/  ISETP.GE.AND P0, PT, R19, R225, PT ;  /* 0x000000e11300720c */ /* 0x000fe20003f06270 */
[----:B------:R-:W-:Y:S01]  /*5740*/  IMAD.MOV.U32 R5, RZ, RZ, R0 ;  /* 0x000000ffff057224 */ /* 0x000fe200078e0000 */
[----:B------:R-:W-:Y:S01]  /*5750*/  IABS R0, R7 ;  /* 0x0000000700007213 */ /* 0x000fe20000000000 */
[----:B------:R-:W-:Y:S01]  /*5760*/  IMAD.IADD R7, R229, 0x1, -R21 ;  /* 0x00000001e5077824 */ /* 0x000fe200078e0a15 */
[----:B------:R-:W-:Y:S01]  /*5770*/  ISETP.GE.OR P0, PT, R19, R231, !P0 ;  /* 0x000000e71300720c */ /* 0x000fe20004706670 */
[----:B------:R1:W2:Y:S02]  /*5780*/  I2F R23, R5 ;  /* 0x0000000500177306 */ /* 0x0002a40000201400 */
[----:B-1----:R-:W-:Y:S01]  /*5790*/  IMAD.MOV.U32 R5, RZ, RZ, R0 ;  /* 0x000000ffff057224 */ /* 0x002fe200078e0000 */
[----:B------:R-:W-:Y:S01]  /*57a0*/  IABS R0, R7 ;  /* 0x0000000700007213 */ /* 0x000fe20000000000 */
[----:B------:R-:W-:-:S04]  /*57b0*/  IMAD.IADD R7, R229, 0x1, -R27 ;  /* 0x00000001e5077824 */ /* 0x000fc800078e0a1b */
[----:B------:R1:W-:Y:S01]  /*57c0*/  I2F R22, R5 ;  /* 0x0000000500167306 */ /* 0x0003e20000201400 */
[----:B--2---:R-:W-:-:S05]  /*57d0*/  FFMA.FTZ R12, R23, -R216, R62 ;  /* 0x800000d8170c7223 */ /* 0x004fca000001003e */
[----:B------:R-:W-:Y:S02]  /*57e0*/  FSEL R24, R12, -INF , !P1 ;  /* 0xff8000000c187808 */ /* 0x000fe40004800000 */
[----:B------:R-:W-:-:S04]  /*57f0*/  ISETP.GE.AND P1, PT, R28, R225, PT ;  /* 0x000000e11c00720c */ /* 0x000fc80003f26270 */
[----:B------:R-:W-:Y:S01]  /*5800*/  ISETP.GE.OR P1, PT, R28, R231, !P1 ;  /* 0x000000e71c00720c */ /* 0x000fe20004f26670 */
[----:B-1----:R-:W-:Y:S01]  /*5810*/  IMAD.MOV.U32 R5, RZ, RZ, R0 ;  /* 0x000000ffff057224 */ /* 0x002fe200078e0000 */
[----:B------:R-:W-:Y:S02]  /*5820*/  IABS R0, R7 ;  /* 0x0000000700007213 */ /* 0x000fe40000000000 */
[----:B------:R-:W-:Y:S01]  /*5830*/  IABS R7, R9 ;  /* 0x0000000900077213 */ /* 0x000fe20000000000 */
[----:B------:R1:W-:Y:S08]  /*5840*/  I2F R20, R5 ;  /* 0x0000000500147306 */ /* 0x0003f00000201400 */
[----:B------:R2:W3:Y:S01]  /*5850*/  I2F R13, R0 ;  /* 0x00000000000d7306 */ /* 0x0004e20000201400 */
[----:B-1----:R-:W-:-:S07]  /*5860*/  FMNMX.FTZ R5, R31, R33, !PT ;  /* 0x000000211f057209 */ /* 0x002fce0007810000 */
[----:B------:R-:W1:Y:S01]  /*5870*/  I2F R17, R7 ;  /* 0x0000000700117306 */ /* 0x000e620000201400 */
[----:B--2---:R-:W-:Y:S01]  /*5880*/  FMNMX.FTZ R0, R45, R5, !PT ;  /* 0x000000052d007209 */ /* 0x004fe20007810000 */
[----:B------:R-:W-:Y:S02]  /*5890*/  IMAD.MOV.U32 R5, RZ, RZ, R8 ;  /* 0x000000ffff057224 */ /* 0x000fe400078e0008 */
[----:B------:R-:W-:Y:S01]  /*58a0*/  IMAD.IADD R8, R229, 0x1, -R30 ;  /* 0x00000001e5087824 */ /* 0x000fe200078e0a1e */
[----:B------:R-:W-:-:S03]  /*58b0*/  FMNMX.FTZ R0, R80, R0, !PT ;  /* 0x0000000050007209 */ /* 0x000fc60007810000 */
[----:B------:R2:W5:Y:S01]  /*58c0*/  I2F R16, R5 ;  /* 0x0000000500107306 */ /* 0x0005620000201400 */
[----:B---3--:R-:W-:Y:S01]  /*58d0*/  FFMA.FTZ R13, R13, -R216, R55 ;  /* 0x800000d80d0d7223 */ /* 0x008fe20000010037 */
[----:B------:R-:W-:Y:S01]  /*58e0*/  FMNMX.FTZ R0, R82, R0, !PT ;  /* 0x0000000052007209 */ /* 0x000fe20007810000 */
[----:B-1----:R-:W-:-:S03]  /*58f0*/  FFMA.FTZ R17, R17, -R216, R51 ;  /* 0x800000d811117223 */ /* 0x002fc60000010033 */
[----:B------:R-:W-:Y:S02]  /*5900*/  FSEL R69, R13, -INF , !P5 ;  /* 0xff8000000d457808 */ /* 0x000fe40006800000 */
[----:B------:R-:W-:Y:S02]  /*5910*/  FMNMX.FTZ R0, R85, R0, !PT ;  /* 0x0000000055007209 */ /* 0x000fe40007810000 */
[----:B------:R-:W-:Y:S02]  /*5920*/  FSEL R88, R17, -INF , !P2 ;  /* 0xff80000011587808 */ /* 0x000fe40005000000 */
[----:B------:R-:W-:Y:S02]  /*5930*/  FMNMX.FTZ R0, R83, R0, !PT ;  /* 0x0000000053007209 */ /* 0x000fe40007810000 */
[----:B------:R-:W-:Y:S02]  /*5940*/  ISETP.GE.AND P5, PT, R6, R228, PT ;  /* 0x000000e40600720c */ /* 0x000fe40003fa6270 */
[----:B--2---:R-:W-:Y:S01]  /*5950*/  IABS R5, R10 ;  /* 0x0000000a00057213 */ /* 0x004fe20000000000 */
[----:B------:R-:W-:Y:S01]  /*5960*/  IMAD.WIDE.U32 R10, R60, -0x326172a9, RZ ;  /* 0xcd9e8d573c0a7825 */ /* 0x000fe200078e00ff */
[----:B------:R-:W-:-:S02]  /*5970*/  FMNMX.FTZ R0, R84, R0, !PT ;  /* 0x0000000054007209 */ /* 0x000fc40007810000 */
[----:B------:R-:W-:Y:S01]  /*5980*/  ISETP.GE.OR P5, PT, R6, R234, !P5 ;  /* 0x000000ea0600720c */ /* 0x000fe20006fa6670 */
[----:B------:R-:W-:Y:S01]  /*5990*/  IMAD.MOV.U32 R7, RZ, RZ, R5 ;  /* 0x000000ffff077224 */ /* 0x000fe200078e0005 */
[----:B------:R-:W-:Y:S01]  /*59a0*/  IABS R5, R8 ;  /* 0x0000000800057213 */ /* 0x000fe20000000000 */
[----:B------:R-:W1:Y:S01]  /*59b0*/  SHFL.BFLY PT, R14, R0, 0x2, 0x1f ;  /* 0x0c401f00000e7f89 */ /* 0x000e6200000e0000 */
[----:B-----5:R-:W-:Y:S01]  /*59c0*/  FFMA.FTZ R16, R16, -R216, R50 ;  /* 0x800000d810107223 */ /* 0x020fe20000010032 */
[----:B------:R2:W3:Y:S02]  /*59d0*/  I2F R15, R7 ;  /* 0x00000007000f7306 */ /* 0x0004e40000201400 */
[----:B------:R-:W-:Y:S02]  /*59e0*/  IMAD.MOV.U32 R8, RZ, RZ, R5 ;  /* 0x000000ffff087224 */ /* 0x000fe400078e0005 */
[----:B------:R-:W-:Y:S02]  /*59f0*/  FSEL R87, R16, -INF , !P4 ;  /* 0xff80000010577808 */ /* 0x000fe40006000000 */
[----:B--2---:R-:W-:Y:S01]  /*5a00*/  LOP3.LUT R7, R117, R180, RZ, 0x3c, !PT ;  /* 0x000000b475077212 */ /* 0x004fe200078e3cff */
[----:B---3--:R-:W-:-:S03]  /*5a10*/  FFMA.FTZ R15, R15, -R216, R38 ;  /* 0x800000d80f0f7223 */ /* 0x008fc60000010026 */
[----:B------:R-:W-:Y:S02]  /*5a20*/  LOP3.LUT R5, R7, R71, RZ, 0x3c, !PT ;  /* 0x0000004707057212 */ /* 0x000fe400078e3cff */
[----:B------:R2:W3:Y:S01]  /*5a30*/  I2F R7, R8 ;  /* 0x0000000800077306 */ /* 0x0004e20000201400 */
[----:B------:R-:W-:Y:S02]  /*5a40*/  FSEL R75, R15, -INF , !P1 ;  /* 0xff8000000f4b7808 */ /* 0x000fe40004800000 */
[----:B-1----:R-:W-:-:S05]  /*5a50*/  FMNMX.FTZ R0, R14, R0, !PT ;  /* 0x000000000e007209 */ /* 0x002fca0007810000 */
[----:B------:R-:W1:Y:S01]  /*5a60*/  SHFL.BFLY PT, R14, R0, 0x1, 0x1f ;  /* 0x0c201f00000e7f89 */ /* 0x000e6200000e0000 */
[----:B--2---:R-:W-:Y:S01]  /*5a70*/  IMAD.WIDE.U32 R8, R5, -0x326172a9, RZ ;  /* 0xcd9e8d5705087825 */ /* 0x004fe200078e00ff */
[----:B------:R-:W-:-:S03]  /*5a80*/  LOP3.LUT R5, R61, R11, RZ, 0x3c, !PT ;  /* 0x0000000b3d057212 */ /* 0x000fc600078e3cff */
[----:B------:R-:W-:Y:S01]  /*5a90*/  FFMA.FTZ R11, R22, -R216, R63 ;  /* 0x800000d8160b7223 */ /* 0x000fe2000001003f */
[----:B------:R-:W-:Y:S01]  /*5aa0*/  LOP3.LUT R18, R9, R74, R10, 0x96, !PT ;  /* 0x0000004a09127212 */ /* 0x000fe200078e960a */
[-C--:B------:R-:W-:Y:S02]  /*5ab0*/  FFMA.FTZ R10, R20, -R216.reuse, R54 ;  /* 0x800000d8140a7223 */ /* 0x080fe40000010036 */
[----:B------:R-:W-:Y:S01]  /*5ac0*/  IMAD.WIDE.U32 R22, R5, -0x2daee0ad, RZ ;  /* 0xd2511f5305167825 */ /* 0x000fe200078e00ff */
[----:B------:R-:W-:Y:S02]  /*5ad0*/  FSEL R26, R11, -INF , !P0 ;  /* 0xff8000000b1a7808 */ /* 0x000fe40004000000 */
[----:B------:R-:W-:Y:S01]  /*5ae0*/  FSEL R68, R10, -INF , !P6 ;  /* 0xff8000000a447808 */ /* 0x000fe20007000000 */
[----:B---3--:R-:W-:Y:S01]  /*5af0*/  FFMA.FTZ R20, R7, -R216, R39 ;  /* 0x800000d807147223 */ /* 0x008fe20000010027 */
[----:B------:R-:W-:Y:S01]  /*5b00*/  FMNMX.FTZ R5, R24, R26, !PT ;  /* 0x0000001a18057209 */ /* 0x000fe20007810000 */
[----:B------:R-:W-:Y:S01]  /*5b10*/  IMAD.WIDE.U32 R10, R18, -0x2daee0ad, RZ ;  /* 0xd2511f53120a7825 */ /* 0x000fe200078e00ff */
[----:B------:R-:W-:-:S02]  /*5b20*/  LOP3.LUT R7, R23, R53, R70, 0x96, !PT ;  /* 0x0000003517077212 */ /* 0x000fc400078e9646 */
[----:B------:R-:W-:Y:S02]  /*5b30*/  FMNMX.FTZ R5, R68, R5, !PT ;  /* 0x0000000544057209 */ /* 0x000fe40007810000 */
[C---:B------:R-:W-:Y:S01]  /*5b40*/  ISETP.GE.AND P0, PT, R30.reuse, R225, PT ;  /* 0x000000e11e00720c */ /* 0x040fe20003f06270 */
[----:B------:R-:W-:Y:S01]  /*5b50*/  IMAD.WIDE.U32 R12, R7, -0x326172a9, RZ ;  /* 0xcd9e8d57070c7825 */ /* 0x000fe200078e00ff */
[----:B------:R-:W-:Y:S02]  /*5b60*/  FMNMX.FTZ R5, R69, R5, !PT ;  /* 0x0000000545057209 */ /* 0x000fe40007810000 */
[----:B------:R-:W-:Y:S02]  /*5b70*/  ISETP.GE.OR P0, PT, R30, R231, !P0 ;  /* 0x000000e71e00720c */ /* 0x000fe40004706670 */
[----:B------:R-:W-:Y:S02]  /*5b80*/  FMNMX.FTZ R5, R87, R5, !PT ;  /* 0x0000000557057209 */ /* 0x000fe40007810000 */
[----:B------:R-:W-:-:S02]  /*5b90*/  FSEL R76, R20, -INF , !P0 ;  /* 0xff800000144c7808 */ /* 0x000fc40004000000 */
[----:B------:R-:W-:Y:S02]  /*5ba0*/  FMNMX.FTZ R7, R88, R5, !PT ;  /* 0x0000000558077209 */ /* 0x000fe40007810000 */
[----:B------:R-:W-:Y:S02]  /*5bb0*/  LOP3.LUT R5, R13, R64, R8, 0x96, !PT ;  /* 0x000000400d057212 */ /* 0x000fe400078e9608 */
[----:B------:R-:W-:Y:S02]  /*5bc0*/  FMNMX.FTZ R7, R75, R7, !PT ;  /* 0x000000074b077209 */ /* 0x000fe40007810000 */
[----:B------:R-:W-:Y:S01]  /*5bd0*/  LOP3.LUT R11, R11, R47, R22, 0x96, !PT ;  /* 0x0000002f0b0b7212 */ /* 0x000fe200078e9616 */
[----:B------:R-:W-:Y:S01]  /*5be0*/  IMAD.WIDE.U32 R22, R5, -0x2daee0ad, RZ ;  /* 0xd2511f5305167825 */ /* 0x000fe200078e00ff */
[----:B------:R-:W-:Y:S02]  /*5bf0*/  FMNMX.FTZ R7, R76, R7, !PT ;  /* 0x000000074c077209 */ /* 0x000fe40007810000 */
[----:B-1----:R-:W-:-:S02]  /*5c00*/  FMNMX.FTZ R134, R0, R14, !PT ;  /* 0x0000000e00867209 */ /* 0x002fc40007810000 */
[----:B------:R-:W-:Y:S01]  /*5c10*/  LOP3.LUT R5, R23, R46, R10, 0x96, !PT ;  /* 0x0000002e17057212 */ /* 0x000fe200078e960a */
[----:B------:R-:W1:Y:S01]  /*5c20*/  SHFL.BFLY PT, R13, R7, 0x2, 0x1f ;  /* 0x0c401f00070d7f89 */ /* 0x000e6200000e0000 */
[----:B------:R-:W-:Y:S01]  /*5c30*/  IMAD.WIDE.U32 R10, R11, -0x326172a9, RZ ;  /* 0xcd9e8d570b0a7825 */ /* 0x000fe200078e00ff */
[----:B------:R-:W-:Y:S02]  /*5c40*/  FSETP.NEU.FTZ.AND P0, PT, R134, -INF , PT ;  /* 0xff8000008600780b */ /* 0x000fe40003f1d000 */
[C---:B------:R-:W-:Y:S01]  /*5c50*/  ISETP.GE.AND P6, PT, R6.reuse, R227, PT ;  /* 0x000000e30600720c */ /* 0x040fe20003fc6270 */
[----:B------:R-:W-:Y:S01]  /*5c60*/  IMAD.WIDE.U32 R36, R5, -0x326172a9, RZ ;  /* 0xcd9e8d5705247825 */ /* 0x000fe200078e00ff */
[----:B------:R-:W-:Y:S02]  /*5c70*/  LOP3.LUT R5, R11, R44, R12, 0x96, !PT ;  /* 0x0000002c0b057212 */ /* 0x000fe400078e960c */
[----:B------:R-:W-:Y:S02]  /*5c80*/  ISETP.GE.OR P6, PT, R6, R233, !P6 ;  /* 0x000000e90600720c */ /* 0x000fe400077c6670 */
[----:B------:R-:W-:Y:S01]  /*5c90*/  LOP3.LUT R0, R37, R245, R10, 0x96, !PT ;  /* 0x000000f525007212 */ /* 0x000fe200078e960a */
[----:B------:R-:W-:-:S04]  /*5ca0*/  IMAD.WIDE.U32 R10, R5, -0x2daee0ad, RZ ;  /* 0xd2511f53050a7825 */ /* 0x000fc800078e00ff */
[----:B----4-:R-:W-:Y:S01]  /*5cb0*/  FMUL.FTZ R5, R2, R134 ;  /* 0x0000008602057220 */ /* 0x010fe20000410000 */
[----:B------:R-:W-:Y:S01]  /*5cc0*/  LOP3.LUT R11, R11, R235, R22, 0x96, !PT ;  /* 0x000000eb0b0b7212 */ /* 0x000fe200078e9616 */
[----:B------:R-:W-:-:S03]  /*5cd0*/  IMAD.WIDE.U32 R38, R0, -0x2daee0ad, RZ ;  /* 0xd2511f5300267825 */ /* 0x000fc600078e00ff */
[----:B------:R-:W-:Y:S01]  /*5ce0*/  FSEL R5, R5, RZ, P0 ;  /* 0x000000ff05057208 */ /* 0x000fe20000000000 */
[----:B------:R-:W-:Y:S01]  /*5cf0*/  IMAD.WIDE.U32 R34, R11, -0x326172a9, RZ ;  /* 0xcd9e8d570b227825 */ /* 0x000fe200078e00ff */
[----:B------:R-:W-:Y:S02]  /*5d00*/  LOP3.LUT R10, R39, R43, R10, 0x96, !PT ;  /* 0x0000002b270a7212 */ /* 0x000fe400078e960a */
[----:B-1----:R-:W-:Y:S01]  /*5d10*/  FMNMX.FTZ R7, R13, R7, !PT ;  /* 0x000000070d077209 */ /* 0x002fe20007810000 */
[----:B------:R-:W-:Y:S01]  /*5d20*/  FFMA.FTZ R12, R31, R2, -R5 ;  /* 0x000000021f0c7223 */ /* 0x000fe20000010805 */
[----:B------:R-:W-:Y:S01]  /*5d30*/  LOP3.LUT R11, R108, 0x7ffffffc, RZ, 0xc0, !PT ;  /* 0x7ffffffc6c0b7812 */ /* 0x000fe200078ec0ff */
[----:B------:R-:W-:Y:S01]  /*5d40*/  IMAD.WIDE.U32 R14, R10, -0x326172a9, RZ ;  /* 0xcd9e8d570a0e7825 */ /* 0x000fe200078e00ff */
[----:B------:R-:W-:Y:S01]  /*5d50*/  ISETP.GE.AND P0, PT, R19, R228, PT ;  /* 0x000000e41300720c */ /* 0x000fe20003f06270 */
[----:B------:R-:W1:Y:S01]  /*5d60*/  SHFL.BFLY PT, R18, R7, 0x1, 0x1f ;  /* 0x0c201f0007127f89 */ /* 0x000e6200000e0000 */
[----:B------:R2:W-:Y:S01]  /*5d70*/  MUFU.EX2 R197, R12 ;  /* 0x0000000c00c57308 */ /* 0x0005e20000000800 */
[----:B------:R-:W-:Y:S01]  /*5d80*/  IMAD R10, R119, R112, R120 ;  /* 0x00000070770a7224 */ /* 0x000fe200078e0278 */
[----:B------:R-:W-:Y:S01]  /*5d90*/  LOP3.LUT R32, R15, R128, R34, 0x96, !PT ;  /* 0x000000800f207212 */ /* 0x000fe200078e9622 */
[----:B------:R-:W-:Y:S01]  /*5da0*/  IMAD.IADD R13, R223, 0x1, -R6 ;  /* 0x00000001df0d7824 */ /* 0x000fe200078e0a06 */
[----:B------:R-:W-:Y:S01]  /*5db0*/  ISETP.GE.OR P0, PT, R19, R234, !P0 ;  /* 0x000000ea1300720c */ /* 0x000fe20004706670 */
[----:B------:R-:W-:Y:S01]  /*5dc0*/  IMAD R17, R65, R10, R114 ;  /* 0x0000000a41117224 */ /* 0x000fe200078e0272 */
[----:B------:R-:W-:Y:S01]  /*5dd0*/  LOP3.LUT R16, R32, 0xff, RZ, 0xc0, !PT ;  /* 0x000000ff20107812 */ /* 0x000fe200078ec0ff */
[----:B------:R-:W-:Y:S01]  /*5de0*/  IMAD.IADD R0, R99, 0x1, R98 ;  /* 0x0000000163007824 */ /* 0x000fe200078e0262 */
[----:B------:R-:W-:-:S02]  /*5df0*/  IABS R10, R13 ;  /* 0x0000000d000a7213 */ /* 0x000fc40000000000 */
[----:B------:R-:W-:Y:S01]  /*5e00*/  ISETP.GE.U32.AND P1, PT, R217, R16, PT ;  /* 0x00000010d900720c */ /* 0x000fe20003f26070 */
[----:B------:R-:W-:Y:S01]  /*5e10*/  IMAD.SHL.U32 R201, R0, 0x2, RZ ;  /* 0x0000000200c97824 */ /* 0x000fe200078e00ff */
[----:B------:R3:W-:Y:S03]  /*5e20*/  I2F R13, R10 ;  /* 0x0000000a000d7306 */ /* 0x0007e60000201400 */
[----:B------:R-:W-:Y:S02]  /*5e30*/  IMAD R203, R4, 0x2, R201 ;  /* 0x0000000204cb7824 */ /* 0x000fe400078e02c9 */
[----:B--2---:R-:W-:Y:S02]  /*5e40*/  FFMA.FTZ R12, R33, R2, -R5 ;  /* 0x00000002210c7223 */ /* 0x004fe40000010805 */
[----:B------:R-:W-:Y:S02]  /*5e50*/  IMAD.IADD R33, R97, 0x1, -R11 ;  /* 0x0000000161217824 */ /* 0x000fe400078e0a0b */
[----:B------:R-:W-:Y:S01]  /*5e60*/  IMAD.IADD R11, R230, 0x1, -R6 ;  /* 0x00000001e60b7824 */ /* 0x000fe200078e0a06 */
[----:B------:R-:W2:Y:S01]  /*5e70*/  MUFU.EX2 R196, R12 ;  /* 0x0000000c00c47308 */ /* 0x000ea20000000800 */
[----:B-1----:R-:W-:Y:S01]  /*5e80*/  FMNMX.FTZ R133, R7, R18, !PT ;  /* 0x0000001207857209 */ /* 0x002fe20007810000 */
[----:B------:R-:W-:-:S02]  /*5e90*/  IMAD R206, R3, 0x2, R201 ;  /* 0x0000000203ce7824 */ /* 0x000fc400078e02c9 */
[----:B------:R-:W-:Y:S01]  /*5ea0*/  IABS R11, R11 ;  /* 0x0000000b000b7213 */ /* 0x000fe20000000000 */
[----:B------:R-:W-:Y:S01]  /*5eb0*/  IMAD R205, R3, 0x2, R203 ;  /* 0x0000000203cd7824 */ /* 0x000fe200078e02cb */
[----:B------:R-:W-:Y:S01]  /*5ec0*/  FSETP.NEU.FTZ.AND P2, PT, R133, -INF , PT ;  /* 0xff8000008500780b */ /* 0x000fe20003f5d000 */
[----:B---3--:R-:W-:Y:S02]  /*5ed0*/  IMAD.IADD R10, R223, 0x1, -R19 ;  /* 0x00000001df0a7824 */ /* 0x008fe400078e0a13 */
[----:B------:R-:W-:-:S03]  /*5ee0*/  IMAD.MOV.U32 R6, RZ, RZ, R11 ;  /* 0x000000ffff067224 */ /* 0x000fc600078e000b */
[----:B------:R-:W-:Y:S01]  /*5ef0*/  IABS R10, R10 ;  /* 0x0000000a000a7213 */ /* 0x000fe20000000000 */
[----:B------:R1:W3:Y:S01]  /*5f00*/  I2F R20, R6 ;  /* 0x0000000600147306 */ /* 0x0002e20000201400 */
[----:B--2---:R-:W-:-:S03]  /*5f10*/  F2FP.PACK_AB R11, R196, R197 ;  /* 0x000000c5c40b723e */ /* 0x004fc600000000ff */
[----:B------:R-:W-:Y:S02]  /*5f20*/  IMAD.MOV.U32 R7, RZ, RZ, R10 ;  /* 0x000000ffff077224 */ /* 0x000fe400078e000a */
[----:B------:R-:W-:Y:S01]  /*5f30*/  FMUL.FTZ R10, R2, R133 ;  /* 0x00000085020a7220 */ /* 0x000fe20000410000 */
[C---:B------:R-:W-:Y:S01]  /*5f40*/  PRMT R51, R11.reuse, 0x7610, R51 ;  /* 0x000076100b337816 */ /* 0x040fe20000000033 */
[----:B------:R-:W2:Y:S01]  /*5f50*/  I2F R16, R7 ;  /* 0x0000000700107306 */ /* 0x000ea20000201400 */
[----:B------:R-:W-:Y:S01]  /*5f60*/  PRMT R50, R11, 0x7632, R50 ;  /* 0x000076320b327816 */ /* 0x000fe20000000032 */
[----:B------:R-:W-:Y:S01]  /*5f70*/  IMAD.SHL.U32 R12, R250, 0x20, RZ ;  /* 0x00000020fa0c7824 */ /* 0x000fe200078e00ff */
[----:B------:R-:W-:Y:S01]  /*5f80*/  FSEL R10, R10, RZ, P2 ;  /* 0x000000ff0a0a7208 */ /* 0x000fe20001000000 */
[----:B------:R-:W-:Y:S01]  /*5f90*/  @!P1 HADD2 R40, -R51.H0_H0, -RZ.H0_H0 ;  /* 0xa00000ff33289230 */ /* 0x000fe20000000900 */
[----:B------:R-:W-:Y:S01]  /*5fa0*/  PRMT R146, R51, 0x5410, R50 ;  /* 0x0000541033927816 */ /* 0x000fe20000000032 */
[----:B------:R-:W-:Y:S01]  /*5fb0*/  IMAD R34, R147, R17, R12 ;  /* 0x0000001193227224 */ /* 0x000fe200078e020c */
[----:B------:R-:W-:Y:S01]  /*5fc0*/  ISETP.GE.AND P2, PT, R19, R227, PT ;  /* 0x000000e31300720c */ /* 0x000fe20003f46270 */
[----:B-1----:R-:W-:Y:S01]  /*5fd0*/  IMAD.IADD R6, R230, 0x1, -R19 ;  /* 0x00000001e6067824 */ /* 0x002fe200078e0a13 */
[----:B------:R-:W-:Y:S01]  /*5fe0*/  @!P1 PRMT R51, R40, 0x5410, RZ ;  /* 0x0000541028339816 */ /* 0x000fe200000000ff */
[----:B---3--:R-:W-:Y:S01]  /*5ff0*/  FFMA.FTZ R18, R20, -R216, R58 ;  /* 0x800000d814127223 */ /* 0x008fe2000001003a */
[----:B------:R-:W-:-:S02]  /*6000*/  ISETP.GE.AND P1, PT, R21, R228, PT ;  /* 0x000000e41500720c */ /* 0x000fc40003f26270 */
[----:B------:R-:W-:Y:S02]  /*6010*/  IABS R6, R6 ;  /* 0x0000000600067213 */ /* 0x000fe40000000000 */
[----:B------:R-:W-:Y:S01]  /*6020*/  ISETP.GE.OR P1, PT, R21, R234, !P1 ;  /* 0x000000ea1500720c */ /* 0x000fe20004f26670 */
[----:B--2---:R-:W-:Y:S01]  /*6030*/  FFMA.FTZ R16, R16, -R216, R57 ;  /* 0x800000d810107223 */ /* 0x004fe20000010039 */
[----:B------:R-:W-:Y:S01]  /*6040*/  LOP3.LUT R7, R32, 0xffff, RZ, 0xc0, !PT ;  /* 0x0000ffff20077812 */ /* 0x000fe200078ec0ff */
[----:B------:R-:W-:Y:S01]  /*6050*/  IMAD.MOV.U32 R11, RZ, RZ, R6 ;  /* 0x000000ffff0b7224 */ /* 0x000fe200078e0006 */
[----:B------:R-:W-:Y:S02]  /*6060*/  ISETP.GE.OR P2, PT, R19, R233, !P2 ;  /* 0x000000e91300720c */ /* 0x000fe40005746670 */
[----:B------:R-:W-:Y:S01]  /*6070*/  SHF.R.U32.HI R6, RZ, 0x8, R7 ;  /* 0x00000008ff067819 */ /* 0x000fe20000011607 */
[----:B------:R-:W-:Y:S01]  /*6080*/  FFMA.FTZ R7, R24, R2, -R10 ;  /* 0x0000000218077223 */ /* 0x000fe2000001080a */
[----:B------:R1:W-:Y:S01]  /*6090*/  I2F R31, R11 ;  /* 0x0000000b001f7306 */ /* 0x0003e20000201400 */
[----:B------:R-:W-:-:S02]  /*60a0*/  FSEL R52, R16, -INF , !P0 ;  /* 0xff80000010347808 */ /* 0x000fc40004000000 */
[----:B------:R-:W-:Y:S02]  /*60b0*/  LOP3.LUT R6, R6, 0xffff, RZ, 0xc0, !PT ;  /* 0x0000ffff06067812 */ /* 0x000fe400078ec0ff */
[----:B------:R-:W-:Y:S02]  /*60c0*/  FSEL R57, R18, -INF , !P6 ;  /* 0xff80000012397808 */ /* 0x000fe40007000000 */
[----:B------:R-:W-:Y:S01]  /*60d0*/  ISETP.GE.U32.AND P4, PT, R217, R6, PT ;  /* 0x00000006d900720c */ /* 0x000fe20003f86070 */
[----:B------:R2:W-:Y:S01]  /*60e0*/  MUFU.EX2 R121, R7 ;  /* 0x0000000700797308 */ /* 0x0005e20000000800 */
[----:B------:R-:W-:Y:S01]  /*60f0*/  IMAD.IADD R6, R223, 0x1, -R21 ;  /* 0x00000001df067824 */ /* 0x000fe200078e0a15 */
[C---:B------:R-:W-:Y:S02]  /*6100*/  ISETP.GE.AND P6, PT, R27.reuse, R228, PT ;  /* 0x000000e41b00720c */ /* 0x040fe40003fc6270 */
[----:B------:R-:W-:Y:S02]  /*6110*/  ISETP.GE.AND P0, PT, R27, R227, PT ;  /* 0x000000e31b00720c */ /* 0x000fe40003f06270 */
[----:B------:R-:W-:Y:S01]  /*6120*/  IABS R6, R6 ;  /* 0x0000000600067213 */ /* 0x000fe20000000000 */
[----:B-1----:R-:W-:Y:S01]  /*6130*/  FFMA.FTZ R11, R13, -R216, R56 ;  /* 0x800000d80d0b7223 */ /* 0x002fe20000010038 */
[----:B------:R-:W-:-:S02]  /*6140*/  ISETP.GE.OR P6, PT, R27, R234, !P6 ;  /* 0x000000ea1b00720c */ /* 0x000fc400077c6670 */
[----:B------:R1:W3:Y:S01]  /*6150*/  I2F R17, R6 ;  /* 0x0000000600117306 */ /* 0x0002e20000201400 */
[----:B------:R-:W-:Y:S01]  /*6160*/  ISETP.GE.OR P0, PT, R27, R233, !P0 ;  /* 0x000000e91b00720c */ /* 0x000fe20004706670 */
[----:B------:R-:W-:Y:S01]  /*6170*/  @!P4 HADD2 R41, -R50.H0_H0, -RZ.H0_H0 ;  /* 0xa00000ff3229c230 */ /* 0x000fe20000000900 */
[----:B------:R-:W-:Y:S01]  /*6180*/  FSEL R63, R11, -INF , !P5 ;  /* 0xff8000000b3f7808 */ /* 0x000fe20006800000 */
[----:B------:R-:W-:Y:S01]  /*6190*/  IMAD.SHL.U32 R11, R33, 0x2, RZ ;  /* 0x00000002210b7824 */ /* 0x000fe200078e00ff */
[----:B------:R-:W-:Y:S01]  /*61a0*/  ISETP.GE.AND P5, PT, R21, R227, PT ;  /* 0x000000e31500720c */ /* 0x000fe20003fa6270 */
[----:B--2---:R-:W-:Y:S01]  /*61b0*/  FFMA.FTZ R7, R26, R2, -R10 ;  /* 0x000000021a077223 */ /* 0x004fe2000001080a */
[----:B------:R-:W-:Y:S02]  /*61c0*/  @!P4 PRMT R50, R41, 0x5410, RZ ;  /* 0x000054102932c816 */ /* 0x000fe400000000ff */
[----:B------:R-:W-:Y:S01]  /*61d0*/  ISETP.GE.OR P5, PT, R21, R233, !P5 ;  /* 0x000000e91500720c */ /* 0x000fe20006fa6670 */
[----:B------:R-:W2:Y:S01]  /*61e0*/  MUFU.EX2 R120, R7 ;  /* 0x0000000700787308 */ /* 0x000ea20000000800 */
[----:B-1----:R-:W-:Y:S01]  /*61f0*/  SHF.R.U32.HI R6, RZ, 0x10, R32 ;  /* 0x00000010ff067819 */ /* 0x002fe20000011620 */
[----:B---3--:R-:W-:-:S03]  /*6200*/  FFMA.FTZ R17, R17, -R216, R92 ;  /* 0x800000d811117223 */ /* 0x008fc6000001005c */
[----:B------:R-:W-:-:S04]  /*6210*/  LOP3.LUT R6, R6, 0xff, RZ, 0xc0, !PT ;  /* 0x000000ff06067812 */ /* 0x000fc800078ec0ff */
[----:B------:R-:W-:Y:S01]  /*6220*/  ISETP.GE.U32.AND P4, PT, R217, R6, PT ;  /* 0x00000006d900720c */ /* 0x000fe20003f86070 */
[----:B------:R-:W-:Y:S01]  /*6230*/  IMAD R6, R147, R109, R11 ;  /* 0x0000006d93067224 */ /* 0x000fe200078e020b */
[----:B--2---:R-:W-:Y:S01]  /*6240*/  F2FP.PACK_AB R13, R120, R121 ;  /* 0x00000079780d723e */ /* 0x004fe200000000ff */
[----:B------:R-:W-:-:S03]  /*6250*/  IMAD.IADD R7, R230, 0x1, -R21 ;  /* 0x00000001e6077824 */ /* 0x000fc600078e0a15 */
[----:B------:R-:W-:Y:S02]  /*6260*/  PRMT R49, R13, 0x7610, R49 ;  /* 0x000076100d317816 */ /* 0x000fe40000000031 */
[----:B------:R-:W-:Y:S01]  /*6270*/  IABS R12, R7 ;  /* 0x00000007000c7213 */ /* 0x000fe20000000000 */
[----:B------:R-:W-:Y:S01]  /*6280*/  IMAD.IADD R7, R223, 0x1, -R27 ;  /* 0x00000001df077824 */ /* 0x000fe200078e0a1b */
[----:B------:R-:W-:Y:S01]  /*6290*/  PRMT R48, R13, 0x7632, R48 ;  /* 0x000076320d307816 */ /* 0x000fe20000000030 */
[----:B------:R-:W-:Y:S01]  /*62a0*/  FFMA.FTZ R13, R31, -R216, R59 ;  /* 0x800000d81f0d7223 */ /* 0x000fe2000001003b */
[----:B------:R1:W-:Y:S01]  /*62b0*/  I2F R26, R12 ;  /* 0x0000000c001a7306 */ /* 0x0003e20000201400 */
[----:B------:R-:W-:Y:S01]  /*62c0*/  FSEL R59, R17, -INF , !P1 ;  /* 0xff800000113b7808 */ /* 0x000fe20004800000 */
[----:B------:R-:W-:Y:S01]  /*62d0*/  @!P4 HADD2 R42, -R49.H0_H0, -RZ.H0_H0 ;  /* 0xa00000ff312ac230 */ /* 0x000fe20000000900 */
[----:B------:R-:W-:Y:S02]  /*62e0*/  IABS R7, R7 ;  /* 0x0000000700077213 */ /* 0x000fe40000000000 */
[----:B------:R-:W-:-:S02]  /*62f0*/  FSEL R56, R13, -INF , !P2 ;  /* 0xff8000000d387808 */ /* 0x000fc40005000000 */
[----:B------:R-:W-:Y:S01]  /*6300*/  PRMT R145, R49, 0x5410, R48 ;  /* 0x0000541031917816 */ /* 0x000fe20000000030 */
[----:B------:R-:W-:Y:S01]  /*6310*/  IMAD.MOV.U32 R11, RZ, RZ, R7 ;  /* 0x000000ffff0b7224 */ /* 0x000fe200078e0007 */
[----:B------:R-:W-:Y:S02]  /*6320*/  @!P4 PRMT R49, R42, 0x5410, RZ ;  /* 0x000054102a31c816 */ /* 0x000fe400000000ff */
[C---:B------:R-:W-:Y:S01]  /*6330*/  ISETP.GE.AND P1, PT, R25.reuse, R227, PT ;  /* 0x000000e31900720c */ /* 0x040fe20003f26270 */
[----:B------:R2:W-:Y:S01]  /*6340*/  I2F R21, R11 ;  /* 0x0000000b00157306 */ /* 0x0005e20000201400 */
[C---:B------:R-:W-:Y:S02]  /*6350*/  ISETP.GE.AND P4, PT, R25.reuse, R228, PT ;  /* 0x000000e41900720c */ /* 0x040fe40003f86270 */
[C---:B------:R-:W-:Y:S01]  /*6360*/  ISETP.GE.OR P1, PT, R25.reuse, R233, !P1 ;  /* 0x000000e91900720c */ /* 0x040fe20004f26670 */
[----:B-1----:R-:W-:Y:S01]  /*6370*/  IMAD.IADD R12, R230, 0x1, -R27 ;  /* 0x00000001e60c7824 */ /* 0x002fe200078e0a1b */
[----:B------:R-:W-:-:S04]  /*6380*/  ISETP.GE.OR P4, PT, R25, R234, !P4 ;  /* 0x000000ea1900720c */ /* 0x000fc80006786670 */
[----:B------:R-:W-:Y:S01]  /*6390*/  IABS R7, R12 ;  /* 0x0000000c00077213 */ /* 0x000fe20000000000 */
[----:B------:R-:W-:-:S04]  /*63a0*/  IMAD.IADD R12, R223, 0x1, -R25 ;  /* 0x00000001df0c7824 */ /* 0x000fc800078e0a19 */
[----:B--2---:R-:W-:Y:S01]  /*63b0*/  IMAD.MOV.U32 R11, RZ, RZ, R7 ;  /* 0x000000ffff0b7224 */ /* 0x004fe200078e0007 */
[----:B------:R-:W-:Y:S01]  /*63c0*/  IABS R7, R12 ;  /* 0x0000000c00077213 */ /* 0x000fe20000000000 */
[----:B------:R-:W-:Y:S02]  /*63d0*/  IMAD.IADD R12, R230, 0x1, -R25 ;  /* 0x00000001e60c7824 */ /* 0x000fe400078e0a19 */
[----:B------:R1:W-:Y:S02]  /*63e0*/  I2F R20, R11 ;  /* 0x0000000b00147306 */ /* 0x0003e40000201400 */
[----:B-1----:R-:W-:Y:S01]  /*63f0*/  IMAD.MOV.U32 R11, RZ, RZ, R7 ;  /* 0x000000ffff0b7224 */ /* 0x002fe200078e0007 */
[----:B------:R-:W-:Y:S01]  /*6400*/  IABS R7, R12 ;  /* 0x0000000c00077213 */ /* 0x000fe20000000000 */
[----:B------:R-:W-:-:S04]  /*6410*/  IMAD.IADD R12, R223, 0x1, -R29 ;  /* 0x00000001df0c7824 */ /* 0x000fc800078e0a1d */
[----:B------:R1:W2:Y:S02]  /*6420*/  I2F R19, R11 ;  /* 0x0000000b00137306 */ /* 0x0002a40000201400 */
[----:B-1----:R-:W-:Y:S01]  /*6430*/  IMAD.MOV.U32 R11, RZ, RZ, R7 ;  /* 0x000000ffff0b7224 */ /* 0x002fe200078e0007 */
[----:B------:R-:W-:Y:S01]  /*6440*/  IABS R7, R12 ;  /* 0x0000000c00077213 */ /* 0x000fe20000000000 */
[----:B--2---:R-:W-:-:S04]  /*6450*/  FFMA.FTZ R17, R19, -R216, R100 ;  /* 0x800000d813117223 */ /* 0x004fc80000010064 */
[----:B------:R1:W2:Y:S01]  /*6460*/  I2F R16, R11 ;  /* 0x0000000b00107306 */ /* 0x0002a20000201400 */
[----:B------:R-:W-:-:S07]  /*6470*/  FSEL R60, R17, -INF , !P4 ;  /* 0xff800000113c7808 */ /* 0x000fce0006000000 */
[----:B------:R3:W4:Y:S01]  /*6480*/  I2F R13, R7 ;  /* 0x00000007000d7306 */ /* 0x0007220000201400 */
[----:B-1----:R-:W-:Y:S01]  /*6490*/  IADD3 R11, R34, -0x20, RZ ;  /* 0xffffffe0220b7810 */ /* 0x002fe20007ffe0ff */
[----:B--2---:R-:W-:-:S03]  /*64a0*/  FFMA.FTZ R18, R16, -R216, R102 ;  /* 0x800000d810127223 */ /* 0x004fc60000010066 */
[----:B------:R-:W-:Y:S02]  /*64b0*/  SHF.R.S32.HI R12, RZ, 0x1f, R11 ;  /* 0x0000001fff0c7819 */ /* 0x000fe4000001140b */
[----:B------:R-:W-:Y:S02]  /*64c0*/  FSEL R62, R18, -INF , !P1 ;  /* 0xff800000123e7808 */ /* 0x000fe40004800000 */
[C---:B---3--:R-:W-:Y:S01]  /*64d0*/  IADD3 R7, P2, R6.reuse, R11, RZ ;  /* 0x0000000b06077210 */ /* 0x048fe20007f5e0ff */
[----:B------:R-:W-:Y:S01]  /*64e0*/  FFMA.FTZ R11, R21, -R216, R93 ;  /* 0x800000d8150b7223 */ /* 0x000fe2000001005d */
[----:B------:R-:W-:Y:S01]  /*64f0*/  LOP3.LUT R18, R9, R74, R72, 0x96, !PT ;  /* 0x0000004a09127212 */ /* 0x000fe200078e9648 */
[----:B----4-:R-:W-:Y:S01]  /*6500*/  FFMA.FTZ R16, R13, -R216, R101 ;  /* 0x800000d80d107223 */ /* 0x010fe20000010065 */
[----:B------:R-:W-:Y:S01]  /*6510*/  LEA.HI.X.SX32 R24, R6, R12, 0x1, P2 ;  /* 0x0000000c06187211 */ /* 0x000fe200010f0eff */
[-C--:B------:R-:W-:Y:S01]  /*6520*/  FFMA.FTZ R6, R26, -R216.reuse, R94 ;  /* 0x800000d81a067223 */ /* 0x080fe2000001005e */
[----:B------:R-:W-:Y:S01]  /*6530*/  FSEL R54, R11, -INF , !P6 ;  /* 0xff8000000b367808 */ /* 0x000fe20007000000 */
[----:B------:R-:W-:Y:S01]  /*6540*/  FFMA.FTZ R12, R20, -R216, R95 ;  /* 0x800000d8140c7223 */ /* 0x000fe2000001005f */
[----:B------:R-:W-:-:S02]  /*6550*/  LOP3.LUT R13, R61, R79, RZ, 0x3c, !PT ;  /* 0x0000004f3d0d7212 */ /* 0x000fc400078e3cff */
[----:B------:R-:W-:Y:S01]  /*6560*/  FSEL R65, R6, -INF , !P5 ;  /* 0xff80000006417808 */ /* 0x000fe20006800000 */
[----:B------:R-:W-:Y:S01]  /*6570*/  IMAD.IADD R6, R230, 0x1, -R29 ;  /* 0x00000001e6067824 */ /* 0x000fe200078e0a1d */
[----:B------:R-:W-:Y:S01]  /*6580*/  ISETP.GE.AND P2, PT, R29, R228, PT ;  /* 0x000000e41d00720c */ /* 0x000fe20003f46270 */
[----:B------:R-:W-:Y:S01]  /*6590*/  IMAD.WIDE.U32 R66, R13, -0x2daee0ad, RZ ;  /* 0xd2511f530d427825 */ /* 0x000fe200078e00ff */
[----:B------:R-:W-:Y:S02]  /*65a0*/  FSEL R58, R12, -INF , !P0 ;  /* 0xff8000000c3a7808 */ /* 0x000fe40004000000 */
[----:B------:R-:W-:Y:S01]  /*65b0*/  IABS R11, R6 ;  /* 0x00000006000b7213 */ /* 0x000fe20000000000 */
[----:B------:R-:W-:Y:S01]  /*65c0*/  IMAD.IADD R6, R223, 0x1, -R28 ;  /* 0x00000001df067824 */ /* 0x000fe200078e0a1c */
[----:B------:R-:W-:Y:S01]  /*65d0*/  ISETP.GE.OR P2, PT, R29, R234, !P2 ;  /* 0x000000ea1d00720c */ /* 0x000fe20005746670 */
[----:B------:R-:W-:Y:S01]  /*65e0*/  IMAD.IADD R12, R223, 0x1, -R30 ;  /* 0x00000001df0c7824 */ /* 0x000fe200078e0a1e */
[----:B------:R1:W2:Y:S01]  /*65f0*/  I2F R19, R11 ;  /* 0x0000000b00137306 */ /* 0x0002a20000201400 */
[----:B------:R3:W-:Y:S01]  /*6600*/  STL.64 [R1+0x48], R66 ;  /* 0x0000484201007387 */ /* 0x0007e20000100a00 */
[----:B------:R-:W-:-:S02]  /*6610*/  IABS R6, R6 ;  /* 0x0000000600067213 */ /* 0x000fc40000000000 */
[----:B------:R-:W-:Y:S02]  /*6620*/  FSEL R55, R16, -INF , !P2 ;  /* 0xff80000010377808 */ /* 0x000fe40005000000 */
[CC--:B------:R-:W-:Y:S02]  /*6630*/  ISETP.GE.AND P5, PT, R29.reuse, R227.reuse, PT ;  /* 0x000000e31d00720c */ /* 0x0c0fe40003fa6270 */
[----:B------:R-:W4:Y:S01]  /*6640*/  I2F R20, R6 ;  /* 0x0000000600147306 */ /* 0x000f220000201400 */
[CC--:B------:R-:W-:Y:S02]  /*6650*/  ISETP.GE.AND P6, PT, R28.reuse, R228.reuse, PT ;  /* 0x000000e41c00720c */ /* 0x0c0fe40003fc6270 */
[----:B------:R-:W-:Y:S02]  /*6660*/  ISETP.GE.AND P0, PT, R28, R227, PT ;  /* 0x000000e31c00720c */ /* 0x000fe40003f06270 */
[----:B------:R-:W-:Y:S02]  /*6670*/  ISETP.GE.OR P5, PT, R29, R233, !P5 ;  /* 0x000000e91d00720c */ /* 0x000fe40006fa6670 */
[----:B------:R-:W-:Y:S01]  /*6680*/  ISETP.GE.AND P1, PT, R30, R228, PT ;  /* 0x000000e41e00720c */ /* 0x000fe20003f26270 */
[----:B-1----:R-:W-:Y:S01]  /*6690*/  IMAD.IADD R11, R230, 0x1, -R28 ;  /* 0x00000001e60b7824 */ /* 0x002fe200078e0a1c */
[----:B------:R-:W-:Y:S01]  /*66a0*/  ISETP.GE.AND P2, PT, R30, R227, PT ;  /* 0x000000e31e00720c */ /* 0x000fe20003f46270 */
[----:B--2---:R-:W-:Y:S01]  /*66b0*/  FFMA.FTZ R31, R19, -R216, R103 ;  /* 0x800000d8131f7223 */ /* 0x004fe20000010067 */
[----:B------:R-:W-:Y:S01]  /*66c0*/  ISETP.GE.OR P6, PT, R28, R234, !P6 ;  /* 0x000000ea1c00720c */ /* 0x000fe200077c6670 */
[----:B------:R-:W-:Y:S01]  /*66d0*/  IMAD.WIDE.U32 R18, R18, -0x2daee0ad, RZ ;  /* 0xd2511f5312127825 */ /* 0x000fe200078e00ff */
[----:B------:R-:W-:-:S02]  /*66e0*/  IABS R13, R11 ;  /* 0x0000000b000d7213 */ /* 0x000fc40000000000 */
[----:B------:R-:W-:Y:S01]  /*66f0*/  LOP3.LUT R11, R67, R53, R70, 0x96, !PT ;  /* 0x00000035430b7212 */ /* 0x000fe200078e9646 */
[----:B----4-:R-:W-:Y:S01]  /*6700*/  FFMA.FTZ R29, R20, -R216, R104 ;  /* 0x800000d8141d7223 */ /* 0x010fe20000010068 */
[----:B------:R1:W2:Y:S01]  /*6710*/  I2F R26, R13 ;  /* 0x0000000d001a7306 */ /* 0x0002a20000201400 */
[----:B------:R-:W-:Y:S02]  /*6720*/  IABS R6, R12 ;  /* 0x0000000c00067213 */ /* 0x000fe40000000000 */
[----:B------:R-:W-:Y:S01]  /*6730*/  IMAD.WIDE.U32 R194, R11, -0x326172a9, RZ ;  /* 0xcd9e8d570bc27825 */ /* 0x000fe200078e00ff */
[----:B------:R-:W-:Y:S02]  /*6740*/  LEA R12, P4, R7, R110, 0x1 ;  /* 0x0000006e070c7211 */ /* 0x000fe400078808ff */
[----:B------:R-:W-:Y:S01]  /*6750*/  ISETP.GE.OR P0, PT, R28, R233, !P0 ;  /* 0x000000e91c00720c */ /* 0x000fe20004706670 */
[----:B------:R-:W-:Y:S01]  /*6760*/  IMAD.IADD R11, R230, 0x1, -R30 ;  /* 0x00000001e60b7824 */ /* 0x000fe200078e0a1e */
[----:B------:R-:W-:Y:S01]  /*6770*/  LOP3.LUT R16, R195, R64, R8, 0x96, !PT ;  /* 0x00000040c3107212 */ /* 0x000fe200078e9608 */
[----:B------:R4:W5:Y:S01]  /*6780*/  I2F R17, R6 ;  /* 0x0000000600117306 */ /* 0x0009620000201400 */
[----:B------:R-:W-:-:S02]  /*6790*/  LOP3.LUT R18, R23, R46, R18, 0x96, !PT ;  /* 0x0000002e17127212 */ /* 0x000fc400078e9612 */
[----:B------:R-:W-:Y:S02]  /*67a0*/  IABS R11, R11 ;  /* 0x0000000b000b7213 */ /* 0x000fe40000000000 */
[----:B------:R-:W-:Y:S02]  /*67b0*/  ISETP.GE.OR P1, PT, R30, R234, !P1 ;  /* 0x000000ea1e00720c */ /* 0x000fe40004f26670 */
[----:B-1----:R-:W-:Y:S01]  /*67c0*/  LOP3.LUT R13, R9, R74, R78, 0x96, !PT ;  /* 0x0000004a090d7212 */ /* 0x002fe200078e964e */
[----:B------:R1:W1:Y:S01]  /*67d0*/  I2F R21, R11 ;  /* 0x0000000b00157306 */ /* 0x0002620000201400 */
[----:B--2---:R-:W-:Y:S01]  /*67e0*/  FFMA.FTZ R33, R26, -R216, R106 ;  /* 0x800000d81a217223 */ /* 0x004fe2000001006a */
[----:B------:R-:W-:Y:S02]  /*67f0*/  ISETP.GE.OR P2, PT, R30, R233, !P2 ;  /* 0x000000e91e00720c */ /* 0x000fe40005746670 */
[----:B------:R-:W-:Y:S01]  /*6800*/  IMAD.WIDE.U32 R8, R13, -0x2daee0ad, RZ ;  /* 0xd2511f530d087825 */ /* 0x000fe200078e00ff */
[----:B------:R-:W-:-:S02]  /*6810*/  LEA.HI.X R13, R7, R111, R24, 0x1, P4 ;  /* 0x0000006f070d7211 */ /* 0x000fc400020f0c18 */
[----:B----4-:R-:W-:Y:S01]  /*6820*/  LOP3.LUT R6, R61, R73, RZ, 0x3c, !PT ;  /* 0x000000493d067212 */ /* 0x010fe200078e3cff */
[----:B------:R-:W-:Y:S01]  /*6830*/  IMAD.WIDE.U32 R24, R16, -0x2daee0ad, RZ ;  /* 0xd2511f5310187825 */ /* 0x000fe200078e00ff */
[----:B------:R-:W-:-:S03]  /*6840*/  LOP3.LUT R7, R9, R47, R66, 0x96, !PT ;  /* 0x0000002f09077212 */ /* 0x000fc600078e9642 */
[----:B---3--:R-:W-:Y:S01]  /*6850*/  IMAD.WIDE.U32 R66, R6, -0x2daee0ad, RZ ;  /* 0xd2511f5306427825 */ /* 0x008fe200078e00ff */
[----:B------:R-:W-:-:S03]  /*6860*/  LOP3.LUT R26, R25, R46, R8, 0x96, !PT ;  /* 0x0000002e191a7212 */ /* 0x000fc600078e9608 */
[----:B------:R-:W-:Y:S01]  /*6870*/  IMAD.WIDE.U32 R6, R7, -0x326172a9, RZ ;  /* 0xcd9e8d5707067825 */ /* 0x000fe200078e00ff */
[----:B-1----:R-:W-:Y:S01]  /*6880*/  LOP3.LUT R11, R67, R53, R70, 0x96, !PT ;  /* 0x00000035430b7212 */ /* 0x002fe200078e9646 */
[----:B------:R1:W-:Y:S01]  /*6890*/  STL.64 [R1+0x20], R66 ;  /* 0x0000204201007387 */ /* 0x0003e20000100a00 */
[----:B------:R-:W-:Y:S01]  /*68a0*/  LOP3.LUT R9, R19, R47, R66, 0x96, !PT ;  /* 0x0000002f13097212 */ /* 0x000fe200078e9642 */
[----:B-----5:R-:W-:Y:S01]  /*68b0*/  FFMA.FTZ R28, R17, -R216, R105 ;  /* 0x800000d8111c7223 */ /* 0x020fe20000010069 */
[-CC-:B------:R-:W-:Y:S01]  /*68c0*/  LOP3.LUT R16, R7, R44.reuse, R194.reuse, 0x96, !PT ;  /* 0x0000002c07107212 */ /* 0x180fe200078e96c2 */
[----:B------:R-:W-:Y:S01]  /*68d0*/  IMAD.WIDE.U32 R246, R11, -0x326172a9, RZ ;  /* 0xcd9e8d570bf67825 */ /* 0x000fe200078e00ff */
[----:B------:R-:W-:Y:S01]  /*68e0*/  LOP3.LUT R11, R7, R44, R194, 0x96, !PT ;  /* 0x0000002c070b7212 */ /* 0x000fe200078e96c2 */
[----:B------:R-:W-:Y:S01]  /*68f0*/  STL [R1+0xa4], R252 ;  /* 0x0000a4fc01007387 */ /* 0x000fe20000100800 */
[----:B------:R-:W-:Y:S01]  /*6900*/  LOP3.LUT R7, R35, R252, R36, 0x96, !PT ;  /* 0x000000fc23077212 */ /* 0x000fe200078e9624 */
[----:B------:R-:W-:-:S04]  /*6910*/  IMAD.WIDE.U32 R8, R9, -0x326172a9, RZ ;  /* 0xcd9e8d5709087825 */ /* 0x000fc800078e00ff */
[----:B------:R-:W-:Y:S01]  /*6920*/  IMAD.WIDE.U32 R16, R16, -0x2daee0ad, RZ ;  /* 0xd2511f5310107825 */ /* 0x000fe200078e00ff */
[----:B------:R-:W-:-:S03]  /*6930*/  LOP3.LUT R20, R9, R44, R246, 0x96, !PT ;  /* 0x0000002c09147212 */ /* 0x000fc600078e96f6 */
[----:B------:R-:W-:Y:S01]  /*6940*/  IMAD.WIDE.U32 R26, R26, -0x326172a9, RZ ;  /* 0xcd9e8d571a1a7825 */ /* 0x000fe200078e00ff */
[----:B------:R-:W-:-:S03]  /*6950*/  LOP3.LUT R17, R17, R235, R24, 0x96, !PT ;  /* 0x000000eb11117212 */ /* 0x000fc600078e9618 */
[----:B------:R-:W-:Y:S01]  /*6960*/  FFMA.FTZ R30, R21, -R216, R107 ;  /* 0x800000d8151e7223 */ /* 0x000fe2000001006b */
[CCC-:B------:R-:W-:Y:S01]  /*6970*/  LOP3.LUT R24, R27.reuse, R245.reuse, R6.reuse, 0x96, !PT ;  /* 0x000000f51b187212 */ /* 0x1c0fe200078e9606 */
[----:B------:R-:W-:Y:S01]  /*6980*/  IMAD.WIDE.U32 R20, R20, -0x2daee0ad, RZ ;  /* 0xd2511f5314147825 */ /* 0x000fe200078e00ff */
[----:B------:R-:W-:-:S03]  /*6990*/  LOP3.LUT R9, R27, R245, R6, 0x96, !PT ;  /* 0x000000f51b097212 */ /* 0x000fc600078e9606 */
[----:B------:R-:W-:Y:S01]  /*69a0*/  IMAD.WIDE.U32 R18, R18, -0x326172a9, RZ ;  /* 0xcd9e8d5712127825 */ /* 0x000fe200078e00ff */
[----:B------:R-:W-:-:S03]  /*69b0*/  LOP3.LUT R6, R21, R235, R22, 0x96, !PT ;  /* 0x000000eb15067212 */ /* 0x000fc600078e9616 */
[----:B------:R-:W-:Y:S01]  /*69c0*/  IMAD.WIDE.U32 R24, R24, -0x2daee0ad, RZ ;  /* 0xd2511f5318187825 */ /* 0x000fe200078e00ff */
[----:B------:R-:W-:-:S03]  /*69d0*/  LOP3.LUT R22, R19, R245, R8, 0x96, !PT ;  /* 0x000000f513167212 */ /* 0x000fc600078e9608 */
[----:B------:R-:W-:Y:S01]  /*69e0*/  IMAD.WIDE.U32 R46, R6, -0x326172a9, RZ ;  /* 0xcd9e8d57062e7825 */ /* 0x000fe200078e00ff */
[----:B------:R-:W-:-:S03]  /*69f0*/  LOP3.LUT R8, R25, R43, R16, 0x96, !PT ;  /* 0x0000002b19087212 */ /* 0x000fc600078e9610 */
[----:B------:R-:W-:-:S04]  /*6a00*/  IMAD.WIDE.U32 R22, R22, -0x2daee0ad, RZ ;  /* 0xd2511f5316167825 */ /* 0x000fc800078e00ff */
[----:B------:R-:W-:Y:S01]  /*6a10*/  IMAD.WIDE.U32 R16, R17, -0x326172a9, RZ ;  /* 0xcd9e8d5711107825 */ /* 0x000fe200078e00ff */
[----:B-1----:R-:W-:-:S03]  /*6a20*/  LOP3.LUT R66, R23, R43, R20, 0x96, !PT ;  /* 0x0000002b17427212 */ /* 0x002fc600078e9614 */
[----:B------:R-:W-:Y:S01]  /*6a30*/  IMAD R11, R11, -0x2daee0ad, RZ ;  /* 0xd2511f530b0b7824 */ /* 0x000fe200078e02ff */
[-CC-:B------:R-:W-:Y:S01]  /*6a40*/  LOP3.LUT R19, R17, R252.reuse, R26.reuse, 0x96, !PT ;  /* 0x000000fc11137212 */ /* 0x180fe200078e961a */
[----:B------:R-:W-:Y:S01]  /*6a50*/  IMAD.WIDE.U32 R20, R9, -0x2daee0ad, RZ ;  /* 0xd2511f5309147825 */ /* 0x000fe200078e00ff */
[-C--:B------:R-:W-:Y:S02]  /*6a60*/  LOP3.LUT R26, R17, R252.reuse, R26, 0x96, !PT ;  /* 0x000000fc111a7212 */ /* 0x080fe400078e961a */
[----:B------:R-:W-:Y:S01]  /*6a70*/  LOP3.LUT R17, R47, R252, R18, 0x96, !PT ;  /* 0x000000fc2f117212 */ /* 0x000fe200078e9612 */
[----:B------:R-:W-:Y:S01]  /*6a80*/  IMAD.WIDE.U32 R6, R7, -0x2daee0ad, RZ ;  /* 0xd2511f5307067825 */ /* 0x000fe200078e00ff */
[----:B------:R-:W-:-:S03]  /*6a90*/  LOP3.LUT R18, R21, R43, R11, 0x96, !PT ;  /* 0x0000002b15127212 */ /* 0x000fc600078e960b */
[----:B------:R-:W-:Y:S01]  /*6aa0*/  IMAD.WIDE.U32 R8, R8, -0x326172a9, RZ ;  /* 0xcd9e8d5708087825 */ /* 0x000fe200078e00ff */
[----:B------:R-:W-:Y:S02]  /*6ab0*/  LOP3.LUT R41, R7, R244, R38, 0x96, !PT ;  /* 0x000000f407297212 */ /* 0x000fe400078e9626 */
[C---:B------:R-:W-:Y:S02]  /*6ac0*/  LOP3.LUT R25, R6.reuse, 0xff, RZ, 0xc0, !PT ;  /* 0x000000ff06197812 */ /* 0x040fe400078ec0ff */
[----:B------:R-:W-:Y:S02]  /*6ad0*/  LOP3.LUT R27, R6, 0xffff, RZ, 0xc0, !PT ;  /* 0x0000ffff061b7812 */ /* 0x000fe400078ec0ff */
[--C-:B------:R-:W-:Y:S02]  /*6ae0*/  SHF.R.U32.HI R47, RZ, 0x10, R6.reuse ;  /* 0x00000010ff2f7819 */ /* 0x100fe40000011606 */
[----:B------:R-:W-:Y:S01]  /*6af0*/  SHF.R.U32.HI R23, RZ, 0x18, R6 ;  /* 0x00000018ff177819 */ /* 0x000fe20000011606 */
[----:B------:R-:W-:Y:S01]  /*6b00*/  IMAD.WIDE.U32 R6, R19, -0x2daee0ad, RZ ;  /* 0xd2511f5313067825 */ /* 0x000fe200078e00ff */
[----:B------:R-:W-:-:S02]  /*6b10*/  LOP3.LUT R11, R9, R128, R16, 0x96, !PT ;  /* 0x00000080090b7212 */ /* 0x000fc400078e9610 */
[----:B------:R-:W-:Y:S01]  /*6b20*/  LOP3.LUT R21, R8, 0xff, RZ, 0xc0, !PT ;  /* 0x000000ff08157812 */ /* 0x000fe200078ec0ff */
[----:B------:R-:W-:Y:S01]  /*6b30*/  IMAD.WIDE.U32 R18, R18, -0x326172a9, RZ ;  /* 0xcd9e8d5712127825 */ /* 0x000fe200078e00ff */
[----:B------:R-:W-:Y:S02]  /*6b40*/  LOP3.LUT R64, R8, 0xffff, RZ, 0xc0, !PT ;  /* 0x0000ffff08407812 */ /* 0x000fe400078ec0ff */
[--C-:B------:R-:W-:Y:S02]  /*6b50*/  SHF.R.U32.HI R67, RZ, 0x10, R8.reuse ;  /* 0x00000010ff437819 */ /* 0x100fe40000011608 */
[----:B------:R-:W-:Y:S01]  /*6b60*/  SHF.R.U32.HI R53, RZ, 0x18, R8 ;  /* 0x00000018ff357819 */ /* 0x000fe20000011608 */
[----:B------:R-:W-:Y:S01]  /*6b70*/  IMAD.WIDE.U32 R8, R26, -0x2daee0ad, RZ ;  /* 0xd2511f531a087825 */ /* 0x000fe200078e00ff */
[----:B------:R-:W-:Y:S02]  /*6b80*/  LOP3.LUT R43, R19, R128, R16, 0x96, !PT ;  /* 0x00000080132b7212 */ /* 0x000fe400078e9610 */
[----:B------:R-:W-:-:S02]  /*6b90*/  LOP3.LUT R39, R7, R244, R24, 0x96, !PT ;  /* 0x000000f407277212 */ /* 0x000fc400078e9618 */
[----:B------:R-:W-:Y:S02]  /*6ba0*/  FMNMX.FTZ R16, R63, R52, !PT ;  /* 0x000000343f107209 */ /* 0x000fe40007810000 */
[C---:B------:R-:W-:Y:S02]  /*6bb0*/  LOP3.LUT R24, R6.reuse, 0xff, RZ, 0xc0, !PT ;  /* 0x000000ff06187812 */ /* 0x040fe400078ec0ff */
[----:B------:R-:W-:Y:S02]  /*6bc0*/  LOP3.LUT R86, R6, 0xffff, RZ, 0xc0, !PT ;  /* 0x0000ffff06567812 */ /* 0x000fe400078ec0ff */
[--C-:B------:R-:W-:Y:S02]  /*6bd0*/  SHF.R.U32.HI R71, RZ, 0x10, R6.reuse ;  /* 0x00000010ff477819 */ /* 0x100fe40000011606 */
[----:B------:R-:W-:Y:S01]  /*6be0*/  SHF.R.U32.HI R61, RZ, 0x18, R6 ;  /* 0x00000018ff3d7819 */ /* 0x000fe20000011606 */
[----:B------:R-:W-:Y:S01]  /*6bf0*/  IMAD.WIDE.U32 R6, R17, -0x2daee0ad, RZ ;  /* 0xd2511f5311067825 */ /* 0x000fe200078e00ff */
[----:B------:R-:W-:-:S02]  /*6c00*/  LOP3.LUT R72, R8, 0xffff, RZ, 0xc0, !PT ;  /* 0x0000ffff08487812 */ /* 0x000fc400078ec0ff */
[----:B------:R-:W-:Y:S02]  /*6c10*/  LOP3.LUT R77, R8, 0xff, RZ, 0xc0, !PT ;  /* 0x000000ff084d7812 */ /* 0x000fe400078ec0ff */
[--C-:B------:R-:W-:Y:S02]  /*6c20*/  SHF.R.U32.HI R73, RZ, 0x10, R8.reuse ;  /* 0x00000010ff497819 */ /* 0x100fe40000011608 */
[----:B------:R-:W-:Y:S02]  /*6c30*/  SHF.R.U32.HI R79, RZ, 0x18, R8 ;  /* 0x00000018ff4f7819 */ /* 0x000fe40000011608 */
[----:B------:R-:W-:Y:S02]  /*6c40*/  FMNMX.FTZ R8, R59, R16, !PT ;  /* 0x000000103b087209 */ /* 0x000fe40007810000 */
[----:B------:R-:W-:Y:S02]  /*6c50*/  LOP3.LUT R44, R7, R244, R22, 0x96, !PT ;  /* 0x000000f4072c7212 */ /* 0x000fe400078e9616 */
[----:B------:R-:W-:-:S02]  /*6c60*/  LOP3.LUT R70, R6, 0xffff, RZ, 0xc0, !PT ;  /* 0x0000ffff06467812 */ /* 0x000fc400078ec0ff */
[----:B------:R-:W-:Y:S02]  /*6c70*/  FMNMX.FTZ R7, R54, R8, !PT ;  /* 0x0000000836077209 */ /* 0x000fe40007810000 */
[----:B------:R-:W-:Y:S02]  /*6c80*/  LOP3.LUT R74, R6, 0xff, RZ, 0xc0, !PT ;  /* 0x000000ff064a7812 */ /* 0x000fe400078ec0ff */
[--C-:B------:R-:W-:Y:S02]  /*6c90*/  SHF.R.U32.HI R78, RZ, 0x10, R6.reuse ;  /* 0x00000010ff4e7819 */ /* 0x100fe40000011606 */
[----:B------:R-:W-:Y:S01]  /*6ca0*/  SHF.R.U32.HI R81, RZ, 0x18, R6 ;  /* 0x00000018ff517819 */ /* 0x000fe20000011606 */
[----:B------:R-:W-:Y:S01]  /*6cb0*/  FFMA.FTZ R6, R45, R2, -R5 ;  /* 0x000000022d067223 */ /* 0x000fe20000010805 */
[----:B------:R-:W-:Y:S02]  /*6cc0*/  FMNMX.FTZ R7, R60, R7, !PT ;  /* 0x000000073c077209 */ /* 0x000fe40007810000 */
[----:B------:R-:W-:Y:S01]  /*6cd0*/  FSEL R17, R29, -INF , !P6 ;  /* 0xff8000001d117808 */ /* 0x000fe20007000000 */
[----:B------:R1:W-:Y:S01]  /*6ce0*/  MUFU.EX2 R193, R6 ;  /* 0x0000000600c17308 */ /* 0x0003e20000000800 */
[----:B------:R-:W-:-:S02]  /*6cf0*/  FMNMX.FTZ R7, R55, R7, !PT ;  /* 0x0000000737077209 */ /* 0x000fc40007810000 */
[C---:B------:R-:W-:Y:S02]  /*6d00*/  LOP3.LUT R89, R18.reuse, 0xffff, RZ, 0xc0, !PT ;  /* 0x0000ffff12597812 */ /* 0x040fe400078ec0ff */
[----:B------:R-:W-:Y:S02]  /*6d10*/  LOP3.LUT R92, R18, 0xff, RZ, 0xc0, !PT ;  /* 0x000000ff125c7812 */ /* 0x000fe400078ec0ff */
[--C-:B------:R-:W-:Y:S02]  /*6d20*/  SHF.R.U32.HI R90, RZ, 0x10, R18.reuse ;  /* 0x00000010ff5a7819 */ /* 0x100fe40000011612 */
[----:B------:R-:W-:Y:S02]  /*6d30*/  SHF.R.U32.HI R91, RZ, 0x18, R18 ;  /* 0x00000018ff5b7819 */ /* 0x000fe40000011612 */
[----:B------:R-:W-:Y:S02]  /*6d40*/  FSEL R18, R28, -INF , !P1 ;  /* 0xff8000001c127808 */ /* 0x000fe40004800000 */
[----:B------:R-:W-:Y:S01]  /*6d50*/  FMNMX.FTZ R132, R17, R7, !PT ;  /* 0x0000000711847209 */ /* 0x000fe20007810000 */
[----:B------:R-:W-:Y:S01]  /*6d60*/  FFMA.FTZ R7, R80, R2, -R5 ;  /* 0x0000000250077223 */ /* 0x000fe20000010805 */
[----:B------:R-:W-:-:S02]  /*6d70*/  LOP3.LUT R42, R9, R244, R20, 0x96, !PT ;  /* 0x000000f4092a7212 */ /* 0x000fc400078e9614 */
[----:B-1----:R-:W-:Y:S01]  /*6d80*/  FMNMX.FTZ R6, R57, R56, !PT ;  /* 0x0000003839067209 */ /* 0x002fe20007810000 */
[----:B------:R1:W2:Y:S01]  /*6d90*/  MUFU.EX2 R192, R7 ;  /* 0x0000000700c07308 */ /* 0x0002a20000000800 */
[----:B------:R-:W-:Y:S02]  /*6da0*/  FMNMX.FTZ R132, R18, R132, !PT ;  /* 0x0000008412847209 */ /* 0x000fe40007810000 */
[----:B------:R-:W-:Y:S02]  /*6db0*/  FMNMX.FTZ R6, R65, R6, !PT ;  /* 0x0000000641067209 */ /* 0x000fe40007810000 */
[----:B------:R-:W-:Y:S02]  /*6dc0*/  LOP3.LUT R9, R14, 0xffff, RZ, 0xc0, !PT ;  /* 0x0000ffff0e097812 */ /* 0x000fe400078ec0ff */
[----:B------:R-:W-:Y:S02]  /*6dd0*/  FMNMX.FTZ R6, R58, R6, !PT ;  /* 0x000000063a067209 */ /* 0x000fe40007810000 */
[----:B------:R-:W-:-:S02]  /*6de0*/  FSEL R45, R31, -INF , !P5 ;  /* 0xff8000001f2d7808 */ /* 0x000fc40006800000 */
[----:B------:R-:W-:Y:S02]  /*6df0*/  FMNMX.FTZ R6, R62, R6, !PT ;  /* 0x000000063e067209 */ /* 0x000fe40007810000 */
[----:B------:R-:W-:Y:S02]  /*6e00*/  LOP3.LUT R8, R14, 0xff, RZ, 0xc0, !PT ;  /* 0x000000ff0e087812 */ /* 0x000fe400078ec0ff */
[--C-:B------:R-:W-:Y:S02]  /*6e10*/  SHF.R.U32.HI R15, RZ, 0x10, R14.reuse ;  /* 0x00000010ff0f7819 */ /* 0x100fe4000001160e */
[----:B------:R-:W-:Y:S02]  /*6e20*/  SHF.R.U32.HI R16, RZ, 0x18, R14 ;  /* 0x00000018ff107819 */ /* 0x000fe4000001160e */
[----:B------:R-:W3:Y:S01]  /*6e30*/  SHFL.BFLY PT, R14, R132, 0x2, 0x1f ;  /* 0x0c401f00840e7f89 */ /* 0x000ee200000e0000 */
[----:B------:R-:W-:Y:S02]  /*6e40*/  FSEL R20, R33, -INF , !P0 ;  /* 0xff80000021147808 */ /* 0x000fe40004000000 */
[----:B------:R-:W-:-:S02]  /*6e50*/  FMNMX.FTZ R6, R45, R6, !PT ;  /* 0x000000062d067209 */ /* 0x000fc40007810000 */
[----:B-1----:R-:W-:Y:S02]  /*6e60*/  SHF.R.U32.HI R7, RZ, 0x18, R32 ;  /* 0x00000018ff077819 */ /* 0x002fe40000011620 */
[----:B------:R-:W-:Y:S02]  /*6e70*/  FSEL R19, R30, -INF , !P2 ;  /* 0xff8000001e137808 */ /* 0x000fe40005000000 */
[----:B------:R-:W-:Y:S02]  /*6e80*/  FMNMX.FTZ R6, R20, R6, !PT ;  /* 0x0000000614067209 */ /* 0x000fe40007810000 */
[C---:B------:R-:W-:Y:S01]  /*6e90*/  ISETP.GE.U32.AND P5, PT, R217.reuse, R8, PT ;  /* 0x00000008d900720c */ /* 0x040fe20003fa6070 */
[----:B------:R-:W-:Y:S01]  /*6ea0*/  FFMA.FTZ R8, R68, R2, -R10 ;  /* 0x0000000244087223 */ /* 0x000fe2000001080a */
[----:B------:R-:W-:Y:S02]  /*6eb0*/  ISETP.GE.U32.AND P0, PT, R217, R7, PT ;  /* 0x00000007d900720c */ /* 0x000fe40003f06070 */
[----:B------:R-:W-:Y:S01]  /*6ec0*/  FMNMX.FTZ R6, R19, R6, !PT ;  /* 0x0000000613067209 */ /* 0x000fe20007810000 */
[----:B------:R1:W-:Y:S01]  /*6ed0*/  MUFU.EX2 R183, R8 ;  /* 0x0000000800b77308 */ /* 0x0003e20000000800 */
[----:B------:R-:W-:-:S02]  /*6ee0*/  SHF.R.U32.HI R7, RZ, 0x8, R9 ;  /* 0x00000008ff077819 */ /* 0x000fc40000011609 */
[----:B------:R-:W-:Y:S01]  /*6ef0*/  ISETP.GE.U32.AND P4, PT, R217, R25, PT ;  /* 0x00000019d900720c */ /* 0x000fe20003f86070 */
[----:B------:R-:W4:Y:S01]  /*6f00*/  SHFL.BFLY PT, R135, R6, 0x2, 0x1f ;  /* 0x0c401f0006877f89 */ /* 0x000f2200000e0000 */
[----:B------:R-:W-:Y:S02]  /*6f10*/  LOP3.LUT R9, R7, 0xffff, RZ, 0xc0, !PT ;  /* 0x0000ffff07097812 */ /* 0x000fe400078ec0ff */
[----:B--2---:R-:W-:Y:S02]  /*6f20*/  F2FP.PACK_AB R7, R192, R193 ;  /* 0x000000c1c007723e */ /* 0x004fe400000000ff */
[----:B------:R-:W-:Y:S01]  /*6f30*/  ISETP.GE.U32.AND P2, PT, R217, R9, PT ;  /* 0x00000009d900720c */ /* 0x000fe20003f46070 */
[----:B------:R-:W-:Y:S01]  /*6f40*/  @!P0 HADD2 R93, -R48.H0_H0, -RZ.H0_H0 ;  /* 0xa00000ff305d8230 */ /* 0x000fe20000000900 */
[C---:B------:R-:W-:Y:S02]  /*6f50*/  PRMT R40, R7.reuse, 0x7610, R40 ;  /* 0x0000761007287816 */ /* 0x040fe40000000028 */
[----:B------:R-:W-:-:S02]  /*6f60*/  PRMT R38, R7, 0x7632, R38 ;  /* 0x0000763207267816 */ /* 0x000fc40000000026 */
[----:B---3--:R-:W-:Y:S01]  /*6f70*/  FMNMX.FTZ R132, R132, R14, !PT ;  /* 0x0000000e84847209 */ /* 0x008fe20007810000 */
[-C--:B-1----:R-:W-:Y:S01]  /*6f80*/  FFMA.FTZ R8, R69, R2.reuse, -R10 ;  /* 0x0000000245087223 */ /* 0x082fe2000001080a */
[----:B------:R-:W-:Y:S01]  /*6f90*/  LOP3.LUT R7, R15, 0xff, RZ, 0xc0, !PT ;  /* 0x000000ff0f077812 */ /* 0x000fe200078ec0ff */
[----:B------:R-:W-:Y:S01]  /*6fa0*/  @!P5 HADD2 R94, -R40.H0_H0, -RZ.H0_H0 ;  /* 0xa00000ff285ed230 */ /* 0x000fe20000000900 */
[----:B------:R-:W-:Y:S01]  /*6fb0*/  @!P0 PRMT R48, R93, 0x5410, RZ ;  /* 0x000054105d308816 */ /* 0x000fe200000000ff */
[----:B------:R1:W2:Y:S01]  /*6fc0*/  MUFU.EX2 R151, R8 ;  /* 0x0000000800977308 */ /* 0x0002a20000000800 */
[----:B------:R-:W-:Y:S01]  /*6fd0*/  ISETP.GE.U32.AND P0, PT, R217, R7, PT ;  /* 0x00000007d900720c */ /* 0x000fe20003f06070 */
[----:B------:R-:W-:Y:S01]  /*6fe0*/  FFMA.FTZ R7, R83, R2, -R5 ;  /* 0x0000000253077223 */ /* 0x000fe20000010805 */
[----:B------:R-:W-:Y:S01]  /*6ff0*/  PRMT R69, R40, 0x5410, R38 ;  /* 0x0000541028457816 */ /* 0x000fe20000000026 */
[----:B------:R-:W-:Y:S01]  /*7000*/  @!P2 HADD2 R95, -R38.H0_H0, -RZ.H0_H0 ;  /* 0xa00000ff265fa230 */ /* 0x000fe20000000900 */
[----:B------:R-:W-:-:S02]  /*7010*/  @!P5 PRMT R40, R94, 0x5410, RZ ;  /* 0x000054105e28d816 */ /* 0x000fc400000000ff */
[----:B------:R-:W-:Y:S01]  /*7020*/  ISETP.GE.U32.AND P5, PT, R217, R16, PT ;  /* 0x00000010d900720c */ /* 0x000fe20003fa6070 */
[----:B------:R3:W-:Y:S01]  /*7030*/  MUFU.EX2 R149, R7 ;  /* 0x0000000700957308 */ /* 0x0007e20000000800 */
[----:B------:R-:W-:Y:S01]  /*7040*/  @!P2 PRMT R38, R95, 0x5410, RZ ;  /* 0x000054105f26a816 */ /* 0x000fe200000000ff */
[----:B------:R-:W-:Y:S01]  /*7050*/  IMAD.SHL.U32 R16, R147, 0x40, RZ ;  /* 0x0000004093107824 */ /* 0x000fe200078e00ff */
[----:B----4-:R-:W-:Y:S02]  /*7060*/  FMNMX.FTZ R135, R135, R6, !PT ;  /* 0x0000000687877209 */ /* 0x010fe40007810000 */
[C---:B------:R-:W-:Y:S02]  /*7070*/  ISETP.GE.U32.AND P1, PT, R217.reuse, R23, PT ;  /* 0x00000017d900720c */ /* 0x040fe40003f26070 */
[----:B------:R-:W-:Y:S01]  /*7080*/  ISETP.GE.U32.AND P6, PT, R217, R24, PT ;  /* 0x00000018d900720c */ /* 0x000fe20003fc6070 */
[-CC-:B-1----:R-:W-:Y:S01]  /*7090*/  FFMA.FTZ R8, R82, R2.reuse, -R5.reuse ;  /* 0x0000000252087223 */ /* 0x182fe20000010805 */
[----:B--2---:R-:W-:Y:S01]  /*70a0*/  F2FP.PACK_AB R37, R151, R183 ;  /* 0x000000b79725723e */ /* 0x004fe200000000ff */
[----:B------:R-:W1:Y:S01]  /*70b0*/  SHFL.BFLY PT, R9, R135, 0x1, 0x1f ;  /* 0x0c201f0087097f89 */ /* 0x000e6200000e0000 */
[----:B------:R-:W-:Y:S01]  /*70c0*/  LOP3.LUT R0, R42, 0xffff, RZ, 0xc0, !PT ;  /* 0x0000ffff2a007812 */ /* 0x000fe200078ec0ff */
[----:B------:R2:W-:Y:S01]  /*70d0*/  MUFU.EX2 R150, R8 ;  /* 0x0000000800967308 */ /* 0x0005e20000000800 */
[----:B------:R-:W-:Y:S01]  /*70e0*/  PRMT R36, R37, 0x7632, R36 ;  /* 0x0000763225247816 */ /* 0x000fe20000000024 */
[----:B------:R-:W-:Y:S01]  /*70f0*/  @!P0 HADD2 R96, -R37.H0_H0, -RZ.H0_H0 ;  /* 0xa00000ff25608230 */ /* 0x000fe20000000900 */
[----:B---3--:R-:W-:-:S02]  /*7100*/  FFMA.FTZ R7, R84, R2, -R5 ;  /* 0x0000000254077223 */ /* 0x008fc40000010805 */
[----:B------:R-:W-:Y:S01]  /*7110*/  PRMT R68, R37, 0x5410, R36 ;  /* 0x0000541025447816 */ /* 0x000fe20000000024 */
[----:B------:R-:W-:Y:S01]  /*7120*/  @!P5 HADD2 R97, -R36.H0_H0, -RZ.H0_H0 ;  /* 0xa00000ff2461d230 */ /* 0x000fe20000000900 */
[----:B------:R-:W-:Y:S01]  /*7130*/  @!P0 PRMT R37, R96, 0x5410, RZ ;  /* 0x0000541060258816 */ /* 0x000fe200000000ff */
[----:B------:R3:W4:Y:S01]  /*7140*/  MUFU.EX2 R182, R7 ;  /* 0x0000000700b67308 */ /* 0x0007220000000800 */
[----:B------:R-:W-:Y:S02]  /*7150*/  ISETP.GE.U32.AND P0, PT, R217, R21, PT ;  /* 0x00000015d900720c */ /* 0x000fe40003f06070 */
[----:B------:R-:W-:Y:S01]  /*7160*/  @!P5 PRMT R36, R97, 0x5410, RZ ;  /* 0x000054106124d816 */ /* 0x000fe200000000ff */
[----:B--2---:R-:W-:Y:S01]  /*7170*/  FFMA.FTZ R8, R85, R2, -R5 ;  /* 0x0000000255087223 */ /* 0x004fe20000010805 */
[----:B------:R-:W-:-:S03]  /*7180*/  LOP3.LUT R5, R41, 0xff, RZ, 0xc0, !PT ;  /* 0x000000ff29057812 */ /* 0x000fc600078ec0ff */
[----:B------:R2:W5:Y:S01]  /*7190*/  MUFU.EX2 R148, R8 ;  /* 0x0000000800947308 */ /* 0x0005620000000800 */
[----:B------:R-:W-:Y:S02]  /*71a0*/  ISETP.GE.U32.AND P2, PT, R217, R5, PT ;  /* 0x00000005d900720c */ /* 0x000fe40003f46070 */
[----:B------:R-:W-:Y:S01]  /*71b0*/  LOP3.LUT R5, R41, 0xffff, RZ, 0xc0, !PT ;  /* 0x0000ffff29057812 */ /* 0x000fe200078ec0ff */
[----:B---3--:R-:W-:Y:S01]  /*71c0*/  FFMA.FTZ R7, R76, R2, -R10 ;  /* 0x000000024c077223 */ /* 0x008fe2000001080a */
[----:B----4-:R-:W-:Y:S02]  /*71d0*/  F2FP.PACK_AB R30, R182, R149 ;  /* 0x00000095b61e723e */ /* 0x010fe400000000ff */
[----:B------:R-:W-:Y:S01]  /*71e0*/  SHF.R.U32.HI R5, RZ, 0x8, R5 ;  /* 0x00000008ff057819 */ /* 0x000fe20000011605 */
[----:B------:R3:W-:Y:S01]  /*71f0*/  MUFU.EX2 R181, R7 ;  /* 0x0000000700b57308 */ /* 0x0007e20000000800 */
[----:B-1----:R-:W-:Y:S01]  /*7200*/  FMNMX.FTZ R135, R135, R9, !PT ;  /* 0x0000000987877209 */ /* 0x002fe20007810000 */
[----:B------:R-:W-:Y:S01]  /*7210*/  @!P4 HADD2 R100, -R30.H0_H0, -RZ.H0_H0 ;  /* 0xa00000ff1e64c230 */ /* 0x000fe20000000900 */
[----:B------:R-:W-:-:S02]  /*7220*/  LOP3.LUT R5, R5, 0xffff, RZ, 0xc0, !PT ;  /* 0x0000ffff05057812 */ /* 0x000fc400078ec0ff */
[----:B------:R-:W-:Y:S02]  /*7230*/  PRMT R29, R30, 0x7632, R29 ;  /* 0x000076321e1d7816 */ /* 0x000fe4000000001d */
[----:B------:R-:W-:Y:S01]  /*7240*/  ISETP.GE.U32.AND P5, PT, R217, R5, PT ;  /* 0x00000005d900720c */ /* 0x000fe20003fa6070 */
[----:B--2---:R-:W1:Y:S01]  /*7250*/  SHFL.BFLY PT, R8, R132, 0x1, 0x1f ;  /* 0x0c201f0084087f89 */ /* 0x004e6200000e0000 */
[----:B-----5:R-:W-:Y:S01]  /*7260*/  F2FP.PACK_AB R35, R148, R150 ;  /* 0x000000969423723e */ /* 0x020fe200000000ff */
[----:B------:R-:W-:Y:S01]  /*7270*/  FFMA.FTZ R5, R75, R2, -R10 ;  /* 0x000000024b057223 */ /* 0x000fe2000001080a */
[----:B------:R-:W-:Y:S02]  /*7280*/  PRMT R126, R30, 0x5410, R29 ;  /* 0x000054101e7e7816 */ /* 0x000fe4000000001d */
[C---:B------:R-:W-:Y:S01]  /*7290*/  PRMT R34, R35.reuse, 0x7632, R34 ;  /* 0x0000763223227816 */ /* 0x040fe20000000022 */
[----:B------:R-:W-:Y:S01]  /*72a0*/  @!P2 HADD2 R98, -R35.H0_H0, -RZ.H0_H0 ;  /* 0xa00000ff2362a230 */ /* 0x000fe20000000900 */
[----:B------:R2:W4:Y:S01]  /*72b0*/  MUFU.EX2 R143, R5 ;  /* 0x00000005008f7308 */ /* 0x0005220000000800 */
[----:B---3--:R-:W-:Y:S01]  /*72c0*/  FMUL.FTZ R7, R2, R135 ;  /* 0x0000008702077220 */ /* 0x008fe20000410000 */
[----:B------:R-:W-:-:S02]  /*72d0*/  PRMT R124, R35, 0x5410, R34 ;  /* 0x00005410237c7816 */ /* 0x000fc40000000022 */
[----:B------:R-:W-:Y:S01]  /*72e0*/  @!P2 PRMT R35, R98, 0x5410, RZ ;  /* 0x000054106223a816 */ /* 0x000fe200000000ff */
[----:B------:R-:W-:Y:S01]  /*72f0*/  @!P5 HADD2 R99, -R34.H0_H0, -RZ.H0_H0 ;  /* 0xa00000ff2263d230 */ /* 0x000fe20000000900 */
[----:B------:R-:W-:-:S04]  /*7300*/  @!P4 PRMT R30, R100, 0x5410, RZ ;  /* 0x00005410641ec816 */ /* 0x000fc800000000ff */
[----:B------:R-:W-:Y:S02]  /*7310*/  @!P5 PRMT R34, R99, 0x5410, RZ ;  /* 0x000054106322d816 */ /* 0x000fe400000000ff */
[----:B------:R-:W-:Y:S02]  /*7320*/  FSETP.NEU.FTZ.AND P5, PT, R135, -INF , PT ;  /* 0xff8000008700780b */ /* 0x000fe40003fbd000 */
[----:B--2---:R-:W-:Y:S02]  /*7330*/  SHF.R.U32.HI R5, RZ, 0x8, R27 ;  /* 0x00000008ff057819 */ /* 0x004fe4000001161b */
[----:B-1----:R-:W-:Y:S02]  /*7340*/  FMNMX.FTZ R132, R132, R8, !PT ;  /* 0x0000000884847209 */ /* 0x002fe40007810000 */
[----:B------:R-:W-:Y:S02]  /*7350*/  LOP3.LUT R5, R5, 0xffff, RZ, 0xc0, !PT ;  /* 0x0000ffff05057812 */ /* 0x000fe400078ec0ff */
[----:B------:R-:W-:Y:S01]  /*7360*/  FSETP.NEU.FTZ.AND P2, PT, R132, -INF , PT ;  /* 0xff8000008400780b */ /* 0x000fe20003f5d000 */
[----:B------:R-:W-:Y:S01]  /*7370*/  FMUL.FTZ R6, R2, R132 ;  /* 0x0000008402067220 */ /* 0x000fe20000410000 */
[----:B------:R-:W-:-:S02]  /*7380*/  LOP3.LUT R8, R11, 0xff, RZ, 0xc0, !PT ;  /* 0x000000ff0b087812 */ /* 0x000fc400078ec0ff */
[----:B----4-:R-:W-:Y:S02]  /*7390*/  F2FP.PACK_AB R32, R181, R143 ;  /* 0x0000008fb520723e */ /* 0x010fe400000000ff */
[----:B------:R-:W-:Y:S02]  /*73a0*/  FSEL R6, R6, RZ, P2 ;  /* 0x000000ff06067208 */ /* 0x000fe40001000000 */
[----:B------:R-:W-:Y:S02]  /*73b0*/  ISETP.GE.U32.AND P2, PT, R217, R5, PT ;  /* 0x00000005d900720c */ /* 0x000fe40003f46070 */
[----:B------:R-:W-:Y:S01]  /*73c0*/  PRMT R31, R32, 0x7632, R31 ;  /* 0x00007632201f7816 */ /* 0x000fe2000000001f */
[-CC-:B------:R-:W-:Y:S02]  /*73d0*/  FFMA.FTZ R5, R63, R2.reuse, -R6.reuse ;  /* 0x000000023f057223 */ /* 0x180fe40000010806 */
[----:B------:R-:W-:Y:S01]  /*73e0*/  FFMA.FTZ R9, R52, R2, -R6 ;  /* 0x0000000234097223 */ /* 0x000fe20000010806 */
[----:B------:R-:W-:Y:S01]  /*73f0*/  PRMT R127, R32, 0x5410, R31 ;  /* 0x00005410207f7816 */ /* 0x000fe2000000001f */
[----:B------:R1:W-:Y:S01]  /*7400*/  MUFU.EX2 R119, R5 ;  /* 0x0000000500777308 */ /* 0x0003e20000000800 */
[----:B------:R-:W-:-:S05]  /*7410*/  @!P1 HADD2 R103, -R31.H0_H0, -RZ.H0_H0 ;  /* 0xa00000ff1f679230 */ /* 0x000fca0000000900 */
[----:B------:R-:W-:Y:S01]  /*7420*/  @!P2 HADD2 R101, -R29.H0_H0, -RZ.H0_H0 ;  /* 0xa00000ff1d65a230 */ /* 0x000fe20000000900 */
[----:B------:R-:W-:Y:S01]  /*7430*/  @!P1 PRMT R31, R103, 0x5410, RZ ;  /* 0x00005410671f9816 */ /* 0x000fe200000000ff */
[----:B------:R-:W2:Y:S03]  /*7440*/  MUFU.EX2 R118, R9 ;  /* 0x0000000900767308 */ /* 0x000ea60000000800 */
[----:B------:R-:W-:Y:S02]  /*7450*/  @!P2 PRMT R29, R101, 0x5410, RZ ;  /* 0x00005410651da816 */ /* 0x000fe400000000ff */
[----:B-1----:R-:W-:-:S04]  /*7460*/  LOP3.LUT R5, R47, 0xff, RZ, 0xc0, !PT ;  /* 0x000000ff2f057812 */ /* 0x002fc800078ec0ff */
[----:B------:R-:W-:Y:S02]  /*7470*/  ISETP.GE.U32.AND P4, PT, R217, R5, PT ;  /* 0x00000005d900720c */ /* 0x000fe40003f86070 */
[----:B------:R-:W-:Y:S02]  /*7480*/  FSEL R5, R7, RZ, P5 ;  /* 0x000000ff07057208 */ /* 0x000fe40002800000 */
[----:B------:R-:W-:Y:S02]  /*7490*/  LOP3.LUT R7, R11, 0xffff, RZ, 0xc0, !PT ;  /* 0x0000ffff0b077812 */ /* 0x000fe400078ec0ff */
[----:B------:R-:W-:Y:S01]  /*74a0*/  ISETP.GE.U32.AND P5, PT, R217, R8, PT ;  /* 0x00000008d900720c */ /* 0x000fe20003fa6070 */
[----:B------:R-:W-:Y:S01]  /*74b0*/  FFMA.FTZ R8, R57, R2, -R5 ;  /* 0x0000000239087223 */ /* 0x000fe20000010805 */
[----:B------:R-:W-:Y:S02]  /*74c0*/  SHF.R.U32.HI R7, RZ, 0x8, R7 ;  /* 0x00000008ff077819 */ /* 0x000fe40000011607 */
[----:B--2---:R-:W-:Y:S01]  /*74d0*/  F2FP.PACK_AB R14, R118, R119 ;  /* 0x00000077760e723e */ /* 0x004fe200000000ff */
[----:B------:R1:W-:Y:S01]  /*74e0*/  MUFU.EX2 R117, R8 ;  /* 0x0000000800757308 */ /* 0x0003e20000000800 */
[----:B------:R-:W-:Y:S01]  /*74f0*/  LOP3.LUT R7, R7, 0xffff, RZ, 0xc0, !PT ;  /* 0x0000ffff07077812 */ /* 0x000fe200078ec0ff */
[----:B------:R-:W-:Y:S01]  /*7500*/  @!P4 HADD2 R102, -R32.H0_H0, -RZ.H0_H0 ;  /* 0xa00000ff2066c230 */ /* 0x000fe20000000900 */
[----:B------:R-:W-:-:S02]  /*7510*/  PRMT R15, R14, 0x7632, R15 ;  /* 0x000076320e0f7816 */ /* 0x000fc4000000000f */
[----:B------:R-:W-:Y:S02]  /*7520*/  ISETP.GE.U32.AND P2, PT, R217, R7, PT ;  /* 0x00000007d900720c */ /* 0x000fe40003f46070 */
[--C-:B------:R-:W-:Y:S01]  /*7530*/  SHF.R.U32.HI R7, RZ, 0x10, R11.reuse ;  /* 0x00000010ff077819 */ /* 0x100fe2000001160b */
[----:B------:R-:W-:Y:S01]  /*7540*/  @!P5 HADD2 R104, -R14.H0_H0, -RZ.H0_H0 ;  /* 0xa00000ff0e68d230 */ /* 0x000fe20000000900 */
[----:B------:R-:W-:Y:S02]  /*7550*/  SHF.R.U32.HI R11, RZ, 0x18, R11 ;  /* 0x00000018ff0b7819 */ /* 0x000fe4000001160b */
[----:B------:R-:W-:Y:S02]  /*7560*/  LOP3.LUT R7, R7, 0xff, RZ, 0xc0, !PT ;  /* 0x000000ff07077812 */ /* 0x000fe400078ec0ff */
[----:B------:R-:W-:Y:S02]  /*7570*/  PRMT R63, R14, 0x5410, R15 ;  /* 0x000054100e3f7816 */ /* 0x000fe4000000000f */
[----:B------:R-:W-:Y:S01]  /*7580*/  ISETP.GE.U32.AND P1, PT, R217, R7, PT ;  /* 0x00000007d900720c */ /* 0x000fe20003f26070 */
[-CC-:B-1----:R-:W-:Y:S01]  /*7590*/  FFMA.FTZ R8, R56, R2.reuse, -R5.reuse ;  /* 0x0000000238087223 */ /* 0x182fe20000010805 */
[----:B------:R-:W-:Y:S01]  /*75a0*/  @!P5 PRMT R14, R104, 0x5410, RZ ;  /* 0x00005410680ed816 */ /* 0x000fe200000000ff */
[-C--:B------:R-:W-:Y:S01]  /*75b0*/  FFMA.FTZ R7, R59, R2.reuse, -R6 ;  /* 0x000000023b077223 */ /* 0x080fe20000010806 */
[----:B------:R-:W-:Y:S01]  /*75c0*/  @!P2 HADD2 R105, -R15.H0_H0, -RZ.H0_H0 ;  /* 0xa00000ff0f69a230 */ /* 0x000fe20000000900 */
[----:B------:R-:W1:Y:S01]  /*75d0*/  MUFU.EX2 R116, R8 ;  /* 0x0000000800747308 */ /* 0x000e620000000800 */
[----:B------:R-:W-:Y:S01]  /*75e0*/  ISETP.GE.U32.AND P5, PT, R217, R11, PT ;  /* 0x0000000bd900720c */ /* 0x000fe20003fa6070 */
[----:B------:R-:W-:Y:S01]  /*75f0*/  FFMA.FTZ R11, R65, R2, -R5 ;  /* 0x00000002410b7223 */ /* 0x000fe20000010805 */
[----:B------:R-:W-:Y:S01]  /*7600*/  @!P4 PRMT R32, R102, 0x5410, RZ ;  /* 0x000054106620c816 */ /* 0x000fe200000000ff */
[----:B------:R-:W-:Y:S01]  /*7610*/  ST.E.U16 [R12.64], R14 ;  /* 0x0000000e0c007985 */ /* 0x000fe2000c101504 */
[----:B------:R-:W-:-:S02]  /*7620*/  @!P2 PRMT R15, R105, 0x5410, RZ ;  /* 0x00005410690fa816 */ /* 0x000fc400000000ff */
[C---:B------:R-:W-:Y:S01]  /*7630*/  ISETP.GE.U32.AND P2, PT, R217.reuse, R61, PT ;  /* 0x0000003dd900720c */ /* 0x040fe20003f46070 */
[----:B------:R2:W-:Y:S01]  /*7640*/  MUFU.EX2 R109, R7 ;  /* 0x00000007006d7308 */ /* 0x0005e20000000800 */
[----:B------:R-:W-:Y:S01]  /*7650*/  ISETP.GE.U32.AND P4, PT, R217, R53, PT ;  /* 0x00000035d900720c */ /* 0x000fe20003f86070 */
[----:B------:R3:W-:Y:S01]  /*7660*/  ST.E.U16 [R12.64+0x2], R15 ;  /* 0x0000020f0c007985 */ /* 0x0007e2000c101504 */
[----:B-1----:R-:W-:-:S05]  /*7670*/  F2FP.PACK_AB R28, R116, R117 ;  /* 0x00000075741c723e */ /* 0x002fca00000000ff */
[----:B------:R1:W-:Y:S01]  /*7680*/  MUFU.EX2 R141, R11 ;  /* 0x0000000b008d7308 */ /* 0x0003e20000000800 */
[----:B------:R-:W-:Y:S01]  /*7690*/  IMAD.WIDE.U32 R8, R66, -0x326172a9, RZ ;  /* 0xcd9e8d5742087825 */ /* 0x000fe200078e00ff */
[----:B------:R-:W-:Y:S01]  /*76a0*/  PRMT R27, R28, 0x7632, R27 ;  /* 0x000076321c1b7816 */ /* 0x000fe2000000001b */
[----:B------:R-:W-:-:S03]  /*76b0*/  @!P1 HADD2 R106, -R28.H0_H0, -RZ.H0_H0 ;  /* 0xa00000ff1c6a9230 */ /* 0x000fc60000000900 */
[----:B------:R-:W-:Y:S01]  /*76c0*/  LOP3.LUT R33, R9, R128, R46, 0x96, !PT ;  /* 0x0000008009217212 */ /* 0x000fe200078e962e */
[-CC-:B--2---:R-:W-:Y:S01]  /*76d0*/  FFMA.FTZ R7, R54, R2.reuse, -R6.reuse ;  /* 0x0000000236077223 */ /* 0x184fe20000010806 */
[----:B------:R-:W-:Y:S01]  /*76e0*/  PRMT R61, R28, 0x5410, R27 ;  /* 0x000054101c3d7816 */ /* 0x000fe2000000001b */
[----:B------:R-:W-:Y:S01]  /*76f0*/  @!P5 HADD2 R107, -R27.H0_H0, -RZ.H0_H0 ;  /* 0xa00000ff1b6bd230 */ /* 0x000fe20000000900 */
[----:B------:R-:W-:Y:S01]  /*7700*/  @!P1 PRMT R28, R106, 0x5410, RZ ;  /* 0x000054106a1c9816 */ /* 0x000fe200000000ff */
[----:B------:R2:W4:Y:S01]  /*7710*/  MUFU.EX2 R142, R7 ;  /* 0x00000007008e7308 */ /* 0x0005220000000800 */
[C---:B------:R-:W-:Y:S01]  /*7720*/  LOP3.LUT R46, R8.reuse, 0xffff, RZ, 0xc0, !PT ;  /* 0x0000ffff082e7812 */ /* 0x040fe200078ec0ff */
[----:B------:R-:W-:Y:S01]  /*7730*/  FFMA.FTZ R9, R17, R2, -R6 ;  /* 0x0000000211097223 */ /* 0x000fe20000010806 */
[----:B------:R-:W-:Y:S01]  /*7740*/  LOP3.LUT R52, R8, 0xff, RZ, 0xc0, !PT ;  /* 0x000000ff08347812 */ /* 0x000fe200078ec0ff */
[----:B------:R-:W-:Y:S01]  /*7750*/  IMAD.WIDE R16, R16, 0x2, R12 ;  /* 0x0000000210107825 */ /* 0x000fe200078e020c */
[----:B------:R-:W-:-:S02]  /*7760*/  SHF.R.U32.HI R53, RZ, 0x10, R8 ;  /* 0x00000010ff357819 */ /* 0x000fc40000011608 */
[----:B------:R-:W-:Y:S01]  /*7770*/  SHF.R.U32.HI R54, RZ, 0x18, R8 ;  /* 0x00000018ff367819 */ /* 0x000fe20000011608 */
[-C--:B-1----:R-:W-:Y:S01]  /*7780*/  FFMA.FTZ R11, R58, R2.reuse, -R5 ;  /* 0x000000023a0b7223 */ /* 0x082fe20000010805 */
[----:B------:R-:W-:Y:S01]  /*7790*/  @!P5 PRMT R27, R107, 0x5410, RZ ;  /* 0x000054106b1bd816 */ /* 0x000fe200000000ff */
[----:B------:R-:W-:Y:S02]  /*77a0*/  FFMA.FTZ R8, R55, R2, -R6 ;  /* 0x0000000237087223 */ /* 0x000fe40000010806 */
[----:B------:R-:W1:Y:S01]  /*77b0*/  MUFU.EX2 R140, R11 ;  /* 0x0000000b008c7308 */ /* 0x000e620000000800 */
[----:B--2---:R-:W-:Y:S02]  /*77c0*/  SHF.R.U32.HI R7, RZ, 0x8, R64 ;  /* 0x00000008ff077819 */ /* 0x004fe40000011640 */
[----:B----4-:R-:W-:Y:S02]  /*77d0*/  F2FP.PACK_AB R24, R142, R109 ;  /* 0x0000006d8e18723e */ /* 0x010fe400000000ff */
[----:B------:R-:W-:-:S03]  /*77e0*/  LOP3.LUT R7, R7, 0xffff, RZ, 0xc0, !PT ;  /* 0x0000ffff07077812 */ /* 0x000fc600078ec0ff */
[----:B------:R2:W-:Y:S01]  /*77f0*/  MUFU.EX2 R110, R8 ;  /* 0x00000008006e7308 */ /* 0x0005e20000000800 */
[----:B------:R-:W-:Y:S01]  /*7800*/  PRMT R23, R24, 0x7632, R23 ;  /* 0x0000763218177816 */ /* 0x000fe20000000017 */
[----:B------:R-:W-:Y:S01]  /*7810*/  @!P0 HADD2 R108, -R24.H0_H0, -RZ.H0_H0 ;  /* 0xa00000ff186c8230 */ /* 0x000fe20000000900 */
[----:B------:R-:W-:Y:S01]  /*7820*/  ISETP.GE.U32.AND P1, PT, R217, R7, PT ;  /* 0x00000007d900720c */ /* 0x000fe20003f26070 */
[-CC-:B------:R-:W-:Y:S01]  /*7830*/  FFMA.FTZ R7, R60, R2.reuse, -R6.reuse ;  /* 0x000000023c077223 */ /* 0x180fe20000010806 */
[----:B------:R-:W-:Y:S01]  /*7840*/  PRMT R57, R24, 0x5410, R23 ;  /* 0x0000541018397816 */ /* 0x000fe20000000017 */
[----:B------:R-:W-:Y:S01]  /*7850*/  FFMA.FTZ R6, R18, R2, -R6 ;  /* 0x0000000212067223 */ /* 0x000fe20000010806 */
[----:B------:R-:W-:Y:S01]  /*7860*/  @!P0 PRMT R24, R108, 0x5410, RZ ;  /* 0x000054106c188816 */ /* 0x000fe200000000ff */
[----:B------:R4:W5:Y:S01]  /*7870*/  MUFU.EX2 R111, R7 ;  /* 0x00000007006f7308 */ /* 0x0009620000000800 */
[----:B-1----:R-:W-:Y:S01]  /*7880*/  F2FP.PACK_AB R26, R140, R141 ;  /* 0x0000008d8c1a723e */ /* 0x002fe200000000ff */
[----:B------:R-:W-:-:S03]  /*7890*/  IMAD.SHL.U32 R18, R147, 0x8, RZ ;  /* 0x0000000893127824 */ /* 0x000fc600078e00ff */
[C---:B------:R-:W-:Y:S02]  /*78a0*/  PRMT R25, R26.reuse, 0x7632, R25 ;  /* 0x000076321a197816 */ /* 0x040fe40000000019 */
[----:B--2---:R-:W-:Y:S01]  /*78b0*/  LOP3.LUT R8, R39, 0xffff, RZ, 0xc0, !PT ;  /* 0x0000ffff27087812 */ /* 0x004fe200078ec0ff */
[----:B------:R-:W-:Y:S01]  /*78c0*/  @!P1 HADD2 R112, -R23.H0_H0, -RZ.H0_H0 ;  /* 0xa00000ff17709230 */ /* 0x000fe20000000900 */
[----:B------:R-:W-:Y:S01]  /*78d0*/  PRMT R56, R26, 0x5410, R25 ;  /* 0x000054101a387816 */ /* 0x000fe20000000019 */
[----:B------:R-:W-:Y:S01]  /*78e0*/  @!P4 HADD2 R114, -R25.H0_H0, -RZ.H0_H0 ;  /* 0xa00000ff1972c230 */ /* 0x000fe20000000900 */
[----:B------:R-:W-:Y:S01]  /*78f0*/  SHF.R.U32.HI R8, RZ, 0x8, R8 ;  /* 0x00000008ff087819 */ /* 0x000fe20000011608 */
[----:B------:R1:W-:Y:S01]  /*7900*/  MUFU.EX2 R95, R6 ;  /* 0x00000006005f7308 */ /* 0x0003e20000000800 */
[----:B------:R-:W-:Y:S02]  /*7910*/  @!P1 PRMT R23, R112, 0x5410, RZ ;  /* 0x0000541070179816 */ /* 0x000fe400000000ff */
[----:B----4-:R-:W-:-:S02]  /*7920*/  LOP3.LUT R7, R67, 0xff, RZ, 0xc0, !PT ;  /* 0x000000ff43077812 */ /* 0x010fc400078ec0ff */
[----:B-----5:R-:W-:Y:S02]  /*7930*/  F2FP.PACK_AB R22, R110, R111 ;  /* 0x0000006f6e16723e */ /* 0x020fe400000000ff */
[----:B------:R-:W-:Y:S01]  /*7940*/  ISETP.GE.U32.AND P5, PT, R217, R7, PT ;  /* 0x00000007d900720c */ /* 0x000fe20003fa6070 */
[----:B------:R-:W-:Y:S01]  /*7950*/  MUFU.EX2 R108, R9 ;  /* 0x00000009006c7308 */ /* 0x000fe20000000800 */
[----:B------:R-:W-:Y:S02]  /*7960*/  LOP3.LUT R7, R39, 0xff, RZ, 0xc0, !PT ;  /* 0x000000ff27077812 */ /* 0x000fe400078ec0ff */
[----:B------:R-:W-:Y:S02]  /*7970*/  PRMT R21, R22, 0x7632, R21 ;  /* 0x0000763216157816 */ /* 0x000fe40000000015 */
[----:B------:R-:W-:Y:S02]  /*7980*/  ISETP.GE.U32.AND P0, PT, R217, R7, PT ;  /* 0x00000007d900720c */ /* 0x000fe40003f06070 */
[----:B------:R-:W-:-:S02]  /*7990*/  SHF.R.U32.HI R7, RZ, 0x18, R39 ;  /* 0x00000018ff077819 */ /* 0x000fc40000011627 */
[----:B------:R-:W-:Y:S02]  /*79a0*/  @!P4 PRMT R25, R114, 0x5410, RZ ;  /* 0x000054107219c816 */ /* 0x000fe400000000ff */
[----:B------:R-:W-:Y:S01]  /*79b0*/  ISETP.GE.U32.AND P1, PT, R217, R7, PT ;  /* 0x00000007d900720c */ /* 0x000fe20003f26070 */
[----:B------:R-:W-:Y:S01]  /*79c0*/  @!P5 HADD2 R113, -R26.H0_H0, -RZ.H0_H0 ;  /* 0xa00000ff1a71d230 */ /* 0x000fe20000000900 */
[----:B------:R-:W-:Y:S01]  /*79d0*/  LOP3.LUT R7, R8, 0xffff, RZ, 0xc0, !PT ;  /* 0x0000ffff08077812 */ /* 0x000fe200078ec0ff */
[----:B------:R-:W-:Y:S01]  /*79e0*/  FFMA.FTZ R8, R62, R2, -R5 ;  /* 0x000000023e087223 */ /* 0x000fe20000010805 */
[----:B------:R-:W-:Y:S02]  /*79f0*/  PRMT R128, R22, 0x5410, R21 ;  /* 0x0000541016807816 */ /* 0x000fe40000000015 */
[----:B------:R-:W-:Y:S01]  /*7a00*/  @!P5 PRMT R26, R113, 0x5410, RZ ;  /* 0x00005410711ad816 */ /* 0x000fe200000000ff */
[----:B------:R-:W-:Y:S01]  /*7a10*/  @!P0 HADD2 R115, -R22.H0_H0, -RZ.H0_H0 ;  /* 0xa00000ff16738230 */ /* 0x000fe20000000900 */
[----:B------:R-:W-:Y:S01]  /*7a20*/  ISETP.GE.U32.AND P5, PT, R217, R7, PT ;  /* 0x00000007d900720c */ /* 0x000fe20003fa6070 */
[----:B------:R2:W-:Y:S01]  /*7a30*/  MUFU.EX2 R94, R8 ;  /* 0x00000008005e7308 */ /* 0x0005e20000000800 */
[----:B------:R-:W-:-:S02]  /*7a40*/  LOP3.LUT R7, R71, 0xff, RZ, 0xc0, !PT ;  /* 0x000000ff47077812 */ /* 0x000fc400078ec0ff */
[----:B------:R-:W-:Y:S02]  /*7a50*/  @!P0 PRMT R22, R115, 0x5410, RZ ;  /* 0x0000541073168816 */ /* 0x000fe400000000ff */
[C---:B------:R-:W-:Y:S02]  /*7a60*/  ISETP.GE.U32.AND P4, PT, R217.reuse, R7, PT ;  /* 0x00000007d900720c */ /* 0x040fe40003f86070 */
[----:B------:R-:W-:Y:S02]  /*7a70*/  SHF.R.U32.HI R7, RZ, 0x18, R41 ;  /* 0x00000018ff077819 */ /* 0x000fe40000011629 */
[----:B-1----:R-:W-:Y:S02]  /*7a80*/  SHF.R.U32.HI R6, RZ, 0x10, R39 ;  /* 0x00000010ff067819 */ /* 0x002fe40000011627 */
[----:B------:R-:W-:Y:S01]  /*7a90*/  ISETP.GE.U32.AND P0, PT, R217, R7, PT ;  /* 0x00000007d900720c */ /* 0x000fe20003f06070 */
[----:B------:R-:W-:Y:S01]  /*7aa0*/  @!P5 HADD2 R122, -R21.H0_H0, -RZ.H0_H0 ;  /* 0xa00000ff157ad230 */ /* 0x000fe20000000900 */
[----:B------:R-:W-:-:S02]  /*7ab0*/  LOP3.LUT R7, R90, 0xff, RZ, 0xc0, !PT ;  /* 0x000000ff5a077812 */ /* 0x000fc400078ec0ff */
[----:B------:R-:W-:Y:S01]  /*7ac0*/  LOP3.LUT R6, R6, 0xff, RZ, 0xc0, !PT ;  /* 0x000000ff06067812 */ /* 0x000fe200078ec0ff */
[-C--:B--2---:R-:W-:Y:S01]  /*7ad0*/  FFMA.FTZ R8, R45, R2.reuse, -R5 ;  /* 0x000000022d087223 */ /* 0x084fe20000010805 */
[----:B------:R-:W-:Y:S01]  /*7ae0*/  PRMT R47, R7, 0x5410, R91 ;  /* 0x00005410072f7816 */ /* 0x000fe2000000005b */
[--C-:B------:R-:W-:Y:S01]  /*7af0*/  FFMA.FTZ R7, R20, R2, -R5.reuse ;  /* 0x0000000214077223 */ /* 0x100fe20000010805 */
[----:B------:R-:W-:Y:S01]  /*7b00*/  @!P5 PRMT R21, R122, 0x5410, RZ ;  /* 0x000054107a15d816 */ /* 0x000fe200000000ff */
[----:B------:R1:W2:Y:S01]  /*7b10*/  MUFU.EX2 R93, R8 ;  /* 0x00000008005d7308 */ /* 0x0002a20000000800 */
[----:B------:R-:W-:Y:S01]  /*7b20*/  ISETP.GE.U32.AND P5, PT, R217, R6, PT ;  /* 0x00000006d900720c */ /* 0x000fe20003fa6070 */
[----:B------:R-:W-:Y:S01]  /*7b30*/  FFMA.FTZ R6, R19, R2, -R5 ;  /* 0x0000000213067223 */ /* 0x000fe20000010805 */
[----:B------:R-:W-:Y:S01]  /*7b40*/  SHF.R.U32.HI R5, RZ, 0x8, R70 ;  /* 0x00000008ff057819 */ /* 0x000fe20000011646 */
[----:B------:R-:W-:-:S03]  /*7b50*/  IMAD.WIDE R18, R18, 0x2, R12 ;  /* 0x0000000212127825 */ /* 0x000fc600078e020c */
[----:B------:R-:W-:Y:S02]  /*7b60*/  PRMT R60, R74, 0x5410, R5 ;  /* 0x000054104a3c7816 */ /* 0x000fe40000000005 */
[----:B------:R-:W-:Y:S01]  /*7b70*/  LOP3.LUT R5, R78, 0xff, RZ, 0xc0, !PT ;  /* 0x000000ff4e057812 */ /* 0x000fe200078ec0ff */
[----:B------:R-:W-:Y:S03]  /*7b80*/  ST.E.U16 [R18.64], R28 ;  /* 0x0000001c12007985 */ /* 0x000fe6000c101504 */
[----:B------:R-:W-:Y:S01]  /*7b90*/  PRMT R59, R5, 0x5410, R81 ;  /* 0x00005410053b7816 */ /* 0x000fe20000000051 */
[----:B------:R-:W-:Y:S01]  /*7ba0*/  ST.E.U16 [R18.64+0x2], R27 ;  /* 0x0000021b12007985 */ /* 0x000fe2000c101504 */
[----:B-1----:R-:W-:Y:S02]  /*7bb0*/  SHF.R.U32.HI R8, RZ, 0x8, R89 ;  /* 0x00000008ff087819 */ /* 0x002fe40000011659 */
[----:B--2---:R-:W-:Y:S01]  /*7bc0*/  F2FP.PACK_AB R20, R93, R94 ;  /* 0x0000005e5d14723e */ /* 0x004fe200000000ff */
[----:B------:R-:W-:Y:S01]  /*7bd0*/  ST.E.U16 [R16.64], R51 ;  /* 0x0000003310007985 */ /* 0x000fe2000c101504 */
[----:B------:R-:W-:-:S02]  /*7be0*/  PRMT R45, R92, 0x5410, R8 ;  /* 0x000054105c2d7816 */ /* 0x000fc40000000008 */
[----:B------:R1:W-:Y:S01]  /*7bf0*/  MUFU.EX2 R92, R7 ;  /* 0x00000007005c7308 */ /* 0x0003e20000000800 */
[----:B------:R-:W-:Y:S01]  /*7c00*/  SHF.R.U32.HI R8, RZ, 0x8, R72 ;  /* 0x00000008ff087819 */ /* 0x000fe20000011648 */
[----:B------:R-:W-:Y:S01]  /*7c10*/  @!P5 HADD2 R123, -R20.H0_H0, -RZ.H0_H0 ;  /* 0xa00000ff147bd230 */ /* 0x000fe20000000900 */
[C---:B------:R-:W-:Y:S01]  /*7c20*/  PRMT R11, R20.reuse, 0x7632, R11 ;  /* 0x00007632140b7816 */ /* 0x040fe2000000000b */
[----:B------:R-:W-:Y:S01]  /*7c30*/  ST.E.U16 [R16.64+0x2], R50 ;  /* 0x0000023210007985 */ /* 0x000fe2000c101504 */
[----:B------:R-:W-:Y:S02]  /*7c40*/  PRMT R55, R77, 0x5410, R8 ;  /* 0x000054104d377816 */ /* 0x000fe40000000008 */
[----:B------:R-:W-:Y:S01]  /*7c50*/  PRMT R129, R20, 0x5410, R11 ;  /* 0x0000541014817816 */ /* 0x000fe2000000000b */
[----:B------:R2:W4:Y:S01]  /*7c60*/  MUFU.EX2 R77, R6 ;  /* 0x00000006004d7308 */ /* 0x0005220000000800 */
[----:B------:R-:W-:Y:S01]  /*7c70*/  @!P5 PRMT R20, R123, 0x5410, RZ ;  /* 0x000054107b14d816 */ /* 0x000fe200000000ff */
[----:B------:R-:W-:-:S05]  /*7c80*/  @!P1 HADD2 R125, -R11.H0_H0, -RZ.H0_H0 ;  /* 0xa00000ff0b7d9230 */ /* 0x000fca0000000900 */
[----:B------:R-:W-:Y:S02]  /*7c90*/  @!P1 PRMT R11, R125, 0x5410, RZ ;  /* 0x000054107d0b9816 */ /* 0x000fe400000000ff */
[----:B-1----:R-:W-:-:S04]  /*7ca0*/  LOP3.LUT R7, R73, 0xff, RZ, 0xc0, !PT ;  /* 0x000000ff49077812 */ /* 0x002fc800078ec0ff */
[----:B------:R-:W-:Y:S01]  /*7cb0*/  PRMT R58, R7, 0x5410, R79 ;  /* 0x00005410073a7816 */ /* 0x000fe2000000004f */
[-CC-:B------:R-:W-:Y:S02]  /*7cc0*/  FFMA.FTZ R7, R87, R2.reuse, -R10.reuse ;  /* 0x0000000257077223 */ /* 0x180fe4000001080a */
[----:B------:R-:W-:Y:S01]  /*7cd0*/  FFMA.FTZ R2, R88, R2, -R10 ;  /* 0x0000000258027223 */ /* 0x000fe2000001080a */
[----:B--2---:R-:W-:Y:S01]  /*7ce0*/  SHF.R.U32.HI R6, RZ, 0x8, R86 ;  /* 0x00000008ff067819 */ /* 0x004fe20000011656 */
[----:B------:R1:W-:Y:S01]  /*7cf0*/  MUFU.EX2 R76, R7 ;  /* 0x00000007004c7308 */ /* 0x0003e20000000800 */
[----:B------:R-:W-:Y:S01]  /*7d00*/  IMAD R10, R147, 0x48, RZ ;  /* 0x00000048930a7824 */ /* 0x000fe200078e02ff */
[----:B----4-:R-:W-:Y:S02]  /*7d10*/  F2FP.PACK_AB R9, R77, R92 ;  /* 0x0000005c4d09723e */ /* 0x010fe400000000ff */
[----:B------:R-:W-:Y:S01]  /*7d20*/  LOP3.LUT R5, R6, 0xffff, RZ, 0xc0, !PT ;  /* 0x0000ffff06057812 */ /* 0x000fe200078ec0ff */
[----:B---3--:R-:W-:Y:S01]  /*7d30*/  IMAD.WIDE R14, R10, 0x2, R12 ;  /* 0x000000020a0e7825 */ /* 0x008fe200078e020c */
[----:B------:R-:W-:Y:S01]  /*7d40*/  LOP3.LUT R6, R43, 0xff, RZ, 0xc0, !PT ;  /* 0x000000ff2b067812 */ /* 0x000fe200078ec0ff */
[----:B------:R-:W-:Y:S01]  /*7d50*/  @!P4 HADD2 R139, -R9.H0_H0, -RZ.H0_H0 ;  /* 0xa00000ff098bc230 */ /* 0x000fe20000000900 */
[----:B------:R2:W3:Y:S01]  /*7d60*/  MUFU.EX2 R62, R2 ;  /* 0x00000002003e7308 */ /* 0x0004e20000000800 */
[----:B------:R-:W-:Y:S01]  /*7d70*/  ISETP.GE.U32.AND P5, PT, R217, R5, PT ;  /* 0x00000005d900720c */ /* 0x000fe20003fa6070 */
[----:B------:R-:W-:Y:S01]  /*7d80*/  ST.E.U16 [R14.64], R49 ;  /* 0x000000310e007985 */ /* 0x000fe2000c101504 */
[----:B------:R-:W-:-:S02]  /*7d90*/  SHF.R.U32.HI R5, RZ, 0x10, R41 ;  /* 0x00000010ff057819 */ /* 0x000fc40000011629 */
[----:B------:R-:W-:Y:S01]  /*7da0*/  PRMT R8, R9, 0x7632, R8 ;  /* 0x0000763209087816 */ /* 0x000fe20000000008 */
[----:B------:R-:W-:Y:S01]  /*7db0*/  ST.E.U16 [R14.64+0x2], R48 ;  /* 0x000002300e007985 */ /* 0x000fe2000c101504 */
[----:B------:R-:W-:Y:S02]  /*7dc0*/  LOP3.LUT R5, R5, 0xff, RZ, 0xc0, !PT ;  /* 0x000000ff05057812 */ /* 0x000fe400078ec0ff */
[----:B-1----:R-:W-:Y:S01]  /*7dd0*/  F2FP.PACK_AB R7, R95, R108 ;  /* 0x0000006c5f07723e */ /* 0x002fe200000000ff */
[----:B------:R-:W-:Y:S01]  /*7de0*/  ST.E.U16 [R12.64+0x10], R24 ;  /* 0x000010180c007985 */ /* 0x000fe2000c101504 */
[----:B------:R-:W-:Y:S01]  /*7df0*/  ISETP.GE.U32.AND P1, PT, R217, R5, PT ;  /* 0x00000005d900720c */ /* 0x000fe20003f26070 */
[----:B------:R-:W-:Y:S01]  /*7e00*/  @!P2 HADD2 R138, -R8.H0_H0, -RZ.H0_H0 ;  /* 0xa00000ff088aa230 */ /* 0x000fe20000000900 */
[----:B------:R-:W-:Y:S01]  /*7e10*/  LOP3.LUT R10, R33, 0xff, RZ, 0xc0, !PT ;  /* 0x000000ff210a7812 */ /* 0x000fe200078ec0ff */
[----:B------:R-:W-:Y:S01]  /*7e20*/  ST.E.U16 [R12.64+0x12], R23 ;  /* 0x000012170c007985 */ /* 0x000fe2000c101504 */
[----:B------:R-:W-:Y:S01]  /*7e30*/  @!P6 HADD2 R131, -R7.H0_H0, -RZ.H0_H0 ;  /* 0xa00000ff0783e230 */ /* 0x000fe20000000900 */
[----:B--2---:R-:W-:-:S02]  /*7e40*/  LOP3.LUT R2, R43, 0xffff, RZ, 0xc0, !PT ;  /* 0x0000ffff2b027812 */ /* 0x004fc400078ec0ff */
[----:B---3--:R-:W-:Y:S01]  /*7e50*/  F2FP.PACK_AB R5, R62, R76 ;  /* 0x0000004c3e05723e */ /* 0x008fe200000000ff */
[----:B------:R-:W-:Y:S01]  /*7e60*/  ST.E.U16 [R18.64+0x10], R26 ;  /* 0x0000101a12007985 */ /* 0x000fe2000c101504 */
[----:B------:R-:W-:-:S03]  /*7e70*/  SHF.R.U32.HI R2, RZ, 0x8, R2 ;  /* 0x00000008ff027819 */ /* 0x000fc60000011602 */
[----:B------:R-:W-:Y:S01]  /*7e80*/  ST.E.U16 [R18.64+0x12], R25 ;  /* 0x0000121912007985 */ /* 0x000fe2000c101504 */
[--C-:B------:R-:W-:Y:S01]  /*7e90*/  PRMT R39, R6, 0x5410, R2.reuse ;  /* 0x0000541006277816 */ /* 0x100fe20000000002 */
[----:B------:R-:W-:Y:S01]  /*7ea0*/  @!P1 HADD2 R137, -R5.H0_H0, -RZ.H0_H0 ;  /* 0xa00000ff05899230 */ /* 0x000fe20000000900 */
[----:B------:R-:W-:Y:S01]  /*7eb0*/  PRMT R2, R5, 0x7632, R2 ;  /* 0x0000763205027816 */ /* 0x000fe20000000002 */
[----:B------:R-:W-:Y:S01]  /*7ec0*/  ST.E.U16 [R16.64+0x10], R40 ;  /* 0x0000102810007985 */ /* 0x000fe2000c101504 */
[----:B------:R-:W-:Y:S02]  /*7ed0*/  PRMT R6, R7, 0x7632, R6 ;  /* 0x0000763207067816 */ /* 0x000fe40000000006 */
[----:B------:R-:W-:Y:S01]  /*7ee0*/  PRMT R125, R5, 0x5410, R2 ;  /* 0x00005410057d7816 */ /* 0x000fe20000000002 */
[----:B------:R-:W-:Y:S01]  /*7ef0*/  @!P0 HADD2 R144, -R2.H0_H0, -RZ.H0_H0 ;  /* 0xa00000ff02908230 */ /* 0x000fe20000000900 */
[----:B------:R-:W-:Y:S01]  /*7f00*/  ST.E.U16 [R16.64+0x12], R38 ;  /* 0x0000122610007985 */ /* 0x000fe2000c101504 */
[----:B------:R-:W-:Y:S01]  /*7f10*/  @!P5 HADD2 R136, -R6.H0_H0, -RZ.H0_H0 ;  /* 0xa00000ff0688d230 */ /* 0x000fe20000000900 */
[----:B------:R-:W-:-:S02]  /*7f20*/  PRMT R130, R7, 0x5410, R6 ;  /* 0x0000541007827816 */ /* 0x000fc40000000006 */
[----:B------:R-:W-:Y:S01]  /*7f30*/  @!P0 PRMT R2, R144, 0x5410, RZ ;  /* 0x0000541090028816 */ /* 0x000fe200000000ff */
[----:B------:R-:W-:Y:S01]  /*7f40*/  ST.E.U16 [R14.64+0x10], R37 ;  /* 0x000010250e007985 */ /* 0x000fe2000c101504 */
[----:B------:R-:W-:Y:S02]  /*7f50*/  @!P1 PRMT R5, R137, 0x5410, RZ ;  /* 0x0000541089059816 */ /* 0x000fe400000000ff */
[----:B------:R-:W-:Y:S01]  /*7f60*/  @!P6 PRMT R7, R131, 0x5410, RZ ;  /* 0x000054108307e816 */ /* 0x000fe200000000ff */
[----:B------:R-:W-:Y:S01]  /*7f70*/  ST.E.U16 [R14.64+0x12], R36 ;  /* 0x000012240e007985 */ /* 0x000fe2000c101504 */
[----:B------:R-:W-:Y:S02]  /*7f80*/  @!P5 PRMT R6, R136, 0x5410, RZ ;  /* 0x000054108806d816 */ /* 0x000fe400000000ff */
[----:B------:R-:W-:Y:S01]  /*7f90*/  PRMT R131, R9, 0x5410, R8 ;  /* 0x0000541009837816 */ /* 0x000fe20000000008 */
[----:B------:R-:W-:Y:S01]  /*7fa0*/  ST.E.U16 [R12.64+0x20], R22 ;  /* 0x000020160c007985 */ /* 0x000fe2000c101504 */
[----:B------:R-:W-:-:S02]  /*7fb0*/  @!P4 PRMT R9, R139, 0x5410, RZ ;  /* 0x000054108b09c816 */ /* 0x000fc400000000ff */
[----:B------:R-:W-:Y:S01]  /*7fc0*/  @!P2 PRMT R8, R138, 0x5410, RZ ;  /* 0x000054108a08a816 */ /* 0x000fe200000000ff */
[----:B------:R-:W-:Y:S01]  /*7fd0*/  ST.E.U16 [R12.64+0x22], R21 ;  /* 0x000022150c007985 */ /* 0x000fe2000c101504 */
[----:B------:R-:W-:-:S03]  /*7fe0*/  IADD3 R218, P0, R12, -0x40, RZ ;  /* 0xffffffc00cda7810 */ /* 0x000fc60007f1e0ff */
[----:B------:R-:W-:Y:S01]  /*7ff0*/  ST.E.U16 [R18.64+0x20], R20 ;  /* 0x0000201412007985 */ /* 0x000fe2000c101504 */
[----:B------:R-:W-:-:S03]  /*8000*/  IADD3.X R219, R13, -0x1, RZ, P0, !PT ;  /* 0xffffffff0ddb7810 */ /* 0x000fc600007fe4ff */
[----:B------:R-:W-:Y:S04]  /*8010*/  ST.E.U16 [R18.64+0x22], R11 ;  /* 0x0000220b12007985 */ /* 0x000fe8000c101504 */
[----:B------:R-:W-:Y:S04]  /*8020*/  ST.E.U16 [R16.64+0x20], R35 ;  /* 0x0000202310007985 */ /* 0x000fe8000c101504 */
[----:B------:R-:W-:Y:S04]  /*8030*/  ST.E.U16 [R16.64+0x22], R34 ;  /* 0x0000222210007985 */ /* 0x000fe8000c101504 */
[----:B------:R1:W-:Y:S04]  /*8040*/  ST.E.U16 [R14.64+0x22], R2 ;  /* 0x000022020e007985 */ /* 0x0003e8000c101504 */
[----:B------:R2:W-:Y:S04]  /*8050*/  ST.E.U16 [R14.64+0x20], R5 ;  /* 0x000020050e007985 */ /* 0x0005e8000c101504 */
[----:B------:R3:W-:Y:S04]  /*8060*/  ST.E.U16 [R12.64+0x30], R7 ;  /* 0x000030070c007985 */ /* 0x0007e8000c101504 */
[----:B------:R4:W-:Y:S04]  /*8070*/  ST.E.U16 [R12.64+0x32], R6 ;  /* 0x000032060c007985 */ /* 0x0009e8000c101504 */
[----:B------:R5:W-:Y:S04]  /*8080*/  ST.E.U16 [R18.64+0x30], R9 ;  /* 0x0000300912007985 */ /* 0x000be8000c101504 */
[----:B------:R5:W-:Y:S04]  /*8090*/  ST.E.U16 [R18.64+0x32], R8 ;  /* 0x0000320812007985 */ /* 0x000be8000c101504 */
[----:B------:R-:W-:Y:S01]  /*80a0*/  ST.E.U16 [R16.64+0x30], R30 ;  /* 0x0000301e10007985 */ /* 0x000fe2000c101504 */
[----:B-1----:R-:W-:-:S03]  /*80b0*/  SHF.R.U32.HI R2, RZ, 0x10, R42 ;  /* 0x00000010ff027819 */ /* 0x002fc6000001162a */
[----:B------:R-:W-:Y:S01]  /*80c0*/  ST.E.U16 [R16.64+0x32], R29 ;  /* 0x0000321d10007985 */ /* 0x000fe2000c101504 */
[----:B------:R-:W-:-:S03]  /*80d0*/  LOP3.LUT R2, R2, 0xff, RZ, 0xc0, !PT ;  /* 0x000000ff02027812 */ /* 0x000fc600078ec0ff */
[----:B------:R-:W-:Y:S01]  /*80e0*/  ST.E.U16 [R14.64+0x30], R32 ;  /* 0x000030200e007985 */ /* 0x000fe2000c101504 */
[----:B--2---:R-:W-:Y:S02]  /*80f0*/  SHF.R.U32.HI R5, RZ, 0x10, R43 ;  /* 0x00000010ff057819 */ /* 0x004fe4000001162b */
[----:B---3--:R-:W-:Y:S01]  /*8100*/  SHF.R.U32.HI R7, RZ, 0x18, R42 ;  /* 0x00000018ff077819 */ /* 0x008fe2000001162a */
[----:B------:R-:W-:Y:S03]  /*8110*/  ST.E.U16 [R14.64+0x32], R31 ;  /* 0x0000321f0e007985 */ /* 0x000fe6000c101504 */
[----:B------:R-:W-:Y:S01]  /*8120*/  PRMT R24, R2, 0x5410, R7 ;  /* 0x0000541002187816 */ /* 0x000fe20000000007 */
[----:B------:R-:W1:Y:S01]  /*8130*/  LDSM.16.MT88.4 R80, [R203+0xa000] ;  /* 0x00a00000cb50783b */ /* 0x000e620000004200 */
[----:B----4-:R-:W-:Y:S02]  /*8140*/  LOP3.LUT R6, R5, 0xff, RZ, 0xc0, !PT ;  /* 0x000000ff05067812 */ /* 0x010fe400078ec0ff */
[----:B-----5:R-:W-:Y:S01]  /*8150*/  SHF.R.U32.HI R9, RZ, 0x18, R43 ;  /* 0x00000018ff097819 */ /* 0x020fe2000001162b */
[----:B------:R-:W-:Y:S01]  /*8160*/  LDSM.16.MT88.4 R156, [R203+0xa800] ;  /* 0x00a80000cb9c783b */ /* 0x000fe20000004200 */
[----:B------:R-:W-:-:S02]  /*8170*/  SHF.R.U32.HI R2, RZ, 0x10, R33 ;  /* 0x00000010ff027819 */ /* 0x000fc40000011621 */
[----:B------:R-:W-:Y:S01]  /*8180*/  SHF.R.U32.HI R5, RZ, 0x8, R0 ;  /* 0x00000008ff057819 */ /* 0x000fe20000011600 */
[----:B------:R-:W2:Y:S01]  /*8190*/  LDSM.16.MT88.4 R176, [R201+0xa000] ;  /* 0x00a00000c9b0783b */ /* 0x000ea20000004200 */
[----:B------:R-:W-:Y:S02]  /*81a0*/  SHF.R.U32.HI R0, RZ, 0x8, R46 ;  /* 0x00000008ff007819 */ /* 0x000fe4000001162e */
[----:B------:R-:W-:Y:S01]  /*81b0*/  PRMT R22, R6, 0x5410, R9 ;  /* 0x0000541006167816 */ /* 0x000fe20000000009 */
[----:B------:R-:W-:Y:S01]  /*81c0*/  LDSM.16.MT88.4 R172, [R206+0xa000] ;  /* 0x00a00000ceac783b */ /* 0x000fe20000004200 */
[----:B------:R-:W-:Y:S02]  /*81d0*/  SHF.R.U32.HI R7, RZ, 0x18, R33 ;  /* 0x00000018ff077819 */ /* 0x000fe40000011621 */
[----:B------:R-:W-:Y:S01]  /*81e0*/  LOP3.LUT R2, R2, 0xff, RZ, 0xc0, !PT ;  /* 0x000000ff02027812 */ /* 0x000fe200078ec0ff */
[----:B------:R-:W-:Y:S01]  /*81f0*/  LDSM.16.MT88.4 R184, [R203+0xb000] ;  /* 0x00b00000cbb8783b */ /* 0x000fe20000004200 */
[----:B------:R-:W-:-:S02]  /*8200*/  LOP3.LUT R9, R53, 0xff, RZ, 0xc0, !PT ;  /* 0x000000ff35097812 */ /* 0x000fc400078ec0ff */
[----:B------:R-:W-:Y:S01]  /*8210*/  PRMT R23, R52, 0x5410, R0 ;  /* 0x0000541034177816 */ /* 0x000fe20000000000 */
[----:B------:R-:W-:Y:S01]  /*8220*/  LDSM.16.MT88.4 R188, [R206+0xb000] ;  /* 0x00b00000cebc783b */ /* 0x000fe20000004200 */
[----:B------:R-:W-:Y:S02]  /*8230*/  LOP3.LUT R0, R44, 0xffff, RZ, 0xc0, !PT ;  /* 0x0000ffff2c007812 */ /* 0x000fe400078ec0ff */
[----:B------:R-:W-:Y:S01]  /*8240*/  PRMT R21, R2, 0x5410, R7 ;  /* 0x0000541002157816 */ /* 0x000fe20000000007 */
[----:B------:R-:W-:Y:S01]  /*8250*/  HSET2.LE.AND R2, R22, R221, PT ;  /* 0x000000dd16027233 */ /* 0x000fe20003803000 */
[----:B------:R-:W-:Y:S01]  /*8260*/  PRMT R11, R9, 0x5410, R54 ;  /* 0x00005410090b7816 */ /* 0x000fe20000000036 */
[----:B------:R-:W-:Y:S01]  /*8270*/  LDSM.16.MT88.4 R164, [R201+0xa800] ;  /* 0x00a80000c9a4783b */ /* 0x000fe20000004200 */
[----:B------:R-:W-:Y:S02]  /*8280*/  LOP3.LUT R8, R42, 0xff, RZ, 0xc0, !PT ;  /* 0x000000ff2a087812 */ /* 0x000fe400078ec0ff */
[----:B------:R-:W-:Y:S01]  /*8290*/  SHF.R.U32.HI R6, RZ, 0x8, R0 ;  /* 0x00000008ff067819 */ /* 0x000fe20000011600 */
[----:B------:R-:W-:Y:S01]  /*82a0*/  LDSM.16.MT88.4 R48, [R206+0xa800] ;  /* 0x00a80000ce30783b */ /* 0x000fe20000004200 */
[----:B------:R-:W-:-:S02]  /*82b0*/  LOP3.LUT R0, R33, 0xffff, RZ, 0xc0, !PT ;  /* 0x0000ffff21007812 */ /* 0x000fc400078ec0ff */
[----:B------:R-:W-:Y:S01]  /*82c0*/  LOP3.LUT R9, R61, R2, RZ, 0xc0, !PT ;  /* 0x000000023d097212 */ /* 0x000fe200078ec0ff */
[--C-:B------:R-:W-:Y:S01]  /*82d0*/  HSET2.LE.AND R2, R11, R221.reuse, PT ;  /* 0x000000dd0b027233 */ /* 0x100fe20003803000 */
[----:B------:R-:W-:Y:S01]  /*82e0*/  PRMT R25, R8, 0x5410, R5 ;  /* 0x0000541008197816 */ /* 0x000fe20000000005 */
[----:B------:R-:W-:Y:S01]  /*82f0*/  LDSM.16.MT88.4 R32, [R205+0xb000] ;  /* 0x00b00000cd20783b */ /* 0x000fe20000004200 */
[----:B------:R-:W-:Y:S01]  /*8300*/  SHF.R.U32.HI R5, RZ, 0x8, R0 ;  /* 0x00000008ff057819 */ /* 0x000fe20000011600 */
[--C-:B------:R-:W-:Y:S01]  /*8310*/  HSET2.LE.AND R0, R39, R221.reuse, PT ;  /* 0x000000dd27007233 */ /* 0x100fe20003803000 */
[----:B------:R-:W-:Y:S01]  /*8320*/  LOP3.LUT R8, R44, 0xff, RZ, 0xc0, !PT ;  /* 0x000000ff2c087812 */ /* 0x000fe200078ec0ff */
[----:B------:R-:W-:Y:S01]  /*8330*/  LDSM.16.MT88.4 R64, [R205+0xa800] ;  /* 0x00a80000cd40783b */ /* 0x000fe20000004200 */
[----:B------:R-:W-:Y:S02]  /*8340*/  LOP3.LUT R7, R68, R2, RZ, 0xc0, !PT ;  /* 0x0000000244077212 */ /* 0x000fe400078ec0ff */
[----:B------:R-:W-:Y:S01]  /*8350*/  SHF.R.U32.HI R2, RZ, 0x10, R44 ;  /* 0x00000010ff027819 */ /* 0x000fe2000001162c */
[----:B------:R-:W-:Y:S01]  /*8360*/  LDSM.16.MT88.4 R96, [R203+0xb800] ;  /* 0x00b80000cb60783b */ /* 0x000fe20000004200 */
[----:B------:R-:W-:Y:S01]  /*8370*/  PRMT R26, R8, 0x5410, R6 ;  /* 0x00005410081a7816 */ /* 0x000fe20000000006 */
[--C-:B------:R-:W-:Y:S01]  /*8380*/  HSET2.LE.AND R6, R47, R221.reuse, PT ;  /* 0x000000dd2f067233 */ /* 0x100fe20003803000 */
[----:B------:R-:W-:Y:S01]  /*8390*/  PRMT R20, R10, 0x5410, R5 ;  /* 0x000054100a147816 */ /* 0x000fe20000000005 */
[--C-:B------:R-:W-:Y:S01]  /*83a0*/  HSET2.LE.AND R5, R45, R221.reuse, PT ;  /* 0x000000dd2d057233 */ /* 0x100fe20003803000 */
[----:B------:R-:W-:Y:S01]  /*83b0*/  LOP3.LUT R8, R63, R0, RZ, 0xc0, !PT ;  /* 0x000000003f087212 */ /* 0x000fe200078ec0ff */
[--C-:B------:R-:W-:Y:S01]  /*83c0*/  HSET2.LE.AND R0, R23, R221.reuse, PT ;  /* 0x000000dd17007233 */ /* 0x100fe20003803000 */
[----:B------:R-:W-:Y:S01]  /*83d0*/  SHF.R.U32.HI R23, RZ, 0x18, R44 ;  /* 0x00000018ff177819 */ /* 0x000fe2000001162c */
[--C-:B------:R-:W-:Y:S01]  /*83e0*/  HSET2.LE.AND R4, R20, R221.reuse, PT ;  /* 0x000000dd14047233 */ /* 0x100fe20003803000 */
[----:B------:R-:W-:Y:S01]  /*83f0*/  LOP3.LUT R22, R2, 0xff, RZ, 0xc0, !PT ;  /* 0x000000ff02167812 */ /* 0x000fe200078ec0ff */
[--C-:B------:R-:W-:Y:S01]  /*8400*/  HSET2.LE.AND R20, R55, R221.reuse, PT ;  /* 0x000000dd37147233 */ /* 0x100fe20003803000 */
[----:B------:R-:W-:Y:S01]  /*8410*/  LOP3.LUT R11, R56, R6, RZ, 0xc0, !PT ;  /* 0x00000006380b7212 */ /* 0x000fe200078ec0ff */
[--C-:B------:R-:W-:Y:S01]  /*8420*/  HSET2.LE.AND R2, R24, R221.reuse, PT ;  /* 0x000000dd18027233 */ /* 0x100fe20003803000 */
[----:B------:R-:W-:Y:S01]  /*8430*/  PRMT R22, R22, 0x5410, R23 ;  /* 0x0000541016167816 */ /* 0x000fe20000000017 */
[--C-:B------:R-:W-:Y:S01]  /*8440*/  HSET2.LE.AND R3, R26, R221.reuse, PT ;  /* 0x000000dd1a037233 */ /* 0x100fe20003803000 */
[----:B------:R-:W-:Y:S01]  /*8450*/  LOP3.LUT R6, R69, R0, RZ, 0xc0, !PT ;  /* 0x0000000045067212 */ /* 0x000fe200078ec0ff */
        /* <DEDUP_REMOVED lines=8> */
[----:B------:R-:W-:Y:S01]  /*84e0*/  LDSM.16.MT88.4 R24, [R205+0xa000] ;  /* 0x00a00000cd18783b */ /* 0x000fe20000004200 */
[----:B------:R-:W-:Y:S01]  /*84f0*/  LOP3.LUT R125, R125, R20, RZ, 0xc0, !PT ;  /* 0x000000147d7d7212 */ /* 0x000fe200078ec0ff */
[-C--:B-1----:R-:W-:Y:S01]  /*8500*/  HMMA.16816.F32 R160, R8, R80.reuse, RZ ;  /* 0x0000005008a0723c */ /* 0x082fe200000018ff */
[----:B------:R-:W-:Y:S01]  /*8510*/  LOP3.LUT R4, R146, R4, RZ, 0xc0, !PT ;  /* 0x0000000492047212 */ /* 0x000fe200078ec0ff */
[----:B------:R-:W1:Y:S01]  /*8520*/  LDSM.16.MT88.4 R20, [R201+0xb000] ;  /* 0x00b00000c914783b */ /* 0x000e620000004200 */
[----:B------:R-:W-:Y:S01]  /*8530*/  LOP3.LUT R128, R128, R0, RZ, 0xc0, !PT ;  /* 0x0000000080807212 */ /* 0x000fe200078ec0ff */
[--C-:B------:R-:W-:Y:S01]  /*8540*/  HSET2.LE.AND R0, R60, R221.reuse, PT ;  /* 0x000000dd3c007233 */ /* 0x100fe20003803000 */
[----:B------:R-:W-:Y:S01]  /*8550*/  LOP3.LUT R124, R124, R3, RZ, 0xc0, !PT ;  /* 0x000000037c7c7212 */ /* 0x000fe200078ec0ff */
[----:B------:R-:W-:Y:S01]  /*8560*/  FADD.FTZ R3, R117, R116 ;  /* 0x0000007475037221 */ /* 0x000fe20000010000 */
[----:B------:R-:W-:Y:S01]  /*8570*/  LOP3.LUT R129, R129, R2, RZ, 0xc0, !PT ;  /* 0x0000000281817212 */ /* 0x000fe200078ec0ff */
[----:B------:R-:W-:Y:S01]  /*8580*/  HSET2.LE.AND R2, R59, R221, PT ;  /* 0x000000dd3b027233 */ /* 0x000fe20003803000 */
[----:B------:R-:W-:Y:S01]  /*8590*/  LOP3.LUT R126, R126, R0, RZ, 0xc0, !PT ;  /* 0x000000007e7e7212 */ /* 0x000fe200078ec0ff */
[----:B------:R-:W-:Y:S01]  /*85a0*/  FADD.FTZ R0, R119, R118 ;  /* 0x0000007677007221 */ /* 0x000fe20000010000 */
[----:B------:R-:W-:Y:S01]  /*85b0*/  HMMA.16816.F32 R144, R4, R80, RZ ;  /* 0x000000500490723c */ /* 0x000fe200000018ff */
[----:B------:R-:W-:Y:S01]  /*85c0*/  FADD.FTZ R3, R141, R3 ;  /* 0x000000038d037221 */ /* 0x000fe20000010000 */
[----:B------:R-:W-:Y:S01]  /*85d0*/  LOP3.LUT R127, R127, R2, RZ, 0xc0, !PT ;  /* 0x000000027f7f7212 */ /* 0x000fe200078ec0ff */
[----:B------:R-:W-:Y:S01]  /*85e0*/  FADD.FTZ R2, R197, R196 ;  /* 0x000000c4c5027221 */ /* 0x000fe20000010000 */
[----:B------:R-:W3:Y:S01]  /*85f0*/  LDSM.16.MT88.4 R112, [R206+0xb800] ;  /* 0x00b80000ce70783b */ /* 0x000ee20000004200 */
[----:B------:R-:W-:-:S02]  /*8600*/  FADD.FTZ R3, R140, R3 ;  /* 0x000000038c037221 */ /* 0x000fc40000010000 */
[----:B------:R-:W-:Y:S01]  /*8610*/  FADD.FTZ R2, R193, R2 ;  /* 0x00000002c1027221 */ /* 0x000fe20000010000 */
[----:B------:R-:W4:Y:S01]  /*8620*/  LDSM.16.MT88.4 R136, [R201+0xb800] ;  /* 0x00b80000c988783b */ /* 0x000f220000004200 */
[----:B------:R-:W-:Y:S01]  /*8630*/  FADD.FTZ R3, R94, R3 ;  /* 0x000000035e037221 */ /* 0x000fe20000010000 */
[----:B--2---:R-:W-:Y:S01]  /*8640*/  HMMA.16816.F32 R168, R8, R176, RZ ;  /* 0x000000b008a8723c */ /* 0x004fe200000018ff */
[----:B------:R-:W-:Y:S01]  /*8650*/  FADD.FTZ R2, R192, R2 ;  /* 0x00000002c0027221 */ /* 0x000fe20000010000 */
[----:B------:R-:W2:Y:S01]  /*8660*/  LDSM.16.MT88.4 R28, [R205+0xb800] ;  /* 0x00b80000cd1c783b */ /* 0x000ea20000004200 */
[----:B------:R-:W-:Y:S02]  /*8670*/  FADD.FTZ R3, R93, R3 ;  /* 0x000000035d037221 */ /* 0x000fe40000010000 */
[----:B------:R-:W-:Y:S02]  /*8680*/  FADD.FTZ R2, R150, R2 ;  /* 0x0000000296027221 */ /* 0x000fe40000010000 */
[----:B------:R-:W-:Y:S01]  /*8690*/  FADD.FTZ R3, R92, R3 ;  /* 0x000000035c037221 */ /* 0x000fe20000010000 */
[----:B------:R-:W-:Y:S01]  /*86a0*/  HMMA.16816.F32 R160, R128, R156, R160 ;  /* 0x0000009c80a0723c */ /* 0x000fe200000018a0 */
[----:B------:R-:W-:-:S04]  /*86b0*/  FADD.FTZ R2, R148, R2 ;  /* 0x0000000294027221 */ /* 0x000fc80000010000 */
[----:B------:R-:W-:-:S03]  /*86c0*/  FADD.FTZ R2, R149, R2 ;  /* 0x0000000295027221 */ /* 0x000fc60000010000 */
[----:B------:R-:W-:Y:S08]  /*86d0*/  HMMA.16816.F32 R144, R124, R156, R144 ;  /* 0x0000009c7c90723c */ /* 0x000ff00000001890 */
[-C--:B-1----:R-:W-:Y:S08]  /*86e0*/  HMMA.16816.F32 R68, R8, R20.reuse, RZ ;  /* 0x000000140844723c */ /* 0x082ff000000018ff */
[C---:B------:R-:W-:Y:S07]  /*86f0*/  HMMA.16816.F32 R72, R4.reuse, R20, RZ ;  /* 0x000000140448723c */ /* 0x040fee00000018ff */
        /* <DEDUP_REMOVED lines=17> */
[----:B------:R-:W-:Y:S01]  /*8810*/  FADD.FTZ R2, R77, R3 ;  /* 0x000000034d027221 */ /* 0x000fe20000010000 */
[----:B------:R1:W-:Y:S01]  /*8820*/  STL [R1+0xa0], R21 ;  /* 0x0000a01501007387 */ /* 0x0003e20000100800 */
[----:B------:R-:W-:-:S03]  /*8830*/  FADD.FTZ R0, R181, R0 ;  /* 0x00000000b5007221 */ /* 0x000fc60000010000 */
[----:B------:R1:W-:Y:S02]  /*8840*/  STL [R1+0x70], R20 ;  /* 0x0000701401007387 */ /* 0x0003e40000100800 */
[C---:B------:R-:W-:Y:S02]  /*8850*/  HMMA.16816.F32 R80, R8.reuse, R82, RZ ;  /* 0x000000520850723c */ /* 0x040fe400000018ff */
[----:B------:R1:W-:Y:S04]  /*8860*/  STL [R1+0x74], R2 ;  /* 0x0000740201007387 */ /* 0x0003e80000100800 */
[----:B------:R1:W-:Y:S02]  /*8870*/  STL [R1+0x68], R0 ;  /* 0x0000680001007387 */ /* 0x0003e40000100800 */
[----:B------:R-:W-:Y:S08]  /*8880*/  HMMA.16816.F32 R52, R8, R24, RZ ;  /* 0x000000180834723c */ /* 0x000ff000000018ff */
[----:B------:R-:W-:Y:S08]  /*8890*/  HMMA.16816.F32 R140, R124, R158, R140 ;  /* 0x0000009e7c8c723c */ /* 0x000ff0000000188c */
[----:B------:R-:W-:Y:S08]  /*88a0*/  HMMA.16816.F32 R56, R4, R24, RZ ;  /* 0x000000180438723c */ /* 0x000ff000000018ff */
[-C--:B------:R-:W-:Y:S08]  /*88b0*/  HMMA.16816.F32 R84, R8, R184.reuse, RZ ;  /* 0x000000b80854723c */ /* 0x080ff000000018ff */
[----:B------:R-:W-:Y:S08]  /*88c0*/  HMMA.16816.F32 R88, R4, R184, RZ ;  /* 0x000000b80458723c */ /* 0x000ff000000018ff */
[-C--:B------:R-:W-:Y:S08]  /*88d0*/  HMMA.16816.F32 R100, R8, R188.reuse, RZ ;  /* 0x000000bc0864723c */ /* 0x080ff000000018ff */
[C---:B------:R-:W-:Y:S08]  /*88e0*/  HMMA.16816.F32 R104, R4.reuse, R188, RZ ;  /* 0x000000bc0468723c */ /* 0x040ff000000018ff */
[C---:B------:R-:W-:Y:S08]  /*88f0*/  HMMA.16816.F32 R148, R4.reuse, R178, RZ ;  /* 0x000000b20494723c */ /* 0x040ff000000018ff */
[C---:B------:R-:W-:Y:S08]  /*8900*/  HMMA.16816.F32 R44, R4.reuse, R174, RZ ;  /* 0x000000ae042c723c */ /* 0x040ff000000018ff */
[C---:B------:R-:W-:Y:S08]  /*8910*/  HMMA.16816.F32 R60, R4.reuse, R26, RZ ;  /* 0x0000001a043c723c */ /* 0x040ff000000018ff */
[C---:B------:R-:W-:Y:S08]  /*8920*/  HMMA.16816.F32 R92, R4.reuse, R186, RZ ;  /* 0x000000ba045c723c */ /* 0x040ff000000018ff */
[----:B------:R-:W-:Y:S08]  /*8930*/  HMMA.16816.F32 R108, R4, R190, RZ ;  /* 0x000000be046c723c */ /* 0x000ff000000018ff */
[----:B------:R-:W-:Y:S08]  /*8940*/  HMMA.16816.F32 R156, R128, R158, R80 ;  /* 0x0000009e809c723c */ /* 0x000ff00000001850 */
[-C--:B------:R-:W-:Y:S08]  /*8950*/  HMMA.16816.F32 R116, R8, R32.reuse, RZ ;  /* 0x000000200874723c */ /* 0x080ff000000018ff */
[C---:B------:R-:W-:Y:S08]  /*8960*/  HMMA.16816.F32 R120, R4.reuse, R32, RZ ;  /* 0x000000200478723c */ /* 0x040ff000000018ff */
[----:B------:R-:W-:Y:S08]  /*8970*/  HMMA.16816.F32 R76, R4, R22, RZ ;  /* 0x00000016044c723c */ /* 0x000ff000000018ff */
[C---:B------:R-:W-:Y:S08]  /*8980*/  HMMA.16816.F32 R176, R8.reuse, R178, RZ ;  /* 0x000000b208b0723c */ /* 0x040ff000000018ff */
[C---:B------:R-:W-:Y:S08]  /*8990*/  HMMA.16816.F32 R172, R8.reuse, R174, RZ ;  /* 0x000000ae08ac723c */ /* 0x040ff000000018ff */
[C---:B------:R-:W-:Y:S08]  /*89a0*/  HMMA.16816.F32 R24, R8.reuse, R26, RZ ;  /* 0x0000001a0818723c */ /* 0x040ff000000018ff */
[C---:B------:R-:W-:Y:S08]  /*89b0*/  HMMA.16816.F32 R80, R8.reuse, R22, RZ ;  /* 0x000000160850723c */ /* 0x040ff000000018ff */
[C---:B------:R-:W-:Y:S08]  /*89c0*/  HMMA.16816.F32 R184, R8.reuse, R186, RZ ;  /* 0x000000ba08b8723c */ /* 0x040ff000000018ff */
[----:B------:R-:W-:Y:S08]  /*89d0*/  HMMA.16816.F32 R188, R8, R190, RZ ;  /* 0x000000be08bc723c */ /* 0x000ff000000018ff */
[-C--:B------:R-:W-:Y:S08]  /*89e0*/  HMMA.16816.F32 R4, R4, R34.reuse, RZ ;  /* 0x000000220404723c */ /* 0x080ff000000018ff */
[----:B------:R-:W-:Y:S08]  /*89f0*/  HMMA.16816.F32 R8, R8, R34, RZ ;  /* 0x000000220808723c */ /* 0x000ff000000018ff */
[-C--:B------:R-:W-:Y:S08]  /*8a00*/  HMMA.16816.F32 R168, R128, R164.reuse, R168 ;  /* 0x000000a480a8723c */ /* 0x080ff000000018a8 */
[----:B------:R-:W-:Y:S08]  /*8a10*/  HMMA.16816.F32 R152, R124, R164, R152 ;  /* 0x000000a47c98723c */ /* 0x000ff00000001898 */
[-C--:B------:R-:W-:Y:S08]  /*8a20*/  HMMA.16816.F32 R36, R128, R48.reuse, R36 ;  /* 0x000000308024723c */ /* 0x080ff00000001824 */
[----:B------:R-:W-:Y:S08]  /*8a30*/  HMMA.16816.F32 R40, R124, R48, R40 ;  /* 0x000000307c28723c */ /* 0x000ff00000001828 */
[-C--:B------:R-:W-:Y:S08]  /*8a40*/  HMMA.16816.F32 R52, R128, R64.reuse, R52 ;  /* 0x000000408034723c */ /* 0x080ff00000001834 */
[----:B------:R-:W-:Y:S08]  /*8a50*/  HMMA.16816.F32 R56, R124, R64, R56 ;  /* 0x000000407c38723c */ /* 0x000ff00000001838 */
[-C--:B------:R-:W-:Y:S08]  /*8a60*/  HMMA.16816.F32 R84, R128, R96.reuse, R84 ;  /* 0x000000608054723c */ /* 0x080ff00000001854 */
[----:B------:R-:W-:Y:S08]  /*8a70*/  HMMA.16816.F32 R88, R124, R96, R88 ;  /* 0x000000607c58723c */ /* 0x000ff00000001858 */
[-C--:B---3--:R-:W-:Y:S08]  /*8a80*/  HMMA.16816.F32 R100, R128, R112.reuse, R100 ;  /* 0x000000708064723c */ /* 0x088ff00000001864 */
[C---:B------:R-:W-:Y:S08]  /*8a90*/  HMMA.16816.F32 R104, R124.reuse, R112, R104 ;  /* 0x000000707c68723c */ /* 0x040ff00000001868 */
[C---:B------:R-:W-:Y:S08]  /*8aa0*/  HMMA.16816.F32 R148, R124.reuse, R166, R148 ;  /* 0x000000a67c94723c */ /* 0x040ff00000001894 */
[C---:B------:R-:W-:Y:S08]  /*8ab0*/  HMMA.16816.F32 R44, R124.reuse, R50, R44 ;  /* 0x000000327c2c723c */ /* 0x040ff0000000182c */
[C---:B------:R-:W-:Y:S08]  /*8ac0*/  HMMA.16816.F32 R60, R124.reuse, R66, R60 ;  /* 0x000000427c3c723c */ /* 0x040ff0000000183c */
[C---:B------:R-:W-:Y:S08]  /*8ad0*/  HMMA.16816.F32 R92, R124.reuse, R98, R92 ;  /* 0x000000627c5c723c */ /* 0x040ff0000000185c */
[----:B------:R-:W-:Y:S08]  /*8ae0*/  HMMA.16816.F32 R108, R124, R114, R108 ;  /* 0x000000727c6c723c */ /* 0x000ff0000000186c */
[-C--:B----4-:R-:W-:Y:S08]  /*8af0*/  HMMA.16816.F32 R68, R128, R136.reuse, R68 ;  /* 0x000000888044723c */ /* 0x090ff00000001844 */
[----:B------:R-:W-:Y:S08]  /*8b00*/  HMMA.16816.F32 R72, R124, R136, R72 ;  /* 0x000000887c48723c */ /* 0x000ff00000001848 */
[-C--:B--2---:R-:W-:Y:S08]  /*8b10*/  HMMA.16816.F32 R116, R128, R28.reuse, R116 ;  /* 0x0000001c8074723c */ /* 0x084ff00000001874 */
[C---:B------:R-:W-:Y:S08]  /*8b20*/  HMMA.16816.F32 R120, R124.reuse, R28, R120 ;  /* 0x0000001c7c78723c */ /* 0x040ff00000001878 */
[----:B------:R-:W-:Y:S08]  /*8b30*/  HMMA.16816.F32 R76, R124, R138, R76 ;  /* 0x0000008a7c4c723c */ /* 0x000ff0000000184c */
        /* <DEDUP_REMOVED lines=9> */
[----:B-1----:R-:W2:Y:S01]  /*8bd0*/  LDL R248, [R1+0x78] ;  /* 0x0000780001f87983 */ /* 0x002ea20000100800 */
[----:B------:R-:W-:-:S04]  /*8be0*/  DEPBAR.LE SB0, 0x0 ;  /* 0x000080000000791a */ /* 0x000fc80000000000 */
[----:B------:R-:W-:Y:S01]  /*8bf0*/  WARPSYNC 0xffffffff ;  /* 0xffffffff00007948 */ /* 0x000fe20003800000 */
[----:B------:R-:W-:Y:S01]  /*8c00*/  IADD3 R192, R250, -0x2, RZ ;  /* 0xfffffffefac07810 */ /* 0x000fe20007ffe0ff */
[----:B------:R-:W-:Y:S01]  /*8c10*/  IMAD.MOV.U32 R193, RZ, RZ, R240 ;  /* 0x000000ffffc17224 */ /* 0x000fe200078e00f0 */
[----:B------:R-:W1:Y:S01]  /*8c20*/  S2R R219, SR_TID.X ;  /* 0x0000000000db7919 */ /* 0x000e620000002100 */
[----:B------:R-:W-:Y:S01]  /*8c30*/  BSSY B1, `(.L_x_2242) ;  /* 0x00001c1000017945 */ /* 0x000fe20003800000 */
[----:B------:R-:W-:Y:S01]  /*8c40*/  SHF.R.S32.HI R4, RZ, 0x1f, R192 ;  /* 0x0000001fff047819 */ /* 0x000fe200000114c0 */
[----:B------:R-:W-:Y:S02]  /*8c50*/  IMAD R0, R199, R192, RZ ;  /* 0x000000c0c7007224 */ /* 0x000fe400078e02ff */
[----:B------:R-:W-:-:S04]  /*8c60*/  IMAD.WIDE.U32 R2, R192, R198, R242 ;  /* 0x000000c6c0027225 */ /* 0x000fc800078e00f2 */
[----:B------:R-:W-:Y:S01]  /*8c70*/  IMAD R4, R4, R198, R0 ;  /* 0x000000c604047224 */ /* 0x000fe200078e0200 */
[----:B------:R-:W-:Y:S01]  /*8c80*/  BAR.SYNC.DEFER_BLOCKING 0x0 ;  /* 0x0000000000007b1d */ /* 0x000fe20000010000 */
[----:B------:R-:W-:Y:S02]  /*8c90*/  IADD3 R0, P2, R211, R2, RZ ;  /* 0x00000002d3007210 */ /* 0x000fe40007f5e0ff */
[----:B------:R-:W-:-:S04]  /*8ca0*/  IMAD.IADD R3, R3, 0x1, R4 ;  /* 0x0000000103037824 */ /* 0x000fc800078e0204 */
[----:B------:R-:W-:Y:S02]  /*8cb0*/  IMAD.X R5, R222, 0x1, R3, P2 ;  /* 0x00000001de057824 */ /* 0x000fe400010e0603 */
[----:B-1----:R-:W-:-:S05]  /*8cc0*/  IMAD.SHL.U32 R219, R219, 0x2, RZ ;  /* 0x00000002dbdb7824 */ /* 0x002fca00078e00ff */
[----:B------:R-:W-:Y:S02]  /*8cd0*/  LOP3.LUT R219, R219, 0x6, RZ, 0xc0, !PT ;  /* 0x00000006dbdb7812 */ /* 0x000fe400078ec0ff */
[-C--:B--2---:R-:W-:Y:S02]  /*8ce0*/  ISETP.GE.AND P1, PT, R249, R248.reuse, PT ;  /* 0x000000f8f900720c */ /* 0x084fe40003f26270 */
[----:B------:R-:W-:-:S11]  /*8cf0*/  ISETP.GE.AND P0, PT, R241, R248, PT ;  /* 0x000000f8f100720c */ /* 0x000fd60003f06270 */
[CC--:B------:R-:W-:Y:S01]  /*8d00*/  @!P1 LEA R10, P5, R2.reuse, R238.reuse, 0x1 ;  /* 0x000000ee020a9211 */ /* 0x0c0fe200078a08ff */
[----:B------:R-:W-:Y:S01]  /*8d10*/  @P1 STS.128 [R220+0xa000], RZ ;  /* 0x00a000ffdc001388 */ /* 0x000fe20000000c00 */
[-C--:B------:R-:W-:Y:S02]  /*8d20*/  @!P0 LEA R6, P3, R2, R238.reuse, 0x1 ;  /* 0x000000ee02068211 */ /* 0x080fe400078608ff */
[-C--:B------:R-:W-:Y:S02]  /*8d30*/  @!P1 LEA R8, P4, R0, R238.reuse, 0x1 ;  /* 0x000000ee00089211 */ /* 0x080fe400078808ff */
[-CC-:B------:R-:W-:Y:S02]  /*8d40*/  @!P1 LEA.HI.X R11, R2, R239.reuse, R3.reuse, 0x1, P5 ;  /* 0x000000ef020b9211 */ /* 0x180fe400028f0c03 */
[----:B------:R-:W-:Y:S02]  /*8d50*/  @!P0 LEA R4, P2, R0, R238, 0x1 ;  /* 0x000000ee00048211 */ /* 0x000fe400078408ff */
[-C--:B------:R-:W-:Y:S01]  /*8d60*/  @!P0 LEA.HI.X R7, R2, R239.reuse, R3, 0x1, P3 ;  /* 0x000000ef02078211 */ /* 0x080fe200018f0c03 */
[----:B------:R-:W-:Y:S01]  /*8d70*/  @!PT LDS RZ, [RZ] ;  /* 0x00000000fffff984 */ /* 0x000fe20000000800 */
[----:B------:R-:W-:Y:S01]  /*8d80*/  @!PT LDS RZ, [RZ] ;  /* 0x00000000fffff984 */ /* 0x000fe20000000800 */
[----:B------:R-:W-:Y:S01]  /*8d90*/  @!PT LDS RZ, [RZ] ;  /* 0x00000000fffff984 */ /* 0x000fe20000000800 */
[----:B------:R1:W-:Y:S01]  /*8da0*/  @!P1 LDGSTS.E.BYPASS.LTC128B.128 [R220+0xa000], [R10.64] ;  /* 0x0a0000000adc9fae */ /* 0x0003e2000b901d44 */
[----:B------:R-:W-:-:S02]  /*8db0*/  @!P1 LEA.HI.X R9, R0, R239, R5, 0x1, P4 ;  /* 0x000000ef00099211 */ /* 0x000fc400020f0c05 */
[----:B------:R-:W-:Y:S01]  /*8dc0*/  @!P0 LEA.HI.X R5, R0, R239, R5, 0x1, P2 ;  /* 0x000000ef00058211 */ /* 0x000fe200010f0c05 */
[----:B------:R-:W-:Y:S01]  /*8dd0*/  @P0 STS.128 [R220+0xb000], RZ ;  /* 0x00b000ffdc000388 */ /* 0x000fe20000000c00 */
[----:B------:R-:W-:-:S03]  /*8de0*/  IMAD R0, R192, 0x20, R219 ;  /* 0x00000020c0007824 */ /* 0x000fc600078e02db */
[----:B------:R-:W-:Y:S01]  /*8df0*/  @!PT LDS RZ, [RZ] ;  /* 0x00000000fffff984 */ /* 0x000fe20000000800 */
[----:B------:R-:W-:Y:S01]  /*8e00*/  @!PT LDS RZ, [RZ] ;  /* 0x00000000fffff984 */ /* 0x000fe20000000800 */
[----:B------:R-:W-:Y:S01]  /*8e10*/  @!PT LDS RZ, [RZ] ;  /* 0x00000000fffff984 */ /* 0x000fe20000000800 */
[----:B------:R2:W-:Y:S01]  /*8e20*/  @!P0 LDGSTS.E.BYPASS.LTC128B.128 [R220+0xb000], [R6.64+0x80] ;  /* 0x0b00008006dc8fae */ /* 0x0005e2000b901d44 */
[----:B------:R-:W-:Y:S01]  /*8e30*/  IMAD.IADD R2, R223, 0x1, -R0 ;  /* 0x00000001df027824 */ /* 0x000fe200078e0a00 */
[C---:B------:R-:W-:Y:S02]  /*8e40*/  ISETP.GE.AND P6, PT, R0.reuse, R228, PT ;  /* 0x000000e40000720c */ /* 0x040fe40003fc6270 */
[----:B------:R-:W-:Y:S02]  /*8e50*/  @P1 STS.128 [R220+0xa800], RZ ;  /* 0x00a800ffdc001388 */ /* 0x000fe40000000c00 */
[----:B------:R-:W-:Y:S02]  /*8e60*/  IABS R2, R2 ;  /* 0x0000000200027213 */ /* 0x000fe40000000000 */
[----:B------:R-:W-:Y:S01]  /*8e70*/  @!PT LDS RZ, [RZ] ;  /* 0x00000000fffff984 */ /* 0x000fe20000000800 */
[----:B------:R-:W-:Y:S01]  /*8e80*/  @!PT LDS RZ, [RZ] ;  /* 0x00000000fffff984 */ /* 0x000fe20000000800 */
[----:B------:R-:W-:Y:S01]  /*8e90*/  @!PT LDS RZ, [RZ] ;  /* 0x00000000fffff984 */ /* 0x000fe20000000800 */
[----:B------:R1:W-:Y:S01]  /*8ea0*/  @!P1 LDGSTS.E.BYPASS.LTC128B.128 [R220+0xa800], [R8.64] ;  /* 0x0a80000008dc9fae */ /* 0x0003e2000b901d44 */
[----:B------:R-:W-:Y:S02]  /*8eb0*/  ISETP.GE.OR P6, PT, R0, R234, !P6 ;  /* 0x000000ea0000720c */ /* 0x000fe400077c6670 */
[----:B------:R-:W-:Y:S01]  /*8ec0*/  IMAD.MOV.U32 R3, RZ, RZ, R2 ;  /* 0x000000ffff037224 */ /* 0x000fe200078e0002 */
[----:B------:R-:W-:Y:S01]  /*8ed0*/  @P0 STS.128 [R220+0xb800], RZ ;  /* 0x00b800ffdc000388 */ /* 0x000fe20000000c00 */
[----:B------:R-:W-:-:S03]  /*8ee0*/  IMAD.IADD R2, R230, 0x1, -R0 ;  /* 0x00000001e6027824 */ /* 0x000fc600078e0a00 */
[----:B------:R-:W-:Y:S01]  /*8ef0*/  @!PT LDS RZ, [RZ] ;  /* 0x00000000fffff984 */ /* 0x000fe20000000800 */
[----:B------:R-:W-:Y:S01]  /*8f00*/  @!PT LDS RZ, [RZ] ;  /* 0x00000000fffff984 */ /* 0x000fe20000000800 */
[----:B------:R-:W-:Y:S01]  /*8f10*/  @!PT LDS RZ, [RZ] ;  /* 0x00000000fffff984 */ /* 0x000fe20000000800 */
[----:B------:R2:W-:Y:S02]  /*8f20*/  @!P0 LDGSTS.E.BYPASS.LTC128B.128 [R220+0xb800], [R4.64+0x80] ;  /* 0x0b80008004dc8fae */ /* 0x0005e4000b901d44 */
[----:B------:R-:W-:Y:S02]  /*8f30*/  IABS R2, R2 ;  /* 0x0000000200027213 */ /* 0x000fe40000000000 */
[----:B------:R-:W-:Y:S04]  /*8f40*/  LDSM.16.M88.4 R136, [R200+0x8000] ;  /* 0x00800000c888783b */ /* 0x000fe80000000200 */
[----:B------:R-:W3:Y:S04]  /*8f50*/  LDSM.16.M88.4 R20, [R202+0x2000] ;  /* 0x00200000ca14783b */ /* 0x000ee80000000200 */
[----:B------:R-:W4:Y:S04]  /*8f60*/  LDSM.16.M88.4 R24, [R202] ;  /* 0x00000000ca18783b */ /* 0x000f280000000200 */
[----:B------:R-:W-:Y:S04]  /*8f70*/  LDSM.16.M88.4 R32, [R212] ;  /* 0x00000000d420783b */ /* 0x000fe80000000200 */
[----:B-1----:R-:W-:Y:S04]  /*8f80*/  LDSM.16.M88.4 R8, [R204] ;  /* 0x00000000cc08783b */ /* 0x002fe80000000200 */
[----:B------:R-:W1:Y:S04]  /*8f90*/  LDSM.16.M88.4 R172, [R200+0x8800] ;  /* 0x00880000c8ac783b */ /* 0x000e680000000200 */
[----:B--2---:R-:W2:Y:S04]  /*8fa0*/  LDSM.16.M88.4 R4, [R204+0x2000] ;  /* 0x00200000cc04783b */ /* 0x004ea80000000200 */
[----:B------:R-:W0:Y:S01]  /*8fb0*/  LDGDEPBAR ;  /* 0x00000000000079af */ /* 0x000e220000000000 */
[-C--:B---3--:R-:W-:Y:S08]  /*8fc0*/  HMMA.16816.F32 R28, R20, R136.reuse, RZ ;  /* 0x00000088141c723c */ /* 0x088ff000000018ff */
[C---:B----4-:R-:W-:Y:S08]  /*8fd0*/  HMMA.16816.F32 R176, R24.reuse, R136, RZ ;  /* 0x0000008818b0723c */ /* 0x050ff000000018ff */
[----:B-1----:R-:W-:Y:S08]  /*8fe0*/  HMMA.16816.F32 R180, R24, R172, RZ ;  /* 0x000000ac18b4723c */ /* 0x002ff000000018ff */
[-C--:B--2---:R-:W-:Y:S01]  /*8ff0*/  HMMA.16816.F32 R188, R4, R32.reuse, R28 ;  /* 0x0000002004bc723c */ /* 0x084fe2000000181c */
[----:B------:R-:W1:Y:S07]  /*9000*/  LDSM.16.M88.4 R28, [R215] ;  /* 0x00000000d71c783b */ /* 0x000e6e0000000200 */
[----:B------:R-:W-:Y:S08]  /*9010*/  HMMA.16816.F32 R196, R8, R32, R176 ;  /* 0x0000002008c4723c */ /* 0x000ff000000018b0 */
[----:B------:R-:W-:Y:S11]  /*9020*/  HMMA.16816.F32 R176, R20, R172, RZ ;  /* 0x000000ac14b0723c */ /* 0x000ff600000018ff */
[----:B------:R-:W-:Y:S11]  /*9030*/  @!UPT UIADD3 URZ, URZ, URZ, URZ ;  /* 0x0000003f3f3ff290 */ /* 0x000ff6000fffe03f */
[----:B------:R-:W-:Y:S02]  /*9040*/  @!UPT UIADD3 URZ, URZ, URZ, URZ ;  /* 0x0000003f3f3ff290 */ /* 0x000fe4000fffe03f */
[----:B-1----:R-:W-:Y:S08]  /*9050*/  HMMA.16816.F32 R240, R4, R28, R176 ;  /* 0x0000001c04f0723c */ /* 0x002ff000000018b0 */
[-C--:B------:R-:W-:Y:S08]  /*9060*/  HMMA.16816.F32 R176, R20, R138.reuse, RZ ;  /* 0x0000008a14b0723c */ /* 0x080ff000000018ff */
[----:B------:R-:W-:Y:S08]  /*9070*/  HMMA.16816.F32 R136, R24, R138, RZ ;  /* 0x0000008a1888723c */ /* 0x000ff000000018ff */
[-C--:B------:R-:W-:Y:S08]  /*9080*/  HMMA.16816.F32 R20, R20, R174.reuse, RZ ;  /* 0x000000ae1414723c */ /* 0x080ff000000018ff */
[----:B------:R-:W-:Y:S08]  /*9090*/  HMMA.16816.F32 R24, R24, R174, RZ ;  /* 0x000000ae1818723c */ /* 0x000ff000000018ff */
[----:B------:R-:W-:Y:S08]  /*90a0*/  HMMA.16816.F32 R180, R8, R28, R180 ;  /* 0x0000001c08b4723c */ /* 0x000ff000000018b4 */
[C---:B------:R-:W-:Y:S08]  /*90b0*/  HMMA.16816.F32 R176, R4.reuse, R34, R176 ;  /* 0x0000002204b0723c */ /* 0x040ff000000018b0 */
[----:B------:R-:W-:Y:S01]  /*90c0*/  HMMA.16816.F32 R184, R4, R30, R20 ;  /* 0x0000001e04b8723c */ /* 0x000fe20000001814 */
[----:B------:R-:W-:Y:S04]  /*90d0*/  LDSM.16.M88.4 R4, [R210+0x2000] ;  /* 0x00200000d204783b */ /* 0x000fe80000000200 */
[----:B------:R-:W1:Y:S03]  /*90e0*/  LDSM.16.M88.4 R20, [R209+0x8000] ;  /* 0x00800000d114783b */ /* 0x000e660000000200 */
[C---:B------:R-:W-:Y:S08]  /*90f0*/  HMMA.16816.F32 R136, R8.reuse, R34, R136 ;  /* 0x000000220888723c */ /* 0x040ff00000001888 */
[----:B------:R-:W-:Y:S01]  /*9100*/  HMMA.16816.F32 R24, R8, R30, R24 ;  /* 0x0000001e0818723c */ /* 0x000fe20000001818 */
[----:B------:R-:W2:Y:S07]  /*9110*/  LDSM.16.M88.4 R8, [R210] ;  /* 0x00000000d208783b */ /* 0x000eae0000000200 */
[C---:B-1----:R-:W-:Y:S08]  /*9120*/  HMMA.16816.F32 R172, R4.reuse, R20, R188 ;  /* 0x0000001404ac723c */ /* 0x042ff000000018bc */
[----:B------:R-:W-:Y:S08]  /*9130*/  HMMA.16816.F32 R176, R4, R22, R176 ;  /* 0x0000001604b0723c */ /* 0x000ff000000018b0 */
[C---:B--2---:R-:W-:Y:S08]  /*9140*/  HMMA.16816.F32 R32, R8.reuse, R20, R196 ;  /* 0x000000140820723c */ /* 0x044ff000000018c4 */
        /* <DEDUP_REMOVED lines=62> */
[----:B------:R-:W-:-:S06]  /*9530*/  DEPBAR.LE SB0, 0x0 ;  /* 0x000080000000791a */ /* 0x000fcc0000000000 */
[C---:B-1----:R-:W-:Y:S08]  /*9540*/  HMMA.16816.F32 R240, R4.reuse, R20, R136 ;  /* 0x0000001404f0723c */ /* 0x042ff00000001888 */
[-C--:B------:R-:W-:Y:S08]  /*9550*/  HMMA.16816.F32 R176, R4, R22.reuse, R28 ;  /* 0x0000001604b0723c */ /* 0x080ff0000000181c */
[C---:B------:R-:W-:Y:S08]  /*9560*/  HMMA.16816.F32 R4, R8.reuse, R22, R24 ;  /* 0x000000160804723c */ /* 0x040ff00000001818 */
[----:B------:R-:W-:Y:S01]  /*9570*/  HMMA.16816.F32 R248, R8, R20, R172 ;  /* 0x0000001408f8723c */ /* 0x000fe200000018ac */
[----:B------:R1:W-:Y:S07]  /*9580*/  I2F R9, R3 ;  /* 0x0000000300097306 */ /* 0x0003ee0000201400 */
[----:B------:R-:W-:-:S02]  /*9590*/  IMAD.MOV.U32 R28, RZ, RZ, R179 ;  /* 0x000000ffff1c7224 */ /* 0x000fc400078e00b3 */
[----:B------:R-:W-:Y:S02]  /*95a0*/  IMAD.MOV.U32 R211, RZ, RZ, R178 ;  /* 0x000000ffffd37224 */ /* 0x000fe400078e00b2 */
[----:B------:R-:W-:Y:S02]  /*95b0*/  IMAD.MOV.U32 R31, RZ, RZ, R177 ;  /* 0x000000ffff1f7224 */ /* 0x000fe400078e00b1 */
[----:B------:R-:W-:Y:S02]  /*95c0*/  IMAD.MOV.U32 R32, RZ, RZ, R176 ;  /* 0x000000ffff207224 */ /* 0x000fe400078e00b0 */
[----:B------:R-:W-:Y:S02]  /*95d0*/  IMAD.MOV.U32 R33, RZ, RZ, R4 ;  /* 0x000000ffff217224 */ /* 0x000fe400078e0004 */
[----:B------:R-:W-:Y:S02]  /*95e0*/  IMAD.IADD R4, R224, 0x1, -R0 ;  /* 0x00000001e0047824 */ /* 0x000fe400078e0a00 */
[----:B-1----:R-:W-:-:S02]  /*95f0*/  IMAD.MOV.U32 R3, RZ, RZ, R2 ;  /* 0x000000ffff037224 */ /* 0x002fc400078e0002 */
[----:B------:R-:W-:Y:S01]  /*9600*/  IMAD.MOV.U32 R179, RZ, RZ, R5 ;  /* 0x000000ffffb37224 */ /* 0x000fe200078e0005 */
[----:B------:R-:W-:Y:S01]  /*9610*/  IABS R2, R4 ;  /* 0x0000000400027213 */ /* 0x000fe20000000000 */
[----:B------:R1:W2:Y:S01]  /*9620*/  I2F R10, R3 ;  /* 0x00000003000a7306 */ /* 0x0002a20000201400 */
[----:B------:R-:W-:Y:S02]  /*9630*/  IMAD.MOV.U32 R178, RZ, RZ, R7 ;  /* 0x000000ffffb27224 */ /* 0x000fe400078e0007 */
[----:B------:R-:W-:Y:S02]  /*9640*/  IMAD.MOV.U32 R25, RZ, RZ, R6 ;  /* 0x000000ffff197224 */ /* 0x000fe400078e0006 */
[----:B------:R-:W-:Y:S01]  /*9650*/  IMAD.MOV.U32 R4, RZ, RZ, R2 ;  /* 0x000000ffff047224 */ /* 0x000fe200078e0002 */
[----:B------:R-:W-:-:S03]  /*9660*/  IADD3 R2, R0, 0x1, RZ ;  /* 0x0000000100027810 */ /* 0x000fc60007ffe0ff */
[----:B------:R3:W4:Y:S01]  /*9670*/  I2F R8, R4 ;  /* 0x0000000400087306 */ /* 0x0007220000201400 */
[C---:B------:R-:W-:Y:S01]  /*9680*/  ISETP.GE.AND P5, PT, R2.reuse, R228, PT ;  /* 0x000000e40200720c */ /* 0x040fe20003fa6270 */
[----:B------:R-:W-:Y:S01]  /*9690*/  IMAD.IADD R5, R223, 0x1, -R2 ;  /* 0x00000001df057824 */ /* 0x000fe200078e0a02 */
[----:B------:R-:W-:Y:S01]  /*96a0*/  BAR.SYNC.DEFER_BLOCKING 0x0 ;  /* 0x0000000000007b1d */ /* 0x000fe20000010000 */
[C---:B------:R-:W-:Y:S02]  /*96b0*/  ISETP.GE.AND P4, PT, R2.reuse, R227, PT ;  /* 0x000000e30200720c */ /* 0x040fe40003f86270 */
[C---:B------:R-:W-:Y:S01]  /*96c0*/  ISETP.GE.AND P3, PT, R2.reuse, R226, PT ;  /* 0x000000e20200720c */ /* 0x040fe20003f66270 */
[----:B-1----:R-:W-:Y:S01]  /*96d0*/  IMAD.IADD R3, R229, 0x1, -R0 ;  /* 0x00000001e5037824 */ /* 0x002fe200078e0a00 */
[----:B------:R-:W-:Y:S01]  /*96e0*/  ISETP.GE.AND P2, PT, R2, R225, PT ;  /* 0x000000e10200720c */ /* 0x000fe20003f46270 */
[----:B--2---:R-:W-:Y:S01]  /*96f0*/  FFMA.FTZ R10, R10, -R216, R182 ;  /* 0x800000d80a0a7223 */ /* 0x004fe200000100b6 */
[----:B------:R-:W-:-:S02]  /*9700*/  ISETP.GE.OR P5, PT, R2, R234, !P5 ;  /* 0x000000ea0200720c */ /* 0x000fc40006fa6670 */
[----:B------:R-:W-:Y:S02]  /*9710*/  IABS R3, R3 ;  /* 0x0000000300037213 */ /* 0x000fe40000000000 */
[C---:B------:R-:W-:Y:S02]  /*9720*/  ISETP.GE.OR P4, PT, R2.reuse, R233, !P4 ;  /* 0x000000e90200720c */ /* 0x040fe40006786670 */
[----:B------:R-:W-:Y:S01]  /*9730*/  ISETP.GE.OR P3, PT, R2, R232, !P3 ;  /* 0x000000e80200720c */ /* 0x000fe20005f66670 */
[----:B---3--:R-:W-:Y:S01]  /*9740*/  IMAD.MOV.U32 R4, RZ, RZ, R3 ;  /* 0x000000ffff047224 */ /* 0x008fe200078e0003 */
[----:B------:R-:W-:Y:S01]  /*9750*/  IABS R3, R5 ;  /* 0x0000000500037213 */ /* 0x000fe20000000000 */
[----:B------:R-:W-:Y:S01]  /*9760*/  IMAD.IADD R5, R224, 0x1, -R2 ;  /* 0x00000001e0057824 */ /* 0x000fe200078e0a02 */
[----:B------:R-:W-:Y:S01]  /*9770*/  ISETP.GE.OR P2, PT, R2, R231, !P2 ;  /* 0x000000e70200720c */ /* 0x000fe20005746670 */
[----:B------:R1:W2:Y:S01]  /*9780*/  I2F R7, R4 ;  /* 0x0000000400077306 */ /* 0x0002a20000201400 */
[----:B----4-:R-:W-:-:S02]  /*9790*/  FFMA.FTZ R11, R8, -R216, R196 ;  /* 0x800000d8080b7223 */ /* 0x010fc400000100c4 */
[----:B-1----:R-:W-:Y:S02]  /*97a0*/  IMAD.MOV.U32 R4, RZ, RZ, R3 ;  /* 0x000000ffff047224 */ /* 0x002fe400078e0003 */
[----:B------:R-:W-:-:S03]  /*97b0*/  IMAD.IADD R3, R230, 0x1, -R2 ;  /* 0x00000001e6037824 */ /* 0x000fc600078e0a02 */
[----:B------:R1:W3:Y:S01]  /*97c0*/  I2F R6, R4 ;  /* 0x0000000400067306 */ /* 0x0002e20000201400 */
[----:B------:R-:W-:Y:S01]  /*97d0*/  IMAD.IADD R2, R229, 0x1, -R2 ;  /* 0x00000001e5027824 */ /* 0x000fe200078e0a02 */
[----:B------:R-:W-:Y:S01]  /*97e0*/  IABS R3, R3 ;  /* 0x0000000300037213 */ /* 0x000fe20000000000 */
[----:B--2---:R-:W-:-:S04]  /*97f0*/  FFMA.FTZ R22, R7, -R216, R198 ;  /* 0x800000d807167223 */ /* 0x004fc800000100c6 */
[----:B-1----:R-:W-:Y:S01]  /*9800*/  IMAD.MOV.U32 R4, RZ, RZ, R3 ;  /* 0x000000ffff047224 */ /* 0x002fe200078e0003 */
[----:B------:R-:W-:Y:S01]  /*9810*/  IABS R3, R5 ;  /* 0x0000000500037213 */ /* 0x000fe20000000000 */
[-C--:B---3--:R-:W-:Y:S02]  /*9820*/  FFMA.FTZ R23, R6, -R216.reuse, R181 ;  /* 0x800000d806177223 */ /* 0x088fe400000100b5 */
[----:B------:R-:W-:Y:S02]  /*9830*/  FFMA.FTZ R5, R9, -R216, R180 ;  /* 0x800000d809057223 */ /* 0x000fe400000100b4 */
[----:B------:R-:W1:Y:S01]  /*9840*/  I2F R4, R4 ;  /* 0x0000000400047306 */ /* 0x000e620000201400 */
[----:B------:R-:W-:Y:S02]  /*9850*/  FSEL R30, R23, -INF , !P5 ;  /* 0xff800000171e7808 */ /* 0x000fe40006800000 */
[----:B------:R-:W-:Y:S02]  /*9860*/  FSEL R136, R5, -INF , !P6 ;  /* 0xff80000005887808 */ /* 0x000fe40007000000 */
[----:B------:R-:W-:-:S03]  /*9870*/  ISETP.GE.AND P6, PT, R0, R227, PT ;  /* 0x000000e30000720c */ /* 0x000fc60003fc6270 */
[----:B------:R-:W2:Y:S01]  /*9880*/  I2F R3, R3 ;  /* 0x0000000300037306 */ /* 0x000ea20000201400 */
[----:B------:R-:W-:-:S04]  /*9890*/  ISETP.GE.OR P6, PT, R0, R233, !P6 ;  /* 0x000000e90000720c */ /* 0x000fc800077c6670 */
[----:B------:R-:W-:Y:S02]  /*98a0*/  FSEL R138, R10, -INF , !P6 ;  /* 0xff8000000a8a7808 */ /* 0x000fe40007000000 */
[----:B------:R-:W-:Y:S01]  /*98b0*/  ISETP.GE.AND P6, PT, R0, R226, PT ;  /* 0x000000e20000720c */ /* 0x000fe20003fc6270 */
[----:B-1----:R-:W-:Y:S01]  /*98c0*/  FFMA.FTZ R21, R4, -R216, R183 ;  /* 0x800000d804157223 */ /* 0x002fe200000100b7 */
[----:B------:R-:W-:Y:S02]  /*98d0*/  IABS R4, R2 ;  /* 0x0000000200047213 */ /* 0x000fe40000000000 */
[C---:B------:R-:W-:Y:S02]  /*98e0*/  ISETP.GE.OR P6, PT, R0.reuse, R232, !P6 ;  /* 0x000000e80000720c */ /* 0x040fe400077c6670 */
[----:B------:R1:W-:Y:S01]  /*98f0*/  I2F R24, R4 ;  /* 0x0000000400187306 */ /* 0x0003e20000201400 */
[----:B------:R-:W-:Y:S01]  /*9900*/  FSEL R137, R21, -INF , !P4 ;  /* 0xff80000015897808 */ /* 0x000fe20006000000 */
[----:B--2---:R-:W-:Y:S01]  /*9910*/  FFMA.FTZ R20, R3, -R216, R197 ;  /* 0x800000d803147223 */ /* 0x004fe200000100c5 */
[----:B------:R-:W-:-:S02]  /*9920*/  IADD3 R3, R0, 0x8, RZ ;  /* 0x0000000800037810 */ /* 0x000fc40007ffe0ff */
[----:B------:R-:W-:Y:S02]  /*9930*/  FSEL R173, R11, -INF , !P6 ;  /* 0xff8000000bad7808 */ /* 0x000fe40007000000 */
[----:B------:R-:W-:Y:S01]  /*9940*/  ISETP.GE.AND P6, PT, R0, R225, PT ;  /* 0x000000e10000720c */ /* 0x000fe20003fc6270 */
[----:B------:R-:W-:Y:S01]  /*9950*/  IMAD.IADD R2, R223, 0x1, -R3 ;  /* 0x00000001df027824 */ /* 0x000fe200078e0a03 */
[----:B------:R-:W-:Y:S02]  /*9960*/  FSEL R174, R20, -INF , !P3 ;  /* 0xff80000014ae7808 */ /* 0x000fe40005800000 */
[----:B------:R-:W-:Y:S02]  /*9970*/  ISETP.GE.OR P6, PT, R0, R231, !P6 ;  /* 0x000000e70000720c */ /* 0x000fe400077c6670 */
[----:B------:R-:W-:Y:S02]  /*9980*/  IABS R2, R2 ;  /* 0x0000000200027213 */ /* 0x000fe40000000000 */
[----:B------:R-:W-:-:S02]  /*9990*/  FSEL R177, R22, -INF , !P6 ;  /* 0xff80000016b17808 */ /* 0x000fc40007000000 */
[C---:B------:R-:W-:Y:S01]  /*99a0*/  ISETP.GE.AND P6, PT, R3.reuse, R228, PT ;  /* 0x000000e40300720c */ /* 0x040fe20003fc6270 */
[----:B-1----:R-:W-:Y:S01]  /*99b0*/  IMAD.MOV.U32 R4, RZ, RZ, R2 ;  /* 0x000000ffff047224 */ /* 0x002fe200078e0002 */
[C---:B------:R-:W-:Y:S01]  /*99c0*/  ISETP.GE.AND P5, PT, R3.reuse, R227, PT ;  /* 0x000000e30300720c */ /* 0x040fe20003fa6270 */
[----:B------:R-:W-:Y:S01]  /*99d0*/  IMAD.IADD R2, R230, 0x1, -R3 ;  /* 0x00000001e6027824 */ /* 0x000fe200078e0a03 */
[C---:B------:R-:W-:Y:S01]  /*99e0*/  ISETP.GE.AND P4, PT, R3.reuse, R226, PT ;  /* 0x000000e20300720c */ /* 0x040fe20003f86270 */
[----:B------:R1:W2:Y:S01]  /*99f0*/  I2F R6, R4 ;  /* 0x0000000400067306 */ /* 0x0002a20000201400 */
[C---:B------:R-:W-:Y:S02]  /*9a00*/  ISETP.GE.AND P3, PT, R3.reuse, R225, PT ;  /* 0x000000e10300720c */ /* 0x040fe40003f66270 */
[----:B------:R-:W-:Y:S02]  /*9a10*/  IABS R2, R2 ;  /* 0x0000000200027213 */ /* 0x000fe40000000000 */
[----:B------:R-:W-:-:S02]  /*9a20*/  ISETP.GE.OR P6, PT, R3, R234, !P6 ;  /* 0x000000ea0300720c */ /* 0x000fc400077c6670 */
[C---:B------:R-:W-:Y:S02]  /*9a30*/  ISETP.GE.OR P5, PT, R3.reuse, R233, !P5 ;  /* 0x000000e90300720c */ /* 0x040fe40006fa6670 */
[C---:B------:R-:W-:Y:S02]  /*9a40*/  ISETP.GE.OR P4, PT, R3.reuse, R232, !P4 ;  /* 0x000000e80300720c */ /* 0x040fe40006786670 */
[----:B------:R-:W-:Y:S01]  /*9a50*/  ISETP.GE.OR P3, PT, R3, R231, !P3 ;  /* 0x000000e70300720c */ /* 0x000fe20005f66670 */
[----:B-1----:R-:W-:Y:S02]  /*9a60*/  IMAD.MOV.U32 R4, RZ, RZ, R2 ;  /* 0x000000ffff047224 */ /* 0x002fe400078e0002 */
[----:B------:R-:W-:Y:S02]  /*9a70*/  IMAD.IADD R2, R224, 0x1, -R3 ;  /* 0x00000001e0027824 */ /* 0x000fe400078e0a03 */
[----:B------:R1:W-:Y:S01]  /*9a80*/  I2F R9, R4 ;  /* 0x0000000400097306 */ /* 0x0003e20000201400 */
[----:B--2---:R-:W-:-:S02]  /*9a90*/  FFMA.FTZ R6, R6, -R216, R184 ;  /* 0x800000d806067223 */ /* 0x004fc400000100b8 */
[----:B------:R-:W-:-:S03]  /*9aa0*/  IABS R2, R2 ;  /* 0x0000000200027213 */ /* 0x000fc60000000000 */
[----:B------:R-:W-:Y:S02]  /*9ab0*/  FSEL R27, R6, -INF , !P6 ;  /* 0xff800000061b7808 */ /* 0x000fe40007000000 */
[----:B------:R-:W-:Y:S02]  /*9ac0*/  IMAD.MOV.U32 R5, RZ, RZ, R2 ;  /* 0x000000ffff057224 */ /* 0x000fe400078e0002 */
[----:B------:R-:W-:Y:S02]  /*9ad0*/  IMAD.IADD R2, R229, 0x1, -R3 ;  /* 0x00000001e5027824 */ /* 0x000fe400078e0a03 */
[----:B------:R2:W3:Y:S01]  /*9ae0*/  I2F R8, R5 ;  /* 0x0000000500087306 */ /* 0x0004e20000201400 */
[----:B------:R-:W-:Y:S02]  /*9af0*/  FFMA.FTZ R3, R24, -R216, R199 ;  /* 0x800000d818037223 */ /* 0x000fe400000100c7 */
[----:B-1----:R-:W-:Y:S02]  /*9b00*/  IABS R4, R2 ;  /* 0x0000000200047213 */ /* 0x002fe40000000000 */
[----:B------:R-:W-:-:S02]  /*9b10*/  IADD3 R2, R0, 0x9, RZ ;  /* 0x0000000900027810 */ /* 0x000fc40007ffe0ff */
[----:B------:R-:W-:Y:S02]  /*9b20*/  FSEL R176, R3, -INF , !P2 ;  /* 0xff80000003b07808 */ /* 0x000fe40005000000 */
[C---:B------:R-:W-:Y:S02]  /*9b30*/  ISETP.GE.AND P2, PT, R2.reuse, R228, PT ;  /* 0x000000e40200720c */ /* 0x040fe40003f46270 */
[C---:B------:R-:W-:Y:S02]  /*9b40*/  ISETP.GE.AND P6, PT, R2.reuse, R227, PT ;  /* 0x000000e30200720c */ /* 0x040fe40003fc6270 */
[C---:B------:R-:W-:Y:S01]  /*9b50*/  ISETP.GE.OR P2, PT, R2.reuse, R234, !P2 ;  /* 0x000000ea0200720c */ /* 0x040fe20005746670 */
[----:B--2---:R-:W-:Y:S01]  /*9b60*/  IMAD.MOV.U32 R5, RZ, RZ, R4 ;  /* 0x000000ffff057224 */ /* 0x004fe200078e0004 */
[----:B------:R-:W-:Y:S01]  /*9b70*/  ISETP.GE.OR P6, PT, R2, R233, !P6 ;  /* 0x000000e90200720c */ /* 0x000fe200077c6670 */
[----:B------:R-:W-:Y:S02]  /*9b80*/  IMAD.IADD R4, R223, 0x1, -R2 ;  /* 0x00000001df047824 */ /* 0x000fe400078e0a02 */
[----:B------:R1:W2:Y:S01]  /*9b90*/  I2F R7, R5 ;  /* 0x0000000500077306 */ /* 0x0002a20000201400 */
[----:B---3--:R-:W-:-:S02]  /*9ba0*/  FFMA.FTZ R8, R8, -R216, R188 ;  /* 0x800000d808087223 */ /* 0x008fc400000100bc */
[----:B------:R-:W-:-:S03]  /*9bb0*/  IABS R4, R4 ;  /* 0x0000000400047213 */ /* 0x000fc60000000000 */
[----:B------:R-:W-:Y:S02]  /*9bc0*/  FSEL R139, R8, -INF , !P4 ;  /* 0xff800000088b7808 */ /* 0x000fe40006000000 */
[C---:B------:R-:W-:Y:S01]  /*9bd0*/  ISETP.GE.AND P4, PT, R2.reuse, R225, PT ;  /* 0x000000e10200720c */ /* 0x040fe20003f86270 */
[----:B------:R-:W3:Y:S03]  /*9be0*/  I2F R4, R4 ;  /* 0x0000000400047306 */ /* 0x000ee60000201400 */
[----:B------:R-:W-:Y:S01]  /*9bf0*/  ISETP.GE.OR P4, PT, R2, R231, !P4 ;  /* 0x000000e70200720c */ /* 0x000fe20006786670 */
[-C--:B-1----:R-:W-:Y:S02]  /*9c00*/  FFMA.FTZ R5, R9, -R216.reuse, R186 ;  /* 0x800000d809057223 */ /* 0x082fe400000100ba */
[----:B--2---:R-:W-:-:S03]  /*9c10*/  FFMA.FTZ R20, R7, -R216, R190 ;  /* 0x800000d807147223 */ /* 0x004fc600000100be */
[----:B------:R-:W-:Y:S02]  /*9c20*/  FSEL R35, R5, -INF , !P5 ;  /* 0xff80000005237808 */ /* 0x000fe40006800000 */
[----:B------:R-:W-:Y:S01]  /*9c30*/  ISETP.GE.AND P5, PT, R2, R226, PT ;  /* 0x000000e20200720c */ /* 0x000fe20003fa6270 */
[----:B---3--:R-:W-:Y:S01]  /*9c40*/  FFMA.FTZ R11, R4, -R216, R185 ;  /* 0x800000d8040b7223 */ /* 0x008fe200000100b9 */
[----:B------:R-:W-:Y:S01]  /*9c50*/  FSEL R175, R20, -INF , !P3 ;  /* 0xff80000014af7808 */ /* 0x000fe20005800000 */
[----:B------:R-:W-:Y:S01]  /*9c60*/  IMAD.IADD R4, R230, 0x1, -R2 ;  /* 0x00000001e6047824 */ /* 0x000fe200078e0a02 */
[----:B------:R-:W-:Y:S02]  /*9c70*/  ISETP.GE.OR P5, PT, R2, R232, !P5 ;  /* 0x000000e80200720c */ /* 0x000fe40006fa6670 */
        /* <DEDUP_REMOVED lines=11> */
[C---:B------:R-:W-:Y:S01]  /*9d30*/  ISETP.GE.AND P3, PT, R2.reuse, R228, PT ;  /* 0x000000e40200720c */ /* 0x040fe20003f66270 */
[----:B---3--:R-:W-:Y:S01]  /*9d40*/  IMAD.IADD R3, R223, 0x1, -R2 ;  /* 0x00000001df037824 */ /* 0x008fe200078e0a02 */
[----:B------:R1:W-:Y:S01]  /*9d50*/  I2F R21, R4 ;  /* 0x0000000400157306 */ /* 0x0003e20000201400 */
[C---:B------:R-:W-:Y:S02]  /*9d60*/  ISETP.GE.AND P2, PT, R2.reuse, R227, PT ;  /* 0x000000e30200720c */ /* 0x040fe40003f46270 */
[C---:B------:R-:W-:Y:S02]  /*9d70*/  ISETP.GE.OR P3, PT, R2.reuse, R234, !P3 ;  /* 0x000000ea0200720c */ /* 0x040fe40005f66670 */
[----:B------:R-:W-:Y:S02]  /*9d80*/  IABS R3, R3 ;  /* 0x0000000300037213 */ /* 0x000fe40000000000 */
[----:B------:R-:W-:-:S03]  /*9d90*/  ISETP.GE.OR P2, PT, R2, R233, !P2 ;  /* 0x000000e90200720c */ /* 0x000fc60005746670 */
        /* <DEDUP_REMOVED lines=10> */
[-C--:B--2---:R-:W-:Y:S02]  /*9e40*/  FFMA.FTZ R5, R10, -R216.reuse, R187 ;  /* 0x800000d80a057223 */ /* 0x084fe400000100bb */
[----:B------:R1:W2:Y:S01]  /*9e50*/  I2F R6, R4 ;  /* 0x0000000400067306 */ /* 0x0002a20000201400 */
[-C--:B---3--:R-:W-:Y:S02]  /*9e60*/  FFMA.FTZ R7, R7, -R216.reuse, R250 ;  /* 0x800000d807077223 */ /* 0x088fe400000100fa */
[----:B------:R-:W-:Y:S01]  /*9e70*/  FSEL R26, R5, -INF , !P6 ;  /* 0xff800000051a7808 */ /* 0x000fe20007000000 */
[----:B------:R-:W-:Y:S01]  /*9e80*/  FFMA.FTZ R5, R9, -R216, R248 ;  /* 0x800000d809057223 */ /* 0x000fe200000100f8 */
[C---:B------:R-:W-:Y:S02]  /*9e90*/  ISETP.GE.AND P6, PT, R2.reuse, R226, PT ;  /* 0x000000e20200720c */ /* 0x040fe40003fc6270 */
[----:B------:R-:W-:Y:S01]  /*9ea0*/  FSEL R22, R7, -INF , !P2 ;  /* 0xff80000007167808 */ /* 0x000fe20005000000 */
[----:B------:R-:W3:Y:S01]  /*9eb0*/  I2F R3, R3 ;  /* 0x0000000300037306 */ /* 0x000ee20000201400 */
[----:B------:R-:W-:-:S02]  /*9ec0*/  ISETP.GE.OR P6, PT, R2, R232, !P6 ;  /* 0x000000e80200720c */ /* 0x000fc400077c6670 */
[----:B------:R-:W-:Y:S01]  /*9ed0*/  FSEL R10, R5, -INF , !P3 ;  /* 0xff800000050a7808 */ /* 0x000fe20005800000 */
[-C--:B-1----:R-:W-:Y:S02]  /*9ee0*/  FFMA.FTZ R4, R8, -R216.reuse, R189 ;  /* 0x800000d808047223 */ /* 0x082fe400000100bd */
[----:B--2---:R-:W-:-:S03]  /*9ef0*/  FFMA.FTZ R6, R6, -R216, R240 ;  /* 0x800000d806067223 */ /* 0x004fc600000100f0 */
[----:B------:R-:W-:Y:S01]  /*9f00*/  FSEL R34, R4, -INF , !P5 ;  /* 0xff80000004227808 */ /* 0x000fe20006800000 */
[-C--:B------:R-:W-:Y:S01]  /*9f10*/  FFMA.FTZ R4, R21, -R216.reuse, R191 ;  /* 0x800000d815047223 */ /* 0x080fe200000100bf */
[----:B------:R-:W-:Y:S01]  /*9f20*/  ISETP.GE.AND P5, PT, R2, R225, PT ;  /* 0x000000e10200720c */ /* 0x000fe20003fa6270 */
[----:B---3--:R-:W-:Y:S01]  /*9f30*/  FFMA.FTZ R21, R3, -R216, R242 ;  /* 0x800000d803157223 */ /* 0x008fe200000100f2 */
[----:B------:R-:W-:Y:S02]  /*9f40*/  FSEL R29, R6, -INF , !P6 ;  /* 0xff800000061d7808 */ /* 0x000fe40007000000 */
[----:B------:R-:W-:Y:S02]  /*9f50*/  ISETP.GE.OR P5, PT, R2, R231, !P5 ;  /* 0x000000e70200720c */ /* 0x000fe40006fa6670 */
[----:B------:R-:W-:Y:S02]  /*9f60*/  IADD3 R2, R0, 0x11, RZ ;  /* 0x0000001100027810 */ /* 0x000fe40007ffe0ff */
[----:B------:R-:W-:-:S02]  /*9f70*/  FSEL R172, R4, -INF , !P4 ;  /* 0xff80000004ac7808 */ /* 0x000fc40006000000 */
[C---:B------:R-:W-:Y:S01]  /*9f80*/  ISETP.GE.AND P4, PT, R2.reuse, R228, PT ;  /* 0x000000e40200720c */ /* 0x040fe20003f86270 */
[--C-:B------:R-:W-:Y:S01]  /*9f90*/  IMAD.IADD R3, R223, 0x1, -R2.reuse ;  /* 0x00000001df037824 */ /* 0x100fe200078e0a02 */
[C---:B------:R-:W-:Y:S02]  /*9fa0*/  ISETP.GE.AND P3, PT, R2.reuse, R227, PT ;  /* 0x000000e30200720c */ /* 0x040fe40003f66270 */
[C---:B------:R-:W-:Y:S02]  /*9fb0*/  ISETP.GE.AND P2, PT, R2.reuse, R226, PT ;  /* 0x000000e20200720c */ /* 0x040fe40003f46270 */
[----:B------:R-:W-:Y:S02]  /*9fc0*/  IABS R3, R3 ;  /* 0x0000000300037213 */ /* 0x000fe40000000000 */
[C---:B------:R-:W-:Y:S02]  /*9fd0*/  ISETP.GE.AND P6, PT, R2.reuse, R225, PT ;  /* 0x000000e10200720c */ /* 0x040fe40003fc6270 */
[C---:B------:R-:W-:Y:S01]  /*9fe0*/  ISETP.GE.OR P4, PT, R2.reuse, R234, !P4 ;  /* 0x000000ea0200720c */ /* 0x040fe20006786670 */
[----:B------:R-:W-:Y:S01]  /*9ff0*/  IMAD.MOV.U32 R4, RZ, RZ, R3 ;  /* 0x000000ffff047224 */ /* 0x000fe200078e0003 */
[----:B------:R-:W-:Y:S01]  /*a000*/  ISETP.GE.OR P3, PT, R2, R233, !P3 ;  /* 0x000000e90200720c */ /* 0x000fe20005f66670 */
[----:B------:R-:W-:Y:S01]  /*a010*/  IMAD.IADD R3, R230, 0x1, -R2 ;  /* 0x00000001e6037824 */ /* 0x000fe200078e0a02 */
[C---:B------:R-:W-:Y:S01]  /*a020*/  ISETP.GE.OR P2, PT, R2.reuse, R232, !P2 ;  /* 0x000000e80200720c */ /* 0x040fe20005746670 */
[----:B------:R1:W-:Y:S01]  /*a030*/  I2F R9, R4 ;  /* 0x0000000400097306 */ /* 0x0003e20000201400 */
[----:B------:R-:W-:-:S02]  /*a040*/  ISETP.GE.OR P6, PT, R2, R231, !P6 ;  /* 0x000000e70200720c */ /* 0x000fc400077c6670 */
[----:B------:R-:W-:-:S05]  /*a050*/  IABS R3, R3 ;  /* 0x0000000300037213 */ /* 0x000fca0000000000 */
[----:B-1----:R-:W-:Y:S02]  /*a060*/  IMAD.MOV.U32 R4, RZ, RZ, R3 ;  /* 0x000000ffff047224 */ /* 0x002fe400078e0003 */
[----:B------:R-:W-:Y:S02]  /*a070*/  IMAD.IADD R3, R224, 0x1, -R2 ;  /* 0x00000001e0037824 */ /* 0x000fe400078e0a02 */
[----:B------:R1:W2:Y:S03]  /*a080*/  I2F R6, R4 ;  /* 0x0000000400067306 */ /* 0x0002a60000201400 */
[----:B------:R-:W-:-:S05]  /*a090*/  IABS R3, R3 ;  /* 0x0000000300037213 */ /* 0x000fca0000000000 */
[----:B------:R3:W4:Y:S01]  /*a0a0*/  I2F R7, R3 ;  /* 0x0000000300077306 */ /* 0x0007220000201400 */
[----:B-1----:R-:W-:Y:S01]  /*a0b0*/  IMAD.IADD R4, R229, 0x1, -R2 ;  /* 0x00000001e5047824 */ /* 0x002fe200078e0a02 */
[----:B------:R-:W-:Y:S01]  /*a0c0*/  IADD3 R2, R0, 0x18, RZ ;  /* 0x0000001800027810 */ /* 0x000fe20007ffe0ff */
[----:B--2---:R-:W-:Y:S01]  /*a0d0*/  FFMA.FTZ R6, R6, -R216, R251 ;  /* 0x800000d806067223 */ /* 0x004fe200000100fb */
[----:B------:R-:W-:Y:S02]  /*a0e0*/  IADD3 R0, R0, 0x19, RZ ;  /* 0x0000001900007810 */ /* 0x000fe40007ffe0ff */
[----:B------:R-:W-:Y:S01]  /*a0f0*/  IABS R4, R4 ;  /* 0x0000000400047213 */ /* 0x000fe20000000000 */
[--C-:B------:R-:W-:Y:S02]  /*a100*/  IMAD.IADD R5, R224, 0x1, -R2.reuse ;  /* 0x00000001e0057824 */ /* 0x100fe400078e0a02 */
[----:B---3--:R-:W-:Y:S01]  /*a110*/  IMAD.IADD R3, R223, 0x1, -R2 ;  /* 0x00000001df037824 */ /* 0x008fe200078e0a02 */
[----:B------:R1:W2:Y:S01]  /*a120*/  I2F R11, R4 ;  /* 0x00000004000b7306 */ /* 0x0002a20000201400 */
[----:B----4-:R-:W-:-:S03]  /*a130*/  FFMA.FTZ R7, R7, -R216, R241 ;  /* 0x800000d807077223 */ /* 0x010fc600000100f1 */
[----:B------:R-:W-:-:S05]  /*a140*/  IABS R3, R3 ;  /* 0x0000000300037213 */ /* 0x000fca0000000000 */
[----:B-1----:R-:W-:Y:S02]  /*a150*/  IMAD.MOV.U32 R4, RZ, RZ, R3 ;  /* 0x000000ffff047224 */ /* 0x002fe400078e0003 */
[----:B------:R-:W-:Y:S02]  /*a160*/  IMAD.IADD R3, R230, 0x1, -R2 ;  /* 0x00000001e6037824 */ /* 0x000fe400078e0a02 */
[----:B------:R1:W3:Y:S01]  /*a170*/  I2F R8, R4 ;  /* 0x0000000400087306 */ /* 0x0002e20000201400 */
[----:B--2---:R-:W-:Y:S02]  /*a180*/  FFMA.FTZ R11, R11, -R216, R243 ;  /* 0x800000d80b0b7223 */ /* 0x004fe400000100f3 */
[----:B------:R-:W-:-:S05]  /*a190*/  IABS R3, R3 ;  /* 0x0000000300037213 */ /* 0x000fca0000000000 */
[----:B-1----:R-:W-:Y:S01]  /*a1a0*/  IMAD.MOV.U32 R4, RZ, RZ, R3 ;  /* 0x000000ffff047224 */ /* 0x002fe200078e0003 */
[----:B------:R-:W-:Y:S01]  /*a1b0*/  IABS R3, R5 ;  /* 0x0000000500037213 */ /* 0x000fe20000000000 */
[----:B---3--:R-:W-:Y:S01]  /*a1c0*/  FFMA.FTZ R23, R8, -R216, R33 ;  /* 0x800000d808177223 */ /* 0x008fe20000010021 */
[----:B------:R-:W-:Y:S01]  /*a1d0*/  FSEL R33, R21, -INF , !P5 ;  /* 0xff80000015217808 */ /* 0x000fe20006800000 */
[----:B------:R1:W2:Y:S01]  /*a1e0*/  I2F R5, R4 ;  /* 0x0000000400057306 */ /* 0x0002a20000201400 */
[----:B------:R-:W-:Y:S02]  /*a1f0*/  FSEL R21, R6, -INF , !P3 ;  /* 0xff80000006157808 */ /* 0x000fe40005800000 */
[C---:B------:R-:W-:Y:S02]  /*a200*/  ISETP.GE.AND P5, PT, R2.reuse, R228, PT ;  /* 0x000000e40200720c */ /* 0x040fe40003fa6270 */
[C---:B------:R-:W-:Y:S02]  /*a210*/  ISETP.GE.AND P3, PT, R2.reuse, R226, PT ;  /* 0x000000e20200720c */ /* 0x040fe40003f66270 */
[C---:B------:R-:W-:Y:S01]  /*a220*/  ISETP.GE.OR P5, PT, R2.reuse, R234, !P5 ;  /* 0x000000ea0200720c */ /* 0x040fe20006fa6670 */
[----:B------:R-:W3:Y:S01]  /*a230*/  I2F R3, R3 ;  /* 0x0000000300037306 */ /* 0x000ee20000201400 */
[----:B------:R-:W-:Y:S01]  /*a240*/  ISETP.GE.OR P3, PT, R2, R232, !P3 ;  /* 0x000000e80200720c */ /* 0x000fe20005f66670 */
[----:B-1----:R-:W-:-:S02]  /*a250*/  FFMA.FTZ R4, R9, -R216, R249 ;  /* 0x800000d809047223 */ /* 0x002fc400000100f9 */
[-C--:B--2---:R-:W-:Y:S01]  /*a260*/  FFMA.FTZ R5, R5, -R216.reuse, R25 ;  /* 0x800000d805057223 */ /* 0x084fe20000010019 */
[----:B------:R-:W-:Y:S02]  /*a270*/  FSEL R25, R7, -INF , !P2 ;  /* 0xff80000007197808 */ /* 0x000fe40005000000 */
[----:B------:R-:W-:Y:S02]  /*a280*/  FSEL R8, R4, -INF , !P4 ;  /* 0xff80000004087808 */ /* 0x000fe40006000000 */
[C---:B------:R-:W-:Y:S01]  /*a290*/  ISETP.GE.AND P4, PT, R2.reuse, R227, PT ;  /* 0x000000e30200720c */ /* 0x040fe20003f86270 */
[----:B---3--:R-:W-:Y:S01]  /*a2a0*/  FFMA.FTZ R24, R3, -R216, R32 ;  /* 0x800000d803187223 */ /* 0x008fe20000010020 */
[C---:B------:R-:W-:Y:S01]  /*a2b0*/  ISETP.GE.AND P2, PT, R2.reuse, R225, PT ;  /* 0x000000e10200720c */ /* 0x040fe20003f46270 */
[----:B------:R-:W-:Y:S01]  /*a2c0*/  IMAD.IADD R3, R229, 0x1, -R2 ;  /* 0x00000001e5037824 */ /* 0x000fe200078e0a02 */
[C---:B------:R-:W-:Y:S02]  /*a2d0*/  ISETP.GE.OR P4, PT, R2.reuse, R233, !P4 ;  /* 0x000000e90200720c */ /* 0x040fe40006786670 */
[----:B------:R-:W-:Y:S01]  /*a2e0*/  ISETP.GE.OR P2, PT, R2, R231, !P2 ;  /* 0x000000e70200720c */ /* 0x000fe20005746670 */
[----:B------:R-:W-:Y:S01]  /*a2f0*/  IMAD.IADD R2, R223, 0x1, -R0 ;  /* 0x00000001df027824 */ /* 0x000fe200078e0a00 */
[----:B------:R-:W-:-:S02]  /*a300*/  IABS R3, R3 ;  /* 0x0000000300037213 */ /* 0x000fc40000000000 */
[----:B------:R-:W-:Y:S02]  /*a310*/  FSEL R32, R11, -INF , !P6 ;  /* 0xff8000000b207808 */ /* 0x000fe40007000000 */
[----:B------:R-:W-:Y:S01]  /*a320*/  IABS R2, R2 ;  /* 0x0000000200027213 */ /* 0x000fe20000000000 */
[----:B------:R1:W-:Y:S01]  /*a330*/  I2F R4, R3 ;  /* 0x0000000300047306 */ /* 0x0003e20000201400 */
[----:B------:R-:W-:Y:S02]  /*a340*/  FSEL R7, R23, -INF , !P5 ;  /* 0xff80000017077808 */ /* 0x000fe40006800000 */
[----:B------:R-:W-:Y:S02]  /*a350*/  FSEL R11, R5, -INF , !P4 ;  /* 0xff800000050b7808 */ /* 0x000fe40006000000 */
[----:B------:R-:W-:Y:S02]  /*a360*/  FSEL R24, R24, -INF , !P3 ;  /* 0xff80000018187808 */ /* 0x000fe40005800000 */
[C---:B------:R-:W-:Y:S01]  /*a370*/  ISETP.GE.AND P6, PT, R0.reuse, R228, PT ;  /* 0x000000e40000720c */ /* 0x040fe20003fc6270 */
[----:B------:R2:W3:Y:S01]  /*a380*/  I2F R6, R2 ;  /* 0x0000000200067306 */ /* 0x0004e20000201400 */
[----:B------:R-:W-:-:S02]  /*a390*/  ISETP.GE.AND P5, PT, R0, R227, PT ;  /* 0x000000e30000720c */ /* 0x000fc40003fa6270 */
[C---:B------:R-:W-:Y:S02]  /*a3a0*/  ISETP.GE.AND P4, PT, R0.reuse, R226, PT ;  /* 0x000000e20000720c */ /* 0x040fe40003f86270 */
[C---:B------:R-:W-:Y:S02]  /*a3b0*/  ISETP.GE.AND P3, PT, R0.reuse, R225, PT ;  /* 0x000000e10000720c */ /* 0x040fe40003f66270 */
[----:B------:R-:W-:Y:S01]  /*a3c0*/  ISETP.GE.OR P6, PT, R0, R234, !P6 ;  /* 0x000000ea0000720c */ /* 0x000fe200077c6670 */
[----:B-1----:R-:W-:Y:S01]  /*a3d0*/  IMAD.IADD R3, R230, 0x1, -R0 ;  /* 0x00000001e6037824 */ /* 0x002fe200078e0a00 */
[C---:B------:R-:W-:Y:S02]  /*a3e0*/  ISETP.GE.OR P5, PT, R0.reuse, R233, !P5 ;  /* 0x000000e90000720c */ /* 0x040fe40006fa6670 */
[----:B------:R-:W-:Y:S02]  /*a3f0*/  ISETP.GE.OR P4, PT, R0, R232, !P4 ;  /* 0x000000e80000720c */ /* 0x000fe40006786670 */
[----:B------:R-:W-:-:S02]  /*a400*/  IABS R3, R3 ;  /* 0x0000000300037213 */ /* 0x000fc40000000000 */
[----:B------:R-:W-:Y:S01]  /*a410*/  ISETP.GE.OR P3, PT, R0, R231, !P3 ;  /* 0x000000e70000720c */ /* 0x000fe20005f66670 */
[----:B--2---:R-:W-:Y:S01]  /*a420*/  IMAD.IADD R2, R224, 0x1, -R0 ;  /* 0x00000001e0027824 */ /* 0x004fe200078e0a00 */
[----:B------:R1:W2:Y:S01]  /*a430*/  I2F R9, R3 ;  /* 0x0000000300097306 */ /* 0x0002a20000201400 */
[----:B---3--:R-:W-:-:S03]  /*a440*/  FFMA.FTZ R6, R6, -R216, R179 ;  /* 0x800000d806067223 */ /* 0x008fc600000100b3 */
[----:B------:R-:W-:Y:S02]  /*a450*/  IABS R2, R2 ;  /* 0x0000000200027213 */ /* 0x000fe40000000000 */
[----:B------:R-:W-:-:S03]  /*a460*/  FSEL R6, R6, -INF , !P6 ;  /* 0xff80000006067808 */ /* 0x000fc60007000000 */
[----:B-1----:R-:W-:Y:S02]  /*a470*/  IMAD.MOV.U32 R3, RZ, RZ, R2 ;  /* 0x000000ffff037224 */ /* 0x002fe400078e0002 */
[----:B------:R-:W-:Y:S02]  /*a480*/  IMAD.IADD R2, R229, 0x1, -R0 ;  /* 0x00000001e5027824 */ /* 0x000fe400078e0a00 */
[----:B------:R-:W-:Y:S02]  /*a490*/  FFMA.FTZ R0, R4, -R216, R211 ;  /* 0x800000d804007223 */ /* 0x000fe400000100d3 */
[----:B------:R-:W1:Y:S01]  /*a4a0*/  I2F R3, R3 ;  /* 0x0000000300037306 */ /* 0x000e620000201400 */
[----:B------:R-:W-:Y:S01]  /*a4b0*/  IABS R2, R2 ;  /* 0x0000000200027213 */ /* 0x000fe20000000000 */
[----:B--2---:R-:W-:-:S05]  /*a4c0*/  FFMA.FTZ R9, R9, -R216, R178 ;  /* 0x800000d809097223 */ /* 0x004fca00000100b2 */
[----:B------:R-:W-:Y:S01]  /*a4d0*/  FSEL R9, R9, -INF , !P5 ;  /* 0xff80000009097808 */ /* 0x000fe20006800000 */
[----:B------:R-:W2:Y:S01]  /*a4e0*/  I2F R2, R2 ;  /* 0x0000000200027306 */ /* 0x000ea20000201400 */
[-C--:B-1----:R-:W-:Y:S01]  /*a4f0*/  FFMA.FTZ R23, R3, -R216.reuse, R31 ;  /* 0x800000d803177223 */ /* 0x082fe2000001001f */
[----:B------:R-:W-:Y:S02]  /*a500*/  FSEL R31, R0, -INF , !P2 ;  /* 0xff800000001f7808 */ /* 0x000fe40005000000 */
[----:B------:R-:W-:Y:S02]  /*a510*/  ISETP.GT.AND P2, PT, R192, R193, PT ;  /* 0x000000c1c000720c */ /* 0x000fe40003f44270 */
[----:B------:R-:W-:Y:S01]  /*a520*/  FSEL R23, R23, -INF , !P4 ;  /* 0xff80000017177808 */ /* 0x000fe20006000000 */
[----:B--2---:R-:W-:-:S05]  /*a530*/  FFMA.FTZ R2, R2, -R216, R28 ;  /* 0x800000d802027223 */ /* 0x004fca000001001c */
[----:B------:R-:W-:-:S05]  /*a540*/  FSEL R28, R2, -INF , !P3 ;  /* 0xff800000021c7808 */ /* 0x000fca0005800000 */
[----:B------:R-:W-:Y:S05]  /*a550*/  @!P2 BRA `(.L_x_2243) ;  /* 0x000002e00000a947 */ /* 0x000fea0003800000 */
[----:B------:R-:W2:Y:S04]  /*a560*/  LDL R222, [R1+0x44] ;  /* 0x0000440001de7983 */ /* 0x000ea80000100800 */
[----:B------:R-:W3:Y:S04]  /*a570*/  LDL R211, [R1+0x100] ;  /* 0x0001000001d37983 */ /* 0x000ee80000100800 */
[----:B------:R-:W4:Y:S04]  /*a580*/  LDL R218, [R1+0xcc] ;  /* 0x0000cc0001da7983 */ /* 0x000f280000100800 */
[----:B------:R-:W5:Y:S04]  /*a590*/  LDL.64 R178, [R1+0xf0] ;  /* 0x0000f00001b27983 */ /* 0x000f680000100a00 */
[----:B------:R-:W5:Y:S04]  /*a5a0*/  LDL R219, [R1+0x104] ;  /* 0x0001040001db7983 */ /* 0x000f680000100800 */
[----:B------:R-:W5:Y:S04]  /*a5b0*/  LDL R193, [R1+0x108] ;  /* 0x0001080001c17983 */ /* 0x000f680000100800 */
[----:B------:R1:W-:Y:S01]  /*a5c0*/  @P1 STS.128 [R220+0x8000], RZ ;  /* 0x008000ffdc001388 */ /* 0x0003e20000000c00 */
[----:B------:R-:W-:Y:S01]  /*a5d0*/  BSSY B0, `(.L_x_2244) ;  /* 0x0000025000007945 */ /* 0x000fe20003800000 */
[----:B--2---:R-:W-:-:S04]  /*a5e0*/  IADD3 R2, R222, -0x3, RZ ;  /* 0xfffffffdde027810 */ /* 0x004fc80007ffe0ff */
[----:B------:R-:W-:Y:S01]  /*a5f0*/  SHF.R.S32.HI R3, RZ, 0x1f, R2 ;  /* 0x0000001fff037819 */ /* 0x000fe20000011402 */
[----:B---3--:R-:W-:-:S04]  /*a600*/  IMAD R0, R211, R2, RZ ;  /* 0x00000002d3007224 */ /* 0x008fc800078e02ff */
[-C--:B----4-:R-:W-:Y:S02]  /*a610*/  IMAD R0, R3, R218.reuse, R0 ;  /* 0x000000da03007224 */ /* 0x090fe400078e0200 */
[----:B-----5:R-:W-:-:S04]  /*a620*/  IMAD.WIDE.U32 R2, R2, R218, R178 ;  /* 0x000000da02027225 */ /* 0x020fc800078e00b2 */
[----:B------:R-:W-:Y:S01]  /*a630*/  IMAD.IADD R0, R3, 0x1, R0 ;  /* 0x0000000103007824 */ /* 0x000fe200078e0200 */
[----:B------:R-:W-:-:S04]  /*a640*/  @!P1 LEA R4, P2, R2, R236, 0x1 ;  /* 0x000000ec02049211 */ /* 0x000fc800078408ff */
[----:B------:R-:W-:-:S05]  /*a650*/  @!P1 LEA.HI.X R5, R2, R237, R0, 0x1, P2 ;  /* 0x000000ed02059211 */ /* 0x000fca00010f0c00 */
[----:B------:R-:W-:Y:S01]  /*a660*/  @!PT LDS RZ, [RZ] ;  /* 0x00000000fffff984 */ /* 0x000fe20000000800 */
[----:B------:R-:W-:Y:S01]  /*a670*/  @!PT LDS RZ, [RZ] ;  /* 0x00000000fffff984 */ /* 0x000fe20000000800 */
[----:B------:R-:W-:Y:S01]  /*a680*/  @!PT LDS RZ, [RZ] ;  /* 0x00000000fffff984 */ /* 0x000fe20000000800 */
[----:B------:R2:W-:Y:S04]  /*a690*/  @!P1 LDGSTS.E.BYPASS.LTC128B.128 [R220+0x8000], [R4.64] ;  /* 0x0800000004dc9fae */ /* 0x0005e8000b901d44 */
[----:B------:R1:W-:Y:S01]  /*a6a0*/  @P0 STS.128 [R220+0x9000], RZ ;  /* 0x009000ffdc000388 */ /* 0x0003e20000000c00 */
[----:B--2---:R-:W-:-:S04]  /*a6b0*/  @!P0 LEA R4, P2, R2, R236, 0x1 ;  /* 0x000000ec02048211 */ /* 0x004fc800078408ff */
[----:B------:R-:W-:Y:S02]  /*a6c0*/  @!P0 LEA.HI.X R5, R2, R237, R0, 0x1, P2 ;  /* 0x000000ed02058211 */ /* 0x000fe400010f0c00 */
[----:B------:R-:W-:-:S03]  /*a6d0*/  IADD3 R2, P2, R219, R2, RZ ;  /* 0x00000002db027210 */ /* 0x000fc60007f5e0ff */
[----:B------:R-:W-:Y:S01]  /*a6e0*/  @!PT LDS RZ, [RZ] ;  /* 0x00000000fffff984 */ /* 0x000fe20000000800 */
[----:B------:R-:W-:Y:S01]  /*a6f0*/  @!PT LDS RZ, [RZ] ;  /* 0x00000000fffff984 */ /* 0x000fe20000000800 */
[----:B------:R-:W-:Y:S01]  /*a700*/  @!PT LDS RZ, [RZ] ;  /* 0x00000000fffff984 */ /* 0x000fe20000000800 */
[----:B------:R2:W-:Y:S02]  /*a710*/  @!P0 LDGSTS.E.BYPASS.LTC128B.128 [R220+0x9000], [R4.64+0x80] ;  /* 0x0900008004dc8fae */ /* 0x0005e4000b901d44 */
[----:B------:R-:W-:Y:S02]  /*a720*/  IMAD.X R0, R193, 0x1, R0, P2 ;  /* 0x00000001c1007824 */ /* 0x000fe400010e0600 */
[----:B------:R1:W-:Y:S01]  /*a730*/  @P1 STS.128 [R220+0x8800], RZ ;  /* 0x008800ffdc001388 */ /* 0x0003e20000000c00 */
[----:B--2---:R-:W-:-:S04]  /*a740*/  @!P1 LEA R4, P2, R2, R236, 0x1 ;  /* 0x000000ec02049211 */ /* 0x004fc800078408ff */
        /* <DEDUP_REMOVED lines=13> */
.L_x_2245:
[----:B------:R-:W-:Y:S05]  /*a820*/  BSYNC B0 ;  /* 0x0000000000007941 */ /* 0x000fea0003800000 */
.L_x_2244:
[----:B------:R-:W0:Y:S02]  /*a830*/  LDGDEPBAR ;  /* 0x00000000000079af */ /* 0x000e240000000000 */
.L_x_2243:
[----:B------:R-:W-:Y:S05]  /*a840*/  BSYNC B1 ;  /* 0x0000000000017941 */ /* 0x000fea0003800000 */
.L_x_2242:
[----:B------:R-:W-:Y:S01]  /*a850*/  FMNMX.FTZ R0, R132, R136, !PT ;  /* 0x0000008884007209 */ /* 0x000fe20007810000 */
[----:B------:R-:W2:Y:S03]  /*a860*/  LDL R186, [R1+0xa8] ;  /* 0x0000a80001ba7983 */ /* 0x000ea60000100800 */
[----:B------:R-:W-:Y:S01]  /*a870*/  FMNMX.FTZ R0, R30, R0, !PT ;  /* 0x000000001e007209 */ /* 0x000fe20007810000 */
[----:B------:R-:W-:Y:S01]  /*a880*/  IMAD.U32 R3, RZ, RZ, UR7 ;  /* 0x00000007ff037e24 */ /* 0x000fe2000f8e00ff */
[----:B------:R-:W3:Y:S02]  /*a890*/  LDL.LU R187, [R1+0xa0] ;  /* 0x0000a00001bb7983 */ /* 0x000ee40000300800 */
[----:B------:R-:W-:Y:S02]  /*a8a0*/  FMNMX.FTZ R0, R27, R0, !PT ;  /* 0x000000001b007209 */ /* 0x000fe40007810000 */
[----:B------:R-:W-:Y:S02]  /*a8b0*/  STL.64 [R1+0x198], R228 ;  /* 0x000198e401007387 */ /* 0x000fe40000100a00 */
[----:B------:R-:W-:-:S02]  /*a8c0*/  FMNMX.FTZ R0, R20, R0, !PT ;  /* 0x0000000014007209 */ /* 0x000fc40007810000 */
[----:B------:R-:W-:Y:S02]  /*a8d0*/  STL [R1+0x194], R223 ;  /* 0x000194df01007387 */ /* 0x000fe40000100800 */
[----:B------:R-:W-:Y:S02]  /*a8e0*/  FMNMX.FTZ R0, R10, R0, !PT ;  /* 0x000000000a007209 */ /* 0x000fe40007810000 */
[----:B------:R-:W-:Y:S02]  /*a8f0*/  STL [R1+0x190], R220 ;  /* 0x000190dc01007387 */ /* 0x000fe40000100800 */
[----:B------:R-:W-:Y:S02]  /*a900*/  FMNMX.FTZ R0, R8, R0, !PT ;  /* 0x0000000008007209 */ /* 0x000fe40007810000 */
[----:B------:R-:W-:Y:S02]  /*a910*/  STL.64 [R1+0x188], R226 ;  /* 0x000188e201007387 */ /* 0x000fe40000100a00 */
[----:B------:R-:W-:-:S02]  /*a920*/  FMNMX.FTZ R0, R7, R0, !PT ;  /* 0x0000000007007209 */ /* 0x000fc40007810000 */
[----:B------:R4:W-:Y:S02]  /*a930*/  STL.64 [R1+0x180], R224 ;  /* 0x000180e001007387 */ /* 0x0009e40000100a00 */
[----:B------:R-:W-:-:S05]  /*a940*/  FMNMX.FTZ R0, R6, R0, !PT ;  /* 0x0000000006007209 */ /* 0x000fca0007810000 */
[----:B------:R-:W1:Y:S04]  /*a950*/  SHFL.BFLY PT, R2, R0, 0x2, 0x1f ;  /* 0x0c401f0000027f89 */ /* 0x000e6800000e0000 */
[----:B----4-:R-:W4:Y:S01]  /*a960*/  LDL.64 R224, [R1+0x38] ;  /* 0x0000380001e07983 */ /* 0x010f220000100a00 */
[----:B-1----:R-:W-:-:S03]  /*a970*/  FMNMX.FTZ R0, R0, R2, !PT ;  /* 0x0000000200007209 */ /* 0x002fc60007810000 */
[----:B------:R-:W-:Y:S04]  /*a980*/  STL [R1+0x17c], R216 ;  /* 0x00017cd801007387 */ /* 0x000fe80000100800 */
[----:B------:R-:W1:Y:S04]  /*a990*/  SHFL.BFLY PT, R2, R0, 0x1, 0x1f ;  /* 0x0c201f0000027f89 */ /* 0x000e6800000e0000 */
[----:B------:R-:W-:Y:S04]  /*a9a0*/  STL [R1+0x178], R215 ;  /* 0x000178d701007387 */ /* 0x000fe80000100800 */
[----:B------:R-:W-:Y:S04]  /*a9b0*/  STL [R1+0x174], R214 ;  /* 0x000174d601007387 */ /* 0x000fe80000100800 */
[----:B------:R-:W-:Y:S04]  /*a9c0*/  STL [R1+0x170], R213 ;  /* 0x000170d501007387 */ /* 0x000fe80000100800 */
[----:B------:R-:W-:Y:S04]  /*a9d0*/  STL [R1+0x16c], R212 ;  /* 0x00016cd401007387 */ /* 0x000fe80000100800 */
[----:B------:R-:W-:Y:S01]  /*a9e0*/  STL [R1+0x168], R210 ;  /* 0x000168d201007387 */ /* 0x000fe20000100800 */
[----:B-1----:R-:W-:Y:S01]  /*a9f0*/  FMNMX.FTZ R211, R0, R2, !PT ;  /* 0x0000000200d37209 */ /* 0x002fe20007810000 */
[----:B------:R-:W-:-:S02]  /*aa00*/  IMAD.U32 R2, RZ, RZ, UR6 ;  /* 0x00000006ff027e24 */ /* 0x000fc4000f8e00ff */
[----:B------:R-:W-:Y:S01]  /*aa10*/  STL [R1+0x164], R209 ;  /* 0x000164d101007387 */ /* 0x000fe20000100800 */
[----:B------:R-:W-:-:S03]  /*aa20*/  FSETP.NEU.FTZ.AND P2, PT, R211, -INF , PT ;  /* 0xff800000d300780b */ /* 0x000fc60003f5d000 */
[----:B------:R-:W-:Y:S01]  /*aa30*/  STL [R1+0x160], R208 ;  /* 0x000160d001007387 */ /* 0x000fe20000100800 */
[----:B------:R-:W-:-:S03]  /*aa40*/  FSEL R0, R211, RZ, P2 ;  /* 0x000000ffd3007208 */ /* 0x000fc60001000000 */
[----:B------:R-:W-:Y:S02]  /*aa50*/  STL [R1+0x15c], R207 ;  /* 0x00015ccf01007387 */ /* 0x000fe40000100800 */
[----:B------:R-:W-:Y:S02]  /*aa60*/  FADD.FTZ R4, R132, -R0 ;  /* 0x8000000084047221 */ /* 0x000fe40000010000 */
[----:B------:R-:W-:Y:S04]  /*aa70*/  STL [R1+0x158], R204 ;  /* 0x000158cc01007387 */ /* 0x000fe80000100800 */
[----:B------:R-:W2:Y:S04]  /*aa80*/  LD.E R0, [R2.64+0xdc] ;  /* 0x0000dc0402007980 */ /* 0x000ea8000c101900 */
[----:B------:R1:W-:Y:S04]  /*aa90*/  STL [R1+0x154], R202 ;  /* 0x000154ca01007387 */ /* 0x0003e80000100800 */
[----:B------:R-:W-:Y:S01]  /*aaa0*/  STL [R1+0x150], R200 ;  /* 0x000150c801007387 */ /* 0x000fe20000100800 */
[----:B--2---:R-:W-:-:S05]  /*aab0*/  FMUL.FTZ R3, R0, R211 ;  /* 0x000000d300037220 */ /* 0x004fca0000410000 */
[----:B------:R-:W-:Y:S01]  /*aac0*/  FSEL R3, R3, RZ, P2 ;  /* 0x000000ff03037208 */ /* 0x000fe20001000000 */
[----:B------:R-:W-:-:S04]  /*aad0*/  FMUL.FTZ R2, R0, R4 ;  /* 0x0000000400027220 */ /* 0x000fc80000410000 */
[-CC-:B------:R-:W-:Y:S02]  /*aae0*/  FFMA.FTZ R132, R20, R0.reuse, -R3.reuse ;  /* 0x0000000014847223 */ /* 0x180fe40000010803 */
[----:B------:R-:W2:Y:S01]  /*aaf0*/  LDL.LU R20, [R1+0x74] ;  /* 0x0000740001147983 */ /* 0x000ea20000300800 */
[-CC-:B------:R-:W-:Y:S01]  /*ab00*/  FFMA.FTZ R4, R136, R0.reuse, -R3.reuse ;  /* 0x0000000088047223 */ /* 0x180fe20000010803 */
[----:B------:R-:W1:Y:S08]  /*ab10*/  MUFU.EX2 R2, R2 ;  /* 0x0000000200027308 */ /* 0x000e700000000800 */
[----:B------:R-:W3:Y:S01]  /*ab20*/  MUFU.EX2 R182, R4 ;  /* 0x0000000400b67308 */ /* 0x000ee20000000800 */
[----:B------:R-:W-:-:S02]  /*ab30*/  FFMA.FTZ R180, R7, R0, -R3 ;  /* 0x0000000007b47223 */ /* 0x000fc40000010803 */
[-C--:B-1----:R-:W-:Y:S02]  /*ab40*/  FMUL.FTZ R185, R53, R2.reuse ;  /* 0x0000000235b97220 */ /* 0x082fe40000410000 */
        /* <DEDUP_REMOVED lines=31> */
[----:B---3--:R-:W-:Y:S01]  /*ad40*/  FFMA.FTZ R53, R187, R2, R182 ;  /* 0x00000002bb357223 */ /* 0x008fe200000100b6 */
[----:B------:R-:W-:-:S04]  /*ad50*/  FMNMX.FTZ R2, R135, R138, !PT ;  /* 0x0000008a87027209 */ /* 0x000fc80007810000 */
[----:B------:R-:W-:-:S04]  /*ad60*/  FMNMX.FTZ R2, R137, R2, !PT ;  /* 0x0000000289027209 */ /* 0x000fc80007810000 */
[----:B------:R-:W-:-:S04]  /*ad70*/  FMNMX.FTZ R2, R35, R2, !PT ;  /* 0x0000000223027209 */ /* 0x000fc80007810000 */
[----:B------:R-:W-:-:S04]  /*ad80*/  FMNMX.FTZ R2, R26, R2, !PT ;  /* 0x000000021a027209 */ /* 0x000fc80007810000 */
[----:B------:R-:W-:-:S04]  /*ad90*/  FMNMX.FTZ R2, R22, R2, !PT ;  /* 0x0000000216027209 */ /* 0x000fc80007810000 */
[----:B------:R-:W-:-:S04]  /*ada0*/  FMNMX.FTZ R2, R21, R2, !PT ;  /* 0x0000000215027209 */ /* 0x000fc80007810000 */
[----:B------:R-:W-:Y:S01]  /*adb0*/  FMNMX.FTZ R2, R11, R2, !PT ;  /* 0x000000020b027209 */ /* 0x000fe20007810000 */
[----:B------:R-:W-:-:S03]  /*adc0*/  FFMA.FTZ R178, R30, R0, -R3 ;  /* 0x000000001eb27223 */ /* 0x000fc60000010803 */
[----:B------:R-:W-:Y:S01]  /*add0*/  FMNMX.FTZ R2, R9, R2, !PT ;  /* 0x0000000209027209 */ /* 0x000fe20007810000 */
[-CC-:B------:R-:W-:Y:S02]  /*ade0*/  FFMA.FTZ R136, R27, R0.reuse, -R3.reuse ;  /* 0x000000001b887223 */ /* 0x180fe40000010803 */
[-CC-:B------:R-:W-:Y:S02]  /*adf0*/  FFMA.FTZ R30, R10, R0.reuse, -R3.reuse ;  /* 0x000000000a1e7223 */ /* 0x180fe40000010803 */
[-CC-:B------:R-:W-:Y:S02]  /*ae00*/  FFMA.FTZ R179, R8, R0.reuse, -R3.reuse ;  /* 0x0000000008b37223 */ /* 0x180fe40000010803 */
[----:B------:R-:W-:Y:S02]  /*ae10*/  FFMA.FTZ R181, R6, R0, -R3 ;  /* 0x0000000006b57223 */ /* 0x000fe40000010803 */
[----:B------:R-:W1:Y:S02]  /*ae20*/  SHFL.BFLY PT, R3, R2, 0x2, 0x1f ;  /* 0x0c401f0002037f89 */ /* 0x000e6400000e0000 */
[----:B-1----:R-:W-:-:S05]  /*ae30*/  FMNMX.FTZ R2, R2, R3, !PT ;  /* 0x0000000302027209 */ /* 0x002fca0007810000 */
[----:B------:R-:W1:Y:S01]  /*ae40*/  SHFL.BFLY PT, R3, R2, 0x1, 0x1f ;  /* 0x0c201f0002037f89 */ /* 0x000e6200000e0000 */
[----:B------:R-:W-:Y:S01]  /*ae50*/  IMAD.MOV.U32 R187, RZ, RZ, R245 ;  /* 0x000000ffffbb7224 */ /* 0x000fe200078e00f5 */
[----:B-1----:R-:W-:-:S04]  /*ae60*/  FMNMX.FTZ R245, R2, R3, !PT ;  /* 0x0000000302f57209 */ /* 0x002fc80007810000 */
[----:B------:R-:W-:Y:S01]  /*ae70*/  FSETP.NEU.FTZ.AND P2, PT, R245, -INF , PT ;  /* 0xff800000f500780b */ /* 0x000fe20003f5d000 */
[----:B------:R-:W-:-:S05]  /*ae80*/  FMUL.FTZ R3, R0, R245 ;  /* 0x000000f500037220 */ /* 0x000fca0000410000 */
[----:B------:R-:W-:-:S05]  /*ae90*/  FSEL R3, R3, RZ, P2 ;  /* 0x000000ff03037208 */ /* 0x000fca0001000000 */
[----:B------:R-:W-:Y:S02]  /*aea0*/  FFMA.FTZ R97, R9, R0, -R3 ;  /* 0x0000000009617223 */ /* 0x000fe40000010803 */
[----:B------:R-:W3:Y:S01]  /*aeb0*/  LDL.LU R9, [R1+0x70] ;  /* 0x0000700001097983 */ /* 0x000ee20000300800 */
[----:B------:R-:W-:-:S05]  /*aec0*/  FSEL R2, R245, RZ, P2 ;  /* 0x000000fff5027208 */ /* 0x000fca0001000000 */
[----:B------:R-:W-:-:S04]  /*aed0*/  FADD.FTZ R2, R135, -R2 ;  /* 0x8000000287027221 */ /* 0x000fc80000010000 */
[----:B------:R-:W-:Y:S02]  /*aee0*/  FMUL.FTZ R2, R0, R2 ;  /* 0x0000000200027220 */ /* 0x000fe40000410000 */
[----:B------:R-:W-:-:S04]  /*aef0*/  FFMA.FTZ R4, R138, R0, -R3 ;  /* 0x000000008a047223 */ /* 0x000fc80000010803 */
[----:B------:R-:W1:Y:S08]  /*af00*/  MUFU.EX2 R2, R2 ;  /* 0x0000000200027308 */ /* 0x000e700000000800 */
[----:B------:R-:W2:Y:S01]  /*af10*/  MUFU.EX2 R101, R4 ;  /* 0x0000000400657308 */ /* 0x000ea20000000800 */
        /* <DEDUP_REMOVED lines=32> */
[----:B--2---:R-:W-:Y:S01]  /*b120*/  FFMA.FTZ R20, R20, R2, R101 ;  /* 0x0000000214147223 */ /* 0x004fe20000010065 */
        /* <DEDUP_REMOVED lines=8> */
[-CC-:B------:R-:W-:Y:S02]  /*b1b0*/  FFMA.FTZ R10, R137, R0.reuse, -R3.reuse ;  /* 0x00000000890a7223 */ /* 0x180fe40000010803 */
[-CC-:B------:R-:W-:Y:S02]  /*b1c0*/  FFMA.FTZ R27, R35, R0.reuse, -R3.reuse ;  /* 0x00000000231b7223 */ /* 0x180fe40000010803 */
[-CC-:B------:R-:W-:Y:S02]  /*b1d0*/  FFMA.FTZ R26, R26, R0.reuse, -R3.reuse ;  /* 0x000000001a1a7223 */ /* 0x180fe40000010803 */
[-CC-:B------:R-:W-:Y:S02]  /*b1e0*/  FFMA.FTZ R68, R22, R0.reuse, -R3.reuse ;  /* 0x0000000016447223 */ /* 0x180fe40000010803 */
[-CC-:B------:R-:W-:Y:S02]  /*b1f0*/  FFMA.FTZ R80, R21, R0.reuse, -R3.reuse ;  /* 0x0000000015507223 */ /* 0x180fe40000010803 */
[----:B------:R-:W-:-:S02]  /*b200*/  FFMA.FTZ R100, R11, R0, -R3 ;  /* 0x000000000b647223 */ /* 0x000fc40000010803 */
[----:B------:R-:W1:Y:S02]  /*b210*/  SHFL.BFLY PT, R3, R2, 0x2, 0x1f ;  /* 0x0c401f0002037f89 */ /* 0x000e6400000e0000 */
[----:B-1----:R-:W-:-:S05]  /*b220*/  FMNMX.FTZ R2, R2, R3, !PT ;  /* 0x0000000302027209 */ /* 0x002fca0007810000 */
[----:B------:R-:W1:Y:S01]  /*b230*/  SHFL.BFLY PT, R3, R2, 0x1, 0x1f ;  /* 0x0c201f0002037f89 */ /* 0x000e6200000e0000 */
[----:B------:R-:W-:Y:S02]  /*b240*/  IMAD.MOV.U32 R21, RZ, RZ, R190 ;  /* 0x000000ffff157224 */ /* 0x000fe400078e00be */
[----:B------:R-:W-:Y:S01]  /*b250*/  IMAD.MOV.U32 R190, RZ, RZ, R186 ;  /* 0x000000ffffbe7224 */ /* 0x000fe200078e00ba */
[----:B------:R-:W-:Y:S02]  /*b260*/  MOV R186, R235 ;  /* 0x000000eb00ba7202 */ /* 0x000fe40000000f00 */
[----:B-1----:R-:W-:-:S04]  /*b270*/  FMNMX.FTZ R235, R2, R3, !PT ;  /* 0x0000000302eb7209 */ /* 0x002fc80007810000 */
[----:B------:R-:W-:Y:S01]  /*b280*/  FSETP.NEU.FTZ.AND P2, PT, R235, -INF , PT ;  /* 0xff800000eb00780b */ /* 0x000fe20003f5d000 */
[----:B------:R-:W-:-:S03]  /*b290*/  FMUL.FTZ R3, R0, R235 ;  /* 0x000000eb00037220 */ /* 0x000fc60000410000 */
[----:B------:R-:W-:Y:S02]  /*b2a0*/  FSEL R2, R235, RZ, P2 ;  /* 0x000000ffeb027208 */ /* 0x000fe40001000000 */
[----:B------:R-:W-:-:S03]  /*b2b0*/  FSEL R3, R3, RZ, P2 ;  /* 0x000000ff03037208 */ /* 0x000fc60001000000 */
[----:B------:R-:W-:Y:S02]  /*b2c0*/  FADD.FTZ R2, R134, -R2 ;  /* 0x8000000286027221 */ /* 0x000fe40000010000 */
[----:B------:R-:W-:Y:S02]  /*b2d0*/  FFMA.FTZ R4, R173, R0, -R3 ;  /* 0x00000000ad047223 */ /* 0x000fe40000010803 */
[----:B------:R-:W-:Y:S02]  /*b2e0*/  FMUL.FTZ R2, R0, R2 ;  /* 0x0000000200027220 */ /* 0x000fe40000410000 */
[----:B------:R-:W-:Y:S08]  /*b2f0*/  MUFU.EX2 R54, R4 ;  /* 0x0000000400367308 */ /* 0x000ff00000000800 */
[----:B------:R-:W1:Y:S01]  /*b300*/  MUFU.EX2 R2, R2 ;  /* 0x0000000200027308 */ /* 0x000e620000000800 */
[----:B------:R-:W-:-:S02]  /*b310*/  IMAD.MOV.U32 R35, RZ, RZ, R189 ;  /* 0x000000ffff237224 */ /* 0x000fc400078e00bd */
[----:B------:R-:W-:Y:S02]  /*b320*/  IMAD.MOV.U32 R166, RZ, RZ, R188 ;  /* 0x000000ffffa67224 */ /* 0x000fe400078e00bc */
[----:B------:R-:W-:Y:S02]  /*b330*/  IMAD.MOV.U32 R11, RZ, RZ, R185 ;  /* 0x000000ffff0b7224 */ /* 0x000fe400078e00b9 */
[----:B------:R-:W-:Y:S02]  /*b340*/  IMAD.MOV.U32 R158, RZ, RZ, R184 ;  /* 0x000000ffff9e7224 */ /* 0x000fe400078e00b8 */
[-C--:B-1----:R-:W-:Y:S02]  /*b350*/  FMUL.FTZ R152, R152, R2.reuse ;  /* 0x0000000298987220 */ /* 0x082fe40000410000 */
        /* <DEDUP_REMOVED lines=39> */
[----:B------:R-:W-:-:S03]  /*b5d0*/  IMAD.MOV.U32 R39, RZ, RZ, R5 ;  /* 0x000000ffff277224 */ /* 0x000fc600078e0005 */
[----:B------:R-:W-:Y:S01]  /*b5e0*/  FMNMX.FTZ R2, R28, R2, !PT ;  /* 0x000000021c027209 */ /* 0x000fe20007810000 */
[-CC-:B------:R-:W-:Y:S01]  /*b5f0*/  FFMA.FTZ R5, R174, R0.reuse, -R3.reuse ;  /* 0x00000000ae057223 */ /* 0x180fe20000010803 */
[----:B------:R-:W-:Y:S01]  /*b600*/  MOV R137, R7 ;  /* 0x0000000700897202 */ /* 0x000fe20000000f00 */
[--C-:B------:R-:W-:Y:S01]  /*b610*/  FFMA.FTZ R6, R139, R0, -R3.reuse ;  /* 0x000000008b067223 */ /* 0x100fe20000010803 */
[----:B------:R-:W-:Y:S01]  /*b620*/  MOV R129, R96 ;  /* 0x0000006000817202 */ /* 0x000fe20000000f00 */
[-CC-:B------:R-:W-:Y:S02]  /*b630*/  FFMA.FTZ R7, R34, R0.reuse, -R3.reuse ;  /* 0x0000000022077223 */ /* 0x180fe40000010803 */
[-CC-:B------:R-:W-:Y:S02]  /*b640*/  FFMA.FTZ R37, R29, R0.reuse, -R3.reuse ;  /* 0x000000001d257223 */ /* 0x180fe40000010803 */
[-CC-:B------:R-:W-:Y:S02]  /*b650*/  FFMA.FTZ R38, R25, R0.reuse, -R3.reuse ;  /* 0x0000000019267223 */ /* 0x180fe40000010803 */
[----:B------:R-:W-:-:S02]  /*b660*/  FFMA.FTZ R87, R24, R0, -R3 ;  /* 0x0000000018577223 */ /* 0x000fc40000010803 */
[----:B------:R-:W-:Y:S02]  /*b670*/  FFMA.FTZ R96, R23, R0, -R3 ;  /* 0x0000000017607223 */ /* 0x000fe40000010803 */
[----:B------:R-:W1:Y:S02]  /*b680*/  SHFL.BFLY PT, R3, R2, 0x2, 0x1f ;  /* 0x0c401f0002037f89 */ /* 0x000e6400000e0000 */
[----:B-1----:R-:W-:-:S05]  /*b690*/  FMNMX.FTZ R2, R2, R3, !PT ;  /* 0x0000000302027209 */ /* 0x002fca0007810000 */
[----:B------:R-:W1:Y:S01]  /*b6a0*/  SHFL.BFLY PT, R3, R2, 0x1, 0x1f ;  /* 0x0c201f0002037f89 */ /* 0x000e6200000e0000 */
[----:B------:R2:W-:Y:S01]  /*b6b0*/  MUFU.EX2 R25, R132 ;  /* 0x0000008400197308 */ /* 0x0005e20000000800 */
[----:B------:R-:W-:Y:S02]  /*b6c0*/  IMAD.MOV.U32 R139, RZ, RZ, R8 ;  /* 0x000000ffff8b7224 */ /* 0x000fe400078e0008 */
[----:B------:R-:W-:-:S05]  /*b6d0*/  IMAD.MOV.U32 R130, RZ, RZ, R39 ;  /* 0x000000ffff827224 */ /* 0x000fca00078e0027 */
[----:B------:R-:W3:Y:S01]  /*b6e0*/  MUFU.EX2 R8, R178 ;  /* 0x000000b200087308 */ /* 0x000ee20000000800 */
[----:B--2---:R-:W-:Y:S02]  /*b6f0*/  MOV R132, R222 ;  /* 0x000000de00847202 */ /* 0x004fe40000000f00 */
[----:B-1----:R-:W-:-:S04]  /*b700*/  FMNMX.FTZ R222, R2, R3, !PT ;  /* 0x0000000302de7209 */ /* 0x002fc80007810000 */
[----:B------:R-:W-:Y:S01]  /*b710*/  FSETP.NEU.FTZ.AND P2, PT, R222, -INF , PT ;  /* 0xff800000de00780b */ /* 0x000fe20003f5d000 */
[----:B------:R-:W-:Y:S01]  /*b720*/  FMUL.FTZ R3, R0, R222 ;  /* 0x000000de00037220 */ /* 0x000fe20000410000 */
[----:B------:R-:W1:Y:S04]  /*b730*/  MUFU.EX2 R23, R10 ;  /* 0x0000000a00177308 */ /* 0x000e680000000800 */
[----:B------:R-:W-:Y:S02]  /*b740*/  FSEL R3, R3, RZ, P2 ;  /* 0x000000ff03037208 */ /* 0x000fe40001000000 */
[----:B------:R-:W-:Y:S02]  /*b750*/  FSEL R2, R222, RZ, P2 ;  /* 0x000000ffde027208 */ /* 0x000fe40001000000 */
[----:B------:R-:W-:Y:S01]  /*b760*/  MUFU.EX2 R39, R30 ;  /* 0x0000001e00277308 */ /* 0x000fe20000000800 */
[----:B------:R-:W-:-:S02]  /*b770*/  FFMA.FTZ R4, R176, R0, -R3 ;  /* 0x00000000b0047223 */ /* 0x000fc40000010803 */
[----:B------:R-:W-:-:S05]  /*b780*/  FADD.FTZ R2, R133, -R2 ;  /* 0x8000000285027221 */ /* 0x000fca0000010000 */
[----:B------:R2:W-:Y:S01]  /*b790*/  MUFU.EX2 R34, R136 ;  /* 0x0000008800227308 */ /* 0x0005e20000000800 */
[-CC-:B------:R-:W-:Y:S02]  /*b7a0*/  FFMA.FTZ R76, R33, R0.reuse, -R3.reuse ;  /* 0x00000000214c7223 */ /* 0x180fe40000010803 */
[----:B------:R-:W-:-:S05]  /*b7b0*/  FFMA.FTZ R77, R32, R0, -R3 ;  /* 0x00000000204d7223 */ /* 0x000fca0000010803 */
[----:B------:R1:W-:Y:S01]  /*b7c0*/  MUFU.EX2 R30, R6 ;  /* 0x00000006001e7308 */ /* 0x0003e20000000800 */
[----:B------:R-:W-:Y:S02]  /*b7d0*/  FMUL.FTZ R2, R0, R2 ;  /* 0x0000000200027220 */ /* 0x000fe40000410000 */
[----:B--2---:R-:W-:-:S05]  /*b7e0*/  IMAD.MOV.U32 R136, RZ, RZ, R21 ;  /* 0x000000ffff887224 */ /* 0x004fca00078e0015 */
[----:B------:R-:W-:Y:S01]  /*b7f0*/  MUFU.EX2 R29, R26 ;  /* 0x0000001a001d7308 */ /* 0x000fe20000000800 */
[----:B-1----:R-:W-:-:S07]  /*b800*/  FFMA.FTZ R6, R175, R0, -R3 ;  /* 0x00000000af067223 */ /* 0x002fce0000010803 */
[----:B------:R1:W-:Y:S01]  /*b810*/  MUFU.EX2 R21, R5 ;  /* 0x0000000500157308 */ /* 0x0003e20000000800 */
[----:B------:R-:W-:Y:S01]  /*b820*/  MOV R175, R84 ;  /* 0x0000005400af7202 */ /* 0x000fe20000000f00 */
[----:B------:R-:W-:Y:S01]  /*b830*/  FFMA.FTZ R84, R31, R0, -R3 ;  /* 0x000000001f547223 */ /* 0x000fe20000010803 */
[----:B---3--:R-:W-:-:S05]  /*b840*/  F2FP.PACK_AB R22, R8, R182 ;  /* 0x000000b60816723e */ /* 0x008fca00000000ff */
[----:B------:R2:W-:Y:S01]  /*b850*/  MUFU.EX2 R26, R7 ;  /* 0x00000007001a7308 */ /* 0x0005e20000000800 */
[-C--:B-1----:R-:W-:Y:S02]  /*b860*/  FFMA.FTZ R5, R177, R0.reuse, -R3 ;  /* 0x00000000b1057223 */ /* 0x082fe40000010803 */
[----:B------:R-:W-:Y:S02]  /*b870*/  IMAD.MOV.U32 R177, RZ, RZ, R85 ;  /* 0x000000ffffb17224 */ /* 0x000fe400078e0055 */
[-CC-:B------:R-:W-:Y:S02]  /*b880*/  FFMA.FTZ R85, R28, R0.reuse, -R3.reuse ;  /* 0x000000001c557223 */ /* 0x180fe40000010803 */
[----:B--2---:R-:W-:Y:S01]  /*b890*/  FFMA.FTZ R7, R172, R0, -R3 ;  /* 0x00000000ac077223 */ /* 0x004fe20000010803 */
[----:B------:R-:W-:Y:S01]  /*b8a0*/  MOV R3, R175 ;  /* 0x000000af00037202 */ /* 0x000fe20000000f00 */
[----:B------:R-:W-:Y:S01]  /*b8b0*/  FADD.FTZ R0, R8, R53 ;  /* 0x0000003508007221 */ /* 0x000fe20000010000 */
[----:B------:R-:W2:Y:S01]  /*b8c0*/  LDL.LU R172, [R1+0x68] ;  /* 0x0000680001ac7983 */ /* 0x000ea20000300800 */
[----:B------:R1:W-:Y:S01]  /*b8d0*/  MUFU.EX2 R8, R6 ;  /* 0x0000000600087308 */ /* 0x0003e20000000800 */
[----:B------:R-:W-:Y:S01]  /*b8e0*/  MOV R134, R11 ;  /* 0x0000000b00867202 */ /* 0x000fe20000000f00 */
[----:B------:R-:W-:Y:S01]  /*b8f0*/  IMAD.MOV.U32 R102, RZ, RZ, R35 ;  /* 0x000000ffff667224 */ /* 0x000fe200078e0023 */
[----:B------:R-:W-:-:S05]  /*b900*/  MOV R174, R158 ;  /* 0x0000009e00ae7202 */ /* 0x000fca0000000f00 */
[----:B------:R-:W3:Y:S08]  /*b910*/  MUFU.EX2 R2, R2 ;  /* 0x0000000200027308 */ /* 0x000ef00000000800 */
[----:B------:R-:W-:Y:S01]  /*b920*/  MUFU.EX2 R10, R4 ;  /* 0x00000004000a7308 */ /* 0x000fe20000000800 */
[----:B-1----:R-:W-:Y:S02]  /*b930*/  IMAD.MOV.U32 R6, RZ, RZ, R3 ;  /* 0x000000ffff067224 */ /* 0x002fe400078e0003 */
[----:B------:R-:W-:Y:S01]  /*b940*/  IMAD.MOV.U32 R98, RZ, RZ, R86 ;  /* 0x000000ffff627224 */ /* 0x000fe200078e0056 */
[C---:B------:R-:W-:Y:S01]  /*b950*/  F2FP.PACK_AB R24, R23.reuse, R101 ;  /* 0x000000651718723e */ /* 0x040fe200000000ff */
[----:B------:R-:W-:Y:S01]  /*b960*/  FADD.FTZ R3, R23, R20 ;  /* 0x0000001417037221 */ /* 0x000fe20000010000 */
[----:B------:R-:W4:Y:S04]  /*b970*/  LDL R182, [R1+0xb0] ;  /* 0x0000b00001b67983 */ /* 0x000f280000100800 */
[----:B------:R-:W4:Y:S01]  /*b980*/  LDL R20, [R1+0x6c] ;  /* 0x00006c0001147983 */ /* 0x000f220000100800 */
[----:B------:R1:W2:Y:S01]  /*b990*/  MUFU.EX2 R11, R5 ;  /* 0x00000005000b7308 */ /* 0x0002a20000000800 */
[----:B------:R-:W-:-:S07]  /*b9a0*/  IMAD.MOV.U32 R133, RZ, RZ, R229 ;  /* 0x000000ffff857224 */ /* 0x000fce00078e00e5 */
[----:B------:R3:W2:Y:S01]  /*b9b0*/  MUFU.EX2 R35, R27 ;  /* 0x0000001b00237308 */ /* 0x0006a20000000800 */
[----:B------:R-:W-:Y:S02]  /*b9c0*/  IMAD.MOV.U32 R99, RZ, RZ, R159 ;  /* 0x000000ffff637224 */ /* 0x000fe400078e009f */
[----:B------:R-:W-:Y:S02]  /*b9d0*/  IMAD.MOV.U32 R173, RZ, RZ, R167 ;  /* 0x000000ffffad7224 */ /* 0x000fe400078e00a7 */
[----:B------:R-:W-:Y:S02]  /*b9e0*/  IMAD.MOV.U32 R178, RZ, RZ, R166 ;  /* 0x000000ffffb27224 */ /* 0x000fe400078e00a6 */
[----:B------:R-:W-:Y:S02]  /*b9f0*/  IMAD.MOV.U32 R103, RZ, RZ, R191 ;  /* 0x000000ffff677224 */ /* 0x000fe400078e00bf */
[----:B-1----:R-:W-:Y:S02]  /*ba00*/  IMAD.MOV.U32 R5, RZ, RZ, R132 ;  /* 0x000000ffff057224 */ /* 0x002fe400078e0084 */
[----:B------:R-:W-:-:S02]  /*ba10*/  IMAD.MOV.U32 R86, RZ, RZ, R190 ;  /* 0x000000ffff567224 */ /* 0x000fc400078e00be */
[----:B------:R-:W-:Y:S02]  /*ba20*/  IMAD.MOV.U32 R176, RZ, RZ, R187 ;  /* 0x000000ffffb07224 */ /* 0x000fe400078e00bb */
[----:B------:R-:W-:Y:S02]  /*ba30*/  IMAD.MOV.U32 R229, RZ, RZ, R186 ;  /* 0x000000ffffe57224 */ /* 0x000fe400078e00ba */
        /* <DEDUP_REMOVED lines=32> */
[----:B------:R-:W-:Y:S01]  /*bc40*/  IMAD.MOV.U32 R4, RZ, RZ, R177 ;  /* 0x000000ffff047224 */ /* 0x000fe200078e00b1 */
[----:B------:R-:W-:Y:S01]  /*bc50*/  F2FP.PACK_AB R27, R25, R34 ;  /* 0x00000022191b723e */ /* 0x000fe200000000ff */
[----:B--2---:R-:W-:Y:S01]  /*bc60*/  FFMA.FTZ R2, R172, R2, R11 ;  /* 0x00000002ac027223 */ /* 0x004fe2000001000b */
[----:B----4-:R-:W-:Y:S01]  /*bc70*/  MOV R101, R20 ;  /* 0x0000001400657202 */ /* 0x010fe20000000f00 */
[----:B------:R-:W-:-:S02]  /*bc80*/  IMAD.MOV.U32 R20, RZ, RZ, R5 ;  /* 0x000000ffff147224 */ /* 0x000fc400078e0005 */
[----:B------:R-:W-:Y:S02]  /*bc90*/  FADD.FTZ R5, R21, R9 ;  /* 0x0000000915057221 */ /* 0x000fe40000010000 */
[----:B------:R-:W-:Y:S02]  /*bca0*/  IMAD.MOV.U32 R9, RZ, RZ, R4 ;  /* 0x000000ffff097224 */ /* 0x000fe400078e0004 */
[----:B------:R-:W-:Y:S02]  /*bcb0*/  FADD.FTZ R4, R10, R2 ;  /* 0x000000020a047221 */ /* 0x000fe40000010000 */
[----:B------:R-:W-:Y:S02]  /*bcc0*/  FADD.FTZ R2, R34, R0 ;  /* 0x0000000022027221 */ /* 0x000fe40000010000 */
[----:B------:R-:W-:Y:S02]  /*bcd0*/  FADD.FTZ R0, R35, R3 ;  /* 0x0000000323007221 */ /* 0x000fe40000010000 */
[----:B------:R-:W-:-:S02]  /*bce0*/  FADD.FTZ R2, R25, R2 ;  /* 0x0000000219027221 */ /* 0x000fc40000010000 */
[C---:B------:R-:W-:Y:S01]  /*bcf0*/  FADD.FTZ R25, R29.reuse, R0 ;  /* 0x000000001d197221 */ /* 0x040fe20000010000 */
[----:B------:R-:W-:Y:S02]  /*bd00*/  F2FP.PACK_AB R29, R29, R35 ;  /* 0x000000231d1d723e */ /* 0x000fe400000000ff */
[----:B------:R-:W2:Y:S01]  /*bd10*/  LDL.64 R34, [R1+0xe0] ;  /* 0x0000e00001227983 */ /* 0x000ea20000100a00 */
[----:B------:R-:W1:Y:S01]  /*bd20*/  MUFU.EX2 R7, R7 ;  /* 0x0000000700077308 */ /* 0x000e620000000800 */
[----:B------:R-:W-:Y:S01]  /*bd30*/  FADD.FTZ R0, R8, R4 ;  /* 0x0000000408007221 */ /* 0x000fe20000010000 */
[----:B------:R-:W-:Y:S01]  /*bd40*/  F2FP.PACK_AB R55, R10, R11 ;  /* 0x0000000b0a37723e */ /* 0x000fe200000000ff */
[----:B------:R-:W-:Y:S02]  /*bd50*/  IMAD.MOV.U32 R10, RZ, RZ, R82 ;  /* 0x000000ffff0a7224 */ /* 0x000fe400078e0052 */
[----:B------:R-:W-:Y:S02]  /*bd60*/  IMAD.MOV.U32 R177, RZ, RZ, R216 ;  /* 0x000000ffffb17224 */ /* 0x000fe400078e00d8 */
[----:B------:R-:W3:Y:S01]  /*bd70*/  LDL R216, [R1+0xc4] ;  /* 0x0000c40001d87983 */ /* 0x000ee20000100800 */
[----:B------:R-:W-:-:S03]  /*bd80*/  IMAD.MOV.U32 R172, RZ, RZ, R215 ;  /* 0x000000ffffac7224 */ /* 0x000fc600078e00d7 */
[----:B------:R-:W4:Y:S01]  /*bd90*/  LDL R215, [R1+0xb4] ;  /* 0x0000b40001d77983 */ /* 0x000f220000100800 */
[----:B-1----:R-:W-:Y:S01]  /*bda0*/  FADD.FTZ R82, R7, R0 ;  /* 0x0000000007527221 */ /* 0x002fe20000010000 */
[----:B------:R-:W-:Y:S01]  /*bdb0*/  MOV R58, R130 ;  /* 0x00000082003a7202 */ /* 0x000fe20000000f00 */
[----:B------:R-:W-:Y:S01]  /*bdc0*/  IMAD.MOV.U32 R28, RZ, RZ, R133 ;  /* 0x000000ffff1c7224 */ /* 0x000fe200078e0085 */
[----:B------:R-:W-:Y:S01]  /*bdd0*/  MOV R133, R213 ;  /* 0x000000d500857202 */ /* 0x000fe20000000f00 */
[----:B------:R-:W-:Y:S01]  /*bde0*/  IMAD.MOV.U32 R175, RZ, RZ, R214 ;  /* 0x000000ffffaf7224 */ /* 0x000fe200078e00d6 */
[----:B------:R-:W3:Y:S01]  /*bdf0*/  LDL R213, [R1+0xbc] ;  /* 0x0000bc0001d57983 */ /* 0x000ee20000100800 */
[----:B------:R-:W-:Y:S02]  /*be00*/  IMAD.MOV.U32 R132, RZ, RZ, R226 ;  /* 0x000000ffff847224 */ /* 0x000fe400078e00e2 */
[----:B------:R-:W-:Y:S01]  /*be10*/  IMAD.MOV.U32 R130, RZ, RZ, R227 ;  /* 0x000000ffff827224 */ /* 0x000fe200078e00e3 */
[----:B------:R-:W3:Y:S04]  /*be20*/  LDL R214, [R1+0xb8] ;  /* 0x0000b80001d67983 */ /* 0x000ee80000100800 */
[----:B------:R-:W3:Y:S01]  /*be30*/  LDL.64 R226, [R1+0x48] ;  /* 0x0000480001e27983 */ /* 0x000ee20000100a00 */
[----:B--2---:R-:W-:-:S03]  /*be40*/  LOP3.LUT R0, R35, R192, RZ, 0x3c, !PT ;  /* 0x000000c023007212 */ /* 0x004fc600078e3cff */
[----:B------:R-:W3:Y:S01]  /*be50*/  LDL.64 R34, [R1+0x148] ;  /* 0x0001480001227983 */ /* 0x000ee20000100a00 */
[----:B------:R-:W-:Y:S02]  /*be60*/  IMAD.MOV.U32 R23, RZ, RZ, R6 ;  /* 0x000000ffff177224 */ /* 0x000fe400078e0006 */
[----:B------:R-:W1:Y:S01]  /*be70*/  MUFU.EX2 R6, R179 ;  /* 0x000000b300067308 */ /* 0x000e620000000800 */
[----:B------:R-:W-:Y:S02]  /*be80*/  F2FP.PACK_AB R53, R21, R54 ;  /* 0x000000361535723e */ /* 0x000fe400000000ff */
[----:B------:R-:W-:Y:S01]  /*be90*/  MOV R21, R28 ;  /* 0x0000001c00157202 */ /* 0x000fe20000000f00 */
[----:B------:R-:W-:Y:S01]  /*bea0*/  FADD.FTZ R3, R30, R5 ;  /* 0x000000051e037221 */ /* 0x000fe20000010000 */
[----:B------:R-:W-:Y:S01]  /*beb0*/  LOP3.LUT R0, R0, R225, RZ, 0x3c, !PT ;  /* 0x000000e100007212 */ /* 0x000fe200078e3cff */
[----:B------:R-:W-:Y:S02]  /*bec0*/  FADD.FTZ R2, R39, R2 ;  /* 0x0000000227027221 */ /* 0x000fe40000010000 */
[----:B------:R-:W-:-:S02]  /*bed0*/  IMAD.MOV.U32 R11, RZ, RZ, R21 ;  /* 0x000000ffff0b7224 */ /* 0x000fc400078e0015 */
[----:B------:R-:W-:Y:S02]  /*bee0*/  FADD.FTZ R28, R26, R3 ;  /* 0x000000031a1c7221 */ /* 0x000fe40000010000 */
[----:B-1----:R-:W-:Y:S02]  /*bef0*/  FADD.FTZ R21, R6, R2 ;  /* 0x0000000206157221 */ /* 0x002fe40000010000 */
[----:B------:R-:W-:Y:S01]  /*bf00*/  IMAD.WIDE.U32 R2, R0, -0x326172a9, RZ ;  /* 0xcd9e8d5700027825 */ /* 0x000fe200078e00ff */
[----:B------:R-:W-:Y:S02]  /*bf10*/  F2FP.PACK_AB R54, R26, R30 ;  /* 0x0000001e1a36723e */ /* 0x000fe400000000ff */
[----:B------:R-:W-:Y:S02]  /*bf20*/  F2FP.PACK_AB R56, R7, R8 ;  /* 0x000000080738723e */ /* 0x000fe400000000ff */
[----:B------:R-:W-:Y:S01]  /*bf30*/  F2FP.PACK_AB R26, R6, R39 ;  /* 0x00000027061a723e */ /* 0x000fe200000000ff */
[----:B------:R-:W-:Y:S01]  /*bf40*/  IMAD.MOV.U32 R179, RZ, RZ, R11 ;  /* 0x000000ffffb37224 */ /* 0x000fe200078e000b */
[----:B------:R-:W-:-:S02]  /*bf50*/  PRMT R39, R24, 0x7632, R39 ;  /* 0x0000763218277816 */ /* 0x000fc40000000027 */
[----:B------:R-:W-:Y:S02]  /*bf60*/  PRMT R40, R24, 0x7610, R40 ;  /* 0x0000761018287816 */ /* 0x000fe40000000028 */
[C---:B------:R-:W-:Y:S02]  /*bf70*/  PRMT R42, R27.reuse, 0x7610, R42 ;  /* 0x000076101b2a7816 */ /* 0x040fe4000000002a */
[----:B------:R-:W-:Y:S02]  /*bf80*/  PRMT R41, R27, 0x7632, R41 ;  /* 0x000076321b297816 */ /* 0x000fe40000000029 */
[----:B---3--:R-:W-:-:S05]  /*bf90*/  LOP3.LUT R0, R3, R216, R34, 0x96, !PT ;  /* 0x000000d803007212 */ /* 0x008fca00078e9622 */
[----:B------:R-:W-:Y:S01]  /*bfa0*/  IMAD.WIDE.U32 R34, R0, -0x2daee0ad, RZ ;  /* 0xd2511f5300227825 */ /* 0x000fe200078e00ff */
[----:B----4-:R-:W-:-:S05]  /*bfb0*/  LOP3.LUT R0, R195, R215, R2, 0x96, !PT ;  /* 0x000000d7c3007212 */ /* 0x010fca00078e9602 */
[----:B------:R-:W-:Y:S01]  /*bfc0*/  IMAD.WIDE.U32 R6, R0, -0x2daee0ad, RZ ;  /* 0xd2511f5300067825 */ /* 0x000fe200078e00ff */
[----:B------:R-:W-:-:S04]  /*bfd0*/  LOP3.LUT R4, R35, R214, R226, 0x96, !PT ;  /* 0x000000d623047212 */ /* 0x000fc800078e96e2 */
[----:B------:R-:W-:Y:S01]  /*bfe0*/  LOP3.LUT R0, R7, R213, R34, 0x96, !PT ;  /* 0x000000d507007212 */ /* 0x000fe200078e9622 */
[----:B------:R-:W-:Y:S02]  /*bff0*/  IMAD.MOV.U32 R195, RZ, RZ, R9 ;  /* 0x000000ffffc37224 */ /* 0x000fe400078e0009 */
[----:B------:R-:W-:-:S04]  /*c000*/  IMAD.WIDE.U32 R4, R4, -0x326172a9, RZ ;  /* 0xcd9e8d5704047825 */ /* 0x000fc800078e00ff */
[----:B------:R-:W-:Y:S01]  /*c010*/  IMAD.WIDE.U32 R8, R0, -0x326172a9, RZ ;  /* 0xcd9e8d5700087825 */ /* 0x000fe200078e00ff */
[----:B------:R-:W-:-:S04]  /*c020*/  LOP3.LUT R5, R5, R86, R194, 0x96, !PT ;  /* 0x0000005605057212 */ /* 0x000fc800078e96c2 */
[----:B------:R-:W-:Y:S01]  /*c030*/  LOP3.LUT R0, R9, R176, R4, 0x96, !PT ;  /* 0x000000b009007212 */ /* 0x000fe200078e9604 */
[----:B------:R-:W-:Y:S01]  /*c040*/  IMAD.WIDE.U32 R4, R5, -0x2daee0ad, RZ ;  /* 0xd2511f5305047825 */ /* 0x000fe200078e00ff */
[----:B------:R-:W-:-:S03]  /*c050*/  MOV R194, R10 ;  /* 0x0000000a00c27202 */ /* 0x000fc60000000f00 */
[----:B------:R-:W-:Y:S01]  /*c060*/  IMAD.WIDE.U32 R10, R0, -0x2daee0ad, RZ ;  /* 0xd2511f53000a7825 */ /* 0x000fe200078e00ff */
[----:B------:R-:W-:-:S04]  /*c070*/  LOP3.LUT R6, R5, R229, R6, 0x96, !PT ;  /* 0x000000e505067212 */ /* 0x000fc800078e9606 */
[----:B------:R-:W-:Y:S01]  /*c080*/  LOP3.LUT R0, R11, R182, R4, 0x96, !PT ;  /* 0x000000b60b007212 */ /* 0x000fe200078e9604 */
[----:B------:R-:W-:-:S04]  /*c090*/  IMAD.WIDE.U32 R6, R6, -0x326172a9, RZ ;  /* 0xcd9e8d5706067825 */ /* 0x000fc800078e00ff */
[----:B------:R-:W-:-:S05]  /*c0a0*/  IMAD.WIDE.U32 R4, R0, -0x326172a9, RZ ;  /* 0xcd9e8d5700047825 */ /* 0x000fca00078e00ff */
[----:B------:R-:W-:-:S04]  /*c0b0*/  LOP3.LUT R0, R5, R101, R6, 0x96, !PT ;  /* 0x0000006505007212 */ /* 0x000fc800078e9606 */
[----:B------:R-:W-:-:S04]  /*c0c0*/  LOP3.LUT R6, R0, 0xff, RZ, 0xc0, !PT ;  /* 0x000000ff00067812 */ /* 0x000fc800078ec0ff */
[----:B------:R-:W-:Y:S02]  /*c0d0*/  ISETP.GE.U32.AND P3, PT, R217, R6, PT ;  /* 0x00000006d900720c */ /* 0x000fe40003f66070 */
[----:B------:R-:W-:Y:S01]  /*c0e0*/  LOP3.LUT R6, R0, 0xffff, RZ, 0xc0, !PT ;  /* 0x0000ffff00067812 */ /* 0x000fe200078ec0ff */
[----:B------:R-:W-:-:S03]  /*c0f0*/  IMAD.MOV.U32 R11, RZ, RZ, R23 ;  /* 0x000000ffff0b7224 */ /* 0x000fc600078e0017 */
[----:B------:R-:W-:Y:S01]  /*c100*/  SHF.R.U32.HI R6, RZ, 0x8, R6 ;  /* 0x00000008ff067819 */ /* 0x000fe20000011606 */
[----:B------:R1:W-:Y:S03]  /*c110*/  MUFU.EX2 R23, R68 ;  /* 0x0000004400177308 */ /* 0x0003e60000000800 */
[----:B------:R-:W-:-:S05]  /*c120*/  LOP3.LUT R6, R6, 0xffff, RZ, 0xc0, !PT ;  /* 0x0000ffff06067812 */ /* 0x000fca00078ec0ff */
[----:B------:R2:W-:Y:S01]  /*c130*/  MUFU.EX2 R9, R80 ;  /* 0x0000005000097308 */ /* 0x0005e20000000800 */
[----:B------:R-:W-:Y:S02]  /*c140*/  ISETP.GE.U32.AND P2, PT, R217, R6, PT ;  /* 0x00000006d900720c */ /* 0x000fe40003f46070 */
[----:B------:R-:W-:Y:S01]  /*c150*/  SHF.R.U32.HI R6, RZ, 0x10, R0 ;  /* 0x00000010ff067819 */ /* 0x000fe20000011600 */
[----:B-1----:R-:W-:-:S04]  /*c160*/  IMAD.MOV.U32 R68, RZ, RZ, R11 ;  /* 0x000000ffff447224 */ /* 0x002fc800078e000b */
[----:B------:R1:W-:Y:S01]  /*c170*/  MUFU.EX2 R11, R38 ;  /* 0x00000026000b7308 */ /* 0x0003e20000000800 */
[----:B--2---:R-:W-:-:S07]  /*c180*/  MOV R80, R20 ;  /* 0x0000001400507202 */ /* 0x004fce0000000f00 */
[----:B------:R2:W3:Y:S01]  /*c190*/  MUFU.EX2 R20, R37 ;  /* 0x0000002500147308 */ /* 0x0004e20000000800 */
[----:B------:R-:W-:-:S04]  /*c1a0*/  SHF.R.U32.HI R0, RZ, 0x18, R0 ;  /* 0x00000018ff007819 */ /* 0x000fc80000011600 */
[----:B------:R-:W-:Y:S02]  /*c1b0*/  ISETP.GE.U32.AND P6, PT, R217, R0, PT ;  /* 0x00000000d900720c */ /* 0x000fe40003fc6070 */
[----:B------:R-:W-:Y:S02]  /*c1c0*/  LOP3.LUT R0, R4, 0xff, RZ, 0xc0, !PT ;  /* 0x000000ff04007812 */ /* 0x000fe400078ec0ff */
[----:B-1----:R-:W-:Y:S02]  /*c1d0*/  PRMT R38, R22, 0x7610, R38 ;  /* 0x0000761016267816 */ /* 0x002fe40000000026 */
[----:B------:R-:W-:Y:S02]  /*c1e0*/  LOP3.LUT R8, R7, R252, R8, 0x96, !PT ;  /* 0x000000fc07087212 */ /* 0x000fe400078e9608 */
[----:B------:R-:W-:Y:S01]  /*c1f0*/  ISETP.GE.U32.AND P5, PT, R217, R0, PT ;  /* 0x00000000d900720c */ /* 0x000fe20003fa6070 */
[----:B------:R-:W-:Y:S01]  /*c200*/  @!P3 HADD2 R31, -R38.H0_H0, -RZ.H0_H0 ;  /* 0xa00000ff261fb230 */ /* 0x000fe20000000900 */
[----:B------:R-:W-:-:S02]  /*c210*/  LOP3.LUT R5, R4, 0xffff, RZ, 0xc0, !PT ;  /* 0x0000ffff04057812 */ /* 0x000fc400078ec0ff */
[----:B--2---:R-:W-:Y:S02]  /*c220*/  PRMT R37, R22, 0x7632, R37 ;  /* 0x0000763216257816 */ /* 0x004fe40000000025 */
[--C-:B------:R-:W-:Y:S02]  /*c230*/  SHF.R.U32.HI R7, RZ, 0x10, R4.reuse ;  /* 0x00000010ff077819 */ /* 0x100fe40000011604 */
[----:B------:R-:W-:Y:S01]  /*c240*/  SHF.R.U32.HI R0, RZ, 0x18, R4 ;  /* 0x00000018ff007819 */ /* 0x000fe20000011604 */
[----:B---3--:R-:W-:Y:S01]  /*c250*/  FADD.FTZ R4, R20, R28 ;  /* 0x0000001c14047221 */ /* 0x008fe20000010000 */
[----:B------:R-:W-:Y:S01]  /*c260*/  F2FP.PACK_AB R47, R11, R20 ;  /* 0x000000140b2f723e */ /* 0x000fe200000000ff */
[----:B------:R-:W-:Y:S01]  /*c270*/  IMAD.MOV.U32 R20, RZ, RZ, R86 ;  /* 0x000000ffff147224 */ /* 0x000fe200078e0056 */
[----:B------:R-:W-:Y:S02]  /*c280*/  PRMT R86, R38, 0x5410, R37 ;  /* 0x0000541026567816 */ /* 0x000fe40000000025 */
[----:B------:R-:W-:-:S02]  /*c290*/  @!P3 PRMT R38, R31, 0x5410, RZ ;  /* 0x000054101f26b816 */ /* 0x000fc400000000ff */
[----:B------:R-:W-:Y:S02]  /*c2a0*/  ISETP.GE.U32.AND P3, PT, R217, R0, PT ;  /* 0x00000000d900720c */ /* 0x000fe40003f66070 */
[----:B------:R-:W-:Y:S01]  /*c2b0*/  SHF.R.U32.HI R0, RZ, 0x8, R5 ;  /* 0x00000008ff007819 */ /* 0x000fe20000011605 */
[----:B------:R-:W-:-:S03]  /*c2c0*/  @!P2 HADD2 R32, -R37.H0_H0, -RZ.H0_H0 ;  /* 0xa00000ff2520a230 */ /* 0x000fc60000000900 */
[----:B------:R-:W-:Y:S01]  /*c2d0*/  LOP3.LUT R0, R0, 0xffff, RZ, 0xc0, !PT ;  /* 0x0000ffff00007812 */ /* 0x000fe200078ec0ff */
[----:B------:R-:W-:Y:S01]  /*c2e0*/  @!P6 HADD2 R33, -R39.H0_H0, -RZ.H0_H0 ;  /* 0xa00000ff2721e230 */ /* 0x000fe20000000900 */
[----:B------:R-:W-:Y:S01]  /*c2f0*/  LOP3.LUT R6, R6, 0xff, RZ, 0xc0, !PT ;  /* 0x000000ff06067812 */ /* 0x000fe200078ec0ff */
[----:B------:R-:W-:Y:S01]  /*c300*/  FADD.FTZ R28, R11, R4 ;  /* 0x000000040b1c7221 */ /* 0x000fe20000010000 */
[----:B------:R-:W-:Y:S01]  /*c310*/  @!P2 PRMT R37, R32, 0x5410, RZ ;  /* 0x000054102025a816 */ /* 0x000fe200000000ff */
[----:B------:R-:W-:Y:S01]  /*c320*/  IMAD.WIDE.U32 R4, R8, -0x2daee0ad, RZ ;  /* 0xd2511f5308047825 */ /* 0x000fe200078e00ff */
[----:B------:R-:W-:Y:S02]  /*c330*/  ISETP.GE.U32.AND P2, PT, R217, R0, PT ;  /* 0x00000000d900720c */ /* 0x000fe40003f46070 */
[----:B------:R-:W-:Y:S01]  /*c340*/  LOP3.LUT R0, R7, 0xff, RZ, 0xc0, !PT ;  /* 0x000000ff07007812 */ /* 0x000fe200078ec0ff */
[----:B------:R-:W-:Y:S01]  /*c350*/  IMAD.MOV.U32 R22, RZ, RZ, R80 ;  /* 0x000000ffff167224 */ /* 0x000fe200078e0050 */
[----:B------:R-:W-:Y:S01]  /*c360*/  ISETP.GE.U32.AND P4, PT, R217, R6, PT ;  /* 0x00000006d900720c */ /* 0x000fe20003f86070 */
[----:B------:R-:W1:Y:S01]  /*c370*/  MUFU.EX2 R11, R180 ;  /* 0x000000b4000b7308 */ /* 0x000e620000000800 */
[----:B------:R-:W-:Y:S01]  /*c380*/  PRMT R80, R40, 0x5410, R39 ;  /* 0x0000541028507816 */ /* 0x000fe20000000027 */
[----:B------:R-:W-:Y:S01]  /*c390*/  FADD.FTZ R6, R23, R25 ;  /* 0x0000001917067221 */ /* 0x000fe20000010000 */
[----:B------:R-:W-:-:S02]  /*c3a0*/  @!P6 PRMT R39, R33, 0x5410, RZ ;  /* 0x000054102127e816 */ /* 0x000fc400000000ff */
[----:B------:R-:W-:Y:S02]  /*c3b0*/  ISETP.GE.U32.AND P6, PT, R217, R0, PT ;  /* 0x00000000d900720c */ /* 0x000fe40003fc6070 */
[----:B------:R-:W-:Y:S01]  /*c3c0*/  LOP3.LUT R0, R5, R244, R10, 0x96, !PT ;  /* 0x000000f405007212 */ /* 0x000fe200078e960a */
[----:B------:R-:W2:Y:S01]  /*c3d0*/  MUFU.EX2 R8, R181 ;  /* 0x000000b500087308 */ /* 0x000ea20000000800 */
[----:B------:R-:W-:Y:S02]  /*c3e0*/  FADD.FTZ R25, R9, R6 ;  /* 0x0000000609197221 */ /* 0x000fe40000010000 */
[----:B------:R-:W-:Y:S01]  /*c3f0*/  LOP3.LUT R6, R0, 0xffff, RZ, 0xc0, !PT ;  /* 0x0000ffff00067812 */ /* 0x000fe200078ec0ff */
[----:B------:R-:W-:-:S03]  /*c400*/  @!P4 HADD2 R36, -R40.H0_H0, -RZ.H0_H0 ;  /* 0xa00000ff2824c230 */ /* 0x000fc60000000900 */
[----:B------:R-:W-:Y:S01]  /*c410*/  SHF.R.U32.HI R6, RZ, 0x8, R6 ;  /* 0x00000008ff067819 */ /* 0x000fe20000011606 */
[----:B-1----:R-:W-:-:S03]  /*c420*/  FADD.FTZ R7, R11, R21 ;  /* 0x000000150b077221 */ /* 0x002fc60000010000 */
[----:B------:R-:W-:Y:S02]  /*c430*/  LOP3.LUT R6, R6, 0xffff, RZ, 0xc0, !PT ;  /* 0x0000ffff06067812 */ /* 0x000fe400078ec0ff */
[----:B------:R-:W-:Y:S02]  /*c440*/  @!P4 PRMT R40, R36, 0x5410, RZ ;  /* 0x000054102428c816 */ /* 0x000fe400000000ff */
[----:B------:R-:W-:Y:S01]  /*c450*/  ISETP.GE.U32.AND P4, PT, R217, R6, PT ;  /* 0x00000006d900720c */ /* 0x000fe20003f86070 */
[----:B--2---:R-:W-:Y:S01]  /*c460*/  FADD.FTZ R6, R8, R7 ;  /* 0x0000000708067221 */ /* 0x004fe20000010000 */
[----:B------:R-:W-:Y:S01]  /*c470*/  @!P5 HADD2 R43, -R42.H0_H0, -RZ.H0_H0 ;  /* 0xa00000ff2a2bd230 */ /* 0x000fe20000000900 */
[----:B------:R-:W-:Y:S01]  /*c480*/  IMAD.MOV.U32 R180, RZ, RZ, R20 ;  /* 0x000000ffffb47224 */ /* 0x000fe200078e0014 */
[----:B------:R-:W-:Y:S01]  /*c490*/  MOV R20, R101 ;  /* 0x0000006500147202 */ /* 0x000fe20000000f00 */
[----:B------:R-:W-:Y:S01]  /*c4a0*/  IMAD.MOV.U32 R101, RZ, RZ, R177 ;  /* 0x000000ffff657224 */ /* 0x000fe200078e00b1 */
[----:B------:R1:W-:Y:S01]  /*c4b0*/  STL [R1+0xa0], R6 ;  /* 0x0000a00601007387 */ /* 0x0003e20000100800 */
[----:B------:R-:W-:Y:S01]  /*c4c0*/  MOV R177, R133 ;  /* 0x0000008500b17202 */ /* 0x000fe20000000f00 */
[----:B------:R-:W-:Y:S01]  /*c4d0*/  IMAD.MOV.U32 R133, RZ, RZ, R66 ;  /* 0x000000ffff857224 */ /* 0x000fe200078e0042 */
[----:B------:R-:W-:Y:S01]  /*c4e0*/  PRMT R66, R42, 0x5410, R41 ;  /* 0x000054102a427816 */ /* 0x000fe20000000029 */
[----:B------:R-:W-:Y:S01]  /*c4f0*/  @!P2 HADD2 R44, -R41.H0_H0, -RZ.H0_H0 ;  /* 0xa00000ff292ca230 */ /* 0x000fe20000000900 */
[----:B------:R-:W-:Y:S01]  /*c500*/  @!P5 PRMT R42, R43, 0x5410, RZ ;  /* 0x000054102b2ad816 */ /* 0x000fe200000000ff */
[----:B------:R-:W-:Y:S01]  /*c510*/  IMAD.MOV.U32 R10, RZ, RZ, R182 ;  /* 0x000000ffff0a7224 */ /* 0x000fe200078e00b6 */
[----:B------:R-:W-:-:S02]  /*c520*/  PRMT R43, R29, 0x7632, R43 ;  /* 0x000076321d2b7816 */ /* 0x000fc4000000002b */
[----:B------:R-:W-:Y:S01]  /*c530*/  @!P2 PRMT R41, R44, 0x5410, RZ ;  /* 0x000054102c29a816 */ /* 0x000fe200000000ff */
[----:B------:R-:W-:Y:S01]  /*c540*/  IMAD.MOV.U32 R181, RZ, RZ, R10 ;  /* 0x000000ffffb57224 */ /* 0x000fe200078e000a */
[----:B------:R-:W-:Y:S01]  /*c550*/  PRMT R44, R26, 0x7632, R44 ;  /* 0x000076321a2c7816 */ /* 0x000fe2000000002c */
[----:B------:R-:W-:Y:S01]  /*c560*/  @!P3 HADD2 R45, -R43.H0_H0, -RZ.H0_H0 ;  /* 0xa00000ff2b2db230 */ /* 0x000fe20000000900 */
[----:B------:R-:W-:Y:S01]  /*c570*/  PRMT R36, R29, 0x7610, R36 ;  /* 0x000076101d247816 */ /* 0x000fe20000000024 */
[----:B------:R-:W-:Y:S01]  /*c580*/  IMAD.MOV.U32 R10, RZ, RZ, R20 ;  /* 0x000000ffff0a7224 */ /* 0x000fe200078e0014 */
[----:B-1----:R-:W-:-:S04]  /*c590*/  LOP3.LUT R6, R0, 0xff, RZ, 0xc0, !PT ;  /* 0x000000ff00067812 */ /* 0x002fc800078ec0ff */
[----:B------:R-:W-:Y:S02]  /*c5a0*/  ISETP.GE.U32.AND P5, PT, R217, R6, PT ;  /* 0x00000006d900720c */ /* 0x000fe40003fa6070 */
[----:B------:R-:W-:-:S04]  /*c5b0*/  SHF.R.U32.HI R6, RZ, 0x18, R0 ;  /* 0x00000018ff067819 */ /* 0x000fc80000011600 */
[----:B------:R-:W-:Y:S02]  /*c5c0*/  ISETP.GE.U32.AND P2, PT, R217, R6, PT ;  /* 0x00000006d900720c */ /* 0x000fe40003f46070 */
[----:B------:R-:W-:Y:S01]  /*c5d0*/  MOV R20, R22 ;  /* 0x0000001600147202 */ /* 0x000fe20000000f00 */
[----:B------:R-:W-:Y:S01]  /*c5e0*/  IMAD.MOV.U32 R22, RZ, RZ, R194 ;  /* 0x000000ffff167224 */ /* 0x000fe200078e00c2 */
[----:B------:R-:W-:Y:S01]  /*c5f0*/  F2FP.PACK_AB R9, R9, R23 ;  /* 0x000000170909723e */ /* 0x000fe200000000ff */
[----:B------:R-:W-:Y:S01]  /*c600*/  IMAD.MOV.U32 R182, RZ, RZ, R58 ;  /* 0x000000ffffb67224 */ /* 0x000fe200078e003a */
[----:B------:R-:W-:Y:S01]  /*c610*/  PRMT R58, R36, 0x5410, R43 ;  /* 0x00005410243a7816 */ /* 0x000fe2000000002b */
[----:B------:R-:W-:Y:S01]  /*c620*/  IMAD.MOV.U32 R194, RZ, RZ, R179 ;  /* 0x000000ffffc27224 */ /* 0x000fe200078e00b3 */
[----:B------:R-:W-:Y:S01]  /*c630*/  PRMT R33, R26, 0x7610, R33 ;  /* 0x000076101a217816 */ /* 0x000fe20000000021 */
[----:B------:R-:W-:Y:S01]  /*c640*/  IMAD.MOV.U32 R179, RZ, RZ, R136 ;  /* 0x000000ffffb37224 */ /* 0x000fe200078e0088 */
[----:B------:R-:W-:Y:S01]  /*c650*/  @!P4 HADD2 R51, -R44.H0_H0, -RZ.H0_H0 ;  /* 0xa00000ff2c33c230 */ /* 0x000fe20000000900 */
[----:B------:R-:W-:Y:S01]  /*c660*/  @!P3 PRMT R43, R45, 0x5410, RZ ;  /* 0x000054102d2bb816 */ /* 0x000fe200000000ff */
[----:B------:R-:W2:Y:S01]  /*c670*/  LDL.LU.64 R6, [R1+0x28] ;  /* 0x0000280001067983 */ /* 0x000ea20000300a00 */
[----:B------:R-:W-:Y:S01]  /*c680*/  MOV R136, R178 ;  /* 0x000000b200887202 */ /* 0x000fe20000000f00 */
[----:B------:R-:W-:Y:S01]  /*c690*/  IMAD.MOV.U32 R178, RZ, RZ, R139 ;  /* 0x000000ffffb27224 */ /* 0x000fe200078e008b */
[----:B------:R-:W-:Y:S01]  /*c6a0*/  PRMT R45, R9, 0x7632, R45 ;  /* 0x00007632092d7816 */ /* 0x000fe2000000002d */
[----:B------:R-:W-:Y:S01]  /*c6b0*/  IMAD.MOV.U32 R139, RZ, RZ, R128 ;  /* 0x000000ffff8b7224 */ /* 0x000fe200078e0080 */
[----:B------:R-:W-:-:S02]  /*c6c0*/  PRMT R128, R33, 0x5410, R44 ;  /* 0x0000541021807816 */ /* 0x000fc4000000002c */
[----:B------:R-:W-:Y:S01]  /*c6d0*/  @!P4 PRMT R44, R51, 0x5410, RZ ;  /* 0x00005410332cc816 */ /* 0x000fe200000000ff */
[----:B------:R-:W-:Y:S01]  /*c6e0*/  IMAD.MOV.U32 R51, RZ, RZ, R181 ;  /* 0x000000ffff337224 */ /* 0x000fe200078e00b5 */
[----:B------:R-:W-:Y:S01]  /*c6f0*/  PRMT R46, R9, 0x7610, R46 ;  /* 0x00007610092e7816 */ /* 0x000fe2000000002e */
[----:B------:R-:W-:Y:S01]  /*c700*/  @!P2 HADD2 R48, -R45.H0_H0, -RZ.H0_H0 ;  /* 0xa00000ff2d30a230 */ /* 0x000fe20000000900 */
[----:B------:R-:W-:Y:S01]  /*c710*/  MOV R181, R10 ;  /* 0x0000000a00b57202 */ /* 0x000fe20000000f00 */
[----:B------:R-:W-:Y:S02]  /*c720*/  IMAD.MOV.U32 R10, RZ, RZ, R194 ;  /* 0x000000ffff0a7224 */ /* 0x000fe400078e00c2 */
[----:B------:R-:W-:Y:S02]  /*c730*/  IMAD.MOV.U32 R194, RZ, RZ, R179 ;  /* 0x000000ffffc27224 */ /* 0x000fe400078e00b3 */
[----:B------:R-:W-:Y:S01]  /*c740*/  IMAD.MOV.U32 R179, RZ, RZ, R129 ;  /* 0x000000ffffb37224 */ /* 0x000fe200078e0081 */
[----:B------:R-:W-:-:S02]  /*c750*/  PRMT R129, R46, 0x5410, R45 ;  /* 0x000054102e817816 */ /* 0x000fc4000000002d */
[----:B------:R-:W-:Y:S02]  /*c760*/  @!P2 PRMT R45, R48, 0x5410, RZ ;  /* 0x00005410302da816 */ /* 0x000fe400000000ff */
[----:B------:R-:W-:Y:S01]  /*c770*/  MOV R48, R176 ;  /* 0x000000b000307202 */ /* 0x000fe20000000f00 */
[----:B------:R-:W-:Y:S01]  /*c780*/  IMAD.MOV.U32 R176, RZ, RZ, R174 ;  /* 0x000000ffffb07224 */ /* 0x000fe200078e00ae */
[----:B------:R-:W-:Y:S01]  /*c790*/  F2FP.PACK_AB R23, R8, R11 ;  /* 0x0000000b0817723e */ /* 0x000fe200000000ff */
[----:B------:R-:W-:Y:S02]  /*c7a0*/  IMAD.MOV.U32 R174, RZ, RZ, R228 ;  /* 0x000000ffffae7224 */ /* 0x000fe400078e00e4 */
[----:B------:R-:W-:Y:S02]  /*c7b0*/  IMAD.MOV.U32 R11, RZ, RZ, R229 ;  /* 0x000000ffff0b7224 */ /* 0x000fe400078e00e5 */
[----:B------:R-:W3:Y:S01]  /*c7c0*/  LDL.LU.64 R228, [R1+0x20] ;  /* 0x0000200001e47983 */ /* 0x000ee20000300a00 */
[----:B------:R-:W-:-:S04]  /*c7d0*/  SHF.R.U32.HI R0, RZ, 0x10, R0 ;  /* 0x00000010ff007819 */ /* 0x000fc80000011600 */
[----:B------:R-:W-:-:S04]  /*c7e0*/  LOP3.LUT R0, R0, 0xff, RZ, 0xc0, !PT ;  /* 0x000000ff00007812 */ /* 0x000fc800078ec0ff */
[----:B------:R-:W-:Y:S01]  /*c7f0*/  ISETP.GE.U32.AND P3, PT, R217, R0, PT ;  /* 0x00000000d900720c */ /* 0x000fe20003f66070 */
[----:B------:R-:W-:Y:S01]  /*c800*/  @!P5 HADD2 R52, -R33.H0_H0, -RZ.H0_H0 ;  /* 0xa00000ff2134d230 */ /* 0x000fe20000000900 */
[----:B------:R-:W-:Y:S01]  /*c810*/  MOV R8, R10 ;  /* 0x0000000a00087202 */ /* 0x000fe20000000f00 */
[----:B------:R-:W-:Y:S01]  /*c820*/  IMAD.MOV.U32 R10, RZ, RZ, R22 ;  /* 0x000000ffff0a7224 */ /* 0x000fe200078e0016 */
[----:B------:R-:W-:Y:S02]  /*c830*/  LOP3.LUT R22, R4, 0xffff, RZ, 0xc0, !PT ;  /* 0x0000ffff04167812 */ /* 0x000fe400078ec0ff */
[----:B------:R-:W-:Y:S02]  /*c840*/  SHF.R.U32.HI R21, RZ, 0x10, R4 ;  /* 0x00000010ff157819 */ /* 0x000fe40000011604 */
[----:B------:R-:W-:Y:S01]  /*c850*/  @!P5 PRMT R33, R52, 0x5410, RZ ;  /* 0x000054103421d816 */ /* 0x000fe200000000ff */
[----:B------:R-:W-:Y:S01]  /*c860*/  @!P6 HADD2 R49, -R36.H0_H0, -RZ.H0_H0 ;  /* 0xa00000ff2431e230 */ /* 0x000fe20000000900 */
[----:B------:R-:W-:-:S04]  /*c870*/  IMAD.MOV.U32 R52, RZ, RZ, R11 ;  /* 0x000000ffff347224 */ /* 0x000fc800078e000b */
[----:B------:R-:W-:Y:S02]  /*c880*/  @!P6 PRMT R36, R49, 0x5410, RZ ;  /* 0x000054103124e816 */ /* 0x000fe400000000ff */
[----:B------:R-:W-:Y:S01]  /*c890*/  MOV R49, R8 ;  /* 0x0000000800317202 */ /* 0x000fe20000000f00 */
[----:B------:R-:W-:-:S05]  /*c8a0*/  @!P3 HADD2 R50, -R46.H0_H0, -RZ.H0_H0 ;  /* 0xa00000ff2e32b230 */ /* 0x000fca0000000900 */
[----:B------:R-:W-:Y:S01]  /*c8b0*/  @!P3 PRMT R46, R50, 0x5410, RZ ;  /* 0x00005410322eb816 */ /* 0x000fe200000000ff */
[----:B------:R-:W-:Y:S02]  /*c8c0*/  IMAD.MOV.U32 R50, RZ, RZ, R49 ;  /* 0x000000ffff327224 */ /* 0x000fe400078e0031 */
[----:B------:R-:W-:Y:S01]  /*c8d0*/  IMAD.MOV.U32 R49, RZ, RZ, R10 ;  /* 0x000000ffff317224 */ /* 0x000fe200078e000a */
[C---:B------:R-:W-:Y:S02]  /*c8e0*/  PRMT R30, R23.reuse, 0x7610, R30 ;  /* 0x00007610171e7816 */ /* 0x040fe4000000001e */
[----:B------:R-:W-:Y:S02]  /*c8f0*/  PRMT R29, R23, 0x7632, R29 ;  /* 0x00007632171d7816 */ /* 0x000fe4000000001d */
[----:B------:R-:W-:Y:S02]  /*c900*/  PRMT R26, R53, 0x7610, R26 ;  /* 0x00007610351a7816 */ /* 0x000fe4000000001a */
[----:B------:R-:W-:-:S02]  /*c910*/  PRMT R24, R56, 0x7610, R24 ;  /* 0x0000761038187816 */ /* 0x000fc40000000018 */
[----:B--2---:R-:W-:Y:S01]  /*c920*/  LOP3.LUT R0, R3, R216, R6, 0x96, !PT ;  /* 0x000000d803007212 */ /* 0x004fe200078e9606 */
[----:B------:R-:W-:Y:S01]  /*c930*/  IMAD.MOV.U32 R7, RZ, RZ, R20 ;  /* 0x000000ffff077224 */ /* 0x000fe200078e0014 */
[----:B------:R-:W-:Y:S02]  /*c940*/  LOP3.LUT R6, R4, 0xff, RZ, 0xc0, !PT ;  /* 0x000000ff04067812 */ /* 0x000fe400078ec0ff */
[----:B------:R-:W-:Y:S01]  /*c950*/  SHF.R.U32.HI R20, RZ, 0x18, R4 ;  /* 0x00000018ff147819 */ /* 0x000fe20000011604 */
[----:B------:R-:W-:Y:S01]  /*c960*/  IMAD.WIDE.U32 R4, R0, -0x2daee0ad, RZ ;  /* 0xd2511f5300047825 */ /* 0x000fe200078e00ff */
[----:B------:R-:W-:Y:S02]  /*c970*/  ISETP.GE.U32.AND P5, PT, R217, R6, PT ;  /* 0x00000006d900720c */ /* 0x000fe40003fa6070 */
[----:B------:R-:W-:Y:S01]  /*c980*/  LOP3.LUT R0, R247, R215, R2, 0x96, !PT ;  /* 0x000000d7f7007212 */ /* 0x000fe200078e9602 */
[----:B------:R-:W-:-:S04]  /*c990*/  IMAD.MOV.U32 R11, RZ, RZ, R7 ;  /* 0x000000ffff0b7224 */ /* 0x000fc800078e0007 */
[----:B------:R-:W-:Y:S01]  /*c9a0*/  IMAD.WIDE.U32 R8, R0, -0x2daee0ad, RZ ;  /* 0xd2511f5300087825 */ /* 0x000fe200078e00ff */
[----:B---3--:R-:W-:-:S04]  /*c9b0*/  LOP3.LUT R6, R5, R214, R228, 0x96, !PT ;  /* 0x000000d605067212 */ /* 0x008fc800078e96e4 */
[----:B------:R-:W-:Y:S01]  /*c9c0*/  LOP3.LUT R9, R9, R213, R4, 0x96, !PT ;  /* 0x000000d509097212 */ /* 0x000fe200078e9604 */
[----:B------:R1:W5:Y:S01]  /*c9d0*/  LDL.LU.64 R228, [R1+0x198] ;  /* 0x0001980001e47983 */ /* 0x0003620000300a00 */
[----:B------:R-:W-:-:S05]  /*c9e0*/  IMAD.WIDE.U32 R6, R6, -0x326172a9, RZ ;  /* 0xcd9e8d5706067825 */ /* 0x000fca00078e00ff */
[----:B------:R-:W-:Y:S01]  /*c9f0*/  LOP3.LUT R0, R7, R180, R246, 0x96, !PT ;  /* 0x000000b407007212 */ /* 0x000fe200078e96f6 */
[----:B------:R-:W-:-:S04]  /*ca00*/  IMAD.MOV.U32 R246, RZ, RZ, R52 ;  /* 0x000000fffff67224 */ /* 0x000fc800078e0034 */
[----:B------:R-:W-:-:S05]  /*ca10*/  IMAD.WIDE.U32 R4, R0, -0x2daee0ad, RZ ;  /* 0xd2511f5300047825 */ /* 0x000fca00078e00ff */
[----:B------:R-:W-:Y:S01]  /*ca20*/  LOP3.LUT R7, R5, R246, R8, 0x96, !PT ;  /* 0x000000f605077212 */ /* 0x000fe200078e9608 */
[----:B------:R-:W-:Y:S01]  /*ca30*/  IMAD.WIDE.U32 R8, R9, -0x326172a9, RZ ;  /* 0xcd9e8d5709087825 */ /* 0x000fe200078e00ff */
[----:B------:R-:W-:-:S04]  /*ca40*/  MOV R52, R11 ;  /* 0x0000000b00347202 */ /* 0x000fc80000000f00 */
[----:B------:R-:W-:-:S05]  /*ca50*/  LOP3.LUT R0, R9, R48, R6, 0x96, !PT ;  /* 0x0000003009007212 */ /* 0x000fca00078e9606 */
[----:B------:R-:W-:-:S05]  /*ca60*/  IMAD.WIDE.U32 R10, R0, -0x2daee0ad, RZ ;  /* 0xd2511f53000a7825 */ /* 0x000fca00078e00ff */
[----:B------:R-:W-:Y:S01]  /*ca70*/  LOP3.LUT R0, R11, R51, R4, 0x96, !PT ;  /* 0x000000330b007212 */ /* 0x000fe200078e9604 */
[----:B------:R-:W-:-:S04]  /*ca80*/  IMAD.WIDE.U32 R6, R7, -0x326172a9, RZ ;  /* 0xcd9e8d5707067825 */ /* 0x000fc800078e00ff */
[----:B------:R-:W-:Y:S01]  /*ca90*/  IMAD.WIDE.U32 R4, R0, -0x326172a9, RZ ;  /* 0xcd9e8d5700047825 */ /* 0x000fe200078e00ff */
[----:B------:R-:W2:Y:S04]  /*caa0*/  MUFU.EX2 R11, R100 ;  /* 0x00000064000b7308 */ /* 0x000ea80000000800 */
[----:B------:R-:W-:Y:S02]  /*cab0*/  LOP3.LUT R0, R5, R181, R6, 0x96, !PT ;  /* 0x000000b505007212 */ /* 0x000fe400078e9606 */
[----:B------:R-:W-:Y:S02]  /*cac0*/  LOP3.LUT R9, R7, R252, R8, 0x96, !PT ;  /* 0x000000fc07097212 */ /* 0x000fe400078e9608 */
[----:B------:R-:W-:Y:S01]  /*cad0*/  SHF.R.U32.HI R6, RZ, 0x10, R0 ;  /* 0x00000010ff067819 */ /* 0x000fe20000011600 */
[----:B------:R-:W3:Y:S03]  /*cae0*/  MUFU.EX2 R8, R97 ;  /* 0x0000006100087308 */ /* 0x000ee60000000800 */
[----:B------:R-:W-:-:S02]  /*caf0*/  LOP3.LUT R6, R6, 0xff, RZ, 0xc0, !PT ;  /* 0x000000ff06067812 */ /* 0x000fc400078ec0ff */
[----:B------:R-:W-:Y:S02]  /*cb00*/  SHF.R.U32.HI R7, RZ, 0x8, R22 ;  /* 0x00000008ff077819 */ /* 0x000fe40000011616 */
[----:B------:R-:W-:Y:S02]  /*cb10*/  ISETP.GE.U32.AND P3, PT, R217, R6, PT ;  /* 0x00000006d900720c */ /* 0x000fe40003f66070 */
[----:B------:R-:W-:-:S04]  /*cb20*/  LOP3.LUT R6, R21, 0xff, RZ, 0xc0, !PT ;  /* 0x000000ff15067812 */ /* 0x000fc800078ec0ff */
[----:B------:R-:W-:Y:S02]  /*cb30*/  ISETP.GE.U32.AND P6, PT, R217, R6, PT ;  /* 0x00000006d900720c */ /* 0x000fe40003fc6070 */
[----:B------:R-:W-:Y:S01]  /*cb40*/  LOP3.LUT R6, R7, 0xffff, RZ, 0xc0, !PT ;  /* 0x0000ffff07067812 */ /* 0x000fe200078ec0ff */
[----:B--2---:R-:W-:-:S03]  /*cb50*/  FADD.FTZ R7, R11, R25 ;  /* 0x000000190b077221 */ /* 0x004fc60000010000 */
[----:B------:R-:W-:Y:S01]  /*cb60*/  ISETP.GE.U32.AND P4, PT, R217, R6, PT ;  /* 0x00000006d900720c */ /* 0x000fe20003f86070 */
[----:B---3--:R-:W-:Y:S01]  /*cb70*/  FADD.FTZ R6, R8, R7 ;  /* 0x0000000708067221 */ /* 0x008fe20000010000 */
[----:B------:R-:W-:Y:S01]  /*cb80*/  @!P5 HADD2 R57, -R30.H0_H0, -RZ.H0_H0 ;  /* 0xa00000ff1e39d230 */ /* 0x000fe20000000900 */
[----:B------:R-:W-:Y:S01]  /*cb90*/  MOV R97, R181 ;  /* 0x000000b500617202 */ /* 0x000fe20000000f00 */
[----:B------:R-:W-:Y:S02]  /*cba0*/  IMAD.MOV.U32 R181, RZ, RZ, R130 ;  /* 0x000000ffffb57224 */ /* 0x000fe400078e0082 */
[----:B------:R2:W-:Y:S01]  /*cbb0*/  STL [R1+0x74], R6 ;  /* 0x0000740601007387 */ /* 0x0005e20000100800 */
[----:B------:R-:W-:Y:S02]  /*cbc0*/  PRMT R130, R30, 0x5410, R29 ;  /* 0x000054101e827816 */ /* 0x000fe4000000001d */
[----:B------:R-:W-:Y:S02]  /*cbd0*/  @!P5 PRMT R30, R57, 0x5410, RZ ;  /* 0x00005410391ed816 */ /* 0x000fe400000000ff */
[----:B------:R-:W-:-:S02]  /*cbe0*/  F2FP.PACK_AB R7, R8, R11 ;  /* 0x0000000b0807723e */ /* 0x000fc400000000ff */
[----:B------:R-:W-:Y:S01]  /*cbf0*/  @!P4 HADD2 R61, -R29.H0_H0, -RZ.H0_H0 ;  /* 0xa00000ff1d3dc230 */ /* 0x000fe20000000900 */
[----:B------:R-:W-:Y:S02]  /*cc00*/  ISETP.GE.U32.AND P2, PT, R217, R20, PT ;  /* 0x00000014d900720c */ /* 0x000fe40003f46070 */
[----:B------:R-:W-:Y:S02]  /*cc10*/  PRMT R32, R7, 0x7610, R32 ;  /* 0x0000761007207816 */ /* 0x000fe40000000020 */
[----:B--2---:R-:W-:-:S04]  /*cc20*/  LOP3.LUT R6, R0, 0xff, RZ, 0xc0, !PT ;  /* 0x000000ff00067812 */ /* 0x004fc800078ec0ff */
[----:B------:R-:W-:Y:S02]  /*cc30*/  ISETP.GE.U32.AND P5, PT, R217, R6, PT ;  /* 0x00000006d900720c */ /* 0x000fe40003fa6070 */
[----:B------:R-:W-:-:S04]  /*cc40*/  LOP3.LUT R6, R0, 0xffff, RZ, 0xc0, !PT ;  /* 0x0000ffff00067812 */ /* 0x000fc800078ec0ff */
[----:B------:R-:W-:Y:S01]  /*cc50*/  SHF.R.U32.HI R6, RZ, 0x8, R6 ;  /* 0x00000008ff067819 */ /* 0x000fe20000011606 */
[----:B------:R-:W-:-:S03]  /*cc60*/  @!P6 HADD2 R59, -R32.H0_H0, -RZ.H0_H0 ;  /* 0xa00000ff203be230 */ /* 0x000fc60000000900 */
[----:B------:R-:W-:Y:S02]  /*cc70*/  LOP3.LUT R6, R6, 0xffff, RZ, 0xc0, !PT ;  /* 0x0000ffff06067812 */ /* 0x000fe400078ec0ff */
[----:B------:R-:W-:Y:S02]  /*cc80*/  PRMT R31, R7, 0x7632, R31 ;  /* 0x00007632071f7816 */ /* 0x000fe4000000001f */
[----:B------:R-:W-:Y:S01]  /*cc90*/  @!P4 PRMT R29, R61, 0x5410, RZ ;  /* 0x000054103d1dc816 */ /* 0x000fe200000000ff */
[----:B------:R-:W-:Y:S01]  /*cca0*/  IMAD.MOV.U32 R100, RZ, RZ, R180 ;  /* 0x000000ffff647224 */ /* 0x000fe200078e00b4 */
[----:B------:R-:W-:Y:S01]  /*ccb0*/  ISETP.GE.U32.AND P4, PT, R217, R6, PT ;  /* 0x00000006d900720c */ /* 0x000fe20003f86070 */
[----:B------:R-:W-:Y:S01]  /*ccc0*/  IMAD.MOV.U32 R180, RZ, RZ, R103 ;  /* 0x000000ffffb47224 */ /* 0x000fe200078e0067 */
[----:B------:R-:W-:Y:S02]  /*ccd0*/  LOP3.LUT R6, R4, 0xff, RZ, 0xc0, !PT ;  /* 0x000000ff04067812 */ /* 0x000fe400078ec0ff */
[----:B------:R-:W-:Y:S01]  /*cce0*/  PRMT R103, R32, 0x5410, R31 ;  /* 0x0000541020677816 */ /* 0x000fe2000000001f */
[----:B------:R-:W-:Y:S01]  /*ccf0*/  @!P5 HADD2 R62, -R26.H0_H0, -RZ.H0_H0 ;  /* 0xa00000ff1a3ed230 */ /* 0x000fe20000000900 */
[----:B------:R-:W-:-:S02]  /*cd00*/  @!P6 PRMT R32, R59, 0x5410, RZ ;  /* 0x000054103b20e816 */ /* 0x000fc400000000ff */
[----:B------:R-:W-:Y:S02]  /*cd10*/  ISETP.GE.U32.AND P6, PT, R217, R6, PT ;  /* 0x00000006d900720c */ /* 0x000fe40003fc6070 */
[----:B------:R-:W-:Y:S02]  /*cd20*/  PRMT R25, R53, 0x7632, R25 ;  /* 0x0000763235197816 */ /* 0x000fe40000000019 */
[----:B------:R-:W-:Y:S01]  /*cd30*/  SHF.R.U32.HI R6, RZ, 0x18, R0 ;  /* 0x00000018ff067819 */ /* 0x000fe20000011600 */
[----:B------:R-:W-:Y:S01]  /*cd40*/  @!P2 HADD2 R60, -R31.H0_H0, -RZ.H0_H0 ;  /* 0xa00000ff1f3ca230 */ /* 0x000fe20000000900 */
[----:B------:R-:W-:Y:S02]  /*cd50*/  SHF.R.U32.HI R0, RZ, 0x18, R4 ;  /* 0x00000018ff007819 */ /* 0x000fe40000011604 */
[----:B------:R-:W-:Y:S02]  /*cd60*/  LOP3.LUT R5, R4, 0xffff, RZ, 0xc0, !PT ;  /* 0x0000ffff04057812 */ /* 0x000fe400078ec0ff */
[----:B------:R-:W-:-:S02]  /*cd70*/  PRMT R53, R26, 0x5410, R25 ;  /* 0x000054101a357816 */ /* 0x000fc40000000019 */
[----:B------:R-:W-:Y:S02]  /*cd80*/  @!P5 PRMT R26, R62, 0x5410, RZ ;  /* 0x000054103e1ad816 */ /* 0x000fe400000000ff */
[----:B------:R-:W-:Y:S02]  /*cd90*/  ISETP.GE.U32.AND P5, PT, R217, R0, PT ;  /* 0x00000000d900720c */ /* 0x000fe40003fa6070 */
[----:B------:R-:W-:Y:S01]  /*cda0*/  SHF.R.U32.HI R0, RZ, 0x8, R5 ;  /* 0x00000008ff007819 */ /* 0x000fe20000011605 */
[----:B------:R-:W-:Y:S01]  /*cdb0*/  @!P4 HADD2 R63, -R25.H0_H0, -RZ.H0_H0 ;  /* 0xa00000ff193fc230 */ /* 0x000fe20000000900 */
[----:B------:R-:W-:Y:S01]  /*cdc0*/  @!P2 PRMT R31, R60, 0x5410, RZ ;  /* 0x000054103c1fa816 */ /* 0x000fe200000000ff */
[----:B------:R-:W2:Y:S01]  /*cdd0*/  MUFU.EX2 R20, R87 ;  /* 0x0000005700147308 */ /* 0x000ea20000000800 */
[----:B------:R-:W-:Y:S02]  /*cde0*/  PRMT R7, R55, 0x7610, R7 ;  /* 0x0000761037077816 */ /* 0x000fe40000000007 */
[----:B------:R-:W-:-:S02]  /*cdf0*/  ISETP.GE.U32.AND P2, PT, R217, R6, PT ;  /* 0x00000006d900720c */ /* 0x000fc40003f46070 */
[----:B------:R-:W-:Y:S01]  /*ce00*/  SHF.R.U32.HI R8, RZ, 0x10, R4 ;  /* 0x00000010ff087819 */ /* 0x000fe20000011604 */
[----:B------:R-:W-:Y:S01]  /*ce10*/  IMAD.WIDE.U32 R4, R9, -0x2daee0ad, RZ ;  /* 0xd2511f5309047825 */ /* 0x000fe200078e00ff */
[----:B------:R-:W-:Y:S01]  /*ce20*/  LOP3.LUT R0, R0, 0xffff, RZ, 0xc0, !PT ;  /* 0x0000ffff00007812 */ /* 0x000fe200078ec0ff */
[----:B------:R-:W-:Y:S01]  /*ce30*/  @!P3 HADD2 R64, -R7.H0_H0, -RZ.H0_H0 ;  /* 0xa00000ff0740b230 */ /* 0x000fe20000000900 */
[----:B------:R-:W-:Y:S01]  /*ce40*/  PRMT R6, R55, 0x7632, R6 ;  /* 0x0000763237067816 */ /* 0x000fe20000000006 */
[----:B------:R-:W3:Y:S01]  /*ce50*/  MUFU.EX2 R11, R96 ;  /* 0x00000060000b7308 */ /* 0x000ee20000000800 */
[----:B------:R-:W-:Y:S01]  /*ce60*/  MOV R57, R97 ;  /* 0x0000006100397202 */ /* 0x000fe20000000f00 */
[----:B------:R-:W-:Y:S01]  /*ce70*/  IMAD.MOV.U32 R247, RZ, RZ, R50 ;  /* 0x000000fffff77224 */ /* 0x000fe200078e0032 */
[----:B------:R-:W-:Y:S01]  /*ce80*/  @!P4 PRMT R25, R63, 0x5410, RZ ;  /* 0x000054103f19c816 */ /* 0x000fe200000000ff */
[----:B------:R-:W-:Y:S01]  /*ce90*/  IMAD.MOV.U32 R97, RZ, RZ, R51 ;  /* 0x000000ffff617224 */ /* 0x000fe200078e0033 */
[----:B------:R-:W-:Y:S01]  /*cea0*/  ISETP.GE.U32.AND P4, PT, R217, R0, PT ;  /* 0x00000000d900720c */ /* 0x000fe20003f86070 */
[----:B------:R-:W-:Y:S01]  /*ceb0*/  IMAD.MOV.U32 R50, RZ, RZ, R52 ;  /* 0x000000ffff327224 */ /* 0x000fe200078e0034 */
[----:B------:R-:W-:-:S02]  /*cec0*/  LOP3.LUT R8, R8, 0xff, RZ, 0xc0, !PT ;  /* 0x000000ff08087812 */ /* 0x000fc400078ec0ff */
[----:B------:R-:W-:Y:S02]  /*ced0*/  LOP3.LUT R0, R5, R244, R10, 0x96, !PT ;  /* 0x000000f405007212 */ /* 0x000fe400078e960a */
[----:B------:R-:W-:Y:S01]  /*cee0*/  PRMT R52, R7, 0x5410, R6 ;  /* 0x0000541007347816 */ /* 0x000fe20000000006 */
[----:B------:R4:W-:Y:S01]  /*cef0*/  MUFU.EX2 R10, R76 ;  /* 0x0000004c000a7308 */ /* 0x0009e20000000800 */
[----:B------:R-:W-:Y:S02]  /*cf00*/  @!P3 PRMT R7, R64, 0x5410, RZ ;  /* 0x000054104007b816 */ /* 0x000fe400000000ff */
[----:B------:R-:W-:Y:S02]  /*cf10*/  ISETP.GE.U32.AND P3, PT, R217, R8, PT ;  /* 0x00000008d900720c */ /* 0x000fe40003f66070 */
[----:B------:R-:W-:Y:S01]  /*cf20*/  SHF.R.U32.HI R8, RZ, 0x10, R0 ;  /* 0x00000010ff087819 */ /* 0x000fe20000011600 */
[----:B------:R-:W-:Y:S01]  /*cf30*/  @!P2 HADD2 R65, -R6.H0_H0, -RZ.H0_H0 ;  /* 0xa00000ff0641a230 */ /* 0x000fe20000000900 */
[----:B--2---:R-:W-:-:S02]  /*cf40*/  FADD.FTZ R9, R20, R28 ;  /* 0x0000001c14097221 */ /* 0x004fc40000010000 */
[----:B------:R-:W-:Y:S01]  /*cf50*/  LOP3.LUT R8, R8, 0xff, RZ, 0xc0, !PT ;  /* 0x000000ff08087812 */ /* 0x000fe200078ec0ff */
[----:B----4-:R-:W-:Y:S02]  /*cf60*/  IMAD.MOV.U32 R76, RZ, RZ, R57 ;  /* 0x000000ffff4c7224 */ /* 0x010fe400078e0039 */
[----:B------:R-:W-:Y:S01]  /*cf70*/  IMAD.MOV.U32 R57, RZ, RZ, R97 ;  /* 0x000000ffff397224 */ /* 0x000fe200078e0061 */
[----:B------:R-:W-:Y:S02]  /*cf80*/  MOV R97, R48 ;  /* 0x0000003000617202 */ /* 0x000fe40000000f00 */
[----:B------:R2:W4:Y:S01]  /*cf90*/  MUFU.EX2 R48, R77 ;  /* 0x0000004d00307308 */ /* 0x0005220000000800 */
[----:B------:R-:W-:Y:S02]  /*cfa0*/  @!P2 PRMT R6, R65, 0x5410, RZ ;  /* 0x000054104106a816 */ /* 0x000fe400000000ff */
[----:B------:R-:W-:Y:S01]  /*cfb0*/  ISETP.GE.U32.AND P2, PT, R217, R8, PT ;  /* 0x00000008d900720c */ /* 0x000fe20003f46070 */
[----:B---3--:R-:W-:Y:S01]  /*cfc0*/  FADD.FTZ R8, R11, R9 ;  /* 0x000000090b087221 */ /* 0x008fe20000010000 */
[----:B------:R-:W-:Y:S01]  /*cfd0*/  PRMT R21, R56, 0x7632, R21 ;  /* 0x0000763238157816 */ /* 0x000fe20000000015 */
[----:B--2---:R-:W-:-:S02]  /*cfe0*/  IMAD.MOV.U32 R77, RZ, RZ, R57 ;  /* 0x000000ffff4d7224 */ /* 0x004fc400078e0039 */
[----:B------:R-:W-:Y:S02]  /*cff0*/  IMAD.MOV.U32 R57, RZ, RZ, R97 ;  /* 0x000000ffff397224 */ /* 0x000fe400078e0061 */
[----:B------:R-:W-:Y:S01]  /*d000*/  IMAD.MOV.U32 R97, RZ, RZ, R246 ;  /* 0x000000ffff617224 */ /* 0x000fe200078e00f6 */
[----:B------:R-:W-:Y:S01]  /*d010*/  MOV R246, R247 ;  /* 0x000000f700f67202 */ /* 0x000fe20000000f00 */
[----:B------:R-:W-:Y:S02]  /*d020*/  IMAD.MOV.U32 R247, RZ, RZ, R50 ;  /* 0x000000fffff77224 */ /* 0x000fe400078e0032 */
[----:B------:R-:W-:Y:S02]  /*d030*/  IMAD.MOV.U32 R50, RZ, RZ, R49 ;  /* 0x000000ffff327224 */ /* 0x000fe400078e0031 */
[----:B------:R-:W-:Y:S01]  /*d040*/  IMAD.MOV.U32 R49, RZ, RZ, R223 ;  /* 0x000000ffff317224 */ /* 0x000fe200078e00df */
[----:B------:R2:W-:Y:S01]  /*d050*/  STL [R1+0x70], R8 ;  /* 0x0000700801007387 */ /* 0x0005e20000100800 */
[----:B------:R-:W-:Y:S01]  /*d060*/  MOV R56, R57 ;  /* 0x0000003900387202 */ /* 0x000fe20000000f00 */
[----:B------:R-:W-:-:S02]  /*d070*/  IMAD.MOV.U32 R62, RZ, RZ, R220 ;  /* 0x000000ffff3e7224 */ /* 0x000fc400078e00dc */
[----:B------:R1:W5:Y:S01]  /*d080*/  LDL.LU R223, [R1+0x194] ;  /* 0x0001940001df7983 */ /* 0x0003620000300800 */
[----:B------:R-:W-:Y:S02]  /*d090*/  IMAD.MOV.U32 R57, RZ, RZ, R49 ;  /* 0x000000ffff397224 */ /* 0x000fe400078e0031 */
[----:B------:R3:W-:Y:S01]  /*d0a0*/  MUFU.EX2 R49, R84 ;  /* 0x0000005400317308 */ /* 0x0007e20000000800 */
[----:B------:R1:W5:Y:S04]  /*d0b0*/  LDL.LU R220, [R1+0x190] ;  /* 0x0001900001dc7983 */ /* 0x0003680000300800 */
[----:B---3--:R-:W3:Y:S01]  /*d0c0*/  LDL R84, [R1+0xc8] ;  /* 0x0000c80001547983 */ /* 0x008ee20000100800 */
[C---:B------:R-:W-:Y:S02]  /*d0d0*/  PRMT R22, R54.reuse, 0x7632, R22 ;  /* 0x0000763236167816 */ /* 0x040fe40000000016 */
[----:B------:R-:W-:-:S03]  /*d0e0*/  PRMT R23, R54, 0x7610, R23 ;  /* 0x0000761036177816 */ /* 0x000fc60000000017 */
[----:B------:R-:W-:Y:S01]  /*d0f0*/  @!P4 HADD2 R69, -R22.H0_H0, -RZ.H0_H0 ;  /* 0xa00000ff1645c230 */ /* 0x000fe20000000900 */
[C---:B--2---:R-:W-:Y:S02]  /*d100*/  LOP3.LUT R8, R0.reuse, 0xff, RZ, 0xc0, !PT ;  /* 0x000000ff00087812 */ /* 0x044fe400078ec0ff */
[----:B------:R-:W-:Y:S02]  /*d110*/  PRMT R51, R23, 0x5410, R22 ;  /* 0x0000541017337816 */ /* 0x000fe40000000016 */
[----:B------:R-:W-:Y:S02]  /*d120*/  @!P4 PRMT R22, R69, 0x5410, RZ ;  /* 0x000054104516c816 */ /* 0x000fe400000000ff */
[----:B------:R-:W-:Y:S02]  /*d130*/  ISETP.GE.U32.AND P4, PT, R217, R8, PT ;  /* 0x00000008d900720c */ /* 0x000fe40003f86070 */
[----:B------:R-:W-:Y:S02]  /*d140*/  SHF.R.U32.HI R8, RZ, 0x18, R0 ;  /* 0x00000018ff087819 */ /* 0x000fe40000011600 */
[----:B------:R-:W-:Y:S01]  /*d150*/  LOP3.LUT R0, R0, 0xffff, RZ, 0xc0, !PT ;  /* 0x0000ffff00007812 */ /* 0x000fe200078ec0ff */
[----:B------:R-:W-:-:S03]  /*d160*/  @!P3 HADD2 R70, -R24.H0_H0, -RZ.H0_H0 ;  /* 0xa00000ff1846b230 */ /* 0x000fc60000000900 */
[----:B------:R-:W-:Y:S01]  /*d170*/  SHF.R.U32.HI R0, RZ, 0x8, R0 ;  /* 0x00000008ff007819 */ /* 0x000fe20000011600 */
[----:B------:R-:W-:Y:S01]  /*d180*/  @!P6 HADD2 R67, -R23.H0_H0, -RZ.H0_H0 ;  /* 0xa00000ff1743e230 */ /* 0x000fe20000000900 */
[----:B------:R-:W-:Y:S02]  /*d190*/  IMAD.MOV.U32 R54, RZ, RZ, R100 ;  /* 0x000000ffff367224 */ /* 0x000fe400078e0064 */
[----:B------:R-:W-:Y:S01]  /*d1a0*/  LOP3.LUT R0, R0, 0xffff, RZ, 0xc0, !PT ;  /* 0x0000ffff00007812 */ /* 0x000fe200078ec0ff */
[----:B------:R-:W-:Y:S01]  /*d1b0*/  IMAD.MOV.U32 R100, RZ, RZ, R50 ;  /* 0x000000ffff647224 */ /* 0x000fe200078e0032 */
[----:B------:R-:W-:Y:S02]  /*d1c0*/  PRMT R50, R24, 0x5410, R21 ;  /* 0x0000541018327816 */ /* 0x000fe40000000015 */
[----:B------:R-:W-:Y:S01]  /*d1d0*/  @!P3 PRMT R24, R70, 0x5410, RZ ;  /* 0x000054104618b816 */ /* 0x000fe200000000ff */
[----:B------:R-:W-:Y:S01]  /*d1e0*/  @!P5 HADD2 R73, -R21.H0_H0, -RZ.H0_H0 ;  /* 0xa00000ff1549d230 */ /* 0x000fe20000000900 */
[----:B------:R-:W-:Y:S01]  /*d1f0*/  ISETP.GE.U32.AND P3, PT, R217, R0, PT ;  /* 0x00000000d900720c */ /* 0x000fe20003f66070 */
[----:B------:R-:W-:Y:S01]  /*d200*/  IMAD.MOV.U32 R63, RZ, RZ, R194 ;  /* 0x000000ffff3f7224 */ /* 0x000fe200078e00c2 */
[----:B------:R-:W-:-:S02]  /*d210*/  @!P6 PRMT R23, R67, 0x5410, RZ ;  /* 0x000054104317e816 */ /* 0x000fc400000000ff */
[----:B----4-:R-:W-:Y:S01]  /*d220*/  F2FP.PACK_AB R0, R48, R10 ;  /* 0x0000000a3000723e */ /* 0x010fe200000000ff */
[----:B------:R-:W2:Y:S01]  /*d230*/  MUFU.EX2 R194, R85 ;  /* 0x0000005500c27308 */ /* 0x000ea20000000800 */
[----:B------:R-:W-:Y:S02]  /*d240*/  ISETP.GE.U32.AND P6, PT, R217, R8, PT ;  /* 0x00000008d900720c */ /* 0x000fe40003fc6070 */
[----:B------:R-:W-:Y:S01]  /*d250*/  LOP3.LUT R8, R4, 0xff, RZ, 0xc0, !PT ;  /* 0x000000ff04087812 */ /* 0x000fe200078ec0ff */
[----:B------:R-:W-:Y:S01]  /*d260*/  @!P2 HADD2 R71, -R0.H0_H0, -RZ.H0_H0 ;  /* 0xa00000ff0047a230 */ /* 0x000fe20000000900 */
[----:B------:R-:W-:Y:S02]  /*d270*/  PRMT R28, R47, 0x7610, R28 ;  /* 0x000076102f1c7816 */ /* 0x000fe4000000001c */
[----:B------:R-:W-:Y:S02]  /*d280*/  @P2 PRMT R47, R0, 0x7610, R47 ;  /* 0x00007610002f2816 */ /* 0x000fe4000000002f */
[----:B------:R-:W-:-:S02]  /*d290*/  @!P5 PRMT R21, R73, 0x5410, RZ ;  /* 0x000054104915d816 */ /* 0x000fc400000000ff */
[----:B------:R-:W-:Y:S02]  /*d2a0*/  LOP3.LUT R5, R4, 0xffff, RZ, 0xc0, !PT ;  /* 0x0000ffff04057812 */ /* 0x000fe400078ec0ff */
[----:B------:R-:W-:Y:S02]  /*d2b0*/  ISETP.GE.U32.AND P5, PT, R217, R8, PT ;  /* 0x00000008d900720c */ /* 0x000fe40003fa6070 */
[--C-:B------:R-:W-:Y:S02]  /*d2c0*/  SHF.R.U32.HI R8, RZ, 0x18, R4.reuse ;  /* 0x00000018ff087819 */ /* 0x100fe40000011604 */
[----:B------:R-:W-:Y:S02]  /*d2d0*/  SHF.R.U32.HI R4, RZ, 0x10, R4 ;  /* 0x00000010ff047819 */ /* 0x000fe40000011604 */
[----:B------:R-:W-:Y:S02]  /*d2e0*/  PRMT R27, R47, 0x7632, R27 ;  /* 0x000076322f1b7816 */ /* 0x000fe4000000001b */
[----:B------:R-:W-:Y:S01]  /*d2f0*/  SHF.R.U32.HI R5, RZ, 0x8, R5 ;  /* 0x00000008ff057819 */ /* 0x000fe20000011605 */
[----:B------:R-:W-:Y:S01]  /*d300*/  @!P4 HADD2 R72, -R28.H0_H0, -RZ.H0_H0 ;  /* 0xa00000ff1c48c230 */ /* 0x000fe20000000900 */
[----:B------:R-:W-:-:S02]  /*d310*/  @!P2 PRMT R47, R71, 0x5410, RZ ;  /* 0x00005410472fa816 */ /* 0x000fc400000000ff */
[----:B------:R-:W-:Y:S02]  /*d320*/  ISETP.GE.U32.AND P2, PT, R217, R8, PT ;  /* 0x00000008d900720c */ /* 0x000fe40003f46070 */
[----:B------:R-:W-:Y:S02]  /*d330*/  F2FP.PACK_AB R11, R11, R20 ;  /* 0x000000140b0b723e */ /* 0x000fe400000000ff */
[----:B------:R-:W-:Y:S01]  /*d340*/  LOP3.LUT R8, R4, 0xff, RZ, 0xc0, !PT ;  /* 0x000000ff04087812 */ /* 0x000fe200078ec0ff */
[----:B------:R-:W-:Y:S01]  /*d350*/  FADD.FTZ R9, R10, R82 ;  /* 0x000000520a097221 */ /* 0x000fe20000010000 */
[----:B------:R-:W-:Y:S02]  /*d360*/  LOP3.LUT R4, R5, 0xffff, RZ, 0xc0, !PT ;  /* 0x0000ffff05047812 */ /* 0x000fe400078ec0ff */
[----:B------:R-:W-:Y:S01]  /*d370*/  PRMT R20, R0, 0x7632, R20 ;  /* 0x0000763200147816 */ /* 0x000fe20000000014 */
[----:B------:R-:W-:Y:S01]  /*d380*/  @!P3 HADD2 R74, -R27.H0_H0, -RZ.H0_H0 ;  /* 0xa00000ff1b4ab230 */ /* 0x000fe20000000900 */
[----:B------:R-:W-:-:S02]  /*d390*/  PRMT R96, R28, 0x5410, R27 ;  /* 0x000054101c607816 */ /* 0x000fc4000000001b */
[----:B------:R-:W-:Y:S02]  /*d3a0*/  @!P4 PRMT R28, R72, 0x5410, RZ ;  /* 0x00005410481cc816 */ /* 0x000fe400000000ff */
[C---:B------:R-:W-:Y:S01]  /*d3b0*/  ISETP.GE.U32.AND P4, PT, R217.reuse, R4, PT ;  /* 0x00000004d900720c */ /* 0x040fe20003f86070 */
[----:B------:R-:W-:Y:S01]  /*d3c0*/  FADD.FTZ R4, R48, R9 ;  /* 0x0000000930047221 */ /* 0x000fe20000010000 */
[----:B------:R-:W-:Y:S02]  /*d3d0*/  PRMT R82, R0, 0x5410, R20 ;  /* 0x0000541000527816 */ /* 0x000fe40000000014 */
[----:B--2---:R-:W-:Y:S01]  /*d3e0*/  F2FP.PACK_AB R0, R194, R49 ;  /* 0x00000031c200723e */ /* 0x004fe200000000ff */
[----:B------:R-:W-:Y:S01]  /*d3f0*/  IMAD.MOV.U32 R59, RZ, RZ, R98 ;  /* 0x000000ffff3b7224 */ /* 0x000fe200078e0062 */
[----:B------:R-:W-:Y:S01]  /*d400*/  @!P3 PRMT R27, R74, 0x5410, RZ ;  /* 0x000054104a1bb816 */ /* 0x000fe200000000ff */
[----:B------:R-:W-:Y:S01]  /*d410*/  IMAD.MOV.U32 R98, RZ, RZ, R193 ;  /* 0x000000ffff627224 */ /* 0x000fe200078e00c1 */
[----:B------:R-:W-:Y:S01]  /*d420*/  ISETP.GE.U32.AND P3, PT, R217, R8, PT ;  /* 0x00000008d900720c */ /* 0x000fe20003f66070 */
[----:B------:R-:W-:Y:S01]  /*d430*/  FADD.FTZ R193, R49, R4 ;  /* 0x0000000431c17221 */ /* 0x000fe20000010000 */
[----:B------:R-:W-:-:S02]  /*d440*/  PRMT R9, R0, 0x7610, R9 ;  /* 0x0000761000097816 */ /* 0x000fc40000000009 */
[----:B------:R-:W-:Y:S02]  /*d450*/  PRMT R8, R0, 0x7632, R8 ;  /* 0x0000763200087816 */ /* 0x000fe40000000008 */
[----:B------:R-:W-:Y:S02]  /*d460*/  LOP3.LUT R4, R35, R214, R226, 0x96, !PT ;  /* 0x000000d623047212 */ /* 0x000fe400078e96e2 */
[----:B---3--:R-:W-:Y:S02]  /*d470*/  LOP3.LUT R0, R227, R84, R224, 0x96, !PT ;  /* 0x00000054e3007212 */ /* 0x008fe400078e96e0 */
[----:B------:R1:W5:Y:S04]  /*d480*/  LDL.LU.64 R226, [R1+0x188] ;  /* 0x0001880001e27983 */ /* 0x0003680000300a00 */
[----:B------:R-:W2:Y:S04]  /*d490*/  LDL R73, [R1+0x124] ;  /* 0x0001240001497983 */ /* 0x000ea80000100800 */
[----:B------:R-:W3:Y:S01]  /*d4a0*/  LDL R74, [R1+0xd4] ;  /* 0x0000d400014a7983 */ /* 0x000ee20000100800 */
[----:B------:R-:W-:Y:S01]  /*d4b0*/  IMAD.MOV.U32 R65, RZ, RZ, R97 ;  /* 0x000000ffff417224 */ /* 0x000fe200078e0061 */
[----:B------:R-:W-:Y:S01]  /*d4c0*/  MOV R97, R247 ;  /* 0x000000f700617202 */ /* 0x000fe20000000f00 */
[----:B------:R-:W-:-:S02]  /*d4d0*/  IMAD.MOV.U32 R61, RZ, RZ, R246 ;  /* 0x000000ffff3d7224 */ /* 0x000fc400078e00f6 */
[----:B------:R-:W-:-:S05]  /*d4e0*/  IMAD.WIDE.U32 R246, R0, -0x326172a9, RZ ;  /* 0xcd9e8d5700f67825 */ /* 0x000fca00078e00ff */
[----:B------:R-:W-:-:S05]  /*d4f0*/  LOP3.LUT R0, R247, R215, R2, 0x96, !PT ;  /* 0x000000d7f7007212 */ /* 0x000fca00078e9602 */
[----:B------:R-:W-:-:S05]  /*d500*/  IMAD.WIDE.U32 R48, R0, -0x2daee0ad, RZ ;  /* 0xd2511f5300307825 */ /* 0x000fca00078e00ff */
[----:B------:R-:W-:Y:S01]  /*d510*/  LOP3.LUT R0, R49, R213, R34, 0x96, !PT ;  /* 0x000000d531007212 */ /* 0x000fe200078e9622 */
[----:B------:R-:W-:Y:S01]  /*d520*/  IMAD.WIDE.U32 R4, R4, -0x326172a9, RZ ;  /* 0xcd9e8d5704047825 */ /* 0x000fe200078e00ff */
[----:B------:R-:W-:-:S03]  /*d530*/  MOV R60, R102 ;  /* 0x00000066003c7202 */ /* 0x000fc60000000f00 */
[----:B------:R-:W-:Y:S01]  /*d540*/  IMAD.WIDE.U32 R70, R0, -0x326172a9, RZ ;  /* 0xcd9e8d5700467825 */ /* 0x000fe200078e00ff */
[----:B------:R-:W-:-:S04]  /*d550*/  LOP3.LUT R5, R5, R54, R246, 0x96, !PT ;  /* 0x0000003605057212 */ /* 0x000fc800078e96f6 */
[----:B------:R-:W-:Y:S01]  /*d560*/  LOP3.LUT R0, R71, R56, R4, 0x96, !PT ;  /* 0x0000003847007212 */ /* 0x000fe200078e9604 */
[----:B------:R-:W-:Y:S02]  /*d570*/  IMAD.MOV.U32 R55, RZ, RZ, R60 ;  /* 0x000000ffff377224 */ /* 0x000fe400078e003c */
[----:B------:R-:W-:Y:S02]  /*d580*/  IMAD.MOV.U32 R60, RZ, RZ, R61 ;  /* 0x000000ffff3c7224 */ /* 0x000fe400078e003d */
[----:B------:R-:W-:Y:S02]  /*d590*/  IMAD.MOV.U32 R61, RZ, RZ, R100 ;  /* 0x000000ffff3d7224 */ /* 0x000fe400078e0064 */
[----:B------:R-:W-:Y:S02]  /*d5a0*/  IMAD.MOV.U32 R64, RZ, RZ, R101 ;  /* 0x000000ffff407224 */ /* 0x000fe400078e0065 */
[----:B------:R-:W-:Y:S01]  /*d5b0*/  IMAD.WIDE.U32 R4, R5, -0x2daee0ad, RZ ;  /* 0xd2511f5305047825 */ /* 0x000fe200078e00ff */
[----:B------:R-:W-:-:S03]  /*d5c0*/  MOV R87, R63 ;  /* 0x0000003f00577202 */ /* 0x000fc60000000f00 */
[----:B------:R-:W-:Y:S01]  /*d5d0*/  IMAD.WIDE.U32 R100, R0, -0x2daee0ad, RZ ;  /* 0xd2511f5300647825 */ /* 0x000fe200078e00ff */
[----:B------:R-:W-:-:S03]  /*d5e0*/  LOP3.LUT R5, R5, R65, R48, 0x96, !PT ;  /* 0x0000004105057212 */ /* 0x000fc600078e9630 */
[----:B------:R-:W-:Y:S01]  /*d5f0*/  IMAD.MOV.U32 R63, RZ, RZ, R59 ;  /* 0x000000ffff3f7224 */ /* 0x000fe200078e003b */
[----:B------:R-:W-:Y:S01]  /*d600*/  MOV R59, R97 ;  /* 0x00000061003b7202 */ /* 0x000fe20000000f00 */
[----:B------:R-:W-:Y:S01]  /*d610*/  IMAD.MOV.U32 R97, RZ, RZ, R181 ;  /* 0x000000ffff617224 */ /* 0x000fe200078e00b5 */
[----:B------:R-:W-:Y:S01]  /*d620*/  LOP3.LUT R0, R101, R77, R4, 0x96, !PT ;  /* 0x0000004d65007212 */ /* 0x000fe200078e9604 */
[----:B------:R-:W-:Y:S01]  /*d630*/  IMAD.MOV.U32 R181, RZ, RZ, R180 ;  /* 0x000000ffffb57224 */ /* 0x000fe200078e00b4 */
[----:B------:R-:W-:Y:S01]  /*d640*/  MOV R180, R68 ;  /* 0x0000004400b47202 */ /* 0x000fe20000000f00 */
[----:B------:R-:W-:Y:S01]  /*d650*/  IMAD.WIDE.U32 R68, R5, -0x326172a9, RZ ;  /* 0xcd9e8d5705447825 */ /* 0x000fe200078e00ff */
[----:B------:R-:W-:Y:S03]  /*d660*/  ST.E.U16 [R12.64+-0x40], R38 ;  /* 0xffffc0260c007985 */ /* 0x000fe6000c101504 */
[----:B------:R-:W-:Y:S01]  /*d670*/  IMAD.WIDE.U32 R4, R0, -0x326172a9, RZ ;  /* 0xcd9e8d5700047825 */ /* 0x000fe200078e00ff */
[----:B------:R-:W-:Y:S04]  /*d680*/  ST.E.U16 [R12.64+-0x3e], R37 ;  /* 0xffffc2250c007985 */ /* 0x000fe8000c101504 */
[----:B------:R-:W-:Y:S01]  /*d690*/  ST.E.U16 [R18.64+-0x40], R40 ;  /* 0xffffc02812007985 */ /* 0x000fe2000c101504 */
[----:B------:R-:W-:-:S03]  /*d6a0*/  LOP3.LUT R0, R5, R76, R68, 0x96, !PT ;  /* 0x0000004c05007212 */ /* 0x000fc600078e9644 */
[----:B------:R-:W-:Y:S01]  /*d6b0*/  ST.E.U16 [R18.64+-0x3e], R39 ;  /* 0xffffc22712007985 */ /* 0x000fe2000c101504 */
[----:B------:R-:W-:-:S03]  /*d6c0*/  LOP3.LUT R5, R4, 0xffff, RZ, 0xc0, !PT ;  /* 0x0000ffff04057812 */ /* 0x000fc600078ec0ff */
[----:B------:R-:W-:Y:S04]  /*d6d0*/  ST.E.U16 [R16.64+-0x40], R26 ;  /* 0xffffc01a10007985 */ /* 0x000fe8000c101504 */
[----:B------:R4:W-:Y:S04]  /*d6e0*/  ST.E.U16 [R16.64+-0x3e], R25 ;  /* 0xffffc21910007985 */ /* 0x0009e8000c101504 */
[----:B------:R1:W-:Y:S01]  /*d6f0*/  ST.E.U16 [R14.64+-0x40], R7 ;  /* 0xffffc0070e007985 */ /* 0x0003e2000c101504 */
[----:B------:R-:W-:-:S03]  /*d700*/  SHF.R.U32.HI R5, RZ, 0x8, R5 ;  /* 0x00000008ff057819 */ /* 0x000fc60000011605 */
[----:B------:R1:W-:Y:S01]  /*d710*/  ST.E.U16 [R14.64+-0x3e], R6 ;  /* 0xffffc2060e007985 */ /* 0x0003e2000c101504 */
[----:B----4-:R-:W-:Y:S02]  /*d720*/  LOP3.LUT R25, R4, 0xff, RZ, 0xc0, !PT ;  /* 0x000000ff04197812 */ /* 0x010fe400078ec0ff */
[--C-:B-1----:R-:W-:Y:S02]  /*d730*/  SHF.R.U32.HI R7, RZ, 0x10, R4.reuse ;  /* 0x00000010ff077819 */ /* 0x102fe40000011604 */
[----:B------:R-:W-:Y:S02]  /*d740*/  SHF.R.U32.HI R6, RZ, 0x18, R4 ;  /* 0x00000018ff067819 */ /* 0x000fe40000011604 */
[----:B------:R-:W-:Y:S02]  /*d750*/  LOP3.LUT R4, R7, 0xff, RZ, 0xc0, !PT ;  /* 0x000000ff07047812 */ /* 0x000fe400078ec0ff */
[----:B------:R-:W-:Y:S02]  /*d760*/  PRMT R26, R25, 0x5410, R5 ;  /* 0x00005410191a7816 */ /* 0x000fe40000000005 */
[----:B------:R-:W-:-:S02]  /*d770*/  PRMT R25, R4, 0x5410, R6 ;  /* 0x0000541004197816 */ /* 0x000fc40000000006 */
        /* <DEDUP_REMOVED lines=8> */
[----:B------:R-:W-:Y:S04]  /*d800*/  ST.E.U16 [R12.64+-0x30], R42 ;  /* 0xffffd02a0c007985 */ /* 0x000fe8000c101504 */
[----:B------:R-:W-:Y:S04]  /*d810*/  ST.E.U16 [R12.64+-0x2e], R41 ;  /* 0xffffd2290c007985 */ /* 0x000fe8000c101504 */
[----:B------:R1:W-:Y:S04]  /*d820*/  ST.E.U16 [R18.64+-0x30], R36 ;  /* 0xffffd02412007985 */ /* 0x0003e8000c101504 */
[----:B------:R-:W-:Y:S04]  /*d830*/  ST.E.U16 [R18.64+-0x2e], R43 ;  /* 0xffffd22b12007985 */ /* 0x000fe8000c101504 */
[----:B------:R-:W-:Y:S04]  /*d840*/  ST.E.U16 [R16.64+-0x30], R23 ;  /* 0xffffd01710007985 */ /* 0x000fe8000c101504 */
[----:B------:R4:W-:Y:S04]  /*d850*/  ST.E.U16 [R16.64+-0x2e], R22 ;  /* 0xffffd21610007985 */ /* 0x0009e8000c101504 */
[----:B------:R-:W-:Y:S04]  /*d860*/  ST.E.U16 [R14.64+-0x30], R24 ;  /* 0xffffd0180e007985 */ /* 0x000fe8000c101504 */
[----:B------:R-:W-:Y:S04]  /*d870*/  ST.E.U16 [R14.64+-0x2e], R21 ;  /* 0xffffd2150e007985 */ /* 0x000fe8000c101504 */
[----:B------:R-:W-:Y:S04]  /*d880*/  ST.E.U16 [R12.64+-0x20], R33 ;  /* 0xffffe0210c007985 */ /* 0x000fe8000c101504 */
[----:B------:R-:W-:Y:S04]  /*d890*/  ST.E.U16 [R12.64+-0x1e], R44 ;  /* 0xffffe22c0c007985 */ /* 0x000fe8000c101504 */
[----:B------:R-:W-:Y:S01]  /*d8a0*/  ST.E.U16 [R18.64+-0x1e], R45 ;  /* 0xffffe22d12007985 */ /* 0x000fe2000c101504 */
[----:B------:R-:W-:Y:S01]  /*d8b0*/  PRMT R10, R11, 0x7632, R10 ;  /* 0x000076320b0a7816 */ /* 0x000fe2000000000a */
[----:B------:R-:W-:-:S02]  /*d8c0*/  @!P6 HADD2 R75, -R20.H0_H0, -RZ.H0_H0 ;  /* 0xa00000ff144be230 */ /* 0x000fc40000000900 */
[----:B------:R-:W-:Y:S02]  /*d8d0*/  @!P5 HADD2 R81, -R11.H0_H0, -RZ.H0_H0 ;  /* 0xa00000ff0b51d230 */ /* 0x000fe40000000900 */
[----:B------:R-:W-:Y:S01]  /*d8e0*/  @!P4 HADD2 R83, -R10.H0_H0, -RZ.H0_H0 ;  /* 0xa00000ff0a53c230 */ /* 0x000fe20000000900 */
[----:B------:R-:W-:Y:S01]  /*d8f0*/  @!P6 PRMT R20, R75, 0x5410, RZ ;  /* 0x000054104b14e816 */ /* 0x000fe200000000ff */
[----:B------:R-:W-:Y:S02]  /*d900*/  @!P3 HADD2 R79, -R9.H0_H0, -RZ.H0_H0 ;  /* 0xa00000ff094fb230 */ /* 0x000fe40000000900 */
[----:B------:R-:W-:Y:S01]  /*d910*/  @!P2 HADD2 R78, -R8.H0_H0, -RZ.H0_H0 ;  /* 0xa00000ff084ea230 */ /* 0x000fe20000000900 */
[----:B------:R-:W-:Y:S01]  /*d920*/  PRMT R67, R11, 0x5410, R10 ;  /* 0x000054100b437816 */ /* 0x000fe2000000000a */
[----:B------:R-:W-:Y:S01]  /*d930*/  ST.E.U16 [R18.64+-0x20], R46 ;  /* 0xffffe02e12007985 */ /* 0x000fe2000c101504 */
[----:B------:R-:W-:Y:S02]  /*d940*/  @!P5 PRMT R11, R81, 0x5410, RZ ;  /* 0x00005410510bd816 */ /* 0x000fe400000000ff */
[----:B------:R-:W-:Y:S01]  /*d950*/  @!P4 PRMT R10, R83, 0x5410, RZ ;  /* 0x00005410530ac816 */ /* 0x000fe200000000ff */
[----:B------:R-:W-:Y:S01]  /*d960*/  ST.E.U16 [R16.64+-0x20], R28 ;  /* 0xffffe01c10007985 */ /* 0x000fe2000c101504 */
[----:B------:R-:W-:-:S02]  /*d970*/  PRMT R102, R9, 0x5410, R8 ;  /* 0x0000541009667816 */ /* 0x000fc40000000008 */
[----:B------:R-:W-:Y:S01]  /*d980*/  @!P3 PRMT R9, R79, 0x5410, RZ ;  /* 0x000054104f09b816 */ /* 0x000fe200000000ff */
[----:B--2---:R-:W-:-:S05]  /*d990*/  IMAD.WIDE.U32 R72, R73, -0x326172a9, RZ ;  /* 0xcd9e8d5749487825 */ /* 0x004fca00078e00ff */
[----:B---3--:R-:W-:Y:S02]  /*d9a0*/  LOP3.LUT R0, R74, R73, RZ, 0x3c, !PT ;  /* 0x000000494a007212 */ /* 0x008fe400078e3cff */
[----:B------:R-:W-:-:S03]  /*d9b0*/  LOP3.LUT R3, R3, R216, R72, 0x96, !PT ;  /* 0x000000d803037212 */ /* 0x000fc600078e9648 */
[----:B------:R-:W-:-:S04]  /*d9c0*/  IMAD.WIDE.U32 R4, R0, -0x2daee0ad, RZ ;  /* 0xd2511f5300047825 */ /* 0x000fc800078e00ff */
[----:B------:R-:W-:Y:S01]  /*d9d0*/  IMAD.WIDE.U32 R6, R3, -0x2daee0ad, RZ ;  /* 0xd2511f5303067825 */ /* 0x000fe200078e00ff */
[----:B------:R-:W-:Y:S01]  /*d9e0*/  LOP3.LUT R0, R5, R84, R224, 0x96, !PT ;  /* 0x0000005405007212 */ /* 0x000fe200078e96e0 */
[----:B------:R-:W-:Y:S04]  /*d9f0*/  STL.64 [R1+0x20], R72 ;  /* 0x0000204801007387 */ /* 0x000fe80000100a00 */
[----:B-1----:R-:W-:Y:S01]  /*da00*/  IMAD.WIDE.U32 R36, R0, -0x326172a9, RZ ;  /* 0xcd9e8d5700247825 */ /* 0x002fe200078e00ff */
[----:B------:R-:W-:Y:S01]  /*da10*/  LOP3.LUT R0, R7, R214, R4, 0x96, !PT ;  /* 0x000000d607007212 */ /* 0x000fe200078e9604 */
[----:B------:R1:W-:Y:S03]  /*da20*/  STL.64 [R1+0x18], R4 ;  /* 0x0000180401007387 */ /* 0x0003e60000100a00 */
[----:B------:R-:W-:Y:S01]  /*da30*/  LOP3.LUT R2, R37, R215, R2, 0x96, !PT ;  /* 0x000000d725027212 */ /* 0x000fe200078e9602 */
[----:B------:R-:W-:Y:S04]  /*da40*/  ST.E.U16 [R16.64+-0x1e], R27 ;  /* 0xffffe21b10007985 */ /* 0x000fe8000c101504 */
[----:B----4-:R-:W-:-:S04]  /*da50*/  IMAD.WIDE.U32 R22, R2, -0x2daee0ad, RZ ;  /* 0xd2511f5302167825 */ /* 0x010fc800078e00ff */
[----:B-1----:R-:W-:Y:S01]  /*da60*/  IMAD.WIDE.U32 R4, R0, -0x326172a9, RZ ;  /* 0xcd9e8d5700047825 */ /* 0x002fe200078e00ff */
[----:B------:R-:W-:Y:S01]  /*da70*/  @!P2 PRMT R8, R78, 0x5410, RZ ;  /* 0x000054104e08a816 */ /* 0x000fe200000000ff */
[----:B------:R1:W5:Y:S03]  /*da80*/  LDL.LU.64 R224, [R1+0x180] ;  /* 0x0001800001e07983 */ /* 0x0003660000300a00 */
[----:B------:R-:W-:Y:S01]  /*da90*/  LOP3.LUT R2, R5, R54, R36, 0x96, !PT ;  /* 0x0000003605027212 */ /* 0x000fe200078e9624 */
[----:B------:R-:W-:Y:S01]  /*daa0*/  ST.E.U16 [R14.64+-0x20], R47 ;  /* 0xffffe02f0e007985 */ /* 0x000fe2000c101504 */
[----:B------:R-:W-:-:S03]  /*dab0*/  LOP3.LUT R0, R23, R213, R6, 0x96, !PT ;  /* 0x000000d517007212 */ /* 0x000fc600078e9606 */
[----:B------:R-:W-:Y:S01]  /*dac0*/  IMAD.WIDE.U32 R2, R2, -0x2daee0ad, RZ ;  /* 0xd2511f5302027825 */ /* 0x000fe200078e00ff */
[----:B------:R-:W-:Y:S03]  /*dad0*/  ST.E.U16 [R14.64+-0x1e], R20 ;  /* 0xffffe2140e007985 */ /* 0x000fe6000c101504 */
[----:B------:R-:W-:Y:S01]  /*dae0*/  IMAD.MOV.U32 R54, RZ, RZ, R64 ;  /* 0x000000ffff367224 */ /* 0x000fe200078e0040 */
[----:B------:R-:W-:Y:S01]  /*daf0*/  LOP3.LUT R5, R3, R65, R22, 0x96, !PT ;  /* 0x0000004103057212 */ /* 0x000fe200078e9616 */
[----:B------:R-:W-:Y:S01]  /*db00*/  IMAD.WIDE.U32 R64, R0, -0x326172a9, RZ ;  /* 0xcd9e8d5700407825 */ /* 0x000fe200078e00ff */
[----:B------:R1:W5:Y:S04]  /*db10*/  LDL.LU R216, [R1+0x17c] ;  /* 0x00017c0001d87983 */ /* 0x0003680000300800 */
[----:B------:R-:W-:-:S05]  /*db20*/  LOP3.LUT R0, R65, R56, R4, 0x96, !PT ;  /* 0x0000003841007212 */ /* 0x000fca00078e9604 */
[----:B------:R-:W-:-:S05]  /*db30*/  IMAD.WIDE.U32 R48, R0, -0x2daee0ad, RZ ;  /* 0xd2511f5300307825 */ /* 0x000fca00078e00ff */
[----:B------:R-:W-:-:S05]  /*db40*/  LOP3.LUT R2, R49, R77, R2, 0x96, !PT ;  /* 0x0000004d31027212 */ /* 0x000fca00078e9602 */
[----:B------:R-:W-:-:S05]  /*db50*/  IMAD.WIDE.U32 R2, R2, -0x326172a9, RZ ;  /* 0xcd9e8d5702027825 */ /* 0x000fca00078e00ff */
[C---:B------:R-:W-:Y:S02]  /*db60*/  LOP3.LUT R0, R2.reuse, 0xffff, RZ, 0xc0, !PT ;  /* 0x0000ffff02007812 */ /* 0x040fe400078ec0ff */
[----:B------:R-:W-:Y:S02]  /*db70*/  LOP3.LUT R4, R2, 0xff, RZ, 0xc0, !PT ;  /* 0x000000ff02047812 */ /* 0x000fe400078ec0ff */
[----:B------:R-:W-:Y:S01]  /*db80*/  SHF.R.U32.HI R0, RZ, 0x8, R0 ;  /* 0x00000008ff007819 */ /* 0x000fe20000011600 */
[----:B------:R-:W-:-:S03]  /*db90*/  IMAD.WIDE.U32 R44, R5, -0x326172a9, RZ ;  /* 0xcd9e8d57052c7825 */ /* 0x000fc600078e00ff */
[----:B------:R-:W-:Y:S02]  /*dba0*/  PRMT R6, R4, 0x5410, R0 ;  /* 0x0000541004067816 */ /* 0x000fe40000000000 */
[----:B------:R-:W-:Y:S02]  /*dbb0*/  SHF.R.U32.HI R4, RZ, 0x10, R2 ;  /* 0x00000010ff047819 */ /* 0x000fe40000011602 */
[----:B------:R-:W-:Y:S02]  /*dbc0*/  LOP3.LUT R0, R3, R76, R44, 0x96, !PT ;  /* 0x0000004c03007212 */ /* 0x000fe400078e962c */
        /* <DEDUP_REMOVED lines=9> */
[----:B------:R-:W-:Y:S01]  /*dc60*/  LOP3.LUT R0, R3, 0xff, RZ, 0xc0, !PT ;  /* 0x000000ff03007812 */ /* 0x000fe200078ec0ff */
[----:B------:R-:W-:Y:S04]  /*dc70*/  ST.E.U16 [R12.64+-0x10], R30 ;  /* 0xfffff01e0c007985 */ /* 0x000fe8000c101504 */
[----:B------:R-:W-:Y:S01]  /*dc80*/  ST.E.U16 [R12.64+-0xe], R29 ;  /* 0xfffff21d0c007985 */ /* 0x000fe2000c101504 */
[----:B------:R-:W-:Y:S01]  /*dc90*/  PRMT R4, R0, 0x5410, R2 ;  /* 0x0000541000047816 */ /* 0x000fe20000000002 */
[----:B------:R-:W-:-:S02]  /*dca0*/  HSET2.LE.AND R0, R26, R221, PT ;  /* 0x000000dd1a007233 */ /* 0x000fc40003803000 */
[----:B------:R-:W-:Y:S01]  /*dcb0*/  ST.E.U16 [R18.64+-0x10], R32 ;  /* 0xfffff02012007985 */ /* 0x000fe2000c101504 */
[----:B------:R-:W-:-:S03]  /*dcc0*/  HSET2.LE.AND R2, R25, R221, PT ;  /* 0x000000dd19027233 */ /* 0x000fc60003803000 */
[----:B------:R-:W-:Y:S04]  /*dcd0*/  ST.E.U16 [R18.64+-0xe], R31 ;  /* 0xfffff21f12007985 */ /* 0x000fe8000c101504 */
[----:B------:R2:W-:Y:S04]  /*dce0*/  ST.E.U16 [R16.64+-0x10], R11 ;  /* 0xfffff00b10007985 */ /* 0x0005e8000c101504 */
[----:B------:R3:W-:Y:S04]  /*dcf0*/  ST.E.U16 [R16.64+-0xe], R10 ;  /* 0xfffff20a10007985 */ /* 0x0007e8000c101504 */
[----:B------:R4:W-:Y:S04]  /*dd00*/  ST.E.U16 [R14.64+-0x10], R9 ;  /* 0xfffff0090e007985 */ /* 0x0009e8000c101504 */
[----:B------:R1:W-:Y:S04]  /*dd10*/  ST.E.U16 [R14.64+-0xe], R8 ;  /* 0xfffff2080e007985 */ /* 0x0003e8000c101504 */
[----:B------:R-:W1:Y:S04]  /*dd20*/  LDSM.16.MT88.4 R24, [R201+0xa000] ;  /* 0x00a00000c918783b */ /* 0x000e680000004200 */
[----:B------:R-:W1:Y:S01]  /*dd30*/  LDSM.16.MT88.4 R20, [R203+0xa000] ;  /* 0x00a00000cb14783b */ /* 0x000e620000004200 */
[----:B------:R-:W-:-:S03]  /*dd40*/  HSET2.LE.AND R3, R6, R221, PT ;  /* 0x000000dd06037233 */ /* 0x000fc60003803000 */
[----:B------:R-:W-:Y:S01]  /*dd50*/  STL.64 [R1+0x10], R36 ;  /* 0x0000102401007387 */ /* 0x000fe20000100a00 */
[----:B--2---:R-:W-:Y:S01]  /*dd60*/  LOP3.LUT R11, R58, R2, RZ, 0xc0, !PT ;  /* 0x000000023a0b7212 */ /* 0x004fe200078ec0ff */
[--C-:B------:R-:W-:Y:S02]  /*dd70*/  HSET2.LE.AND R2, R34, R221.reuse, PT ;  /* 0x000000dd22027233 */ /* 0x100fe40003803000 */
[----:B------:R-:W-:Y:S01]  /*dd80*/  LDSM.16.MT88.4 R36, [R206+0xa000] ;  /* 0x00a00000ce24783b */ /* 0x000fe20000004200 */
[----:B---3--:R-:W-:Y:S01]  /*dd90*/  LOP3.LUT R10, R66, R0, RZ, 0xc0, !PT ;  /* 0x00000000420a7212 */ /* 0x008fe200078ec0ff */
[--C-:B------:R-:W-:Y:S01]  /*dda0*/  HSET2.LE.AND R0, R35, R221.reuse, PT ;  /* 0x000000dd23007233 */ /* 0x100fe20003803000 */
[----:B------:R-:W-:Y:S01]  /*ddb0*/  LOP3.LUT R6, R51, R3, RZ, 0xc0, !PT ;  /* 0x0000000333067212 */ /* 0x000fe200078ec0ff */
[--C-:B------:R-:W-:Y:S01]  /*ddc0*/  HSET2.LE.AND R3, R4, R221.reuse, PT ;  /* 0x000000dd04037233 */ /* 0x100fe20003803000 */
[----:B----4-:R-:W-:Y:S01]  /*ddd0*/  LOP3.LUT R9, R80, R2, RZ, 0xc0, !PT ;  /* 0x0000000250097212 */ /* 0x010fe200078ec0ff */
[--C-:B------:R-:W-:Y:S01]  /*dde0*/  HSET2.LE.AND R2, R5, R221.reuse, PT ;  /* 0x000000dd05027233 */ /* 0x100fe20003803000 */
[----:B------:R-:W-:Y:S01]  /*ddf0*/  IMAD.MOV.U32 R77, RZ, RZ, R54 ;  /* 0x000000ffff4d7224 */ /* 0x000fe200078e0036 */
[----:B------:R-:W-:Y:S01]  /*de00*/  MOV R74, R209 ;  /* 0x000000d1004a7202 */ /* 0x000fe20000000f00 */
[----:B------:R-:W-:Y:S01]  /*de10*/  LDSM.16.MT88.4 R28, [R205+0xa000] ;  /* 0x00a00000cd1c783b */ /* 0x000fe20000004200 */
[----:B-1----:R-:W-:Y:S01]  /*de20*/  LOP3.LUT R8, R86, R0, RZ, 0xc0, !PT ;  /* 0x0000000056087212 */ /* 0x002fe200078ec0ff */
[----:B------:R-:W-:Y:S01]  /*de30*/  HSET2.LE.AND R0, R7, R221, PT ;  /* 0x000000dd07007233 */ /* 0x000fe20003803000 */
[----:B------:R-:W-:Y:S01]  /*de40*/  IMAD.MOV.U32 R54, RZ, RZ, R133 ;  /* 0x000000ffff367224 */ /* 0x000fe200078e0085 */
[----:B------:R-:W-:Y:S01]  /*de50*/  LOP3.LUT R4, R53, R2, RZ, 0xc0, !PT ;  /* 0x0000000235047212 */ /* 0x000fe200078ec0ff */
[----:B------:R-:W-:Y:S01]  /*de60*/  IMAD.MOV.U32 R56, RZ, RZ, R132 ;  /* 0x000000ffff387224 */ /* 0x000fe200078e0084 */
[----:B------:R-:W-:Y:S01]  /*de70*/  LOP3.LUT R5, R52, R3, RZ, 0xc0, !PT ;  /* 0x0000000334057212 */ /* 0x000fe200078ec0ff */
[----:B------:R-:W-:Y:S01]  /*de80*/  IMAD.MOV.U32 R73, RZ, RZ, R135 ;  /* 0x000000ffff497224 */ /* 0x000fe200078e0087 */
[----:B------:R-:W-:-:S02]  /*de90*/  LOP3.LUT R7, R50, R0, RZ, 0xc0, !PT ;  /* 0x0000000032077212 */ /* 0x000fc400078ec0ff */
[----:B------:R-:W-:Y:S01]  /*dea0*/  MOV R76, R177 ;  /* 0x000000b1004c7202 */ /* 0x000fe20000000f00 */
[----:B------:R-:W-:Y:S01]  /*deb0*/  IMAD.MOV.U32 R177, RZ, RZ, R136 ;  /* 0x000000ffffb17224 */ /* 0x000fe200078e0088 */
[----:B------:R-:W-:Y:S01]  /*dec0*/  MOV R136, R134 ;  /* 0x0000008600887202 */ /* 0x000fe20000000f00 */
[----:B------:R-:W-:Y:S01]  /*ded0*/  IMAD.MOV.U32 R83, RZ, RZ, R56 ;  /* 0x000000ffff537224 */ /* 0x000fe200078e0038 */
[----:B------:R-:W-:Y:S01]  /*dee0*/  MOV R85, R54 ;  /* 0x0000003600557202 */ /* 0x000fe20000000f00 */
[----:B------:R-:W-:Y:S01]  /*def0*/  IMAD.MOV.U32 R81, RZ, RZ, R77 ;  /* 0x000000ffff517224 */ /* 0x000fe200078e004d */
[----:B------:R-:W1:Y:S01]  /*df00*/  LDSM.16.MT88.4 R32, [R206+0xb000] ;  /* 0x00b00000ce20783b */ /* 0x000e620000004200 */
[C---:B------:R-:W-:Y:S01]  /*df10*/  HMMA.16816.F32 R132, R8.reuse, R26, R196 ;  /* 0x0000001a0884723c */ /* 0x040fe200000018c4 */
[----:B------:R-:W-:Y:S01]  /*df20*/  IMAD.MOV.U32 R54, RZ, RZ, R63 ;  /* 0x000000ffff367224 */ /* 0x000fe200078e003f */
[----:B------:R-:W-:Y:S01]  /*df30*/  MOV R77, R57 ;  /* 0x00000039004d7202 */ /* 0x000fe20000000f00 */
[----:B------:R-:W-:Y:S01]  /*df40*/  IMAD.MOV.U32 R56, RZ, RZ, R61 ;  /* 0x000000ffff387224 */ /* 0x000fe200078e003d */
[----:B------:R-:W-:Y:S01]  /*df50*/  MOV R57, R175 ;  /* 0x000000af00397202 */ /* 0x000fe20000000f00 */
[----:B------:R-:W-:Y:S01]  /*df60*/  IMAD.MOV.U32 R63, RZ, RZ, R180 ;  /* 0x000000ffff3f7224 */ /* 0x000fe200078e00b4 */
[----:B------:R-:W-:Y:S01]  /*df70*/  LDSM.16.MT88.4 R40, [R205+0xb000] ;  /* 0x00b00000cd28783b */ /* 0x000fe20000004200 */
[----:B------:R-:W-:Y:S01]  /*df80*/  IMAD.MOV.U32 R196, RZ, RZ, R74 ;  /* 0x000000ffffc47224 */ /* 0x000fe200078e004a */
[----:B------:R-:W-:Y:S01]  /*df90*/  HMMA.16816.F32 R168, R8, R24, R168 ;  /* 0x0000001808a8723c */ /* 0x000fe200000018a8 */
[----:B------:R-:W-:Y:S01]  /*dfa0*/  IMAD.MOV.U32 R74, RZ, RZ, R87 ;  /* 0x000000ffff4a7224 */ /* 0x000fe200078e0057 */
[----:B------:R2:W5:Y:S01]  /*dfb0*/  LDL.LU R215, [R1+0x178] ;  /* 0x0001780001d77983 */ /* 0x0005620000300800 */
[----:B------:R-:W-:-:S02]  /*dfc0*/  IMAD.MOV.U32 R87, RZ, RZ, R181 ;  /* 0x000000ffff577224 */ /* 0x000fc400078e00b5 */
[----:B------:R-:W-:-:S03]  /*dfd0*/  IMAD.MOV.U32 R61, RZ, RZ, R172 ;  /* 0x000000ffff3d7224 */ /* 0x000fc600078e00ac */
[----:B------:R-:W-:Y:S01]  /*dfe0*/  HMMA.16816.F32 R152, R4, R24, R152 ;  /* 0x000000180498723c */ /* 0x000fe20000001898 */
[----:B------:R-:W-:-:S07]  /*dff0*/  IMAD.MOV.U32 R181, RZ, RZ, R174 ;  /* 0x000000ffffb57224 */ /* 0x000fce00078e00ae */
[----:B------:R-:W-:Y:S01]  /*e000*/  HMMA.16816.F32 R148, R4, R26, R148 ;  /* 0x0000001a0494723c */ /* 0x000fe20000001894 */
[----:B------:R-:W-:Y:S01]  /*e010*/  IMAD.MOV.U32 R180, RZ, RZ, R173 ;  /* 0x000000ffffb47224 */ /* 0x000fe200078e00ad */
[----:B------:R-:W-:Y:S06]  /*e020*/  LDSM.16.MT88.4 R24, [R201+0xb000] ;  /* 0x00b00000c918783b */ /* 0x000fec0000004200 */
[-C--:B------:R-:W-:Y:S08]  /*e030*/  HMMA.16816.F32 R160, R8, R20.reuse, R160 ;  /* 0x0000001408a0723c */ /* 0x080ff000000018a0 */
[C---:B------:R-:W-:Y:S08]  /*e040*/  HMMA.16816.F32 R144, R4.reuse, R20, R144 ;  /* 0x000000140490723c */ /* 0x040ff00000001890 */
[-C--:B------:R-:W-:Y:S01]  /*e050*/  HMMA.16816.F32 R140, R4, R22.reuse, R140 ;  /* 0x00000016048c723c */ /* 0x080fe2000000188c */
[----:B------:R-:W-:Y:S01]  /*e060*/  IMAD.MOV.U32 R84, RZ, RZ, R212 ;  /* 0x000000ffff547224 */ /* 0x000fe200078e00d4 */
[----:B------:R-:W-:Y:S01]  /*e070*/  MOV R199, R73 ;  /* 0x0000004900c77202 */ /* 0x000fe20000000f00 */
[----:B------:R-:W-:Y:S01]  /*e080*/  IMAD.MOV.U32 R72, RZ, RZ, R210 ;  /* 0x000000ffff487224 */ /* 0x000fe200078e00d2 */
[----:B------:R-:W-:Y:S01]  /*e090*/  LOP3.LUT R2, R45, R252, R64, 0x96, !PT ;  /* 0x000000fc2d027212 */ /* 0x000fe200078e9640 */
[----:B------:R-:W-:Y:S01]  /*e0a0*/  IMAD.MOV.U32 R75, RZ, RZ, R76 ;  /* 0x000000ffff4b7224 */ /* 0x000fe200078e004c */
[----:B------:R2:W5:Y:S02]  /*e0b0*/  LDL.LU R214, [R1+0x174] ;  /* 0x0001740001d67983 */ /* 0x0005640000300800 */
[----:B------:R-:W-:Y:S02]  /*e0c0*/  HMMA.16816.F32 R172, R8, R22, R240 ;  /* 0x0000001608ac723c */ /* 0x000fe400000018f0 */
[----:B------:R-:W3:Y:S01]  /*e0d0*/  LDSM.16.MT88.4 R20, [R203+0xb000] ;  /* 0x00b00000cb14783b */ /* 0x000ee20000004200 */
[----:B------:R-:W-:-:S02]  /*e0e0*/  IMAD.MOV.U32 R73, RZ, RZ, R59 ;  /* 0x000000ffff497224 */ /* 0x000fc400078e003b */
[----:B------:R-:W-:Y:S01]  /*e0f0*/  IMAD.MOV.U32 R197, RZ, RZ, R84 ;  /* 0x000000ffffc57224 */ /* 0x000fe200078e0054 */
[----:B------:R2:W5:Y:S01]  /*e100*/  LDL.LU R213, [R1+0x170] ;  /* 0x0001700001d57983 */ /* 0x0005620000300800 */
[----:B------:R-:W-:Y:S02]  /*e110*/  IMAD.MOV.U32 R76, RZ, RZ, R97 ;  /* 0x000000ffff4c7224 */ /* 0x000fe400078e0061 */
[----:B------:R-:W-:Y:S02]  /*e120*/  IMAD.MOV.U32 R198, RZ, RZ, R72 ;  /* 0x000000ffffc67224 */ /* 0x000fe400078e0048 */
[----:B------:R-:W-:Y:S02]  /*e130*/  IMAD.MOV.U32 R242, RZ, RZ, R75 ;  /* 0x000000fffff27224 */ /* 0x000fe400078e004b */
[----:B------:R-:W-:Y:S02]  /*e140*/  IMAD.MOV.U32 R241, RZ, RZ, R81 ;  /* 0x000000fffff17224 */ /* 0x000fe400078e0051 */
[----:B------:R-:W-:-:S02]  /*e150*/  IMAD.MOV.U32 R240, RZ, RZ, R83 ;  /* 0x000000fffff07224 */ /* 0x000fc400078e0053 */
        /* <DEDUP_REMOVED lines=13> */
[----:B-1----:R-:W-:Y:S01]  /*e230*/  HMMA.16816.F32 R104, R4, R32, R104 ;  /* 0x000000200468723c */ /* 0x002fe20000001868 */
[----:B------:R-:W-:Y:S01]  /*e240*/  IMAD.MOV.U32 R182, RZ, RZ, R207 ;  /* 0x000000ffffb67224 */ /* 0x000fe200078e00cf */
[----:B------:R2:W5:Y:S01]  /*e250*/  LDL.LU R212, [R1+0x16c] ;  /* 0x00016c0001d47983 */ /* 0x0005620000300800 */
[----:B------:R-:W-:Y:S01]  /*e260*/  IMAD.MOV.U32 R81, RZ, RZ, R72 ;  /* 0x000000ffff517224 */ /* 0x000fe200078e0048 */
[----:B------:R-:W-:Y:S01]  /*e270*/  MOV R72, R87 ;  /* 0x0000005700487202 */ /* 0x000fe20000000f00 */
[----:B------:R-:W-:Y:S01]  /*e280*/  IMAD.MOV.U32 R63, RZ, RZ, R57 ;  /* 0x000000ffff3f7224 */ /* 0x000fe200078e0039 */
[----:B------:R2:W5:Y:S01]  /*e290*/  LDL.LU R210, [R1+0x168] ;  /* 0x0001680001d27983 */ /* 0x0005620000300800 */
[----:B------:R-:W-:-:S02]  /*e2a0*/  IMAD.MOV.U32 R83, RZ, RZ, R84 ;  /* 0x000000ffff537224 */ /* 0x000fc400078e0054 */
[----:B------:R-:W-:Y:S01]  /*e2b0*/  IMAD.MOV.U32 R57, RZ, RZ, R176 ;  /* 0x000000ffff397224 */ /* 0x000fe200078e00b0 */
[----:B------:R-:W-:Y:S01]  /*e2c0*/  MOV R176, R177 ;  /* 0x000000b100b07202 */ /* 0x000fe20000000f00 */
[----:B------:R-:W-:Y:S02]  /*e2d0*/  IMAD.MOV.U32 R74, RZ, RZ, R77 ;  /* 0x000000ffff4a7224 */ /* 0x000fe400078e004d */
[----:B------:R-:W-:Y:S01]  /*e2e0*/  IMAD.MOV.U32 R85, RZ, RZ, R56 ;  /* 0x000000ffff557224 */ /* 0x000fe200078e0038 */
[----:B---3--:R-:W-:Y:S01]  /*e2f0*/  HMMA.16816.F32 R88, R4, R20, R88 ;  /* 0x000000140458723c */ /* 0x008fe20000001858 */
[----:B------:R-:W-:Y:S01]  /*e300*/  IMAD.MOV.U32 R84, RZ, RZ, R76 ;  /* 0x000000ffff547224 */ /* 0x000fe200078e004c */
[----:B------:R-:W-:Y:S01]  /*e310*/  MOV R76, R59 ;  /* 0x0000003b004c7202 */ /* 0x000fe20000000f00 */
[----:B------:R-:W-:Y:S01]  /*e320*/  IMAD.MOV.U32 R87, RZ, RZ, R61 ;  /* 0x000000ffff577224 */ /* 0x000fe200078e003d */
[----:B------:R2:W5:Y:S01]  /*e330*/  LDL.LU R209, [R1+0x164] ;  /* 0x0001640001d17983 */ /* 0x0005620000300800 */
[----:B------:R-:W-:Y:S01]  /*e340*/  IMAD.MOV.U32 R77, RZ, RZ, R60 ;  /* 0x000000ffff4d7224 */ /* 0x000fe200078e003c */
[----:B------:R-:W-:Y:S01]  /*e350*/  MOV R60, R181 ;  /* 0x000000b5003c7202 */ /* 0x000fe20000000f00 */
[----:B------:R-:W-:-:S02]  /*e360*/  IMAD.MOV.U32 R61, RZ, RZ, R195 ;  /* 0x000000ffff3d7224 */ /* 0x000fc400078e00c3 */
[----:B------:R-:W-:Y:S02]  /*e370*/  IMAD.MOV.U32 R177, RZ, RZ, R136 ;  /* 0x000000ffffb17224 */ /* 0x000fe400078e0088 */
[----:B------:R-:W-:Y:S02]  /*e380*/  IMAD.MOV.U32 R59, RZ, RZ, R180 ;  /* 0x000000ffff3b7224 */ /* 0x000fe400078e00b4 */
[----:B------:R-:W-:Y:S02]  /*e390*/  IMAD.MOV.U32 R195, RZ, RZ, R182 ;  /* 0x000000ffffc37224 */ /* 0x000fe400078e00b6 */
[----:B------:R-:W-:Y:S02]  /*e3a0*/  IMAD.MOV.U32 R136, RZ, RZ, R183 ;  /* 0x000000ffff887224 */ /* 0x000fe400078e00b7 */
[----:B------:R-:W-:Y:S01]  /*e3b0*/  HMMA.16816.F32 R180, R8, R36, R248 ;  /* 0x0000002408b4723c */ /* 0x000fe200000018f8 */
[----:B------:R-:W-:Y:S02]  /*e3c0*/  IMAD.MOV.U32 R56, RZ, RZ, R62 ;  /* 0x000000ffff387224 */ /* 0x000fe400078e003e */
[----:B------:R-:W-:-:S04]  /*e3d0*/  IMAD.MOV.U32 R62, RZ, RZ, R97 ;  /* 0x000000ffff3e7224 */ /* 0x000fc800078e0061 */
[----:B------:R-:W-:Y:S02]  /*e3e0*/  IMAD.MOV.U32 R250, RZ, RZ, R54 ;  /* 0x000000fffffa7224 */ /* 0x000fe400078e0036 */
[----:B------:R-:W-:Y:S02]  /*e3f0*/  IMAD.MOV.U32 R251, RZ, RZ, R55 ;  /* 0x000000fffffb7224 */ /* 0x000fe400078e0037 */
[----:B------:R-:W-:Y:S01]  /*e400*/  HMMA.16816.F32 R52, R4, R36, R112 ;  /* 0x000000240434723c */ /* 0x000fe20000001870 */
[----:B------:R-:W-:Y:S01]  /*e410*/  IMAD.MOV.U32 R248, RZ, RZ, R79 ;  /* 0x000000fffff87224 */ /* 0x000fe200078e004f */
[----:B------:R-:W-:Y:S01]  /*e420*/  MOV R79, R76 ;  /* 0x0000004c004f7202 */ /* 0x000fe20000000f00 */
[----:B------:R-:W-:-:S04]  /*e430*/  IMAD.MOV.U32 R78, RZ, RZ, R77 ;  /* 0x000000ffff4e7224 */ /* 0x000fc800078e004d */
        /* <DEDUP_REMOVED lines=12> */
[----:B------:R-:W-:Y:S02]  /*e500*/  IMAD.MOV.U32 R85, RZ, RZ, R60 ;  /* 0x000000ffff557224 */ /* 0x000fe400078e003c */
[----:B------:R-:W-:Y:S01]  /*e510*/  HMMA.16816.F32 R60, R4, R28, R156 ;  /* 0x0000001c043c723c */ /* 0x000fe2000000189c */
[----:B------:R-:W-:Y:S01]  /*e520*/  IMAD.MOV.U32 R84, RZ, RZ, R59 ;  /* 0x000000ffff547224 */ /* 0x000fe200078e003b */
[----:B------:R-:W-:-:S05]  /*e530*/  MOV R112, R81 ;  /* 0x0000005100707202 */ /* 0x000fca0000000f00 */
[----:B------:R-:W-:Y:S01]  /*e540*/  IMAD.MOV.U32 R156, RZ, RZ, R75 ;  /* 0x000000ffff9c7224 */ /* 0x000fe200078e004b */
[----:B------:R-:W-:Y:S01]  /*e550*/  MOV R157, R74 ;  /* 0x0000004a009d7202 */ /* 0x000fe20000000f00 */
[----:B------:R-:W-:Y:S02]  /*e560*/  IMAD.MOV.U32 R158, RZ, RZ, R72 ;  /* 0x000000ffff9e7224 */ /* 0x000fe400078e0048 */
[----:B------:R-:W-:Y:S02]  /*e570*/  IMAD.MOV.U32 R159, RZ, RZ, R73 ;  /* 0x000000ffff9f7224 */ /* 0x000fe400078e0049 */
[----:B------:R-:W-:Y:S01]  /*e580*/  HMMA.16816.F32 R72, R4, R30, R164 ;  /* 0x0000001e0448723c */ /* 0x000fe200000018a4 */
[----:B------:R-:W-:-:S06]  /*e590*/  IMAD.MOV.U32 R81, RZ, RZ, R57 ;  /* 0x000000ffff517224 */ /* 0x000fcc00078e0039 */
[----:B------:R-:W-:Y:S01]  /*e5a0*/  MOV R164, R78 ;  /* 0x0000004e00a47202 */ /* 0x000fe20000000f00 */
[----:B------:R-:W-:Y:S01]  /*e5b0*/  IMAD.MOV.U32 R165, RZ, RZ, R79 ;  /* 0x000000ffffa57224 */ /* 0x000fe200078e004f */
[----:B------:R-:W-:Y:S01]  /*e5c0*/  MOV R167, R76 ;  /* 0x0000004c00a77202 */ /* 0x000fe20000000f00 */
[----:B------:R-:W-:Y:S01]  /*e5d0*/  IMAD.MOV.U32 R166, RZ, RZ, R77 ;  /* 0x000000ffffa67224 */ /* 0x000fe200078e004d */
[C---:B------:R-:W-:Y:S08]  /*e5e0*/  HMMA.16816.F32 R56, R4.reuse, R38, R116 ;  /* 0x000000260438723c */ /* 0x040ff00000001874 */
[C---:B------:R-:W-:Y:S07]  /*e5f0*/  HMMA.16816.F32 R76, R4.reuse, R24, R184 ;  /* 0x00000018044c723c */ /* 0x040fee00000018b8 */
[----:B------:R-:W-:Y:S01]  /*e600*/  IMAD.MOV.U32 R185, RZ, RZ, R85 ;  /* 0x000000ffffb97224 */ /* 0x000fe200078e0055 */
[----:B------:R-:W-:Y:S01]  /*e610*/  MOV R186, R84 ;  /* 0x0000005400ba7202 */ /* 0x000fe20000000f00 */
[----:B------:R-:W-:Y:S01]  /*e620*/  IMAD.MOV.U32 R187, RZ, RZ, R87 ;  /* 0x000000ffffbb7224 */ /* 0x000fe200078e0057 */
[C---:B------:R-:W-:Y:S08]  /*e630*/  HMMA.16816.F32 R92, R4.reuse, R22, R92 ;  /* 0x00000016045c723c */ /* 0x040ff0000000185c */
[C---:B------:R-:W-:Y:S08]  /*e640*/  HMMA.16816.F32 R84, R4.reuse, R26, R188 ;  /* 0x0000001a0454723c */ /* 0x040ff000000018bc */
[C---:B------:R-:W-:Y:S08]  /*e650*/  HMMA.16816.F32 R108, R4.reuse, R34, R108 ;  /* 0x00000022046c723c */ /* 0x040ff0000000186c */
[C---:B------:R-:W-:Y:S08]  /*e660*/  HMMA.16816.F32 R120, R4.reuse, R40, R120 ;  /* 0x000000280478723c */ /* 0x040ff00000001878 */
[----:B------:R-:W-:Y:S08]  /*e670*/  HMMA.16816.F32 R116, R4, R42, R124 ;  /* 0x0000002a0474723c */ /* 0x000ff0000000187c */
[----:B------:R-:W-:Y:S01]  /*e680*/  HMMA.16816.F32 R4, R8, R22, R164 ;  /* 0x000000160804723c */ /* 0x000fe200000018a4 */
[----:B------:R-:W-:Y:S01]  /*e690*/  IMAD.MOV.U32 R179, RZ, RZ, R208 ;  /* 0x000000ffffb37224 */ /* 0x000fe200078e00d0 */
[----:B------:R-:W-:Y:S01]  /*e6a0*/  LDSM.16.MT88.4 R164, [R201+0xa800] ;  /* 0x00a80000c9a4783b */ /* 0x000fe20000004200 */
[----:B------:R-:W-:-:S03]  /*e6b0*/  IMAD.WIDE.U32 R2, R2, -0x2daee0ad, RZ ;  /* 0xd2511f5302027825 */ /* 0x000fc600078e00ff */
[----:B------:R-:W-:Y:S01]  /*e6c0*/  MOV R97, R179 ;  /* 0x000000b300617202 */ /* 0x000fe20000000f00 */
[----:B------:R-:W-:Y:S01]  /*e6d0*/  IMAD.MOV.U32 R179, RZ, RZ, R139 ;  /* 0x000000ffffb37224 */ /* 0x000fe200078e008b */
[----:B------:R-:W-:Y:S01]  /*e6e0*/  MOV R139, R200 ;  /* 0x000000c8008b7202 */ /* 0x000fe20000000f00 */
[C---:B------:R-:W-:Y:S01]  /*e6f0*/  HMMA.16816.F32 R248, R8.reuse, R20, R248 ;  /* 0x0000001408f8723c */ /* 0x040fe200000018f8 */
[----:B------:R-:W-:Y:S01]  /*e700*/  LOP3.LUT R0, R3, R244, R48, 0x96, !PT ;  /* 0x000000f403007212 */ /* 0x000fe200078e9630 */
[----:B------:R-:W-:Y:S01]  /*e710*/  IMAD.MOV.U32 R99, RZ, RZ, R204 ;  /* 0x000000ffff637224 */ /* 0x000fe200078e00cc */
[----:B------:R2:W5:Y:S05]  /*e720*/  LDL.LU R208, [R1+0x160] ;  /* 0x0001600001d07983 */ /* 0x00056a0000300800 */
[----:B------:R-:W-:Y:S01]  /*e730*/  HMMA.16816.F32 R136, R8, R38, R136 ;  /* 0x000000260888723c */ /* 0x000fe20000001888 */
[----:B------:R-:W-:-:S02]  /*e740*/  LOP3.LUT R3, R2, 0xffff, RZ, 0xc0, !PT ;  /* 0x0000ffff02037812 */ /* 0x000fc400078ec0ff */
[----:B------:R-:W-:Y:S02]  /*e750*/  LOP3.LUT R21, R2, 0xff, RZ, 0xc0, !PT ;  /* 0x000000ff02157812 */ /* 0x000fe400078ec0ff */
[----:B------:R-:W-:Y:S02]  /*e760*/  SHF.R.U32.HI R20, RZ, 0x18, R2 ;  /* 0x00000018ff147819 */ /* 0x000fe40000011602 */
[----:B------:R-:W-:Y:S01]  /*e770*/  IMAD.MOV.U32 R36, RZ, RZ, R7 ;  /* 0x000000ffff247224 */ /* 0x000fe200078e0007 */
[----:B------:R-:W-:Y:S01]  /*e780*/  MOV R37, R6 ;  /* 0x0000000600257202 */ /* 0x000fe20000000f00 */
        /* <DEDUP_REMOVED lines=9> */
[----:B------:R-:W-:-:S02]  /*e820*/  SHF.R.U32.HI R2, RZ, 0x10, R0 ;  /* 0x00000010ff027819 */ /* 0x000fc40000011600 */
[----:B------:R-:W-:Y:S01]  /*e830*/  MOV R189, R97 ;  /* 0x0000006100bd7202 */ /* 0x000fe20000000f00 */
[C---:B------:R-:W-:Y:S01]  /*e840*/  HMMA.16816.F32 R176, R8.reuse, R28, R176 ;  /* 0x0000001c08b0723c */ /* 0x040fe200000018b0 */
[----:B------:R-:W-:Y:S01]  /*e850*/  PRMT R6, R4, 0x5410, R5 ;  /* 0x0000541004067816 */ /* 0x000fe20000000005 */
[----:B------:R-:W-:Y:S01]  /*e860*/  IMAD.MOV.U32 R184, RZ, RZ, R83 ;  /* 0x000000ffffb87224 */ /* 0x000fe200078e0053 */
[----:B------:R-:W-:Y:S01]  /*e870*/  SHF.R.U32.HI R5, RZ, 0x18, R0 ;  /* 0x00000018ff057819 */ /* 0x000fe20000011600 */
[----:B------:R-:W1:Y:S01]  /*e880*/  LDSM.16.MT88.4 R48, [R206+0xa800] ;  /* 0x00a80000ce30783b */ /* 0x000e620000004200 */
[----:B------:R-:W-:Y:S02]  /*e890*/  LOP3.LUT R2, R2, 0xff, RZ, 0xc0, !PT ;  /* 0x000000ff02027812 */ /* 0x000fe400078ec0ff */
[----:B------:R-:W-:Y:S01]  /*e8a0*/  SHF.R.U32.HI R4, RZ, 0x8, R3 ;  /* 0x00000008ff047819 */ /* 0x000fe20000011603 */
[--C-:B------:R-:W-:Y:S01]  /*e8b0*/  HSET2.LE.AND R0, R6, R221.reuse, PT ;  /* 0x000000dd06007233 */ /* 0x100fe20003803000 */
[----:B------:R-:W-:Y:S01]  /*e8c0*/  PRMT R2, R2, 0x5410, R5 ;  /* 0x0000541002027816 */ /* 0x000fe20000000005 */
[C---:B------:R-:W-:Y:S01]  /*e8d0*/  HMMA.16816.F32 R240, R8.reuse, R32, R240 ;  /* 0x0000002008f0723c */ /* 0x040fe200000018f0 */
[----:B------:R-:W-:Y:S01]  /*e8e0*/  PRMT R4, R21, 0x5410, R4 ;  /* 0x0000541015047816 */ /* 0x000fe20000000004 */
[----:B------:R2:W5:Y:S01]  /*e8f0*/  LDL.LU R207, [R1+0x15c] ;  /* 0x00015c0001cf7983 */ /* 0x0005620000300800 */
[----:B------:R-:W-:Y:S01]  /*e900*/  LOP3.LUT R124, R96, R0, RZ, 0xc0, !PT ;  /* 0x00000000607c7212 */ /* 0x000fe200078ec0ff */
[--C-:B------:R-:W-:Y:S01]  /*e910*/  HSET2.LE.AND R0, R2, R221.reuse, PT ;  /* 0x000000dd02007233 */ /* 0x100fe20003803000 */
[----:B------:R-:W-:Y:S01]  /*e920*/  LOP3.LUT R3, R7, 0xff, RZ, 0xc0, !PT ;  /* 0x000000ff07037812 */ /* 0x000fe200078ec0ff */
[----:B------:R-:W-:Y:S01]  /*e930*/  HSET2.LE.AND R2, R4, R221, PT ;  /* 0x000000dd04027233 */ /* 0x000fe20003803000 */
[----:B------:R2:W5:Y:S01]  /*e940*/  LDL.LU R204, [R1+0x158] ;  /* 0x0001580001cc7983 */ /* 0x0005620000300800 */
[----:B------:R-:W-:Y:S01]  /*e950*/  HMMA.16816.F32 R28, R8, R30, R188 ;  /* 0x0000001e081c723c */ /* 0x000fe200000018bc */
[----:B------:R-:W-:-:S02]  /*e960*/  PRMT R3, R3, 0x5410, R20 ;  /* 0x0000541003037816 */ /* 0x000fc40000000014 */
[----:B------:R-:W-:Y:S01]  /*e970*/  LOP3.LUT R126, R67, R2, RZ, 0xc0, !PT ;  /* 0x00000002437e7212 */ /* 0x000fe200078ec0ff */
[----:B------:R-:W-:Y:S01]  /*e980*/  LDSM.16.MT88.4 R20, [R205+0xb800] ;  /* 0x00b80000cd14783b */ /* 0x000fe20000004200 */
[----:B------:R-:W-:-:S03]  /*e990*/  LOP3.LUT R2, R69, R252, R70, 0x96, !PT ;  /* 0x000000fc45027212 */ /* 0x000fc600078e9646 */
[C---:B------:R-:W-:Y:S01]  /*e9a0*/  HMMA.16816.F32 R188, R8.reuse, R26, R112 ;  /* 0x0000001a08bc723c */ /* 0x040fe20000001870 */
[----:B------:R-:W-:Y:S01]  /*e9b0*/  LOP3.LUT R125, R82, R0, RZ, 0xc0, !PT ;  /* 0x00000000527d7212 */ /* 0x000fe200078ec0ff */
[----:B------:R-:W-:Y:S01]  /*e9c0*/  HSET2.LE.AND R0, R3, R221, PT ;  /* 0x000000dd03007233 */ /* 0x000fe20003803000 */
[----:B------:R-:W-:Y:S01]  /*e9d0*/  IMAD.WIDE.U32 R2, R2, -0x2daee0ad, RZ ;  /* 0xd2511f5302027825 */ /* 0x000fe200078e00ff */
[----:B------:R-:W3:Y:S03]  /*e9e0*/  LDSM.16.MT88.4 R64, [R205+0xa800] ;  /* 0x00a80000cd40783b */ /* 0x000ee60000004200 */
[----:B------:R-:W-:Y:S01]  /*e9f0*/  MOV R112, R98 ;  /* 0x0000006200707202 */ /* 0x000fe20000000f00 */
[----:B------:R-:W-:Y:S01]  /*ea00*/  IMAD.MOV.U32 R113, RZ, RZ, R219 ;  /* 0x000000ffff717224 */ /* 0x000fe200078e00db */
[----:B------:R-:W-:Y:S01]  /*ea10*/  MOV R115, R131 ;  /* 0x0000008300737202 */ /* 0x000fe20000000f00 */
[----:B------:R-:W-:Y:S01]  /*ea20*/  IMAD.MOV.U32 R114, RZ, RZ, R218 ;  /* 0x000000ffff727224 */ /* 0x000fe200078e00da */
[----:B------:R-:W-:Y:S01]  /*ea30*/  HMMA.16816.F32 R184, R8, R24, R184 ;  /* 0x0000001808b8723c */ /* 0x000fe200000018b8 */
[----:B------:R-:W4:Y:S01]  /*ea40*/  LDSM.16.MT88.4 R80, [R201+0xb800] ;  /* 0x00b80000c950783b */ /* 0x000f220000004200 */
[----:B------:R-:W-:-:S02]  /*ea50*/  LOP3.LUT R127, R102, R0, RZ, 0xc0, !PT ;  /* 0x00000000667f7212 */ /* 0x000fc400078ec0ff */
[----:B------:R-:W-:Y:S01]  /*ea60*/  LOP3.LUT R0, R3, R244, R100, 0x96, !PT ;  /* 0x000000f403007212 */ /* 0x000fe200078e9664 */
[----:B------:R-:W-:Y:S03]  /*ea70*/  LDSM.16.MT88.4 R96, [R203+0xb800] ;  /* 0x00b80000cb60783b */ /* 0x000fe60000004200 */
[C---:B------:R-:W-:Y:S01]  /*ea80*/  HMMA.16816.F32 R196, R8.reuse, R34, R196 ;  /* 0x0000002208c4723c */ /* 0x040fe200000018c4 */
[----:B------:R-:W-:Y:S01]  /*ea90*/  LOP3.LUT R3, R2, 0xffff, RZ, 0xc0, !PT ;  /* 0x0000ffff02037812 */ /* 0x000fe200078ec0ff */
[----:B------:R2:W5:Y:S06]  /*eaa0*/  LDL.LU R202, [R1+0x154] ;  /* 0x0001540001ca7983 */ /* 0x00056c0000300800 */
[----:B------:R-:W-:Y:S01]  /*eab0*/  HMMA.16816.F32 R32, R8, R40, R156 ;  /* 0x000000280820723c */ /* 0x000fe2000000189c */
[----:B------:R-:W1:Y:S01]  /*eac0*/  LDSM.16.MT88.4 R156, [R203+0xa800] ;  /* 0x00a80000cb9c783b */ /* 0x000e620000004200 */
[----:B------:R-:W-:-:S06]  /*ead0*/  SHF.R.U32.HI R4, RZ, 0x8, R3 ;  /* 0x00000008ff047819 */ /* 0x000fcc0000011603 */
[----:B------:R-:W-:Y:S01]  /*eae0*/  HMMA.16816.F32 R24, R8, R42, R112 ;  /* 0x0000002a0818723c */ /* 0x000fe20000001870 */
[----:B------:R-:W2:Y:S01]  /*eaf0*/  LDSM.16.MT88.4 R112, [R206+0xb800] ;  /* 0x00b80000ce70783b */ /* 0x000ea20000004200 */
[----:B------:R-:W-:Y:S02]  /*eb00*/  LOP3.LUT R3, R2, 0xff, RZ, 0xc0, !PT ;  /* 0x000000ff02037812 */ /* 0x000fe400078ec0ff */
[--C-:B------:R-:W-:Y:S01]  /*eb10*/  SHF.R.U32.HI R6, RZ, 0x10, R2.reuse ;  /* 0x00000010ff067819 */ /* 0x100fe20000011602 */
[----:B------:R1:W5:Y:S01]  /*eb20*/  LDL.LU R200, [R1+0x150] ;  /* 0x0001500001c87983 */ /* 0x0003620000300800 */
[----:B------:R-:W-:Y:S02]  /*eb30*/  SHF.R.U32.HI R7, RZ, 0x18, R2 ;  /* 0x00000018ff077819 */ /* 0x000fe40000011602 */
[----:B------:R-:W-:Y:S02]  /*eb40*/  LOP3.LUT R2, R0, 0xffff, RZ, 0xc0, !PT ;  /* 0x0000ffff00027812 */ /* 0x000fe400078ec0ff */
[----:B------:R-:W-:-:S02]  /*eb50*/  PRMT R8, R3, 0x5410, R4 ;  /* 0x0000541003087816 */ /* 0x000fc40000000004 */
[----:B------:R-:W-:Y:S02]  /*eb60*/  SHF.R.U32.HI R3, RZ, 0x8, R2 ;  /* 0x00000008ff037819 */ /* 0x000fe40000011602 */
[----:B------:R-:W-:-:S04]  /*eb70*/  LOP3.LUT R2, R0, 0xff, RZ, 0xc0, !PT ;  /* 0x000000ff00027812 */ /* 0x000fc800078ec0ff */
[----:B------:R-:W-:Y:S02]  /*eb80*/  PRMT R3, R2, 0x5410, R3 ;  /* 0x0000541002037816 */ /* 0x000fe40000000003 */
[--C-:B------:R-:W-:Y:S02]  /*eb90*/  SHF.R.U32.HI R2, RZ, 0x10, R0.reuse ;  /* 0x00000010ff027819 */ /* 0x100fe40000011600 */
[----:B------:R-:W-:Y:S02]  /*eba0*/  SHF.R.U32.HI R5, RZ, 0x18, R0 ;  /* 0x00000018ff057819 */ /* 0x000fe40000011600 */
[----:B------:R-:W-:Y:S02]  /*ebb0*/  LOP3.LUT R2, R2, 0xff, RZ, 0xc0, !PT ;  /* 0x000000ff02027812 */ /* 0x000fe400078ec0ff */
[----:B------:R-:W-:Y:S01]  /*ebc0*/  LOP3.LUT R4, R6, 0xff, RZ, 0xc0, !PT ;  /* 0x000000ff06047812 */ /* 0x000fe200078ec0ff */
[----:B------:R-:W-:Y:S01]  /*ebd0*/  HSET2.LE.AND R0, R3, R221, PT ;  /* 0x000000dd03007233 */ /* 0x000fe20003803000 */
[----:B------:R-:W-:-:S02]  /*ebe0*/  PRMT R2, R2, 0x5410, R5 ;  /* 0x0000541002027816 */ /* 0x000fc40000000005 */
[----:B------:R-:W-:Y:S02]  /*ebf0*/  PRMT R3, R4, 0x5410, R7 ;  /* 0x0000541004037816 */ /* 0x000fe40000000007 */
[----:B------:R-:W-:Y:S01]  /*ec00*/  LOP3.LUT R128, R128, R0, RZ, 0xc0, !PT ;  /* 0x0000000080807212 */ /* 0x000fe200078ec0ff */
[--C-:B------:R-:W-:Y:S02]  /*ec10*/  HSET2.LE.AND R0, R2, R221.reuse, PT ;  /* 0x000000dd02007233 */ /* 0x100fe40003803000 */
[--C-:B------:R-:W-:Y:S02]  /*ec20*/  HSET2.LE.AND R2, R8, R221.reuse, PT ;  /* 0x000000dd08027233 */ /* 0x100fe40003803000 */
[----:B------:R-:W-:Y:S01]  /*ec30*/  HSET2.LE.AND R3, R3, R221, PT ;  /* 0x000000dd03037233 */ /* 0x000fe20003803000 */
[----:B-1----:R-:W-:Y:S01]  /*ec40*/  HMMA.16816.F32 R44, R124, R50, R56 ;  /* 0x000000327c2c723c */ /* 0x002fe20000001838 */
[----:B------:R-:W-:Y:S02]  /*ec50*/  LOP3.LUT R129, R129, R0, RZ, 0xc0, !PT ;  /* 0x0000000081817212 */ /* 0x000fe400078ec0ff */
[----:B------:R-:W-:-:S02]  /*ec60*/  LOP3.LUT R130, R130, R2, RZ, 0xc0, !PT ;  /* 0x0000000282827212 */ /* 0x000fc400078ec0ff */
[----:B------:R-:W-:-:S03]  /*ec70*/  LOP3.LUT R131, R103, R3, RZ, 0xc0, !PT ;  /* 0x0000000367837212 */ /* 0x000fc600078ec0ff */
[C---:B---3--:R-:W-:Y:S08]  /*ec80*/  HMMA.16816.F32 R56, R124.reuse, R64, R60 ;  /* 0x000000407c38723c */ /* 0x048ff0000000183c */
[C---:B------:R-:W-:Y:S08]  /*ec90*/  HMMA.16816.F32 R60, R124.reuse, R66, R72 ;  /* 0x000000427c3c723c */ /* 0x040ff00000001848 */
[C---:B----4-:R-:W-:Y:S08]  /*eca0*/  HMMA.16816.F32 R72, R124.reuse, R80, R76 ;  /* 0x000000507c48723c */ /* 0x050ff0000000184c */
        /* <DEDUP_REMOVED lines=11> */
[----:B------:R-:W-:Y:S07]  /*ed60*/  HMMA.16816.F32 R124, R124, R22, R116 ;  /* 0x000000167c7c723c */ /* 0x000fee0000001874 */
[----:B------:R-:W-:Y:S01]  /*ed70*/  IMAD.MOV.U32 R116, RZ, RZ, R39 ;  /* 0x000000ffff747224 */ /* 0x000fe200078e0027 */
[----:B------:R-:W-:Y:S01]  /*ed80*/  MOV R117, R38 ;  /* 0x0000002600757202 */ /* 0x000fe20000000f00 */
[----:B------:R-:W-:-:S02]  /*ed90*/  IMAD.MOV.U32 R118, RZ, RZ, R37 ;  /* 0x000000ffff767224 */ /* 0x000fc400078e0025 */
[----:B------:R-:W-:Y:S02]  /*eda0*/  IMAD.MOV.U32 R119, RZ, RZ, R36 ;  /* 0x000000ffff777224 */ /* 0x000fe400078e0024 */
[----:B------:R-:W-:Y:S01]  /*edb0*/  HMMA.16816.F32 R36, R128, R48, R180 ;  /* 0x000000308024723c */ /* 0x000fe200000018b4 */
[----:B------:R-:W2:Y:S01]  /*edc0*/  LDL R183, [R1+0xd8] ;  /* 0x0000d80001b77983 */ /* 0x000ea20000100800 */
[----:B------:R-:W-:-:S05]  /*edd0*/  FADD.FTZ R0, R194, R193 ;  /* 0x000000c1c2007221 */ /* 0x000fca0000010000 */
[----:B------:R1:W-:Y:S01]  /*ede0*/  STL [R1+0x68], R0 ;  /* 0x0000680001007387 */ /* 0x0003e20000100800 */
[----:B------:R-:W-:Y:S01]  /*edf0*/  HMMA.16816.F32 R84, R128, R96, R248 ;  /* 0x000000608054723c */ /* 0x000fe200000018f8 */
[----:B------:R-:W-:Y:S02]  /*ee00*/  IADD3 R218, P2, R12, -0x80, RZ ;  /* 0xffffff800cda7810 */ /* 0x000fe40007f5e0ff */
[----:B------:R-:W-:-:S05]  /*ee10*/  MOV R180, R192 ;  /* 0x000000c000b47202 */ /* 0x000fca0000000f00 */
[----:B------:R-:W-:Y:S01]  /*ee20*/  HMMA.16816.F32 R168, R128, R164, R168 ;  /* 0x000000a480a8723c */ /* 0x000fe200000018a8 */
[----:B------:R-:W-:-:S07]  /*ee30*/  IADD3.X R219, R13, -0x1, RZ, P2, !PT ;  /* 0xffffffff0ddb7810 */ /* 0x000fce00017fe4ff */
[C---:B------:R-:W-:Y:S08]  /*ee40*/  HMMA.16816.F32 R160, R128.reuse, R156, R160 ;  /* 0x0000009c80a0723c */ /* 0x040ff000000018a0 */
[C---:B------:R-:W-:Y:S08]  /*ee50*/  HMMA.16816.F32 R52, R128.reuse, R64, R176 ;  /* 0x000000408034723c */ /* 0x040ff000000018b0 */
[C---:B------:R-:W-:Y:S08]  /*ee60*/  HMMA.16816.F32 R68, R128.reuse, R80, R184 ;  /* 0x000000508044723c */ /* 0x040ff000000018b8 */
[C---:B------:R-:W-:Y:S08]  /*ee70*/  HMMA.16816.F32 R96, R128.reuse, R98, R116 ;  /* 0x000000628060723c */ /* 0x040ff00000001874 */
[C---:B------:R-:W-:Y:S08]  /*ee80*/  HMMA.16816.F32 R100, R128.reuse, R112, R240 ;  /* 0x000000708064723c */ /* 0x040ff000000018f0 */
[C---:B------:R-:W-:Y:S08]  /*ee90*/  HMMA.16816.F32 R164, R128.reuse, R166, R132 ;  /* 0x000000a680a4723c */ /* 0x040ff00000001884 */
[----:B------:R-:W-:Y:S01]  /*eea0*/  HMMA.16816.F32 R156, R128, R158, R172 ;  /* 0x0000009e809c723c */ /* 0x000fe200000018ac */
[----:B------:R-:W-:Y:S01]  /*eeb0*/  IMAD.MOV.U32 R135, RZ, RZ, R245 ;  /* 0x000000ffff877224 */ /* 0x000fe200078e00f5 */
[----:B------:R-:W-:Y:S01]  /*eec0*/  MOV R133, R222 ;  /* 0x000000de00857202 */ /* 0x000fe20000000f00 */
[----:B------:R-:W-:-:S05]  /*eed0*/  IMAD.MOV.U32 R132, RZ, RZ, R211 ;  /* 0x000000ffff847224 */ /* 0x000fca00078e00d3 */
[----:B------:R-:W-:Y:S01]  /*eee0*/  HMMA.16816.F32 R48, R128, R50, R136 ;  /* 0x000000328030723c */ /* 0x000fe20000001888 */
[----:B------:R-:W-:-:S07]  /*eef0*/  IMAD.MOV.U32 R134, RZ, RZ, R235 ;  /* 0x000000ffff867224 */ /* 0x000fce00078e00eb */
[C---:B------:R-:W-:Y:S08]  /*ef00*/  HMMA.16816.F32 R64, R128.reuse, R66, R28 ;  /* 0x000000428040723c */ /* 0x040ff0000000181c */
[C---:B------:R-:W-:Y:S08]  /*ef10*/  HMMA.16816.F32 R80, R128.reuse, R82, R188 ;  /* 0x000000528050723c */ /* 0x040ff000000018bc */
[C---:B------:R-:W-:Y:S08]  /*ef20*/  HMMA.16816.F32 R112, R128.reuse, R114, R196 ;  /* 0x000000728070723c */ /* 0x040ff000000018c4 */
[C---:B------:R-:W-:Y:S08]  /*ef30*/  HMMA.16816.F32 R116, R128.reuse, R20, R32 ;  /* 0x000000148074723c */ /* 0x040ff00000001820 */
[----:B------:R-:W-:Y:S01]  /*ef40*/  HMMA.16816.F32 R128, R128, R22, R24 ;  /* 0x000000168080723c */ /* 0x000fe20000001818 */
[----:B--2---:R-:W-:Y:S11]  /*ef50*/  ISETP.GT.AND P3, PT, R192, R183, PT ;  /* 0x000000b7c000720c */ /* 0x004ff60003f64270 */
[----:B------:R-:W-:Y:S02]  /*ef60*/  @!UPT UIADD3 URZ, URZ, URZ, URZ ;  /* 0x0000003f3f3ff290 */ /* 0x000fe4000fffe03f */
[----:B------:R-:W-:Y:S05]  /*ef70*/  @!P3 BRA `(.L_x_2241) ;  /* 0x000125500000b947 */ /* 0x000fea0003800000 */
[----:B-1----:R-:W2:Y:S01]  /*ef80*/  LDL.64 R174, [R1+0x60] ;  /* 0x0000600001ae7983 */ /* 0x002ea20000100a00 */
[----:B------:R-:W-:-:S04]  /*ef90*/  DEPBAR.LE SB0, 0x0 ;  /* 0x000080000000791a */ /* 0x000fc80000000000 */
[----:B------:R-:W3:Y:S04]  /*efa0*/  LDL R248, [R1+0x44] ;  /* 0x0000440001f87983 */ /* 0x000ee80000100800 */
[----:B------:R-:W4:Y:S04]  /*efb0*/  LDL.64 R6, [R1+0xf8] ;  /* 0x0000f80001067983 */ /* 0x000f280000100a00 */
[----:B------:R-:W4:Y:S01]  /*efc0*/  LDL.64 R10, [R1+0x110] ;  /* 0x00011000010a7983 */ /* 0x000f220000100a00 */
[----:B------:R-:W-:Y:S03]  /*efd0*/  WARPSYNC 0xffffffff ;  /* 0xffffffff00007948 */ /* 0x000fe60003800000 */
[----:B------:R-:W-:Y:S06]  /*efe0*/  BAR.SYNC.DEFER_BLOCKING 0x0 ;  /* 0x0000000000007b1d */ /* 0x000fec0000010000 */
[----:B-----5:R-:W-:Y:S01]  /*eff0*/  @P1 STS.128 [R220+0xa000], RZ ;  /* 0x00a000ffdc001388 */ /* 0x020fe20000000c00 */
[----:B--2---:R-:W-:-:S02]  /*f000*/  SHF.L.U64.HI R2, R174, 0x5, R175 ;  /* 0x00000005ae027819 */ /* 0x004fc400000102af */
[----:B---3--:R-:W-:Y:S01]  /*f010*/  IADD3 R180, R248, -0x3, RZ ;  /* 0xfffffffdf8b47810 */ /* 0x008fe20007ffe0ff */
[----:B------:R-:W-:-:S03]  /*f020*/  IMAD.SHL.U32 R0, R174, 0x20, RZ ;  /* 0x00000020ae007824 */ /* 0x000fc600078e00ff */
[----:B------:R-:W-:Y:S01]  /*f030*/  SHF.R.S32.HI R5, RZ, 0x1f, R180 ;  /* 0x0000001fff057819 */ /* 0x000fe200000114b4 */
[----:B------:R-:W-:Y:S02]  /*f040*/  IMAD R4, R2, R180, RZ ;  /* 0x000000b402047224 */ /* 0x000fe400078e02ff */
[----:B----4-:R-:W-:Y:S02]  /*f050*/  IMAD.MOV.U32 R6, RZ, RZ, R10 ;  /* 0x000000ffff067224 */ /* 0x010fe400078e000a */
[-C--:B------:R-:W-:Y:S02]  /*f060*/  IMAD R4, R5, R0.reuse, R4 ;  /* 0x0000000005047224 */ /* 0x080fe400078e0204 */
[----:B------:R-:W-:Y:S01]  /*f070*/  IMAD.WIDE.U32 R2, R180, R0, R6 ;  /* 0x00000000b4027225 */ /* 0x000fe200078e0006 */
[----:B------:R1:W-:Y:S03]  /*f080*/  STL.64 [R1+0x128], R6 ;  /* 0x0001280601007387 */ /* 0x0003e60000100a00 */
[----:B------:R-:W-:Y:S01]  /*f090*/  IMAD.IADD R3, R3, 0x1, R4 ;  /* 0x0000000103037824 */ /* 0x000fe200078e0204 */
[----:B------:R-:W-:-:S02]  /*f0a0*/  LEA R0, P2, R174, R2, 0x4 ;  /* 0x00000002ae007211 */ /* 0x000fc400078420ff */
[-C--:B------:R-:W-:Y:S02]  /*f0b0*/  @!P1 LEA R10, P5, R2, R238.reuse, 0x1 ;  /* 0x000000ee020a9211 */ /* 0x080fe400078a08ff */
[-C--:B------:R-:W-:Y:S02]  /*f0c0*/  @!P1 LEA R8, P4, R0, R238.reuse, 0x1 ;  /* 0x000000ee00089211 */ /* 0x080fe400078808ff */
[----:B------:R-:W-:Y:S02]  /*f0d0*/  LEA.HI.X R5, R174, R3, R175, 0x4, P2 ;  /* 0x00000003ae057211 */ /* 0x000fe400010f24af */
[-C--:B------:R-:W-:Y:S02]  /*f0e0*/  @!P1 LEA.HI.X R11, R2, R239.reuse, R3, 0x1, P5 ;  /* 0x000000ef020b9211 */ /* 0x080fe400028f0c03 */
[C---:B------:R-:W-:Y:S02]  /*f0f0*/  @!P0 LEA R4, P2, R0.reuse, R238, 0x1 ;  /* 0x000000ee00048211 */ /* 0x040fe400078408ff */
[CCC-:B------:R-:W-:Y:S01]  /*f100*/  @!P1 LEA.HI.X R9, R0.reuse, R239.reuse, R5.reuse, 0x1, P4 ;  /* 0x000000ef00099211 */ /* 0x1c0fe200020f0c05 */
[----:B------:R-:W-:Y:S01]  /*f110*/  @!PT LDS RZ, [RZ] ;  /* 0x00000000fffff984 */ /* 0x000fe20000000800 */
[----:B------:R-:W-:Y:S01]  /*f120*/  @!PT LDS RZ, [RZ] ;  /* 0x00000000fffff984 */ /* 0x000fe20000000800 */
[----:B------:R-:W-:Y:S01]  /*f130*/  @!PT LDS RZ, [RZ] ;  /* 0x00000000fffff984 */ /* 0x000fe20000000800 */
[----:B------:R2:W-:Y:S01]  /*f140*/  @!P1 LDGSTS.E.BYPASS.LTC128B.128 [R220+0xa000], [R10.64] ;  /* 0x0a0000000adc9fae */ /* 0x0005e2000b901d44 */
[----:B------:R-:W-:-:S02]  /*f150*/  @!P0 LEA.HI.X R5, R0, R239, R5, 0x1, P2 ;  /* 0x000000ef00058211 */ /* 0x000fc400010f0c05 */
[----:B-1----:R-:W-:-:S04]  /*f160*/  @!P0 LEA R6, P3, R2, R238, 0x1 ;  /* 0x000000ee02068211 */ /* 0x002fc800078608ff */
[----:B------:R-:W-:Y:S01]  /*f170*/  @!P0 LEA.HI.X R7, R2, R239, R3, 0x1, P3 ;  /* 0x000000ef02078211 */ /* 0x000fe200018f0c03 */
        /* <DEDUP_REMOVED lines=16> */
[----:B------:R-:W3:Y:S04]  /*f280*/  LDSM.16.M88.4 R20, [R202+0x2000] ;  /* 0x00200000ca14783b */ /* 0x000ee80000000200 */
[----:B------:R-:W4:Y:S04]  /*f290*/  LDSM.16.M88.4 R24, [R202] ;  /* 0x00000000ca18783b */ /* 0x000f280000000200 */
[----:B------:R-:W-:Y:S04]  /*f2a0*/  LDSM.16.M88.4 R32, [R212] ;  /* 0x00000000d420783b */ /* 0x000fe80000000200 */
[----:B--2---:R-:W-:Y:S04]  /*f2b0*/  LDSM.16.M88.4 R8, [R204] ;  /* 0x00000000cc08783b */ /* 0x004fe80000000200 */
[----:B------:R-:W-:Y:S04]  /*f2c0*/  LDSM.16.M88.4 R136, [R200+0x8800] ;  /* 0x00880000c888783b */ /* 0x000fe80000000200 */
[----:B-1----:R-:W1:Y:S04]  /*f2d0*/  LDSM.16.M88.4 R4, [R204+0x2000] ;  /* 0x00200000cc04783b */ /* 0x002e680000000200 */
[----:B------:R-:W0:Y:S01]  /*f2e0*/  LDGDEPBAR ;  /* 0x00000000000079af */ /* 0x000e220000000000 */
[-C--:B---3--:R-:W-:Y:S08]  /*f2f0*/  HMMA.16816.F32 R28, R20, R132.reuse, RZ ;  /* 0x00000084141c723c */ /* 0x088ff000000018ff */
[----:B----4-:R-:W-:Y:S11]  /*f300*/  HMMA.16816.F32 R172, R24, R132, RZ ;  /* 0x0000008418ac723c */ /* 0x010ff600000018ff */
[----:B------:R-:W-:Y:S05]  /*f310*/  @!UPT UIADD3 URZ, URZ, URZ, URZ ;  /* 0x0000003f3f3ff290 */ /* 0x000fea000fffe03f */
[-C--:B-1----:R-:W-:Y:S01]  /*f320*/  HMMA.16816.F32 R188, R4, R32.reuse, R28 ;  /* 0x0000002004bc723c */ /* 0x082fe2000000181c */
[----:B------:R-:W1:Y:S07]  /*f330*/  LDSM.16.M88.4 R28, [R215] ;  /* 0x00000000d71c783b */ /* 0x000e6e0000000200 */
[----:B------:R-:W-:Y:S08]  /*f340*/  HMMA.16816.F32 R192, R8, R32, R172 ;  /* 0x0000002008c0723c */ /* 0x000ff000000018ac */
[-C--:B------:R-:W-:Y:S08]  /*f350*/  HMMA.16816.F32 R172, R20, R136.reuse, RZ ;  /* 0x0000008814ac723c */ /* 0x080ff000000018ff */
[----:B------:R-:W-:Y:S11]  /*f360*/  HMMA.16816.F32 R176, R24, R136, RZ ;  /* 0x0000008818b0723c */ /* 0x000ff600000018ff */
[----:B------:R-:W-:Y:S05]  /*f370*/  @!UPT UIADD3 URZ, URZ, URZ, URZ ;  /* 0x0000003f3f3ff290 */ /* 0x000fea000fffe03f */
        /* <DEDUP_REMOVED lines=72> */
[----:B------:R-:W2:Y:S01]  /*f800*/  LDSM.16.M88.4 R8, [R208+0x4000] ;  /* 0x00400000d008783b */ /* 0x000ea20000000200 */
[----:B------:R-:W-:-:S02]  /*f810*/  ISETP.GT.AND P2, PT, R180, R183, PT ;  /* 0x000000b7b400720c */ /* 0x000fc40003f44270 */
[C---:B-1----:R-:W-:Y:S08]  /*f820*/  HMMA.16816.F32 R184, R4.reuse, R22, R172 ;  /* 0x0000001604b8723c */ /* 0x042ff000000018ac */
[-C--:B------:R-:W-:Y:S08]  /*f830*/  HMMA.16816.F32 R192, R4, R20.reuse, R192 ;  /* 0x0000001404c0723c */ /* 0x080ff000000018c0 */
[C---:B--2---:R-:W-:Y:S08]  /*f840*/  HMMA.16816.F32 R176, R8.reuse, R20, R176 ;  /* 0x0000001408b0723c */ /* 0x044ff000000018b0 */
[----:B------:R-:W-:Y:S01]  /*f850*/  HMMA.16816.F32 R172, R8, R22, R32 ;  /* 0x0000001608ac723c */ /* 0x000fe20000001820 */
[----:B------:R-:W1:Y:S01]  /*f860*/  LDSM.16.M88.4 R20, [R207+0x1800] ;  /* 0x00180000cf14783b */ /* 0x000e620000000200 */
[----:B------:R-:W-:-:S04]  /*f870*/  DEPBAR.LE SB0, 0x0 ;  /* 0x000080000000791a */ /* 0x000fc80000000000 */
[----:B------:R-:W-:Y:S02]  /*f880*/  BSSY B1, `(.L_x_2246) ;  /* 0x0000035000017945 */ /* 0x000fe40003800000 */
[-C--:B-1----:R-:W-:Y:S08]  /*f890*/  HMMA.16816.F32 R188, R4, R20.reuse, R132 ;  /* 0x0000001404bc723c */ /* 0x082ff00000001884 */
[----:B------:R-:W-:Y:S08]  /*f8a0*/  HMMA.16816.F32 R136, R8, R20, R136 ;  /* 0x000000140888723c */ /* 0x000ff00000001888 */
[-C--:B------:R-:W-:Y:S08]  /*f8b0*/  HMMA.16816.F32 R196, R4, R22.reuse, R28 ;  /* 0x0000001604c4723c */ /* 0x080ff0000000181c */
[----:B------:R-:W-:Y:S01]  /*f8c0*/  HMMA.16816.F32 R132, R8, R22, R24 ;  /* 0x000000160884723c */ /* 0x000fe20000001818 */
[----:B------:R-:W-:Y:S06]  /*f8d0*/  BAR.SYNC.DEFER_BLOCKING 0x0 ;  /* 0x0000000000007b1d */ /* 0x000fec0000010000 */
[----:B------:R-:W-:Y:S01]  /*f8e0*/  @!UPT UIADD3 URZ, URZ, URZ, URZ ;  /* 0x0000003f3f3ff290 */ /* 0x000fe2000fffe03f */
[----:B------:R-:W-:Y:S11]  /*f8f0*/  @!P2 BRA `(.L_x_2247) ;  /* 0x000002d00000a947 */ /* 0x000ff60003800000 */
[----:B------:R-:W2:Y:S04]  /*f900*/  LDL R249, [R1+0x100] ;  /* 0x0001000001f97983 */ /* 0x000ea80000100800 */
[----:B------:R-:W3:Y:S04]  /*f910*/  LDL R181, [R1+0xcc] ;  /* 0x0000cc0001b57983 */ /* 0x000ee80000100800 */
[----:B------:R-:W4:Y:S04]  /*f920*/  LDL.64 R250, [R1+0xf0] ;  /* 0x0000f00001fa7983 */ /* 0x000f280000100a00 */
[----:B------:R-:W5:Y:S04]  /*f930*/  LDL R182, [R1+0x104] ;  /* 0x0001040001b67983 */ /* 0x000f680000100800 */
[----:B------:R-:W5:Y:S01]  /*f940*/  LDL R183, [R1+0x108] ;  /* 0x0001080001b77983 */ /* 0x000f620000100800 */
[----:B------:R-:W-:-:S04]  /*f950*/  IADD3 R2, R248, -0x4, RZ ;  /* 0xfffffffcf8027810 */ /* 0x000fc80007ffe0ff */
[----:B------:R-:W-:Y:S01]  /*f960*/  SHF.R.S32.HI R3, RZ, 0x1f, R2 ;  /* 0x0000001fff037819 */ /* 0x000fe20000011402 */
[----:B------:R1:W-:Y:S01]  /*f970*/  @P1 STS.128 [R220+0x8000], RZ ;  /* 0x008000ffdc001388 */ /* 0x0003e20000000c00 */
[----:B------:R-:W-:Y:S01]  /*f980*/  BSSY B0, `(.L_x_2248) ;  /* 0x0000023000007945 */ /* 0x000fe20003800000 */
[----:B--2---:R-:W-:-:S04]  /*f990*/  IMAD R0, R249, R2, RZ ;  /* 0x00000002f9007224 */ /* 0x004fc800078e02ff */
[-C--:B---3--:R-:W-:Y:S02]  /*f9a0*/  IMAD R0, R3, R181.reuse, R0 ;  /* 0x000000b503007224 */ /* 0x088fe400078e0200 */
[----:B----4-:R-:W-:-:S04]  /*f9b0*/  IMAD.WIDE.U32 R2, R2, R181, R250 ;  /* 0x000000b502027225 */ /* 0x010fc800078e00fa */
        /* <DEDUP_REMOVED lines=10> */
[----:B-----5:R-:W-:-:S03]  /*fa60*/  IADD3 R2, P2, R182, R2, RZ ;  /* 0x00000002b6027210 */ /* 0x020fc60007f5e0ff */
        /* <DEDUP_REMOVED lines=20> */
.L_x_2249:
[----:B------:R-:W-:Y:S05]  /*fbb0*/  BSYNC B0 ;  /* 0x0000000000007941 */ /* 0x000fea0003800000 */
.L_x_2248:
[----:B------:R-:W0:Y:S02]  /*fbc0*/  LDGDEPBAR ;  /* 0x00000000000079af */ /* 0x000e240000000000 */
.L_x_2247:
[----:B------:R-:W-:Y:S05]  /*fbd0*/  BSYNC B1 ;  /* 0x0000000000017941 */ /* 0x000fea0003800000 */
.L_x_2246:
[----:B------:R-:W2:Y:S04]  /*fbe0*/  LDL R0, [R1+0xac] ;  /* 0x0000ac0001007983 */ /* 0x000ea80000100800 */
[----:B------:R-:W3:Y:S04]  /*fbf0*/  LDL R2, [R1+0xa8] ;  /* 0x0000a80001027983 */ /* 0x000ee80000100800 */
[----:B------:R-:W4:Y:S04]  /*fc00*/  LDL R6, [R1+0x6c] ;  /* 0x00006c0001067983 */ /* 0x000f280000100800 */
[----:B------:R-:W4:Y:S04]  /*fc10*/  LDL R3, [R1+0xc0] ;  /* 0x0000c00001037983 */ /* 0x000f280000100800 */
[----:B-1----:R-:W4:Y:S04]  /*fc20*/  LDL R5, [R1+0xb0] ;  /* 0x0000b00001057983 */ /* 0x002f280000100800 */
[----:B------:R-:W1:Y:S02]  /*fc30*/  S2R R4, SR_TID.X ;  /* 0x0000000000047919 */ /* 0x000e640000002100 */
[----:B-1----:R-:W-:-:S05]  /*fc40*/  IMAD.SHL.U32 R4, R4, 0x2, RZ ;  /* 0x0000000204047824 */ /* 0x002fca00078e00ff */
[----:B------:R-:W-:-:S05]  /*fc50*/  LOP3.LUT R4, R4, 0x6, RZ, 0xc0, !PT ;  /* 0x0000000604047812 */ /* 0x000fca00078ec0ff */
[----:B------:R-:W-:-:S05]  /*fc60*/  IMAD R4, R180, 0x20, R4 ;  /* 0x00000020b4047824 */ /* 0x000fca00078e0204 */
[C---:B------:R-:W-:Y:S02]  /*fc70*/  IADD3 R11, R4.reuse, 0x1, RZ ;  /* 0x00000001040b7810 */ /* 0x040fe40007ffe0ff */
[C---:B------:R-:W-:Y:S02]  /*fc80*/  IADD3 R10, R4.reuse, 0x8, RZ ;  /* 0x00000008040a7810 */ /* 0x040fe40007ffe0ff */
[C---:B------:R-:W-:Y:S02]  /*fc90*/  IADD3 R9, R4.reuse, 0x9, RZ ;  /* 0x0000000904097810 */ /* 0x040fe40007ffe0ff */
[C---:B------:R-:W-:Y:S02]  /*fca0*/  IADD3 R8, R4.reuse, 0x10, RZ ;  /* 0x0000001004087810 */ /* 0x040fe40007ffe0ff */
[C---:B------:R-:W-:Y:S02]  /*fcb0*/  IADD3 R7, R4.reuse, 0x11, RZ ;  /* 0x0000001104077810 */ /* 0x040fe40007ffe0ff */
[----:B------:R-:W-:-:S02]  /*fcc0*/  ISETP.GE.AND P2, PT, R4, R228, PT ;  /* 0x000000e40400720c */ /* 0x000fc40003f46270 */
[C---:B------:R-:W-:Y:S02]  /*fcd0*/  ISETP.GE.AND P5, PT, R11.reuse, R228, PT ;  /* 0x000000e40b00720c */ /* 0x040fe40003fa6270 */
[----:B------:R-:W-:Y:S02]  /*fce0*/  ISETP.GE.OR P2, PT, R4, R234, !P2 ;  /* 0x000000ea0400720c */ /* 0x000fe40005746670 */
[C---:B------:R-:W-:Y:S02]  /*fcf0*/  ISETP.GE.AND P4, PT, R10.reuse, R228, PT ;  /* 0x000000e40a00720c */ /* 0x040fe40003f86270 */
[----:B------:R-:W-:Y:S02]  /*fd00*/  ISETP.GE.OR P5, PT, R11, R234, !P5 ;  /* 0x000000ea0b00720c */ /* 0x000fe40006fa6670 */
[----:B------:R-:W-:Y:S02]  /*fd10*/  ISETP.GE.AND P3, PT, R9, R228, PT ;  /* 0x000000e40900720c */ /* 0x000fe40003f66270 */
[----:B------:R-:W-:-:S02]  /*fd20*/  ISETP.GE.OR P4, PT, R10, R234, !P4 ;  /* 0x000000ea0a00720c */ /* 0x000fc40006786670 */
[----:B------:R-:W-:Y:S01]  /*fd30*/  ISETP.GE.OR P3, PT, R9, R234, !P3 ;  /* 0x000000ea0900720c */ /* 0x000fe20005f66670 */
[----:B--2---:R-:W-:Y:S01]  /*fd40*/  IMAD.MOV.U32 R29, RZ, RZ, R0 ;  /* 0x000000ffff1d7224 */ /* 0x004fe200078e0000 */
[----:B------:R-:W-:-:S04]  /*fd50*/  IADD3 R0, R223, -R4, RZ ;  /* 0x80000004df007210 */ /* 0x000fc80007ffe0ff */
[----:B------:R-:W-:Y:S01]  /*fd60*/  IABS R0, R0 ;  /* 0x0000000000007213 */ /* 0x000fe20000000000 */
[----:B---3--:R-:W-:-:S04]  /*fd70*/  IMAD.MOV.U32 R218, RZ, RZ, R2 ;  /* 0x000000ffffda7224 */ /* 0x008fc800078e0002 */
[----:B------:R-:W-:Y:S02]  /*fd80*/  IMAD.MOV.U32 R2, RZ, RZ, R0 ;  /* 0x000000ffff027224 */ /* 0x000fe400078e0000 */
[----:B------:R-:W-:Y:S02]  /*fd90*/  IMAD.IADD R0, R223, 0x1, -R11 ;  /* 0x00000001df007824 */ /* 0x000fe400078e0a0b */
[----:B----4-:R-:W-:-:S03]  /*fda0*/  IMAD.MOV.U32 R181, RZ, RZ, R6 ;  /* 0x000000ffffb57224 */ /* 0x010fc600078e0006 */
[----:B------:R-:W-:Y:S01]  /*fdb0*/  IABS R0, R0 ;  /* 0x0000000000007213 */ /* 0x000fe20000000000 */
[----:B------:R1:W-:Y:S01]  /*fdc0*/  I2F R6, R2 ;  /* 0x0000000200067306 */ /* 0x0003e20000201400 */
[----:B------:R-:W-:Y:S02]  /*fdd0*/  IMAD.MOV.U32 R183, RZ, RZ, R3 ;  /* 0x000000ffffb77224 */ /* 0x000fe400078e0003 */
[C---:B------:R-:W-:Y:S02]  /*fde0*/  IMAD.IADD R3, R223.reuse, 0x1, -R9 ;  /* 0x00000001df037824 */ /* 0x040fe400078e0a09 */
[----:B------:R-:W-:Y:S02]  /*fdf0*/  IMAD.MOV.U32 R182, RZ, RZ, R5 ;  /* 0x000000ffffb67224 */ /* 0x000fe400078e0005 */
[----:B-1----:R-:W-:Y:S02]  /*fe00*/  IMAD.MOV.U32 R2, RZ, RZ, R0 ;  /* 0x000000ffff027224 */ /* 0x002fe400078e0000 */
[----:B------:R-:W-:-:S05]  /*fe10*/  IMAD.IADD R0, R223, 0x1, -R10 ;  /* 0x00000001df007824 */ /* 0x000fca00078e0a0a */
[----:B------:R-:W-:Y:S01]  /*fe20*/  IABS R0, R0 ;  /* 0x0000000000007213 */ /* 0x000fe20000000000 */
[----:B------:R1:W-:Y:S04]  /*fe30*/  I2F R5, R2 ;  /* 0x0000000200057306 */ /* 0x0003e80000201400 */
[----:B-1----:R-:W-:Y:S01]  /*fe40*/  IMAD.MOV.U32 R2, RZ, RZ, R0 ;  /* 0x000000ffff027224 */ /* 0x002fe200078e0000 */
[----:B------:R-:W-:-:S06]  /*fe50*/  IABS R0, R3 ;  /* 0x0000000300007213 */ /* 0x000fcc0000000000 */
[----:B------:R-:W1:Y:S08]  /*fe60*/  I2F R0, R0 ;  /* 0x0000000000007306 */ /* 0x000e700000201400 */
[----:B------:R-:W2:Y:S01]  /*fe70*/  I2F R2, R2 ;  /* 0x0000000200027306 */ /* 0x000ea20000201400 */
[C---:B------:R-:W-:Y:S02]  /*fe80*/  IMAD.IADD R3, R223.reuse, 0x1, -R7 ;  /* 0x00000001df037824 */ /* 0x040fe400078e0a07 */
[----:B-1----:R-:W-:Y:S01]  /*fe90*/  FFMA.FTZ R24, R0, -R216, R173 ;  /* 0x800000d800187223 */ /* 0x002fe200000100ad */
[----:B------:R-:W-:-:S04]  /*fea0*/  IADD3 R0, R223, -R8, RZ ;  /* 0x80000008df007210 */ /* 0x000fc80007ffe0ff */
[----:B------:R-:W-:Y:S01]  /*feb0*/  IABS R0, R0 ;  /* 0x0000000000007213 */ /* 0x000fe20000000000 */
[----:B--2---:R-:W-:-:S04]  /*fec0*/  FFMA.FTZ R25, R2, -R216, R172 ;  /* 0x800000d802197223 */ /* 0x004fc800000100ac */
[----:B------:R-:W-:Y:S01]  /*fed0*/  IMAD.MOV.U32 R2, RZ, RZ, R0 ;  /* 0x000000ffff027224 */ /* 0x000fe200078e0000 */
[----:B------:R-:W-:-:S06]  /*fee0*/  IABS R0, R3 ;  /* 0x0000000300007213 */ /* 0x000fcc0000000000 */
[----:B------:R-:W1:Y:S01]  /*fef0*/  I2F R0, R0 ;  /* 0x0000000000007306 */ /* 0x000e620000201400 */
[-C--:B------:R-:W-:Y:S01]  /*ff00*/  FFMA.FTZ R21, R6, -R216.reuse, R176 ;  /* 0x800000d806157223 */ /* 0x080fe200000100b0 */
[----:B------:R-:W-:Y:S01]  /*ff10*/  IADD3 R6, R4, 0x18, RZ ;  /* 0x0000001804067810 */ /* 0x000fe20007ffe0ff */
[----:B-1----:R-:W-:-:S04]  /*ff20*/  FFMA.FTZ R22, R0, -R216, R137 ;  /* 0x800000d800167223 */ /* 0x002fc80000010089 */
[----:B------:R-:W-:-:S05]  /*ff30*/  IMAD.IADD R0, R223, 0x1, -R6 ;  /* 0x00000001df007824 */ /* 0x000fca00078e0a06 */
[----:B------:R-:W-:-:S06]  /*ff40*/  IABS R0, R0 ;  /* 0x0000000000007213 */ /* 0x000fcc0000000000 */
[----:B------:R-:W1:Y:S01]  /*ff50*/  I2F R0, R0 ;  /* 0x0000000000007306 */ /* 0x000e620000201400 */
[-C--:B------:R-:W-:Y:S01]  /*ff60*/  FFMA.FTZ R20, R5, -R216.reuse, R177 ;  /* 0x800000d805147223 */ /* 0x080fe200000100b1 */
[----:B------:R-:W-:Y:S01]  /*ff70*/  IADD3 R5, R4, 0x19, RZ ;  /* 0x0000001904057810 */ /* 0x000fe20007ffe0ff */
[----:B-1----:R-:W-:-:S04]  /*ff80*/  FFMA.FTZ R3, R0, -R216, R132 ;  /* 0x800000d800037223 */ /* 0x002fc80000010084 */
[----:B------:R-:W-:-:S05]  /*ff90*/  IMAD.IADD R0, R223, 0x1, -R5 ;  /* 0x00000001df007824 */ /* 0x000fca00078e0a05 */
[----:B------:R-:W-:Y:S01]  /*ffa0*/  IABS R0, R0 ;  /* 0x0000000000007213 */ /* 0x000fe20000000000 */
[----:B------:R-:W1:Y:S08]  /*ffb0*/  I2F R2, R2 ;  /* 0x0000000200027306 */ /* 0x000e700000201400 */
[----:B------:R-:W2:Y:S01]  /*ffc0*/  I2F R0, R0 ;  /* 0x0000000000007306 */ /* 0x000ea20000201400 */
[----:B------:R-:W-:-:S02]  /*ffd0*/  FSEL R27, R21, -INF , !P2 ;  /* 0xff800000151b7808 */ /* 0x000fc40005000000 */
[----:B------:R-:W-:Y:S01]  /*ffe0*/  FSEL R26, R20, -INF , !P5 ;  /* 0xff800000141a7808 */ /* 0x000fe20006800000 */
[----:B-1----:R-:W-:Y:S01]  /*fff0*/  FFMA.FTZ R23, R2, -R216, R136 ;  /* 0x800000d802177223 */ /* 0x002fe20000010088 */
[----:B------:R-:W-:Y:S02]  /*10000*/  ISETP.GE.AND P2, PT, R8, R228, PT ;  /* 0x000000e40800720c */ /* 0x000fe40003f46270 */
[----:B------:R-:W-:Y:S01]  /*10010*/  FSEL R25, R25, -INF , !P4 ;  /* 0xff80000019197808 */ /* 0x000fe20006000000 */
[----:B--2---:R-:W-:Y:S01]  /*10020*/  FFMA.FTZ R2, R0, -R216, R133 ;  /* 0x800000d800027223 */ /* 0x004fe20000010085 */
[----:B------:R-:W-:-:S04]  /*10030*/  FMNMX.FTZ R0, R211, R27, !PT ;  /* 0x0000001bd3007209 */ /* 0x000fc80007810000 */
[----:B------:R-:W-:Y:S02]  /*10040*/  FMNMX.FTZ R0, R26, R0, !PT ;  /* 0x000000001a007209 */ /* 0x000fe40007810000 */
[----:B------:R-:W-:Y:S02]  /*10050*/  ISETP.GE.AND P4, PT, R7, R228, PT ;  /* 0x000000e40700720c */ /* 0x000fe40003f86270 */
[----:B------:R-:W-:Y:S02]  /*10060*/  ISETP.GE.OR P2, PT, R8, R234, !P2 ;  /* 0x000000ea0800720c */ /* 0x000fe40005746670 */
[----:B------:R-:W-:Y:S02]  /*10070*/  FSEL R24, R24, -INF , !P3 ;  /* 0xff80000018187808 */ /* 0x000fe40005800000 */
[----:B------:R-:W-:Y:S02]  /*10080*/  FMNMX.FTZ R0, R25, R0, !PT ;  /* 0x0000000019007209 */ /* 0x000fe40007810000 */
[----:B------:R-:W-:-:S02]  /*10090*/  ISETP.GE.AND P3, PT, R6, R228, PT ;  /* 0x000000e40600720c */ /* 0x000fc40003f66270 */
[----:B------:R-:W-:Y:S02]  /*100a0*/  ISETP.GE.OR P4, PT, R7, R234, !P4 ;  /* 0x000000ea0700720c */ /* 0x000fe40006786670 */
[----:B------:R-:W-:Y:S02]  /*100b0*/  FSEL R23, R23, -INF , !P2 ;  /* 0xff80000017177808 */ /* 0x000fe40005000000 */
[----:B------:R-:W-:Y:S02]  /*100c0*/  FMNMX.FTZ R0, R24, R0, !PT ;  /* 0x0000000018007209 */ /* 0x000fe40007810000 */
[----:B------:R-:W-:Y:S02]  /*100d0*/  ISETP.GE.AND P2, PT, R5, R228, PT ;  /* 0x000000e40500720c */ /* 0x000fe40003f46270 */
[----:B------:R-:W-:Y:S02]  /*100e0*/  ISETP.GE.OR P3, PT, R6, R234, !P3 ;  /* 0x000000ea0600720c */ /* 0x000fe40005f66670 */
[----:B------:R-:W-:-:S02]  /*100f0*/  FSEL R22, R22, -INF , !P4 ;  /* 0xff80000016167808 */ /* 0x000fc40006000000 */
[----:B------:R-:W-:Y:S02]  /*10100*/  FMNMX.FTZ R0, R23, R0, !PT ;  /* 0x0000000017007209 */ /* 0x000fe40007810000 */
[----:B------:R-:W-:Y:S02]  /*10110*/  ISETP.GE.OR P2, PT, R5, R234, !P2 ;  /* 0x000000ea0500720c */ /* 0x000fe40005746670 */
        /* <DEDUP_REMOVED lines=8> */
[----:B------:R-:W-:Y:S01]  /*101a0*/  IMAD.U32 R3, RZ, RZ, UR7 ;  /* 0x00000007ff037e24 */ /* 0x000fe2000f8e00ff */
[----:B-1----:R-:W-:-:S04]  /*101b0*/  FMNMX.FTZ R132, R0, R2, !PT ;  /* 0x0000000200847209 */ /* 0x002fc80007810000 */
[----:B------:R-:W-:Y:S01]  /*101c0*/  FSETP.NEU.FTZ.AND P2, PT, R132, -INF , PT ;  /* 0xff8000008400780b */ /* 0x000fe20003f5d000 */
[----:B------:R-:W-:-:S03]  /*101d0*/  IMAD.U32 R2, RZ, RZ, UR6 ;  /* 0x00000006ff027e24 */ /* 0x000fc6000f8e00ff */
[----:B------:R-:W-:-:S05]  /*101e0*/  FSEL R0, R132, RZ, P2 ;  /* 0x000000ff84007208 */ /* 0x000fca0001000000 */
[----:B------:R-:W-:Y:S02]  /*101f0*/  FADD.FTZ R28, R211, -R0 ;  /* 0x80000000d31c7221 */ /* 0x000fe40000010000 */
[----:B------:R-:W2:Y:S04]  /*10200*/  LD.E R0, [R2.64+0xdc] ;  /* 0x0000dc0402007980 */ /* 0x000ea8000c101900 */
[----:B------:R1:W-:Y:S04]  /*10210*/  STL.64 [R1+0x1a0], R14 ;  /* 0x0001a00e01007387 */ /* 0x0003e80000100a00 */
[----:B------:R3:W-:Y:S04]  /*10220*/  STL [R1+0x190], R205 ;  /* 0x000190cd01007387 */ /* 0x0007e80000100800 */
[----:B------:R4:W-:Y:S04]  /*10230*/  STL [R1+0x18c], R239 ;  /* 0x00018cef01007387 */ /* 0x0009e80000100800 */
[----:B------:R1:W-:Y:S04]  /*10240*/  STL [R1+0x188], R238 ;  /* 0x000188ee01007387 */ /* 0x0003e80000100800 */
[----:B------:R1:W-:Y:S04]  /*10250*/  STL [R1+0x184], R237 ;  /* 0x000184ed01007387 */ /* 0x0003e80000100800 */
[----:B------:R-:W-:Y:S04]  /*10260*/  STL [R1+0x180], R236 ;  /* 0x000180ec01007387 */ /* 0x000fe80000100800 */
[----:B------:R-:W-:Y:S04]  /*10270*/  STL [R1+0x17c], R220 ;  /* 0x00017cdc01007387 */ /* 0x000fe80000100800 */
[----:B------:R1:W-:Y:S04]  /*10280*/  STL [R1+0x178], R215 ;  /* 0x000178d701007387 */ /* 0x0003e80000100800 */
[----:B------:R-:W-:Y:S04]  /*10290*/  STL [R1+0x174], R214 ;  /* 0x000174d601007387 */ /* 0x000fe80000100800 */
[----:B------:R1:W-:Y:S04]  /*102a0*/  STL [R1+0x170], R213 ;  /* 0x000170d501007387 */ /* 0x0003e80000100800 */
[----:B------:R1:W-:Y:S04]  /*102b0*/  STL [R1+0x16c], R212 ;  /* 0x00016cd401007387 */ /* 0x0003e80000100800 */
[----:B------:R1:W-:Y:S04]  /*102c0*/  STL [R1+0x168], R210 ;  /* 0x000168d201007387 */ /* 0x0003e80000100800 */
[----:B------:R-:W-:Y:S04]  /*102d0*/  STL [R1+0x164], R209 ;  /* 0x000164d101007387 */ /* 0x000fe80000100800 */
[----:B------:R2:W-:Y:S04]  /*102e0*/  STL [R1+0x160], R208 ;  /* 0x000160d001007387 */ /* 0x0005e80000100800 */
[----:B------:R-:W-:Y:S04]  /*102f0*/  STL [R1+0x15c], R207 ;  /* 0x00015ccf01007387 */ /* 0x000fe80000100800 */
[----:B------:R2:W-:Y:S04]  /*10300*/  STL [R1+0x158], R204 ;  /* 0x000158cc01007387 */ /* 0x0005e80000100800 */
[----:B------:R2:W-:Y:S04]  /*10310*/  STL [R1+0x154], R202 ;  /* 0x000154ca01007387 */ /* 0x0005e80000100800 */
[----:B------:R2:W-:Y:S04]  /*10320*/  STL [R1+0x150], R200 ;  /* 0x000150c801007387 */ /* 0x0005e80000100800 */
[----:B------:R-:W4:Y:S01]  /*10330*/  LDL.LU R30, [R1+0xa0] ;  /* 0x0000a000011e7983 */ /* 0x000f220000300800 */
[----:B------:R-:W-:-:S02]  /*10340*/  ISETP.GE.AND P4, PT, R4, R227, PT ;  /* 0x000000e30400720c */ /* 0x000fc40003f86270 */
[C---:B------:R-:W-:Y:S01]  /*10350*/  ISETP.GE.AND P6, PT, R4.reuse, R226, PT ;  /* 0x000000e20400720c */ /* 0x040fe20003fc6270 */
[----:B-1----:R-:W4:Y:S01]  /*10360*/  LDL.64 R14, [R1+0x48] ;  /* 0x00004800010e7983 */ /* 0x002f220000100a00 */
[----:B------:R-:W-:Y:S01]  /*10370*/  ISETP.GE.OR P4, PT, R4, R233, !P4 ;  /* 0x000000e90400720c */ /* 0x000fe20006786670 */
[C---:B--2---:R-:W-:Y:S01]  /*10380*/  FMUL.FTZ R3, R0.reuse, R132 ;  /* 0x0000008400037220 */ /* 0x044fe20000410000 */
[C---:B------:R-:W-:Y:S01]  /*10390*/  ISETP.GE.AND P3, PT, R11.reuse, R227, PT ;  /* 0x000000e30b00720c */ /* 0x040fe20003f66270 */
[----:B------:R-:W-:Y:S01]  /*103a0*/  FMUL.FTZ R2, R0, R28 ;  /* 0x0000001c00027220 */ /* 0x000fe20000410000 */
[----:B------:R-:W-:Y:S01]  /*103b0*/  ISETP.GE.AND P5, PT, R11, R226, PT ;  /* 0x000000e20b00720c */ /* 0x000fe20003fa6270 */
[----:B---3--:R-:W2:Y:S01]  /*103c0*/  LDL R205, [R1+0xc4] ;  /* 0x0000c40001cd7983 */ /* 0x008ea20000100800 */
[----:B------:R-:W-:-:S03]  /*103d0*/  FSEL R3, R3, RZ, P2 ;  /* 0x000000ff03037208 */ /* 0x000fc60001000000 */
[----:B------:R-:W1:Y:S01]  /*103e0*/  MUFU.EX2 R2, R2 ;  /* 0x0000000200027308 */ /* 0x000e620000000800 */
[----:B----4-:R-:W3:Y:S01]  /*103f0*/  LDL R239, [R1+0xb4] ;  /* 0x0000b40001ef7983 */ /* 0x010ee20000100800 */
[-CC-:B------:R-:W-:Y:S02]  /*10400*/  FFMA.FTZ R27, R27, R0.reuse, -R3.reuse ;  /* 0x000000001b1b7223 */ /* 0x180fe40000010803 */
[-CC-:B------:R-:W-:Y:S01]  /*10410*/  FFMA.FTZ R26, R26, R0.reuse, -R3.reuse ;  /* 0x000000001a1a7223 */ /* 0x180fe20000010803 */
[----:B------:R-:W4:Y:S01]  /*10420*/  LDL R238, [R1+0xb8] ;  /* 0x0000b80001ee7983 */ /* 0x000f220000100800 */
[-CC-:B------:R-:W-:Y:S02]  /*10430*/  FFMA.FTZ R136, R25, R0.reuse, -R3.reuse ;  /* 0x0000000019887223 */ /* 0x180fe40000010803 */
[-CC-:B------:R-:W-:Y:S01]  /*10440*/  FFMA.FTZ R137, R24, R0.reuse, -R3.reuse ;  /* 0x0000000018897223 */ /* 0x180fe20000010803 */
[----:B------:R-:W2:Y:S01]  /*10450*/  LDL R237, [R1+0xbc] ;  /* 0x0000bc0001ed7983 */ /* 0x000ea20000100800 */
[----:B------:R-:W-:-:S02]  /*10460*/  FFMA.FTZ R172, R23, R0, -R3 ;  /* 0x0000000017ac7223 */ /* 0x000fc40000010803 */
[-CC-:B------:R-:W-:Y:S02]  /*10470*/  FFMA.FTZ R173, R22, R0.reuse, -R3.reuse ;  /* 0x0000000016ad7223 */ /* 0x180fe40000010803 */
[-CC-:B------:R-:W-:Y:S02]  /*10480*/  FFMA.FTZ R176, R21, R0.reuse, -R3.reuse ;  /* 0x0000000015b07223 */ /* 0x180fe40000010803 */
[----:B------:R-:W-:Y:S02]  /*10490*/  FFMA.FTZ R177, R20, R0, -R3 ;  /* 0x0000000014b17223 */ /* 0x000fe40000010803 */
[----:B------:R-:W1:Y:S02]  /*104a0*/  MUFU.EX2 R3, R27 ;  /* 0x0000001b00037308 */ /* 0x000e640000000800 */
[-C--:B-1----:R-:W-:Y:S01]  /*104b0*/  FMUL.FTZ R249, R165, R2.reuse ;  /* 0x00000002a5f97220 */ /* 0x082fe20000410000 */
[----:B------:R-:W-:Y:S01]  /*104c0*/  MOV R165, R29 ;  /* 0x0000001d00a57202 */ /* 0x000fe20000000f00 */
[----:B------:R-:W-:-:S02]  /*104d0*/  FMUL.FTZ R240, R168, R2 ;  /* 0x00000002a8f07220 */ /* 0x000fc40000410000 */
[-C--:B------:R-:W-:Y:S02]  /*104e0*/  FMUL.FTZ R241, R169, R2.reuse ;  /* 0x00000002a9f17220 */ /* 0x080fe40000410000 */
        /* <DEDUP_REMOVED lines=30> */
[----:B------:R-:W-:Y:S02]  /*106d0*/  FFMA.FTZ R20, R30, R2, R3 ;  /* 0x000000021e147223 */ /* 0x000fe40000010003 */
[----:B------:R-:W1:Y:S02]  /*106e0*/  MUFU.EX2 R2, R26 ;  /* 0x0000001a00027308 */ /* 0x000e640000000800 */
[C---:B-1----:R-:W-:Y:S01]  /*106f0*/  FADD.FTZ R64, R2.reuse, R20 ;  /* 0x0000001402407221 */ /* 0x042fe20000010000 */
[----:B------:R-:W-:Y:S01]  /*10700*/  F2FP.PACK_AB R156, R2, R3 ;  /* 0x00000003029c723e */ /* 0x000fe200000000ff */
[----:B------:R-:W-:-:S05]  /*10710*/  IMAD.IADD R2, R230, 0x1, -R4 ;  /* 0x00000001e6027824 */ /* 0x000fca00078e0a04 */
[----:B------:R-:W-:-:S06]  /*10720*/  IABS R2, R2 ;  /* 0x0000000200027213 */ /* 0x000fcc0000000000 */
[----:B------:R-:W1:Y:S02]  /*10730*/  I2F R2, R2 ;  /* 0x0000000200027306 */ /* 0x000e640000201400 */
[----:B-1----:R-:W-:Y:S01]  /*10740*/  FFMA.FTZ R3, R2, -R216, R178 ;  /* 0x800000d802037223 */ /* 0x002fe200000100b2 */
[----:B------:R-:W-:-:S04]  /*10750*/  IADD3 R2, R224, -R4, RZ ;  /* 0x80000004e0027210 */ /* 0x000fc80007ffe0ff */
[----:B------:R-:W-:-:S06]  /*10760*/  IABS R2, R2 ;  /* 0x0000000200027213 */ /* 0x000fcc0000000000 */
[----:B------:R-:W1:Y:S02]  /*10770*/  I2F R2, R2 ;  /* 0x0000000200027306 */ /* 0x000e640000201400 */
[----:B-1----:R-:W-:Y:S02]  /*10780*/  FFMA.FTZ R24, R2, -R216, R192 ;  /* 0x800000d802187223 */ /* 0x002fe400000100c0 */
[----:B------:R-:W-:-:S05]  /*10790*/  IMAD.IADD R2, R229, 0x1, -R4 ;  /* 0x00000001e5027824 */ /* 0x000fca00078e0a04 */
[----:B------:R-:W-:-:S06]  /*107a0*/  IABS R2, R2 ;  /* 0x0000000200027213 */ /* 0x000fcc0000000000 */
[----:B------:R-:W1:Y:S01]  /*107b0*/  I2F R2, R2 ;  /* 0x0000000200027306 */ /* 0x000e620000201400 */
[----:B------:R-:W-:Y:S02]  /*107c0*/  IMAD.MOV.U32 R96, RZ, RZ, R23 ;  /* 0x000000ffff607224 */ /* 0x000fe400078e0017 */
[----:B-1----:R-:W-:Y:S02]  /*107d0*/  FFMA.FTZ R23, R2, -R216, R194 ;  /* 0x800000d802177223 */ /* 0x002fe400000100c2 */
[----:B------:R-:W-:-:S05]  /*107e0*/  IMAD.IADD R2, R230, 0x1, -R11 ;  /* 0x00000001e6027824 */ /* 0x000fca00078e0a0b */
[----:B------:R-:W-:-:S06]  /*107f0*/  IABS R2, R2 ;  /* 0x0000000200027213 */ /* 0x000fcc0000000000 */
[----:B------:R-:W1:Y:S02]  /*10800*/  I2F R2, R2 ;  /* 0x0000000200027306 */ /* 0x000e640000201400 */
[----:B-1----:R-:W-:Y:S02]  /*10810*/  FFMA.FTZ R20, R2, -R216, R179 ;  /* 0x800000d802147223 */ /* 0x002fe400000100b3 */
[----:B------:R-:W-:-:S05]  /*10820*/  IMAD.IADD R2, R224, 0x1, -R11 ;  /* 0x00000001e0027824 */ /* 0x000fca00078e0a0b */
[----:B------:R-:W-:-:S06]  /*10830*/  IABS R2, R2 ;  /* 0x0000000200027213 */ /* 0x000fcc0000000000 */
[----:B------:R-:W1:Y:S01]  /*10840*/  I2F R2, R2 ;  /* 0x0000000200027306 */ /* 0x000e620000201400 */
[----:B------:R-:W-:Y:S01]  /*10850*/  IMAD.MOV.U32 R97, RZ, RZ, R22 ;  /* 0x000000ffff617224 */ /* 0x000fe200078e0016 */
[----:B------:R-:W-:Y:S01]  /*10860*/  FSEL R48, R3, -INF , !P4 ;  /* 0xff80000003307808 */ /* 0x000fe20006000000 */
[----:B-1----:R-:W-:Y:S02]  /*10870*/  FFMA.FTZ R22, R2, -R216, R193 ;  /* 0x800000d802167223 */ /* 0x002fe400000100c1 */
[----:B------:R-:W-:-:S05]  /*10880*/  IMAD.IADD R2, R229, 0x1, -R11 ;  /* 0x00000001e5027824 */ /* 0x000fca00078e0a0b */
[----:B------:R-:W-:Y:S01]  /*10890*/  IABS R3, R2 ;  /* 0x0000000200037213 */ /* 0x000fe20000000000 */
[----:B------:R-:W-:-:S05]  /*108a0*/  IMAD.IADD R2, R230, 0x1, -R10 ;  /* 0x00000001e6027824 */ /* 0x000fca00078e0a0a */
[----:B------:R-:W-:-:S06]  /*108b0*/  IABS R2, R2 ;  /* 0x0000000200027213 */ /* 0x000fcc0000000000 */
[----:B------:R-:W1:Y:S01]  /*108c0*/  I2F R2, R2 ;  /* 0x0000000200027306 */ /* 0x000e620000201400 */
[----:B------:R-:W-:-:S07]  /*108d0*/  IMAD.MOV.U32 R112, RZ, RZ, R21 ;  /* 0x000000ffff707224 */ /* 0x000fce00078e0015 */
[----:B------:R-:W3:Y:S01]  /*108e0*/  I2F R3, R3 ;  /* 0x0000000300037306 */ /* 0x000ee20000201400 */
[-C--:B------:R-:W-:Y:S02]  /*108f0*/  ISETP.GE.AND P2, PT, R4, R225.reuse, PT ;  /* 0x000000e10400720c */ /* 0x080fe40003f46270 */
[----:B------:R-:W-:Y:S01]  /*10900*/  ISETP.GE.AND P4, PT, R11, R225, PT ;  /* 0x000000e10b00720c */ /* 0x000fe20003f86270 */
[----:B-1----:R-:W-:Y:S02]  /*10910*/  FFMA.FTZ R21, R2, -R216, R174 ;  /* 0x800000d802157223 */ /* 0x002fe400000100ae */
[----:B------:R-:W-:Y:S01]  /*10920*/  IMAD.IADD R2, R224, 0x1, -R10 ;  /* 0x00000001e0027824 */ /* 0x000fe200078e0a0a */
[C---:B------:R-:W-:Y:S02]  /*10930*/  ISETP.GE.OR P6, PT, R4.reuse, R232, !P6 ;  /* 0x000000e80400720c */ /* 0x040fe400077c6670 */
[----:B------:R-:W-:Y:S02]  /*10940*/  ISETP.GE.OR P2, PT, R4, R231, !P2 ;  /* 0x000000e70400720c */ /* 0x000fe40005746670 */
[----:B------:R-:W-:-:S02]  /*10950*/  IABS R2, R2 ;  /* 0x0000000200027213 */ /* 0x000fc40000000000 */
[----:B------:R-:W-:Y:S02]  /*10960*/  IADD3 R4, R229, -R10, RZ ;  /* 0x8000000ae5047210 */ /* 0x000fe40007ffe0ff */
[C---:B------:R-:W-:Y:S02]  /*10970*/  ISETP.GE.OR P3, PT, R11.reuse, R233, !P3 ;  /* 0x000000e90b00720c */ /* 0x040fe40005f66670 */
[C---:B------:R-:W-:Y:S02]  /*10980*/  ISETP.GE.OR P5, PT, R11.reuse, R232, !P5 ;  /* 0x000000e80b00720c */ /* 0x040fe40006fa6670 */
[----:B------:R-:W-:Y:S01]  /*10990*/  ISETP.GE.OR P4, PT, R11, R231, !P4 ;  /* 0x000000e70b00720c */ /* 0x000fe20006786670 */
[----:B---3--:R-:W-:Y:S02]  /*109a0*/  FFMA.FTZ R11, R3, -R216, R195 ;  /* 0x800000d8030b7223 */ /* 0x008fe400000100c3 */
[----:B------:R-:W-:Y:S01]  /*109b0*/  IMAD.MOV.U32 R3, RZ, RZ, R2 ;  /* 0x000000ffff037224 */ /* 0x000fe200078e0002 */
[----:B------:R-:W-:-:S06]  /*109c0*/  IABS R2, R4 ;  /* 0x0000000400027213 */ /* 0x000fcc0000000000 */
[----:B------:R-:W1:Y:S08]  /*109d0*/  I2F R2, R2 ;  /* 0x0000000200027306 */ /* 0x000e700000201400 */
[----:B------:R-:W3:Y:S01]  /*109e0*/  I2F R3, R3 ;  /* 0x0000000300037306 */ /* 0x000ee20000201400 */
[----:B------:R-:W-:Y:S01]  /*109f0*/  FSEL R35, R23, -INF , !P2 ;  /* 0xff80000017237808 */ /* 0x000fe20005000000 */
[----:B-1----:R-:W-:-:S02]  /*10a00*/  FFMA.FTZ R23, R2, -R216, R186 ;  /* 0x800000d802177223 */ /* 0x002fc400000100ba */
[----:B------:R-:W-:-:S05]  /*10a10*/  IMAD.IADD R2, R230, 0x1, -R9 ;  /* 0x00000001e6027824 */ /* 0x000fca00078e0a09 */
[----:B------:R-:W-:Y:S01]  /*10a20*/  IABS R2, R2 ;  /* 0x0000000200027213 */ /* 0x000fe20000000000 */
[----:B---3--:R-:W-:Y:S02]  /*10a30*/  FFMA.FTZ R25, R3, -R216, R184 ;  /* 0x800000d803197223 */ /* 0x008fe400000100b8 */
[----:B------:R-:W-:Y:S01]  /*10a40*/  IMAD.IADD R3, R224, 0x1, -R9 ;  /* 0x00000001e0037824 */ /* 0x000fe200078e0a09 */
[----:B------:R-:W-:Y:S01]  /*10a50*/  FSEL R37, R24, -INF , !P6 ;  /* 0xff80000018257808 */ /* 0x000fe20007000000 */
[----:B------:R-:W-:Y:S01]  /*10a60*/  IMAD.MOV.U32 R4, RZ, RZ, R2 ;  /* 0x000000ffff047224 */ /* 0x000fe200078e0002 */
[----:B------:R-:W-:Y:S02]  /*10a70*/  FSEL R20, R20, -INF , !P3 ;  /* 0xff80000014147808 */ /* 0x000fe40005800000 */
[C---:B------:R-:W-:Y:S02]  /*10a80*/  ISETP.GE.AND P6, PT, R10.reuse, R227, PT ;  /* 0x000000e30a00720c */ /* 0x040fe40003fc6270 */
[----:B------:R-:W-:-:S02]  /*10a90*/  ISETP.GE.AND P2, PT, R10, R226, PT ;  /* 0x000000e20a00720c */ /* 0x000fc40003f46270 */
[C---:B------:R-:W-:Y:S02]  /*10aa0*/  ISETP.GE.AND P3, PT, R10.reuse, R225, PT ;  /* 0x000000e10a00720c */ /* 0x040fe40003f66270 */
[----:B------:R-:W-:Y:S01]  /*10ab0*/  IABS R2, R3 ;  /* 0x0000000300027213 */ /* 0x000fe20000000000 */
[----:B------:R-:W-:Y:S01]  /*10ac0*/  IMAD.IADD R3, R229, 0x1, -R9 ;  /* 0x00000001e5037824 */ /* 0x000fe200078e0a09 */
[C---:B------:R-:W-:Y:S02]  /*10ad0*/  ISETP.GE.OR P6, PT, R10.reuse, R233, !P6 ;  /* 0x000000e90a00720c */ /* 0x040fe400077c6670 */
[C---:B------:R-:W-:Y:S02]  /*10ae0*/  ISETP.GE.OR P2, PT, R10.reuse, R232, !P2 ;  /* 0x000000e80a00720c */ /* 0x040fe40005746670 */
[----:B------:R-:W-:Y:S02]  /*10af0*/  ISETP.GE.OR P3, PT, R10, R231, !P3 ;  /* 0x000000e70a00720c */ /* 0x000fe40005f66670 */
[----:B------:R1:W-:Y:S01]  /*10b00*/  I2F R10, R4 ;  /* 0x00000004000a7306 */ /* 0x0003e20000201400 */
[----:B------:R3:W-:Y:S01]  /*10b10*/  STL.64 [R1+0x198], R240 ;  /* 0x000198f001007387 */ /* 0x0007e20000100a00 */
[----:B-1----:R-:W-:-:S06]  /*10b20*/  IABS R4, R3 ;  /* 0x0000000300047213 */ /* 0x002fcc0000000000 */
[----:B------:R-:W1:Y:S01]  /*10b30*/  I2F R3, R2 ;  /* 0x0000000200037306 */ /* 0x000e620000201400 */
[----:B---3--:R-:W3:Y:S04]  /*10b40*/  LDL.64 R240, [R1+0x38] ;  /* 0x0000380001f07983 */ /* 0x008ee80000100a00 */
[----:B------:R-:W2:Y:S01]  /*10b50*/  LDL.LU R117, [R1+0x68] ;  /* 0x0000680001757983 */ /* 0x000ea20000300800 */
[----:B-1----:R-:W-:-:S03]  /*10b60*/  FFMA.FTZ R24, R3, -R216, R185 ;  /* 0x800000d803187223 */ /* 0x002fc600000100b9 */
[----:B------:R-:W2:Y:S01]  /*10b70*/  LDL.64 R184, [R1+0xe0] ;  /* 0x0000e00001b87983 */ /* 0x000ea20000100a00 */
[----:B------:R-:W-:Y:S01]  /*10b80*/  FFMA.FTZ R10, R10, -R216, R175 ;  /* 0x800000d80a0a7223 */ /* 0x000fe200000100af */
[----:B------:R-:W-:Y:S01]  /*10b90*/  FSEL R52, R11, -INF , !P4 ;  /* 0xff8000000b347808 */ /* 0x000fe20006000000 */
[----:B------:R-:W-:Y:S01]  /*10ba0*/  IMAD.IADD R2, R230, 0x1, -R8 ;  /* 0x00000001e6027824 */ /* 0x000fe200078e0a08 */
[----:B------:R-:W2:Y:S01]  /*10bb0*/  LDL.64 R174, [R1+0x148] ;  /* 0x0001480001ae7983 */ /* 0x000ea20000100a00 */
[----:B------:R-:W-:Y:S02]  /*10bc0*/  FSEL R36, R22, -INF , !P5 ;  /* 0xff80000016247808 */ /* 0x000fe40006800000 */
[----:B------:R-:W-:Y:S02]  /*10bd0*/  FSEL R11, R21, -INF , !P6 ;  /* 0xff800000150b7808 */ /* 0x000fe40007000000 */
[C---:B------:R-:W-:Y:S02]  /*10be0*/  ISETP.GE.AND P5, PT, R9.reuse, R227, PT ;  /* 0x000000e30900720c */ /* 0x040fe40003fa6270 */
[----:B------:R-:W-:-:S02]  /*10bf0*/  ISETP.GE.AND P4, PT, R9, R226, PT ;  /* 0x000000e20900720c */ /* 0x000fc40003f86270 */
[C---:B------:R-:W-:Y:S02]  /*10c00*/  ISETP.GE.AND P6, PT, R9.reuse, R225, PT ;  /* 0x000000e10900720c */ /* 0x040fe40003fc6270 */
[----:B------:R-:W-:Y:S02]  /*10c10*/  IABS R2, R2 ;  /* 0x0000000200027213 */ /* 0x000fe40000000000 */
[C---:B------:R-:W-:Y:S02]  /*10c20*/  ISETP.GE.OR P5, PT, R9.reuse, R233, !P5 ;  /* 0x000000e90900720c */ /* 0x040fe40006fa6670 */
[C---:B------:R-:W-:Y:S02]  /*10c30*/  ISETP.GE.OR P4, PT, R9.reuse, R232, !P4 ;  /* 0x000000e80900720c */ /* 0x040fe40006786670 */
[----:B------:R-:W-:Y:S02]  /*10c40*/  ISETP.GE.OR P6, PT, R9, R231, !P6 ;  /* 0x000000e70900720c */ /* 0x000fe400077c6670 */
[----:B------:R-:W-:Y:S08]  /*10c50*/  I2F R9, R4 ;  /* 0x0000000400097306 */ /* 0x000ff00000201400 */
[----:B------:R1:W-:Y:S02]  /*10c60*/  I2F R4, R2 ;  /* 0x0000000200047306 */ /* 0x0003e40000201400 */
[----:B-1----:R-:W-:-:S04]  /*10c70*/  IADD3 R2, R224, -R8, RZ ;  /* 0x80000008e0027210 */ /* 0x002fc80007ffe0ff */
[----:B------:R-:W-:-:S04]  /*10c80*/  IABS R2, R2 ;  /* 0x0000000200027213 */ /* 0x000fc80000000000 */
[----:B------:R1:W1:Y:S01]  /*10c90*/  I2F R3, R2 ;  /* 0x0000000200037306 */ /* 0x0002620000201400 */
[----:B------:R-:W-:Y:S02]  /*10ca0*/  IMAD.MOV.U32 R113, RZ, RZ, R29 ;  /* 0x000000ffff717224 */ /* 0x000fe400078e001d */
[----:B-1----:R-:W-:-:S05]  /*10cb0*/  IMAD.IADD R2, R229, 0x1, -R8 ;  /* 0x00000001e5027824 */ /* 0x002fca00078e0a08 */
[----:B------:R-:W-:Y:S01]  /*10cc0*/  IABS R2, R2 ;  /* 0x0000000200027213 */ /* 0x000fe20000000000 */
[----:B------:R-:W-:-:S04]  /*10cd0*/  FFMA.FTZ R22, R3, -R216, R188 ;  /* 0x800000d803167223 */ /* 0x000fc800000100bc */
[----:B------:R-:W-:Y:S02]  /*10ce0*/  IMAD.MOV.U32 R3, RZ, RZ, R2 ;  /* 0x000000ffff037224 */ /* 0x000fe400078e0002 */
[--C-:B------:R-:W-:Y:S02]  /*10cf0*/  IMAD.IADD R2, R230, 0x1, -R7.reuse ;  /* 0x00000001e6027824 */ /* 0x100fe400078e0a07 */
[----:B------:R-:W-:Y:S02]  /*10d00*/  FFMA.FTZ R29, R4, -R216, R138 ;  /* 0x800000d8041d7223 */ /* 0x000fe4000001008a */
[----:B------:R-:W-:Y:S01]  /*10d10*/  IMAD.IADD R4, R229, 0x1, -R7 ;  /* 0x00000001e5047824 */ /* 0x000fe200078e0a07 */
[----:B------:R-:W-:Y:S01]  /*10d20*/  IABS R2, R2 ;  /* 0x0000000200027213 */ /* 0x000fe20000000000 */
[----:B------:R1:W1:Y:S01]  /*10d30*/  I2F R21, R3 ;  /* 0x0000000300157306 */ /* 0x0002620000201400 */
[----:B------:R-:W-:Y:S01]  /*10d40*/  FFMA.FTZ R30, R9, -R216, R187 ;  /* 0x800000d8091e7223 */ /* 0x000fe200000100bb */
[----:B------:R-:W-:-:S02]  /*10d50*/  FSEL R25, R25, -INF , !P2 ;  /* 0xff80000019197808 */ /* 0x000fc40005000000 */
[----:B------:R-:W-:Y:S02]  /*10d60*/  FSEL R26, R23, -INF , !P3 ;  /* 0xff800000171a7808 */ /* 0x000fe40005800000 */
[----:B------:R-:W-:Y:S01]  /*10d70*/  FSEL R10, R10, -INF , !P5 ;  /* 0xff8000000a0a7808 */ /* 0x000fe20006800000 */
[----:B-1----:R-:W-:Y:S01]  /*10d80*/  IMAD.MOV.U32 R3, RZ, RZ, R2 ;  /* 0x000000ffff037224 */ /* 0x002fe200078e0002 */
[----:B------:R-:W-:-:S03]  /*10d90*/  IABS R2, R4 ;  /* 0x0000000400027213 */ /* 0x000fc60000000000 */
[----:B------:R1:W1:Y:S01]  /*10da0*/  I2F R9, R3 ;  /* 0x0000000300097306 */ /* 0x0002620000201400 */
[C---:B------:R-:W-:Y:S02]  /*10db0*/  ISETP.GE.AND P2, PT, R8.reuse, R227, PT ;  /* 0x000000e30800720c */ /* 0x040fe40003f46270 */
[C---:B------:R-:W-:Y:S02]  /*10dc0*/  ISETP.GE.AND P3, PT, R8.reuse, R226, PT ;  /* 0x000000e20800720c */ /* 0x040fe40003f66270 */
[----:B------:R-:W-:Y:S01]  /*10dd0*/  ISETP.GE.AND P5, PT, R8, R225, PT ;  /* 0x000000e10800720c */ /* 0x000fe20003fa6270 */
[----:B------:R-:W-:Y:S01]  /*10de0*/  IMAD.IADD R4, R230, 0x1, -R5 ;  /* 0x00000001e6047824 */ /* 0x000fe200078e0a05 */
[----:B------:R-:W-:Y:S01]  /*10df0*/  ISETP.GE.OR P2, PT, R8, R233, !P2 ;  /* 0x000000e90800720c */ /* 0x000fe20005746670 */
[----:B-1----:R-:W-:Y:S01]  /*10e00*/  IMAD.MOV.U32 R3, RZ, RZ, R2 ;  /* 0x000000ffff037224 */ /* 0x002fe200078e0002 */
[----:B------:R-:W-:-:S04]  /*10e10*/  IADD3 R2, R230, -R6, RZ ;  /* 0x80000006e6027210 */ /* 0x000fc80007ffe0ff */
[----:B------:R-:W-:Y:S02]  /*10e20*/  IABS R2, R2 ;  /* 0x0000000200027213 */ /* 0x000fe40000000000 */
[C---:B------:R-:W-:Y:S02]  /*10e30*/  ISETP.GE.OR P3, PT, R8.reuse, R232, !P3 ;  /* 0x000000e80800720c */ /* 0x040fe40005f66670 */
[----:B------:R-:W-:Y:S02]  /*10e40*/  ISETP.GE.OR P5, PT, R8, R231, !P5 ;  /* 0x000000e70800720c */ /* 0x000fe40006fa6670 */
[----:B------:R1:W-:Y:S02]  /*10e50*/  I2F R8, R3 ;  /* 0x0000000300087306 */ /* 0x0003e40000201400 */
[----:B-1----:R-:W-:Y:S01]  /*10e60*/  IMAD.MOV.U32 R3, RZ, RZ, R2 ;  /* 0x000000ffff037224 */ /* 0x002fe200078e0002 */
[----:B------:R-:W-:-:S06]  /*10e70*/  IABS R2, R4 ;  /* 0x0000000400027213 */ /* 0x000fcc0000000000 */
[----:B------:R-:W1:Y:S01]  /*10e80*/  I2F R2, R2 ;  /* 0x0000000200027306 */ /* 0x000e620000201400 */
[----:B------:R-:W-:-:S07]  /*10e90*/  FSEL R24, R24, -INF , !P4 ;  /* 0xff80000018187808 */ /* 0x000fce0006000000 */
[----:B------:R-:W4:Y:S01]  /*10ea0*/  I2F R3, R3 ;  /* 0x0000000300037306 */ /* 0x000f220000201400 */
[----:B------:R-:W-:Y:S01]  /*10eb0*/  ISETP.GE.AND P4, PT, R7, R227, PT ;  /* 0x000000e30700720c */ /* 0x000fe20003f86270 */
[-C--:B------:R-:W-:Y:S02]  /*10ec0*/  FFMA.FTZ R4, R21, -R216.reuse, R190 ;  /* 0x800000d815047223 */ /* 0x080fe400000100be */
[-C--:B------:R-:W-:Y:S02]  /*10ed0*/  FFMA.FTZ R21, R9, -R216.reuse, R139 ;  /* 0x800000d809157223 */ /* 0x080fe4000001008b */
[-C--:B-1----:R-:W-:Y:S02]  /*10ee0*/  FFMA.FTZ R28, R2, -R216.reuse, R135 ;  /* 0x800000d8021c7223 */ /* 0x082fe40000010087 */
[----:B------:R-:W-:Y:S01]  /*10ef0*/  IMAD.IADD R2, R224, 0x1, -R7 ;  /* 0x00000001e0027824 */ /* 0x000fe200078e0a07 */
[----:B------:R-:W-:Y:S01]  /*10f00*/  ISETP.GE.OR P4, PT, R7, R233, !P4 ;  /* 0x000000e90700720c */ /* 0x000fe20006786670 */
[----:B------:R-:W-:Y:S01]  /*10f10*/  FFMA.FTZ R23, R8, -R216, R191 ;  /* 0x800000d808177223 */ /* 0x000fe200000100bf */
[----:B------:R-:W-:-:S02]  /*10f20*/  FSEL R9, R29, -INF , !P2 ;  /* 0xff8000001d097808 */ /* 0x000fc40005000000 */
[----:B------:R-:W-:Y:S01]  /*10f30*/  IABS R2, R2 ;  /* 0x0000000200027213 */ /* 0x000fe20000000000 */
[----:B----4-:R-:W-:Y:S01]  /*10f40*/  FFMA.FTZ R27, R3, -R216, R134 ;  /* 0x800000d8031b7223 */ /* 0x010fe20000010086 */
[----:B------:R-:W-:Y:S01]  /*10f50*/  ISETP.GE.AND P2, PT, R7, R225, PT ;  /* 0x000000e10700720c */ /* 0x000fe20003f46270 */
[----:B------:R-:W-:Y:S01]  /*10f60*/  IMAD.IADD R3, R224, 0x1, -R6 ;  /* 0x00000001e0037824 */ /* 0x000fe200078e0a06 */
[----:B------:R-:W-:Y:S02]  /*10f70*/  FSEL R22, R22, -INF , !P3 ;  /* 0xff80000016167808 */ /* 0x000fe40005800000 */
[----:B------:R-:W-:Y:S02]  /*10f80*/  FSEL R31, R4, -INF , !P5 ;  /* 0xff800000041f7808 */ /* 0x000fe40006800000 */
[----:B------:R-:W-:Y:S02]  /*10f90*/  FSEL R8, R21, -INF , !P4 ;  /* 0xff80000015087808 */ /* 0x000fe40006000000 */
[----:B------:R-:W-:-:S02]  /*10fa0*/  ISETP.GE.AND P3, PT, R6, R227, PT ;  /* 0x000000e30600720c */ /* 0x000fc40003f66270 */
[C---:B------:R-:W-:Y:S02]  /*10fb0*/  ISETP.GE.AND P5, PT, R6.reuse, R226, PT ;  /* 0x000000e20600720c */ /* 0x040fe40003fa6270 */
[C---:B------:R-:W-:Y:S01]  /*10fc0*/  ISETP.GE.AND P4, PT, R6.reuse, R225, PT ;  /* 0x000000e10600720c */ /* 0x040fe20003f86270 */
[----:B------:R-:W-:Y:S01]  /*10fd0*/  IMAD.MOV.U32 R4, RZ, RZ, R2 ;  /* 0x000000ffff047224 */ /* 0x000fe200078e0002 */
[----:B------:R-:W-:Y:S01]  /*10fe0*/  ISETP.GE.OR P2, PT, R7, R231, !P2 ;  /* 0x000000e70700720c */ /* 0x000fe20005746670 */
[----:B------:R-:W-:Y:S01]  /*10ff0*/  IMAD.IADD R2, R229, 0x1, -R6 ;  /* 0x00000001e5027824 */ /* 0x000fe200078e0a06 */
[C---:B------:R-:W-:Y:S02]  /*11000*/  ISETP.GE.OR P3, PT, R6.reuse, R233, !P3 ;  /* 0x000000e90600720c */ /* 0x040fe40005f66670 */
[C---:B------:R-:W-:Y:S02]  /*11010*/  ISETP.GE.OR P5, PT, R6.reuse, R232, !P5 ;  /* 0x000000e80600720c */ /* 0x040fe40006fa6670 */
[----:B------:R-:W-:-:S02]  /*11020*/  ISETP.GE.OR P4, PT, R6, R231, !P4 ;  /* 0x000000e70600720c */ /* 0x000fc40006786670 */
[----:B------:R-:W-:Y:S02]  /*11030*/  IABS R6, R3 ;  /* 0x0000000300067213 */ /* 0x000fe40000000000 */
[----:B------:R-:W-:Y:S02]  /*11040*/  FSEL R23, R23, -INF , !P2 ;  /* 0xff80000017177808 */ /* 0x000fe40005000000 */
[----:B------:R-:W-:Y:S02]  /*11050*/  ISETP.GE.AND P2, PT, R5, R227, PT ;  /* 0x000000e30500720c */ /* 0x000fe40003f46270 */
[----:B------:R-:W-:Y:S02]  /*11060*/  IABS R3, R2 ;  /* 0x0000000200037213 */ /* 0x000fe40000000000 */
[----:B------:R-:W-:Y:S02]  /*11070*/  FSEL R32, R30, -INF , !P6 ;  /* 0xff8000001e207808 */ /* 0x000fe40007000000 */
[----:B------:R-:W-:-:S02]  /*11080*/  MOV R2, R6 ;  /* 0x0000000600027202 */ /* 0x000fc40000000f00 */
[----:B------:R-:W-:Y:S01]  /*11090*/  ISETP.GE.AND P6, PT, R7, R226, PT ;  /* 0x000000e20700720c */ /* 0x000fe20003fc6270 */
[----:B------:R-:W-:Y:S01]  /*110a0*/  I2F R29, R4 ;  /* 0x00000004001d7306 */ /* 0x000fe20000201400 */
[----:B------:R-:W-:Y:S02]  /*110b0*/  ISETP.GE.OR P2, PT, R5, R233, !P2 ;  /* 0x000000e90500720c */ /* 0x000fe40005746670 */
[----:B------:R-:W-:Y:S02]  /*110c0*/  ISETP.GE.OR P6, PT, R7, R232, !P6 ;  /* 0x000000e80700720c */ /* 0x000fe400077c6670 */
[----:B------:R-:W-:-:S03]  /*110d0*/  FSEL R7, R27, -INF , !P3 ;  /* 0xff8000001b077808 */ /* 0x000fc60005800000 */
[----:B------:R1:W4:Y:S01]  /*110e0*/  I2F R4, R2 ;  /* 0x0000000200047306 */ /* 0x0003220000201400 */
[----:B------:R-:W-:Y:S02]  /*110f0*/  FSEL R6, R28, -INF , !P2 ;  /* 0xff8000001c067808 */ /* 0x000fe40005000000 */
[C---:B------:R-:W-:Y:S02]  /*11100*/  ISETP.GE.AND P3, PT, R5.reuse, R226, PT ;  /* 0x000000e20500720c */ /* 0x040fe40003f66270 */
[----:B------:R-:W-:-:S03]  /*11110*/  ISETP.GE.AND P2, PT, R5, R225, PT ;  /* 0x000000e10500720c */ /* 0x000fc60003f46270 */
[----:B------:R4:W-:Y:S01]  /*11120*/  I2F R21, R3 ;  /* 0x0000000300157306 */ /* 0x0009e20000201400 */
[C---:B------:R-:W-:Y:S02]  /*11130*/  ISETP.GE.OR P3, PT, R5.reuse, R232, !P3 ;  /* 0x000000e80500720c */ /* 0x040fe40005f66670 */
[----:B------:R-:W-:Y:S01]  /*11140*/  ISETP.GE.OR P2, PT, R5, R231, !P2 ;  /* 0x000000e70500720c */ /* 0x000fe20005746670 */
[--C-:B-1----:R-:W-:Y:S02]  /*11150*/  IMAD.IADD R2, R224, 0x1, -R5.reuse ;  /* 0x00000001e0027824 */ /* 0x102fe400078e0a05 */
[----:B----4-:R-:W-:-:S03]  /*11160*/  IMAD.IADD R3, R229, 0x1, -R5 ;  /* 0x00000001e5037824 */ /* 0x010fc600078e0a05 */
[----:B------:R-:W-:Y:S02]  /*11170*/  IABS R2, R2 ;  /* 0x0000000200027213 */ /* 0x000fe40000000000 */
[----:B------:R-:W-:Y:S02]  /*11180*/  IABS R5, R3 ;  /* 0x0000000300057213 */ /* 0x000fe40000000000 */
[----:B------:R1:W4:Y:S01]  /*11190*/  I2F R3, R2 ;  /* 0x0000000200037306 */ /* 0x0003220000201400 */
[----:B------:R-:W-:Y:S02]  /*111a0*/  FFMA.FTZ R34, R4, -R216, R196 ;  /* 0x800000d804227223 */ /* 0x000fe400000100c4 */
[----:B-1----:R-:W-:-:S05]  /*111b0*/  IMAD.MOV.U32 R2, RZ, RZ, R5 ;  /* 0x000000ffff027224 */ /* 0x002fca00078e0005 */
[----:B------:R1:W1:Y:S01]  /*111c0*/  I2F R4, R2 ;  /* 0x0000000200047306 */ /* 0x0002620000201400 */
[----:B----4-:R-:W-:Y:S01]  /*111d0*/  FFMA.FTZ R49, R3, -R216, R197 ;  /* 0x800000d803317223 */ /* 0x010fe200000100c5 */
[----:B-1----:R-:W-:-:S04]  /*111e0*/  FMNMX.FTZ R2, R245, R48, !PT ;  /* 0x00000030f5027209 */ /* 0x002fc80007810000 */
[----:B------:R-:W-:-:S04]  /*111f0*/  FMNMX.FTZ R2, R20, R2, !PT ;  /* 0x0000000214027209 */ /* 0x000fc80007810000 */
[----:B------:R-:W-:-:S04]  /*11200*/  FMNMX.FTZ R2, R11, R2, !PT ;  /* 0x000000020b027209 */ /* 0x000fc80007810000 */
[----:B------:R-:W-:-:S04]  /*11210*/  FMNMX.FTZ R2, R10, R2, !PT ;  /* 0x000000020a027209 */ /* 0x000fc80007810000 */
[----:B------:R-:W-:Y:S02]  /*11220*/  FMNMX.FTZ R3, R9, R2, !PT ;  /* 0x0000000209037209 */ /* 0x000fe40007810000 */
[----:B------:R-:W-:Y:S02]  /*11230*/  FMNMX.FTZ R2, R222, R35, !PT ;  /* 0x00000023de027209 */ /* 0x000fe40007810000 */
[----:B------:R-:W-:Y:S02]  /*11240*/  FMNMX.FTZ R3, R8, R3, !PT ;  /* 0x0000000308037209 */ /* 0x000fe40007810000 */
[----:B------:R-:W-:Y:S01]  /*11250*/  FMNMX.FTZ R2, R52, R2, !PT ;  /* 0x0000000234027209 */ /* 0x000fe20007810000 */
[----:B------:R-:W-:Y:S01]  /*11260*/  FFMA.FTZ R27, R21, -R216, R198 ;  /* 0x800000d8151b7223 */ /* 0x000fe200000100c6 */
[----:B------:R-:W-:Y:S02]  /*11270*/  FMNMX.FTZ R3, R7, R3, !PT ;  /* 0x0000000307037209 */ /* 0x000fe40007810000 */
[----:B------:R-:W-:Y:S01]  /*11280*/  FMNMX.FTZ R2, R26, R2, !PT ;  /* 0x000000021a027209 */ /* 0x000fe20007810000 */
[----:B------:R-:W-:-:S03]  /*11290*/  FFMA.FTZ R21, R4, -R216, R199 ;  /* 0x800000d804157223 */ /* 0x000fc600000100c7 */
[----:B------:R-:W-:Y:S02]  /*112a0*/  FMNMX.FTZ R4, R32, R2, !PT ;  /* 0x0000000220047209 */ /* 0x000fe40007810000 */
[----:B------:R-:W-:Y:S02]  /*112b0*/  FMNMX.FTZ R2, R6, R3, !PT ;  /* 0x0000000306027209 */ /* 0x000fe40007810000 */
[----:B------:R-:W-:-:S03]  /*112c0*/  FMNMX.FTZ R3, R235, R37, !PT ;  /* 0x00000025eb037209 */ /* 0x000fc60007810000 */
[----:B------:R-:W1:Y:S01]  /*112d0*/  SHFL.BFLY PT, R33, R2, 0x2, 0x1f ;  /* 0x0c401f0002217f89 */ /* 0x000e6200000e0000 */
[----:B------:R-:W-:Y:S02]  /*112e0*/  FMNMX.FTZ R5, R36, R3, !PT ;  /* 0x0000000324057209 */ /* 0x000fe40007810000 */
[----:B------:R-:W-:Y:S02]  /*112f0*/  FMNMX.FTZ R3, R31, R4, !PT ;  /* 0x000000041f037209 */ /* 0x000fe40007810000 */
[----:B------:R-:W-:Y:S01]  /*11300*/  FMNMX.FTZ R5, R25, R5, !PT ;  /* 0x0000000519057209 */ /* 0x000fe20007810000 */
[----:B------:R-:W-:Y:S01]  /*11310*/  FFMA.FTZ R28, R29, -R216, R189 ;  /* 0x800000d81d1c7223 */ /* 0x000fe200000100bd */
[----:B------:R-:W-:Y:S02]  /*11320*/  FSEL R30, R27, -INF , !P4 ;  /* 0xff8000001b1e7808 */ /* 0x000fe40006000000 */
[----:B------:R-:W-:Y:S02]  /*11330*/  FMNMX.FTZ R3, R23, R3, !PT ;  /* 0x0000000317037209 */ /* 0x000fe40007810000 */
[----:B------:R-:W-:-:S02]  /*11340*/  FMNMX.FTZ R5, R24, R5, !PT ;  /* 0x0000000518057209 */ /* 0x000fc40007810000 */
[----:B------:R-:W-:Y:S02]  /*11350*/  FSEL R29, R21, -INF , !P2 ;  /* 0xff800000151d7808 */ /* 0x000fe40005000000 */
[----:B------:R-:W-:Y:S02]  /*11360*/  FMNMX.FTZ R3, R30, R3, !PT ;  /* 0x000000031e037209 */ /* 0x000fe40007810000 */
[----:B------:R-:W-:Y:S02]  /*11370*/  FSEL R28, R28, -INF , !P6 ;  /* 0xff8000001c1c7808 */ /* 0x000fe40007000000 */
[----:B------:R-:W-:Y:S02]  /*11380*/  FMNMX.FTZ R5, R22, R5, !PT ;  /* 0x0000000516057209 */ /* 0x000fe40007810000 */
[----:B------:R-:W-:Y:S02]  /*11390*/  FMNMX.FTZ R4, R29, R3, !PT ;  /* 0x000000031d047209 */ /* 0x000fe40007810000 */
[----:B------:R-:W-:-:S02]  /*113a0*/  FSEL R27, R34, -INF , !P5 ;  /* 0xff800000221b7808 */ /* 0x000fc40006800000 */
[----:B------:R-:W-:Y:S01]  /*113b0*/  FMNMX.FTZ R3, R28, R5, !PT ;  /* 0x000000051c037209 */ /* 0x000fe20007810000 */
[----:B------:R-:W4:Y:S01]  /*113c0*/  SHFL.BFLY PT, R34, R4, 0x2, 0x1f ;  /* 0x0c401f0004227f89 */ /* 0x000f2200000e0000 */
[----:B------:R-:W-:Y:S02]  /*113d0*/  FSEL R21, R49, -INF , !P3 ;  /* 0xff80000031157808 */ /* 0x000fe40005800000 */
[----:B------:R-:W-:Y:S02]  /*113e0*/  FMNMX.FTZ R5, R27, R3, !PT ;  /* 0x000000031b057209 */ /* 0x000fe40007810000 */
[----:B-1----:R-:W-:Y:S02]  /*113f0*/  FMNMX.FTZ R3, R33, R2, !PT ;  /* 0x0000000221037209 */ /* 0x002fe40007810000 */
[----:B------:R-:W-:-:S05]  /*11400*/  FMNMX.FTZ R2, R21, R5, !PT ;  /* 0x0000000515027209 */ /* 0x000fca0007810000 */
[----:B------:R-:W1:Y:S04]  /*11410*/  SHFL.BFLY PT, R5, R2, 0x2, 0x1f ;  /* 0x0c401f0002057f89 */ /* 0x000e6800000e0000 */
[----:B------:R-:W2:Y:S01]  /*11420*/  SHFL.BFLY PT, R33, R3, 0x1, 0x1f ;  /* 0x0c201f0003217f89 */ /* 0x000ea200000e0000 */
[----:B----4-:R-:W-:-:S05]  /*11430*/  FMNMX.FTZ R4, R34, R4, !PT ;  /* 0x0000000422047209 */ /* 0x010fca0007810000 */
[----:B------:R-:W4:Y:S01]  /*11440*/  SHFL.BFLY PT, R34, R4, 0x1, 0x1f ;  /* 0x0c201f0004227f89 */ /* 0x000f2200000e0000 */
[----:B-1----:R-:W-:Y:S02]  /*11450*/  FMNMX.FTZ R5, R5, R2, !PT ;  /* 0x0000000205057209 */ /* 0x002fe40007810000 */
[----:B--2---:R-:W-:-:S03]  /*11460*/  FMNMX.FTZ R135, R3, R33, !PT ;  /* 0x0000002103877209 */ /* 0x004fc60007810000 */
[----:B------:R-:W1:Y:S01]  /*11470*/  SHFL.BFLY PT, R3, R5, 0x1, 0x1f ;  /* 0x0c201f0005037f89 */ /* 0x000e6200000e0000 */
[----:B------:R-:W-:Y:S01]  /*11480*/  FSETP.NEU.FTZ.AND P4, PT, R135, -INF , PT ;  /* 0xff8000008700780b */ /* 0x000fe20003f9d000 */
[----:B------:R-:W-:-:S05]  /*11490*/  FMUL.FTZ R2, R0, R135 ;  /* 0x0000008700027220 */ /* 0x000fca0000410000 */
[----:B------:R-:W-:Y:S02]  /*114a0*/  FSEL R2, R2, RZ, P4 ;  /* 0x000000ff02027208 */ /* 0x000fe40002000000 */
[----:B----4-:R-:W-:-:S03]  /*114b0*/  FMNMX.FTZ R133, R4, R34, !PT ;  /* 0x0000002204857209 */ /* 0x010fc60007810000 */
[-CC-:B------:R-:W-:Y:S02]  /*114c0*/  FFMA.FTZ R33, R48, R0.reuse, -R2.reuse ;  /* 0x0000000030217223 */ /* 0x180fe40000010802 */
[-CC-:B------:R-:W-:Y:S02]  /*114d0*/  FFMA.FTZ R48, R20, R0.reuse, -R2.reuse ;  /* 0x0000000014307223 */ /* 0x180fe40000010802 */
[-CC-:B------:R-:W-:Y:S02]  /*114e0*/  FFMA.FTZ R53, R11, R0.reuse, -R2.reuse ;  /* 0x000000000b357223 */ /* 0x180fe40000010802 */
[-CC-:B------:R-:W-:Y:S02]  /*114f0*/  FFMA.FTZ R65, R10, R0.reuse, -R2.reuse ;  /* 0x000000000a417223 */ /* 0x180fe40000010802 */
[-CC-:B------:R-:W-:Y:S02]  /*11500*/  FFMA.FTZ R68, R9, R0.reuse, -R2.reuse ;  /* 0x0000000009447223 */ /* 0x180fe40000010802 */
[----:B------:R-:W-:-:S02]  /*11510*/  FFMA.FTZ R69, R8, R0, -R2 ;  /* 0x0000000008457223 */ /* 0x000fc40000010802 */
[-CC-:B------:R-:W-:Y:S02]  /*11520*/  FFMA.FTZ R84, R7, R0.reuse, -R2.reuse ;  /* 0x0000000007547223 */ /* 0x180fe40000010802 */
[----:B------:R-:W-:Y:S01]  /*11530*/  FFMA.FTZ R85, R6, R0, -R2 ;  /* 0x0000000006557223 */ /* 0x000fe20000010802 */
[----:B------:R-:W-:Y:S01]  /*11540*/  FSETP.NEU.FTZ.AND P2, PT, R133, -INF , PT ;  /* 0xff8000008500780b */ /* 0x000fe20003f5d000 */
[----:B------:R-:W-:Y:S01]  /*11550*/  FMUL.FTZ R2, R0, R133 ;  /* 0x0000008500027220 */ /* 0x000fe20000410000 */
[----:B-1----:R-:W-:-:S04]  /*11560*/  FMNMX.FTZ R134, R5, R3, !PT ;  /* 0x0000000305867209 */ /* 0x002fc80007810000 */
[----:B------:R-:W-:Y:S01]  /*11570*/  FSEL R4, R2, RZ, P2 ;  /* 0x000000ff02047208 */ /* 0x000fe20001000000 */
[----:B------:R-:W-:Y:S01]  /*11580*/  FMUL.FTZ R3, R0, R134 ;  /* 0x0000008600037220 */ /* 0x000fe20000410000 */
[----:B------:R-:W-:-:S03]  /*11590*/  FSETP.NEU.FTZ.AND P3, PT, R134, -INF , PT ;  /* 0xff8000008600780b */ /* 0x000fc60003f7d000 */
[----:B------:R-:W-:Y:S01]  /*115a0*/  FFMA.FTZ R2, R35, R0, -R4 ;  /* 0x0000000023027223 */ /* 0x000fe20000010804 */
[----:B------:R-:W-:-:S03]  /*115b0*/  FSEL R5, R133, RZ, P2 ;  /* 0x000000ff85057208 */ /* 0x000fc60001000000 */
[----:B------:R1:W-:Y:S02]  /*115c0*/  MUFU.EX2 R6, R2 ;  /* 0x0000000200067308 */ /* 0x0003e40000000800 */
[----:B------:R-:W-:Y:S01]  /*115d0*/  FADD.FTZ R9, R222, -R5 ;  /* 0x80000005de097221 */ /* 0x000fe20000010000 */
[----:B-1----:R-:W-:Y:S01]  /*115e0*/  FSEL R2, R3, RZ, P3 ;  /* 0x000000ff03027208 */ /* 0x002fe20001800000 */
[----:B------:R-:W-:-:S04]  /*115f0*/  FFMA.FTZ R3, R52, R0, -R4 ;  /* 0x0000000034037223 */ /* 0x000fc80000010804 */
[----:B------:R1:W-:Y:S01]  /*11600*/  MUFU.EX2 R5, R3 ;  /* 0x0000000300057308 */ /* 0x0003e20000000800 */
[----:B------:R-:W-:Y:S01]  /*11610*/  IMAD.MOV.U32 R222, RZ, RZ, R113 ;  /* 0x000000ffffde7224 */ /* 0x000fe200078e0071 */
[----:B------:R-:W-:Y:S01]  /*11620*/  MOV R179, R96 ;  /* 0x0000006000b37202 */ /* 0x000fe20000000f00 */
[----:B------:R-:W-:Y:S02]  /*11630*/  IMAD.MOV.U32 R195, RZ, RZ, R112 ;  /* 0x000000ffffc37224 */ /* 0x000fe400078e0070 */
[----:B-1----:R-:W-:-:S06]  /*11640*/  FMUL.FTZ R3, R0, R9 ;  /* 0x0000000900037220 */ /* 0x002fcc0000410000 */
[----:B------:R-:W1:Y:S01]  /*11650*/  MUFU.EX2 R3, R3 ;  /* 0x0000000300037308 */ /* 0x000e620000000800 */
[----:B------:R-:W-:Y:S01]  /*11660*/  IMAD.MOV.U32 R193, RZ, RZ, R97 ;  /* 0x000000ffffc17224 */ /* 0x000fe200078e0061 */
[----:B------:R-:W-:Y:S01]  /*11670*/  FSEL R10, R135, RZ, P4 ;  /* 0x000000ff870a7208 */ /* 0x000fe20002000000 */
[----:B------:R-:W-:Y:S01]  /*11680*/  IMAD.MOV.U32 R178, RZ, RZ, R80 ;  /* 0x000000ffffb27224 */ /* 0x000fe200078e0050 */
[----:B------:R-:W-:Y:S01]  /*11690*/  FSEL R9, R134, RZ, P3 ;  /* 0x000000ff86097208 */ /* 0x000fe20001800000 */
[-CC-:B------:R-:W-:Y:S02]  /*116a0*/  FFMA.FTZ R37, R37, R0.reuse, -R2.reuse ;  /* 0x0000000025257223 */ /* 0x180fe40000010802 */
[-CC-:B------:R-:W-:Y:S02]  /*116b0*/  FFMA.FTZ R80, R36, R0.reuse, -R2.reuse ;  /* 0x0000000024507223 */ /* 0x180fe40000010802 */
[-CC-:B------:R-:W-:Y:S02]  /*116c0*/  FFMA.FTZ R96, R25, R0.reuse, -R2.reuse ;  /* 0x0000000019607223 */ /* 0x180fe40000010802 */
[----:B------:R-:W-:-:S02]  /*116d0*/  FFMA.FTZ R97, R24, R0, -R2 ;  /* 0x0000000018617223 */ /* 0x000fc40000010802 */
[-CC-:B------:R-:W-:Y:S02]  /*116e0*/  FFMA.FTZ R113, R22, R0.reuse, -R2.reuse ;  /* 0x0000000016717223 */ /* 0x180fe40000010802 */
[-CC-:B------:R-:W-:Y:S02]  /*116f0*/  FFMA.FTZ R112, R28, R0.reuse, -R2.reuse ;  /* 0x000000001c707223 */ /* 0x180fe40000010802 */
[-CC-:B------:R-:W-:Y:S02]  /*11700*/  FFMA.FTZ R116, R27, R0.reuse, -R2.reuse ;  /* 0x000000001b747223 */ /* 0x180fe40000010802 */
[-C--:B------:R-:W-:Y:S02]  /*11710*/  FFMA.FTZ R128, R21, R0.reuse, -R2 ;  /* 0x0000000015807223 */ /* 0x080fe40000010802 */
[----:B------:R-:W-:Y:S02]  /*11720*/  FFMA.FTZ R2, R26, R0, -R4 ;  /* 0x000000001a027223 */ /* 0x000fe40000010804 */
[----:B------:R-:W-:Y:S01]  /*11730*/  FADD.FTZ R11, R245, -R10 ;  /* 0x8000000af50b7221 */ /* 0x000fe20000010000 */
[----:B------:R2:W-:Y:S01]  /*11740*/  MUFU.EX2 R8, R136 ;  /* 0x0000008800087308 */ /* 0x0005e20000000800 */
[----:B------:R-:W-:-:S02]  /*11750*/  FADD.FTZ R10, R235, -R9 ;  /* 0x80000009eb0a7221 */ /* 0x000fc40000010000 */
[----:B------:R-:W-:Y:S02]  /*11760*/  IMAD.MOV.U32 R192, RZ, RZ, R101 ;  /* 0x000000ffffc07224 */ /* 0x000fe400078e0065 */
[----:B------:R-:W-:Y:S02]  /*11770*/  IMAD.MOV.U32 R194, RZ, RZ, R100 ;  /* 0x000000ffffc27224 */ /* 0x000fe400078e0064 */
[-CC-:B------:R-:W-:Y:S01]  /*11780*/  FFMA.FTZ R9, R32, R0.reuse, -R4.reuse ;  /* 0x0000000020097223 */ /* 0x180fe20000010804 */
[----:B------:R4:W-:Y:S01]  /*11790*/  MUFU.EX2 R7, R137 ;  /* 0x0000008900077308 */ /* 0x0009e20000000800 */
[-CC-:B------:R-:W-:Y:S02]  /*117a0*/  FFMA.FTZ R100, R30, R0.reuse, -R4.reuse ;  /* 0x000000001e647223 */ /* 0x180fe40000010804 */
[----:B------:R-:W-:Y:S02]  /*117b0*/  FFMA.FTZ R101, R29, R0, -R4 ;  /* 0x000000001d657223 */ /* 0x000fe40000010804 */
[----:B------:R-:W-:-:S03]  /*117c0*/  FMUL.FTZ R25, R0, R10 ;  /* 0x0000000a00197220 */ /* 0x000fc60000410000 */
[----:B------:R-:W3:Y:S01]  /*117d0*/  MUFU.EX2 R2, R2 ;  /* 0x0000000200027308 */ /* 0x000ee20000000800 */
[-CC-:B--2---:R-:W-:Y:S02]  /*117e0*/  FFMA.FTZ R136, R31, R0.reuse, -R4.reuse ;  /* 0x000000001f887223 */ /* 0x184fe40000010804 */
[----:B----4-:R-:W-:Y:S02]  /*117f0*/  FFMA.FTZ R137, R23, R0, -R4 ;  /* 0x0000000017897223 */ /* 0x010fe40000010804 */
[----:B-1----:R-:W-:Y:S02]  /*11800*/  FFMA.FTZ R4, R117, R3, R6 ;  /* 0x0000000375047223 */ /* 0x002fe40000010006 */
[----:B------:R-:W-:Y:S02]  /*11810*/  FMUL.FTZ R23, R0, R11 ;  /* 0x0000000b00177220 */ /* 0x000fe40000410000 */
[----:B------:R1:W2:Y:S01]  /*11820*/  MUFU.EX2 R0, R9 ;  /* 0x0000000900007308 */ /* 0x0002a20000000800 */
[C---:B------:R-:W-:Y:S01]  /*11830*/  F2FP.PACK_AB R129, R5.reuse, R6 ;  /* 0x000000060581723e */ /* 0x040fe200000000ff */
[----:B-1----:R-:W-:Y:S01]  /*11840*/  FADD.FTZ R9, R5, R4 ;  /* 0x0000000405097221 */ /* 0x002fe20000010000 */
[----:B------:R-:W-:-:S04]  /*11850*/  LOP3.LUT R4, R185, R180, RZ, 0x3c, !PT ;  /* 0x000000b4b9047212 */ /* 0x000fc800078e3cff */
[----:B---3--:R-:W-:Y:S01]  /*11860*/  LOP3.LUT R4, R4, R241, RZ, 0x3c, !PT ;  /* 0x000000f104047212 */ /* 0x008fe200078e3cff */
[----:B------:R-:W-:-:S04]  /*11870*/  FADD.FTZ R5, R2, R9 ;  /* 0x0000000902057221 */ /* 0x000fc80000010000 */
[----:B------:R-:W-:Y:S01]  /*11880*/  IMAD.WIDE.U32 R34, R4, -0x326172a9, RZ ;  /* 0xcd9e8d5704227825 */ /* 0x000fe200078e00ff */
[----:B--2---:R-:W-:-:S03]  /*11890*/  F2FP.PACK_AB R81, R0, R2 ;  /* 0x000000020051723e */ /* 0x004fc600000000ff */
[----:B------:R-:W-:Y:S01]  /*118a0*/  FADD.FTZ R117, R0, R5 ;  /* 0x0000000500757221 */ /* 0x000fe20000010000 */
[----:B------:R-:W-:Y:S01]  /*118b0*/  LOP3.LUT R0, R35, R205, R174, 0x96, !PT ;  /* 0x000000cd23007212 */ /* 0x000fe200078e96ae */
[----:B------:R-:W-:Y:S01]  /*118c0*/  FADD.FTZ R10, R8, R64 ;  /* 0x00000040080a7221 */ /* 0x000fe20000010000 */
[----:B------:R-:W-:Y:S01]  /*118d0*/  F2FP.PACK_AB R22, R7, R8 ;  /* 0x000000080716723e */ /* 0x000fe200000000ff */
[----:B------:R-:W2:Y:S02]  /*118e0*/  LDL.LU.64 R174, [R1+0x20] ;  /* 0x0000200001ae7983 */ /* 0x000ea40000300a00 */
[----:B------:R-:W-:Y:S01]  /*118f0*/  IMAD.WIDE.U32 R30, R0, -0x2daee0ad, RZ ;  /* 0xd2511f53001e7825 */ /* 0x000fe200078e00ff */
[----:B------:R-:W-:Y:S01]  /*11900*/  LOP3.LUT R0, R247, R239, R34, 0x96, !PT ;  /* 0x000000eff7007212 */ /* 0x000fe200078e9622 */
[----:B------:R-:W3:Y:S02]  /*11910*/  LDL.LU R184, [R1+0x74] ;  /* 0x0000740001b87983 */ /* 0x000ee40000300800 */
[----:B------:R-:W-:-:S02]  /*11920*/  FADD.FTZ R20, R7, R10 ;  /* 0x0000000a07147221 */ /* 0x000fc40000010000 */
[----:B------:R-:W-:Y:S01]  /*11930*/  IMAD.WIDE.U32 R6, R0, -0x2daee0ad, RZ ;  /* 0xd2511f5300067825 */ /* 0x000fe200078e00ff */
[----:B------:R-:W-:-:S04]  /*11940*/  LOP3.LUT R2, R31, R238, R14, 0x96, !PT ;  /* 0x000000ee1f027212 */ /* 0x000fc800078e960e */
[----:B------:R-:W-:Y:S01]  /*11950*/  LOP3.LUT R0, R7, R237, R30, 0x96, !PT ;  /* 0x000000ed07007212 */ /* 0x000fe200078e961e */
[----:B------:R-:W-:-:S04]  /*11960*/  IMAD.WIDE.U32 R4, R2, -0x326172a9, RZ ;  /* 0xcd9e8d5702047825 */ /* 0x000fc800078e00ff */
        /* <DEDUP_REMOVED lines=12> */
[----:B------:R-:W-:-:S04]  /*11a30*/  LOP3.LUT R2, R0, 0xffff, RZ, 0xc0, !PT ;  /* 0x0000ffff00027812 */ /* 0x000fc800078ec0ff */
[----:B------:R-:W-:Y:S02]  /*11a40*/  SHF.R.U32.HI R6, RZ, 0x8, R2 ;  /* 0x00000008ff067819 */ /* 0x000fe40000011602 */
[----:B------:R-:W-:Y:S02]  /*11a50*/  LOP3.LUT R21, R7, R222, R8, 0x96, !PT ;  /* 0x000000de07157212 */ /* 0x000fe400078e9608 */
[----:B------:R-:W-:Y:S01]  /*11a60*/  LOP3.LUT R6, R6, 0xffff, RZ, 0xc0, !PT ;  /* 0x0000ffff06067812 */ /* 0x000fe200078ec0ff */
[----:B------:R-:W1:Y:S03]  /*11a70*/  MUFU.EX2 R7, R172 ;  /* 0x000000ac00077308 */ /* 0x000e660000000800 */
[----:B------:R-:W-:Y:S02]  /*11a80*/  ISETP.GE.U32.AND P2, PT, R217, R6, PT ;  /* 0x00000006d900720c */ /* 0x000fe40003f46070 */
[----:B------:R-:W-:-:S03]  /*11a90*/  SHF.R.U32.HI R6, RZ, 0x10, R0 ;  /* 0x00000010ff067819 */ /* 0x000fc60000011600 */
[----:B------:R-:W4:Y:S01]  /*11aa0*/  MUFU.EX2 R2, R173 ;  /* 0x000000ad00027308 */ /* 0x000f220000000800 */
[----:B------:R-:W-:-:S04]  /*11ab0*/  LOP3.LUT R6, R6, 0xff, RZ, 0xc0, !PT ;  /* 0x000000ff06067812 */ /* 0x000fc800078ec0ff */
[----:B------:R-:W-:-:S03]  /*11ac0*/  ISETP.GE.U32.AND P3, PT, R217, R6, PT ;  /* 0x00000006d900720c */ /* 0x000fc60003f66070 */
[----:B------:R-:W4:Y:S01]  /*11ad0*/  MUFU.EX2 R8, R176 ;  /* 0x000000b000087308 */ /* 0x000f220000000800 */
[----:B------:R-:W-:Y:S01]  /*11ae0*/  SHF.R.U32.HI R0, RZ, 0x18, R0 ;  /* 0x00000018ff007819 */ /* 0x000fe20000011600 */
[----:B-1----:R-:W-:-:S06]  /*11af0*/  FADD.FTZ R9, R7, R20 ;  /* 0x0000001407097221 */ /* 0x002fcc0000010000 */
[----:B------:R-:W1:Y:S01]  /*11b00*/  MUFU.EX2 R6, R177 ;  /* 0x000000b100067308 */ /* 0x000e620000000800 */
[----:B------:R-:W-:Y:S02]  /*11b10*/  ISETP.GE.U32.AND P6, PT, R217, R0, PT ;  /* 0x00000000d900720c */ /* 0x000fe40003fc6070 */
[C---:B------:R-:W-:Y:S02]  /*11b20*/  LOP3.LUT R11, R4.reuse, 0xffff, RZ, 0xc0, !PT ;  /* 0x0000ffff040b7812 */ /* 0x040fe400078ec0ff */
[----:B------:R-:W-:Y:S02]  /*11b30*/  LOP3.LUT R0, R4, 0xff, RZ, 0xc0, !PT ;  /* 0x000000ff04007812 */ /* 0x000fe400078ec0ff */
[--C-:B------:R-:W-:Y:S02]  /*11b40*/  SHF.R.U32.HI R20, RZ, 0x10, R4.reuse ;  /* 0x00000010ff147819 */ /* 0x100fe40000011604 */
[----:B------:R-:W-:Y:S01]  /*11b50*/  SHF.R.U32.HI R5, RZ, 0x18, R4 ;  /* 0x00000018ff057819 */ /* 0x000fe20000011604 */
[----:B----4-:R-:W-:-:S04]  /*11b60*/  FADD.FTZ R4, R2, R9 ;  /* 0x0000000902047221 */ /* 0x010fc80000010000 */
[----:B------:R-:W-:-:S04]  /*11b70*/  FADD.FTZ R4, R8, R4 ;  /* 0x0000000408047221 */ /* 0x000fc80000010000 */
[----:B-1----:R-:W-:-:S05]  /*11b80*/  FADD.FTZ R4, R6, R4 ;  /* 0x0000000406047221 */ /* 0x002fca0000010000 */
[----:B------:R1:W-:Y:S04]  /*11b90*/  STL [R1+0xa0], R4 ;  /* 0x0000a00401007387 */ /* 0x0003e80000100800 */
[----:B------:R-:W4:Y:S01]  /*11ba0*/  LDL.LU R28, [R1+0x70] ;  /* 0x00007000011c7983 */ /* 0x000f220000300800 */
[----:B------:R-:W-:Y:S02]  /*11bb0*/  ISETP.GE.U32.AND P5, PT, R217, R0, PT ;  /* 0x00000000d900720c */ /* 0x000fe40003fa6070 */
[----:B------:R-:W-:Y:S01]  /*11bc0*/  F2FP.PACK_AB R7, R2, R7 ;  /* 0x000000070207723e */ /* 0x000fe200000000ff */
[----:B------:R1:W-:Y:S08]  /*11bd0*/  MUFU.EX2 R0, R33 ;  /* 0x0000002100007308 */ /* 0x0003f00000000800 */
[----:B------:R-:W1:Y:S08]  /*11be0*/  MUFU.EX2 R2, R23 ;  /* 0x0000001700027308 */ /* 0x000e700000000800 */
[----:B------:R-:W2:Y:S01]  /*11bf0*/  MUFU.EX2 R23, R48 ;  /* 0x0000003000177308 */ /* 0x000ea20000000800 */
[----:B-1----:R-:W-:-:S02]  /*11c00*/  PRMT R33, R156, 0x7610, R33 ;  /* 0x000076109c217816 */ /* 0x002fc40000000021 */
[----:B------:R-:W-:Y:S02]  /*11c10*/  PRMT R32, R156, 0x7632, R32 ;  /* 0x000076329c207816 */ /* 0x000fe40000000020 */
[----:B------:R-:W-:Y:S01]  /*11c20*/  SHF.R.U32.HI R4, RZ, 0x8, R11 ;  /* 0x00000008ff047819 */ /* 0x000fe2000001160b */
[----:B------:R-:W-:Y:S02]  /*11c30*/  @!P4 HADD2 R139, -R33.H0_H0, -RZ.H0_H0 ;  /* 0xa00000ff218bc230 */ /* 0x000fe40000000900 */
[----:B------:R-:W-:Y:S01]  /*11c40*/  @!P2 HADD2 R138, -R32.H0_H0, -RZ.H0_H0 ;  /* 0xa00000ff208aa230 */ /* 0x000fe20000000900 */
[----:B------:R-:W-:Y:S02]  /*11c50*/  LOP3.LUT R4, R4, 0xffff, RZ, 0xc0, !PT ;  /* 0x0000ffff04047812 */ /* 0x000fe400078ec0ff */
[----:B------:R-:W-:Y:S01]  /*11c60*/  F2FP.PACK_AB R29, R6, R8 ;  /* 0x00000008061d723e */ /* 0x000fe200000000ff */
[----:B------:R-:W-:Y:S01]  /*11c70*/  MUFU.EX2 R24, R37 ;  /* 0x0000002500187308 */ /* 0x000fe20000000800 */
[----:B------:R-:W-:Y:S01]  /*11c80*/  FMUL.FTZ R9, R87, R2 ;  /* 0x0000000257097220 */ /* 0x000fe20000410000 */
[----:B------:R-:W-:-:S06]  /*11c90*/  MOV R188, R193 ;  /* 0x000000c100bc7202 */ /* 0x000fcc0000000f00 */
[----:B------:R1:W-:Y:S01]  /*11ca0*/  MUFU.EX2 R64, R53 ;  /* 0x0000003500407308 */ /* 0x0003e20000000800 */
[----:B------:R-:W-:Y:S01]  /*11cb0*/  MOV R185, R215 ;  /* 0x000000d700b97202 */ /* 0x000fe20000000f00 */
[----:B------:R-:W-:Y:S01]  /*11cc0*/  IMAD.MOV.U32 R193, RZ, RZ, R178 ;  /* 0x000000ffffc17224 */ /* 0x000fe200078e00b2 */
[----:B------:R-:W-:Y:S01]  /*11cd0*/  PRMT R52, R22, 0x7632, R52 ;  /* 0x0000763216347816 */ /* 0x000fe20000000034 */
[----:B------:R-:W-:Y:S02]  /*11ce0*/  IMAD.MOV.U32 R186, RZ, RZ, R243 ;  /* 0x000000ffffba7224 */ /* 0x000fe400078e00f3 */
[----:B------:R-:W-:Y:S02]  /*11cf0*/  IMAD.MOV.U32 R196, RZ, RZ, R209 ;  /* 0x000000ffffc47224 */ /* 0x000fe400078e00d1 */
[----:B------:R-:W-:Y:S02]  /*11d00*/  IMAD.MOV.U32 R197, RZ, RZ, R207 ;  /* 0x000000ffffc57224 */ /* 0x000fe400078e00cf */
[-C--:B------:R-:W-:Y:S01]  /*11d10*/  FMUL.FTZ R173, R50, R2.reuse ;  /* 0x0000000232ad7220 */ /* 0x080fe20000410000 */
[----:B-1----:R-:W-:Y:S01]  /*11d20*/  PRMT R53, R22, 0x7610, R53 ;  /* 0x0000761016357816 */ /* 0x002fe20000000035 */
[----:B------:R-:W-:-:S02]  /*11d30*/  FMUL.FTZ R172, R66, R2 ;  /* 0x0000000242ac7220 */ /* 0x000fc40000410000 */
[-C--:B------:R-:W-:Y:S02]  /*11d40*/  FMUL.FTZ R156, R67, R2.reuse ;  /* 0x00000002439c7220 */ /* 0x080fe40000410000 */
[----:B------:R-:W-:Y:S01]  /*11d50*/  @!P5 HADD2 R164, -R53.H0_H0, -RZ.H0_H0 ;  /* 0xa00000ff35a4d230 */ /* 0x000fe20000000900 */
[-C--:B------:R-:W-:Y:S01]  /*11d60*/  FMUL.FTZ R243, R171, R2.reuse ;  /* 0x00000002abf37220 */ /* 0x080fe20000410000 */
[----:B------:R-:W-:Y:S01]  /*11d70*/  PRMT R66, R53, 0x5410, R52 ;  /* 0x0000541035427816 */ /* 0x000fe20000000034 */
[-C--:B------:R-:W-:Y:S02]  /*11d80*/  FMUL.FTZ R171, R82, R2.reuse ;  /* 0x0000000252ab7220 */ /* 0x080fe40000410000 */
[-C--:B------:R-:W-:Y:S02]  /*11d90*/  FMUL.FTZ R207, R98, R2.reuse ;  /* 0x0000000262cf7220 */ /* 0x080fe40000410000 */
[-C--:B------:R-:W-:Y:S01]  /*11da0*/  FMUL.FTZ R8, R102, R2.reuse ;  /* 0x0000000266087220 */ /* 0x080fe20000410000 */
[----:B------:R-:W-:Y:S01]  /*11db0*/  MOV R102, R9 ;  /* 0x0000000900667202 */ /* 0x000fe20000000f00 */
[-C--:B------:R-:W-:Y:S01]  /*11dc0*/  FMUL.FTZ R235, R114, R2.reuse ;  /* 0x0000000272eb7220 */ /* 0x080fe20000410000 */
[----:B------:R-:W-:Y:S01]  /*11dd0*/  @!P5 PRMT R53, R164, 0x5410, RZ ;  /* 0x00005410a435d816 */ /* 0x000fe200000000ff */
[----:B------:R-:W-:-:S02]  /*11de0*/  FMUL.FTZ R98, R130, R2 ;  /* 0x0000000282627220 */ /* 0x000fc40000410000 */
        /* <DEDUP_REMOVED lines=28> */
[----:B------:R-:W-:Y:S01]  /*11fb0*/  PRMT R36, R7, 0x7610, R36 ;  /* 0x0000761007247816 */ /* 0x000fe20000000024 */
[----:B------:R-:W-:Y:S01]  /*11fc0*/  FMUL.FTZ R158, R42, R3 ;  /* 0x000000032a9e7220 */ /* 0x000fe20000410000 */
[----:B--2---:R-:W-:Y:S01]  /*11fd0*/  LOP3.LUT R26, R35, R205, R174, 0x96, !PT ;  /* 0x000000cd231a7212 */ /* 0x004fe200078e96ae */
[----:B---3--:R-:W-:Y:S01]  /*11fe0*/  FFMA.FTZ R27, R184, R2, R0 ;  /* 0x00000002b81b7223 */ /* 0x008fe20000010000 */
[----:B------:R-:W-:Y:S01]  /*11ff0*/  F2FP.PACK_AB R0, R23, R0 ;  /* 0x000000001700723e */ /* 0x000fe200000000ff */
[----:B------:R-:W-:Y:S01]  /*12000*/  IMAD.MOV.U32 R174, RZ, RZ, R168 ;  /* 0x000000ffffae7224 */ /* 0x000fe200078e00a8 */
[----:B------:R-:W-:-:S02]  /*12010*/  PRMT R168, R33, 0x5410, R32 ;  /* 0x0000541021a87816 */ /* 0x000fc40000000020 */
[----:B------:R-:W-:Y:S02]  /*12020*/  PRMT R48, R0, 0x7632, R48 ;  /* 0x0000763200307816 */ /* 0x000fe40000000030 */
[----:B------:R-:W-:Y:S02]  /*12030*/  @!P4 PRMT R33, R139, 0x5410, RZ ;  /* 0x000054108b21c816 */ /* 0x000fe400000000ff */
[----:B------:R-:W-:Y:S02]  /*12040*/  @!P2 PRMT R32, R138, 0x5410, RZ ;  /* 0x000054108a20a816 */ /* 0x000fe400000000ff */
[C---:B------:R-:W-:Y:S02]  /*12050*/  ISETP.GE.U32.AND P4, PT, R217.reuse, R5, PT ;  /* 0x00000005d900720c */ /* 0x040fe40003f86070 */
[----:B------:R-:W-:Y:S01]  /*12060*/  ISETP.GE.U32.AND P2, PT, R217, R4, PT ;  /* 0x00000004d900720c */ /* 0x000fe20003f46070 */
[----:B------:R-:W-:Y:S01]  /*12070*/  IMAD.WIDE.U32 R4, R21, -0x2daee0ad, RZ ;  /* 0xd2511f5315047825 */ /* 0x000fe200078e00ff */
[----:B------:R-:W-:Y:S01]  /*12080*/  PRMT R49, R0, 0x7610, R49 ;  /* 0x0000761000317816 */ /* 0x000fe20000000031 */
[----:B------:R-:W-:Y:S01]  /*12090*/  @!P6 HADD2 R160, -R48.H0_H0, -RZ.H0_H0 ;  /* 0xa00000ff30a0e230 */ /* 0x000fe20000000900 */
[----:B------:R-:W-:-:S02]  /*120a0*/  LOP3.LUT R0, R20, 0xff, RZ, 0xc0, !PT ;  /* 0x000000ff14007812 */ /* 0x000fc400078ec0ff */
[----:B------:R-:W-:Y:S02]  /*120b0*/  LOP3.LUT R6, R5, R244, R10, 0x96, !PT ;  /* 0x000000f405067212 */ /* 0x000fe400078e960a */
        /* <DEDUP_REMOVED lines=8> */
[----:B------:R-:W1:Y:S01]  /*12140*/  MUFU.EX2 R0, R25 ;  /* 0x0000001900007308 */ /* 0x000e620000000800 */
[----:B------:R-:W-:Y:S02]  /*12150*/  IMAD.MOV.U32 R184, RZ, RZ, R242 ;  /* 0x000000ffffb87224 */ /* 0x000fe400078e00f2 */
[----:B------:R-:W-:-:S05]  /*12160*/  FMUL.FTZ R139, R163, R2 ;  /* 0x00000002a38b7220 */ /* 0x000fca0000410000 */
[----:B------:R2:W3:Y:S01]  /*12170*/  MUFU.EX2 R25, R65 ;  /* 0x0000004100197308 */ /* 0x0004e20000000800 */
[-C--:B------:R-:W-:Y:S02]  /*12180*/  FMUL.FTZ R242, R170, R2.reuse ;  /* 0x00000002aaf27220 */ /* 0x080fe40000410000 */
[----:B------:R-:W-:Y:S02]  /*12190*/  FMUL.FTZ R163, R118, R2 ;  /* 0x0000000276a37220 */ /* 0x000fe40000410000 */
[----:B------:R-:W-:Y:S02]  /*121a0*/  IMAD.MOV.U32 R10, RZ, RZ, R197 ;  /* 0x000000ffff0a7224 */ /* 0x000fe400078e00c5 */
[----:B------:R-:W-:Y:S02]  /*121b0*/  IMAD.MOV.U32 R170, RZ, RZ, R196 ;  /* 0x000000ffffaa7224 */ /* 0x000fe400078e00c4 */
[----:B------:R-:W-:Y:S02]  /*121c0*/  IMAD.MOV.U32 R67, RZ, RZ, R184 ;  /* 0x000000ffff437224 */ /* 0x000fe400078e00b8 */
[----:B------:R-:W-:-:S02]  /*121d0*/  IMAD.MOV.U32 R118, RZ, RZ, R156 ;  /* 0x000000ffff767224 */ /* 0x000fc400078e009c */
[-C--:B-1----:R-:W-:Y:S02]  /*121e0*/  FMUL.FTZ R152, R152, R0.reuse ;  /* 0x0000000098987220 */ /* 0x082fe40000410000 */
[-C--:B------:R-:W-:Y:S02]  /*121f0*/  FMUL.FTZ R153, R153, R0.reuse ;  /* 0x0000000099997220 */ /* 0x080fe40000410000 */
[----:B--2---:R-:W-:Y:S02]  /*12200*/  IMAD.MOV.U32 R65, RZ, RZ, R165 ;  /* 0x000000ffff417224 */ /* 0x004fe400078e00a5 */
        /* <DEDUP_REMOVED lines=23> */
[-C--:B----4-:R-:W-:Y:S02]  /*12380*/  FFMA.FTZ R28, R28, R0.reuse, R24 ;  /* 0x000000001c1c7223 */ /* 0x090fe40000010018 */
[-C--:B------:R-:W-:Y:S02]  /*12390*/  FMUL.FTZ R105, R105, R0.reuse ;  /* 0x0000000069697220 */ /* 0x080fe40000410000 */
[-C--:B------:R-:W-:Y:S02]  /*123a0*/  FMUL.FTZ R108, R108, R0.reuse ;  /* 0x000000006c6c7220 */ /* 0x080fe40000410000 */
[----:B------:R-:W-:-:S02]  /*123b0*/  FMUL.FTZ R109, R109, R0 ;  /* 0x000000006d6d7220 */ /* 0x000fc40000410000 */
[-C--:B------:R-:W-:Y:S02]  /*123c0*/  FMUL.FTZ R120, R120, R0.reuse ;  /* 0x0000000078787220 */ /* 0x080fe40000410000 */
[-C--:B------:R-:W-:Y:S02]  /*123d0*/  FMUL.FTZ R121, R121, R0.reuse ;  /* 0x0000000079797220 */ /* 0x080fe40000410000 */
[-C--:B------:R-:W-:Y:S02]  /*123e0*/  FMUL.FTZ R124, R124, R0.reuse ;  /* 0x000000007c7c7220 */ /* 0x080fe40000410000 */
[----:B------:R-:W-:Y:S01]  /*123f0*/  FMUL.FTZ R125, R125, R0 ;  /* 0x000000007d7d7220 */ /* 0x000fe20000410000 */
[----:B------:R-:W-:Y:S01]  /*12400*/  LOP3.LUT R0, R6, 0xff, RZ, 0xc0, !PT ;  /* 0x000000ff06007812 */ /* 0x000fe200078ec0ff */
[----:B------:R-:W-:-:S03]  /*12410*/  IMAD.MOV.U32 R176, RZ, RZ, R174 ;  /* 0x000000ffffb07224 */ /* 0x000fc600078e00ae */
[----:B------:R-:W-:Y:S01]  /*12420*/  ISETP.GE.U32.AND P5, PT, R217, R0, PT ;  /* 0x00000000d900720c */ /* 0x000fe20003fa6070 */
[----:B------:R-:W-:Y:S02]  /*12430*/  IMAD.MOV.U32 R174, RZ, RZ, R251 ;  /* 0x000000ffffae7224 */ /* 0x000fe400078e00fb */
[-C--:B------:R-:W-:Y:S02]  /*12440*/  FMUL.FTZ R251, R167, R2.reuse ;  /* 0x00000002a7fb7220 */ /* 0x080fe40000410000 */
[-C--:B------:R-:W-:Y:S02]  /*12450*/  FMUL.FTZ R175, R51, R2.reuse ;  /* 0x0000000233af7220 */ /* 0x080fe40000410000 */
[----:B------:R-:W-:Y:S01]  /*12460*/  FMUL.FTZ R20, R115, R2 ;  /* 0x0000000273147220 */ /* 0x000fe20000410000 */
[----:B---3--:R-:W-:Y:S01]  /*12470*/  F2FP.PACK_AB R2, R25, R64 ;  /* 0x000000401902723e */ /* 0x008fe200000000ff */
[----:B------:R-:W-:-:S03]  /*12480*/  @!P2 HADD2 R161, -R52.H0_H0, -RZ.H0_H0 ;  /* 0xa00000ff34a1a230 */ /* 0x000fc60000000900 */
[C---:B------:R-:W-:Y:S01]  /*12490*/  PRMT R40, R2.reuse, 0x7610, R40 ;  /* 0x0000761002287816 */ /* 0x040fe20000000028 */
[----:B------:R-:W-:Y:S01]  /*124a0*/  FMUL.FTZ R159, R43, R3 ;  /* 0x000000032b9f7220 */ /* 0x000fe20000410000 */
[----:B------:R-:W-:Y:S01]  /*124b0*/  SHF.R.U32.HI R0, RZ, 0x18, R6 ;  /* 0x00000018ff007819 */ /* 0x000fe20000011606 */
[----:B------:R-:W-:Y:S01]  /*124c0*/  @!P5 HADD2 R42, -R36.H0_H0, -RZ.H0_H0 ;  /* 0xa00000ff242ad230 */ /* 0x000fe20000000900 */
[----:B------:R-:W-:Y:S01]  /*124d0*/  PRMT R41, R2, 0x7632, R41 ;  /* 0x0000763202297816 */ /* 0x000fe20000000029 */
[----:B------:R-:W-:Y:S01]  /*124e0*/  @!P6 HADD2 R43, -R40.H0_H0, -RZ.H0_H0 ;  /* 0xa00000ff282be230 */ /* 0x000fe20000000900 */
[----:B------:R-:W-:Y:S02]  /*124f0*/  PRMT R39, R7, 0x7632, R39 ;  /* 0x0000763207277816 */ /* 0x000fe40000000027 */
[----:B------:R-:W-:Y:S02]  /*12500*/  @!P2 PRMT R52, R161, 0x5410, RZ ;  /* 0x00005410a134a816 */ /* 0x000fe400000000ff */
[----:B------:R-:W-:-:S02]  /*12510*/  ISETP.GE.U32.AND P2, PT, R217, R0, PT ;  /* 0x00000000d900720c */ /* 0x000fc40003f46070 */
[----:B------:R-:W-:Y:S02]  /*12520*/  LOP3.LUT R0, R6, 0xffff, RZ, 0xc0, !PT ;  /* 0x0000ffff06007812 */ /* 0x000fe400078ec0ff */
[----:B------:R-:W-:Y:S01]  /*12530*/  PRMT R55, R40, 0x5410, R41 ;  /* 0x0000541028377816 */ /* 0x000fe20000000029 */
[----:B------:R-:W2:Y:S01]  /*12540*/  LDL.LU.64 R6, [R1+0x18] ;  /* 0x0000180001067983 */ /* 0x000ea20000300a00 */
[----:B------:R-:W-:Y:S02]  /*12550*/  PRMT R131, R36, 0x5410, R39 ;  /* 0x0000541024837816 */ /* 0x000fe40000000027 */
[----:B------:R-:W-:Y:S02]  /*12560*/  @!P6 PRMT R40, R43, 0x5410, RZ ;  /* 0x000054102b28e816 */ /* 0x000fe400000000ff */
[----:B------:R-:W-:Y:S02]  /*12570*/  @!P5 PRMT R36, R42, 0x5410, RZ ;  /* 0x000054102a24d816 */ /* 0x000fe400000000ff */
[----:B------:R-:W3:Y:S01]  /*12580*/  LDL.LU.64 R42, [R1+0x10] ;  /* 0x00001000012a7983 */ /* 0x000ee20000300a00 */
[----:B------:R-:W-:Y:S01]  /*12590*/  SHF.R.U32.HI R0, RZ, 0x8, R0 ;  /* 0x00000008ff007819 */ /* 0x000fe20000011600 */
[----:B------:R-:W-:Y:S01]  /*125a0*/  MUFU.EX2 R44, R68 ;  /* 0x00000044002c7308 */ /* 0x000fe20000000800 */
[----:B------:R-:W-:-:S02]  /*125b0*/  @!P4 HADD2 R38, -R41.H0_H0, -RZ.H0_H0 ;  /* 0xa00000ff2926c230 */ /* 0x000fc40000000900 */
[----:B------:R-:W-:-:S05]  /*125c0*/  LOP3.LUT R0, R0, 0xffff, RZ, 0xc0, !PT ;  /* 0x0000ffff00007812 */ /* 0x000fca00078ec0ff */
[----:B------:R-:W1:Y:S01]  /*125d0*/  MUFU.EX2 R245, R69 ;  /* 0x0000004500f57308 */ /* 0x000e620000000800 */
[----:B------:R-:W-:Y:S02]  /*125e0*/  @!P4 PRMT R41, R38, 0x5410, RZ ;  /* 0x000054102629c816 */ /* 0x000fe400000000ff */
[----:B------:R-:W-:Y:S01]  /*125f0*/  ISETP.GE.U32.AND P4, PT, R217, R0, PT ;  /* 0x00000000d900720c */ /* 0x000fe20003f86070 */
[----:B------:R-:W-:Y:S01]  /*12600*/  IMAD.MOV.U32 R22, RZ, RZ, R198 ;  /* 0x000000ffff167224 */ /* 0x000fe200078e00c6 */
[----:B------:R-:W-:Y:S01]  /*12610*/  MOV R11, R199 ;  /* 0x000000c7000b7202 */ /* 0x000fe20000000f00 */
[----:B------:R-:W-:Y:S01]  /*12620*/  IMAD.MOV.U32 R160, RZ, RZ, R187 ;  /* 0x000000ffffa07224 */ /* 0x000fe200078e00bb */
[----:B------:R-:W-:Y:S01]  /*12630*/  MOV R86, R186 ;  /* 0x000000ba00567202 */ /* 0x000fe20000000f00 */
[----:B------:R-:W-:Y:S02]  /*12640*/  IMAD.MOV.U32 R87, RZ, RZ, R175 ;  /* 0x000000ffff577224 */ /* 0x000fe400078e00af */
[----:B------:R-:W-:-:S02]  /*12650*/  IMAD.MOV.U32 R115, RZ, RZ, R174 ;  /* 0x000000ffff737224 */ /* 0x000fc400078e00ae */
[----:B------:R-:W-:Y:S01]  /*12660*/  IMAD.MOV.U32 R161, RZ, RZ, R195 ;  /* 0x000000ffffa17224 */ /* 0x000fe200078e00c3 */
[----:B-1----:R-:W-:Y:S01]  /*12670*/  F2FP.PACK_AB R0, R245, R44 ;  /* 0x0000002cf500723e */ /* 0x002fe200000000ff */
[----:B------:R-:W-:Y:S02]  /*12680*/  IMAD.MOV.U32 R21, RZ, RZ, R194 ;  /* 0x000000ffff157224 */ /* 0x000fe400078e00c2 */
[-C--:B------:R-:W-:Y:S01]  /*12690*/  FMUL.FTZ R167, R47, R3.reuse ;  /* 0x000000032fa77220 */ /* 0x080fe20000410000 */
[----:B------:R-:W-:Y:S01]  /*126a0*/  PRMT R38, R0, 0x7610, R38 ;  /* 0x0000761000267816 */ /* 0x000fe20000000026 */
[-C--:B------:R-:W-:Y:S01]  /*126b0*/  FMUL.FTZ R154, R154, R3.reuse ;  /* 0x000000039a9a7220 */ /* 0x080fe20000410000 */
[----:B------:R-:W-:Y:S01]  /*126c0*/  PRMT R37, R0, 0x7632, R37 ;  /* 0x0000763200257816 */ /* 0x000fe20000000025 */
[-C--:B------:R-:W-:Y:S01]  /*126d0*/  FMUL.FTZ R155, R155, R3.reuse ;  /* 0x000000039b9b7220 */ /* 0x080fe20000410000 */
[----:B------:R-:W-:Y:S01]  /*126e0*/  @!P4 HADD2 R47, -R39.H0_H0, -RZ.H0_H0 ;  /* 0xa00000ff272fc230 */ /* 0x000fe20000000900 */
[-C--:B------:R-:W-:Y:S01]  /*126f0*/  FMUL.FTZ R150, R150, R3.reuse ;  /* 0x0000000396967220 */ /* 0x080fe20000410000 */
[----:B------:R-:W-:Y:S01]  /*12700*/  LOP3.LUT R0, R4, 0xff, RZ, 0xc0, !PT ;  /* 0x000000ff04007812 */ /* 0x000fe200078ec0ff */
        /* <DEDUP_REMOVED lines=27> */
[----:B------:R-:W-:Y:S02]  /*128c0*/  ISETP.GE.U32.AND P6, PT, R217, R0, PT ;  /* 0x00000000d900720c */ /* 0x000fe40003fc6070 */
[----:B------:R-:W-:Y:S01]  /*128d0*/  @!P4 PRMT R39, R47, 0x5410, RZ ;  /* 0x000054102f27c816 */ /* 0x000fe200000000ff */
[----:B------:R-:W-:Y:S01]  /*128e0*/  IMAD.MOV.U32 R47, RZ, RZ, R65 ;  /* 0x000000ffff2f7224 */ /* 0x000fe200078e0041 */
[----:B------:R-:W-:Y:S01]  /*128f0*/  MOV R68, R130 ;  /* 0x0000008200447202 */ /* 0x000fe20000000f00 */
[----:B------:R-:W-:Y:S02]  /*12900*/  IMAD.MOV.U32 R69, RZ, RZ, R161 ;  /* 0x000000ffff457224 */ /* 0x000fe400078e00a1 */
[----:B------:R-:W-:-:S02]  /*12910*/  IMAD.MOV.U32 R65, RZ, RZ, R118 ;  /* 0x000000ffff417224 */ /* 0x000fc400078e0076 */
[----:B------:R-:W-:Y:S02]  /*12920*/  IMAD.MOV.U32 R161, RZ, RZ, R86 ;  /* 0x000000ffffa17224 */ /* 0x000fe400078e0056 */
[----:B------:R-:W-:Y:S02]  /*12930*/  IMAD.MOV.U32 R118, RZ, RZ, R67 ;  /* 0x000000ffff767224 */ /* 0x000fe400078e0043 */
[----:B------:R-:W-:Y:S01]  /*12940*/  IMAD.MOV.U32 R130, RZ, RZ, R170 ;  /* 0x000000ffff827224 */ /* 0x000fe200078e00aa */
[----:B------:R-:W-:Y:S01]  /*12950*/  MOV R170, R10 ;  /* 0x0000000a00aa7202 */ /* 0x000fe20000000f00 */
[----:B------:R-:W-:Y:S01]  /*12960*/  IMAD.MOV.U32 R86, RZ, RZ, R22 ;  /* 0x000000ffff567224 */ /* 0x000fe200078e0016 */
[--C-:B------:R-:W-:Y:S01]  /*12970*/  SHF.R.U32.HI R22, RZ, 0x10, R4.reuse ;  /* 0x00000010ff167819 */ /* 0x100fe20000011604 */
[----:B------:R-:W-:Y:S01]  /*12980*/  IMAD.MOV.U32 R67, RZ, RZ, R11 ;  /* 0x000000ffff437224 */ /* 0x000fe200078e000b */
[----:B------:R-:W-:Y:S02]  /*12990*/  LOP3.LUT R11, R4, 0xffff, RZ, 0xc0, !PT ;  /* 0x0000ffff040b7812 */ /* 0x000fe400078ec0ff */
[----:B------:R-:W-:Y:S01]  /*129a0*/  SHF.R.U32.HI R10, RZ, 0x18, R4 ;  /* 0x00000018ff0a7819 */ /* 0x000fe20000011604 */
[----:B------:R-:W-:Y:S01]  /*129b0*/  @!P3 HADD2 R46, -R38.H0_H0, -RZ.H0_H0 ;  /* 0xa00000ff262eb230 */ /* 0x000fe20000000900 */
[----:B------:R-:W-:Y:S01]  /*129c0*/  IMAD.MOV.U32 R79, RZ, RZ, R115 ;  /* 0x000000ffff4f7224 */ /* 0x000fe200078e0073 */
[----:B------:R-:W-:-:S03]  /*129d0*/  PRMT R115, R38, 0x5410, R37 ;  /* 0x0000541026737816 */ /* 0x000fc60000000025 */
[----:B------:R-:W-:Y:S01]  /*129e0*/  @!P3 PRMT R38, R46, 0x5410, RZ ;  /* 0x000054102e26b816 */ /* 0x000fe200000000ff */
[----:B------:R-:W-:Y:S01]  /*129f0*/  IMAD.MOV.U32 R46, RZ, RZ, R9 ;  /* 0x000000ffff2e7224 */ /* 0x000fe200078e0009 */
[----:B------:R-:W-:-:S05]  /*12a00*/  @!P2 HADD2 R45, -R37.H0_H0, -RZ.H0_H0 ;  /* 0xa00000ff252da230 */ /* 0x000fca0000000900 */
[----:B------:R-:W-:Y:S02]  /*12a10*/  @!P2 PRMT R37, R45, 0x5410, RZ ;  /* 0x000054102d25a816 */ /* 0x000fe400000000ff */
[----:B------:R-:W-:Y:S01]  /*12a20*/  ISETP.GE.U32.AND P5, PT, R217, R10, PT ;  /* 0x0000000ad900720c */ /* 0x000fe20003fa6070 */
[----:B------:R-:W-:Y:S02]  /*12a30*/  IMAD.MOV.U32 R10, RZ, RZ, R86 ;  /* 0x000000ffff0a7224 */ /* 0x000fe400078e0056 */
[----:B------:R-:W-:Y:S02]  /*12a40*/  IMAD.MOV.U32 R86, RZ, RZ, R67 ;  /* 0x000000ffff567224 */ /* 0x000fe400078e0043 */
[----:B------:R-:W-:Y:S01]  /*12a50*/  IMAD.MOV.U32 R67, RZ, RZ, R170 ;  /* 0x000000ffff437224 */ /* 0x000fe200078e00aa */
[----:B------:R-:W-:Y:S01]  /*12a60*/  PRMT R26, R29, 0x7632, R26 ;  /* 0x000076321d1a7816 */ /* 0x000fe2000000001a */
[----:B------:R-:W-:Y:S02]  /*12a70*/  IMAD.MOV.U32 R170, RZ, RZ, R160 ;  /* 0x000000ffffaa7224 */ /* 0x000fe400078e00a0 */
[----:B------:R-:W-:-:S02]  /*12a80*/  IMAD.MOV.U32 R160, RZ, RZ, R222 ;  /* 0x000000ffffa07224 */ /* 0x000fc400078e00de */
[----:B------:R-:W-:Y:S01]  /*12a90*/  MUFU.EX2 R222, R85 ;  /* 0x0000005500de7308 */ /* 0x000fe20000000800 */
[----:B------:R-:W-:Y:S01]  /*12aa0*/  IMAD.MOV.U32 R45, RZ, RZ, R21 ;  /* 0x000000ffff2d7224 */ /* 0x000fe200078e0015 */
[----:B--2---:R-:W-:Y:S02]  /*12ab0*/  LOP3.LUT R3, R3, R238, R6, 0x96, !PT ;  /* 0x000000ee03037212 */ /* 0x004fe400078e9606 */
[----:B---3--:R-:W-:-:S03]  /*12ac0*/  LOP3.LUT R0, R43, R239, R34, 0x96, !PT ;  /* 0x000000ef2b007212 */ /* 0x008fc600078e9622 */
[----:B------:R-:W-:-:S04]  /*12ad0*/  IMAD.WIDE.U32 R4, R3, -0x326172a9, RZ ;  /* 0xcd9e8d5703047825 */ /* 0x000fc800078e00ff */
[----:B------:R-:W-:-:S05]  /*12ae0*/  IMAD.WIDE.U32 R6, R0, -0x2daee0ad, RZ ;  /* 0xd2511f5300067825 */ /* 0x000fca00078e00ff */
[----:B------:R-:W-:Y:S02]  /*12af0*/  LOP3.LUT R0, R7, R237, R2, 0x96, !PT ;  /* 0x000000ed07007212 */ /* 0x000fe400078e9602 */
[----:B------:R-:W-:-:S05]  /*12b00*/  LOP3.LUT R2, R5, R218, R42, 0x96, !PT ;  /* 0x000000da05027212 */ /* 0x000fca00078e962a */
[----:B------:R-:W-:-:S05]  /*12b10*/  IMAD.WIDE.U32 R2, R2, -0x2daee0ad, RZ ;  /* 0xd2511f5302027825 */ /* 0x000fca00078e00ff */
[----:B------:R-:W-:Y:S01]  /*12b20*/  LOP3.LUT R3, R3, R183, R6, 0x96, !PT ;  /* 0x000000b703037212 */ /* 0x000fe200078e9606 */
[----:B------:R-:W-:-:S05]  /*12b30*/  IMAD.WIDE.U32 R6, R0, -0x326172a9, RZ ;  /* 0xcd9e8d5700067825 */ /* 0x000fca00078e00ff */
[----:B------:R-:W-:Y:S01]  /*12b40*/  LOP3.LUT R0, R7, R47, R4, 0x96, !PT ;  /* 0x0000002f07007212 */ /* 0x000fe200078e9604 */
[----:B------:R-:W-:-:S04]  /*12b50*/  IMAD.MOV.U32 R43, RZ, RZ, R8 ;  /* 0x000000ffff2b7224 */ /* 0x000fc800078e0008 */
[----:B------:R-:W-:-:S05]  /*12b60*/  IMAD.WIDE.U32 R8, R0, -0x2daee0ad, RZ ;  /* 0xd2511f5300087825 */ /* 0x000fca00078e00ff */
[----:B------:R-:W-:Y:S01]  /*12b70*/  LOP3.LUT R2, R9, R182, R2, 0x96, !PT ;  /* 0x000000b609027212 */ /* 0x000fe200078e9602 */
[----:B------:R-:W-:-:S04]  /*12b80*/  IMAD.WIDE.U32 R4, R3, -0x326172a9, RZ ;  /* 0xcd9e8d5703047825 */ /* 0x000fc800078e00ff */
[----:B------:R-:W-:-:S05]  /*12b90*/  IMAD.WIDE.U32 R2, R2, -0x326172a9, RZ ;  /* 0xcd9e8d5702027825 */ /* 0x000fca00078e00ff */
[----:B------:R-:W-:-:S04]  /*12ba0*/  LOP3.LUT R0, R2, 0xff, RZ, 0xc0, !PT ;  /* 0x000000ff02007812 */ /* 0x000fc800078ec0ff */
[----:B------:R-:W-:Y:S02]  /*12bb0*/  ISETP.GE.U32.AND P2, PT, R217, R0, PT ;  /* 0x00000000d900720c */ /* 0x000fe40003f46070 */
[----:B------:R-:W-:Y:S01]  /*12bc0*/  SHF.R.U32.HI R0, RZ, 0x8, R11 ;  /* 0x00000008ff007819 */ /* 0x000fe2000001160b */
[----:B------:R-:W-:-:S03]  /*12bd0*/  FADD.FTZ R7, R23, R27 ;  /* 0x0000001b17077221 */ /* 0x000fc60000010000 */
[----:B------:R-:W-:Y:S01]  /*12be0*/  LOP3.LUT R0, R0, 0xffff, RZ, 0xc0, !PT ;  /* 0x0000ffff00007812 */ /* 0x000fe200078ec0ff */
[----:B------:R-:W-:Y:S01]  /*12bf0*/  IMAD.MOV.U32 R42, RZ, RZ, R20 ;  /* 0x000000ffff2a7224 */ /* 0x000fe200078e0014 */
[----:B------:R-:W-:Y:S02]  /*12c00*/  LOP3.LUT R4, R3, R181, R4, 0x96, !PT ;  /* 0x000000b503047212 */ /* 0x000fe400078e9604 */
[----:B------:R-:W-:Y:S02]  /*12c10*/  PRMT R27, R29, 0x7610, R27 ;  /* 0x000076101d1b7816 */ /* 0x000fe4000000001b */
[----:B------:R-:W-:Y:S02]  /*12c20*/  LOP3.LUT R3, R2, 0xffff, RZ, 0xc0, !PT ;  /* 0x0000ffff02037812 */ /* 0x000fe400078ec0ff */
[----:B------:R-:W-:Y:S02]  /*12c30*/  SHF.R.U32.HI R20, RZ, 0x10, R2 ;  /* 0x00000010ff147819 */ /* 0x000fe40000011602 */
[----:B------:R-:W-:-:S02]  /*12c40*/  ISETP.GE.U32.AND P4, PT, R217, R0, PT ;  /* 0x00000000d900720c */ /* 0x000fc40003f86070 */
[----:B------:R-:W-:Y:S01]  /*12c50*/  SHF.R.U32.HI R2, RZ, 0x18, R2 ;  /* 0x00000018ff027819 */ /* 0x000fe20000011602 */
[----:B------:R-:W-:Y:S01]  /*12c60*/  IMAD.MOV.U32 R9, RZ, RZ, R235 ;  /* 0x000000ffff097224 */ /* 0x000fe200078e00eb */
[----:B------:R1:W2:Y:S01]  /*12c70*/  MUFU.EX2 R0, R80 ;  /* 0x0000005000007308 */ /* 0x0002a20000000800 */
[----:B------:R-:W-:Y:S01]  /*12c80*/  @!P6 HADD2 R51, -R27.H0_H0, -RZ.H0_H0 ;  /* 0xa00000ff1b33e230 */ /* 0x000fe20000000900 */
[----:B------:R-:W-:Y:S02]  /*12c90*/  ISETP.GE.U32.AND P3, PT, R217, R2, PT ;  /* 0x00000002d900720c */ /* 0x000fe40003f66070 */
[----:B------:R-:W-:-:S04]  /*12ca0*/  LOP3.LUT R2, R22, 0xff, RZ, 0xc0, !PT ;  /* 0x000000ff16027812 */ /* 0x000fc800078ec0ff */
[----:B------:R-:W3:Y:S01]  /*12cb0*/  MUFU.EX2 R235, R84 ;  /* 0x0000005400eb7308 */ /* 0x000ee20000000800 */
[----:B------:R-:W-:Y:S01]  /*12cc0*/  @!P4 HADD2 R50, -R26.H0_H0, -RZ.H0_H0 ;  /* 0xa00000ff1a32c230 */ /* 0x000fe20000000900 */
[----:B-1----:R-:W-:Y:S01]  /*12cd0*/  IMAD.MOV.U32 R80, RZ, RZ, R130 ;  /* 0x000000ffff507224 */ /* 0x002fe200078e0082 */
[----:B------:R-:W-:Y:S02]  /*12ce0*/  PRMT R130, R27, 0x5410, R26 ;  /* 0x000054101b827816 */ /* 0x000fe4000000001a */
[----:B------:R-:W-:Y:S02]  /*12cf0*/  @!P6 PRMT R27, R51, 0x5410, RZ ;  /* 0x00005410331be816 */ /* 0x000fe400000000ff */
[----:B------:R-:W-:Y:S02]  /*12d00*/  ISETP.GE.U32.AND P6, PT, R217, R2, PT ;  /* 0x00000002d900720c */ /* 0x000fe40003fc6070 */
[----:B------:R-:W-:-:S04]  /*12d10*/  SHF.R.U32.HI R2, RZ, 0x8, R3 ;  /* 0x00000008ff027819 */ /* 0x000fc80000011603 */
[----:B------:R-:W-:Y:S02]  /*12d20*/  LOP3.LUT R2, R2, 0xffff, RZ, 0xc0, !PT ;  /* 0x0000ffff02027812 */ /* 0x000fe400078ec0ff */
[----:B------:R-:W-:Y:S01]  /*12d30*/  @!P4 PRMT R26, R50, 0x5410, RZ ;  /* 0x00005410321ac816 */ /* 0x000fe200000000ff */
[C---:B--2---:R-:W-:Y:S01]  /*12d40*/  FADD.FTZ R11, R0.reuse, R28 ;  /* 0x0000001c000b7221 */ /* 0x044fe20000010000 */
[----:B------:R-:W-:Y:S02]  /*12d50*/  ISETP.GE.U32.AND P4, PT, R217, R2, PT ;  /* 0x00000002d900720c */ /* 0x000fe40003f86070 */
[----:B------:R-:W-:Y:S02]  /*12d60*/  F2FP.PACK_AB R2, R0, R24 ;  /* 0x000000180002723e */ /* 0x000fe400000000ff */
[----:B---3--:R-:W-:Y:S02]  /*12d70*/  F2FP.PACK_AB R0, R222, R235 ;  /* 0x000000ebde00723e */ /* 0x008fe400000000ff */
[----:B------:R-:W-:-:S02]  /*12d80*/  MOV R84, R103 ;  /* 0x0000006700547202 */ /* 0x000fc40000000f00 */
[C---:B------:R-:W-:Y:S02]  /*12d90*/  PRMT R29, R0.reuse, 0x7610, R29 ;  /* 0x00007610001d7816 */ /* 0x040fe4000000001d */
[----:B------:R-:W-:Y:S02]  /*12da0*/  MOV R23, R9 ;  /* 0x0000000900177202 */ /* 0x000fe40000000f00 */
[----:B------:R1:W-:Y:S01]  /*12db0*/  MUFU.EX2 R9, R96 ;  /* 0x0000006000097308 */ /* 0x0003e20000000800 */
[----:B------:R-:W-:Y:S01]  /*12dc0*/  @!P6 HADD2 R54, -R29.H0_H0, -RZ.H0_H0 ;  /* 0xa00000ff1d36e230 */ /* 0x000fe20000000900 */
[----:B------:R-:W-:Y:S02]  /*12dd0*/  PRMT R28, R0, 0x7632, R28 ;  /* 0x00007632001c7816 */ /* 0x000fe4000000001c */
[----:B------:R-:W-:Y:S02]  /*12de0*/  LOP3.LUT R0, R4, 0xff, RZ, 0xc0, !PT ;  /* 0x000000ff04007812 */ /* 0x000fe400078ec0ff */
[----:B------:R-:W-:-:S02]  /*12df0*/  PRMT R103, R29, 0x5410, R28 ;  /* 0x000054101d677816 */ /* 0x000fc4000000001c */
[----:B------:R-:W-:Y:S01]  /*12e00*/  @!P6 PRMT R29, R54, 0x5410, RZ ;  /* 0x00005410361de816 */ /* 0x000fe200000000ff */
[----:B-1----:R-:W-:Y:S02]  /*12e10*/  IMAD.MOV.U32 R96, RZ, RZ, R84 ;  /* 0x000000ffff607224 */ /* 0x002fe400078e0054 */
[----:B------:R-:W-:Y:S02]  /*12e20*/  IMAD.MOV.U32 R84, RZ, RZ, R10 ;  /* 0x000000ffff547224 */ /* 0x000fe400078e000a */
[----:B------:R-:W1:Y:S01]  /*12e30*/  MUFU.EX2 R10, R97 ;  /* 0x00000061000a7308 */ /* 0x000e620000000800 */
[----:B------:R-:W-:Y:S02]  /*12e40*/  ISETP.GE.U32.AND P6, PT, R217, R0, PT ;  /* 0x00000000d900720c */ /* 0x000fe40003fc6070 */
[----:B------:R-:W-:Y:S01]  /*12e50*/  LOP3.LUT R0, R4, 0xffff, RZ, 0xc0, !PT ;  /* 0x0000ffff04007812 */ /* 0x000fe200078ec0ff */
[----:B------:R-:W-:Y:S01]  /*12e60*/  @!P5 HADD2 R56, -R28.H0_H0, -RZ.H0_H0 ;  /* 0xa00000ff1c38d230 */ /* 0x000fe20000000900 */
[----:B------:R-:W-:-:S02]  /*12e70*/  LOP3.LUT R21, R5, R82, R6, 0x96, !PT ;  /* 0x0000005205157212 */ /* 0x000fc400078e9606 */
[----:B------:R-:W-:Y:S02]  /*12e80*/  SHF.R.U32.HI R0, RZ, 0x8, R0 ;  /* 0x00000008ff007819 */ /* 0x000fe40000011600 */
[----:B------:R-:W-:Y:S01]  /*12e90*/  PRMT R6, R2, 0x7610, R6 ;  /* 0x0000761002067816 */ /* 0x000fe20000000006 */
[----:B------:R-:W-:Y:S01]  /*12ea0*/  FADD.FTZ R22, R64, R7 ;  /* 0x0000000740167221 */ /* 0x000fe20000010000 */
[----:B------:R-:W-:Y:S02]  /*12eb0*/  LOP3.LUT R0, R0, 0xffff, RZ, 0xc0, !PT ;  /* 0x0000ffff00007812 */ /* 0x000fe400078ec0ff */
[----:B------:R-:W-:Y:S01]  /*12ec0*/  @!P5 PRMT R28, R56, 0x5410, RZ ;  /* 0x00005410381cd816 */ /* 0x000fe200000000ff */
[----:B------:R-:W-:Y:S01]  /*12ed0*/  @!P6 HADD2 R57, -R6.H0_H0, -RZ.H0_H0 ;  /* 0xa00000ff0639e230 */ /* 0x000fe20000000900 */
[----:B-1----:R-:W-:Y:S02]  /*12ee0*/  F2FP.PACK_AB R7, R10, R9 ;  /* 0x000000090a07723e */ /* 0x002fe400000000ff */
[----:B------:R-:W-:Y:S01]  /*12ef0*/  PRMT R5, R2, 0x7632, R5 ;  /* 0x0000763202057816 */ /* 0x000fe20000000005 */
[----:B------:R-:W-:Y:S01]  /*12f00*/  IMAD.WIDE.U32 R2, R21, -0x2daee0ad, RZ ;  /* 0xd2511f5315027825 */ /* 0x000fe200078e00ff */
[----:B------:R-:W-:-:S02]  /*12f10*/  ISETP.GE.U32.AND P5, PT, R217, R0, PT ;  /* 0x00000000d900720c */ /* 0x000fc40003fa6070 */
[----:B------:R-:W-:Y:S02]  /*12f20*/  LOP3.LUT R0, R20, 0xff, RZ, 0xc0, !PT ;  /* 0x000000ff14007812 */ /* 0x000fe400078ec0ff */
[----:B------:R-:W-:Y:S02]  /*12f30*/  PRMT R21, R7, 0x7610, R21 ;  /* 0x0000761007157816 */ /* 0x000fe40000000015 */
[----:B------:R-:W-:Y:S02]  /*12f40*/  PRMT R54, R6, 0x5410, R5 ;  /* 0x0000541006367816 */ /* 0x000fe40000000005 */
[----:B------:R-:W-:Y:S01]  /*12f50*/  @!P6 PRMT R6, R57, 0x5410, RZ ;  /* 0x000054103906e816 */ /* 0x000fe200000000ff */
[----:B------:R-:W-:Y:S01]  /*12f60*/  IMAD.MOV.U32 R64, RZ, RZ, R23 ;  /* 0x000000ffff407224 */ /* 0x000fe200078e0017 */
[----:B------:R-:W-:Y:S01]  /*12f70*/  ISETP.GE.U32.AND P6, PT, R217, R0, PT ;  /* 0x00000000d900720c */ /* 0x000fe20003fc6070 */
[----:B------:R-:W-:Y:S01]  /*12f80*/  @!P2 HADD2 R59, -R21.H0_H0, -RZ.H0_H0 ;  /* 0xa00000ff153ba230 */ /* 0x000fe20000000900 */
[----:B------:R-:W-:-:S02]  /*12f90*/  LOP3.LUT R0, R3, R244, R8, 0x96, !PT ;  /* 0x000000f403007212 */ /* 0x000fc400078e9608 */
[----:B------:R-:W-:Y:S02]  /*12fa0*/  PRMT R7, R7, 0x7632, R7 ;  /* 0x0000763207077816 */ /* 0x000fe40000000007 */
[C---:B------:R-:W-:Y:S02]  /*12fb0*/  LOP3.LUT R8, R2.reuse, 0xff, RZ, 0xc0, !PT ;  /* 0x000000ff02087812 */ /* 0x040fe400078ec0ff */
[----:B------:R-:W-:Y:S02]  /*12fc0*/  LOP3.LUT R3, R2, 0xffff, RZ, 0xc0, !PT ;  /* 0x0000ffff02037812 */ /* 0x000fe400078ec0ff */
[--C-:B------:R-:W-:Y:S02]  /*12fd0*/  SHF.R.U32.HI R23, RZ, 0x10, R2.reuse ;  /* 0x00000010ff177819 */ /* 0x100fe40000011602 */
[----:B------:R-:W-:Y:S02]  /*12fe0*/  SHF.R.U32.HI R2, RZ, 0x18, R2 ;  /* 0x00000018ff027819 */ /* 0x000fe40000011602 */
[----:B------:R-:W-:-:S02]  /*12ff0*/  PRMT R51, R21, 0x5410, R7 ;  /* 0x0000541015337816 */ /* 0x000fc40000000007 */
[----:B------:R-:W-:Y:S01]  /*13000*/  @!P2 PRMT R21, R59, 0x5410, RZ ;  /* 0x000054103b15a816 */ /* 0x000fe200000000ff */
[----:B------:R-:W-:Y:S01]  /*13010*/  @!P5 HADD2 R58, -R5.H0_H0, -RZ.H0_H0 ;  /* 0xa00000ff053ad230 */ /* 0x000fe20000000900 */
[C---:B------:R-:W-:Y:S01]  /*13020*/  ISETP.GE.U32.AND P2, PT, R217.reuse, R2, PT ;  /* 0x00000002d900720c */ /* 0x040fe20003f46070 */
[----:B------:R-:W-:Y:S01]  /*13030*/  IMAD.MOV.U32 R59, RZ, RZ, R42 ;  /* 0x000000ffff3b7224 */ /* 0x000fe200078e002a */
[----:B------:R-:W-:Y:S01]  /*13040*/  SHF.R.U32.HI R2, RZ, 0x8, R3 ;  /* 0x00000008ff027819 */ /* 0x000fe20000011603 */
[----:B------:R-:W-:Y:S01]  /*13050*/  IMAD.MOV.U32 R42, RZ, RZ, R161 ;  /* 0x000000ffff2a7224 */ /* 0x000fe200078e00a1 */
[----:B------:R-:W-:Y:S01]  /*13060*/  @!P4 HADD2 R60, -R7.H0_H0, -RZ.H0_H0 ;  /* 0xa00000ff073cc230 */ /* 0x000fe20000000900 */
[----:B------:R-:W-:Y:S01]  /*13070*/  IMAD.MOV.U32 R161, RZ, RZ, R163 ;  /* 0x000000ffffa17224 */ /* 0x000fe200078e00a3 */
[----:B------:R-:W-:Y:S01]  /*13080*/  LOP3.LUT R3, R2, 0xffff, RZ, 0xc0, !PT ;  /* 0x0000ffff02037812 */ /* 0x000fe200078ec0ff */
[----:B------:R-:W-:Y:S01]  /*13090*/  IMAD.MOV.U32 R163, RZ, RZ, R170 ;  /* 0x000000ffffa37224 */ /* 0x000fe200078e00aa */
[----:B------:R-:W-:Y:S01]  /*130a0*/  @!P5 PRMT R5, R58, 0x5410, RZ ;  /* 0x000054103a05d816 */ /* 0x000fe200000000ff */
[----:B------:R-:W-:Y:S01]  /*130b0*/  IMAD.MOV.U32 R170, RZ, RZ, R219 ;  /* 0x000000ffffaa7224 */ /* 0x000fe200078e00db */
[----:B------:R-:W-:Y:S01]  /*130c0*/  ISETP.GE.U32.AND P5, PT, R217, R8, PT ;  /* 0x00000008d900720c */ /* 0x000fe20003fa6070 */
[----:B------:R-:W-:Y:S01]  /*130d0*/  MUFU.EX2 R2, R113 ;  /* 0x0000007100027308 */ /* 0x000fe20000000800 */
[----:B------:R-:W-:-:S02]  /*130e0*/  PRMT R8, R81, 0x7632, R8 ;  /* 0x0000763251087816 */ /* 0x000fc40000000008 */
[----:B------:R-:W-:Y:S01]  /*130f0*/  @!P4 PRMT R7, R60, 0x5410, RZ ;  /* 0x000054103c07c816 */ /* 0x000fe200000000ff */
[----:B------:R-:W-:Y:S01]  /*13100*/  FADD.FTZ R20, R9, R11 ;  /* 0x0000000b09147221 */ /* 0x000fe20000010000 */
[----:B------:R-:W-:-:S03]  /*13110*/  ISETP.GE.U32.AND P4, PT, R217, R3, PT ;  /* 0x00000003d900720c */ /* 0x000fc60003f86070 */
[----:B------:R-:W1:Y:S01]  /*13120*/  MUFU.EX2 R219, R112 ;  /* 0x0000007000db7308 */ /* 0x000e620000000800 */
[C---:B------:R-:W-:Y:S02]  /*13130*/  LOP3.LUT R3, R0.reuse, 0xffff, RZ, 0xc0, !PT ;  /* 0x0000ffff00037812 */ /* 0x040fe400078ec0ff */
[----:B------:R-:W-:Y:S01]  /*13140*/  PRMT R9, R81, 0x7610, R9 ;  /* 0x0000761051097816 */ /* 0x000fe20000000009 */
[----:B------:R-:W-:Y:S01]  /*13150*/  @!P3 HADD2 R61, -R8.H0_H0, -RZ.H0_H0 ;  /* 0xa00000ff083db230 */ /* 0x000fe20000000900 */
[----:B------:R-:W-:Y:S02]  /*13160*/  SHF.R.U32.HI R3, RZ, 0x8, R3 ;  /* 0x00000008ff037819 */ /* 0x000fe40000011603 */
[----:B------:R-:W-:Y:S01]  /*13170*/  LOP3.LUT R11, R0, 0xff, RZ, 0xc0, !PT ;  /* 0x000000ff000b7812 */ /* 0x000fe200078ec0ff */
[----:B------:R-:W-:Y:S01]  /*13180*/  @!P6 HADD2 R62, -R9.H0_H0, -RZ.H0_H0 ;  /* 0xa00000ff093ee230 */ /* 0x000fe20000000900 */
[----:B------:R-:W-:Y:S01]  /*13190*/  IMAD.MOV.U32 R57, RZ, RZ, R80 ;  /* 0x000000ffff397224 */ /* 0x000fe200078e0050 */
[----:B------:R-:W-:Y:S01]  /*131a0*/  PRMT R50, R9, 0x5410, R8 ;  /* 0x0000541009327816 */ /* 0x000fe20000000008 */
[----:B------:R-:W-:Y:S01]  /*131b0*/  IMAD.MOV.U32 R80, RZ, RZ, R69 ;  /* 0x000000ffff507224 */ /* 0x000fe200078e0045 */
[----:B------:R-:W-:Y:S01]  /*131c0*/  @!P3 PRMT R8, R61, 0x5410, RZ ;  /* 0x000054103d08b816 */ /* 0x000fe200000000ff */
[----:B------:R-:W-:Y:S01]  /*131d0*/  IMAD.MOV.U32 R69, RZ, RZ, R118 ;  /* 0x000000ffff457224 */ /* 0x000fe200078e0076 */
[----:B------:R-:W-:Y:S01]  /*131e0*/  LOP3.LUT R3, R3, 0xffff, RZ, 0xc0, !PT ;  /* 0x0000ffff03037812 */ /* 0x000fe200078ec0ff */
[----:B------:R-:W-:Y:S01]  /*131f0*/  IMAD.MOV.U32 R118, RZ, RZ, R86 ;  /* 0x000000ffff767224 */ /* 0x000fe200078e0056 */
[C---:B------:R-:W-:Y:S01]  /*13200*/  ISETP.GE.U32.AND P3, PT, R217.reuse, R11, PT ;  /* 0x0000000bd900720c */ /* 0x040fe20003f66070 */
[----:B------:R-:W-:Y:S01]  /*13210*/  IMAD.MOV.U32 R86, RZ, RZ, R160 ;  /* 0x000000ffff567224 */ /* 0x000fe200078e00a0 */
[----:B------:R-:W-:Y:S01]  /*13220*/  @!P6 PRMT R9, R62, 0x5410, RZ ;  /* 0x000054103e09e816 */ /* 0x000fe200000000ff */
[----:B------:R-:W-:Y:S01]  /*13230*/  IMAD.MOV.U32 R81, RZ, RZ, R218 ;  /* 0x000000ffff517224 */ /* 0x000fe200078e00da */
[----:B------:R-:W-:Y:S01]  /*13240*/  MOV R160, R211 ;  /* 0x000000d300a07202 */ /* 0x000fe20000000f00 */
[----:B------:R-:W-:Y:S01]  /*13250*/  MUFU.EX2 R218, R116 ;  /* 0x0000007400da7308 */ /* 0x000fe20000000800 */
[----:B------:R-:W-:-:S02]  /*13260*/  ISETP.GE.U32.AND P6, PT, R217, R3, PT ;  /* 0x00000003d900720c */ /* 0x000fc40003fc6070 */
[----:B-1----:R-:W-:Y:S01]  /*13270*/  F2FP.PACK_AB R3, R219, R2 ;  /* 0x00000002db03723e */ /* 0x002fe200000000ff */
[----:B------:R-:W-:-:S04]  /*13280*/  IMAD.MOV.U32 R113, RZ, RZ, R183 ;  /* 0x000000ffff717224 */ /* 0x000fc800078e00b7 */
[----:B------:R-:W1:Y:S01]  /*13290*/  MUFU.EX2 R211, R128 ;  /* 0x0000008000d37308 */ /* 0x000e620000000800 */
[----:B------:R-:W-:Y:S02]  /*132a0*/  IMAD.MOV.U32 R60, RZ, RZ, R182 ;  /* 0x000000ffff3c7224 */ /* 0x000fe400078e00b6 */
[----:B------:R-:W-:Y:S01]  /*132b0*/  FADD.FTZ R11, R25, R22 ;  /* 0x00000016190b7221 */ /* 0x000fe20000010000 */
[----:B------:R-:W-:-:S04]  /*132c0*/  PRMT R25, R3, 0x7610, R25 ;  /* 0x0000761003197816 */ /* 0x000fc80000000019 */
[----:B------:R-:W-:Y:S01]  /*132d0*/  MUFU.EX2 R183, R100 ;  /* 0x0000006400b77308 */ /* 0x000fe20000000800 */
[----:B------:R-:W-:Y:S01]  /*132e0*/  PRMT R24, R3, 0x7632, R24 ;  /* 0x0000763203187816 */ /* 0x000fe20000000018 */
[----:B------:R-:W-:Y:S01]  /*132f0*/  @!P3 HADD2 R63, -R25.H0_H0, -RZ.H0_H0 ;  /* 0xa00000ff193fb230 */ /* 0x000fe20000000900 */
[----:B------:R-:W-:-:S05]  /*13300*/  FADD.FTZ R10, R10, R20 ;  /* 0x000000140a0a7221 */ /* 0x000fca0000010000 */
[----:B------:R-:W2:Y:S01]  /*13310*/  MUFU.EX2 R182, R101 ;  /* 0x0000006500b67308 */ /* 0x000ea20000000800 */
[----:B------:R-:W-:Y:S01]  /*13320*/  MOV R85, R79 ;  /* 0x0000004f00557202 */ /* 0x000fe20000000f00 */
[----:B------:R-:W-:Y:S01]  /*13330*/  IMAD.MOV.U32 R97, RZ, RZ, R68 ;  /* 0x000000ffff617224 */ /* 0x000fe200078e0044 */
[----:B------:R-:W-:Y:S01]  /*13340*/  MOV R79, R87 ;  /* 0x00000057004f7202 */ /* 0x000fe20000000f00 */
[----:B------:R-:W-:Y:S01]  /*13350*/  IMAD.MOV.U32 R68, RZ, RZ, R67 ;  /* 0x000000ffff447224 */ /* 0x000fe200078e0043 */
[----:B------:R-:W-:Y:S01]  /*13360*/  LOP3.LUT R3, R23, 0xff, RZ, 0xc0, !PT ;  /* 0x000000ff17037812 */ /* 0x000fe200078ec0ff */
[----:B------:R-:W-:Y:S01]  /*13370*/  IMAD.MOV.U32 R87, RZ, RZ, R83 ;  /* 0x000000ffff577224 */ /* 0x000fe200078e0053 */
[----:B------:R-:W-:Y:S01]  /*13380*/  @!P6 HADD2 R70, -R24.H0_H0, -RZ.H0_H0 ;  /* 0xa00000ff1846e230 */ /* 0x000fe20000000900 */
[----:B------:R-:W-:Y:S01]  /*13390*/  PRMT R67, R25, 0x5410, R24 ;  /* 0x0000541019437816 */ /* 0x000fe20000000018 */
[----:B------:R-:W-:Y:S01]  /*133a0*/  FADD.FTZ R83, R2, R10 ;  /* 0x0000000a02537221 */ /* 0x000fe20000010000 */
[----:B------:R-:W-:-:S02]  /*133b0*/  @!P3 PRMT R25, R63, 0x5410, RZ ;  /* 0x000054103f19b816 */ /* 0x000fc400000000ff */
[--C-:B------:R-:W-:Y:S02]  /*133c0*/  SHF.R.U32.HI R2, RZ, 0x18, R4.reuse ;  /* 0x00000018ff027819 */ /* 0x100fe40000011604 */
[----:B------:R-:W-:Y:S02]  /*133d0*/  ISETP.GE.U32.AND P3, PT, R217, R3, PT ;  /* 0x00000003d900720c */ /* 0x000fe40003f66070 */
[----:B-1----:R-:W-:Y:S02]  /*133e0*/  F2FP.PACK_AB R3, R211, R218 ;  /* 0x000000dad303723e */ /* 0x002fe400000000ff */
[----:B------:R-:W-:Y:S02]  /*133f0*/  @!P6 PRMT R24, R70, 0x5410, RZ ;  /* 0x000054104618e816 */ /* 0x000fe400000000ff */
[----:B------:R-:W-:Y:S02]  /*13400*/  ISETP.GE.U32.AND P6, PT, R217, R2, PT ;  /* 0x00000002d900720c */ /* 0x000fe40003fc6070 */
[----:B------:R-:W-:-:S02]  /*13410*/  SHF.R.U32.HI R2, RZ, 0x10, R4 ;  /* 0x00000010ff027819 */ /* 0x000fc40000011604 */
[C---:B------:R-:W-:Y:S02]  /*13420*/  PRMT R22, R3.reuse, 0x7632, R22 ;  /* 0x0000763203167816 */ /* 0x040fe40000000016 */
[----:B--2---:R-:W-:Y:S01]  /*13430*/  F2FP.PACK_AB R4, R182, R183 ;  /* 0x000000b7b604723e */ /* 0x004fe200000000ff */
[----:B------:R-:W-:Y:S01]  /*13440*/  IMAD.MOV.U32 R58, RZ, RZ, R84 ;  /* 0x000000ffff3a7224 */ /* 0x000fe200078e0054 */
[----:B------:R-:W-:Y:S01]  /*13450*/  PRMT R23, R3, 0x7610, R23 ;  /* 0x0000761003177816 */ /* 0x000fe20000000017 */
[----:B------:R-:W-:Y:S01]  /*13460*/  @!P4 HADD2 R72, -R22.H0_H0, -RZ.H0_H0 ;  /* 0xa00000ff1648c230 */ /* 0x000fe20000000900 */
[----:B------:R-:W-:Y:S01]  /*13470*/  PRMT R20, R4, 0x7610, R20 ;  /* 0x0000761004147816 */ /* 0x000fe20000000014 */
[----:B------:R-:W-:Y:S02]  /*13480*/  IMAD.MOV.U32 R84, RZ, RZ, R114 ;  /* 0x000000ffff547224 */ /* 0x000fe400078e0072 */
[----:B------:R-:W-:Y:S01]  /*13490*/  IMAD.MOV.U32 R56, RZ, RZ, R65 ;  /* 0x000000ffff387224 */ /* 0x000fe200078e0041 */
[----:B------:R-:W-:Y:S01]  /*134a0*/  PRMT R65, R23, 0x5410, R22 ;  /* 0x0000541017417816 */ /* 0x000fe20000000016 */
[--C-:B------:R-:W-:Y:S01]  /*134b0*/  FADD.FTZ R114, R44, R11.reuse ;  /* 0x0000000b2c727221 */ /* 0x100fe20000010000 */
[----:B------:R-:W-:Y:S01]  /*134c0*/  @!P3 HADD2 R73, -R20.H0_H0, -RZ.H0_H0 ;  /* 0xa00000ff1449b230 */ /* 0x000fe20000000900 */
[----:B------:R-:W-:-:S02]  /*134d0*/  PRMT R11, R4, 0x7632, R11 ;  /* 0x00007632040b7816 */ /* 0x000fc4000000000b */
[----:B------:R-:W-:Y:S01]  /*134e0*/  @!P4 PRMT R22, R72, 0x5410, RZ ;  /* 0x000054104816c816 */ /* 0x000fe200000000ff */
[----:B------:R-:W-:Y:S02]  /*134f0*/  IMAD.MOV.U32 R72, RZ, RZ, R81 ;  /* 0x000000ffff487224 */ /* 0x000fe400078e0051 */
[----:B------:R-:W-:Y:S01]  /*13500*/  IMAD.MOV.U32 R81, RZ, RZ, R64 ;  /* 0x000000ffff517224 */ /* 0x000fe200078e0040 */
[----:B------:R-:W-:Y:S02]  /*13510*/  PRMT R64, R20, 0x5410, R11 ;  /* 0x0000541014407816 */ /* 0x000fe4000000000b */
[----:B------:R-:W-:Y:S02]  /*13520*/  @!P3 PRMT R20, R73, 0x5410, RZ ;  /* 0x000054104914b816 */ /* 0x000fe400000000ff */
[----:B------:R-:W2:Y:S01]  /*13530*/  LDL R73, [R1+0xc8] ;  /* 0x0000c80001497983 */ /* 0x000ea20000100800 */
[----:B------:R-:W-:Y:S01]  /*13540*/  IMAD.MOV.U32 R62, RZ, RZ, R181 ;  /* 0x000000ffff3e7224 */ /* 0x000fe200078e00b5 */
[----:B------:R-:W1:Y:S08]  /*13550*/  MUFU.EX2 R3, R136 ;  /* 0x0000008800037308 */ /* 0x000e700000000800 */
[----:B------:R-:W3:Y:S01]  /*13560*/  MUFU.EX2 R181, R137 ;  /* 0x0000008900b57308 */ /* 0x000ee20000000800 */
[----:B------:R-:W-:-:S02]  /*13570*/  IMAD.MOV.U32 R112, RZ, RZ, R252 ;  /* 0x000000ffff707224 */ /* 0x000fc400078e00fc */
[----:B-1----:R-:W-:Y:S01]  /*13580*/  FADD.FTZ R252, R3, R117 ;  /* 0x0000007503fc7221 */ /* 0x002fe20000010000 */
[----:B---3--:R-:W-:Y:S01]  /*13590*/  F2FP.PACK_AB R3, R181, R3 ;  /* 0x00000003b503723e */ /* 0x008fe200000000ff */
[----:B------:R-:W-:-:S03]  /*135a0*/  IMAD.MOV.U32 R137, RZ, RZ, R62 ;  /* 0x000000ffff897224 */ /* 0x000fc600078e003e */
[C---:B------:R-:W-:Y:S02]  /*135b0*/  PRMT R10, R3.reuse, 0x7610, R10 ;  /* 0x00007610030a7816 */ /* 0x040fe4000000000a */
[----:B------:R-:W-:Y:S01]  /*135c0*/  PRMT R4, R3, 0x7632, R4 ;  /* 0x0000763203047816 */ /* 0x000fe20000000004 */
[----:B------:R-:W-:Y:S02]  /*135d0*/  IMAD.MOV.U32 R44, RZ, RZ, R113 ;  /* 0x000000ffff2c7224 */ /* 0x000fe400078e0071 */
[----:B------:R-:W-:Y:S02]  /*135e0*/  IMAD.MOV.U32 R62, RZ, RZ, R96 ;  /* 0x000000ffff3e7224 */ /* 0x000fe400078e0060 */
[----:B------:R-:W-:Y:S02]  /*135f0*/  IMAD.MOV.U32 R113, RZ, RZ, R46 ;  /* 0x000000ffff717224 */ /* 0x000fe400078e002e */
[----:B------:R-:W-:Y:S02]  /*13600*/  IMAD.MOV.U32 R46, RZ, RZ, R247 ;  /* 0x000000ffff2e7224 */ /* 0x000fe400078e00f7 */
[----:B------:R-:W-:Y:S01]  /*13610*/  IMAD.MOV.U32 R96, RZ, RZ, R246 ;  /* 0x000000ffff607224 */ /* 0x000fe200078e00f6 */
[----:B------:R-:W-:Y:S04]  /*13620*/  ST.E.U16 [R12.64+-0x80], R33 ;  /* 0xffff80210c007985 */ /* 0x000fe8000c101504 */
[----:B------:R1:W-:Y:S01]  /*13630*/  ST.E.U16 [R12.64+-0x7e], R32 ;  /* 0xffff82200c007985 */ /* 0x0003e2000c101504 */
[----:B------:R-:W-:Y:S01]  /*13640*/  @!P5 HADD2 R71, -R23.H0_H0, -RZ.H0_H0 ;  /* 0xa00000ff1747d230 */ /* 0x000fe20000000900 */
[----:B------:R-:W-:-:S04]  /*13650*/  LOP3.LUT R2, R2, 0xff, RZ, 0xc0, !PT ;  /* 0x000000ff02027812 */ /* 0x000fc800078ec0ff */
[----:B------:R-:W-:Y:S02]  /*13660*/  @!P5 PRMT R23, R71, 0x5410, RZ ;  /* 0x000054104717d816 */ /* 0x000fe400000000ff */
[----:B------:R-:W-:Y:S02]  /*13670*/  ISETP.GE.U32.AND P5, PT, R217, R2, PT ;  /* 0x00000002d900720c */ /* 0x000fe40003fa6070 */
[--C-:B------:R-:W-:Y:S02]  /*13680*/  SHF.R.U32.HI R2, RZ, 0x18, R0.reuse ;  /* 0x00000018ff027819 */ /* 0x100fe40000011600 */
[----:B------:R-:W-:-:S04]  /*13690*/  SHF.R.U32.HI R0, RZ, 0x10, R0 ;  /* 0x00000010ff007819 */ /* 0x000fc80000011600 */
[----:B------:R-:W-:Y:S02]  /*136a0*/  LOP3.LUT R0, R0, 0xff, RZ, 0xc0, !PT ;  /* 0x000000ff00007812 */ /* 0x000fe400078ec0ff */
[C---:B------:R-:W-:Y:S02]  /*136b0*/  ISETP.GE.U32.AND P4, PT, R217.reuse, R2, PT ;  /* 0x00000002d900720c */ /* 0x040fe40003f86070 */
[----:B------:R-:W-:Y:S02]  /*136c0*/  ISETP.GE.U32.AND P3, PT, R217, R0, PT ;  /* 0x00000000d900720c */ /* 0x000fe40003f66070 */
[C---:B------:R-:W-:Y:S02]  /*136d0*/  PRMT R2, R129.reuse, 0x7610, R2 ;  /* 0x0000761081027816 */ /* 0x040fe40000000002 */
[----:B------:R-:W-:Y:S02]  /*136e0*/  PRMT R0, R129, 0x7632, R0 ;  /* 0x0000763281007816 */ /* 0x000fe40000000000 */
[----:B--2---:R-:W-:-:S05]  /*136f0*/  LOP3.LUT R3, R15, R73, R240, 0x96, !PT ;  /* 0x000000490f037212 */ /* 0x004fca00078e96f0 */
[----:B------:R-:W-:-:S05]  /*13700*/  IMAD.WIDE.U32 R246, R3, -0x326172a9, RZ ;  /* 0xcd9e8d5703f67825 */ /* 0x000fca00078e00ff */
[----:B------:R-:W-:-:S05]  /*13710*/  LOP3.LUT R3, R247, R239, R34, 0x96, !PT ;  /* 0x000000eff7037212 */ /* 0x000fca00078e9622 */
[----:B-1----:R-:W-:Y:S01]  /*13720*/  IMAD.WIDE.U32 R32, R3, -0x2daee0ad, RZ ;  /* 0xd2511f5303207825 */ /* 0x002fe200078e00ff */
[----:B------:R-:W-:Y:S02]  /*13730*/  LOP3.LUT R3, R31, R238, R14, 0x96, !PT ;  /* 0x000000ee1f037212 */ /* 0x000fe400078e960e */
[----:B------:R-:W2:Y:S04]  /*13740*/  LDL.LU.64 R14, [R1+0x1a0] ;  /* 0x0001a000010e7983 */ /* 0x000ea80000300a00 */
[----:B------:R-:W3:Y:S04]  /*13750*/  LDL R129, [R1+0x124] ;  /* 0x0001240001817983 */ /* 0x000ee80000100800 */
[----:B------:R-:W4:Y:S01]  /*13760*/  LDL R117, [R1+0xd4] ;  /* 0x0000d40001757983 */ /* 0x000f220000100800 */
[----:B------:R-:W-:Y:S01]  /*13770*/  LOP3.LUT R33, R33, R237, R30, 0x96, !PT ;  /* 0x000000ed21217212 */ /* 0x000fe200078e961e */
[----:B------:R-:W-:-:S04]  /*13780*/  IMAD.WIDE.U32 R30, R3, -0x326172a9, RZ ;  /* 0xcd9e8d57031e7825 */ /* 0x000fc800078e00ff */
[----:B------:R-:W-:Y:S01]  /*13790*/  IMAD.WIDE.U32 R70, R33, -0x326172a9, RZ ;  /* 0xcd9e8d5721467825 */ /* 0x000fe200078e00ff */
[----:B------:R-:W-:-:S04]  /*137a0*/  LOP3.LUT R31, R31, R72, R246, 0x96, !PT ;  /* 0x000000481f1f7212 */ /* 0x000fc800078e96f6 */
[----:B------:R-:W-:Y:S01]  /*137b0*/  LOP3.LUT R3, R71, R47, R30, 0x96, !PT ;  /* 0x0000002f47037212 */ /* 0x000fe200078e961e */
[----:B------:R-:W-:Y:S01]  /*137c0*/  @!P5 HADD2 R78, -R2.H0_H0, -RZ.H0_H0 ;  /* 0xa00000ff024ed230 */ /* 0x000fe20000000900 */
[----:B------:R-:W-:Y:S01]  /*137d0*/  IMAD.WIDE.U32 R30, R31, -0x2daee0ad, RZ ;  /* 0xd2511f531f1e7825 */ /* 0x000fe200078e00ff */
[----:B------:R-:W-:-:S03]  /*137e0*/  MOV R136, R60 ;  /* 0x0000003c00887202 */ /* 0x000fc60000000f00 */
[----:B------:R-:W-:Y:S01]  /*137f0*/  IMAD.WIDE.U32 R100, R3, -0x2daee0ad, RZ ;  /* 0xd2511f5303647825 */ /* 0x000fe200078e00ff */
[----:B------:R-:W-:Y:S02]  /*13800*/  MOV R61, R43 ;  /* 0x0000002b003d7202 */ /* 0x000fe40000000f00 */
[----:B------:R-:W-:Y:S01]  /*13810*/  PRMT R43, R2, 0x5410, R0 ;  /* 0x00005410022b7816 */ /* 0x000fe20000000000 */
[----:B------:R-:W-:Y:S01]  /*13820*/  ST.E.U16 [R18.64+-0x80], R49 ;  /* 0xffff803112007985 */ /* 0x000fe2000c101504 */
[----:B------:R-:W-:Y:S01]  /*13830*/  @!P5 PRMT R2, R78, 0x5410, RZ ;  /* 0x000054104e02d816 */ /* 0x000fe200000000ff */
[----:B------:R-:W-:Y:S01]  /*13840*/  @!P6 HADD2 R77, -R0.H0_H0, -RZ.H0_H0 ;  /* 0xa00000ff004de230 */ /* 0x000fe20000000900 */
[----:B------:R-:W-:Y:S01]  /*13850*/  LOP3.LUT R3, R101, R136, R30, 0x96, !PT ;  /* 0x0000008865037212 */ /* 0x000fe200078e961e */
[----:B------:R-:W-:Y:S01]  /*13860*/  ST.E.U16 [R18.64+-0x7e], R48 ;  /* 0xffff823012007985 */ /* 0x000fe2000c101504 */
[----:B------:R-:W-:Y:S02]  /*13870*/  IMAD.MOV.U32 R63, RZ, RZ, R112 ;  /* 0x000000ffff3f7224 */ /* 0x000fe400078e0070 */
[----:B------:R-:W-:Y:S01]  /*13880*/  IMAD.MOV.U32 R112, RZ, RZ, R61 ;  /* 0x000000ffff707224 */ /* 0x000fe200078e003d */
[----:B------:R1:W-:Y:S01]  /*13890*/  ST.E.U16 [R16.64+-0x80], R6 ;  /* 0xffff800610007985 */ /* 0x0003e2000c101504 */
[----:B------:R-:W-:Y:S01]  /*138a0*/  IMAD.MOV.U32 R116, RZ, RZ, R113 ;  /* 0x000000ffff747224 */ /* 0x000fe200078e0071 */
[----:B------:R-:W-:Y:S01]  /*138b0*/  MOV R61, R62 ;  /* 0x0000003e003d7202 */ /* 0x000fe20000000f00 */
[----:B------:R-:W-:Y:S01]  /*138c0*/  IMAD.MOV.U32 R113, RZ, RZ, R81 ;  /* 0x000000ffff717224 */ /* 0x000fe200078e0051 */
[----:B------:R-:W-:Y:S01]  /*138d0*/  ST.E.U16 [R16.64+-0x7e], R5 ;  /* 0xffff820510007985 */ /* 0x000fe2000c101504 */
[----:B------:R-:W-:-:S02]  /*138e0*/  IMAD.MOV.U32 R81, RZ, RZ, R59 ;  /* 0x000000ffff517224 */ /* 0x000fc400078e003b */
[----:B------:R-:W-:Y:S01]  /*138f0*/  IMAD.MOV.U32 R62, RZ, RZ, R58 ;  /* 0x000000ffff3e7224 */ /* 0x000fe200078e003a */
[----:B------:R-:W-:Y:S01]  /*13900*/  @!P6 PRMT R0, R77, 0x5410, RZ ;  /* 0x000054104d00e816 */ /* 0x000fe200000000ff */
[----:B------:R-:W-:Y:S02]  /*13910*/  IMAD.MOV.U32 R59, RZ, RZ, R85 ;  /* 0x000000ffff3b7224 */ /* 0x000fe400078e0055 */
[----:B------:R-:W-:Y:S02]  /*13920*/  IMAD.MOV.U32 R58, RZ, RZ, R80 ;  /* 0x000000ffff3a7224 */ /* 0x000fe400078e0050 */
[----:B------:R-:W-:Y:S02]  /*13930*/  IMAD.MOV.U32 R85, RZ, RZ, R69 ;  /* 0x000000ffff557224 */ /* 0x000fe400078e0045 */
[----:B------:R-:W-:Y:S01]  /*13940*/  IMAD.MOV.U32 R80, RZ, RZ, R68 ;  /* 0x000000ffff507224 */ /* 0x000fe200078e0044 */
[----:B-1----:R-:W-:-:S05]  /*13950*/  LOP3.LUT R6, R31, R44, R32, 0x96, !PT ;  /* 0x0000002c1f067212 */ /* 0x002fca00078e9620 */
[----:B------:R-:W-:-:S04]  /*13960*/  IMAD.WIDE.U32 R68, R6, -0x326172a9, RZ ;  /* 0xcd9e8d5706447825 */ /* 0x000fc800078e00ff */
[----:B------:R-:W-:-:S04]  /*13970*/  IMAD.MOV.U32 R60, RZ, RZ, R45 ;  /* 0x000000ffff3c7224 */ /* 0x000fc800078e002d */
[----:B------:R-:W-:Y:S02]  /*13980*/  IMAD.MOV.U32 R128, RZ, RZ, R60 ;  /* 0x000000ffff807224 */ /* 0x000fe400078e003c */
[----:B------:R-:W-:Y:S01]  /*13990*/  IMAD.MOV.U32 R60, RZ, RZ, R57 ;  /* 0x000000ffff3c7224 */ /* 0x000fe200078e0039 */
[----:B------:R-:W-:Y:S01]  /*139a0*/  MOV R57, R97 ;  /* 0x0000006100397202 */ /* 0x000fe20000000f00 */
[----:B------:R-:W-:Y:S01]  /*139b0*/  IMAD.MOV.U32 R97, RZ, RZ, R56 ;  /* 0x000000ffff617224 */ /* 0x000fe200078e0038 */
[----:B------:R-:W-:Y:S01]  /*139c0*/  @!P2 HADD2 R74, -R11.H0_H0, -RZ.H0_H0 ;  /* 0xa00000ff0b4aa230 */ /* 0x000fe20000000900 */
[----:B------:R-:W-:Y:S01]  /*139d0*/  IMAD.MOV.U32 R56, RZ, RZ, R42 ;  /* 0x000000ffff387224 */ /* 0x000fe200078e002a */
[----:B------:R-:W-:Y:S01]  /*139e0*/  @!P4 HADD2 R75, -R4.H0_H0, -RZ.H0_H0 ;  /* 0xa00000ff044bc230 */ /* 0x000fe20000000900 */
[----:B------:R-:W-:Y:S01]  /*139f0*/  IMAD.MOV.U32 R45, RZ, RZ, R102 ;  /* 0x000000ffff2d7224 */ /* 0x000fe200078e0066 */
[----:B------:R-:W-:Y:S02]  /*13a00*/  PRMT R102, R10, 0x5410, R4 ;  /* 0x000054100a667816 */ /* 0x000fe40000000004 */
[----:B------:R-:W-:-:S02]  /*13a10*/  @!P2 PRMT R11, R74, 0x5410, RZ ;  /* 0x000054104a0ba816 */ /* 0x000fc400000000ff */
[----:B------:R-:W-:Y:S01]  /*13a20*/  @!P4 PRMT R4, R75, 0x5410, RZ ;  /* 0x000054104b04c816 */ /* 0x000fe200000000ff */
[----:B--2---:R1:W-:Y:S04]  /*13a30*/  ST.E.U16 [R14.64+-0x80], R2 ;  /* 0xffff80020e007985 */ /* 0x0043e8000c101504 */
[----:B------:R2:W-:Y:S01]  /*13a40*/  ST.E.U16 [R14.64+-0x7e], R0 ;  /* 0xffff82000e007985 */ /* 0x0005e2000c101504 */
[----:B-1----:R-:W-:-:S05]  /*13a50*/  IMAD.WIDE.U32 R2, R3, -0x326172a9, RZ ;  /* 0xcd9e8d5703027825 */ /* 0x002fca00078e00ff */
[----:B------:R-:W-:Y:S02]  /*13a60*/  SHF.R.U32.HI R6, RZ, 0x10, R2 ;  /* 0x00000010ff067819 */ /* 0x000fe40000011602 */
[----:B--2---:R-:W-:Y:S02]  /*13a70*/  LOP3.LUT R0, R3, R137, R68, 0x96, !PT ;  /* 0x0000008903007212 */ /* 0x004fe400078e9644 */
[C---:B------:R-:W-:Y:S02]  /*13a80*/  LOP3.LUT R3, R2.reuse, 0xffff, RZ, 0xc0, !PT ;  /* 0x0000ffff02037812 */ /* 0x040fe400078ec0ff */
[----:B------:R-:W-:Y:S02]  /*13a90*/  LOP3.LUT R30, R2, 0xff, RZ, 0xc0, !PT ;  /* 0x000000ff021e7812 */ /* 0x000fe400078ec0ff */
[----:B------:R-:W-:Y:S02]  /*13aa0*/  SHF.R.U32.HI R5, RZ, 0x18, R2 ;  /* 0x00000018ff057819 */ /* 0x000fe40000011602 */
[----:B------:R-:W-:-:S02]  /*13ab0*/  LOP3.LUT R2, R6, 0xff, RZ, 0xc0, !PT ;  /* 0x000000ff06027812 */ /* 0x000fc400078ec0ff */
[----:B------:R-:W-:Y:S02]  /*13ac0*/  SHF.R.U32.HI R3, RZ, 0x8, R3 ;  /* 0x00000008ff037819 */ /* 0x000fe40000011603 */
[----:B------:R-:W-:Y:S02]  /*13ad0*/  PRMT R31, R2, 0x5410, R5 ;  /* 0x00005410021f7816 */ /* 0x000fe40000000005 */
[----:B------:R-:W-:Y:S02]  /*13ae0*/  LOP3.LUT R2, R0, 0xffff, RZ, 0xc0, !PT ;  /* 0x0000ffff00027812 */ /* 0x000fe400078ec0ff */
[----:B------:R-:W-:Y:S02]  /*13af0*/  PRMT R32, R30, 0x5410, R3 ;  /* 0x000054101e207816 */ /* 0x000fe40000000003 */
[----:B------:R-:W-:Y:S02]  /*13b00*/  SHF.R.U32.HI R3, RZ, 0x8, R2 ;  /* 0x00000008ff037819 */ /* 0x000fe40000011602 */
[----:B------:R-:W-:-:S04]  /*13b10*/  LOP3.LUT R2, R0, 0xff, RZ, 0xc0, !PT ;  /* 0x000000ff00027812 */ /* 0x000fc800078ec0ff */
[----:B------:R-:W-:Y:S02]  /*13b20*/  PRMT R42, R2, 0x5410, R3 ;  /* 0x00005410022a7816 */ /* 0x000fe40000000003 */
[--C-:B------:R-:W-:Y:S01]  /*13b30*/  SHF.R.U32.HI R3, RZ, 0x10, R0.reuse ;  /* 0x00000010ff037819 */ /* 0x100fe20000011600 */
[----:B---3--:R-:W-:Y:S01]  /*13b40*/  IMAD.WIDE.U32 R74, R129, -0x326172a9, RZ ;  /* 0xcd9e8d57814a7825 */ /* 0x008fe200078e00ff */
[----:B------:R-:W-:Y:S02]  /*13b50*/  SHF.R.U32.HI R2, RZ, 0x18, R0 ;  /* 0x00000018ff027819 */ /* 0x000fe40000011600 */
[----:B------:R-:W-:Y:S01]  /*13b60*/  LOP3.LUT R0, R3, 0xff, RZ, 0xc0, !PT ;  /* 0x000000ff03007812 */ /* 0x000fe200078ec0ff */
[----:B------:R-:W-:Y:S03]  /*13b70*/  ST.E.U16 [R12.64+-0x70], R53 ;  /* 0xffff90350c007985 */ /* 0x000fe6000c101504 */
[----:B------:R-:W-:-:S02]  /*13b80*/  PRMT R33, R0, 0x5410, R2 ;  /* 0x0000541000217816 */ /* 0x000fc40000000002 */
[----:B----4-:R-:W-:Y:S01]  /*13b90*/  LOP3.LUT R0, R117, R75, RZ, 0x3c, !PT ;  /* 0x0000004b75007212 */ /* 0x010fe200078e3cff */
[----:B------:R-:W-:Y:S04]  /*13ba0*/  ST.E.U16 [R12.64+-0x6e], R52 ;  /* 0xffff92340c007985 */ /* 0x000fe8000c101504 */
[----:B------:R-:W-:Y:S04]  /*13bb0*/  ST.E.U16 [R18.64+-0x70], R40 ;  /* 0xffff902812007985 */ /* 0x000fe8000c101504 */
[----:B------:R-:W-:Y:S04]  /*13bc0*/  ST.E.U16 [R18.64+-0x6e], R41 ;  /* 0xffff922912007985 */ /* 0x000fe8000c101504 */
[----:B------:R1:W-:Y:S01]  /*13bd0*/  ST.E.U16 [R16.64+-0x6e], R7 ;  /* 0xffff920710007985 */ /* 0x0003e2000c101504 */
[----:B------:R-:W-:-:S03]  /*13be0*/  LOP3.LUT R2, R35, R205, R74, 0x96, !PT ;  /* 0x000000cd23027212 */ /* 0x000fc600078e964a */
[----:B------:R-:W-:Y:S01]  /*13bf0*/  STL.64 [R1+0x140], R74 ;  /* 0x0001404a01007387 */ /* 0x000fe20000100a00 */
[----:B-1----:R-:W-:-:S05]  /*13c00*/  IMAD.WIDE.U32 R6, R0, -0x2daee0ad, RZ ;  /* 0xd2511f5300067825 */ /* 0x002fca00078e00ff */
[----:B------:R1:W-:Y:S01]  /*13c10*/  STL.64 [R1+0x30], R6 ;  /* 0x0000300601007387 */ /* 0x0003e20000100a00 */
[----:B------:R-:W-:-:S03]  /*13c20*/  LOP3.LUT R0, R7, R73, R240, 0x96, !PT ;  /* 0x0000004907007212 */ /* 0x000fc600078e96f0 */
[----:B------:R-:W2:Y:S04]  /*13c30*/  LDL.LU.64 R240, [R1+0x198] ;  /* 0x0001980001f07983 */ /* 0x000ea80000300a00 */
[----:B------:R-:W3:Y:S01]  /*13c40*/  LDL.LU R205, [R1+0x190] ;  /* 0x0001900001cd7983 */ /* 0x000ee20000300800 */
[----:B------:R-:W-:-:S04]  /*13c50*/  IMAD.WIDE.U32 R40, R0, -0x326172a9, RZ ;  /* 0xcd9e8d5700287825 */ /* 0x000fc800078e00ff */
[----:B------:R-:W-:Y:S01]  /*13c60*/  IMAD.WIDE.U32 R2, R2, -0x2daee0ad, RZ ;  /* 0xd2511f5302027825 */ /* 0x000fe200078e00ff */
[----:B------:R-:W-:Y:S01]  /*13c70*/  LOP3.LUT R5, R41, R239, R34, 0x96, !PT ;  /* 0x000000ef29057212 */ /* 0x000fe200078e9622 */
[----:B------:R-:W-:Y:S03]  /*13c80*/  ST.E.U16 [R16.64+-0x70], R21 ;  /* 0xffff901510007985 */ /* 0x000fe6000c101504 */
[----:B------:R-:W-:Y:S01]  /*13c90*/  LOP3.LUT R0, R3, R238, R6, 0x96, !PT ;  /* 0x000000ee03007212 */ /* 0x000fe200078e9606 */
[----:B------:R-:W-:Y:S04]  /*13ca0*/  ST.E.U16 [R14.64+-0x70], R9 ;  /* 0xffff90090e007985 */ /* 0x000fe8000c101504 */
[----:B------:R4:W-:Y:S01]  /*13cb0*/  ST.E.U16 [R14.64+-0x6e], R8 ;  /* 0xffff92080e007985 */ /* 0x0009e2000c101504 */
[----:B-1----:R-:W-:-:S04]  /*13cc0*/  IMAD.WIDE.U32 R6, R0, -0x326172a9, RZ ;  /* 0xcd9e8d5700067825 */ /* 0x002fc800078e00ff */
[----:B----4-:R-:W-:-:S05]  /*13cd0*/  IMAD.WIDE.U32 R8, R5, -0x2daee0ad, RZ ;  /* 0xd2511f5305087825 */ /* 0x010fca00078e00ff */
[----:B------:R-:W-:Y:S02]  /*13ce0*/  LOP3.LUT R0, R9, R237, R2, 0x96, !PT ;  /* 0x000000ed09007212 */ /* 0x000fe400078e9602 */
[----:B------:R-:W-:-:S03]  /*13cf0*/  LOP3.LUT R2, R7, R72, R40, 0x96, !PT ;  /* 0x0000004807027212 */ /* 0x000fc600078e9628 */
[----:B------:R-:W-:-:S04]  /*13d00*/  IMAD.WIDE.U32 R48, R0, -0x326172a9, RZ ;  /* 0xcd9e8d5700307825 */ /* 0x000fc800078e00ff */
[----:B------:R-:W-:Y:S01]  /*13d10*/  IMAD.WIDE.U32 R2, R2, -0x2daee0ad, RZ ;  /* 0xd2511f5302027825 */ /* 0x000fe200078e00ff */
[----:B------:R-:W-:-:S04]  /*13d20*/  LOP3.LUT R0, R49, R47, R6, 0x96, !PT ;  /* 0x0000002f31007212 */ /* 0x000fc800078e9606 */
[----:B------:R-:W-:Y:S02]  /*13d30*/  LOP3.LUT R5, R3, R44, R8, 0x96, !PT ;  /* 0x0000002c03057212 */ /* 0x000fe400078e9608 */
[----:B------:R-:W-:Y:S01]  /*13d40*/  MOV R44, R63 ;  /* 0x0000003f002c7202 */ /* 0x000fe20000000f00 */
[----:B------:R-:W-:Y:S02]  /*13d50*/  IMAD.MOV.U32 R63, RZ, RZ, R96 ;  /* 0x000000ffff3f7224 */ /* 0x000fe400078e0060 */
[----:B------:R-:W-:Y:S02]  /*13d60*/  IMAD.MOV.U32 R96, RZ, RZ, R45 ;  /* 0x000000ffff607224 */ /* 0x000fe400078e002d */
[----:B------:R-:W-:Y:S02]  /*13d70*/  IMAD.MOV.U32 R45, RZ, RZ, R46 ;  /* 0x000000ffff2d7224 */ /* 0x000fe400078e002e */
[----:B------:R-:W-:-:S05]  /*13d80*/  IMAD.WIDE.U32 R46, R0, -0x2daee0ad, RZ ;  /* 0xd2511f53002e7825 */ /* 0x000fca00078e00ff */
[----:B------:R-:W-:-:S05]  /*13d90*/  LOP3.LUT R2, R47, R136, R2, 0x96, !PT ;  /* 0x000000882f027212 */ /* 0x000fca00078e9602 */
[----:B------:R-:W-:Y:S01]  /*13da0*/  IMAD.WIDE.U32 R2, R2, -0x326172a9, RZ ;  /* 0xcd9e8d5702027825 */ /* 0x000fe200078e00ff */
[----:B------:R-:W-:-:S03]  /*13db0*/  @!P3 HADD2 R76, -R10.H0_H0, -RZ.H0_H0 ;  /* 0xa00000ff0a4cb230 */ /* 0x000fc60000000900 */
[----:B------:R-:W-:Y:S01]  /*13dc0*/  IMAD.MOV.U32 R136, RZ, RZ, R63 ;  /* 0x000000ffff887224 */ /* 0x000fe200078e003f */
[C---:B------:R-:W-:Y:S01]  /*13dd0*/  LOP3.LUT R0, R2.reuse, 0xffff, RZ, 0xc0, !PT ;  /* 0x0000ffff02007812 */ /* 0x040fe200078ec0ff */
[----:B------:R-:W-:Y:S01]  /*13de0*/  IMAD.MOV.U32 R63, RZ, RZ, R96 ;  /* 0x000000ffff3f7224 */ /* 0x000fe200078e0060 */
[----:B------:R-:W-:Y:S01]  /*13df0*/  MOV R96, R45 ;  /* 0x0000002d00607202 */ /* 0x000fe20000000f00 */
[----:B------:R-:W-:Y:S01]  /*13e00*/  IMAD.MOV.U32 R72, RZ, RZ, R44 ;  /* 0x000000ffff487224 */ /* 0x000fe200078e002c */
[----:B------:R-:W-:Y:S01]  /*13e10*/  SHF.R.U32.HI R0, RZ, 0x8, R0 ;  /* 0x00000008ff007819 */ /* 0x000fe20000011600 */
[----:B------:R-:W-:Y:S01]  /*13e20*/  IMAD.WIDE.U32 R44, R5, -0x326172a9, RZ ;  /* 0xcd9e8d57052c7825 */ /* 0x000fe200078e00ff */
[----:B------:R-:W-:Y:S02]  /*13e30*/  LOP3.LUT R6, R2, 0xff, RZ, 0xc0, !PT ;  /* 0x000000ff02067812 */ /* 0x000fe400078ec0ff */
[----:B------:R-:W-:Y:S02]  /*13e40*/  SHF.R.U32.HI R5, RZ, 0x10, R2 ;  /* 0x00000010ff057819 */ /* 0x000fe40000011602 */
[----:B------:R-:W-:-:S02]  /*13e50*/  PRMT R6, R6, 0x5410, R0 ;  /* 0x0000541006067816 */ /* 0x000fc40000000000 */
[----:B------:R-:W-:Y:S02]  /*13e60*/  @!P3 PRMT R10, R76, 0x5410, RZ ;  /* 0x000054104c0ab816 */ /* 0x000fe400000000ff */
[----:B------:R-:W-:Y:S01]  /*13e70*/  LOP3.LUT R0, R3, R137, R44, 0x96, !PT ;  /* 0x0000008903007212 */ /* 0x000fe200078e962c */
[----:B------:R-:W-:Y:S01]  /*13e80*/  ST.E.U16 [R12.64+-0x60], R36 ;  /* 0xffffa0240c007985 */ /* 0x000fe2000c101504 */
[----:B------:R-:W-:Y:S02]  /*13e90*/  SHF.R.U32.HI R3, RZ, 0x18, R2 ;  /* 0x00000018ff037819 */ /* 0x000fe40000011602 */
[----:B------:R-:W-:Y:S01]  /*13ea0*/  LOP3.LUT R2, R5, 0xff, RZ, 0xc0, !PT ;  /* 0x000000ff05027812 */ /* 0x000fe200078ec0ff */
[----:B------:R-:W-:Y:S04]  /*13eb0*/  ST.E.U16 [R12.64+-0x5e], R39 ;  /* 0xffffa2270c007985 */ /* 0x000fe8000c101504 */
[----:B------:R-:W-:Y:S01]  /*13ec0*/  ST.E.U16 [R18.64+-0x60], R38 ;  /* 0xffffa02612007985 */ /* 0x000fe2000c101504 */
[----:B------:R-:W-:-:S03]  /*13ed0*/  PRMT R30, R2, 0x5410, R3 ;  /* 0x00005410021e7816 */ /* 0x000fc60000000003 */
[----:B------:R-:W-:Y:S01]  /*13ee0*/  ST.E.U16 [R18.64+-0x5e], R37 ;  /* 0xffffa22512007985 */ /* 0x000fe2000c101504 */
[----:B------:R-:W-:-:S03]  /*13ef0*/  LOP3.LUT R2, R0, 0xffff, RZ, 0xc0, !PT ;  /* 0x0000ffff00027812 */ /* 0x000fc600078ec0ff */
        /* <DEDUP_REMOVED lines=8> */
[----:B------:R-:W-:-:S03]  /*13f80*/  SHF.R.U32.HI R3, RZ, 0x8, R2 ;  /* 0x00000008ff037819 */ /* 0x000fc60000011602 */
[----:B------:R-:W-:Y:S04]  /*13f90*/  ST.E.U16 [R16.64+-0x50], R23 ;  /* 0xffffb01710007985 */ /* 0x000fe8000c101504 */
[----:B------:R-:W-:Y:S01]  /*13fa0*/  ST.E.U16 [R16.64+-0x4e], R22 ;  /* 0xffffb21610007985 */ /* 0x000fe2000c101504 */
[----:B------:R-:W-:-:S03]  /*13fb0*/  LOP3.LUT R2, R0, 0xff, RZ, 0xc0, !PT ;  /* 0x000000ff00027812 */ /* 0x000fc600078ec0ff */
[----:B------:R-:W-:Y:S04]  /*13fc0*/  ST.E.U16 [R14.64+-0x50], R20 ;  /* 0xffffb0140e007985 */ /* 0x000fe8000c101504 */
[----:B------:R4:W-:Y:S04]  /*13fd0*/  ST.E.U16 [R14.64+-0x4e], R11 ;  /* 0xffffb20b0e007985 */ /* 0x0009e8000c101504 */
[----:B------:R-:W4:Y:S01]  /*13fe0*/  LDSM.16.MT88.4 R24, [R201+0xa000] ;  /* 0x00a00000c918783b */ /* 0x000f220000004200 */
[----:B------:R-:W-:-:S03]  /*13ff0*/  PRMT R7, R2, 0x5410, R3 ;  /* 0x0000541002077816 */ /* 0x000fc60000000003 */
[----:B------:R-:W-:Y:S01]  /*14000*/  LDSM.16.MT88.4 R36, [R206+0xa000] ;  /* 0x00a00000ce24783b */ /* 0x000fe20000004200 */
[----:B------:R-:W-:-:S03]  /*14010*/  SHF.R.U32.HI R3, RZ, 0x10, R0 ;  /* 0x00000010ff037819 */ /* 0x000fc60000011600 */
[----:B------:R-:W4:Y:S01]  /*14020*/  LDSM.16.MT88.4 R20, [R203+0xa000] ;  /* 0x00a00000cb14783b */ /* 0x000f220000004200 */
[----:B------:R-:W-:Y:S02]  /*14030*/  SHF.R.U32.HI R2, RZ, 0x18, R0 ;  /* 0x00000018ff027819 */ /* 0x000fe40000011600 */
[----:B------:R-:W-:-:S04]  /*14040*/  LOP3.LUT R0, R3, 0xff, RZ, 0xc0, !PT ;  /* 0x000000ff03007812 */ /* 0x000fc800078ec0ff */
[----:B------:R-:W-:Y:S01]  /*14050*/  PRMT R5, R0, 0x5410, R2 ;  /* 0x0000541000057816 */ /* 0x000fe20000000002 */
[--C-:B------:R-:W-:Y:S02]  /*14060*/  HSET2.LE.AND R0, R32, R221.reuse, PT ;  /* 0x000000dd20007233 */ /* 0x100fe40003803000 */
[--C-:B------:R-:W-:Y:S02]  /*14070*/  HSET2.LE.AND R2, R31, R221.reuse, PT ;  /* 0x000000dd1f027233 */ /* 0x100fe40003803000 */
[--C-:B------:R-:W-:Y:S01]  /*14080*/  HSET2.LE.AND R3, R6, R221.reuse, PT ;  /* 0x000000dd06037233 */ /* 0x100fe20003803000 */
[----:B-1----:R-:W-:Y:S01]  /*14090*/  LOP3.LUT R10, R66, R0, RZ, 0xc0, !PT ;  /* 0x00000000420a7212 */ /* 0x002fe200078ec0ff */
[--C-:B------:R-:W-:Y:S01]  /*140a0*/  HSET2.LE.AND R0, R42, R221.reuse, PT ;  /* 0x000000dd2a007233 */ /* 0x100fe20003803000 */
[----:B----4-:R-:W-:Y:S01]  /*140b0*/  LOP3.LUT R11, R55, R2, RZ, 0xc0, !PT ;  /* 0x00000002370b7212 */ /* 0x010fe200078ec0ff */
[--C-:B------:R-:W-:Y:S01]  /*140c0*/  HSET2.LE.AND R2, R33, R221.reuse, PT ;  /* 0x000000dd21027233 */ /* 0x100fe20003803000 */
[----:B------:R-:W-:Y:S01]  /*140d0*/  LOP3.LUT R6, R51, R3, RZ, 0xc0, !PT ;  /* 0x0000000333067212 */ /* 0x000fe200078ec0ff */
[--C-:B------:R-:W-:Y:S01]  /*140e0*/  HSET2.LE.AND R3, R5, R221.reuse, PT ;  /* 0x000000dd05037233 */ /* 0x100fe20003803000 */
[----:B------:R-:W-:Y:S01]  /*140f0*/  LOP3.LUT R8, R168, R0, RZ, 0xc0, !PT ;  /* 0x00000000a8087212 */ /* 0x000fe200078ec0ff */
[--C-:B------:R-:W-:Y:S01]  /*14100*/  HSET2.LE.AND R0, R30, R221.reuse, PT ;  /* 0x000000dd1e007233 */ /* 0x100fe20003803000 */
[----:B------:R-:W-:Y:S01]  /*14110*/  LOP3.LUT R9, R138, R2, RZ, 0xc0, !PT ;  /* 0x000000028a097212 */ /* 0x000fe200078ec0ff */
[----:B------:R-:W-:Y:S01]  /*14120*/  HSET2.LE.AND R2, R7, R221, PT ;  /* 0x000000dd07027233 */ /* 0x000fe20003803000 */
[----:B------:R-:W-:Y:S01]  /*14130*/  LOP3.LUT R5, R43, R3, RZ, 0xc0, !PT ;  /* 0x000000032b057212 */ /* 0x000fe200078ec0ff */
[----:B------:R-:W-:Y:S01]  /*14140*/  IMAD.MOV.U32 R78, RZ, RZ, R80 ;  /* 0x000000ffff4e7224 */ /* 0x000fe200078e0050 */
[----:B------:R-:W-:Y:S01]  /*14150*/  LOP3.LUT R7, R50, R0, RZ, 0xc0, !PT ;  /* 0x0000000032077212 */ /* 0x000fe200078ec0ff */
[----:B------:R-:W-:Y:S01]  /*14160*/  IMAD.MOV.U32 R129, RZ, RZ, R119 ;  /* 0x000000ffff817224 */ /* 0x000fe200078e0077 */
[----:B------:R-:W-:-:S02]  /*14170*/  LOP3.LUT R4, R54, R2, RZ, 0xc0, !PT ;  /* 0x0000000236047212 */ /* 0x000fc400078ec0ff */
[----:B------:R-:W-:Y:S01]  /*14180*/  MOV R77, R118 ;  /* 0x00000076004d7202 */ /* 0x000fe20000000f00 */
[----:B------:R-:W-:Y:S01]  /*14190*/  IMAD.MOV.U32 R74, RZ, RZ, R161 ;  /* 0x000000ffff4a7224 */ /* 0x000fe200078e00a1 */
[----:B------:R1:W-:Y:S01]  /*141a0*/  STL.64 [R1+0x20], R40 ;  /* 0x0000202801007387 */ /* 0x0003e20000100a00 */
[----:B------:R-:W-:Y:S01]  /*141b0*/  IMAD.MOV.U32 R119, RZ, RZ, R163 ;  /* 0x000000ffff777224 */ /* 0x000fe200078e00a3 */
[----:B------:R-:W-:Y:S01]  /*141c0*/  MOV R163, R139 ;  /* 0x0000008b00a37202 */ /* 0x000fe20000000f00 */
[----:B------:R-:W-:Y:S02]  /*141d0*/  IMAD.MOV.U32 R80, RZ, RZ, R160 ;  /* 0x000000ffff507224 */ /* 0x000fe400078e00a0 */
[----:B------:R-:W-:Y:S02]  /*141e0*/  IMAD.MOV.U32 R73, RZ, RZ, R72 ;  /* 0x000000ffff497224 */ /* 0x000fe400078e0048 */
[----:B------:R-:W-:Y:S01]  /*141f0*/  IMAD.MOV.U32 R117, RZ, RZ, R96 ;  /* 0x000000ffff757224 */ /* 0x000fe200078e0060 */
[----:B------:R-:W-:Y:S01]  /*14200*/  HMMA.16816.F32 R152, R4, R24, R152 ;  /* 0x000000180498723c */ /* 0x000fe20000001898 */
[----:B------:R-:W-:Y:S01]  /*14210*/  IMAD.MOV.U32 R160, RZ, RZ, R236 ;  /* 0x000000ffffa07224 */ /* 0x000fe200078e00ec */
[----:B------:R-:W4:Y:S01]  /*14220*/  LDSM.16.MT88.4 R32, [R206+0xb000] ;  /* 0x00b00000ce20783b */ /* 0x000f220000004200 */
[----:B------:R-:W-:-:S02]  /*14230*/  IMAD.MOV.U32 R161, RZ, RZ, R169 ;  /* 0x000000ffffa17224 */ /* 0x000fc400078e00a9 */
[----:B------:R-:W-:-:S03]  /*14240*/  IMAD.MOV.U32 R72, RZ, RZ, R136 ;  /* 0x000000ffff487224 */ /* 0x000fc600078e0088 */
[----:B------:R-:W-:Y:S01]  /*14250*/  HMMA.16816.F32 R176, R8, R22, R176 ;  /* 0x0000001608b0723c */ /* 0x000fe200000018b0 */
[----:B------:R-:W-:Y:S02]  /*14260*/  IMAD.MOV.U32 R118, RZ, RZ, R171 ;  /* 0x000000ffff767224 */ /* 0x000fe400078e00ab */
[----:B------:R-:W-:Y:S01]  /*14270*/  IMAD.MOV.U32 R76, RZ, RZ, R129 ;  /* 0x000000ffff4c7224 */ /* 0x000fe200078e0081 */
[----:B---3--:R-:W-:Y:S01]  /*14280*/  LDSM.16.MT88.4 R28, [R205+0xa000] ;  /* 0x00a00000cd1c783b */ /* 0x008fe20000004200 */
[----:B------:R-:W-:-:S03]  /*14290*/  IMAD.MOV.U32 R96, RZ, RZ, R170 ;  /* 0x000000ffff607224 */ /* 0x000fc600078e00aa */
[----:B------:R-:W-:Y:S01]  /*142a0*/  HMMA.16816.F32 R148, R4, R26, R148 ;  /* 0x0000001a0494723c */ /* 0x000fe20000001894 */
[----:B-1----:R-:W-:-:S07]  /*142b0*/  IMAD.MOV.U32 R41, RZ, RZ, R77 ;  /* 0x000000ffff297224 */ /* 0x002fce00078e004d */
[----:B------:R-:W-:Y:S01]  /*142c0*/  HMMA.16816.F32 R188, R8, R36, R188 ;  /* 0x0000002408bc723c */ /* 0x000fe200000018bc */
[----:B------:R-:W-:Y:S01]  /*142d0*/  IMAD.MOV.U32 R40, RZ, RZ, R78 ;  /* 0x000000ffff287224 */ /* 0x000fe200078e004e */
[----:B------:R-:W-:-:S06]  /*142e0*/  LOP3.LUT R2, R45, R82, R48, 0x96, !PT ;  /* 0x000000522d027212 */ /* 0x000fcc00078e9630 */
[C---:B------:R-:W-:Y:S08]  /*142f0*/  HMMA.16816.F32 R52, R4.reuse, R36, R156 ;  /* 0x000000240434723c */ /* 0x040ff0000000189c */
[----:B------:R-:W-:Y:S01]  /*14300*/  HMMA.16816.F32 R144, R4, R20, R144 ;  /* 0x000000140490723c */ /* 0x000fe20000001890 */
[----:B------:R-:W-:Y:S01]  /*14310*/  MOV R156, R41 ;  /* 0x00000029009c7202 */ /* 0x000fe20000000f00 */
[----:B------:R-:W-:Y:S01]  /*14320*/  IMAD.MOV.U32 R157, RZ, RZ, R40 ;  /* 0x000000ffff9d7224 */ /* 0x000fe200078e0028 */
[----:B------:R1:W5:Y:S04]  /*14330*/  LDL.LU R239, [R1+0x18c] ;  /* 0x00018c0001ef7983 */ /* 0x0003680000300800 */
[----:B------:R-:W-:Y:S01]  /*14340*/  LDSM.16.MT88.4 R40, [R205+0xb000] ;  /* 0x00b00000cd28783b */ /* 0x000fe20000004200 */
[C---:B--2---:R-:W-:Y:S08]  /*14350*/  HMMA.16816.F32 R168, R8.reuse, R24, R240 ;  /* 0x0000001808a8723c */ /* 0x044ff000000018f0 */
[C---:B------:R-:W-:Y:S01]  /*14360*/  HMMA.16816.F32 R136, R8.reuse, R26, R248 ;  /* 0x0000001a0888723c */ /* 0x040fe200000018f8 */
[----:B------:R-:W-:Y:S07]  /*14370*/  LDSM.16.MT88.4 R24, [R201+0xb000] ;  /* 0x00b00000c918783b */ /* 0x000fee0000004200 */
[----:B------:R-:W-:Y:S08]  /*14380*/  HMMA.16816.F32 R160, R8, R20, R160 ;  /* 0x0000001408a0723c */ /* 0x000ff000000018a0 */
[----:B------:R-:W-:Y:S01]  /*14390*/  HMMA.16816.F32 R140, R4, R22, R140 ;  /* 0x00000016048c723c */ /* 0x000fe2000000188c */
[----:B------:R-:W2:Y:S01]  /*143a0*/  LDSM.16.MT88.4 R20, [R203+0xb000] ;  /* 0x00b00000cb14783b */ /* 0x000ea20000004200 */
[----:B------:R-:W-:Y:S01]  /*143b0*/  IMAD.MOV.U32 R75, RZ, RZ, R74 ;  /* 0x000000ffff4b7224 */ /* 0x000fe200078e004a */
[----:B------:R-:W-:Y:S01]  /*143c0*/  MOV R74, R72 ;  /* 0x00000048004a7202 */ /* 0x000fe20000000f00 */
[----:B------:R-:W-:Y:S01]  /*143d0*/  IMAD.MOV.U32 R77, RZ, RZ, R117 ;  /* 0x000000ffff4d7224 */ /* 0x000fe200078e0075 */
[----:B------:R1:W5:Y:S01]  /*143e0*/  LDL.LU R238, [R1+0x188] ;  /* 0x0001880001ee7983 */ /* 0x0003620000300800 */
[----:B------:R-:W-:-:S02]  /*143f0*/  IMAD.MOV.U32 R129, RZ, RZ, R63 ;  /* 0x000000ffff817224 */ /* 0x000fc400078e003f */
[----:B------:R-:W-:Y:S01]  /*14400*/  IMAD.MOV.U32 R117, RZ, RZ, R128 ;  /* 0x000000ffff757224 */ /* 0x000fe200078e0080 */
[C---:B----4-:R-:W-:Y:S01]  /*14410*/  HMMA.16816.F32 R104, R4.reuse, R32, R104 ;  /* 0x000000200468723c */ /* 0x050fe20000001868 */
[----:B------:R-:W-:Y:S01]  /*14420*/  IMAD.MOV.U32 R78, RZ, RZ, R73 ;  /* 0x000000ffff4e7224 */ /* 0x000fe200078e0049 */
[----:B------:R1:W5:Y:S01]  /*14430*/  LDL.LU R237, [R1+0x184] ;  /* 0x0001840001ed7983 */ /* 0x0003620000300800 */
[----:B------:R-:W-:Y:S01]  /*14440*/  IMAD.MOV.U32 R72, RZ, RZ, R112 ;  /* 0x000000ffff487224 */ /* 0x000fe200078e0070 */
[----:B------:R-:W-:Y:S01]  /*14450*/  MOV R112, R60 ;  /* 0x0000003c00707202 */ /* 0x000fe20000000f00 */
[----:B------:R-:W-:Y:S01]  /*14460*/  IMAD.MOV.U32 R63, RZ, RZ, R61 ;  /* 0x000000ffff3f7224 */ /* 0x000fe200078e003d */
[----:B------:R-:W-:Y:S01]  /*14470*/  MOV R251, R129 ;  /* 0x0000008100fb7202 */ /* 0x000fe20000000f00 */
[----:B------:R-:W-:Y:S02]  /*14480*/  IMAD.MOV.U32 R128, RZ, RZ, R62 ;  /* 0x000000ffff807224 */ /* 0x000fe400078e003e */
[----:B------:R-:W-:Y:S01]  /*14490*/  IMAD.MOV.U32 R159, RZ, RZ, R76 ;  /* 0x000000ffff9f7224 */ /* 0x000fe200078e004c */
[----:B------:R-:W-:Y:S01]  /*144a0*/  HMMA.16816.F32 R108, R4, R34, R108 ;  /* 0x00000022046c723c */ /* 0x000fe2000000186c */
[----:B------:R-:W-:Y:S01]  /*144b0*/  IMAD.MOV.U32 R73, RZ, RZ, R116 ;  /* 0x000000ffff497224 */ /* 0x000fe200078e0074 */
[----:B------:R1:W5:Y:S01]  /*144c0*/  LDL.LU R236, [R1+0x180] ;  /* 0x0001800001ec7983 */ /* 0x0003620000300800 */
[----:B------:R-:W-:-:S02]  /*144d0*/  IMAD.MOV.U32 R61, RZ, RZ, R113 ;  /* 0x000000ffff3d7224 */ /* 0x000fc400078e0071 */
[----:B------:R-:W-:Y:S02]  /*144e0*/  IMAD.MOV.U32 R62, RZ, RZ, R81 ;  /* 0x000000ffff3e7224 */ /* 0x000fe400078e0051 */
[----:B------:R-:W-:Y:S01]  /*144f0*/  IMAD.MOV.U32 R60, RZ, RZ, R59 ;  /* 0x000000ffff3c7224 */ /* 0x000fe200078e003b */
[----:B------:R-:W-:Y:S01]  /*14500*/  MOV R59, R85 ;  /* 0x00000055003b7202 */ /* 0x000fe20000000f00 */
[----:B------:R-:W-:Y:S02]  /*14510*/  IMAD.MOV.U32 R113, RZ, RZ, R58 ;  /* 0x000000ffff717224 */ /* 0x000fe400078e003a */
[----:B------:R-:W-:Y:S02]  /*14520*/  IMAD.MOV.U32 R81, RZ, RZ, R57 ;  /* 0x000000ffff517224 */ /* 0x000fe400078e0039 */
[----:B------:R-:W-:Y:S02]  /*14530*/  IMAD.MOV.U32 R116, RZ, RZ, R56 ;  /* 0x000000ffff747224 */ /* 0x000fe400078e0038 */
[----:B------:R-:W-:-:S02]  /*14540*/  IMAD.MOV.U32 R58, RZ, RZ, R84 ;  /* 0x000000ffff3a7224 */ /* 0x000fc400078e0054 */
[----:B------:R-:W-:Y:S02]  /*14550*/  IMAD.MOV.U32 R57, RZ, RZ, R79 ;  /* 0x000000ffff397224 */ /* 0x000fe400078e004f */
[----:B------:R-:W-:Y:S02]  /*14560*/  IMAD.MOV.U32 R56, RZ, RZ, R220 ;  /* 0x000000ffff387224 */ /* 0x000fe400078e00dc */
[----:B------:R-:W-:Y:S01]  /*14570*/  IMAD.MOV.U32 R243, RZ, RZ, R63 ;  /* 0x000000fffff37224 */ /* 0x000fe200078e003f */
[----:B--2---:R-:W-:Y:S01]  /*14580*/  HMMA.16816.F32 R88, R4, R20, R88 ;  /* 0x000000140458723c */ /* 0x004fe20000001858 */
[----:B------:R-:W-:Y:S01]  /*14590*/  IMAD.MOV.U32 R63, RZ, RZ, R128 ;  /* 0x000000ffff3f7224 */ /* 0x000fe200078e0080 */
[----:B------:R1:W5:Y:S01]  /*145a0*/  LDL.LU R220, [R1+0x17c] ;  /* 0x00017c0001dc7983 */ /* 0x0003620000300800 */
[----:B------:R-:W-:Y:S02]  /*145b0*/  IMAD.MOV.U32 R84, RZ, RZ, R213 ;  /* 0x000000ffff547224 */ /* 0x000fe400078e00d5 */
[----:B------:R-:W-:Y:S01]  /*145c0*/  IMAD.MOV.U32 R250, RZ, RZ, R74 ;  /* 0x000000fffffa7224 */ /* 0x000fe200078e004a */
[----:B------:R-:W-:Y:S01]  /*145d0*/  MOV R74, R59 ;  /* 0x0000003b004a7202 */ /* 0x000fe20000000f00 */
[----:B------:R-:W-:-:S02]  /*145e0*/  IMAD.MOV.U32 R241, RZ, RZ, R73 ;  /* 0x000000fffff17224 */ /* 0x000fc400078e0049 */
[----:B------:R-:W-:Y:S02]  /*145f0*/  IMAD.MOV.U32 R242, RZ, RZ, R72 ;  /* 0x000000fffff27224 */ /* 0x000fe400078e0048 */
[----:B------:R-:W-:Y:S02]  /*14600*/  IMAD.MOV.U32 R85, RZ, RZ, R215 ;  /* 0x000000ffff557224 */ /* 0x000fe400078e00d7 */
[----:B------:R-:W-:Y:S01]  /*14610*/  IMAD.MOV.U32 R248, RZ, RZ, R77 ;  /* 0x000000fffff87224 */ /* 0x000fe200078e004d */
[----:B------:R-:W-:Y:S01]  /*14620*/  HMMA.16816.F32 R92, R4, R22, R92 ;  /* 0x00000016045c723c */ /* 0x000fe2000000185c */
[----:B------:R-:W-:Y:S01]  /*14630*/  IMAD.MOV.U32 R73, RZ, RZ, R58 ;  /* 0x000000ffff497224 */ /* 0x000fe200078e003a */
[----:B------:R1:W5:Y:S01]  /*14640*/  LDL.LU R215, [R1+0x178] ;  /* 0x0001780001d77983 */ /* 0x0003620000300800 */
[----:B------:R-:W-:Y:S02]  /*14650*/  IMAD.MOV.U32 R72, RZ, RZ, R57 ;  /* 0x000000ffff487224 */ /* 0x000fe400078e0039 */
[----:B------:R-:W-:-:S02]  /*14660*/  IMAD.MOV.U32 R129, RZ, RZ, R56 ;  /* 0x000000ffff817224 */ /* 0x000fc400078e0038 */
[----:B------:R-:W-:Y:S01]  /*14670*/  IMAD.MOV.U32 R77, RZ, RZ, R116 ;  /* 0x000000ffff4d7224 */ /* 0x000fe200078e0074 */
[----:B------:R-:W-:Y:S01]  /*14680*/  HMMA.16816.F32 R56, R4, R38, R164 ;  /* 0x000000260438723c */ /* 0x000fe200000018a4 */
        /* <DEDUP_REMOVED lines=10> */
[----:B------:R-:W-:Y:S02]  /*14730*/  IMAD.MOV.U32 R128, RZ, RZ, R86 ;  /* 0x000000ffff807224 */ /* 0x000fe400078e0056 */
[----:B------:R-:W-:Y:S01]  /*14740*/  IMAD.MOV.U32 R158, RZ, RZ, R75 ;  /* 0x000000ffff9e7224 */ /* 0x000fe200078e004b */
[----:B------:R-:W-:Y:S01]  /*14750*/  HMMA.16816.F32 R120, R4, R40, R120 ;  /* 0x000000280478723c */ /* 0x000fe20000001878 */
[----:B------:R-:W-:Y:S01]  /*14760*/  IMAD.MOV.U32 R112, RZ, RZ, R60 ;  /* 0x000000ffff707224 */ /* 0x000fe200078e003c */
[----:B------:R1:W5:Y:S01]  /*14770*/  LDL.LU R214, [R1+0x174] ;  /* 0x0001740001d67983 */ /* 0x0003620000300800 */
[----:B------:R-:W-:-:S02]  /*14780*/  IMAD.MOV.U32 R117, RZ, RZ, R85 ;  /* 0x000000ffff757224 */ /* 0x000fc400078e0055 */
[----:B------:R-:W-:Y:S01]  /*14790*/  IMAD.MOV.U32 R118, RZ, RZ, R87 ;  /* 0x000000ffff767224 */ /* 0x000fe200078e0057 */
[----:B------:R1:W5:Y:S01]  /*147a0*/  LDL.LU R213, [R1+0x170] ;  /* 0x0001700001d57983 */ /* 0x0003620000300800 */
[----:B------:R-:W-:Y:S01]  /*147b0*/  IMAD.MOV.U32 R84, RZ, RZ, R210 ;  /* 0x000000ffff547224 */ /* 0x000fe200078e00d2 */
[----:B------:R-:W-:Y:S01]  /*147c0*/  HMMA.16816.F32 R60, R4, R28, R172 ;  /* 0x0000001c043c723c */ /* 0x000fe200000018ac */
[----:B------:R-:W-:Y:S02]  /*147d0*/  IMAD.MOV.U32 R85, RZ, RZ, R212 ;  /* 0x000000ffff557224 */ /* 0x000fe400078e00d4 */
[----:B------:R-:W-:Y:S01]  /*147e0*/  IMAD.MOV.U32 R87, RZ, RZ, R209 ;  /* 0x000000ffff577224 */ /* 0x000fe200078e00d1 */
[----:B------:R1:W5:Y:S01]  /*147f0*/  LDL.LU R212, [R1+0x16c] ;  /* 0x00016c0001d47983 */ /* 0x0003620000300800 */
[----:B------:R-:W-:Y:S02]  /*14800*/  IMAD.MOV.U32 R86, RZ, RZ, R208 ;  /* 0x000000ffff567224 */ /* 0x000fe400078e00d0 */
[----:B------:R-:W-:Y:S01]  /*14810*/  IMAD.MOV.U32 R173, RZ, RZ, R74 ;  /* 0x000000ffffad7224 */ /* 0x000fe200078e004a */
[----:B------:R-:W-:Y:S01]  /*14820*/  MOV R174, R73 ;  /* 0x0000004900ae7202 */ /* 0x000fe20000000f00 */
[----:B------:R-:W-:-:S02]  /*14830*/  IMAD.MOV.U32 R175, RZ, RZ, R72 ;  /* 0x000000ffffaf7224 */ /* 0x000fc400078e0048 */
[----:B------:R-:W-:Y:S01]  /*14840*/  IMAD.WIDE.U32 R2, R2, -0x2daee0ad, RZ ;  /* 0xd2511f5302027825 */ /* 0x000fe200078e00ff */
[----:B------:R-:W-:Y:S01]  /*14850*/  HMMA.16816.F32 R72, R4, R30, R184 ;  /* 0x0000001e0448723c */ /* 0x000fe200000018b8 */
[----:B------:R1:W5:Y:S02]  /*14860*/  LDL.LU R210, [R1+0x168] ;  /* 0x0001680001d27983 */ /* 0x0003640000300800 */
[----:B------:R-:W-:Y:S01]  /*14870*/  IMAD.MOV.U32 R172, RZ, RZ, R77 ;  /* 0x000000ffffac7224 */ /* 0x000fe200078e004d */
[----:B------:R-:W-:Y:S01]  /*14880*/  LOP3.LUT R0, R2, 0xffff, RZ, 0xc0, !PT ;  /* 0x0000ffff02007812 */ /* 0x000fe200078ec0ff */
[----:B------:R1:W5:Y:S02]  /*14890*/  LDL.LU R209, [R1+0x164] ;  /* 0x0001640001d17983 */ /* 0x0003640000300800 */
[----:B------:R-:W-:Y:S02]  /*148a0*/  IMAD.MOV.U32 R184, RZ, RZ, R78 ;  /* 0x000000ffffb87224 */ /* 0x000fe400078e004e */
[----:B------:R-:W-:-:S02]  /*148b0*/  IMAD.MOV.U32 R187, RZ, RZ, R79 ;  /* 0x000000ffffbb7224 */ /* 0x000fc400078e004f */
[----:B------:R-:W-:Y:S01]  /*148c0*/  IMAD.MOV.U32 R186, RZ, RZ, R117 ;  /* 0x000000ffffba7224 */ /* 0x000fe200078e0075 */
[----:B------:R-:W-:Y:S01]  /*148d0*/  HMMA.16816.F32 R76, R4, R24, R192 ;  /* 0x00000018044c723c */ /* 0x000fe200000018c0 */
[----:B------:R-:W-:Y:S01]  /*148e0*/  IMAD.MOV.U32 R185, RZ, RZ, R129 ;  /* 0x000000ffffb97224 */ /* 0x000fe200078e0081 */
[----:B------:R1:W5:Y:S05]  /*148f0*/  LDL.LU R208, [R1+0x160] ;  /* 0x0001600001d07983 */ /* 0x00036a0000300800 */
[----:B------:R-:W-:Y:S01]  /*14900*/  IMAD.MOV.U32 R192, RZ, RZ, R85 ;  /* 0x000000ffffc07224 */ /* 0x000fe200078e0055 */
[----:B------:R-:W-:Y:S01]  /*14910*/  MOV R193, R84 ;  /* 0x0000005400c17202 */ /* 0x000fe20000000f00 */
[----:B------:R-:W-:-:S02]  /*14920*/  IMAD.MOV.U32 R194, RZ, RZ, R87 ;  /* 0x000000ffffc27224 */ /* 0x000fc400078e0057 */
[----:B------:R-:W-:Y:S02]  /*14930*/  IMAD.MOV.U32 R195, RZ, RZ, R86 ;  /* 0x000000ffffc37224 */ /* 0x000fe400078e0056 */
[----:B------:R-:W-:Y:S07]  /*14940*/  HMMA.16816.F32 R84, R4, R26, R196 ;  /* 0x0000001a0454723c */ /* 0x000fee00000018c4 */
[----:B------:R-:W-:Y:S02]  /*14950*/  IMAD.MOV.U32 R197, RZ, RZ, R116 ;  /* 0x000000ffffc57224 */ /* 0x000fe400078e0074 */
[----:B------:R-:W-:-:S02]  /*14960*/  IMAD.MOV.U32 R198, RZ, RZ, R119 ;  /* 0x000000ffffc67224 */ /* 0x000fc400078e0077 */
[----:B------:R-:W-:Y:S02]  /*14970*/  IMAD.MOV.U32 R199, RZ, RZ, R118 ;  /* 0x000000ffffc77224 */ /* 0x000fe400078e0076 */
[----:B------:R-:W-:Y:S07]  /*14980*/  HMMA.16816.F32 R116, R4, R42, R124 ;  /* 0x0000002a0474723c */ /* 0x000fee000000187c */
        /* <DEDUP_REMOVED lines=8> */
[C---:B------:R-:W-:Y:S08]  /*14a10*/  HMMA.16816.F32 R184, R8.reuse, R28, R184 ;  /* 0x0000001c08b8723c */ /* 0x040ff000000018b8 */
[C---:B------:R-:W-:Y:S01]  /*14a20*/  HMMA.16816.F32 R172, R8.reuse, R38, R172 ;  /* 0x0000002608ac723c */ /* 0x040fe200000018ac */
[----:B------:R-:W-:Y:S01]  /*14a30*/  IMAD.MOV.U32 R196, RZ, RZ, R128 ;  /* 0x000000ffffc47224 */ /* 0x000fe200078e0080 */
[----:B------:R1:W5:Y:S06]  /*14a40*/  LDL.LU R207, [R1+0x15c] ;  /* 0x00015c0001cf7983 */ /* 0x00036c0000300800 */
[----:B------:R-:W-:Y:S01]  /*14a50*/  HMMA.16816.F32 R248, R8, R20, R248 ;  /* 0x0000001408f8723c */ /* 0x000fe200000018f8 */
[----:B------:R-:W-:Y:S01]  /*14a60*/  IMAD.MOV.U32 R96, RZ, RZ, R202 ;  /* 0x000000ffff607224 */ /* 0x000fe200078e00ca */
[----:B------:R1:W5:Y:S01]  /*14a70*/  LDL.LU R204, [R1+0x158] ;  /* 0x0001580001cc7983 */ /* 0x0003620000300800 */
[----:B------:R-:W-:-:S02]  /*14a80*/  IMAD.MOV.U32 R97, RZ, RZ, R200 ;  /* 0x000000ffff617224 */ /* 0x000fc400078e00c8 */
[----:B------:R-:W-:Y:S01]  /*14a90*/  IMAD.MOV.U32 R129, RZ, RZ, R115 ;  /* 0x000000ffff817224 */ /* 0x000fe200078e0073 */
[----:B------:R1:W5:Y:S02]  /*14aa0*/  LDL.LU R202, [R1+0x154] ;  /* 0x0001540001ca7983 */ /* 0x0003640000300800 */
[C---:B------:R-:W-:Y:S02]  /*14ab0*/  HMMA.16816.F32 R28, R8.reuse, R30, R4 ;  /* 0x0000001e081c723c */ /* 0x040fe40000001804 */
[----:B------:R1:W5:Y:S06]  /*14ac0*/  LDL.LU R200, [R1+0x150] ;  /* 0x0001500001c87983 */ /* 0x00036c0000300800 */
        /* <DEDUP_REMOVED lines=8> */
[----:B------:R-:W-:Y:S01]  /*14b50*/  SHF.R.U32.HI R22, RZ, 0x18, R2 ;  /* 0x00000018ff167819 */ /* 0x000fe20000011602 */
[----:B------:R-:W-:Y:S01]  /*14b60*/  IMAD.MOV.U32 R23, RZ, RZ, R83 ;  /* 0x000000ffff177224 */ /* 0x000fe200078e0053 */
[----:B------:R-:W-:Y:S11]  /*14b70*/  LDSM.16.MT88.4 R164, [R201+0xa800] ;  /* 0x00a80000c9a4783b */ /* 0x000ff60000004200 */
[----:B------:R-:W-:Y:S10]  /*14b80*/  @!UPT UIADD3 URZ, URZ, URZ, URZ ;  /* 0x0000003f3f3ff290 */ /* 0x000ff4000fffe03f */
[----:B------:R-:W-:Y:S01]  /*14b90*/  MOV R48, R5 ;  /* 0x0000000500307202 */ /* 0x000fe20000000f00 */
[----:B------:R-:W-:Y:S01]  /*14ba0*/  IMAD.MOV.U32 R44, RZ, RZ, R4 ;  /* 0x000000ffff2c7224 */ /* 0x000fe200078e0004 */
[----:B------:R-:W-:Y:S02]  /*14bb0*/  SHF.R.U32.HI R5, RZ, 0x8, R0 ;  /* 0x00000008ff057819 */ /* 0x000fe40000011600 */
[----:B------:R-:W-:Y:S02]  /*14bc0*/  LOP3.LUT R0, R3, R244, R46, 0x96, !PT ;  /* 0x000000f403007212 */ /* 0x000fe400078e962e */
[----:B------:R-:W-:Y:S02]  /*14bd0*/  LOP3.LUT R4, R2, 0xff, RZ, 0xc0, !PT ;  /* 0x000000ff02047812 */ /* 0x000fe400078ec0ff */
[----:B------:R-:W-:Y:S01]  /*14be0*/  SHF.R.U32.HI R3, RZ, 0x10, R2 ;  /* 0x00000010ff037819 */ /* 0x000fe20000011602 */
[----:B------:R-:W-:Y:S01]  /*14bf0*/  IMAD.MOV.U32 R128, RZ, RZ, R7 ;  /* 0x000000ffff807224 */ /* 0x000fe200078e0007 */
[----:B------:R-:W-:-:S02]  /*14c00*/  LOP3.LUT R2, R0, 0xffff, RZ, 0xc0, !PT ;  /* 0x0000ffff00027812 */ /* 0x000fc400078ec0ff */
[----:B------:R-:W-:Y:S01]  /*14c10*/  PRMT R7, R4, 0x5410, R5 ;  /* 0x0000541004077816 */ /* 0x000fe20000000005 */
[----:B------:R-:W-:Y:S01]  /*14c20*/  IMAD.MOV.U32 R45, RZ, RZ, R6 ;  /* 0x000000ffff2d7224 */ /* 0x000fe200078e0006 */
[----:B------:R-:W-:Y:S02]  /*14c30*/  LOP3.LUT R4, R3, 0xff, RZ, 0xc0, !PT ;  /* 0x000000ff03047812 */ /* 0x000fe400078ec0ff */
[----:B------:R-:W-:Y:S02]  /*14c40*/  SHF.R.U32.HI R3, RZ, 0x10, R0 ;  /* 0x00000010ff037819 */ /* 0x000fe40000011600 */
[----:B------:R-:W-:Y:S02]  /*14c50*/  LOP3.LUT R21, R0, 0xff, RZ, 0xc0, !PT ;  /* 0x000000ff00157812 */ /* 0x000fe400078ec0ff */
[----:B------:R-:W-:Y:S02]  /*14c60*/  SHF.R.U32.HI R6, RZ, 0x8, R2 ;  /* 0x00000008ff067819 */ /* 0x000fe40000011602 */
[----:B------:R-:W-:Y:S01]  /*14c70*/  SHF.R.U32.HI R20, RZ, 0x18, R0 ;  /* 0x00000018ff147819 */ /* 0x000fe20000011600 */
[----:B------:R-:W-:Y:S01]  /*14c80*/  HSET2.LE.AND R0, R7, R221, PT ;  /* 0x000000dd07007233 */ /* 0x000fe20003803000 */
[----:B------:R-:W-:-:S02]  /*14c90*/  LOP3.LUT R5, R3, 0xff, RZ, 0xc0, !PT ;  /* 0x000000ff03057812 */ /* 0x000fc400078ec0ff */
[----:B------:R-:W-:Y:S02]  /*14ca0*/  PRMT R2, R4, 0x5410, R22 ;  /* 0x0000541004027816 */ /* 0x000fe40000000016 */
[----:B------:R-:W-:Y:S02]  /*14cb0*/  PRMT R3, R21, 0x5410, R6 ;  /* 0x0000541015037816 */ /* 0x000fe40000000006 */
[----:B------:R-:W-:Y:S01]  /*14cc0*/  LOP3.LUT R126, R65, R0, RZ, 0xc0, !PT ;  /* 0x00000000417e7212 */ /* 0x000fe200078ec0ff */
[--C-:B------:R-:W-:Y:S02]  /*14cd0*/  HSET2.LE.AND R2, R2, R221.reuse, PT ;  /* 0x000000dd02027233 */ /* 0x100fe40003803000 */
[----:B------:R-:W-:Y:S01]  /*14ce0*/  HSET2.LE.AND R0, R3, R221, PT ;  /* 0x000000dd03007233 */ /* 0x000fe20003803000 */
[----:B------:R-:W-:Y:S02]  /*14cf0*/  IMAD.MOV.U32 R4, RZ, RZ, R48 ;  /* 0x000000ffff047224 */ /* 0x000fe400078e0030 */
[----:B------:R-:W-:Y:S01]  /*14d00*/  LOP3.LUT R127, R64, R2, RZ, 0xc0, !PT ;  /* 0x00000002407f7212 */ /* 0x000fe200078ec0ff */
[----:B------:R-:W2:Y:S01]  /*14d10*/  LDSM.16.MT88.4 R48, [R206+0xa800] ;  /* 0x00a80000ce30783b */ /* 0x000ea20000004200 */
[----:B------:R-:W-:Y:S01]  /*14d20*/  LOP3.LUT R124, R67, R0, RZ, 0xc0, !PT ;  /* 0x00000000437c7212 */ /* 0x000fe200078ec0ff */
[----:B------:R-:W-:Y:S01]  /*14d30*/  HMMA.16816.F32 R192, R8, R24, R192 ;  /* 0x0000001808c0723c */ /* 0x000fe200000018c0 */
[----:B------:R-:W-:Y:S01]  /*14d40*/  MOV R21, R82 ;  /* 0x0000005200157202 */ /* 0x000fe20000000f00 */
[----:B------:R-:W3:Y:S01]  /*14d50*/  LDSM.16.MT88.4 R64, [R205+0xa800] ;  /* 0x00a80000cd40783b */ /* 0x000ee20000004200 */
[----:B------:R-:W-:-:S03]  /*14d60*/  IMAD.MOV.U32 R22, RZ, RZ, R114 ;  /* 0x000000ffff167224 */ /* 0x000fc600078e0072 */
[----:B------:R-:W4:Y:S02]  /*14d70*/  LDSM.16.MT88.4 R80, [R201+0xb800] ;  /* 0x00b80000c950783b */ /* 0x000f240000004200 */
[C---:B------:R-:W-:Y:S02]  /*14d80*/  HMMA.16816.F32 R196, R8.reuse, R26, R196 ;  /* 0x0000001a08c4723c */ /* 0x040fe400000018c4 */
[----:B------:R-:W-:Y:S06]  /*14d90*/  LDSM.16.MT88.4 R112, [R206+0xb800] ;  /* 0x00b80000ce70783b */ /* 0x000fec0000004200 */
[C---:B------:R-:W-:Y:S08]  /*14da0*/  HMMA.16816.F32 R240, R8.reuse, R32, R240 ;  /* 0x0000002008f0723c */ /* 0x040ff000000018f0 */
[C---:B------:R-:W-:Y:S01]  /*14db0*/  HMMA.16816.F32 R32, R8.reuse, R40, R156 ;  /* 0x000000280820723c */ /* 0x040fe2000000189c */
[----:B------:R-:W1:Y:S07]  /*14dc0*/  LDSM.16.MT88.4 R156, [R203+0xa800] ;  /* 0x00a80000cb9c783b */ /* 0x000e6e0000004200 */
[----:B------:R-:W-:Y:S01]  /*14dd0*/  HMMA.16816.F32 R24, R8, R42, R96 ;  /* 0x0000002a0818723c */ /* 0x000fe20000001860 */
[----:B------:R-:W1:Y:S04]  /*14de0*/  LDSM.16.MT88.4 R96, [R203+0xb800] ;  /* 0x00b80000cb60783b */ /* 0x000e680000004200 */
[----:B------:R-:W1:Y:S01]  /*14df0*/  LDSM.16.MT88.4 R8, [R205+0xb800] ;  /* 0x00b80000cd08783b */ /* 0x000e620000004200 */
[----:B------:R-:W-:-:S05]  /*14e00*/  PRMT R5, R5, 0x5410, R20 ;  /* 0x0000541005057816 */ /* 0x000fca0000000014 */
[----:B------:R-:W-:Y:S01]  /*14e10*/  HSET2.LE.AND R0, R5, R221, PT ;  /* 0x000000dd05007233 */ /* 0x000fe20003803000 */
[----:B------:R-:W-:-:S04]  /*14e20*/  LOP3.LUT R2, R69, R21, R70, 0x96, !PT ;  /* 0x0000001545027212 */ /* 0x000fc800078e9646 */
[----:B------:R-:W-:Y:S01]  /*14e30*/  LOP3.LUT R125, R102, R0, RZ, 0xc0, !PT ;  /* 0x00000000667d7212 */ /* 0x000fe200078ec0ff */
[----:B------:R-:W-:-:S04]  /*14e40*/  IMAD.WIDE.U32 R2, R2, -0x2daee0ad, RZ ;  /* 0xd2511f5302027825 */ /* 0x000fc800078e00ff */
[----:B------:R-:W-:Y:S02]  /*14e50*/  IMAD.MOV.U32 R7, RZ, RZ, R45 ;  /* 0x000000ffff077224 */ /* 0x000fe400078e002d */
[----:B------:R-:W-:Y:S02]  /*14e60*/  IMAD.MOV.U32 R6, RZ, RZ, R44 ;  /* 0x000000ffff067224 */ /* 0x000fe400078e002c */
[----:B--2---:R-:W-:Y:S01]  /*14e70*/  HMMA.16816.F32 R44, R124, R50, R56 ;  /* 0x000000327c2c723c */ /* 0x004fe20000001838 */
[----:B------:R-:W-:Y:S02]  /*14e80*/  LOP3.LUT R0, R3, R244, R100, 0x96, !PT ;  /* 0x000000f403007212 */ /* 0x000fe400078e9664 */
[----:B------:R-:W-:-:S05]  /*14e90*/  LOP3.LUT R3, R2, 0xffff, RZ, 0xc0, !PT ;  /* 0x0000ffff02037812 */ /* 0x000fca00078ec0ff */
[C---:B---3--:R-:W-:Y:S08]  /*14ea0*/  HMMA.16816.F32 R56, R124.reuse, R64, R60 ;  /* 0x000000407c38723c */ /* 0x048ff0000000183c */
[C---:B------:R-:W-:Y:S08]  /*14eb0*/  HMMA.16816.F32 R60, R124.reuse, R66, R72 ;  /* 0x000000427c3c723c */ /* 0x040ff00000001848 */
[C---:B----4-:R-:W-:Y:S08]  /*14ec0*/  HMMA.16816.F32 R72, R124.reuse, R80, R76 ;  /* 0x000000507c48723c */ /* 0x050ff0000000184c */
        /* <DEDUP_REMOVED lines=12> */
[----:B------:R-:W-:Y:S01]  /*14f90*/  IMAD.MOV.U32 R117, RZ, RZ, R4 ;  /* 0x000000ffff757224 */ /* 0x000fe200078e0004 */
[----:B------:R-:W-:Y:S01]  /*14fa0*/  SHF.R.U32.HI R4, RZ, 0x8, R3 ;  /* 0x00000008ff047819 */ /* 0x000fe20000011603 */
[----:B------:R-:W-:Y:S01]  /*14fb0*/  IMAD.MOV.U32 R116, RZ, RZ, R6 ;  /* 0x000000ffff747224 */ /* 0x000fe200078e0006 */
[----:B------:R-:W-:Y:S01]  /*14fc0*/  LOP3.LUT R3, R2, 0xff, RZ, 0xc0, !PT ;  /* 0x000000ff02037812 */ /* 0x000fe200078ec0ff */
[----:B------:R-:W-:Y:S01]  /*14fd0*/  IMAD.MOV.U32 R118, RZ, RZ, R7 ;  /* 0x000000ffff767224 */ /* 0x000fe200078e0007 */
[----:B------:R-:W-:-:S02]  /*14fe0*/  SHF.R.U32.HI R6, RZ, 0x10, R2 ;  /* 0x00000010ff067819 */ /* 0x000fc40000011602 */
[----:B------:R-:W-:Y:S02]  /*14ff0*/  SHF.R.U32.HI R7, RZ, 0x18, R2 ;  /* 0x00000018ff077819 */ /* 0x000fe40000011602 */
[C---:B------:R-:W-:Y:S02]  /*15000*/  LOP3.LUT R2, R0.reuse, 0xffff, RZ, 0xc0, !PT ;  /* 0x0000ffff00027812 */ /* 0x040fe400078ec0ff */
[----:B------:R-:W-:Y:S02]  /*15010*/  PRMT R20, R3, 0x5410, R4 ;  /* 0x0000541003147816 */ /* 0x000fe40000000004 */
        /* <DEDUP_REMOVED lines=10> */
[----:B------:R-:W-:Y:S02]  /*150c0*/  MOV R119, R128 ;  /* 0x0000008000777202 */ /* 0x000fe40000000f00 */
[----:B------:R-:W-:Y:S01]  /*150d0*/  LOP3.LUT R128, R131, R0, RZ, 0xc0, !PT ;  /* 0x0000000083807212 */ /* 0x000fe200078ec0ff */
[--C-:B------:R-:W-:Y:S02]  /*150e0*/  HSET2.LE.AND R0, R2, R221.reuse, PT ;  /* 0x000000dd02007233 */ /* 0x100fe40003803000 */
[--C-:B------:R-:W-:Y:S02]  /*150f0*/  HSET2.LE.AND R2, R20, R221.reuse, PT ;  /* 0x000000dd14027233 */ /* 0x100fe40003803000 */
[----:B------:R-:W-:Y:S01]  /*15100*/  HSET2.LE.AND R3, R3, R221, PT ;  /* 0x000000dd03037233 */ /* 0x000fe20003803000 */
[----:B------:R-:W-:-:S02]  /*15110*/  LOP3.LUT R129, R129, R0, RZ, 0xc0, !PT ;  /* 0x0000000081817212 */ /* 0x000fc400078ec0ff */
[----:B------:R-:W-:Y:S02]  /*15120*/  LOP3.LUT R130, R130, R2, RZ, 0xc0, !PT ;  /* 0x0000000282827212 */ /* 0x000fe400078ec0ff */
[----:B------:R-:W-:-:S07]  /*15130*/  LOP3.LUT R131, R103, R3, RZ, 0xc0, !PT ;  /* 0x0000000367837212 */ /* 0x000fce00078ec0ff */
[----:B------:R-:W-:Y:S01]  /*15140*/  HMMA.16816.F32 R52, R128, R64, R184 ;  /* 0x000000408034723c */ /* 0x000fe200000018b8 */
[----:B------:R-:W2:Y:S01]  /*15150*/  LDL R187, [R1+0xd8] ;  /* 0x0000d80001bb7983 */ /* 0x000ea20000100800 */
        /* <DEDUP_REMOVED lines=11> */
[----:B------:R1:W-:Y:S01]  /*15210*/  STL [R1+0x68], R222 ;  /* 0x000068de01007387 */ /* 0x0003e20000100800 */
[----:B------:R-:W-:-:S02]  /*15220*/  IMAD.MOV.U32 R4, RZ, RZ, R39 ;  /* 0x000000ffff047224 */ /* 0x000fc400078e0027 */
[----:B------:R-:W-:Y:S02]  /*15230*/  IMAD.MOV.U32 R5, RZ, RZ, R38 ;  /* 0x000000ffff057224 */ /* 0x000fe400078e0026 */
[----:B------:R-:W-:Y:S02]  /*15240*/  IMAD.MOV.U32 R6, RZ, RZ, R37 ;  /* 0x000000ffff067224 */ /* 0x000fe400078e0025 */
[----:B------:R-:W-:Y:S01]  /*15250*/  IMAD.MOV.U32 R7, RZ, RZ, R36 ;  /* 0x000000ffff077224 */ /* 0x000fe200078e0024 */
[----:B------:R-:W-:Y:S01]  /*15260*/  HMMA.16816.F32 R100, R128, R112, R240 ;  /* 0x000000708064723c */ /* 0x000fe200000018f0 */
[----:B------:R-:W-:-:S07]  /*15270*/  IADD3 R218, P2, R12, -0xc0, RZ ;  /* 0xffffff400cda7810 */ /* 0x000fce0007f5e0ff */
        /* <DEDUP_REMOVED lines=18> */
[----:B-1----:R-:W2:Y:S01]  /*153a0*/  LDL.LU.64 R6, [R1+0x128] ;  /* 0x0001280001067983 */ /* 0x002ea20000300a00 */
[----:B------:R-:W-:-:S04]  /*153b0*/  DEPBAR.LE SB0, 0x0 ;  /* 0x000080000000791a */ /* 0x000fc80000000000 */
[----:B------:R-:W3:Y:S04]  /*153c0*/  LDL.64 R22, [R1+0x60] ;  /* 0x0000600001167983 */ /* 0x000ee80000100a00 */
[----:B------:R-:W4:Y:S01]  /*153d0*/  LDL R248, [R1+0x44] ;  /* 0x0000440001f87983 */ /* 0x000f220000100800 */
[----:B------:R-:W-:Y:S01]  /*153e0*/  WARPSYNC 0xffffffff ;  /* 0xffffffff00007948 */ /* 0x000fe20003800000 */
[----:B------:R-:W-:Y:S02]  /*153f0*/  BSSY B1, `(.L_x_2250) ;  /* 0x00000bd000017945 */ /* 0x000fe40003800000 */
[----:B------:R-:W-:Y:S06]  /*15400*/  BAR.SYNC.DEFER_BLOCKING 0x0 ;  /* 0x0000000000007b1d */ /* 0x000fec0000010000 */
[----:B-----5:R-:W-:Y:S01]  /*15410*/  @P1 STS.128 [R220+0xa000], RZ ;  /* 0x00a000ffdc001388 */ /* 0x020fe20000000c00 */
[C---:B---3--:R-:W-:Y:S01]  /*15420*/  SHF.L.U64.HI R2, R22.reuse, 0x5, R23 ;  /* 0x0000000516027819 */ /* 0x048fe20000010217 */
[----:B------:R-:W-:Y:S01]  /*15430*/  IMAD.SHL.U32 R0, R22, 0x20, RZ ;  /* 0x0000002016007824 */ /* 0x000fe200078e00ff */
[----:B----4-:R-:W-:-:S04]  /*15440*/  IADD3 R184, R248, -0x4, RZ ;  /* 0xfffffffcf8b87810 */ /* 0x010fc80007ffe0ff */
[----:B------:R-:W-:Y:S01]  /*15450*/  SHF.R.S32.HI R5, RZ, 0x1f, R184 ;  /* 0x0000001fff057819 */ /* 0x000fe200000114b8 */
[----:B------:R-:W-:Y:S02]  /*15460*/  IMAD R4, R2, R184, RZ ;  /* 0x000000b802047224 */ /* 0x000fe400078e02ff */
[----:B--2---:R-:W-:-:S04]  /*15470*/  IMAD.WIDE.U32 R2, R184, R0, R6 ;  /* 0x00000000b8027225 */ /* 0x004fc800078e0006 */
[----:B------:R-:W-:Y:S01]  /*15480*/  IMAD R4, R5, R0, R4 ;  /* 0x0000000005047224 */ /* 0x000fe200078e0204 */
[----:B------:R-:W-:Y:S02]  /*15490*/  LEA R0, P2, R22, R2, 0x4 ;  /* 0x0000000216007211 */ /* 0x000fe400078420ff */
[CC--:B------:R-:W-:Y:S01]  /*154a0*/  @!P1 LEA R10, P5, R2.reuse, R238.reuse, 0x1 ;  /* 0x000000ee020a9211 */ /* 0x0c0fe200078a08ff */
[----:B------:R-:W-:Y:S01]  /*154b0*/  IMAD.IADD R3, R3, 0x1, R4 ;  /* 0x0000000103037824 */ /* 0x000fe200078e0204 */
[-C--:B------:R-:W-:Y:S02]  /*154c0*/  @!P0 LEA R6, P3, R2, R238.reuse, 0x1 ;  /* 0x000000ee02068211 */ /* 0x080fe400078608ff */
[----:B------:R-:W-:Y:S02]  /*154d0*/  @!P1 LEA R8, P4, R0, R238, 0x1 ;  /* 0x000000ee00089211 */ /* 0x000fe400078808ff */
[----:B------:R-:W-:Y:S02]  /*154e0*/  LEA.HI.X R5, R22, R3, R23, 0x4, P2 ;  /* 0x0000000316057211 */ /* 0x000fe400010f2417 */
[----:B------:R-:W-:-:S02]  /*154f0*/  @!P1 LEA.HI.X R11, R2, R239, R3, 0x1, P5 ;  /* 0x000000ef020b9211 */ /* 0x000fc400028f0c03 */
[----:B------:R-:W-:Y:S02]  /*15500*/  @!P0 LEA R4, P2, R0, R238, 0x1 ;  /* 0x000000ee00048211 */ /* 0x000fe400078408ff */
[-C--:B------:R-:W-:Y:S01]  /*15510*/  @!P0 LEA.HI.X R7, R2, R239.reuse, R3, 0x1, P3 ;  /* 0x000000ef02078211 */ /* 0x080fe200018f0c03 */
[----:B------:R-:W-:Y:S01]  /*15520*/  @!PT LDS RZ, [RZ] ;  /* 0x00000000fffff984 */ /* 0x000fe20000000800 */
[----:B------:R-:W-:Y:S01]  /*15530*/  @!PT LDS RZ, [RZ] ;  /* 0x00000000fffff984 */ /* 0x000fe20000000800 */
[----:B------:R-:W-:Y:S01]  /*15540*/  @!PT LDS RZ, [RZ] ;  /* 0x00000000fffff984 */ /* 0x000fe20000000800 */
[----:B------:R1:W-:Y:S01]  /*15550*/  @!P1 LDGSTS.E.BYPASS.LTC128B.128 [R220+0xa000], [R10.64] ;  /* 0x0a0000000adc9fae */ /* 0x0003e2000b901d44 */
[CCC-:B------:R-:W-:Y:S02]  /*15560*/  @!P1 LEA.HI.X R9, R0.reuse, R239.reuse, R5.reuse, 0x1, P4 ;  /* 0x000000ef00099211 */ /* 0x1c0fe400020f0c05 */
[----:B------:R-:W-:Y:S01]  /*15570*/  @!P0 LEA.HI.X R5, R0, R239, R5, 0x1, P2 ;  /* 0x000000ef00058211 */ /* 0x000fe200010f0c05 */
[----:B------:R-:W-:Y:S01]  /*15580*/  @P0 STS.128 [R220+0xb000], RZ ;  /* 0x00b000ffdc000388 */ /* 0x000fe20000000c00 */
[----:B------:R-:W-:-:S03]  /*15590*/  ISETP.GT.AND P2, PT, R184, R187, PT ;  /* 0x000000bbb800720c */ /* 0x000fc60003f44270 */
        /* <DEDUP_REMOVED lines=160> */
.L_x_2253:
[----:B------:R-:W-:Y:S05]  /*15fa0*/  BSYNC B0 ;  /* 0x0000000000007941 */ /* 0x000fea0003800000 */
.L_x_2252:
[----:B------:R-:W0:Y:S02]  /*15fb0*/  LDGDEPBAR ;  /* 0x00000000000079af */ /* 0x000e240000000000 */
.L_x_2251:
[----:B------:R-:W-:Y:S05]  /*15fc0*/  BSYNC B1 ;  /* 0x0000000000017941 */ /* 0x000fea0003800000 */
.L_x_2250:
[----:B------:R-:W2:Y:S04]  /*15fd0*/  LDL R0, [R1+0xa4] ;  /* 0x0000a40001007983 */ /* 0x000ea80000100800 */
[----:B------:R-:W3:Y:S04]  /*15fe0*/  S2R R2, SR_TID.X ;  /* 0x0000000000027919 */ /* 0x000ee80000002100 */
[----:B------:R-:W-:Y:S04]  /*15ff0*/  STL.64 [R1+0x198], R16 ;  /* 0x0001981001007387 */ /* 0x000fe80000100a00 */
[----:B------:R-:W-:Y:S04]  /*16000*/  STL.64 [R1+0x190], R14 ;  /* 0x0001900e01007387 */ /* 0x000fe80000100a00 */
[----:B------:R4:W-:Y:S04]  /*16010*/  STL.64 [R1+0x188], R238 ;  /* 0x000188ee01007387 */ /* 0x0009e80000100a00 */
[----:B------:R1:W-:Y:S04]  /*16020*/  STL [R1+0x184], R237 ;  /* 0x000184ed01007387 */ /* 0x0003e80000100800 */
[----:B------:R1:W-:Y:S01]  /*16030*/  STL [R1+0x180], R236 ;  /* 0x000180ec01007387 */ /* 0x0003e20000100800 */
[----:B---3--:R-:W-:-:S03]  /*16040*/  IMAD.SHL.U32 R2, R2, 0x2, RZ ;  /* 0x0000000202027824 */ /* 0x008fc600078e00ff */
[----:B------:R3:W-:Y:S02]  /*16050*/  STL [R1+0x17c], R220 ;  /* 0x00017cdc01007387 */ /* 0x0007e40000100800 */
[----:B------:R-:W-:Y:S02]  /*16060*/  LOP3.LUT R2, R2, 0x6, RZ, 0xc0, !PT ;  /* 0x0000000602027812 */ /* 0x000fe400078ec0ff */
[----:B------:R1:W-:Y:S03]  /*16070*/  STL [R1+0x178], R215 ;  /* 0x000178d701007387 */ /* 0x0003e60000100800 */
[----:B-1----:R-:W-:Y:S01]  /*16080*/  IMAD R4, R184, 0x20, R2 ;  /* 0x00000020b8047824 */ /* 0x002fe200078e0202 */
[----:B------:R1:W-:Y:S04]  /*16090*/  STL [R1+0x174], R214 ;  /* 0x000174d601007387 */ /* 0x0003e80000100800 */
[C---:B------:R-:W-:Y:S01]  /*160a0*/  IADD3 R11, R4.reuse, 0x1, RZ ;  /* 0x00000001040b7810 */ /* 0x040fe20007ffe0ff */
[----:B------:R-:W-:Y:S01]  /*160b0*/  STL [R1+0x170], R213 ;  /* 0x000170d501007387 */ /* 0x000fe20000100800 */
[----:B------:R-:W-:-:S02]  /*160c0*/  IADD3 R10, R4, 0x8, RZ ;  /* 0x00000008040a7810 */ /* 0x000fc40007ffe0ff */
[C---:B------:R-:W-:Y:S01]  /*160d0*/  IADD3 R9, R4.reuse, 0x9, RZ ;  /* 0x0000000904097810 */ /* 0x040fe20007ffe0ff */
[----:B------:R1:W-:Y:S01]  /*160e0*/  STL [R1+0x16c], R212 ;  /* 0x00016cd401007387 */ /* 0x0003e20000100800 */
[C---:B------:R-:W-:Y:S02]  /*160f0*/  IADD3 R8, R4.reuse, 0x10, RZ ;  /* 0x0000001004087810 */ /* 0x040fe40007ffe0ff */
[C---:B------:R-:W-:Y:S01]  /*16100*/  IADD3 R7, R4.reuse, 0x11, RZ ;  /* 0x0000001104077810 */ /* 0x040fe20007ffe0ff */
[----:B------:R-:W-:Y:S01]  /*16110*/  IMAD.IADD R3, R223, 0x1, -R9 ;  /* 0x00000001df037824 */ /* 0x000fe200078e0a09 */
[CC--:B------:R-:W-:Y:S01]  /*16120*/  ISETP.GE.AND P2, PT, R4.reuse, R228.reuse, PT ;  /* 0x000000e40400720c */ /* 0x0c0fe20003f46270 */
[----:B------:R1:W-:Y:S01]  /*16130*/  STL [R1+0x168], R210 ;  /* 0x000168d201007387 */ /* 0x0003e20000100800 */
[----:B------:R-:W-:Y:S02]  /*16140*/  ISETP.GE.AND P5, PT, R11, R228, PT ;  /* 0x000000e40b00720c */ /* 0x000fe40003fa6270 */
[----:B------:R-:W-:Y:S01]  /*16150*/  ISETP.GE.OR P2, PT, R4, R234, !P2 ;  /* 0x000000ea0400720c */ /* 0x000fe20005746670 */
[----:B------:R1:W-:Y:S01]  /*16160*/  STL [R1+0x164], R209 ;  /* 0x000164d101007387 */ /* 0x0003e20000100800 */
[----:B------:R-:W-:-:S02]  /*16170*/  ISETP.GE.AND P4, PT, R10, R228, PT ;  /* 0x000000e40a00720c */ /* 0x000fc40003f86270 */
[----:B------:R-:W-:Y:S01]  /*16180*/  ISETP.GE.OR P5, PT, R11, R234, !P5 ;  /* 0x000000ea0b00720c */ /* 0x000fe20006fa6670 */
[----:B------:R-:W-:Y:S01]  /*16190*/  STL [R1+0x160], R208 ;  /* 0x000160d001007387 */ /* 0x000fe20000100800 */
[C---:B------:R-:W-:Y:S02]  /*161a0*/  ISETP.GE.AND P3, PT, R9.reuse, R228, PT ;  /* 0x000000e40900720c */ /* 0x040fe40003f66270 */
[-C--:B------:R-:W-:Y:S01]  /*161b0*/  ISETP.GE.OR P4, PT, R10, R234.reuse, !P4 ;  /* 0x000000ea0a00720c */ /* 0x080fe20006786670 */
[----:B------:R-:W-:Y:S01]  /*161c0*/  STL [R1+0x15c], R207 ;  /* 0x00015ccf01007387 */ /* 0x000fe20000100800 */
[----:B------:R-:W-:-:S03]  /*161d0*/  ISETP.GE.OR P3, PT, R9, R234, !P3 ;  /* 0x000000ea0900720c */ /* 0x000fc60005f66670 */
[----:B------:R-:W-:Y:S04]  /*161e0*/  STL [R1+0x158], R204 ;  /* 0x000158cc01007387 */ /* 0x000fe80000100800 */
[----:B------:R-:W-:Y:S04]  /*161f0*/  STL [R1+0x154], R202 ;  /* 0x000154ca01007387 */ /* 0x000fe80000100800 */
[----:B------:R-:W-:Y:S04]  /*16200*/  STL [R1+0x150], R200 ;  /* 0x000150c801007387 */ /* 0x000fe80000100800 */
[----:B------:R-:W3:Y:S01]  /*16210*/  LDL.LU R211, [R1+0xa0] ;  /* 0x0000a00001d37983 */ /* 0x000ee20000300800 */
[----:B--2---:R-:W-:Y:S01]  /*16220*/  IMAD.MOV.U32 R29, RZ, RZ, R0 ;  /* 0x000000ffff1d7224 */ /* 0x004fe200078e0000 */
[----:B------:R-:W-:Y:S01]  /*16230*/  ISETP.GE.AND P6, PT, R4, R226, PT ;  /* 0x000000e20400720c */ /* 0x000fe20003fc6270 */
[C---:B------:R-:W-:Y:S01]  /*16240*/  IMAD.IADD R0, R223.reuse, 0x1, -R4 ;  /* 0x00000001df007824 */ /* 0x040fe200078e0a04 */
[----:B----4-:R-:W2:Y:S04]  /*16250*/  LDL.64 R238, [R1+0x38] ;  /* 0x0000380001ee7983 */ /* 0x010ea80000100a00 */
[----:B------:R-:W-:Y:S01]  /*16260*/  IABS R0, R0 ;  /* 0x0000000000007213 */ /* 0x000fe20000000000 */
[----:B------:R-:W4:Y:S04]  /*16270*/  LDL R237, [R1+0xc4] ;  /* 0x0000c40001ed7983 */ /* 0x000f280000100800 */
[----:B------:R-:W-:Y:S01]  /*16280*/  IMAD.MOV.U32 R2, RZ, RZ, R0 ;  /* 0x000000ffff027224 */ /* 0x000fe200078e0000 */
[----:B------:R-:W2:Y:S01]  /*16290*/  LDL R236, [R1+0xb4] ;  /* 0x0000b40001ec7983 */ /* 0x000ea20000100800 */
[----:B------:R-:W-:-:S02]  /*162a0*/  IMAD.IADD R0, R223, 0x1, -R11 ;  /* 0x00000001df007824 */ /* 0x000fc400078e0a0b */
[----:B------:R3:W3:Y:S01]  /*162b0*/  I2F R6, R2 ;  /* 0x0000000200067306 */ /* 0x0006e20000201400 */
[----:B------:R-:W2:Y:S02]  /*162c0*/  LDL.64 R14, [R1+0x48] ;  /* 0x00004800010e7983 */ /* 0x000ea40000100a00 */
[----:B------:R-:W-:Y:S02]  /*162d0*/  IABS R0, R0 ;  /* 0x0000000000007213 */ /* 0x000fe40000000000 */
[----:B---3--:R-:W3:Y:S04]  /*162e0*/  LDL R220, [R1+0xb8] ;  /* 0x0000b80001dc7983 */ /* 0x008ee80000100800 */
[----:B------:R-:W2:Y:S04]  /*162f0*/  LDL R215, [R1+0xbc] ;  /* 0x0000bc0001d77983 */ /* 0x000ea80000100800 */
[----:B-1----:R-:W2:Y:S01]  /*16300*/  LDL R214, [R1+0xa8] ;  /* 0x0000a80001d67983 */ /* 0x002ea20000100800 */
[----:B------:R-:W-:-:S03]  /*16310*/  IMAD.MOV.U32 R2, RZ, RZ, R0 ;  /* 0x000000ffff027224 */ /* 0x000fc600078e0000 */
[----:B------:R-:W2:Y:S01]  /*16320*/  LDL R212, [R1+0xac] ;  /* 0x0000ac0001d47983 */ /* 0x000ea20000100800 */
[----:B------:R-:W-:Y:S01]  /*16330*/  IMAD.IADD R0, R223, 0x1, -R10 ;  /* 0x00000001df007824 */ /* 0x000fe200078e0a0a */
[----:B------:R1:W1:Y:S01]  /*16340*/  I2F R5, R2 ;  /* 0x0000000200057306 */ /* 0x0002620000201400 */
[----:B------:R-:W-:Y:S01]  /*16350*/  FFMA.FTZ R21, R6, -R216, R180 ;  /* 0x800000d806157223 */ /* 0x000fe200000100b4 */
[----:B------:R-:W-:Y:S01]  /*16360*/  IADD3 R6, R4, 0x18, RZ ;  /* 0x0000001804067810 */ /* 0x000fe20007ffe0ff */
[----:B------:R-:W2:Y:S01]  /*16370*/  LDL R213, [R1+0xc0] ;  /* 0x0000c00001d57983 */ /* 0x000ea20000100800 */
[----:B------:R-:W-:Y:S02]  /*16380*/  IABS R0, R0 ;  /* 0x0000000000007213 */ /* 0x000fe40000000000 */
[----:B------:R-:W-:Y:S01]  /*16390*/  FSEL R27, R21, -INF , !P2 ;  /* 0xff800000151b7808 */ /* 0x000fe20005000000 */
[----:B------:R-:W2:Y:S01]  /*163a0*/  LDL R210, [R1+0xb0] ;  /* 0x0000b00001d27983 */ /* 0x000ea20000100800 */
[----:B------:R-:W-:-:S03]  /*163b0*/  ISETP.GE.AND P2, PT, R8, R228, PT ;  /* 0x000000e40800720c */ /* 0x000fc60003f46270 */
[----:B------:R-:W2:Y:S01]  /*163c0*/  LDL R209, [R1+0x6c] ;  /* 0x00006c0001d17983 */ /* 0x000ea20000100800 */
[----:B------:R-:W-:Y:S01]  /*163d0*/  ISETP.GE.OR P2, PT, R8, R234, !P2 ;  /* 0x000000ea0800720c */ /* 0x000fe20005746670 */
[----:B-1----:R-:W-:Y:S01]  /*163e0*/  IMAD.MOV.U32 R2, RZ, RZ, R0 ;  /* 0x000000ffff027224 */ /* 0x002fe200078e0000 */
[----:B------:R-:W-:Y:S01]  /*163f0*/  IABS R0, R3 ;  /* 0x0000000300007213 */ /* 0x000fe20000000000 */
[----:B------:R-:W-:Y:S02]  /*16400*/  IMAD.IADD R3, R223, 0x1, -R7 ;  /* 0x00000001df037824 */ /* 0x000fe400078e0a07 */
[----:B------:R-:W-:Y:S01]  /*16410*/  FFMA.FTZ R20, R5, -R216, R181 ;  /* 0x800000d805147223 */ /* 0x000fe200000100b5 */
[----:B------:R-:W-:Y:S01]  /*16420*/  IADD3 R5, R4, 0x19, RZ ;  /* 0x0000001904057810 */ /* 0x000fe20007ffe0ff */
[----:B------:R-:W1:Y:S03]  /*16430*/  I2F R2, R2 ;  /* 0x0000000200027306 */ /* 0x000e660000201400 */
[----:B------:R-:W-:-:S05]  /*16440*/  FSEL R26, R20, -INF , !P5 ;  /* 0xff800000141a7808 */ /* 0x000fca0006800000 */
[----:B------:R-:W1:Y:S02]  /*16450*/  I2F R0, R0 ;  /* 0x0000000000007306 */ /* 0x000e640000201400 */
[----:B-1----:R-:W-:-:S05]  /*16460*/  FFMA.FTZ R25, R2, -R216, R32 ;  /* 0x800000d802197223 */ /* 0x002fca0000010020 */
[----:B------:R-:W-:Y:S02]  /*16470*/  FSEL R25, R25, -INF , !P4 ;  /* 0xff80000019197808 */ /* 0x000fe40006000000 */
[----:B------:R-:W-:Y:S01]  /*16480*/  ISETP.GE.AND P4, PT, R7, R228, PT ;  /* 0x000000e40700720c */ /* 0x000fe20003f86270 */
[----:B------:R-:W-:Y:S02]  /*16490*/  FFMA.FTZ R24, R0, -R216, R33 ;  /* 0x800000d800187223 */ /* 0x000fe40000010021 */
[----:B------:R-:W-:Y:S01]  /*164a0*/  IMAD.IADD R0, R223, 0x1, -R8 ;  /* 0x00000001df007824 */ /* 0x000fe200078e0a08 */
[----:B------:R-:W-:Y:S02]  /*164b0*/  ISETP.GE.OR P4, PT, R7, R234, !P4 ;  /* 0x000000ea0700720c */ /* 0x000fe40006786670 */
[----:B------:R-:W-:Y:S02]  /*164c0*/  FSEL R24, R24, -INF , !P3 ;  /* 0xff80000018187808 */ /* 0x000fe40005800000 */
[----:B------:R-:W-:-:S02]  /*164d0*/  IABS R0, R0 ;  /* 0x0000000000007213 */ /* 0x000fc40000000000 */
[----:B------:R-:W-:-:S03]  /*164e0*/  ISETP.GE.AND P3, PT, R6, R228, PT ;  /* 0x000000e40600720c */ /* 0x000fc60003f66270 */
[----:B------:R-:W-:Y:S01]  /*164f0*/  IMAD.MOV.U32 R2, RZ, RZ, R0 ;  /* 0x000000ffff027224 */ /* 0x000fe200078e0000 */
[----:B------:R-:W-:Y:S02]  /*16500*/  IABS R0, R3 ;  /* 0x0000000300007213 */ /* 0x000fe40000000000 */
[----:B------:R-:W-:-:S03]  /*16510*/  ISETP.GE.OR P3, PT, R6, R234, !P3 ;  /* 0x000000ea0600720c */ /* 0x000fc60005f66670 */
[----:B------:R-:W1:Y:S08]  /*16520*/  I2F R2, R2 ;  /* 0x0000000200027306 */ /* 0x000e700000201400 */
        /* <DEDUP_REMOVED lines=8> */
[----:B------:R-:W-:-:S06]  /*165b0*/  IABS R0, R0 ;  /* 0x0000000000007213 */ /* 0x000fcc0000000000 */
[----:B------:R-:W1:Y:S02]  /*165c0*/  I2F R0, R0 ;  /* 0x0000000000007306 */ /* 0x000e640000201400 */
[----:B-1----:R-:W-:Y:S02]  /*165d0*/  FFMA.FTZ R3, R0, -R216, R136 ;  /* 0x800000d800037223 */ /* 0x002fe40000010088 */
[----:B------:R-:W-:-:S03]  /*165e0*/  IMAD.IADD R0, R223, 0x1, -R5 ;  /* 0x00000001df007824 */ /* 0x000fc600078e0a05 */
[----:B------:R-:W-:Y:S02]  /*165f0*/  FSEL R21, R3, -INF , !P3 ;  /* 0xff80000003157808 */ /* 0x000fe40005800000 */
[----:B------:R-:W-:Y:S02]  /*16600*/  IABS R0, R0 ;  /* 0x0000000000007213 */ /* 0x000fe40000000000 */
[----:B------:R-:W-:-:S04]  /*16610*/  MOV R3, UR7 ;  /* 0x0000000700037c02 */ /* 0x000fc80008000f00 */
[----:B------:R-:W1:Y:S02]  /*16620*/  I2F R0, R0 ;  /* 0x0000000000007306 */ /* 0x000e640000201400 */
[----:B-1----:R-:W-:Y:S01]  /*16630*/  FFMA.FTZ R2, R0, -R216, R137 ;  /* 0x800000d800027223 */ /* 0x002fe20000010089 */
[----:B------:R-:W-:-:S04]  /*16640*/  FMNMX.FTZ R0, R132, R27, !PT ;  /* 0x0000001b84007209 */ /* 0x000fc80007810000 */
[----:B------:R-:W-:Y:S02]  /*16650*/  FMNMX.FTZ R0, R26, R0, !PT ;  /* 0x000000001a007209 */ /* 0x000fe40007810000 */
[----:B------:R-:W-:Y:S02]  /*16660*/  FSEL R20, R2, -INF , !P2 ;  /* 0xff80000002147808 */ /* 0x000fe40005000000 */
        /* <DEDUP_REMOVED lines=10> */
[----:B------:R-:W-:-:S03]  /*16710*/  IMAD.U32 R2, RZ, RZ, UR6 ;  /* 0x00000006ff027e24 */ /* 0x000fc6000f8e00ff */
[----:B------:R-:W-:-:S04]  /*16720*/  FSETP.NEU.FTZ.AND P2, PT, R245, -INF , PT ;  /* 0xff800000f500780b */ /* 0x000fc80003f5d000 */
[----:B------:R-:W-:-:S05]  /*16730*/  FSEL R0, R245, RZ, P2 ;  /* 0x000000fff5007208 */ /* 0x000fca0001000000 */
[----:B------:R-:W-:Y:S02]  /*16740*/  FADD.FTZ R28, R132, -R0 ;  /* 0x80000000841c7221 */ /* 0x000fe40000010000 */
[----:B------:R-:W2:Y:S01]  /*16750*/  LD.E R0, [R2.64+0xdc] ;  /* 0x0000dc0402007980 */ /* 0x000ea2000c101900 */
[----:B------:R-:W-:-:S04]  /*16760*/  ISETP.GE.AND P4, PT, R4, R227, PT ;  /* 0x000000e30400720c */ /* 0x000fc80003f86270 */
[C---:B------:R-:W-:Y:S02]  /*16770*/  ISETP.GE.OR P4, PT, R4.reuse, R233, !P4 ;  /* 0x000000e90400720c */ /* 0x040fe40006786670 */
[C---:B------:R-:W-:Y:S02]  /*16780*/  ISETP.GE.AND P3, PT, R11.reuse, R227, PT ;  /* 0x000000e30b00720c */ /* 0x040fe40003f66270 */
[C---:B------:R-:W-:Y:S02]  /*16790*/  ISETP.GE.AND P5, PT, R11.reuse, R226, PT ;  /* 0x000000e20b00720c */ /* 0x040fe40003fa6270 */
[-C--:B------:R-:W-:Y:S02]  /*167a0*/  ISETP.GE.OR P6, PT, R4, R232.reuse, !P6 ;  /* 0x000000e80400720c */ /* 0x080fe400077c6670 */
[C---:B------:R-:W-:Y:S02]  /*167b0*/  ISETP.GE.OR P3, PT, R11.reuse, R233, !P3 ;  /* 0x000000e90b00720c */ /* 0x040fe40005f66670 */
[----:B------:R-:W-:Y:S01]  /*167c0*/  ISETP.GE.OR P5, PT, R11, R232, !P5 ;  /* 0x000000e80b00720c */ /* 0x000fe20006fa6670 */
[----:B--2---:R-:W-:-:S02]  /*167d0*/  FMUL.FTZ R3, R0, R245 ;  /* 0x000000f500037220 */ /* 0x004fc40000410000 */
[----:B------:R-:W-:-:S03]  /*167e0*/  FMUL.FTZ R2, R0, R28 ;  /* 0x0000001c00027220 */ /* 0x000fc60000410000 */
[----:B------:R-:W-:-:S03]  /*167f0*/  FSEL R3, R3, RZ, P2 ;  /* 0x000000ff03037208 */ /* 0x000fc60001000000 */
[----:B------:R-:W1:Y:S02]  /*16800*/  MUFU.EX2 R2, R2 ;  /* 0x0000000200027308 */ /* 0x000e640000000800 */
[-CC-:B------:R-:W-:Y:S02]  /*16810*/  FFMA.FTZ R27, R27, R0.reuse, -R3.reuse ;  /* 0x000000001b1b7223 */ /* 0x180fe40000010803 */
[-CC-:B------:R-:W-:Y:S02]  /*16820*/  FFMA.FTZ R26, R26, R0.reuse, -R3.reuse ;  /* 0x000000001a1a7223 */ /* 0x180fe40000010803 */
[-CC-:B------:R-:W-:Y:S02]  /*16830*/  FFMA.FTZ R132, R25, R0.reuse, -R3.reuse ;  /* 0x0000000019847223 */ /* 0x180fe40000010803 */
[-CC-:B------:R-:W-:Y:S02]  /*16840*/  FFMA.FTZ R136, R24, R0.reuse, -R3.reuse ;  /* 0x0000000018887223 */ /* 0x180fe40000010803 */
[----:B------:R-:W-:-:S02]  /*16850*/  FFMA.FTZ R172, R23, R0, -R3 ;  /* 0x0000000017ac7223 */ /* 0x000fc40000010803 */
[-CC-:B------:R-:W-:Y:S02]  /*16860*/  FFMA.FTZ R173, R22, R0.reuse, -R3.reuse ;  /* 0x0000000016ad7223 */ /* 0x180fe40000010803 */
[-CC-:B------:R-:W-:Y:S02]  /*16870*/  FFMA.FTZ R180, R21, R0.reuse, -R3.reuse ;  /* 0x0000000015b47223 */ /* 0x180fe40000010803 */
[----:B------:R-:W-:Y:S02]  /*16880*/  FFMA.FTZ R181, R20, R0, -R3 ;  /* 0x0000000014b57223 */ /* 0x000fe40000010803 */
[----:B------:R2:W2:Y:S01]  /*16890*/  MUFU.EX2 R3, R27 ;  /* 0x0000001b00037308 */ /* 0x0004a20000000800 */
[-C--:B-1----:R-:W-:Y:S02]  /*168a0*/  FMUL.FTZ R249, R161, R2.reuse ;  /* 0x00000002a1f97220 */ /* 0x082fe40000410000 */
[-C--:B------:R-:W-:Y:S02]  /*168b0*/  FMUL.FTZ R240, R164, R2.reuse ;  /* 0x00000002a4f07220 */ /* 0x080fe40000410000 */
[----:B------:R-:W-:-:S02]  /*168c0*/  FMUL.FTZ R241, R165, R2 ;  /* 0x00000002a5f17220 */ /* 0x000fc40000410000 */
[----:B------:R-:W-:Y:S02]  /*168d0*/  IMAD.MOV.U32 R161, RZ, RZ, R29 ;  /* 0x000000ffffa17224 */ /* 0x000fe400078e001d */
[-C--:B------:R-:W-:Y:S02]  /*168e0*/  FMUL.FTZ R168, R168, R2.reuse ;  /* 0x00000002a8a87220 */ /* 0x080fe40000410000 */
[-C--:B------:R-:W-:Y:S02]  /*168f0*/  FMUL.FTZ R169, R169, R2.reuse ;  /* 0x00000002a9a97220 */ /* 0x080fe40000410000 */
[-C--:B------:R-:W-:Y:S02]  /*16900*/  FMUL.FTZ R248, R160, R2.reuse ;  /* 0x00000002a0f87220 */ /* 0x080fe40000410000 */
[-C--:B------:R-:W-:Y:S02]  /*16910*/  FMUL.FTZ R28, R157, R2.reuse ;  /* 0x000000029d1c7220 */ /* 0x080fe40000410000 */
[----:B--2---:R-:W-:-:S02]  /*16920*/  FMUL.FTZ R27, R156, R2 ;  /* 0x000000029c1b7220 */ /* 0x004fc40000410000 */
        /* <DEDUP_REMOVED lines=24> */
[----:B------:R-:W-:Y:S02]  /*16ab0*/  FFMA.FTZ R20, R211, R2, R3 ;  /* 0x00000002d3147223 */ /* 0x000fe40000010003 */
[----:B------:R-:W1:Y:S02]  /*16ac0*/  MUFU.EX2 R2, R26 ;  /* 0x0000001a00027308 */ /* 0x000e640000000800 */
[C---:B-1----:R-:W-:Y:S01]  /*16ad0*/  FADD.FTZ R81, R2.reuse, R20 ;  /* 0x0000001402517221 */ /* 0x042fe20000010000 */
[----:B------:R-:W-:Y:S01]  /*16ae0*/  F2FP.PACK_AB R137, R2, R3 ;  /* 0x000000030289723e */ /* 0x000fe200000000ff */
[----:B------:R-:W-:-:S05]  /*16af0*/  IMAD.IADD R2, R230, 0x1, -R4 ;  /* 0x00000001e6027824 */ /* 0x000fca00078e0a04 */
[----:B------:R-:W-:-:S06]  /*16b00*/  IABS R2, R2 ;  /* 0x0000000200027213 */ /* 0x000fcc0000000000 */
[----:B------:R-:W1:Y:S02]  /*16b10*/  I2F R2, R2 ;  /* 0x0000000200027306 */ /* 0x000e640000201400 */
[----:B-1----:R-:W-:Y:S02]  /*16b20*/  FFMA.FTZ R3, R2, -R216, R182 ;  /* 0x800000d802037223 */ /* 0x002fe400000100b6 */
        /* <DEDUP_REMOVED lines=15> */
[----:B------:R-:W-:Y:S01]  /*16c20*/  FSEL R49, R3, -INF , !P4 ;  /* 0xff80000003317808 */ /* 0x000fe20006000000 */
[----:B-1----:R-:W-:Y:S02]  /*16c30*/  FFMA.FTZ R22, R2, -R216, R197 ;  /* 0x800000d802167223 */ /* 0x002fe400000100c5 */
[----:B------:R-:W-:-:S05]  /*16c40*/  IMAD.IADD R2, R229, 0x1, -R11 ;  /* 0x00000001e5027824 */ /* 0x000fca00078e0a0b */
[----:B------:R-:W-:Y:S01]  /*16c50*/  IABS R3, R2 ;  /* 0x0000000200037213 */ /* 0x000fe20000000000 */
[----:B------:R-:W-:-:S05]  /*16c60*/  IMAD.IADD R2, R230, 0x1, -R10 ;  /* 0x00000001e6027824 */ /* 0x000fca00078e0a0a */
[----:B------:R-:W-:-:S06]  /*16c70*/  IABS R2, R2 ;  /* 0x0000000200027213 */ /* 0x000fcc0000000000 */
[----:B------:R-:W1:Y:S08]  /*16c80*/  I2F R2, R2 ;  /* 0x0000000200027306 */ /* 0x000e700000201400 */
[----:B------:R-:W2:Y:S01]  /*16c90*/  I2F R3, R3 ;  /* 0x0000000300037306 */ /* 0x000ea20000201400 */
[-C--:B------:R-:W-:Y:S02]  /*16ca0*/  ISETP.GE.AND P2, PT, R4, R225.reuse, PT ;  /* 0x000000e10400720c */ /* 0x080fe40003f46270 */
[----:B------:R-:W-:Y:S01]  /*16cb0*/  ISETP.GE.AND P4, PT, R11, R225, PT ;  /* 0x000000e10b00720c */ /* 0x000fe20003f86270 */
[----:B-1----:R-:W-:-:S02]  /*16cc0*/  FFMA.FTZ R20, R2, -R216, R34 ;  /* 0x800000d802147223 */ /* 0x002fc40000010022 */
[--C-:B------:R-:W-:Y:S01]  /*16cd0*/  IMAD.IADD R2, R224, 0x1, -R10.reuse ;  /* 0x00000001e0027824 */ /* 0x100fe200078e0a0a */
[----:B------:R-:W-:Y:S01]  /*16ce0*/  ISETP.GE.OR P2, PT, R4, R231, !P2 ;  /* 0x000000e70400720c */ /* 0x000fe20005746670 */
[----:B------:R-:W-:-:S03]  /*16cf0*/  IMAD.IADD R4, R229, 0x1, -R10 ;  /* 0x00000001e5047824 */ /* 0x000fc600078e0a0a */
[----:B------:R-:W-:Y:S02]  /*16d00*/  IABS R2, R2 ;  /* 0x0000000200027213 */ /* 0x000fe40000000000 */
[----:B------:R-:W-:Y:S01]  /*16d10*/  ISETP.GE.OR P4, PT, R11, R231, !P4 ;  /* 0x000000e70b00720c */ /* 0x000fe20006786670 */
[----:B--2---:R-:W-:Y:S02]  /*16d20*/  FFMA.FTZ R11, R3, -R216, R199 ;  /* 0x800000d8030b7223 */ /* 0x004fe400000100c7 */
[----:B------:R-:W-:Y:S01]  /*16d30*/  IMAD.MOV.U32 R3, RZ, RZ, R2 ;  /* 0x000000ffff037224 */ /* 0x000fe200078e0002 */
[----:B------:R-:W-:-:S06]  /*16d40*/  IABS R2, R4 ;  /* 0x0000000400027213 */ /* 0x000fcc0000000000 */
[----:B------:R-:W1:Y:S08]  /*16d50*/  I2F R2, R2 ;  /* 0x0000000200027306 */ /* 0x000e700000201400 */
[----:B------:R-:W2:Y:S01]  /*16d60*/  I2F R3, R3 ;  /* 0x0000000300037306 */ /* 0x000ea20000201400 */
[----:B------:R-:W-:Y:S02]  /*16d70*/  FSEL R48, R24, -INF , !P6 ;  /* 0xff80000018307808 */ /* 0x000fe40007000000 */
[----:B------:R-:W-:Y:S01]  /*16d80*/  FSEL R24, R23, -INF , !P2 ;  /* 0xff80000017187808 */ /* 0x000fe20005000000 */
[----:B-1----:R-:W-:-:S02]  /*16d90*/  FFMA.FTZ R23, R2, -R216, R178 ;  /* 0x800000d802177223 */ /* 0x002fc400000100b2 */
[----:B------:R-:W-:-:S05]  /*16da0*/  IMAD.IADD R2, R230, 0x1, -R9 ;  /* 0x00000001e6027824 */ /* 0x000fca00078e0a09 */
[----:B------:R-:W-:Y:S01]  /*16db0*/  IABS R2, R2 ;  /* 0x0000000200027213 */ /* 0x000fe20000000000 */
[----:B--2---:R-:W-:Y:S02]  /*16dc0*/  FFMA.FTZ R26, R3, -R216, R176 ;  /* 0x800000d8031a7223 */ /* 0x004fe400000100b0 */
[----:B------:R-:W-:Y:S01]  /*16dd0*/  IMAD.IADD R3, R224, 0x1, -R9 ;  /* 0x00000001e0037824 */ /* 0x000fe200078e0a09 */
[----:B------:R-:W-:Y:S01]  /*16de0*/  FSEL R21, R21, -INF , !P3 ;  /* 0xff80000015157808 */ /* 0x000fe20005800000 */
[----:B------:R-:W-:Y:S01]  /*16df0*/  IMAD.MOV.U32 R4, RZ, RZ, R2 ;  /* 0x000000ffff047224 */ /* 0x000fe200078e0002 */
[C---:B------:R-:W-:Y:S02]  /*16e00*/  ISETP.GE.AND P6, PT, R10.reuse, R227, PT ;  /* 0x000000e30a00720c */ /* 0x040fe40003fc6270 */
[C---:B------:R-:W-:Y:S02]  /*16e10*/  ISETP.GE.AND P2, PT, R10.reuse, R226, PT ;  /* 0x000000e20a00720c */ /* 0x040fe40003f46270 */
[----:B------:R-:W-:-:S02]  /*16e20*/  ISETP.GE.AND P3, PT, R10, R225, PT ;  /* 0x000000e10a00720c */ /* 0x000fc40003f66270 */
[----:B------:R-:W-:Y:S01]  /*16e30*/  IABS R2, R3 ;  /* 0x0000000300027213 */ /* 0x000fe20000000000 */
[----:B------:R-:W-:Y:S01]  /*16e40*/  IMAD.IADD R3, R229, 0x1, -R9 ;  /* 0x00000001e5037824 */ /* 0x000fe200078e0a09 */
[C---:B------:R-:W-:Y:S02]  /*16e50*/  ISETP.GE.OR P6, PT, R10.reuse, R233, !P6 ;  /* 0x000000e90a00720c */ /* 0x040fe400077c6670 */
[C---:B------:R-:W-:Y:S02]  /*16e60*/  ISETP.GE.OR P2, PT, R10.reuse, R232, !P2 ;  /* 0x000000e80a00720c */ /* 0x040fe40005746670 */
[----:B------:R-:W-:Y:S02]  /*16e70*/  ISETP.GE.OR P3, PT, R10, R231, !P3 ;  /* 0x000000e70a00720c */ /* 0x000fe40005f66670 */
[----:B------:R1:W-:Y:S01]  /*16e80*/  I2F R10, R4 ;  /* 0x00000004000a7306 */ /* 0x0003e20000201400 */
[----:B------:R-:W-:Y:S02]  /*16e90*/  FSEL R52, R11, -INF , !P4 ;  /* 0xff8000000b347808 */ /* 0x000fe40006000000 */
[----:B------:R-:W-:-:S02]  /*16ea0*/  FSEL R37, R22, -INF , !P5 ;  /* 0xff80000016257808 */ /* 0x000fc40006800000 */
[----:B------:R-:W-:Y:S02]  /*16eb0*/  FSEL R11, R20, -INF , !P6 ;  /* 0xff800000140b7808 */ /* 0x000fe40007000000 */
[C---:B------:R-:W-:Y:S02]  /*16ec0*/  ISETP.GE.AND P5, PT, R9.reuse, R227, PT ;  /* 0x000000e30900720c */ /* 0x040fe40003fa6270 */
[C---:B------:R-:W-:Y:S02]  /*16ed0*/  ISETP.GE.AND P4, PT, R9.reuse, R226, PT ;  /* 0x000000e20900720c */ /* 0x040fe40003f86270 */
[C---:B------:R-:W-:Y:S02]  /*16ee0*/  ISETP.GE.AND P6, PT, R9.reuse, R225, PT ;  /* 0x000000e10900720c */ /* 0x040fe40003fc6270 */
[----:B-1----:R-:W-:Y:S02]  /*16ef0*/  IABS R4, R3 ;  /* 0x0000000300047213 */ /* 0x002fe40000000000 */
[----:B------:R1:W2:Y:S01]  /*16f00*/  I2F R3, R2 ;  /* 0x0000000200037306 */ /* 0x0002a20000201400 */
[----:B------:R-:W-:-:S02]  /*16f10*/  ISETP.GE.OR P5, PT, R9, R233, !P5 ;  /* 0x000000e90900720c */ /* 0x000fc40006fa6670 */
[C---:B------:R-:W-:Y:S02]  /*16f20*/  ISETP.GE.OR P4, PT, R9.reuse, R232, !P4 ;  /* 0x000000e80900720c */ /* 0x040fe40006786670 */
[----:B------:R-:W-:-:S03]  /*16f30*/  ISETP.GE.OR P6, PT, R9, R231, !P6 ;  /* 0x000000e70900720c */ /* 0x000fc600077c6670 */
[----:B------:R-:W-:Y:S01]  /*16f40*/  I2F R9, R4 ;  /* 0x0000000400097306 */ /* 0x000fe20000201400 */
[----:B-1----:R-:W-:-:S05]  /*16f50*/  IMAD.IADD R2, R230, 0x1, -R8 ;  /* 0x00000001e6027824 */ /* 0x002fca00078e0a08 */
[----:B------:R-:W-:-:S04]  /*16f60*/  IABS R2, R2 ;  /* 0x0000000200027213 */ /* 0x000fc80000000000 */
[----:B------:R1:W-:Y:S01]  /*16f70*/  I2F R4, R2 ;  /* 0x0000000200047306 */ /* 0x0003e20000201400 */
[----:B------:R-:W-:Y:S02]  /*16f80*/  IMAD.MOV.U32 R182, RZ, RZ, R25 ;  /* 0x000000ffffb67224 */ /* 0x000fe400078e0019 */
[----:B--2---:R-:W-:Y:S02]  /*16f90*/  FFMA.FTZ R25, R3, -R216, R177 ;  /* 0x800000d803197223 */ /* 0x004fe400000100b1 */
[----:B-1----:R-:W-:-:S05]  /*16fa0*/  IMAD.IADD R2, R224, 0x1, -R8 ;  /* 0x00000001e0027824 */ /* 0x002fca00078e0a08 */
[----:B------:R-:W-:-:S04]  /*16fb0*/  IABS R2, R2 ;  /* 0x0000000200027213 */ /* 0x000fc80000000000 */
[----:B------:R1:W2:Y:S02]  /*16fc0*/  I2F R3, R2 ;  /* 0x0000000200037306 */ /* 0x0002a40000201400 */
[----:B-1----:R-:W-:-:S05]  /*16fd0*/  IMAD.IADD R2, R229, 0x1, -R8 ;  /* 0x00000001e5027824 */ /* 0x002fca00078e0a08 */
[----:B------:R-:W-:Y:S01]  /*16fe0*/  IABS R2, R2 ;  /* 0x0000000200027213 */ /* 0x000fe20000000000 */
[----:B--2---:R-:W-:-:S04]  /*16ff0*/  FFMA.FTZ R22, R3, -R216, R188 ;  /* 0x800000d803167223 */ /* 0x004fc800000100bc */
[----:B------:R-:W-:Y:S02]  /*17000*/  IMAD.MOV.U32 R3, RZ, RZ, R2 ;  /* 0x000000ffff037224 */ /* 0x000fe400078e0002 */
[--C-:B------:R-:W-:Y:S02]  /*17010*/  IMAD.IADD R2, R230, 0x1, -R7.reuse ;  /* 0x00000001e6027824 */ /* 0x100fe400078e0a07 */
[----:B------:R-:W-:Y:S02]  /*17020*/  IMAD.MOV.U32 R199, RZ, RZ, R30 ;  /* 0x000000ffffc77224 */ /* 0x000fe400078e001e */
[----:B------:R-:W-:Y:S01]  /*17030*/  FFMA.FTZ R30, R4, -R216, R174 ;  /* 0x800000d8041e7223 */ /* 0x000fe200000100ae */
[----:B------:R-:W-:Y:S01]  /*17040*/  IABS R2, R2 ;  /* 0x0000000200027213 */ /* 0x000fe20000000000 */
[----:B------:R-:W-:Y:S01]  /*17050*/  IMAD.IADD R4, R229, 0x1, -R7 ;  /* 0x00000001e5047824 */ /* 0x000fe200078e0a07 */
[----:B------:R1:W2:Y:S01]  /*17060*/  I2F R20, R3 ;  /* 0x0000000300147306 */ /* 0x0002a20000201400 */
[----:B------:R-:W-:-:S02]  /*17070*/  IMAD.MOV.U32 R196, RZ, RZ, R31 ;  /* 0x000000ffffc47224 */ /* 0x000fc400078e001f */
[-C--:B------:R-:W-:Y:S02]  /*17080*/  FFMA.FTZ R31, R9, -R216.reuse, R179 ;  /* 0x800000d8091f7223 */ /* 0x080fe400000100b3 */
[----:B------:R-:W-:Y:S01]  /*17090*/  FFMA.FTZ R10, R10, -R216, R35 ;  /* 0x800000d80a0a7223 */ /* 0x000fe20000010023 */
[----:B------:R-:W-:Y:S01]  /*170a0*/  FSEL R26, R26, -INF , !P2 ;  /* 0xff8000001a1a7808 */ /* 0x000fe20005000000 */
[----:B------:R-:W-:Y:S02]  /*170b0*/  IMAD.MOV.U32 R183, RZ, RZ, R27 ;  /* 0x000000ffffb77224 */ /* 0x000fe400078e001b */
[----:B-1----:R-:W-:Y:S01]  /*170c0*/  IMAD.MOV.U32 R3, RZ, RZ, R2 ;  /* 0x000000ffff037224 */ /* 0x002fe200078e0002 */
[----:B------:R-:W-:Y:S01]  /*170d0*/  IABS R2, R4 ;  /* 0x0000000400027213 */ /* 0x000fe20000000000 */
[----:B------:R-:W4:Y:S02]  /*170e0*/  LDL.64 R178, [R1+0x148] ;  /* 0x0001480001b27983 */ /* 0x000f240000100a00 */
[----:B------:R1:W1:Y:S01]  /*170f0*/  I2F R9, R3 ;  /* 0x0000000300097306 */ /* 0x0002620000201400 */
[----:B------:R-:W-:-:S02]  /*17100*/  FSEL R27, R23, -INF , !P3 ;  /* 0xff800000171b7808 */ /* 0x000fc40005800000 */
[----:B------:R-:W-:Y:S02]  /*17110*/  FSEL R10, R10, -INF , !P5 ;  /* 0xff8000000a0a7808 */ /* 0x000fe40006800000 */
[C---:B------:R-:W-:Y:S02]  /*17120*/  ISETP.GE.AND P2, PT, R8.reuse, R227, PT ;  /* 0x000000e30800720c */ /* 0x040fe40003f46270 */
[C---:B------:R-:W-:Y:S02]  /*17130*/  ISETP.GE.AND P3, PT, R8.reuse, R226, PT ;  /* 0x000000e20800720c */ /* 0x040fe40003f66270 */
[----:B------:R-:W-:Y:S02]  /*17140*/  ISETP.GE.AND P5, PT, R8, R225, PT ;  /* 0x000000e10800720c */ /* 0x000fe40003fa6270 */
[----:B-1----:R-:W-:Y:S01]  /*17150*/  MOV R3, R2 ;  /* 0x0000000200037202 */ /* 0x002fe20000000f00 */
[C---:B------:R-:W-:Y:S02]  /*17160*/  IMAD.IADD R2, R230.reuse, 0x1, -R6 ;  /* 0x00000001e6027824 */ /* 0x040fe400078e0a06 */
[----:B------:R-:W-:-:S03]  /*17170*/  IMAD.IADD R4, R230, 0x1, -R5 ;  /* 0x00000001e6047824 */ /* 0x000fc600078e0a05 */
[----:B------:R-:W-:Y:S02]  /*17180*/  IABS R2, R2 ;  /* 0x0000000200027213 */ /* 0x000fe40000000000 */
[C---:B------:R-:W-:Y:S02]  /*17190*/  ISETP.GE.OR P2, PT, R8.reuse, R233, !P2 ;  /* 0x000000e90800720c */ /* 0x040fe40005746670 */
[C---:B------:R-:W-:Y:S02]  /*171a0*/  ISETP.GE.OR P3, PT, R8.reuse, R232, !P3 ;  /* 0x000000e80800720c */ /* 0x040fe40005f66670 */
[----:B------:R-:W-:Y:S02]  /*171b0*/  ISETP.GE.OR P5, PT, R8, R231, !P5 ;  /* 0x000000e70800720c */ /* 0x000fe40006fa6670 */
[----:B------:R1:W-:Y:S02]  /*171c0*/  I2F R8, R3 ;  /* 0x0000000300087306 */ /* 0x0003e40000201400 */
[----:B-1----:R-:W-:Y:S01]  /*171d0*/  IMAD.MOV.U32 R3, RZ, RZ, R2 ;  /* 0x000000ffff037224 */ /* 0x002fe200078e0002 */
[----:B------:R-:W-:Y:S01]  /*171e0*/  IABS R2, R4 ;  /* 0x0000000400027213 */ /* 0x000fe20000000000 */
[----:B--2---:R-:W-:-:S02]  /*171f0*/  FFMA.FTZ R4, R20, -R216, R190 ;  /* 0x800000d814047223 */ /* 0x004fc400000100be */
[----:B------:R-:W-:Y:S02]  /*17200*/  FFMA.FTZ R20, R9, -R216, R175 ;  /* 0x800000d809147223 */ /* 0x000fe400000100af */
[----:B------:R-:W2:Y:S01]  /*17210*/  LDL.64 R174, [R1+0xe0] ;  /* 0x0000e00001ae7983 */ /* 0x000ea20000100a00 */
[----:B------:R-:W1:Y:S01]  /*17220*/  I2F R2, R2 ;  /* 0x0000000200027306 */ /* 0x000e620000201400 */
[----:B------:R-:W-:-:S07]  /*17230*/  FSEL R25, R25, -INF , !P4 ;  /* 0xff80000019197808 */ /* 0x000fce0006000000 */
[----:B------:R-:W3:Y:S01]  /*17240*/  I2F R3, R3 ;  /* 0x0000000300037306 */ /* 0x000ee20000201400 */
[----:B------:R-:W-:Y:S01]  /*17250*/  IMAD.MOV.U32 R176, RZ, RZ, R29 ;  /* 0x000000ffffb07224 */ /* 0x000fe200078e001d */
[C---:B------:R-:W-:Y:S01]  /*17260*/  ISETP.GE.AND P4, PT, R7.reuse, R227, PT ;  /* 0x000000e30700720c */ /* 0x040fe20003f86270 */
[----:B-1----:R-:W-:Y:S02]  /*17270*/  FFMA.FTZ R29, R2, -R216, R139 ;  /* 0x800000d8021d7223 */ /* 0x002fe4000001008b */
[----:B------:R-:W-:Y:S01]  /*17280*/  IMAD.IADD R2, R224, 0x1, -R7 ;  /* 0x00000001e0027824 */ /* 0x000fe200078e0a07 */
[----:B------:R-:W-:Y:S01]  /*17290*/  ISETP.GE.OR P4, PT, R7, R233, !P4 ;  /* 0x000000e90700720c */ /* 0x000fe20006786670 */
[----:B------:R-:W-:Y:S01]  /*172a0*/  IMAD.MOV.U32 R197, RZ, RZ, R32 ;  /* 0x000000ffffc57224 */ /* 0x000fe200078e0020 */
[----:B------:R-:W-:Y:S01]  /*172b0*/  MOV R198, R28 ;  /* 0x0000001c00c67202 */ /* 0x000fe20000000f00 */
[-C--:B------:R-:W-:Y:S01]  /*172c0*/  FFMA.FTZ R23, R8, -R216.reuse, R191 ;  /* 0x800000d808177223 */ /* 0x080fe200000100bf */
[----:B------:R-:W-:Y:S01]  /*172d0*/  FSEL R9, R30, -INF , !P2 ;  /* 0xff8000001e097808 */ /* 0x000fe20005000000 */
[----:B---3--:R-:W-:Y:S01]  /*172e0*/  FFMA.FTZ R28, R3, -R216, R138 ;  /* 0x800000d8031c7223 */ /* 0x008fe2000001008a */
[----:B------:R-:W-:Y:S01]  /*172f0*/  IABS R2, R2 ;  /* 0x0000000200027213 */ /* 0x000fe20000000000 */
[----:B------:R-:W-:Y:S01]  /*17300*/  IMAD.IADD R3, R224, 0x1, -R6 ;  /* 0x00000001e0037824 */ /* 0x000fe200078e0a06 */
[----:B------:R-:W-:-:S02]  /*17310*/  ISETP.GE.AND P2, PT, R7, R225, PT ;  /* 0x000000e10700720c */ /* 0x000fc40003f46270 */
[----:B------:R-:W-:Y:S02]  /*17320*/  FSEL R22, R22, -INF , !P3 ;  /* 0xff80000016167808 */ /* 0x000fe40005800000 */
[----:B------:R-:W-:Y:S02]  /*17330*/  FSEL R32, R4, -INF , !P5 ;  /* 0xff80000004207808 */ /* 0x000fe40006800000 */
[----:B------:R-:W-:Y:S02]  /*17340*/  FSEL R8, R20, -INF , !P4 ;  /* 0xff80000014087808 */ /* 0x000fe40006000000 */
[C---:B------:R-:W-:Y:S02]  /*17350*/  ISETP.GE.AND P3, PT, R6.reuse, R227, PT ;  /* 0x000000e30600720c */ /* 0x040fe40003f66270 */
[C---:B------:R-:W-:Y:S02]  /*17360*/  ISETP.GE.AND P5, PT, R6.reuse, R226, PT ;  /* 0x000000e20600720c */ /* 0x040fe40003fa6270 */
[C---:B------:R-:W-:Y:S01]  /*17370*/  ISETP.GE.AND P4, PT, R6.reuse, R225, PT ;  /* 0x000000e10600720c */ /* 0x040fe20003f86270 */
[----:B------:R-:W-:Y:S01]  /*17380*/  IMAD.MOV.U32 R4, RZ, RZ, R2 ;  /* 0x000000ffff047224 */ /* 0x000fe200078e0002 */
[----:B------:R-:W-:Y:S01]  /*17390*/  ISETP.GE.OR P2, PT, R7, R231, !P2 ;  /* 0x000000e70700720c */ /* 0x000fe20005746670 */
[----:B------:R-:W-:Y:S01]  /*173a0*/  IMAD.IADD R2, R229, 0x1, -R6 ;  /* 0x00000001e5027824 */ /* 0x000fe200078e0a06 */
[----:B------:R-:W-:-:S02]  /*173b0*/  ISETP.GE.OR P3, PT, R6, R233, !P3 ;  /* 0x000000e90600720c */ /* 0x000fc40005f66670 */
[C---:B------:R-:W-:Y:S02]  /*173c0*/  ISETP.GE.OR P5, PT, R6.reuse, R232, !P5 ;  /* 0x000000e80600720c */ /* 0x040fe40006fa6670 */
[----:B------:R-:W-:Y:S02]  /*173d0*/  ISETP.GE.OR P4, PT, R6, R231, !P4 ;  /* 0x000000e70600720c */ /* 0x000fe40006786670 */
[----:B------:R-:W-:Y:S02]  /*173e0*/  IABS R6, R3 ;  /* 0x0000000300067213 */ /* 0x000fe40000000000 */
[----:B------:R-:W-:Y:S02]  /*173f0*/  FSEL R23, R23, -INF , !P2 ;  /* 0xff80000017177808 */ /* 0x000fe40005000000 */
[----:B------:R-:W-:Y:S02]  /*17400*/  ISETP.GE.AND P2, PT, R5, R227, PT ;  /* 0x000000e30500720c */ /* 0x000fe40003f46270 */
[----:B------:R-:W-:Y:S01]  /*17410*/  IABS R3, R2 ;  /* 0x0000000200037213 */ /* 0x000fe20000000000 */
[----:B------:R-:W-:Y:S01]  /*17420*/  IMAD.MOV.U32 R2, RZ, RZ, R6 ;  /* 0x000000ffff027224 */ /* 0x000fe200078e0006 */
[----:B------:R-:W-:-:S02]  /*17430*/  FSEL R33, R31, -INF , !P6 ;  /* 0xff8000001f217808 */ /* 0x000fc40007000000 */
[----:B------:R-:W-:Y:S01]  /*17440*/  ISETP.GE.AND P6, PT, R7, R226, PT ;  /* 0x000000e20700720c */ /* 0x000fe20003fc6270 */
[----:B------:R-:W-:Y:S01]  /*17450*/  I2F R30, R4 ;  /* 0x00000004001e7306 */ /* 0x000fe20000201400 */
[----:B------:R-:W-:Y:S02]  /*17460*/  ISETP.GE.OR P2, PT, R5, R233, !P2 ;  /* 0x000000e90500720c */ /* 0x000fe40005746670 */
[----:B------:R-:W-:Y:S02]  /*17470*/  ISETP.GE.OR P6, PT, R7, R232, !P6 ;  /* 0x000000e80700720c */ /* 0x000fe400077c6670 */
[----:B------:R-:W-:-:S03]  /*17480*/  FSEL R7, R28, -INF , !P3 ;  /* 0xff8000001c077808 */ /* 0x000fc60005800000 */
[----:B------:R1:W3:Y:S01]  /*17490*/  I2F R4, R2 ;  /* 0x0000000200047306 */ /* 0x0002e20000201400 */
[----:B------:R-:W-:Y:S02]  /*174a0*/  FSEL R6, R29, -INF , !P2 ;  /* 0xff8000001d067808 */ /* 0x000fe40005000000 */
[C---:B------:R-:W-:Y:S02]  /*174b0*/  ISETP.GE.AND P3, PT, R5.reuse, R226, PT ;  /* 0x000000e20500720c */ /* 0x040fe40003f66270 */
[----:B------:R-:W-:-:S03]  /*174c0*/  ISETP.GE.AND P2, PT, R5, R225, PT ;  /* 0x000000e10500720c */ /* 0x000fc60003f46270 */
[----:B------:R3:W-:Y:S01]  /*174d0*/  I2F R20, R3 ;  /* 0x0000000300147306 */ /* 0x0007e20000201400 */
[C---:B------:R-:W-:Y:S02]  /*174e0*/  ISETP.GE.OR P3, PT, R5.reuse, R232, !P3 ;  /* 0x000000e80500720c */ /* 0x040fe40005f66670 */
[----:B------:R-:W-:Y:S01]  /*174f0*/  ISETP.GE.OR P2, PT, R5, R231, !P2 ;  /* 0x000000e70500720c */ /* 0x000fe20005746670 */
[--C-:B-1----:R-:W-:Y:S02]  /*17500*/  IMAD.IADD R2, R224, 0x1, -R5.reuse ;  /* 0x00000001e0027824 */ /* 0x102fe400078e0a05 */
[----:B---3--:R-:W-:-:S03]  /*17510*/  IMAD.IADD R3, R229, 0x1, -R5 ;  /* 0x00000001e5037824 */ /* 0x008fc600078e0a05 */
[----:B------:R-:W-:Y:S02]  /*17520*/  IABS R2, R2 ;  /* 0x0000000200027213 */ /* 0x000fe40000000000 */
[----:B------:R-:W-:Y:S02]  /*17530*/  IABS R5, R3 ;  /* 0x0000000300057213 */ /* 0x000fe40000000000 */
[----:B------:R1:W3:Y:S01]  /*17540*/  I2F R3, R2 ;  /* 0x0000000200037306 */ /* 0x0002e20000201400 */
[----:B------:R-:W-:Y:S02]  /*17550*/  FFMA.FTZ R28, R4, -R216, R192 ;  /* 0x800000d8041c7223 */ /* 0x000fe400000100c0 */
[----:B-1----:R-:W-:-:S05]  /*17560*/  IMAD.MOV.U32 R2, RZ, RZ, R5 ;  /* 0x000000ffff027224 */ /* 0x002fca00078e0005 */
[----:B------:R1:W1:Y:S01]  /*17570*/  I2F R4, R2 ;  /* 0x0000000200047306 */ /* 0x0002620000201400 */
[----:B---3--:R-:W-:Y:S01]  /*17580*/  FFMA.FTZ R35, R3, -R216, R193 ;  /* 0x800000d803237223 */ /* 0x008fe200000100c1 */
        /* <DEDUP_REMOVED lines=30> */
[----:B------:R-:W3:Y:S01]  /*17770*/  SHFL.BFLY PT, R36, R3, 0x2, 0x1f ;  /* 0x0c401f0003247f89 */ /* 0x000ee200000e0000 */
[----:B------:R-:W-:Y:S02]  /*17780*/  FSEL R20, R35, -INF , !P3 ;  /* 0xff80000023147808 */ /* 0x000fe40005800000 */
[----:B------:R-:W-:Y:S02]  /*17790*/  FMNMX.FTZ R4, R28, R4, !PT ;  /* 0x000000041c047209 */ /* 0x000fe40007810000 */
[----:B-1----:R-:W-:Y:S02]  /*177a0*/  FMNMX.FTZ R5, R2, R34, !PT ;  /* 0x0000002202057209 */ /* 0x002fe40007810000 */
[----:B------:R-:W-:-:S05]  /*177b0*/  FMNMX.FTZ R2, R20, R4, !PT ;  /* 0x0000000414027209 */ /* 0x000fca0007810000 */
[----:B------:R-:W1:Y:S04]  /*177c0*/  SHFL.BFLY PT, R34, R2, 0x2, 0x1f ;  /* 0x0c401f0002227f89 */ /* 0x000e6800000e0000 */
[----:B------:R-:W1:Y:S01]  /*177d0*/  SHFL.BFLY PT, R35, R5, 0x1, 0x1f ;  /* 0x0c201f0005237f89 */ /* 0x000e6200000e0000 */
[----:B---3--:R-:W-:-:S05]  /*177e0*/  FMNMX.FTZ R4, R3, R36, !PT ;  /* 0x0000002403047209 */ /* 0x008fca0007810000 */
[----:B------:R-:W3:Y:S01]  /*177f0*/  SHFL.BFLY PT, R36, R4, 0x1, 0x1f ;  /* 0x0c201f0004247f89 */ /* 0x000ee200000e0000 */
[----:B-1----:R-:W-:Y:S02]  /*17800*/  FMNMX.FTZ R3, R2, R34, !PT ;  /* 0x0000002202037209 */ /* 0x002fe40007810000 */
[----:B------:R-:W-:-:S03]  /*17810*/  FMNMX.FTZ R211, R5, R35, !PT ;  /* 0x0000002305d37209 */ /* 0x000fc60007810000 */
[----:B------:R-:W1:Y:S01]  /*17820*/  SHFL.BFLY PT, R5, R3, 0x1, 0x1f ;  /* 0x0c201f0003057f89 */ /* 0x000e6200000e0000 */
[----:B------:R-:W-:Y:S01]  /*17830*/  FSETP.NEU.FTZ.AND P4, PT, R211, -INF , PT ;  /* 0xff800000d300780b */ /* 0x000fe20003f9d000 */
[----:B------:R-:W-:Y:S02]  /*17840*/  FMUL.FTZ R2, R0, R211 ;  /* 0x000000d300027220 */ /* 0x000fe40000410000 */
[----:B------:R-:W-:-:S03]  /*17850*/  IMAD.MOV.U32 R160, RZ, RZ, R235 ;  /* 0x000000ffffa07224 */ /* 0x000fc600078e00eb */
[----:B------:R-:W-:Y:S02]  /*17860*/  FSEL R2, R2, RZ, P4 ;  /* 0x000000ff02027208 */ /* 0x000fe40002000000 */
[----:B---3--:R-:W-:-:S03]  /*17870*/  FMNMX.FTZ R235, R4, R36, !PT ;  /* 0x0000002404eb7209 */ /* 0x008fc60007810000 */
        /* <DEDUP_REMOVED lines=9> */
[----:B------:R-:W-:Y:S02]  /*17910*/  FMUL.FTZ R2, R0, R235 ;  /* 0x000000eb00027220 */ /* 0x000fe40000410000 */
[----:B------:R-:W-:Y:S01]  /*17920*/  IMAD.MOV.U32 R113, RZ, RZ, R222 ;  /* 0x000000ffff717224 */ /* 0x000fe200078e00de */
[----:B-1----:R-:W-:Y:S02]  /*17930*/  FMNMX.FTZ R222, R3, R5, !PT ;  /* 0x0000000503de7209 */ /* 0x002fe40007810000 */
[----:B------:R-:W-:Y:S02]  /*17940*/  FSEL R4, R2, RZ, P2 ;  /* 0x000000ff02047208 */ /* 0x000fe40001000000 */
[----:B------:R-:W-:Y:S01]  /*17950*/  FSETP.NEU.FTZ.AND P3, PT, R222, -INF , PT ;  /* 0xff800000de00780b */ /* 0x000fe20003f7d000 */
[----:B------:R-:W-:-:S02]  /*17960*/  FMUL.FTZ R3, R0, R222 ;  /* 0x000000de00037220 */ /* 0x000fc40000410000 */
[----:B------:R-:W-:Y:S01]  /*17970*/  FFMA.FTZ R2, R24, R0, -R4 ;  /* 0x0000000018027223 */ /* 0x000fe20000010804 */
[----:B------:R-:W-:-:S03]  /*17980*/  FSEL R5, R235, RZ, P2 ;  /* 0x000000ffeb057208 */ /* 0x000fc60001000000 */
[----:B------:R1:W-:Y:S02]  /*17990*/  MUFU.EX2 R6, R2 ;  /* 0x0000000200067308 */ /* 0x0003e40000000800 */
[----:B------:R-:W-:Y:S01]  /*179a0*/  FADD.FTZ R9, R133, -R5 ;  /* 0x8000000585097221 */ /* 0x000fe20000010000 */
[----:B-1----:R-:W-:Y:S01]  /*179b0*/  FSEL R2, R3, RZ, P3 ;  /* 0x000000ff03027208 */ /* 0x002fe20001800000 */
[----:B------:R-:W-:-:S04]  /*179c0*/  FFMA.FTZ R3, R52, R0, -R4 ;  /* 0x0000000034037223 */ /* 0x000fc80000010804 */
[----:B------:R1:W-:Y:S01]  /*179d0*/  MUFU.EX2 R5, R3 ;  /* 0x0000000300057308 */ /* 0x0003e20000000800 */
[-CC-:B------:R-:W-:Y:S01]  /*179e0*/  FFMA.FTZ R53, R48, R0.reuse, -R2.reuse ;  /* 0x0000000030357223 */ /* 0x180fe20000010802 */
[----:B------:R-:W-:Y:S01]  /*179f0*/  FSEL R10, R222, RZ, P3 ;  /* 0x000000ffde0a7208 */ /* 0x000fe20001800000 */
[----:B------:R-:W-:Y:S02]  /*17a00*/  FFMA.FTZ R80, R37, R0, -R2 ;  /* 0x0000000025507223 */ /* 0x000fe40000010802 */
[----:B-1----:R-:W-:-:S06]  /*17a10*/  FMUL.FTZ R3, R0, R9 ;  /* 0x0000000900037220 */ /* 0x002fcc0000410000 */
[----:B------:R-:W1:Y:S01]  /*17a20*/  MUFU.EX2 R3, R3 ;  /* 0x0000000300037308 */ /* 0x000e620000000800 */
[-CC-:B------:R-:W-:Y:S01]  /*17a30*/  FFMA.FTZ R85, R26, R0.reuse, -R2.reuse ;  /* 0x000000001a557223 */ /* 0x180fe20000010802 */
[----:B------:R-:W-:Y:S01]  /*17a40*/  FSEL R9, R211, RZ, P4 ;  /* 0x000000ffd3097208 */ /* 0x000fe20002000000 */
[-CC-:B------:R-:W-:Y:S02]  /*17a50*/  FFMA.FTZ R97, R25, R0.reuse, -R2.reuse ;  /* 0x0000000019617223 */ /* 0x180fe40000010802 */
[-CC-:B------:R-:W-:Y:S02]  /*17a60*/  FFMA.FTZ R100, R22, R0.reuse, -R2.reuse ;  /* 0x0000000016647223 */ /* 0x180fe40000010802 */
[-CC-:B------:R-:W-:Y:S02]  /*17a70*/  FFMA.FTZ R101, R29, R0.reuse, -R2.reuse ;  /* 0x000000001d657223 */ /* 0x180fe40000010802 */
[-CC-:B------:R-:W-:Y:S02]  /*17a80*/  FFMA.FTZ R117, R28, R0.reuse, -R2.reuse ;  /* 0x000000001c757223 */ /* 0x180fe40000010802 */
[----:B------:R-:W-:-:S02]  /*17a90*/  FFMA.FTZ R128, R20, R0, -R2 ;  /* 0x0000000014807223 */ /* 0x000fc40000010802 */
[-C--:B------:R-:W-:Y:S01]  /*17aa0*/  FFMA.FTZ R2, R27, R0.reuse, -R4 ;  /* 0x000000001b027223 */ /* 0x080fe20000010804 */
[----:B------:R3:W1:Y:S01]  /*17ab0*/  MUFU.EX2 R8, R132 ;  /* 0x0000008400087308 */ /* 0x0006620000000800 */
[----:B------:R-:W-:Y:S02]  /*17ac0*/  FADD.FTZ R11, R135, -R9 ;  /* 0x80000009870b7221 */ /* 0x000fe40000010000 */
[----:B------:R-:W-:Y:S02]  /*17ad0*/  FADD.FTZ R10, R134, -R10 ;  /* 0x8000000a860a7221 */ /* 0x000fe40000010000 */
[-CC-:B------:R-:W-:Y:S02]  /*17ae0*/  FFMA.FTZ R9, R33, R0.reuse, -R4.reuse ;  /* 0x0000000021097223 */ /* 0x180fe40000010804 */
[-CC-:B------:R-:W-:Y:S01]  /*17af0*/  FFMA.FTZ R133, R23, R0.reuse, -R4.reuse ;  /* 0x0000000017857223 */ /* 0x180fe20000010804 */
[----:B------:R-:W2:Y:S01]  /*17b00*/  MUFU.EX2 R2, R2 ;  /* 0x0000000200027308 */ /* 0x000ea20000000800 */
[----:B------:R-:W-:-:S02]  /*17b10*/  FFMA.FTZ R112, R31, R0, -R4 ;  /* 0x000000001f707223 */ /* 0x000fc40000010804 */
[-CC-:B------:R-:W-:Y:S02]  /*17b20*/  FFMA.FTZ R116, R30, R0.reuse, -R4.reuse ;  /* 0x000000001e747223 */ /* 0x180fe40000010804 */
[----:B------:R-:W-:Y:S02]  /*17b30*/  FMUL.FTZ R23, R0, R11 ;  /* 0x0000000b00177220 */ /* 0x000fe40000410000 */
[----:B---3--:R-:W-:Y:S02]  /*17b40*/  FFMA.FTZ R132, R32, R0, -R4 ;  /* 0x0000000020847223 */ /* 0x008fe40000010804 */
[----:B-1----:R-:W-:Y:S02]  /*17b50*/  FFMA.FTZ R4, R113, R3, R6 ;  /* 0x0000000371047223 */ /* 0x002fe40000010006 */
[----:B------:R-:W-:Y:S02]  /*17b60*/  FMUL.FTZ R27, R0, R10 ;  /* 0x0000000a001b7220 */ /* 0x000fe40000410000 */
[----:B------:R1:W3:Y:S01]  /*17b70*/  MUFU.EX2 R0, R9 ;  /* 0x0000000900007308 */ /* 0x0002e20000000800 */
[----:B------:R-:W-:Y:S01]  /*17b80*/  F2FP.PACK_AB R129, R5, R6 ;  /* 0x000000060581723e */ /* 0x000fe200000000ff */
[----:B------:R-:W-:-:S02]  /*17b90*/  FADD.FTZ R10, R8, R81 ;  /* 0x00000051080a7221 */ /* 0x000fc40000010000 */
[----:B-1----:R-:W-:Y:S01]  /*17ba0*/  FADD.FTZ R9, R5, R4 ;  /* 0x0000000405097221 */ /* 0x002fe20000010000 */
[----:B--2---:R-:W-:-:S04]  /*17bb0*/  LOP3.LUT R4, R175, R184, RZ, 0x3c, !PT ;  /* 0x000000b8af047212 */ /* 0x004fc800078e3cff */
[----:B------:R-:W-:Y:S01]  /*17bc0*/  LOP3.LUT R4, R4, R239, RZ, 0x3c, !PT ;  /* 0x000000ef04047212 */ /* 0x000fe200078e3cff */
[----:B------:R-:W1:Y:S01]  /*17bd0*/  MUFU.EX2 R7, R136 ;  /* 0x0000008800077308 */ /* 0x000e620000000800 */
[----:B------:R-:W-:-:S03]  /*17be0*/  FADD.FTZ R5, R2, R9 ;  /* 0x0000000902057221 */ /* 0x000fc60000010000 */
[----:B------:R-:W-:Y:S01]  /*17bf0*/  IMAD.WIDE.U32 R34, R4, -0x326172a9, RZ ;  /* 0xcd9e8d5704227825 */ /* 0x000fe200078e00ff */
[----:B---3--:R-:W-:-:S03]  /*17c00*/  F2FP.PACK_AB R81, R0, R2 ;  /* 0x000000020051723e */ /* 0x008fc600000000ff */
[----:B------:R-:W-:Y:S01]  /*17c10*/  FADD.FTZ R113, R0, R5 ;  /* 0x0000000500717221 */ /* 0x000fe20000010000 */
[----:B----4-:R-:W-:Y:S02]  /*17c20*/  LOP3.LUT R0, R35, R237, R178, 0x96, !PT ;  /* 0x000000ed23007212 */ /* 0x010fe400078e96b2 */
[----:B------:R-:W2:Y:S03]  /*17c30*/  LDL.LU.64 R178, [R1+0x140] ;  /* 0x0001400001b27983 */ /* 0x000ea60000300a00 */
[----:B------:R-:W-:Y:S01]  /*17c40*/  IMAD.WIDE.U32 R48, R0, -0x2daee0ad, RZ ;  /* 0xd2511f5300307825 */ /* 0x000fe200078e00ff */
[----:B------:R-:W-:Y:S02]  /*17c50*/  LOP3.LUT R0, R247, R236, R34, 0x96, !PT ;  /* 0x000000ecf7007212 */ /* 0x000fe400078e9622 */
[C---:B-1----:R-:W-:Y:S01]  /*17c60*/  F2FP.PACK_AB R24, R7.reuse, R8 ;  /* 0x000000080718723e */ /* 0x042fe200000000ff */
        /* <DEDUP_REMOVED lines=24> */
[----:B------:R-:W3:Y:S01]  /*17df0*/  MUFU.EX2 R2, R173 ;  /* 0x000000ad00027308 */ /* 0x000ee20000000800 */
        /* <DEDUP_REMOVED lines=11> */
[----:B---3--:R-:W-:-:S04]  /*17eb0*/  FADD.FTZ R4, R2, R9 ;  /* 0x0000000902047221 */ /* 0x008fc80000010000 */
[----:B----4-:R-:W-:-:S04]  /*17ec0*/  FADD.FTZ R4, R8, R4 ;  /* 0x0000000408047221 */ /* 0x010fc80000010000 */
[----:B-1----:R-:W-:-:S05]  /*17ed0*/  FADD.FTZ R4, R6, R4 ;  /* 0x0000000406047221 */ /* 0x002fca0000010000 */
[----:B------:R1:W-:Y:S02]  /*17ee0*/  STL [R1+0xa0], R4 ;  /* 0x0000a00401007387 */ /* 0x0003e40000100800 */
[----:B-1----:R-:W-:Y:S02]  /*17ef0*/  SHF.R.U32.HI R4, RZ, 0x8, R11 ;  /* 0x00000008ff047819 */ /* 0x002fe4000001160b */
[----:B------:R-:W3:Y:S01]  /*17f00*/  LDL.LU R11, [R1+0x70] ;  /* 0x00007000010b7983 */ /* 0x000ee20000300800 */
[----:B------:R-:W-:Y:S02]  /*17f10*/  ISETP.GE.U32.AND P5, PT, R217, R0, PT ;  /* 0x00000000d900720c */ /* 0x000fe40003fa6070 */
[----:B------:R-:W-:Y:S01]  /*17f20*/  F2FP.PACK_AB R7, R2, R7 ;  /* 0x000000070207723e */ /* 0x000fe200000000ff */
[----:B------:R-:W-:Y:S08]  /*17f30*/  MUFU.EX2 R0, R36 ;  /* 0x0000002400007308 */ /* 0x000ff00000000800 */
[----:B------:R-:W1:Y:S08]  /*17f40*/  MUFU.EX2 R2, R23 ;  /* 0x0000001700027308 */ /* 0x000e700000000800 */
[----:B------:R-:W4:Y:S01]  /*17f50*/  MUFU.EX2 R21, R21 ;  /* 0x0000001500157308 */ /* 0x000f220000000800 */
[----:B------:R-:W-:-:S02]  /*17f60*/  PRMT R33, R137, 0x7610, R33 ;  /* 0x0000761089217816 */ /* 0x000fc40000000021 */
[----:B------:R-:W-:-:S03]  /*17f70*/  PRMT R32, R137, 0x7632, R32 ;  /* 0x0000763289207816 */ /* 0x000fc60000000020 */
[----:B------:R-:W-:Y:S02]  /*17f80*/  @!P4 HADD2 R135, -R33.H0_H0, -RZ.H0_H0 ;  /* 0xa00000ff2187c230 */ /* 0x000fe40000000900 */
[----:B------:R-:W-:Y:S01]  /*17f90*/  @!P2 HADD2 R134, -R32.H0_H0, -RZ.H0_H0 ;  /* 0xa00000ff2086a230 */ /* 0x000fe20000000900 */
[----:B------:R-:W-:Y:S02]  /*17fa0*/  LOP3.LUT R4, R4, 0xffff, RZ, 0xc0, !PT ;  /* 0x0000ffff04047812 */ /* 0x000fe400078ec0ff */
[----:B------:R-:W-:Y:S01]  /*17fb0*/  F2FP.PACK_AB R28, R6, R8 ;  /* 0x00000008061c723e */ /* 0x000fe200000000ff */
[----:B------:R4:W-:Y:S01]  /*17fc0*/  MUFU.EX2 R23, R53 ;  /* 0x0000003500177308 */ /* 0x0009e20000000800 */
[----:B------:R-:W-:-:S07]  /*17fd0*/  IMAD.MOV.U32 R188, RZ, RZ, R176 ;  /* 0x000000ffffbc7224 */ /* 0x000fce00078e00b0 */
[----:B------:R4:W-:Y:S01]  /*17fe0*/  MUFU.EX2 R30, R64 ;  /* 0x00000040001e7308 */ /* 0x0009e20000000800 */
[----:B-1----:R-:W-:Y:S01]  /*17ff0*/  FMUL.FTZ R9, R103, R2 ;  /* 0x0000000267097220 */ /* 0x002fe20000410000 */
[C---:B----4-:R-:W-:Y:S01]  /*18000*/  PRMT R53, R24.reuse, 0x7610, R53 ;  /* 0x0000761018357816 */ /* 0x050fe20000000035 */
[----:B------:R-:W-:Y:S01]  /*18010*/  IMAD.MOV.U32 R176, RZ, RZ, R242 ;  /* 0x000000ffffb07224 */ /* 0x000fe200078e00f2 */
[----:B------:R-:W-:-:S03]  /*18020*/  PRMT R64, R24, 0x7632, R64 ;  /* 0x0000763218407816 */ /* 0x000fc60000000040 */
[----:B------:R-:W-:Y:S01]  /*18030*/  @!P5 HADD2 R157, -R53.H0_H0, -RZ.H0_H0 ;  /* 0xa00000ff359dd230 */ /* 0x000fe20000000900 */
[----:B------:R-:W-:Y:S01]  /*18040*/  IMAD.MOV.U32 R177, RZ, RZ, R218 ;  /* 0x000000ffffb17224 */ /* 0x000fe200078e00da */
[----:B------:R-:W-:Y:S01]  /*18050*/  MOV R173, R198 ;  /* 0x000000c600ad7202 */ /* 0x000fe20000000f00 */
[----:B------:R-:W-:Y:S02]  /*18060*/  IMAD.MOV.U32 R136, RZ, RZ, R207 ;  /* 0x000000ffff887224 */ /* 0x000fe400078e00cf */
[----:B------:R-:W-:Y:S02]  /*18070*/  IMAD.MOV.U32 R137, RZ, RZ, R185 ;  /* 0x000000ffff897224 */ /* 0x000fe400078e00b9 */
[----:B------:R-:W-:Y:S01]  /*18080*/  IMAD.MOV.U32 R247, RZ, RZ, R204 ;  /* 0x000000fffff77224 */ /* 0x000fe200078e00cc */
[----:B------:R1:W-:Y:S01]  /*18090*/  MUFU.EX2 R24, R65 ;  /* 0x0000004100187308 */ /* 0x0003e20000000800 */
[----:B------:R-:W-:Y:S02]  /*180a0*/  IMAD.MOV.U32 R193, RZ, RZ, R251 ;  /* 0x000000ffffc17224 */ /* 0x000fe400078e00fb */
[-C--:B------:R-:W-:Y:S01]  /*180b0*/  FMUL.FTZ R198, R70, R2.reuse ;  /* 0x0000000246c67220 */ /* 0x080fe20000410000 */
[----:B------:R-:W-:Y:S01]  /*180c0*/  PRMT R70, R53, 0x5410, R64 ;  /* 0x0000541035467816 */ /* 0x000fe20000000040 */
[----:B------:R-:W-:-:S02]  /*180d0*/  FMUL.FTZ R8, R114, R2 ;  /* 0x0000000272087220 */ /* 0x000fc40000410000 */
[-C--:B------:R-:W-:Y:S02]  /*180e0*/  FMUL.FTZ R207, R118, R2.reuse ;  /* 0x0000000276cf7220 */ /* 0x080fe40000410000 */
[-C--:B------:R-:W-:Y:S01]  /*180f0*/  FMUL.FTZ R204, R119, R2.reuse ;  /* 0x0000000277cc7220 */ /* 0x080fe20000410000 */
[----:B------:R-:W-:Y:S01]  /*18100*/  @!P5 PRMT R53, R157, 0x5410, RZ ;  /* 0x000054109d35d816 */ /* 0x000fe200000000ff */
[-C--:B------:R-:W-:Y:S02]  /*18110*/  FMUL.FTZ R251, R163, R2.reuse ;  /* 0x00000002a3fb7220 */ /* 0x080fe40000410000 */
[----:B------:R-:W-:Y:S02]  /*18120*/  FMUL.FTZ R114, R130, R2 ;  /* 0x0000000282727220 */ /* 0x000fe40000410000 */
[----:B------:R-:W-:Y:S02]  /*18130*/  IMAD.MOV.U32 R118, RZ, RZ, R9 ;  /* 0x000000ffff767224 */ /* 0x000fe400078e0009 */
[----:B------:R-:W-:-:S02]  /*18140*/  IMAD.MOV.U32 R163, RZ, RZ, R136 ;  /* 0x000000ffffa37224 */ /* 0x000fc400078e0088 */
[----:B------:R-:W-:Y:S02]  /*18150*/  IMAD.MOV.U32 R130, RZ, RZ, R177 ;  /* 0x000000ffff827224 */ /* 0x000fe400078e00b1 */
[----:B-1----:R-:W-:Y:S02]  /*18160*/  IMAD.MOV.U32 R65, RZ, RZ, R176 ;  /* 0x000000ffff417224 */ /* 0x002fe400078e00b0 */
[----:B------:R-:W-:Y:S02]  /*18170*/  IMAD.MOV.U32 R9, RZ, RZ, R164 ;  /* 0x000000ffff097224 */ /* 0x000fe400078e00a4 */
[----:B------:R-:W-:Y:S02]  /*18180*/  IMAD.MOV.U32 R172, RZ, RZ, R183 ;  /* 0x000000ffffac7224 */ /* 0x000fe400078e00b7 */
[----:B------:R-:W-:Y:S02]  /*18190*/  IMAD.MOV.U32 R183, RZ, RZ, R250 ;  /* 0x000000ffffb77224 */ /* 0x000fe400078e00fa */
[----:B------:R-:W-:-:S02]  /*181a0*/  FMUL.FTZ R250, R162, R2 ;  /* 0x00000002a2fa7220 */ /* 0x000fc40000410000 */
[----:B------:R-:W-:Y:S01]  /*181b0*/  IMAD.MOV.U32 R162, RZ, RZ, R183 ;  /* 0x000000ffffa27224 */ /* 0x000fe200078e00b7 */
[C---:B------:R-:W-:Y:S01]  /*181c0*/  PRMT R36, R7.reuse, 0x7610, R36 ;  /* 0x0000761007247816 */ /* 0x040fe20000000024 */
[----:B------:R-:W-:Y:S01]  /*181d0*/  IMAD.MOV.U32 R183, RZ, RZ, R16 ;  /* 0x000000ffffb77224 */ /* 0x000fe200078e0010 */
[----:B------:R-:W-:Y:S02]  /*181e0*/  PRMT R29, R7, 0x7632, R29 ;  /* 0x00007632071d7816 */ /* 0x000fe4000000001d */
[----:B--2---:R-:W-:Y:S01]  /*181f0*/  LOP3.LUT R25, R35, R237, R178, 0x96, !PT ;  /* 0x000000ed23197212 */ /* 0x004fe200078e96b2 */
[----:B------:R-:W-:-:S04]  /*18200*/  IMAD.MOV.U32 R178, RZ, RZ, R160 ;  /* 0x000000ffffb27224 */ /* 0x000fc800078e00a0 */
[----:B------:R-:W-:Y:S01]  /*18210*/  FFMA.FTZ R26, R178, R2, R0 ;  /* 0x00000002b21a7223 */ /* 0x000fe20000010000 */
[----:B------:R-:W-:Y:S02]  /*18220*/  F2FP.PACK_AB R0, R21, R0 ;  /* 0x000000001500723e */ /* 0x000fe400000000ff */
[----:B------:R-:W-:Y:S02]  /*18230*/  PRMT R160, R33, 0x5410, R32 ;  /* 0x0000541021a07816 */ /* 0x000fe40000000020 */
[----:B------:R-:W-:Y:S02]  /*18240*/  PRMT R52, R0, 0x7632, R52 ;  /* 0x0000763200347816 */ /* 0x000fe40000000034 */
[----:B------:R-:W-:Y:S02]  /*18250*/  @!P4 PRMT R33, R135, 0x5410, RZ ;  /* 0x000054108721c816 */ /* 0x000fe400000000ff */
[----:B------:R-:W-:Y:S02]  /*18260*/  @!P2 PRMT R32, R134, 0x5410, RZ ;  /* 0x000054108620a816 */ /* 0x000fe400000000ff */
[----:B------:R-:W-:-:S02]  /*18270*/  ISETP.GE.U32.AND P4, PT, R217, R5, PT ;  /* 0x00000005d900720c */ /* 0x000fc40003f86070 */
[----:B------:R-:W-:Y:S01]  /*18280*/  ISETP.GE.U32.AND P2, PT, R217, R4, PT ;  /* 0x00000004d900720c */ /* 0x000fe20003f46070 */
[----:B------:R-:W-:Y:S01]  /*18290*/  IMAD.WIDE.U32 R4, R22, -0x2daee0ad, RZ ;  /* 0xd2511f5316047825 */ /* 0x000fe200078e00ff */
[----:B------:R-:W-:Y:S01]  /*182a0*/  PRMT R31, R0, 0x7610, R31 ;  /* 0x00007610001f7816 */ /* 0x000fe2000000001f */
[----:B------:R-:W-:Y:S01]  /*182b0*/  @!P6 HADD2 R139, -R52.H0_H0, -RZ.H0_H0 ;  /* 0xa00000ff348be230 */ /* 0x000fe20000000900 */
[----:B------:R-:W-:Y:S02]  /*182c0*/  LOP3.LUT R0, R20, 0xff, RZ, 0xc0, !PT ;  /* 0x000000ff14007812 */ /* 0x000fe400078ec0ff */
[----:B------:R-:W-:Y:S02]  /*182d0*/  LOP3.LUT R6, R5, R244, R10, 0x96, !PT ;  /* 0x000000f405067212 */ /* 0x000fe400078e960a */
[----:B------:R-:W-:Y:S02]  /*182e0*/  PRMT R134, R31, 0x5410, R52 ;  /* 0x000054101f867816 */ /* 0x000fe40000000034 */
[----:B------:R-:W-:-:S02]  /*182f0*/  @!P6 PRMT R52, R139, 0x5410, RZ ;  /* 0x000054108b34e816 */ /* 0x000fc400000000ff */
[----:B------:R-:W-:Y:S02]  /*18300*/  ISETP.GE.U32.AND P6, PT, R217, R0, PT ;  /* 0x00000000d900720c */ /* 0x000fe40003fc6070 */
[----:B------:R-:W-:Y:S01]  /*18310*/  SHF.R.U32.HI R0, RZ, 0x10, R6 ;  /* 0x00000010ff007819 */ /* 0x000fe20000011606 */
[----:B------:R-:W-:-:S03]  /*18320*/  @!P3 HADD2 R138, -R31.H0_H0, -RZ.H0_H0 ;  /* 0xa00000ff1f8ab230 */ /* 0x000fc60000000900 */
[----:B------:R-:W-:Y:S02]  /*18330*/  LOP3.LUT R0, R0, 0xff, RZ, 0xc0, !PT ;  /* 0x000000ff00007812 */ /* 0x000fe400078ec0ff */
[----:B------:R-:W-:Y:S02]  /*18340*/  @!P3 PRMT R31, R138, 0x5410, RZ ;  /* 0x000054108a1fb816 */ /* 0x000fe400000000ff */
[----:B------:R-:W-:Y:S02]  /*18350*/  ISETP.GE.U32.AND P3, PT, R217, R0, PT ;  /* 0x00000000d900720c */ /* 0x000fe40003f66070 */
[----:B------:R-:W1:Y:S01]  /*18360*/  MUFU.EX2 R0, R27 ;  /* 0x0000001b00007308 */ /* 0x000e620000000800 */
[----:B------:R-:W-:Y:S01]  /*18370*/  FMUL.FTZ R135, R102, R2 ;  /* 0x0000000266877220 */ /* 0x000fe20000410000 */
[----:B------:R-:W-:Y:S01]  /*18380*/  @!P2 HADD2 R156, -R64.H0_H0, -RZ.H0_H0 ;  /* 0xa00000ff409ca230 */ /* 0x000fe20000000900 */
[----:B------:R-:W-:-:S03]  /*18390*/  IMAD.MOV.U32 R20, RZ, RZ, R137 ;  /* 0x000000ffff147224 */ /* 0x000fc600078e0089 */
[----:B------:R-:W-:Y:S01]  /*183a0*/  MOV R119, R135 ;  /* 0x0000008700777202 */ /* 0x000fe20000000f00 */
[----:B------:R-:W-:Y:S01]  /*183b0*/  IMAD.MOV.U32 R135, RZ, RZ, R165 ;  /* 0x000000ffff877224 */ /* 0x000fe200078e00a5 */
[----:B------:R-:W-:Y:S01]  /*183c0*/  @!P2 PRMT R64, R156, 0x5410, RZ ;  /* 0x000054109c40a816 */ /* 0x000fe200000000ff */
[-C--:B-1----:R-:W-:Y:S02]  /*183d0*/  FMUL.FTZ R152, R152, R0.reuse ;  /* 0x0000000098987220 */ /* 0x082fe40000410000 */
        /* <DEDUP_REMOVED lines=31> */
[----:B---3--:R-:W-:Y:S01]  /*185d0*/  FFMA.FTZ R27, R11, R0, R23 ;  /* 0x000000000b1b7223 */ /* 0x008fe20000010017 */
[----:B------:R-:W-:-:S04]  /*185e0*/  LOP3.LUT R0, R6, 0xff, RZ, 0xc0, !PT ;  /* 0x000000ff06007812 */ /* 0x000fc800078ec0ff */
[C---:B------:R-:W-:Y:S02]  /*185f0*/  ISETP.GE.U32.AND P5, PT, R217.reuse, R0, PT ;  /* 0x00000000d900720c */ /* 0x040fe40003fa6070 */
[----:B------:R-:W-:Y:S01]  /*18600*/  SHF.R.U32.HI R0, RZ, 0x18, R6 ;  /* 0x00000018ff007819 */ /* 0x000fe20000011606 */
[----:B------:R-:W-:Y:S02]  /*18610*/  IMAD.MOV.U32 R11, RZ, RZ, R247 ;  /* 0x000000ffff0b7224 */ /* 0x000fe400078e00f7 */
[----:B------:R-:W-:Y:S01]  /*18620*/  IMAD.MOV.U32 R247, RZ, RZ, R17 ;  /* 0x000000fffff77224 */ /* 0x000fe200078e0011 */
[----:B------:R-:W-:Y:S01]  /*18630*/  ISETP.GE.U32.AND P2, PT, R217, R0, PT ;  /* 0x00000000d900720c */ /* 0x000fe20003f46070 */
[----:B------:R-:W2:Y:S01]  /*18640*/  LDL.LU.64 R16, [R1+0x20] ;  /* 0x0000200001107983 */ /* 0x000ea20000300a00 */
[----:B------:R-:W-:-:S03]  /*18650*/  LOP3.LUT R0, R6, 0xffff, RZ, 0xc0, !PT ;  /* 0x0000ffff06007812 */ /* 0x000fc600078ec0ff */
[----:B------:R-:W3:Y:S01]  /*18660*/  LDL.LU.64 R6, [R1+0x30] ;  /* 0x0000300001067983 */ /* 0x000ee20000300a00 */
        /* <DEDUP_REMOVED lines=27> */
[----:B------:R-:W-:Y:S01]  /*18820*/  F2FP.PACK_AB R2, R24, R30 ;  /* 0x0000001e1802723e */ /* 0x000fe200000000ff */
[----:B------:R-:W-:Y:S03]  /*18830*/  MUFU.EX2 R41, R68 ;  /* 0x0000004400297308 */ /* 0x000fe60000000800 */
[C---:B------:R-:W-:Y:S02]  /*18840*/  PRMT R40, R2.reuse, 0x7632, R40 ;  /* 0x0000763202287816 */ /* 0x040fe40000000028 */
[----:B------:R-:W-:Y:S01]  /*18850*/  PRMT R39, R2, 0x7610, R39 ;  /* 0x0000761002277816 */ /* 0x000fe20000000027 */
[----:B------:R-:W-:-:S02]  /*18860*/  IMAD.MOV.U32 R2, RZ, RZ, R219 ;  /* 0x000000ffff027224 */ /* 0x000fc400078e00db */
[----:B------:R-:W1:Y:S01]  /*18870*/  MUFU.EX2 R219, R69 ;  /* 0x0000004500db7308 */ /* 0x000e620000000800 */
[----:B------:R-:W-:Y:S01]  /*18880*/  SHF.R.U32.HI R0, RZ, 0x8, R0 ;  /* 0x00000008ff007819 */ /* 0x000fe20000011600 */
[----:B------:R-:W-:Y:S01]  /*18890*/  @!P4 HADD2 R38, -R40.H0_H0, -RZ.H0_H0 ;  /* 0xa00000ff2826c230 */ /* 0x000fe20000000900 */
[----:B------:R-:W-:Y:S02]  /*188a0*/  PRMT R56, R39, 0x5410, R40 ;  /* 0x0000541027387816 */ /* 0x000fe40000000028 */
[----:B------:R-:W-:Y:S02]  /*188b0*/  LOP3.LUT R0, R0, 0xffff, RZ, 0xc0, !PT ;  /* 0x0000ffff00007812 */ /* 0x000fe400078ec0ff */
[----:B------:R-:W-:Y:S02]  /*188c0*/  @!P4 PRMT R40, R38, 0x5410, RZ ;  /* 0x000054102628c816 */ /* 0x000fe400000000ff */
[----:B------:R-:W-:Y:S01]  /*188d0*/  ISETP.GE.U32.AND P4, PT, R217, R0, PT ;  /* 0x00000000d900720c */ /* 0x000fe20003f86070 */
[-C--:B------:R-:W-:Y:S01]  /*188e0*/  FMUL.FTZ R139, R43, R3.reuse ;  /* 0x000000032b8b7220 */ /* 0x080fe20000410000 */
[----:B------:R-:W-:Y:S01]  /*188f0*/  @!P6 HADD2 R43, -R39.H0_H0, -RZ.H0_H0 ;  /* 0xa00000ff272be230 */ /* 0x000fe20000000900 */
[----:B------:R-:W-:Y:S01]  /*18900*/  FMUL.FTZ R138, R42, R3 ;  /* 0x000000032a8a7220 */ /* 0x000fe20000410000 */
[----:B-1----:R-:W-:Y:S01]  /*18910*/  F2FP.PACK_AB R0, R219, R41 ;  /* 0x00000029db00723e */ /* 0x002fe200000000ff */
[----:B------:R-:W-:Y:S01]  /*18920*/  @!P5 HADD2 R42, -R36.H0_H0, -RZ.H0_H0 ;  /* 0xa00000ff242ad230 */ /* 0x000fe20000000900 */
[----:B------:R-:W-:Y:S01]  /*18930*/  IMAD.MOV.U32 R102, RZ, RZ, R179 ;  /* 0x000000ffff667224 */ /* 0x000fe200078e00b3 */
[----:B------:R-:W-:Y:S01]  /*18940*/  @!P6 PRMT R39, R43, 0x5410, RZ ;  /* 0x000054102b27e816 */ /* 0x000fe200000000ff */
[----:B------:R-:W-:Y:S01]  /*18950*/  IMAD.MOV.U32 R131, RZ, RZ, R178 ;  /* 0x000000ffff837224 */ /* 0x000fe200078e00b2 */
[----:B------:R-:W-:Y:S01]  /*18960*/  PRMT R38, R0, 0x7610, R38 ;  /* 0x0000761000267816 */ /* 0x000fe20000000026 */
[-C--:B------:R-:W-:Y:S01]  /*18970*/  FMUL.FTZ R154, R154, R3.reuse ;  /* 0x000000039a9a7220 */ /* 0x080fe20000410000 */
[----:B------:R-:W-:Y:S01]  /*18980*/  PRMT R37, R0, 0x7632, R37 ;  /* 0x0000763200257816 */ /* 0x000fe20000000025 */
        /* <DEDUP_REMOVED lines=30> */
[----:B------:R-:W-:Y:S02]  /*18b70*/  IMAD.MOV.U32 R43, RZ, RZ, R2 ;  /* 0x000000ffff2b7224 */ /* 0x000fe400078e0002 */
[----:B------:R-:W-:Y:S02]  /*18b80*/  IMAD.MOV.U32 R68, RZ, RZ, R65 ;  /* 0x000000ffff447224 */ /* 0x000fe400078e0041 */
[----:B------:R-:W-:Y:S01]  /*18b90*/  IMAD.MOV.U32 R65, RZ, RZ, R130 ;  /* 0x000000ffff417224 */ /* 0x000fe200078e0082 */
[----:B------:R-:W-:Y:S01]  /*18ba0*/  PRMT R130, R36, 0x5410, R29 ;  /* 0x0000541024827816 */ /* 0x000fe2000000001d */
[----:B------:R-:W-:Y:S01]  /*18bb0*/  IMAD.WIDE.U32 R2, R25, -0x2daee0ad, RZ ;  /* 0xd2511f5319027825 */ /* 0x000fe200078e00ff */
[----:B------:R-:W-:Y:S01]  /*18bc0*/  @!P4 HADD2 R46, -R29.H0_H0, -RZ.H0_H0 ;  /* 0xa00000ff1d2ec230 */ /* 0x000fe20000000900 */
[----:B------:R-:W-:Y:S01]  /*18bd0*/  @!P5 PRMT R36, R42, 0x5410, RZ ;  /* 0x000054102a24d816 */ /* 0x000fe200000000ff */
[----:B------:R-:W-:Y:S01]  /*18be0*/  @!P3 HADD2 R45, -R38.H0_H0, -RZ.H0_H0 ;  /* 0xa00000ff262db230 */ /* 0x000fe20000000900 */
[----:B------:R-:W-:Y:S01]  /*18bf0*/  ISETP.GE.U32.AND P5, PT, R217, R0, PT ;  /* 0x00000000d900720c */ /* 0x000fe20003fa6070 */
[----:B------:R-:W-:Y:S01]  /*18c00*/  IMAD.MOV.U32 R69, RZ, RZ, R131 ;  /* 0x000000ffff457224 */ /* 0x000fe200078e0083 */
[----:B------:R-:W-:Y:S01]  /*18c10*/  PRMT R131, R38, 0x5410, R37 ;  /* 0x0000541026837816 */ /* 0x000fe20000000025 */
[----:B------:R-:W-:Y:S01]  /*18c20*/  IMAD.MOV.U32 R42, RZ, RZ, R20 ;  /* 0x000000ffff2a7224 */ /* 0x000fe200078e0014 */
[----:B------:R-:W-:Y:S01]  /*18c30*/  @!P4 PRMT R29, R46, 0x5410, RZ ;  /* 0x000054102e1dc816 */ /* 0x000fe200000000ff */
[----:B------:R-:W-:Y:S01]  /*18c40*/  IMAD.MOV.U32 R46, RZ, RZ, R10 ;  /* 0x000000ffff2e7224 */ /* 0x000fe200078e000a */
[----:B------:R-:W-:-:S02]  /*18c50*/  @!P3 PRMT R38, R45, 0x5410, RZ ;  /* 0x000054102d26b816 */ /* 0x000fc400000000ff */
[----:B------:R-:W-:Y:S02]  /*18c60*/  MOV R45, R11 ;  /* 0x0000000b002d7202 */ /* 0x000fe40000000f00 */
[----:B------:R-:W-:Y:S02]  /*18c70*/  LOP3.LUT R11, R4, 0xffff, RZ, 0xc0, !PT ;  /* 0x0000ffff040b7812 */ /* 0x000fe400078ec0ff */
[--C-:B------:R-:W-:Y:S02]  /*18c80*/  SHF.R.U32.HI R20, RZ, 0x10, R4.reuse ;  /* 0x00000010ff147819 */ /* 0x100fe40000011604 */
[----:B------:R-:W-:Y:S01]  /*18c90*/  SHF.R.U32.HI R10, RZ, 0x18, R4 ;  /* 0x00000018ff0a7819 */ /* 0x000fe20000011604 */
[----:B------:R-:W-:-:S05]  /*18ca0*/  @!P2 HADD2 R44, -R37.H0_H0, -RZ.H0_H0 ;  /* 0xa00000ff252ca230 */ /* 0x000fca0000000900 */
[----:B------:R-:W-:Y:S01]  /*18cb0*/  @!P2 PRMT R37, R44, 0x5410, RZ ;  /* 0x000054102c25a816 */ /* 0x000fe200000000ff */
[----:B------:R-:W-:Y:S02]  /*18cc0*/  IMAD.MOV.U32 R44, RZ, RZ, R45 ;  /* 0x000000ffff2c7224 */ /* 0x000fe400078e002d */
[----:B------:R-:W-:Y:S02]  /*18cd0*/  IMAD.MOV.U32 R45, RZ, RZ, R46 ;  /* 0x000000ffff2d7224 */ /* 0x000fe400078e002e */
[----:B------:R-:W-:Y:S02]  /*18ce0*/  IMAD.MOV.U32 R46, RZ, RZ, R42 ;  /* 0x000000ffff2e7224 */ /* 0x000fe400078e002a */
[----:B------:R-:W-:Y:S02]  /*18cf0*/  IMAD.MOV.U32 R42, RZ, RZ, R43 ;  /* 0x000000ffff2a7224 */ /* 0x000fe400078e002b */
[----:B------:R-:W-:Y:S01]  /*18d00*/  IMAD.MOV.U32 R43, RZ, RZ, R9 ;  /* 0x000000ffff2b7224 */ /* 0x000fe200078e0009 */
[----:B------:R-:W-:-:S02]  /*18d10*/  ISETP.GE.U32.AND P3, PT, R217, R10, PT ;  /* 0x0000000ad900720c */ /* 0x000fc40003f66070 */
[----:B------:R-:W-:Y:S02]  /*18d20*/  PRMT R25, R28, 0x7632, R25 ;  /* 0x000076321c197816 */ /* 0x000fe40000000019 */
[----:B--2---:R-:W-:Y:S02]  /*18d30*/  LOP3.LUT R0, R17, R236, R34, 0x96, !PT ;  /* 0x000000ec11007212 */ /* 0x004fe400078e9622 */
[----:B---3--:R-:W-:-:S03]  /*18d40*/  LOP3.LUT R3, R3, R220, R6, 0x96, !PT ;  /* 0x000000dc03037212 */ /* 0x008fc600078e9606 */
[----:B------:R-:W-:-:S04]  /*18d50*/  IMAD.WIDE.U32 R6, R0, -0x2daee0ad, RZ ;  /* 0xd2511f5300067825 */ /* 0x000fc800078e00ff */
[----:B------:R-:W-:Y:S01]  /*18d60*/  IMAD.WIDE.U32 R4, R3, -0x326172a9, RZ ;  /* 0xcd9e8d5703047825 */ /* 0x000fe200078e00ff */
[----:B------:R-:W-:-:S04]  /*18d70*/  LOP3.LUT R0, R7, R215, R2, 0x96, !PT ;  /* 0x000000d707007212 */ /* 0x000fc800078e9602 */
[----:B------:R-:W-:Y:S01]  /*18d80*/  LOP3.LUT R2, R5, R214, R16, 0x96, !PT ;  /* 0x000000d605027212 */ /* 0x000fe200078e9610 */
[----:B------:R-:W-:Y:S01]  /*18d90*/  IMAD.MOV.U32 R5, RZ, RZ, R8 ;  /* 0x000000ffff057224 */ /* 0x000fe200078e0008 */
[----:B------:R-:W2:Y:S03]  /*18da0*/  LDL.LU.64 R16, [R1+0x198] ;  /* 0x0001980001107983 */ /* 0x000ea60000300a00 */
[----:B------:R-:W-:-:S05]  /*18db0*/  IMAD.WIDE.U32 R2, R2, -0x2daee0ad, RZ ;  /* 0xd2511f5302027825 */ /* 0x000fca00078e00ff */
[----:B------:R-:W-:Y:S01]  /*18dc0*/  LOP3.LUT R3, R3, R213, R6, 0x96, !PT ;  /* 0x000000d503037212 */ /* 0x000fe200078e9606 */
[----:B------:R-:W-:-:S05]  /*18dd0*/  IMAD.WIDE.U32 R6, R0, -0x326172a9, RZ ;  /* 0xcd9e8d5700067825 */ /* 0x000fca00078e00ff */
[----:B------:R-:W-:-:S05]  /*18de0*/  LOP3.LUT R0, R7, R212, R4, 0x96, !PT ;  /* 0x000000d407007212 */ /* 0x000fca00078e9604 */
[----:B------:R-:W-:-:S05]  /*18df0*/  IMAD.WIDE.U32 R8, R0, -0x2daee0ad, RZ ;  /* 0xd2511f5300087825 */ /* 0x000fca00078e00ff */
[----:B------:R-:W-:Y:S01]  /*18e00*/  LOP3.LUT R2, R9, R210, R2, 0x96, !PT ;  /* 0x000000d209027212 */ /* 0x000fe200078e9602 */
[----:B------:R-:W-:Y:S02]  /*18e10*/  IMAD.MOV.U32 R0, RZ, RZ, R5 ;  /* 0x000000ffff007224 */ /* 0x000fe400078e0005 */
[----:B------:R-:W-:-:S04]  /*18e20*/  IMAD.WIDE.U32 R4, R3, -0x326172a9, RZ ;  /* 0xcd9e8d5703047825 */ /* 0x000fc800078e00ff */
[----:B------:R-:W-:-:S04]  /*18e30*/  IMAD.WIDE.U32 R2, R2, -0x326172a9, RZ ;  /* 0xcd9e8d5702027825 */ /* 0x000fc800078e00ff */
[----:B------:R-:W-:Y:S01]  /*18e40*/  IMAD.MOV.U32 R7, RZ, RZ, R0 ;  /* 0x000000ffff077224 */ /* 0x000fe200078e0000 */
[----:B------:R-:W-:-:S04]  /*18e50*/  LOP3.LUT R0, R2, 0xff, RZ, 0xc0, !PT ;  /* 0x000000ff02007812 */ /* 0x000fc800078ec0ff */
[----:B------:R-:W-:Y:S02]  /*18e60*/  ISETP.GE.U32.AND P2, PT, R217, R0, PT ;  /* 0x00000000d900720c */ /* 0x000fe40003f46070 */
[----:B------:R-:W-:Y:S01]  /*18e70*/  SHF.R.U32.HI R0, RZ, 0x8, R11 ;  /* 0x00000008ff007819 */ /* 0x000fe2000001160b */
[----:B------:R-:W-:Y:S02]  /*18e80*/  IMAD.MOV.U32 R11, RZ, RZ, R218 ;  /* 0x000000ffff0b7224 */ /* 0x000fe400078e00da */
[----:B------:R-:W-:Y:S01]  /*18e90*/  IMAD.MOV.U32 R9, RZ, RZ, R22 ;  /* 0x000000ffff097224 */ /* 0x000fe200078e0016 */
[----:B------:R1:W-:Y:S01]  /*18ea0*/  MUFU.EX2 R218, R84 ;  /* 0x0000005400da7308 */ /* 0x0003e20000000800 */
[----:B------:R-:W-:Y:S02]  /*18eb0*/  LOP3.LUT R0, R0, 0xffff, RZ, 0xc0, !PT ;  /* 0x0000ffff00007812 */ /* 0x000fe400078ec0ff */
[----:B------:R-:W-:Y:S02]  /*18ec0*/  LOP3.LUT R4, R3, R209, R4, 0x96, !PT ;  /* 0x000000d103047212 */ /* 0x000fe400078e9604 */
[----:B------:R-:W-:-:S02]  /*18ed0*/  LOP3.LUT R3, R2, 0xffff, RZ, 0xc0, !PT ;  /* 0x0000ffff02037812 */ /* 0x000fc400078ec0ff */
[----:B------:R-:W-:Y:S02]  /*18ee0*/  SHF.R.U32.HI R10, RZ, 0x10, R2 ;  /* 0x00000010ff0a7819 */ /* 0x000fe40000011602 */
[----:B------:R-:W-:Y:S01]  /*18ef0*/  ISETP.GE.U32.AND P4, PT, R217, R0, PT ;  /* 0x00000000d900720c */ /* 0x000fe20003f86070 */
[----:B-1----:R-:W-:Y:S02]  /*18f00*/  IMAD.MOV.U32 R84, RZ, RZ, R11 ;  /* 0x000000ffff547224 */ /* 0x002fe400078e000b */
[----:B------:R-:W-:Y:S02]  /*18f10*/  IMAD.MOV.U32 R11, RZ, RZ, R7 ;  /* 0x000000ffff0b7224 */ /* 0x000fe400078e0007 */
[----:B------:R-:W-:Y:S02]  /*18f20*/  IMAD.MOV.U32 R7, RZ, RZ, R9 ;  /* 0x000000ffff077224 */ /* 0x000fe400078e0009 */
[--C-:B------:R-:W-:Y:S01]  /*18f30*/  FADD.FTZ R9, R21, R26.reuse ;  /* 0x0000001a15097221 */ /* 0x100fe20000010000 */
[----:B------:R-:W-:-:S02]  /*18f40*/  PRMT R26, R28, 0x7610, R26 ;  /* 0x000076101c1a7816 */ /* 0x000fc4000000001a */
[----:B------:R-:W-:Y:S01]  /*18f50*/  SHF.R.U32.HI R2, RZ, 0x18, R2 ;  /* 0x00000018ff027819 */ /* 0x000fe20000011602 */
[----:B------:R1:W3:Y:S02]  /*18f60*/  MUFU.EX2 R0, R80 ;  /* 0x0000005000007308 */ /* 0x0002e40000000800 */
[----:B------:R-:W-:Y:S01]  /*18f70*/  @!P5 HADD2 R47, -R26.H0_H0, -RZ.H0_H0 ;  /* 0xa00000ff1a2fd230 */ /* 0x000fe20000000900 */
[----:B------:R-:W-:Y:S01]  /*18f80*/  ISETP.GE.U32.AND P6, PT, R217, R2, PT ;  /* 0x00000002d900720c */ /* 0x000fe20003fc6070 */
[----:B------:R-:W-:Y:S01]  /*18f90*/  IMAD.MOV.U32 R21, RZ, RZ, R103 ;  /* 0x000000ffff157224 */ /* 0x000fe200078e0067 */
[----:B------:R-:W-:Y:S02]  /*18fa0*/  LOP3.LUT R2, R20, 0xff, RZ, 0xc0, !PT ;  /* 0x000000ff14027812 */ /* 0x000fe400078ec0ff */
[----:B------:R-:W-:Y:S02]  /*18fb0*/  PRMT R103, R26, 0x5410, R25 ;  /* 0x000054101a677816 */ /* 0x000fe40000000019 */
[----:B------:R-:W-:Y:S01]  /*18fc0*/  @!P5 PRMT R26, R47, 0x5410, RZ ;  /* 0x000054102f1ad816 */ /* 0x000fe200000000ff */
[----:B-1----:R-:W-:-:S02]  /*18fd0*/  IMAD.MOV.U32 R80, RZ, RZ, R187 ;  /* 0x000000ffff507224 */ /* 0x002fc400078e00bb */
[----:B------:R-:W1:Y:S01]  /*18fe0*/  MUFU.EX2 R187, R96 ;  /* 0x0000006000bb7308 */ /* 0x000e620000000800 */
[----:B------:R-:W-:Y:S02]  /*18ff0*/  ISETP.GE.U32.AND P5, PT, R217, R2, PT ;  /* 0x00000002d900720c */ /* 0x000fe40003fa6070 */
[----:B------:R-:W-:Y:S01]  /*19000*/  SHF.R.U32.HI R2, RZ, 0x8, R3 ;  /* 0x00000008ff027819 */ /* 0x000fe20000011603 */
[----:B------:R-:W-:-:S03]  /*19010*/  @!P4 HADD2 R50, -R25.H0_H0, -RZ.H0_H0 ;  /* 0xa00000ff1932c230 */ /* 0x000fc60000000900 */
[----:B------:R-:W-:Y:S02]  /*19020*/  LOP3.LUT R2, R2, 0xffff, RZ, 0xc0, !PT ;  /* 0x0000ffff02027812 */ /* 0x000fe400078ec0ff */
[----:B------:R-:W-:Y:S02]  /*19030*/  @!P4 PRMT R25, R50, 0x5410, RZ ;  /* 0x000054103219c816 */ /* 0x000fe400000000ff */
[----:B------:R-:W-:Y:S01]  /*19040*/  MOV R50, R21 ;  /* 0x0000001500327202 */ /* 0x000fe20000000f00 */
[C---:B---3--:R-:W-:Y:S01]  /*19050*/  FADD.FTZ R21, R0.reuse, R27 ;  /* 0x0000001b00157221 */ /* 0x048fe20000010000 */
[----:B------:R-:W-:Y:S02]  /*19060*/  ISETP.GE.U32.AND P4, PT, R217, R2, PT ;  /* 0x00000002d900720c */ /* 0x000fe40003f86070 */
[----:B------:R-:W-:Y:S02]  /*19070*/  F2FP.PACK_AB R2, R0, R23 ;  /* 0x000000170002723e */ /* 0x000fe400000000ff */
[----:B-1----:R-:W-:-:S04]  /*19080*/  F2FP.PACK_AB R0, R187, R218 ;  /* 0x000000dabb00723e */ /* 0x002fc800000000ff */
[C---:B------:R-:W-:Y:S01]  /*19090*/  PRMT R28, R0.reuse, 0x7610, R28 ;  /* 0x00007610001c7816 */ /* 0x040fe2000000001c */
[----:B------:R-:W-:Y:S01]  /*190a0*/  IMAD.MOV.U32 R96, RZ, RZ, R44 ;  /* 0x000000ffff607224 */ /* 0x000fe200078e002c */
[----:B------:R-:W-:Y:S01]  /*190b0*/  PRMT R27, R0, 0x7632, R27 ;  /* 0x00007632001b7816 */ /* 0x000fe2000000001b */
[----:B------:R-:W-:Y:S02]  /*190c0*/  IMAD.MOV.U32 R44, RZ, RZ, R45 ;  /* 0x000000ffff2c7224 */ /* 0x000fe400078e002d */
[----:B------:R-:W-:Y:S01]  /*190d0*/  @!P5 HADD2 R51, -R28.H0_H0, -RZ.H0_H0 ;  /* 0xa00000ff1c33d230 */ /* 0x000fe20000000900 */
[----:B------:R-:W-:Y:S01]  /*190e0*/  IMAD.MOV.U32 R45, RZ, RZ, R46 ;  /* 0x000000ffff2d7224 */ /* 0x000fe200078e002e */
[----:B------:R-:W-:Y:S01]  /*190f0*/  LOP3.LUT R0, R4, 0xff, RZ, 0xc0, !PT ;  /* 0x000000ff04007812 */ /* 0x000fe200078ec0ff */
[----:B------:R-:W-:Y:S01]  /*19100*/  IMAD.MOV.U32 R46, RZ, RZ, R102 ;  /* 0x000000ffff2e7224 */ /* 0x000fe200078e0066 */
[----:B------:R-:W-:Y:S02]  /*19110*/  PRMT R102, R28, 0x5410, R27 ;  /* 0x000054101c667816 */ /* 0x000fe4000000001b */
[----:B------:R-:W-:-:S02]  /*19120*/  @!P5 PRMT R28, R51, 0x5410, RZ ;  /* 0x00005410331cd816 */ /* 0x000fc400000000ff */
[----:B------:R-:W-:Y:S02]  /*19130*/  ISETP.GE.U32.AND P5, PT, R217, R0, PT ;  /* 0x00000000d900720c */ /* 0x000fe40003fa6070 */
[----:B------:R-:W-:Y:S01]  /*19140*/  LOP3.LUT R0, R4, 0xffff, RZ, 0xc0, !PT ;  /* 0x0000ffff04007812 */ /* 0x000fe200078ec0ff */
[----:B------:R-:W-:Y:S02]  /*19150*/  IMAD.MOV.U32 R20, RZ, RZ, R11 ;  /* 0x000000ffff147224 */ /* 0x000fe400078e000b */
[----:B------:R-:W-:Y:S01]  /*19160*/  IMAD.MOV.U32 R47, RZ, RZ, R7 ;  /* 0x000000ffff2f7224 */ /* 0x000fe200078e0007 */
[----:B------:R-:W-:Y:S01]  /*19170*/  MUFU.EX2 R11, R97 ;  /* 0x00000061000b7308 */ /* 0x000fe20000000800 */
[----:B------:R-:W-:Y:S01]  /*19180*/  SHF.R.U32.HI R0, RZ, 0x8, R0 ;  /* 0x00000008ff007819 */ /* 0x000fe20000011600 */
[----:B------:R-:W-:Y:S01]  /*19190*/  @!P3 HADD2 R54, -R27.H0_H0, -RZ.H0_H0 ;  /* 0xa00000ff1b36b230 */ /* 0x000fe20000000900 */
[--C-:B------:R-:W-:Y:S02]  /*191a0*/  LOP3.LUT R22, R5, R161, R6.reuse, 0x96, !PT ;  /* 0x000000a105167212 */ /* 0x100fe400078e9606 */
[----:B------:R-:W-:-:S03]  /*191b0*/  PRMT R6, R2, 0x7610, R6 ;  /* 0x0000761002067816 */ /* 0x000fc60000000006 */
[----:B------:R1:W3:Y:S01]  /*191c0*/  MUFU.EX2 R7, R85 ;  /* 0x0000005500077308 */ /* 0x0002e20000000800 */
[----:B------:R-:W-:Y:S01]  /*191d0*/  LOP3.LUT R0, R0, 0xffff, RZ, 0xc0, !PT ;  /* 0x0000ffff00007812 */ /* 0x000fe200078ec0ff */
[----:B------:R-:W-:Y:S01]  /*191e0*/  @!P5 HADD2 R57, -R6.H0_H0, -RZ.H0_H0 ;  /* 0xa00000ff0639d230 */ /* 0x000fe20000000900 */
[----:B------:R-:W-:Y:S02]  /*191f0*/  @!P3 PRMT R27, R54, 0x5410, RZ ;  /* 0x00005410361bb816 */ /* 0x000fe400000000ff */
[----:B------:R-:W-:Y:S01]  /*19200*/  PRMT R5, R2, 0x7632, R5 ;  /* 0x0000763202057816 */ /* 0x000fe20000000005 */
[----:B------:R-:W-:Y:S01]  /*19210*/  IMAD.WIDE.U32 R2, R22, -0x2daee0ad, RZ ;  /* 0xd2511f5316027825 */ /* 0x000fe200078e00ff */
[----:B------:R-:W-:Y:S02]  /*19220*/  ISETP.GE.U32.AND P3, PT, R217, R0, PT ;  /* 0x00000000d900720c */ /* 0x000fe40003f66070 */
[----:B------:R-:W-:Y:S01]  /*19230*/  LOP3.LUT R0, R10, 0xff, RZ, 0xc0, !PT ;  /* 0x000000ff0a007812 */ /* 0x000fe200078ec0ff */
[----:B-1----:R-:W-:Y:S01]  /*19240*/  IMAD.MOV.U32 R85, RZ, RZ, R55 ;  /* 0x000000ffff557224 */ /* 0x002fe200078e0037 */
[----:B------:R-:W-:-:S02]  /*19250*/  PRMT R55, R6, 0x5410, R5 ;  /* 0x0000541006377816 */ /* 0x000fc40000000005 */
[----:B------:R-:W-:Y:S02]  /*19260*/  @!P5 PRMT R6, R57, 0x5410, RZ ;  /* 0x000054103906d816 */ /* 0x000fe400000000ff */
[----:B------:R-:W-:Y:S02]  /*19270*/  ISETP.GE.U32.AND P5, PT, R217, R0, PT ;  /* 0x00000000d900720c */ /* 0x000fe40003fa6070 */
[----:B------:R-:W-:Y:S02]  /*19280*/  LOP3.LUT R0, R3, R244, R8, 0x96, !PT ;  /* 0x000000f403007212 */ /* 0x000fe400078e9608 */
[----:B---3--:R-:W-:Y:S01]  /*19290*/  F2FP.PACK_AB R8, R11, R7 ;  /* 0x000000070b08723e */ /* 0x008fe200000000ff */
[----:B------:R-:W-:-:S03]  /*192a0*/  IMAD.MOV.U32 R57, RZ, RZ, R47 ;  /* 0x000000ffff397224 */ /* 0x000fc600078e002f */
[C---:B------:R-:W-:Y:S01]  /*192b0*/  PRMT R23, R8.reuse, 0x7610, R23 ;  /* 0x0000761008177816 */ /* 0x040fe20000000017 */
[----:B------:R-:W-:Y:S01]  /*192c0*/  IMAD.MOV.U32 R47, RZ, RZ, R20 ;  /* 0x000000ffff2f7224 */ /* 0x000fe200078e0014 */
[----:B------:R-:W-:Y:S01]  /*192d0*/  PRMT R8, R8, 0x7632, R8 ;  /* 0x0000763208087816 */ /* 0x000fe20000000008 */
[----:B------:R-:W-:Y:S01]  /*192e0*/  FADD.FTZ R20, R30, R9 ;  /* 0x000000091e147221 */ /* 0x000fe20000010000 */
[C---:B------:R-:W-:Y:S01]  /*192f0*/  LOP3.LUT R9, R2.reuse, 0xff, RZ, 0xc0, !PT ;  /* 0x000000ff02097812 */ /* 0x040fe200078ec0ff */
[----:B------:R-:W-:Y:S01]  /*19300*/  @!P2 HADD2 R60, -R23.H0_H0, -RZ.H0_H0 ;  /* 0xa00000ff173ca230 */ /* 0x000fe20000000900 */
[----:B------:R-:W-:Y:S02]  /*19310*/  LOP3.LUT R3, R2, 0xffff, RZ, 0xc0, !PT ;  /* 0x0000ffff02037812 */ /* 0x000fe400078ec0ff */
[--C-:B------:R-:W-:Y:S02]  /*19320*/  SHF.R.U32.HI R30, RZ, 0x10, R2.reuse ;  /* 0x00000010ff1e7819 */ /* 0x100fe40000011602 */
[----:B------:R-:W-:-:S02]  /*19330*/  SHF.R.U32.HI R2, RZ, 0x18, R2 ;  /* 0x00000018ff027819 */ /* 0x000fc40000011602 */
[----:B------:R-:W-:Y:S02]  /*19340*/  PRMT R54, R23, 0x5410, R8 ;  /* 0x0000541017367816 */ /* 0x000fe40000000008 */
[----:B------:R-:W-:Y:S02]  /*19350*/  @!P2 PRMT R23, R60, 0x5410, RZ ;  /* 0x000054103c17a816 */ /* 0x000fe400000000ff */
[----:B------:R-:W-:Y:S01]  /*19360*/  ISETP.GE.U32.AND P2, PT, R217, R2, PT ;  /* 0x00000002d900720c */ /* 0x000fe20003f46070 */
[----:B------:R-:W-:Y:S01]  /*19370*/  @!P3 HADD2 R58, -R5.H0_H0, -RZ.H0_H0 ;  /* 0xa00000ff053ab230 */ /* 0x000fe20000000900 */
[----:B------:R-:W-:Y:S01]  /*19380*/  SHF.R.U32.HI R2, RZ, 0x8, R3 ;  /* 0x00000008ff027819 */ /* 0x000fe20000011603 */
[----:B------:R-:W-:Y:S01]  /*19390*/  @!P4 HADD2 R59, -R8.H0_H0, -RZ.H0_H0 ;  /* 0xa00000ff083bc230 */ /* 0x000fe20000000900 */
[----:B------:R-:W-:Y:S02]  /*193a0*/  PRMT R10, R81, 0x7610, R10 ;  /* 0x00007610510a7816 */ /* 0x000fe4000000000a */
[----:B------:R-:W-:-:S02]  /*193b0*/  LOP3.LUT R2, R2, 0xffff, RZ, 0xc0, !PT ;  /* 0x0000ffff02027812 */ /* 0x000fc400078ec0ff */
[----:B------:R-:W-:Y:S01]  /*193c0*/  @!P3 PRMT R5, R58, 0x5410, RZ ;  /* 0x000054103a05b816 */ /* 0x000fe200000000ff */
[----:B------:R-:W-:Y:S01]  /*193d0*/  @!P5 HADD2 R61, -R10.H0_H0, -RZ.H0_H0 ;  /* 0xa00000ff0a3dd230 */ /* 0x000fe20000000900 */
[----:B------:R-:W-:Y:S02]  /*193e0*/  ISETP.GE.U32.AND P3, PT, R217, R9, PT ;  /* 0x00000009d900720c */ /* 0x000fe40003f66070 */
[----:B------:R-:W-:Y:S02]  /*193f0*/  @!P4 PRMT R8, R59, 0x5410, RZ ;  /* 0x000054103b08c816 */ /* 0x000fe400000000ff */
[----:B------:R-:W-:Y:S02]  /*19400*/  PRMT R9, R81, 0x7632, R9 ;  /* 0x0000763251097816 */ /* 0x000fe40000000009 */
[----:B------:R-:W-:Y:S02]  /*19410*/  ISETP.GE.U32.AND P4, PT, R217, R2, PT ;  /* 0x00000002d900720c */ /* 0x000fe40003f86070 */
[----:B------:R1:W-:Y:S01]  /*19420*/  MUFU.EX2 R2, R100 ;  /* 0x0000006400027308 */ /* 0x0003e20000000800 */
[----:B------:R-:W-:-:S02]  /*19430*/  LOP3.LUT R3, R0, 0xff, RZ, 0xc0, !PT ;  /* 0x000000ff00037812 */ /* 0x000fc400078ec0ff */
[----:B------:R-:W-:Y:S02]  /*19440*/  PRMT R51, R10, 0x5410, R9 ;  /* 0x000054100a337816 */ /* 0x000fe40000000009 */
[----:B------:R-:W-:Y:S02]  /*19450*/  @!P5 PRMT R10, R61, 0x5410, RZ ;  /* 0x000054103d0ad816 */ /* 0x000fe400000000ff */
[----:B------:R-:W-:Y:S02]  /*19460*/  ISETP.GE.U32.AND P5, PT, R217, R3, PT ;  /* 0x00000003d900720c */ /* 0x000fe40003fa6070 */
[----:B------:R-:W-:Y:S01]  /*19470*/  LOP3.LUT R3, R0, 0xffff, RZ, 0xc0, !PT ;  /* 0x0000ffff00037812 */ /* 0x000fe200078ec0ff */
[----:B-1----:R-:W-:Y:S02]  /*19480*/  IMAD.MOV.U32 R100, RZ, RZ, R183 ;  /* 0x000000ffff647224 */ /* 0x002fe400078e00b7 */
[----:B------:R-:W1:Y:S01]  /*19490*/  MUFU.EX2 R183, R101 ;  /* 0x0000006500b77308 */ /* 0x000e620000000800 */
[----:B------:R-:W-:Y:S01]  /*194a0*/  SHF.R.U32.HI R3, RZ, 0x8, R3 ;  /* 0x00000008ff037819 */ /* 0x000fe20000011603 */
[----:B------:R-:W-:-:S03]  /*194b0*/  @!P6 HADD2 R62, -R9.H0_H0, -RZ.H0_H0 ;  /* 0xa00000ff093ee230 */ /* 0x000fc60000000900 */
[----:B------:R-:W-:Y:S02]  /*194c0*/  LOP3.LUT R3, R3, 0xffff, RZ, 0xc0, !PT ;  /* 0x0000ffff03037812 */ /* 0x000fe400078ec0ff */
[----:B------:R-:W-:Y:S02]  /*194d0*/  @!P6 PRMT R9, R62, 0x5410, RZ ;  /* 0x000054103e09e816 */ /* 0x000fe400000000ff */
[----:B------:R-:W-:Y:S01]  /*194e0*/  ISETP.GE.U32.AND P6, PT, R217, R3, PT ;  /* 0x00000003d900720c */ /* 0x000fe20003fc6070 */
[----:B------:R-:W-:Y:S01]  /*194f0*/  FADD.FTZ R21, R7, R21 ;  /* 0x0000001507157221 */ /* 0x000fe20000010000 */
[----:B-1----:R-:W-:-:S04]  /*19500*/  F2FP.PACK_AB R3, R183, R2 ;  /* 0x00000002b703723e */ /* 0x002fc800000000ff */
[C---:B------:R-:W-:Y:S01]  /*19510*/  PRMT R7, R3.reuse, 0x7610, R7 ;  /* 0x0000761003077816 */ /* 0x040fe20000000007 */
[----:B------:R-:W-:Y:S02]  /*19520*/  IMAD.MOV.U32 R60, RZ, RZ, R185 ;  /* 0x000000ffff3c7224 */ /* 0x000fe400078e00b9 */
[----:B------:R-:W-:Y:S01]  /*19530*/  FADD.FTZ R20, R24, R20 ;  /* 0x0000001418147221 */ /* 0x000fe20000010000 */
[----:B------:R-:W-:Y:S01]  /*19540*/  MUFU.EX2 R185, R117 ;  /* 0x0000007500b97308 */ /* 0x000fe20000000800 */
[----:B------:R-:W-:Y:S01]  /*19550*/  IMAD.MOV.U32 R62, RZ, RZ, R186 ;  /* 0x000000ffff3e7224 */ /* 0x000fe200078e00ba */
[----:B------:R-:W-:Y:S01]  /*19560*/  @!P5 HADD2 R63, -R7.H0_H0, -RZ.H0_H0 ;  /* 0xa00000ff073fd230 */ /* 0x000fe20000000900 */
[----:B------:R-:W-:Y:S01]  /*19570*/  PRMT R24, R3, 0x7632, R24 ;  /* 0x0000763203187816 */ /* 0x000fe20000000018 */
[----:B------:R-:W-:Y:S01]  /*19580*/  IMAD.MOV.U32 R101, RZ, RZ, R80 ;  /* 0x000000ffff657224 */ /* 0x000fe200078e0050 */
[----:B------:R-:W-:-:S03]  /*19590*/  SHF.R.U32.HI R3, RZ, 0x18, R4 ;  /* 0x00000018ff037819 */ /* 0x000fc60000011604 */
[----:B------:R-:W1:Y:S01]  /*195a0*/  MUFU.EX2 R186, R128 ;  /* 0x0000008000ba7308 */ /* 0x000e620000000800 */
[----:B------:R-:W-:Y:S02]  /*195b0*/  PRMT R80, R7, 0x5410, R24 ;  /* 0x0000541007507816 */ /* 0x000fe40000000018 */
[----:B------:R-:W-:Y:S02]  /*195c0*/  @!P5 PRMT R7, R63, 0x5410, RZ ;  /* 0x000054103f07d816 */ /* 0x000fe400000000ff */
[----:B------:R-:W-:Y:S02]  /*195d0*/  ISETP.GE.U32.AND P5, PT, R217, R3, PT ;  /* 0x00000003d900720c */ /* 0x000fe40003fa6070 */
[----:B------:R-:W-:Y:S01]  /*195e0*/  SHF.R.U32.HI R3, RZ, 0x10, R4 ;  /* 0x00000010ff037819 */ /* 0x000fe20000011604 */
[----:B------:R-:W-:Y:S01]  /*195f0*/  @!P6 HADD2 R66, -R24.H0_H0, -RZ.H0_H0 ;  /* 0xa00000ff1842e230 */ /* 0x000fe20000000900 */
[----:B------:R-:W-:Y:S02]  /*19600*/  IMAD.MOV.U32 R63, RZ, RZ, R182 ;  /* 0x000000ffff3f7224 */ /* 0x000fe400078e00b6 */
[----:B------:R-:W-:Y:S01]  /*19610*/  LOP3.LUT R3, R3, 0xff, RZ, 0xc0, !PT ;  /* 0x000000ff03037812 */ /* 0x000fe200078ec0ff */
[----:B------:R3:W-:Y:S01]  /*19620*/  MUFU.EX2 R182, R112 ;  /* 0x0000007000b67308 */ /* 0x0007e20000000800 */
[----:B------:R-:W-:-:S02]  /*19630*/  @!P6 PRMT R24, R66, 0x5410, RZ ;  /* 0x000054104218e816 */ /* 0x000fc400000000ff */
[----:B------:R-:W-:Y:S02]  /*19640*/  ISETP.GE.U32.AND P6, PT, R217, R3, PT ;  /* 0x00000003d900720c */ /* 0x000fe40003fc6070 */
[----:B-1----:R-:W-:-:S04]  /*19650*/  F2FP.PACK_AB R3, R186, R185 ;  /* 0x000000b9ba03723e */ /* 0x002fc800000000ff */
[----:B------:R-:W-:Y:S01]  /*19660*/  PRMT R22, R3, 0x7610, R22 ;  /* 0x0000761003167816 */ /* 0x000fe20000000016 */
[----:B---3--:R-:W-:Y:S02]  /*19670*/  IMAD.MOV.U32 R112, RZ, RZ, R181 ;  /* 0x000000ffff707224 */ /* 0x008fe400078e00b5 */
[----:B------:R-:W1:Y:S01]  /*19680*/  MUFU.EX2 R181, R116 ;  /* 0x0000007400b57308 */ /* 0x000e620000000800 */
[--C-:B------:R-:W-:Y:S01]  /*19690*/  FADD.FTZ R4, R11, R21.reuse ;  /* 0x000000150b047221 */ /* 0x100fe20000010000 */
[----:B------:R-:W-:Y:S01]  /*196a0*/  PRMT R21, R3, 0x7632, R21 ;  /* 0x0000763203157816 */ /* 0x000fe20000000015 */
[----:B------:R-:W-:Y:S01]  /*196b0*/  @!P3 HADD2 R71, -R22.H0_H0, -RZ.H0_H0 ;  /* 0xa00000ff1647b230 */ /* 0x000fe20000000900 */
[----:B------:R-:W-:Y:S02]  /*196c0*/  LOP3.LUT R3, R30, 0xff, RZ, 0xc0, !PT ;  /* 0x000000ff1e037812 */ /* 0x000fe400078ec0ff */
[----:B------:R-:W-:Y:S02]  /*196d0*/  PRMT R66, R22, 0x5410, R21 ;  /* 0x0000541016427816 */ /* 0x000fe40000000015 */
[----:B------:R-:W-:-:S02]  /*196e0*/  @!P3 PRMT R22, R71, 0x5410, RZ ;  /* 0x000054104716b816 */ /* 0x000fc400000000ff */
[----:B------:R-:W-:Y:S01]  /*196f0*/  ISETP.GE.U32.AND P3, PT, R217, R3, PT ;  /* 0x00000003d900720c */ /* 0x000fe20003f66070 */
[----:B------:R-:W-:Y:S01]  /*19700*/  FADD.FTZ R97, R2, R4 ;  /* 0x0000000402617221 */ /* 0x000fe20000010000 */
[----:B-1----:R-:W-:-:S04]  /*19710*/  F2FP.PACK_AB R3, R181, R182 ;  /* 0x000000b6b503723e */ /* 0x002fc800000000ff */
[----:B------:R-:W-:Y:S01]  /*19720*/  PRMT R4, R3, 0x7632, R4 ;  /* 0x0000763203047816 */ /* 0x000fe20000000004 */
[----:B------:R-:W-:-:S04]  /*19730*/  IMAD.MOV.U32 R116, RZ, RZ, R65 ;  /* 0x000000ffff747224 */ /* 0x000fc800078e0041 */
[----:B------:R-:W-:Y:S01]  /*19740*/  @!P2 HADD2 R83, -R4.H0_H0, -RZ.H0_H0 ;  /* 0xa00000ff0453a230 */ /* 0x000fe20000000900 */
[----:B------:R-:W-:-:S04]  /*19750*/  PRMT R65, R3, 0x5410, R4 ;  /* 0x0000541003417816 */ /* 0x000fc80000000004 */
[----:B------:R-:W-:Y:S02]  /*19760*/  @!P2 PRMT R4, R83, 0x5410, RZ ;  /* 0x000054105304a816 */ /* 0x000fe400000000ff */
[----:B------:R-:W3:Y:S01]  /*19770*/  LDL R83, [R1+0xc8] ;  /* 0x0000c80001537983 */ /* 0x000ee20000100800 */
[----:B------:R-:W-:Y:S02]  /*19780*/  IMAD.MOV.U32 R128, RZ, RZ, R46 ;  /* 0x000000ffff807224 */ /* 0x000fe400078e002e */
[----:B------:R-:W-:Y:S02]  /*19790*/  IMAD.MOV.U32 R46, RZ, RZ, R246 ;  /* 0x000000ffff2e7224 */ /* 0x000fe400078e00f6 */
[----:B------:R-:W-:Y:S02]  /*197a0*/  IMAD.MOV.U32 R61, RZ, RZ, R44 ;  /* 0x000000ffff3d7224 */ /* 0x000fe400078e002c */
[----:B------:R-:W-:Y:S01]  /*197b0*/  IMAD.MOV.U32 R44, RZ, RZ, R247 ;  /* 0x000000ffff2c7224 */ /* 0x000fe200078e00f7 */
[----:B------:R-:W-:Y:S01]  /*197c0*/  @!P3 HADD2 R82, -R3.H0_H0, -RZ.H0_H0 ;  /* 0xa00000ff0352b230 */ /* 0x000fe20000000900 */
[----:B------:R-:W-:Y:S01]  /*197d0*/  FADD.FTZ R81, R41, R20 ;  /* 0x0000001429517221 */ /* 0x000fe20000010000 */
[----:B------:R-:W-:Y:S01]  /*197e0*/  @P3 PRMT R41, R3, 0x7610, R41 ;  /* 0x0000761003293816 */ /* 0x000fe20000000029 */
[----:B------:R-:W-:Y:S04]  /*197f0*/  ST.E.U16 [R12.64+-0xc0], R33 ;  /* 0xffff40210c007985 */ /* 0x000fe8000c101504 */
[----:B------:R-:W-:Y:S01]  /*19800*/  ST.E.U16 [R12.64+-0xbe], R32 ;  /* 0xffff42200c007985 */ /* 0x000fe2000c101504 */
[----:B------:R-:W-:Y:S01]  /*19810*/  @!P4 HADD2 R67, -R21.H0_H0, -RZ.H0_H0 ;  /* 0xa00000ff1543c230 */ /* 0x000fe20000000900 */
[----:B------:R-:W-:-:S02]  /*19820*/  SHF.R.U32.HI R2, RZ, 0x18, R0 ;  /* 0x00000018ff027819 */ /* 0x000fc40000011600 */
[----:B------:R-:W-:Y:S02]  /*19830*/  SHF.R.U32.HI R0, RZ, 0x10, R0 ;  /* 0x00000010ff007819 */ /* 0x000fe40000011600 */
[----:B------:R-:W-:Y:S02]  /*19840*/  @!P4 PRMT R21, R67, 0x5410, RZ ;  /* 0x000054104315c816 */ /* 0x000fe400000000ff */
[----:B------:R-:W-:Y:S02]  /*19850*/  ISETP.GE.U32.AND P4, PT, R217, R2, PT ;  /* 0x00000002d900720c */ /* 0x000fe40003f86070 */
[----:B------:R-:W-:Y:S02]  /*19860*/  LOP3.LUT R0, R0, 0xff, RZ, 0xc0, !PT ;  /* 0x000000ff00007812 */ /* 0x000fe400078ec0ff */
[----:B------:R-:W-:Y:S02]  /*19870*/  PRMT R2, R129, 0x7610, R2 ;  /* 0x0000761081027816 */ /* 0x000fe40000000002 */
[----:B------:R-:W-:-:S02]  /*19880*/  @!P3 PRMT R41, R82, 0x5410, RZ ;  /* 0x000054105229b816 */ /* 0x000fc400000000ff */
[----:B------:R-:W-:Y:S01]  /*19890*/  ISETP.GE.U32.AND P3, PT, R217, R0, PT ;  /* 0x00000000d900720c */ /* 0x000fe20003f66070 */
[----:B------:R-:W-:Y:S01]  /*198a0*/  @!P6 HADD2 R99, -R2.H0_H0, -RZ.H0_H0 ;  /* 0xa00000ff0263e230 */ /* 0x000fe20000000900 */
[----:B------:R-:W-:Y:S01]  /*198b0*/  PRMT R0, R129, 0x7632, R0 ;  /* 0x0000763281007816 */ /* 0x000fe20000000000 */
[----:B------:R-:W-:-:S03]  /*198c0*/  IMAD.MOV.U32 R58, RZ, RZ, R50 ;  /* 0x000000ffff3a7224 */ /* 0x000fc600078e0032 */
[----:B------:R-:W-:Y:S02]  /*198d0*/  PRMT R50, R2, 0x5410, R0 ;  /* 0x0000541002327816 */ /* 0x000fe40000000000 */
[----:B------:R-:W-:Y:S02]  /*198e0*/  @!P6 PRMT R2, R99, 0x5410, RZ ;  /* 0x000054106302e816 */ /* 0x000fe400000000ff */
[----:B---3--:R-:W-:-:S05]  /*198f0*/  LOP3.LUT R246, R15, R83, R238, 0x96, !PT ;  /* 0x000000530ff67212 */ /* 0x008fca00078e96ee */
[----:B------:R1:W-:Y:S02]  /*19900*/  STL [R1+0x40], R246 ;  /* 0x000040f601007387 */ /* 0x0003e40000100800 */
[----:B-1----:R-:W-:-:S05]  /*19910*/  IMAD.WIDE.U32 R246, R246, -0x326172a9, RZ ;  /* 0xcd9e8d57f6f67825 */ /* 0x002fca00078e00ff */
[----:B------:R-:W-:-:S05]  /*19920*/  LOP3.LUT R3, R247, R236, R34, 0x96, !PT ;  /* 0x000000ecf7037212 */ /* 0x000fca00078e9622 */
[----:B------:R-:W-:Y:S01]  /*19930*/  IMAD.WIDE.U32 R32, R3, -0x2daee0ad, RZ ;  /* 0xd2511f5303207825 */ /* 0x000fe200078e00ff */
[----:B------:R-:W-:Y:S02]  /*19940*/  LOP3.LUT R3, R49, R220, R14, 0x96, !PT ;  /* 0x000000dc31037212 */ /* 0x000fe400078e960e */
[----:B------:R-:W3:Y:S04]  /*19950*/  LDL.LU.64 R14, [R1+0x190] ;  /* 0x00019000010e7983 */ /* 0x000ee80000300a00 */
[----:B------:R-:W4:Y:S04]  /*19960*/  LDL R99, [R1+0x124] ;  /* 0x0001240001637983 */ /* 0x000f280000100800 */
[----:B------:R-:W4:Y:S01]  /*19970*/  LDL R49, [R1+0xd4] ;  /* 0x0000d40001317983 */ /* 0x000f220000100800 */
[----:B------:R-:W-:Y:S01]  /*19980*/  IMAD.MOV.U32 R59, RZ, RZ, R47 ;  /* 0x000000ffff3b7224 */ /* 0x000fe200078e002f */
[----:B------:R-:W1:Y:S01]  /*19990*/  MUFU.EX2 R11, R132 ;  /* 0x00000084000b7308 */ /* 0x000e620000000800 */
[----:B------:R-:W-:-:S07]  /*199a0*/  IMAD.MOV.U32 R47, RZ, RZ, R180 ;  /* 0x000000ffff2f7224 */ /* 0x000fce00078e00b4 */
[----:B------:R-:W2:Y:S01]  /*199b0*/  MUFU.EX2 R180, R133 ;  /* 0x0000008500b47308 */ /* 0x000ea20000000800 */
[----:B------:R-:W-:Y:S01]  /*199c0*/  MOV R117, R45 ;  /* 0x0000002d00757202 */ /* 0x000fe20000000f00 */
[----:B------:R-:W-:Y:S02]  /*199d0*/  IMAD.MOV.U32 R45, RZ, RZ, R252 ;  /* 0x000000ffff2d7224 */ /* 0x000fe400078e00fc */
[----:B-1----:R-:W-:Y:S01]  /*199e0*/  FADD.FTZ R252, R11, R113 ;  /* 0x000000710bfc7221 */ /* 0x002fe20000010000 */
[----:B--2---:R-:W-:-:S04]  /*199f0*/  F2FP.PACK_AB R11, R180, R11 ;  /* 0x0000000bb40b723e */ /* 0x004fc800000000ff */
[C---:B------:R-:W-:Y:S02]  /*19a00*/  PRMT R20, R11.reuse, 0x7610, R20 ;  /* 0x000076100b147816 */ /* 0x040fe40000000014 */
[----:B------:R-:W-:Y:S02]  /*19a10*/  PRMT R11, R11, 0x7632, R11 ;  /* 0x000076320b0b7816 */ /* 0x000fe4000000000b */
[----:B------:R-:W-:Y:S01]  /*19a20*/  LOP3.LUT R33, R33, R215, R48, 0x96, !PT ;  /* 0x000000d721217212 */ /* 0x000fe200078e9630 */
[----:B------:R-:W-:Y:S02]  /*19a30*/  @!P3 HADD2 R87, -R20.H0_H0, -RZ.H0_H0 ;  /* 0xa00000ff1457b230 */ /* 0x000fe40000000900 */
[----:B------:R-:W-:Y:S01]  /*19a40*/  @!P4 HADD2 R86, -R11.H0_H0, -RZ.H0_H0 ;  /* 0xa00000ff0b56c230 */ /* 0x000fe20000000900 */
[----:B------:R-:W-:Y:S01]  /*19a50*/  PRMT R67, R20, 0x5410, R11 ;  /* 0x0000541014437816 */ /* 0x000fe2000000000b */
[----:B------:R1:W-:Y:S01]  /*19a60*/  ST.E.U16 [R18.64+-0xc0], R31 ;  /* 0xffff401f12007985 */ /* 0x0003e2000c101504 */
[----:B------:R-:W-:-:S02]  /*19a70*/  @!P3 PRMT R20, R87, 0x5410, RZ ;  /* 0x000054105714b816 */ /* 0x000fc400000000ff */
[----:B------:R-:W-:Y:S01]  /*19a80*/  @!P4 PRMT R11, R86, 0x5410, RZ ;  /* 0x00005410560bc816 */ /* 0x000fe200000000ff */
[----:B------:R-:W-:Y:S01]  /*19a90*/  IMAD.WIDE.U32 R86, R33, -0x326172a9, RZ ;  /* 0xcd9e8d5721567825 */ /* 0x000fe200078e00ff */
[----:B------:R-:W-:Y:S04]  /*19aa0*/  ST.E.U16 [R18.64+-0xbe], R52 ;  /* 0xffff423412007985 */ /* 0x000fe8000c101504 */
[----:B------:R2:W-:Y:S01]  /*19ab0*/  ST.E.U16 [R16.64+-0xc0], R6 ;  /* 0xffff400610007985 */ /* 0x0005e2000c101504 */
[----:B------:R-:W-:Y:S01]  /*19ac0*/  IMAD.MOV.U32 R113, RZ, RZ, R101 ;  /* 0x000000ffff717224 */ /* 0x000fe200078e0065 */
[----:B------:R-:W-:Y:S01]  /*19ad0*/  MOV R71, R100 ;  /* 0x0000006400477202 */ /* 0x000fe20000000f00 */
[----:B-1----:R-:W-:-:S05]  /*19ae0*/  IMAD.WIDE.U32 R30, R3, -0x326172a9, RZ ;  /* 0xcd9e8d57031e7825 */ /* 0x002fca00078e00ff */
[----:B------:R-:W-:Y:S02]  /*19af0*/  LOP3.LUT R3, R87, R212, R30, 0x96, !PT ;  /* 0x000000d457037212 */ /* 0x000fe400078e961e */
[----:B--2---:R-:W-:-:S03]  /*19b00*/  LOP3.LUT R6, R31, R214, R246, 0x96, !PT ;  /* 0x000000d61f067212 */ /* 0x004fc600078e96f6 */
[----:B------:R-:W-:-:S04]  /*19b10*/  IMAD.WIDE.U32 R100, R3, -0x2daee0ad, RZ ;  /* 0xd2511f5303647825 */ /* 0x000fc800078e00ff */
[----:B------:R-:W-:Y:S01]  /*19b20*/  IMAD.WIDE.U32 R30, R6, -0x2daee0ad, RZ ;  /* 0xd2511f53061e7825 */ /* 0x000fe200078e00ff */
[----:B------:R-:W-:Y:S01]  /*19b30*/  @!P5 HADD2 R98, -R0.H0_H0, -RZ.H0_H0 ;  /* 0xa00000ff0062d230 */ /* 0x000fe20000000900 */
[----:B------:R1:W-:Y:S03]  /*19b40*/  ST.E.U16 [R16.64+-0xbe], R5 ;  /* 0xffff420510007985 */ /* 0x0003e6000c101504 */
[----:B------:R-:W-:Y:S01]  /*19b50*/  LOP3.LUT R3, R101, R210, R30, 0x96, !PT ;  /* 0x000000d265037212 */ /* 0x000fe200078e961e */
[----:B------:R-:W-:Y:S01]  /*19b60*/  IMAD.MOV.U32 R132, RZ, RZ, R112 ;  /* 0x000000ffff847224 */ /* 0x000fe200078e0070 */
[----:B------:R-:W-:Y:S01]  /*19b70*/  @!P5 PRMT R0, R98, 0x5410, RZ ;  /* 0x000054106200d816 */ /* 0x000fe200000000ff */
[----:B------:R-:W-:Y:S02]  /*19b80*/  IMAD.MOV.U32 R129, RZ, RZ, R128 ;  /* 0x000000ffff817224 */ /* 0x000fe400078e0080 */
[----:B------:R-:W-:-:S02]  /*19b90*/  IMAD.MOV.U32 R112, RZ, RZ, R57 ;  /* 0x000000ffff707224 */ /* 0x000fc400078e0039 */
[----:B------:R-:W-:Y:S02]  /*19ba0*/  IMAD.MOV.U32 R128, RZ, RZ, R85 ;  /* 0x000000ffff807224 */ /* 0x000fe400078e0055 */
[----:B------:R-:W-:Y:S01]  /*19bb0*/  IMAD.MOV.U32 R57, RZ, RZ, R84 ;  /* 0x000000ffff397224 */ /* 0x000fe200078e0054 */
[----:B-1----:R-:W-:-:S05]  /*19bc0*/  LOP3.LUT R5, R31, R213, R32, 0x96, !PT ;  /* 0x000000d51f057212 */ /* 0x002fca00078e9620 */
[----:B------:R-:W-:-:S04]  /*19bd0*/  IMAD.WIDE.U32 R84, R5, -0x326172a9, RZ ;  /* 0xcd9e8d5705547825 */ /* 0x000fc800078e00ff */
[----:B------:R-:W-:Y:S02]  /*19be0*/  IMAD.MOV.U32 R82, RZ, RZ, R63 ;  /* 0x000000ffff527224 */ /* 0x000fe400078e003f */
[----:B------:R-:W-:Y:S02]  /*19bf0*/  IMAD.MOV.U32 R63, RZ, RZ, R117 ;  /* 0x000000ffff3f7224 */ /* 0x000fe400078e0075 */
[----:B------:R-:W-:Y:S02]  /*19c00*/  IMAD.MOV.U32 R117, RZ, RZ, R58 ;  /* 0x000000ffff757224 */ /* 0x000fe400078e003a */
[----:B------:R-:W-:Y:S02]  /*19c10*/  IMAD.MOV.U32 R58, RZ, RZ, R43 ;  /* 0x000000ffff3a7224 */ /* 0x000fe400078e002b */
[----:B------:R-:W-:Y:S02]  /*19c20*/  IMAD.MOV.U32 R133, RZ, RZ, R116 ;  /* 0x000000ffff857224 */ /* 0x000fe400078e0074 */
[----:B------:R-:W-:-:S02]  /*19c30*/  IMAD.MOV.U32 R116, RZ, RZ, R59 ;  /* 0x000000ffff747224 */ /* 0x000fc400078e003b */
[----:B------:R-:W-:Y:S01]  /*19c40*/  IMAD.MOV.U32 R59, RZ, RZ, R42 ;  /* 0x000000ffff3b7224 */ /* 0x000fe200078e002a */
[----:B---3--:R1:W-:Y:S04]  /*19c50*/  ST.E.U16 [R14.64+-0xc0], R2 ;  /* 0xffff40020e007985 */ /* 0x0083e8000c101504 */
        /* <DEDUP_REMOVED lines=16> */
[----:B----4-:R-:W-:Y:S01]  /*19d60*/  IMAD.WIDE.U32 R98, R99, -0x326172a9, RZ ;  /* 0xcd9e8d5763627825 */ /* 0x010fe200078e00ff */
[----:B------:R-:W-:Y:S02]  /*19d70*/  SHF.R.U32.HI R2, RZ, 0x18, R0 ;  /* 0x00000018ff027819 */ /* 0x000fe40000011600 */
[----:B------:R-:W-:Y:S01]  /*19d80*/  LOP3.LUT R0, R3, 0xff, RZ, 0xc0, !PT ;  /* 0x000000ff03007812 */ /* 0x000fe200078ec0ff */
[----:B------:R-:W-:Y:S03]  /*19d90*/  ST.E.U16 [R12.64+-0xb0], R53 ;  /* 0xffff50350c007985 */ /* 0x000fe6000c101504 */
[----:B------:R-:W-:Y:S01]  /*19da0*/  PRMT R42, R0, 0x5410, R2 ;  /* 0x00005410002a7816 */ /* 0x000fe20000000002 */
[----:B------:R-:W-:Y:S01]  /*19db0*/  ST.E.U16 [R12.64+-0xae], R64 ;  /* 0xffff52400c007985 */ /* 0x000fe2000c101504 */
[----:B------:R-:W-:-:S03]  /*19dc0*/  LOP3.LUT R0, R49, R99, RZ, 0x3c, !PT ;  /* 0x0000006331007212 */ /* 0x000fc600078e3cff */
[----:B------:R-:W-:Y:S04]  /*19dd0*/  ST.E.U16 [R18.64+-0xb0], R39 ;  /* 0xffff502712007985 */ /* 0x000fe8000c101504 */
[----:B------:R-:W-:Y:S04]  /*19de0*/  ST.E.U16 [R18.64+-0xae], R40 ;  /* 0xffff522812007985 */ /* 0x000fe8000c101504 */
[----:B------:R-:W-:Y:S04]  /*19df0*/  ST.E.U16 [R16.64+-0xb0], R23 ;  /* 0xffff501710007985 */ /* 0x000fe8000c101504 */
[----:B------:R-:W-:Y:S04]  /*19e00*/  ST.E.U16 [R16.64+-0xae], R8 ;  /* 0xffff520810007985 */ /* 0x000fe8000c101504 */
[----:B------:R1:W-:Y:S01]  /*19e10*/  ST.E.U16 [R14.64+-0xae], R9 ;  /* 0xffff52090e007985 */ /* 0x0003e2000c101504 */
[----:B------:R-:W-:-:S05]  /*19e20*/  LOP3.LUT R2, R35, R237, R98, 0x96, !PT ;  /* 0x000000ed23027212 */ /* 0x000fca00078e9662 */
[----:B------:R-:W-:-:S04]  /*19e30*/  IMAD.WIDE.U32 R2, R2, -0x2daee0ad, RZ ;  /* 0xd2511f5302027825 */ /* 0x000fc800078e00ff */
[----:B-1----:R-:W-:-:S05]  /*19e40*/  IMAD.WIDE.U32 R8, R0, -0x2daee0ad, RZ ;  /* 0xd2511f5300087825 */ /* 0x002fca00078e00ff */
[----:B------:R-:W-:-:S05]  /*19e50*/  LOP3.LUT R0, R9, R83, R238, 0x96, !PT ;  /* 0x0000005309007212 */ /* 0x000fca00078e96ee */
[----:B------:R-:W-:Y:S01]  /*19e60*/  IMAD.WIDE.U32 R48, R0, -0x326172a9, RZ ;  /* 0xcd9e8d5700307825 */ /* 0x000fe200078e00ff */
[----:B------:R-:W-:-:S04]  /*19e70*/  LOP3.LUT R0, R3, R220, R8, 0x96, !PT ;  /* 0x000000dc03007212 */ /* 0x000fc800078e9608 */
[----:B------:R-:W-:Y:S01]  /*19e80*/  LOP3.LUT R5, R49, R236, R34, 0x96, !PT ;  /* 0x000000ec31057212 */ /* 0x000fe200078e9622 */
[----:B------:R-:W-:Y:S04]  /*19e90*/  STL.64 [R1+0x128], R98 ;  /* 0x0001286201007387 */ /* 0x000fe80000100a00 */
[----:B------:R-:W-:Y:S01]  /*19ea0*/  IMAD.WIDE.U32 R30, R5, -0x2daee0ad, RZ ;  /* 0xd2511f53051e7825 */ /* 0x000fe200078e00ff */
[----:B------:R1:W-:Y:S04]  /*19eb0*/  STL.64 [R1+0x30], R8 ;  /* 0x0000300801007387 */ /* 0x0003e80000100a00 */
[----:B------:R2:W5:Y:S04]  /*19ec0*/  LDL.LU.64 R238, [R1+0x188] ;  /* 0x0001880001ee7983 */ /* 0x0005680000300a00 */
[----:B------:R2:W5:Y:S04]  /*19ed0*/  LDL.LU R237, [R1+0x184] ;  /* 0x0001840001ed7983 */ /* 0x0005680000300800 */
[----:B------:R3:W-:Y:S01]  /*19ee0*/  STL.64 [R1+0x20], R48 ;  /* 0x0000203001007387 */ /* 0x0007e20000100a00 */
[----:B------:R-:W-:-:S02]  /*19ef0*/  IMAD.MOV.U32 R83, RZ, RZ, R129 ;  /* 0x000000ffff537224 */ /* 0x000fc400078e0081 */
[----:B------:R-:W-:Y:S01]  /*19f00*/  IMAD.MOV.U32 R129, RZ, RZ, R132 ;  /* 0x000000ffff817224 */ /* 0x000fe200078e0084 */
[----:B------:R-:W-:Y:S01]  /*19f10*/  ST.E.U16 [R14.64+-0xb0], R10 ;  /* 0xffff500a0e007985 */ /* 0x000fe2000c101504 */
[----:B-1----:R-:W-:Y:S01]  /*19f20*/  IMAD.WIDE.U32 R8, R0, -0x326172a9, RZ ;  /* 0xcd9e8d5700087825 */ /* 0x002fe200078e00ff */
[----:B------:R-:W-:Y:S02]  /*19f30*/  LOP3.LUT R0, R31, R215, R2, 0x96, !PT ;  /* 0x000000d71f007212 */ /* 0x000fe400078e9602 */
[----:B------:R2:W5:Y:S02]  /*19f40*/  LDL.LU R236, [R1+0x180] ;  /* 0x0001800001ec7983 */ /* 0x0005640000300800 */
[----:B------:R-:W-:Y:S01]  /*19f50*/  LOP3.LUT R2, R9, R214, R48, 0x96, !PT ;  /* 0x000000d609027212 */ /* 0x000fe200078e9630 */
[----:B------:R-:W-:Y:S02]  /*19f60*/  IMAD.MOV.U32 R99, RZ, RZ, R113 ;  /* 0x000000ffff637224 */ /* 0x000fe400078e0071 */
[----:B------:R-:W-:Y:S01]  /*19f70*/  IMAD.MOV.U32 R132, RZ, RZ, R44 ;  /* 0x000000ffff847224 */ /* 0x000fe200078e002c */
[----:B------:R1:W-:Y:S01]  /*19f80*/  ST.E.U16 [R12.64+-0x9e], R29 ;  /* 0xffff621d0c007985 */ /* 0x0003e2000c101504 */
[----:B---3--:R-:W-:-:S03]  /*19f90*/  IMAD.WIDE.U32 R48, R0, -0x326172a9, RZ ;  /* 0xcd9e8d5700307825 */ /* 0x008fc600078e00ff */
[----:B------:R-:W-:Y:S02]  /*19fa0*/  ST.E.U16 [R12.64+-0xa0], R36 ;  /* 0xffff60240c007985 */ /* 0x000fe4000c101504 */
[----:B------:R-:W-:Y:S01]  /*19fb0*/  LOP3.LUT R0, R49, R212, R8, 0x96, !PT ;  /* 0x000000d431007212 */ /* 0x000fe200078e9608 */
[----:B------:R-:W-:Y:S01]  /*19fc0*/  IMAD.MOV.U32 R113, RZ, RZ, R133 ;  /* 0x000000ffff717224 */ /* 0x000fe200078e0085 */
[----:B------:R2:W5:Y:S01]  /*19fd0*/  LDL.LU R220, [R1+0x17c] ;  /* 0x00017c0001dc7983 */ /* 0x0005620000300800 */
[----:B------:R-:W-:Y:S02]  /*19fe0*/  IMAD.MOV.U32 R44, RZ, RZ, R45 ;  /* 0x000000ffff2c7224 */ /* 0x000fe400078e002d */
[----:B------:R-:W-:Y:S02]  /*19ff0*/  IMAD.MOV.U32 R133, RZ, RZ, R47 ;  /* 0x000000ffff857224 */ /* 0x000fe400078e002f */
[----:B------:R-:W-:Y:S01]  /*1a000*/  IMAD.WIDE.U32 R2, R2, -0x2daee0ad, RZ ;  /* 0xd2511f5302027825 */ /* 0x000fe200078e00ff */
[----:B------:R-:W-:Y:S01]  /*1a010*/  MOV R52, R99 ;  /* 0x0000006300347202 */ /* 0x000fe20000000f00 */
[----:B------:R-:W-:Y:S02]  /*1a020*/  ST.E.U16 [R18.64+-0xa0], R38 ;  /* 0xffff602612007985 */ /* 0x000fe4000c101504 */
[----:B------:R-:W-:-:S02]  /*1a030*/  IMAD.MOV.U32 R45, RZ, RZ, R46 ;  /* 0x000000ffff2d7224 */ /* 0x000fc400078e002e */
[----:B------:R-:W-:Y:S01]  /*1a040*/  IMAD.WIDE.U32 R46, R0, -0x2daee0ad, RZ ;  /* 0xd2511f53002e7825 */ /* 0x000fe200078e00ff */
[----:B------:R-:W-:Y:S01]  /*1a050*/  LOP3.LUT R5, R3, R213, R30, 0x96, !PT ;  /* 0x000000d503057212 */ /* 0x000fe200078e961e */
[----:B------:R-:W-:Y:S03]  /*1a060*/  ST.E.U16 [R18.64+-0x9e], R37 ;  /* 0xffff622512007985 */ /* 0x000fe6000c101504 */
[----:B------:R-:W-:Y:S01]  /*1a070*/  LOP3.LUT R2, R47, R210, R2, 0x96, !PT ;  /* 0x000000d22f027212 */ /* 0x000fe200078e9602 */
[----:B------:R-:W-:Y:S01]  /*1a080*/  IMAD.MOV.U32 R31, RZ, RZ, R163 ;  /* 0x000000ffff1f7224 */ /* 0x000fe200078e00a3 */
[----:B------:R2:W5:Y:S03]  /*1a090*/  LDL.LU R215, [R1+0x178] ;  /* 0x0001780001d77983 */ /* 0x0005660000300800 */
[----:B------:R-:W-:-:S04]  /*1a0a0*/  IMAD.WIDE.U32 R2, R2, -0x326172a9, RZ ;  /* 0xcd9e8d5702027825 */ /* 0x000fc800078e00ff */
[----:B------:R-:W-:Y:S01]  /*1a0b0*/  IMAD.MOV.U32 R99, RZ, RZ, R133 ;  /* 0x000000ffff637224 */ /* 0x000fe200078e0085 */
[C---:B------:R-:W-:Y:S01]  /*1a0c0*/  LOP3.LUT R0, R2.reuse, 0xffff, RZ, 0xc0, !PT ;  /* 0x0000ffff02007812 */ /* 0x040fe200078ec0ff */
[----:B------:R-:W-:Y:S01]  /*1a0d0*/  IMAD.MOV.U32 R133, RZ, RZ, R132 ;  /* 0x000000ffff857224 */ /* 0x000fe200078e0084 */
[----:B------:R-:W-:Y:S01]  /*1a0e0*/  LOP3.LUT R6, R2, 0xff, RZ, 0xc0, !PT ;  /* 0x000000ff02067812 */ /* 0x000fe200078ec0ff */
[----:B------:R-:W-:Y:S01]  /*1a0f0*/  IMAD.MOV.U32 R132, RZ, RZ, R44 ;  /* 0x000000ffff847224 */ /* 0x000fe200078e002c */
[----:B------:R-:W-:Y:S01]  /*1a100*/  SHF.R.U32.HI R0, RZ, 0x8, R0 ;  /* 0x00000008ff007819 */ /* 0x000fe20000011600 */
[----:B------:R-:W-:Y:S01]  /*1a110*/  IMAD.MOV.U32 R98, RZ, RZ, R45 ;  /* 0x000000ffff627224 */ /* 0x000fe200078e002d */
[----:B------:R3:W-:Y:S01]  /*1a120*/  ST.E.U16 [R16.64+-0xa0], R7 ;  /* 0xffff600710007985 */ /* 0x0007e2000c101504 */
[----:B------:R-:W-:Y:S01]  /*1a130*/  IMAD.WIDE.U32 R44, R5, -0x326172a9, RZ ;  /* 0xcd9e8d57052c7825 */ /* 0x000fe200078e00ff */
[----:B------:R-:W-:Y:S02]  /*1a140*/  SHF.R.U32.HI R5, RZ, 0x10, R2 ;  /* 0x00000010ff057819 */ /* 0x000fe40000011602 */
[----:B------:R-:W-:Y:S01]  /*1a150*/  PRMT R6, R6, 0x5410, R0 ;  /* 0x0000541006067816 */ /* 0x000fe20000000000 */
[----:B------:R-:W-:Y:S01]  /*1a160*/  ST.E.U16 [R16.64+-0x9e], R24 ;  /* 0xffff621810007985 */ /* 0x000fe2000c101504 */
[----:B------:R-:W-:-:S02]  /*1a170*/  LOP3.LUT R0, R3, R209, R44, 0x96, !PT ;  /* 0x000000d103007212 */ /* 0x000fc400078e962c */
[----:B------:R-:W-:Y:S01]  /*1a180*/  SHF.R.U32.HI R3, RZ, 0x18, R2 ;  /* 0x00000018ff037819 */ /* 0x000fe20000011602 */
[----:B------:R-:W-:Y:S01]  /*1a190*/  IMAD.MOV.U32 R40, RZ, RZ, R96 ;  /* 0x000000ffff287224 */ /* 0x000fe200078e0060 */
[----:B------:R-:W-:Y:S01]  /*1a1a0*/  LOP3.LUT R2, R5, 0xff, RZ, 0xc0, !PT ;  /* 0x000000ff05027812 */ /* 0x000fe200078ec0ff */
[----:B------:R-:W-:Y:S01]  /*1a1b0*/  IMAD.MOV.U32 R34, RZ, RZ, R112 ;  /* 0x000000ffff227224 */ /* 0x000fe200078e0070 */
[----:B------:R2:W5:Y:S02]  /*1a1c0*/  LDL.LU R214, [R1+0x174] ;  /* 0x0001740001d67983 */ /* 0x0005640000300800 */
[----:B-1----:R-:W-:Y:S02]  /*1a1d0*/  PRMT R29, R2, 0x5410, R3 ;  /* 0x00005410021d7816 */ /* 0x002fe40000000003 */
[C---:B------:R-:W-:Y:S01]  /*1a1e0*/  LOP3.LUT R2, R0.reuse, 0xffff, RZ, 0xc0, !PT ;  /* 0x0000ffff00027812 */ /* 0x040fe200078ec0ff */
[----:B------:R-:W-:Y:S03]  /*1a1f0*/  ST.E.U16 [R14.64+-0xa0], R20 ;  /* 0xffff60140e007985 */ /* 0x000fe6000c101504 */
[----:B------:R-:W-:Y:S01]  /*1a200*/  SHF.R.U32.HI R3, RZ, 0x8, R2 ;  /* 0x00000008ff037819 */ /* 0x000fe20000011602 */
[----:B------:R1:W-:Y:S01]  /*1a210*/  ST.E.U16 [R14.64+-0x9e], R11 ;  /* 0xffff620b0e007985 */ /* 0x0003e2000c101504 */
[----:B------:R-:W-:Y:S01]  /*1a220*/  LOP3.LUT R2, R0, 0xff, RZ, 0xc0, !PT ;  /* 0x000000ff00027812 */ /* 0x000fe200078ec0ff */
[----:B------:R-:W-:-:S02]  /*1a230*/  IMAD.MOV.U32 R53, RZ, RZ, R133 ;  /* 0x000000ffff357224 */ /* 0x000fc400078e0085 */
[----:B------:R-:W-:Y:S01]  /*1a240*/  IMAD.MOV.U32 R64, RZ, RZ, R132 ;  /* 0x000000ffff407224 */ /* 0x000fe200078e0084 */
[----:B------:R2:W5:Y:S01]  /*1a250*/  LDL.LU R213, [R1+0x170] ;  /* 0x0001700001d57983 */ /* 0x0005620000300800 */
[----:B---3--:R-:W-:Y:S02]  /*1a260*/  PRMT R7, R2, 0x5410, R3 ;  /* 0x0000541002077816 */ /* 0x008fe40000000003 */
[--C-:B------:R-:W-:Y:S01]  /*1a270*/  SHF.R.U32.HI R3, RZ, 0x10, R0.reuse ;  /* 0x00000010ff037819 */ /* 0x100fe20000011600 */
[----:B------:R-:W-:Y:S01]  /*1a280*/  ST.E.U16 [R12.64+-0x90], R26 ;  /* 0xffff701a0c007985 */ /* 0x000fe2000c101504 */
[----:B------:R-:W-:Y:S02]  /*1a290*/  SHF.R.U32.HI R2, RZ, 0x18, R0 ;  /* 0x00000018ff027819 */ /* 0x000fe40000011600 */
[----:B------:R-:W-:Y:S01]  /*1a2a0*/  LOP3.LUT R0, R3, 0xff, RZ, 0xc0, !PT ;  /* 0x000000ff03007812 */ /* 0x000fe200078ec0ff */
[--C-:B------:R-:W-:Y:S01]  /*1a2b0*/  HSET2.LE.AND R3, R6, R221.reuse, PT ;  /* 0x000000dd06037233 */ /* 0x100fe20003803000 */
[----:B------:R-:W-:Y:S02]  /*1a2c0*/  ST.E.U16 [R12.64+-0x8e], R25 ;  /* 0xffff72190c007985 */ /* 0x000fe4000c101504 */
[----:B------:R-:W-:Y:S01]  /*1a2d0*/  PRMT R5, R0, 0x5410, R2 ;  /* 0x0000541000057816 */ /* 0x000fe20000000002 */
[--C-:B------:R-:W-:Y:S01]  /*1a2e0*/  HSET2.LE.AND R0, R33, R221.reuse, PT ;  /* 0x000000dd21007233 */ /* 0x100fe20003803000 */
[----:B------:R-:W-:Y:S01]  /*1a2f0*/  LOP3.LUT R6, R54, R3, RZ, 0xc0, !PT ;  /* 0x0000000336067212 */ /* 0x000fe200078ec0ff */
[----:B------:R-:W-:Y:S02]  /*1a300*/  ST.E.U16 [R18.64+-0x90], R28 ;  /* 0xffff701c12007985 */ /* 0x000fe4000c101504 */
[--C-:B------:R-:W-:Y:S01]  /*1a310*/  HSET2.LE.AND R3, R5, R221.reuse, PT ;  /* 0x000000dd05037233 */ /* 0x100fe20003803000 */
[----:B------:R-:W-:Y:S01]  /*1a320*/  LOP3.LUT R10, R70, R0, RZ, 0xc0, !PT ;  /* 0x00000000460a7212 */ /* 0x000fe200078ec0ff */
[----:B------:R-:W-:Y:S01]  /*1a330*/  ST.E.U16 [R18.64+-0x8e], R27 ;  /* 0xffff721b12007985 */ /* 0x000fe2000c101504 */
[----:B------:R-:W-:-:S03]  /*1a340*/  HSET2.LE.AND R0, R43, R221, PT ;  /* 0x000000dd2b007233 */ /* 0x000fc60003803000 */
[----:B------:R-:W-:Y:S04]  /*1a350*/  ST.E.U16 [R16.64+-0x90], R22 ;  /* 0xffff701610007985 */ /* 0x000fe8000c101504 */
[----:B------:R-:W-:Y:S01]  /*1a360*/  ST.E.U16 [R16.64+-0x8e], R21 ;  /* 0xffff721510007985 */ /* 0x000fe2000c101504 */
[----:B------:R-:W-:-:S03]  /*1a370*/  LOP3.LUT R8, R160, R0, RZ, 0xc0, !PT ;  /* 0x00000000a0087212 */ /* 0x000fc600078ec0ff */
[----:B------:R-:W-:Y:S01]  /*1a380*/  ST.E.U16 [R14.64+-0x90], R41 ;  /* 0xffff70290e007985 */ /* 0x000fe2000c101504 */
[----:B------:R-:W-:-:S03]  /*1a390*/  LOP3.LUT R5, R50, R3, RZ, 0xc0, !PT ;  /* 0x0000000332057212 */ /* 0x000fc600078ec0ff */
[----:B------:R3:W-:Y:S01]  /*1a3a0*/  ST.E.U16 [R14.64+-0x8e], R4 ;  /* 0xffff72040e007985 */ /* 0x0007e2000c101504 */
[----:B------:R-:W-:-:S03]  /*1a3b0*/  HSET2.LE.AND R0, R29, R221, PT ;  /* 0x000000dd1d007233 */ /* 0x000fc60003803000 */
[----:B------:R-:W4:Y:S01]  /*1a3c0*/  LDSM.16.MT88.4 R36, [R206+0xa000] ;  /* 0x00a00000ce24783b */ /* 0x000f220000004200 */
[----:B------:R-:W-:-:S03]  /*1a3d0*/  IMAD.MOV.U32 R3, RZ, RZ, R31 ;  /* 0x000000ffff037224 */ /* 0x000fc600078e001f */
[----:B------:R-:W2:Y:S04]  /*1a3e0*/  LDSM.16.MT88.4 R24, [R201+0xa000] ;  /* 0x00a00000c918783b */ /* 0x000ea80000004200 */
[----:B------:R-:W2:Y:S04]  /*1a3f0*/  LDSM.16.MT88.4 R28, [R205+0xa000] ;  /* 0x00a00000cd1c783b */ /* 0x000ea80000004200 */
[----:B------:R-:W2:Y:S01]  /*1a400*/  LDSM.16.MT88.4 R20, [R203+0xa000] ;  /* 0x00a00000cb14783b */ /* 0x000ea20000004200 */
[----:B------:R-:W-:Y:S01]  /*1a410*/  HSET2.LE.AND R2, R32, R221, PT ;  /* 0x000000dd20027233 */ /* 0x000fe20003803000 */
[----:B------:R-:W-:-:S02]  /*1a420*/  IMAD.MOV.U32 R35, RZ, RZ, R128 ;  /* 0x000000ffff237224 */ /* 0x000fc400078e0080 */
[----:B------:R-:W-:Y:S01]  /*1a430*/  IMAD.MOV.U32 R112, RZ, RZ, R162 ;  /* 0x000000ffff707224 */ /* 0x000fe200078e00a2 */
[----:B------:R2:W5:Y:S01]  /*1a440*/  LDL.LU R212, [R1+0x16c] ;  /* 0x00016c0001d47983 */ /* 0x0005620000300800 */
[----:B-1----:R-:W-:Y:S01]  /*1a450*/  LOP3.LUT R11, R56, R2, RZ, 0xc0, !PT ;  /* 0x00000002380b7212 */ /* 0x002fe200078ec0ff */
[--C-:B------:R-:W-:Y:S01]  /*1a460*/  HSET2.LE.AND R2, R42, R221.reuse, PT ;  /* 0x000000dd2a027233 */ /* 0x100fe20003803000 */
[----:B------:R-:W-:Y:S01]  /*1a470*/  IMAD.MOV.U32 R50, RZ, RZ, R40 ;  /* 0x000000ffff327224 */ /* 0x000fe200078e0028 */
[----:B------:R1:W5:Y:S03]  /*1a480*/  LDL.LU R210, [R1+0x168] ;  /* 0x0001680001d27983 */ /* 0x0003660000300800 */
[----:B------:R-:W-:Y:S01]  /*1a490*/  LOP3.LUT R9, R134, R2, RZ, 0xc0, !PT ;  /* 0x0000000286097212 */ /* 0x000fe200078ec0ff */
[----:B------:R-:W-:Y:S01]  /*1a4a0*/  HSET2.LE.AND R2, R7, R221, PT ;  /* 0x000000dd07027233 */ /* 0x000fe20003803000 */
[----:B------:R-:W-:Y:S01]  /*1a4b0*/  LOP3.LUT R7, R51, R0, RZ, 0xc0, !PT ;  /* 0x0000000033077212 */ /* 0x000fe200078ec0ff */
[----:B------:R-:W-:Y:S01]  /*1a4c0*/  IMAD.MOV.U32 R42, RZ, RZ, R52 ;  /* 0x000000ffff2a7224 */ /* 0x000fe200078e0034 */
[----:B------:R1:W5:Y:S02]  /*1a4d0*/  LDL.LU R209, [R1+0x164] ;  /* 0x0001640001d17983 */ /* 0x0003640000300800 */
[----:B---3--:R-:W-:Y:S01]  /*1a4e0*/  LOP3.LUT R4, R55, R2, RZ, 0xc0, !PT ;  /* 0x0000000237047212 */ /* 0x008fe200078ec0ff */
[----:B------:R-:W-:-:S02]  /*1a4f0*/  IMAD.MOV.U32 R0, RZ, RZ, R53 ;  /* 0x000000ffff007224 */ /* 0x000fc400078e0035 */
[----:B------:R-:W-:Y:S02]  /*1a500*/  IMAD.MOV.U32 R43, RZ, RZ, R71 ;  /* 0x000000ffff2b7224 */ /* 0x000fe400078e0047 */
[----:B------:R-:W-:Y:S02]  /*1a510*/  IMAD.MOV.U32 R41, RZ, RZ, R117 ;  /* 0x000000ffff297224 */ /* 0x000fe400078e0075 */
[----:B------:R-:W-:Y:S01]  /*1a520*/  IMAD.MOV.U32 R40, RZ, RZ, R59 ;  /* 0x000000ffff287224 */ /* 0x000fe200078e003b */
[----:B----4-:R-:W-:Y:S01]  /*1a530*/  HMMA.16816.F32 R52, R4, R36, R136 ;  /* 0x000000240434723c */ /* 0x010fe20000001888 */
[----:B------:R-:W-:Y:S01]  /*1a540*/  IMAD.MOV.U32 R128, RZ, RZ, R135 ;  /* 0x000000ffff807224 */ /* 0x000fe200078e0087 */
[----:B------:R-:W-:Y:S01]  /*1a550*/  MOV R51, R35 ;  /* 0x0000002300337202 */ /* 0x000fe20000000f00 */
[----:B------:R-:W-:-:S04]  /*1a560*/  IMAD.MOV.U32 R96, RZ, RZ, R161 ;  /* 0x000000ffff607224 */ /* 0x000fc800078e00a1 */
        /* <DEDUP_REMOVED lines=8> */
[C---:B--2---:R-:W-:Y:S01]  /*1a5f0*/  HMMA.16816.F32 R132, R8.reuse, R26, R240 ;  /* 0x0000001a0884723c */ /* 0x044fe200000018f0 */
[----:B------:R-:W-:Y:S02]  /*1a600*/  IMAD.MOV.U32 R83, RZ, RZ, R63 ;  /* 0x000000ffff537224 */ /* 0x000fe400078e003f */
[----:B------:R-:W-:Y:S02]  /*1a610*/  IMAD.MOV.U32 R113, RZ, RZ, R62 ;  /* 0x000000ffff717224 */ /* 0x000fe400078e003e */
[----:B------:R-:W-:Y:S02]  /*1a620*/  IMAD.MOV.U32 R129, RZ, RZ, R61 ;  /* 0x000000ffff817224 */ /* 0x000fe400078e003d */
[----:B------:R-:W-:Y:S01]  /*1a630*/  IMAD.MOV.U32 R82, RZ, RZ, R60 ;  /* 0x000000ffff527224 */ /* 0x000fe200078e003c */
[----:B------:R-:W-:Y:S01]  /*1a640*/  HMMA.16816.F32 R168, R8, R24, R168 ;  /* 0x0000001808a8723c */ /* 0x000fe200000018a8 */
[----:B------:R-:W-:-:S02]  /*1a650*/  IMAD.MOV.U32 R2, RZ, RZ, R34 ;  /* 0x000000ffff027224 */ /* 0x000fc400078e0022 */
[----:B------:R-:W-:Y:S01]  /*1a660*/  IMAD.MOV.U32 R240, RZ, RZ, R40 ;  /* 0x000000fffff07224 */ /* 0x000fe200078e0028 */
[----:B------:R-:W-:Y:S04]  /*1a670*/  LDSM.16.MT88.4 R32, [R206+0xb000] ;  /* 0x00b00000ce20783b */ /* 0x000fe80000004200 */
[C---:B------:R-:W-:Y:S07]  /*1a680*/  HMMA.16816.F32 R60, R4.reuse, R28, R164 ;  /* 0x0000001c043c723c */ /* 0x040fee00000018a4 */
[----:B------:R-:W-:Y:S01]  /*1a690*/  IMAD.MOV.U32 R164, RZ, RZ, R42 ;  /* 0x000000ffffa47224 */ /* 0x000fe200078e002a */
[----:B------:R-:W-:Y:S01]  /*1a6a0*/  HMMA.16816.F32 R152, R4, R24, R152 ;  /* 0x000000180498723c */ /* 0x000fe20000001898 */
[----:B------:R-:W-:-:S02]  /*1a6b0*/  IMAD.MOV.U32 R165, RZ, RZ, R43 ;  /* 0x000000ffffa57224 */ /* 0x000fc400078e002b */
[----:B------:R-:W-:Y:S02]  /*1a6c0*/  IMAD.MOV.U32 R167, RZ, RZ, R41 ;  /* 0x000000ffffa77224 */ /* 0x000fe400078e0029 */
[----:B------:R-:W-:Y:S03]  /*1a6d0*/  LDSM.16.MT88.4 R40, [R205+0xb000] ;  /* 0x00b00000cd28783b */ /* 0x000fe60000004200 */
[----:B------:R-:W-:Y:S01]  /*1a6e0*/  HMMA.16816.F32 R148, R4, R26, R148 ;  /* 0x0000001a0494723c */ /* 0x000fe20000001894 */
[----:B------:R-:W2:Y:S07]  /*1a6f0*/  LDSM.16.MT88.4 R24, [R201+0xb000] ;  /* 0x00b00000c918783b */ /* 0x000eae0000004200 */
[-C--:B------:R-:W-:Y:S08]  /*1a700*/  HMMA.16816.F32 R160, R8, R20.reuse, R248 ;  /* 0x0000001408a0723c */ /* 0x080ff000000018f8 */
[C---:B------:R-:W-:Y:S08]  /*1a710*/  HMMA.16816.F32 R144, R4.reuse, R20, R144 ;  /* 0x000000140490723c */ /* 0x040ff00000001890 */
[-C--:B------:R-:W-:Y:S08]  /*1a720*/  HMMA.16816.F32 R140, R4, R22.reuse, R140 ;  /* 0x00000016048c723c */ /* 0x080ff0000000188c */
[----:B------:R-:W-:Y:S01]  /*1a730*/  HMMA.16816.F32 R172, R8, R22, R172 ;  /* 0x0000001608ac723c */ /* 0x000fe200000018ac */
[----:B------:R-:W3:Y:S01]  /*1a740*/  LDSM.16.MT88.4 R20, [R203+0xb000] ;  /* 0x00b00000cb14783b */ /* 0x000ee20000004200 */
[----:B------:R-:W-:-:S02]  /*1a750*/  IMAD.MOV.U32 R70, RZ, RZ, R116 ;  /* 0x000000ffff467224 */ /* 0x000fc400078e0074 */
[----:B------:R-:W-:Y:S02]  /*1a760*/  IMAD.MOV.U32 R71, RZ, RZ, R58 ;  /* 0x000000ffff477224 */ /* 0x000fe400078e003a */
[----:B------:R-:W-:Y:S02]  /*1a770*/  IMAD.MOV.U32 R116, RZ, RZ, R57 ;  /* 0x000000ffff747224 */ /* 0x000fe400078e0039 */
[----:B------:R-:W-:Y:S01]  /*1a780*/  IMAD.MOV.U32 R117, RZ, RZ, R208 ;  /* 0x000000ffff757224 */ /* 0x000fe200078e00d0 */
[----:B------:R-:W-:Y:S01]  /*1a790*/  MOV R241, R71 ;  /* 0x0000004700f17202 */ /* 0x000fe20000000f00 */
[----:B------:R-:W-:Y:S01]  /*1a7a0*/  IMAD.MOV.U32 R166, RZ, RZ, R70 ;  /* 0x000000ffffa67224 */ /* 0x000fe200078e0046 */
[----:B------:R-:W-:Y:S01]  /*1a7b0*/  HMMA.16816.F32 R56, R4, R38, R156 ;  /* 0x000000260438723c */ /* 0x000fe2000000189c */
[----:B------:R-:W-:Y:S01]  /*1a7c0*/  IMAD.MOV.U32 R242, RZ, RZ, R116 ;  /* 0x000000fffff27224 */ /* 0x000fe200078e0074 */
[----:B------:R1:W5:Y:S01]  /*1a7d0*/  LDL.LU R208, [R1+0x160] ;  /* 0x0001600001d07983 */ /* 0x0003620000300800 */
[----:B------:R-:W-:-:S02]  /*1a7e0*/  IMAD.MOV.U32 R243, RZ, RZ, R117 ;  /* 0x000000fffff37224 */ /* 0x000fc400078e0075 */
[----:B------:R-:W-:Y:S02]  /*1a7f0*/  IMAD.MOV.U32 R248, RZ, RZ, R69 ;  /* 0x000000fffff87224 */ /* 0x000fe400078e0045 */
[----:B------:R-:W-:Y:S01]  /*1a800*/  IMAD.MOV.U32 R249, RZ, RZ, R68 ;  /* 0x000000fffff97224 */ /* 0x000fe200078e0044 */
[----:B--2---:R-:W-:Y:S01]  /*1a810*/  HMMA.16816.F32 R72, R4, R24, R72 ;  /* 0x000000180448723c */ /* 0x004fe20000001848 */
[----:B------:R-:W-:Y:S02]  /*1a820*/  IMAD.MOV.U32 R250, RZ, RZ, R119 ;  /* 0x000000fffffa7224 */ /* 0x000fe400078e0077 */
[----:B------:R-:W-:-:S05]  /*1a830*/  IMAD.MOV.U32 R251, RZ, RZ, R118 ;  /* 0x000000fffffb7224 */ /* 0x000fca00078e0076 */
[C---:B------:R-:W-:Y:S08]  /*1a840*/  HMMA.16816.F32 R68, R4.reuse, R30, R176 ;  /* 0x0000001e0444723c */ /* 0x040ff000000018b0 */
[C---:B------:R-:W-:Y:S08]  /*1a850*/  HMMA.16816.F32 R76, R4.reuse, R26, R76 ;  /* 0x0000001a044c723c */ /* 0x040ff0000000184c */
[C---:B---3--:R-:W-:Y:S08]  /*1a860*/  HMMA.16816.F32 R88, R4.reuse, R20, R88 ;  /* 0x000000140458723c */ /* 0x048ff00000001858 */
[C---:B------:R-:W-:Y:S08]  /*1a870*/  HMMA.16816.F32 R92, R4.reuse, R22, R92 ;  /* 0x00000016045c723c */ /* 0x040ff0000000185c */
[C---:B------:R-:W-:Y:S08]  /*1a880*/  HMMA.16816.F32 R104, R4.reuse, R32, R104 ;  /* 0x000000200468723c */ /* 0x040ff00000001868 */
[C---:B------:R-:W-:Y:S08]  /*1a890*/  HMMA.16816.F32 R108, R4.reuse, R34, R108 ;  /* 0x00000022046c723c */ /* 0x040ff0000000186c */
[C---:B------:R-:W-:Y:S08]  /*1a8a0*/  HMMA.16816.F32 R120, R4.reuse, R40, R120 ;  /* 0x000000280478723c */ /* 0x040ff00000001878 */
[----:B------:R-:W-:Y:S07]  /*1a8b0*/  HMMA.16816.F32 R116, R4, R42, R124 ;  /* 0x0000002a0474723c */ /* 0x000fee000000187c */
[----:B------:R-:W-:-:S02]  /*1a8c0*/  IMAD.MOV.U32 R4, RZ, RZ, R0 ;  /* 0x000000ffff047224 */ /* 0x000fc400078e0000 */
[----:B------:R-:W-:Y:S02]  /*1a8d0*/  IMAD.MOV.U32 R5, RZ, RZ, R64 ;  /* 0x000000ffff057224 */ /* 0x000fe400078e0040 */
[----:B------:R-:W-:Y:S02]  /*1a8e0*/  IMAD.MOV.U32 R6, RZ, RZ, R98 ;  /* 0x000000ffff067224 */ /* 0x000fe400078e0062 */
[----:B------:R-:W-:-:S07]  /*1a8f0*/  IMAD.MOV.U32 R7, RZ, RZ, R99 ;  /* 0x000000ffff077224 */ /* 0x000fce00078e0063 */
[C---:B------:R-:W-:Y:S01]  /*1a900*/  HMMA.16816.F32 R4, R8.reuse, R20, R4 ;  /* 0x000000140804723c */ /* 0x040fe20000001804 */
[----:B------:R-:W-:Y:S02]  /*1a910*/  IMAD.MOV.U32 R124, RZ, RZ, R83 ;  /* 0x000000ffff7c7224 */ /* 0x000fe400078e0053 */
[----:B------:R-:W-:Y:S02]  /*1a920*/  IMAD.MOV.U32 R125, RZ, RZ, R113 ;  /* 0x000000ffff7d7224 */ /* 0x000fe400078e0071 */
[----:B------:R-:W-:Y:S02]  /*1a930*/  IMAD.MOV.U32 R126, RZ, RZ, R129 ;  /* 0x000000ffff7e7224 */ /* 0x000fe400078e0081 */
[----:B------:R-:W-:Y:S01]  /*1a940*/  IMAD.MOV.U32 R127, RZ, RZ, R82 ;  /* 0x000000ffff7f7224 */ /* 0x000fe200078e0052 */
[C---:B------:R-:W-:Y:S08]  /*1a950*/  HMMA.16816.F32 R192, R8.reuse, R36, R192 ;  /* 0x0000002408c0723c */ /* 0x040ff000000018c0 */
[----:B------:R-:W-:Y:S08]  /*1a960*/  HMMA.16816.F32 R136, R8, R38, R136 ;  /* 0x000000260888723c */ /* 0x000ff00000001888 */
[----:B------:R-:W-:-:S02]  /*1a970*/  IMAD.MOV.U32 R39, RZ, RZ, R4 ;  /* 0x000000ffff277224 */ /* 0x000fc400078e0004 */
[----:B------:R-:W-:Y:S02]  /*1a980*/  IMAD.MOV.U32 R38, RZ, RZ, R5 ;  /* 0x000000ffff267224 */ /* 0x000fe400078e0005 */
[----:B------:R-:W-:Y:S02]  /*1a990*/  IMAD.MOV.U32 R37, RZ, RZ, R6 ;  /* 0x000000ffff257224 */ /* 0x000fe400078e0006 */
[----:B------:R-:W-:Y:S02]  /*1a9a0*/  IMAD.MOV.U32 R36, RZ, RZ, R7 ;  /* 0x000000ffff247224 */ /* 0x000fe400078e0007 */
[----:B------:R-:W-:Y:S01]  /*1a9b0*/  HMMA.16816.F32 R4, R8, R22, R124 ;  /* 0x000000160804723c */ /* 0x000fe2000000187c */
[----:B------:R-:W-:Y:S01]  /*1a9c0*/  IMAD.MOV.U32 R158, RZ, RZ, R2 ;  /* 0x000000ffff9e7224 */ /* 0x000fe200078e0002 */
[----:B------:R-:W-:Y:S01]  /*1a9d0*/  LOP3.LUT R2, R45, R96, R48, 0x96, !PT ;  /* 0x000000602d027212 */ /* 0x000fe200078e9630 */
[----:B------:R-:W-:Y:S02]  /*1a9e0*/  IMAD.MOV.U32 R157, RZ, RZ, R3 ;  /* 0x000000ffff9d7224 */ /* 0x000fe400078e0003 */
[----:B------:R-:W-:-:S02]  /*1a9f0*/  IMAD.MOV.U32 R156, RZ, RZ, R50 ;  /* 0x000000ffff9c7224 */ /* 0x000fc400078e0032 */
[----:B------:R-:W-:Y:S02]  /*1aa00*/  IMAD.MOV.U32 R159, RZ, RZ, R51 ;  /* 0x000000ffff9f7224 */ /* 0x000fe400078e0033 */
[----:B------:R-:W-:Y:S01]  /*1aa10*/  IMAD.WIDE.U32 R2, R2, -0x2daee0ad, RZ ;  /* 0xd2511f5302027825 */ /* 0x000fe200078e00ff */
[C---:B------:R-:W-:Y:S01]  /*1aa20*/  HMMA.16816.F32 R188, R8.reuse, R30, R188 ;  /* 0x0000001e08bc723c */ /* 0x040fe200000018bc */
[----:B------:R-:W2:Y:S03]  /*1aa30*/  LDSM.16.MT88.4 R48, [R206+0xa800] ;  /* 0x00a80000ce30783b */ /* 0x000ea60000004200 */
[----:B------:R-:W-:Y:S02]  /*1aa40*/  LOP3.LUT R0, R3, R244, R46, 0x96, !PT ;  /* 0x000000f403007212 */ /* 0x000fe400078e962e */
[----:B------:R-:W-:Y:S02]  /*1aa50*/  LOP3.LUT R3, R2, 0xffff, RZ, 0xc0, !PT ;  /* 0x0000ffff02037812 */ /* 0x000fe400078ec0ff */
[----:B------:R-:W-:Y:S02]  /*1aa60*/  HMMA.16816.F32 R176, R8, R28, R156 ;  /* 0x0000001c08b0723c */ /* 0x000fe4000000189c */
[----:B------:R-:W-:-:S04]  /*1aa70*/  SHF.R.U32.HI R3, RZ, 0x8, R3 ;  /* 0x00000008ff037819 */ /* 0x000fc80000011603 */
[----:B------:R-:W-:Y:S01]  /*1aa80*/  IMAD.MOV.U32 R129, RZ, RZ, R5 ;  /* 0x000000ffff817224 */ /* 0x000fe200078e0005 */
[----:B------:R-:W-:Y:S01]  /*1aa90*/  SHF.R.U32.HI R5, RZ, 0x10, R2 ;  /* 0x00000010ff057819 */ /* 0x000fe20000011602 */
[----:B------:R-:W-:Y:S01]  /*1aaa0*/  IMAD.MOV.U32 R21, RZ, RZ, R4 ;  /* 0x000000ffff157224 */ /* 0x000fe200078e0004 */
[----:B------:R-:W-:Y:S01]  /*1aab0*/  MOV R157, R128 ;  /* 0x00000080009d7202 */ /* 0x000fe20000000f00 */
[----:B------:R-:W-:Y:S01]  /*1aac0*/  IMAD.MOV.U32 R128, RZ, RZ, R6 ;  /* 0x000000ffff807224 */ /* 0x000fe200078e0006 */
[----:B------:R-:W-:Y:S02]  /*1aad0*/  LOP3.LUT R6, R2, 0xff, RZ, 0xc0, !PT ;  /* 0x000000ff02067812 */ /* 0x000fe400078ec0ff */
[----:B------:R-:W-:Y:S02]  /*1aae0*/  SHF.R.U32.HI R4, RZ, 0x18, R2 ;  /* 0x00000018ff047819 */ /* 0x000fe40000011602 */
[----:B------:R-:W-:Y:S02]  /*1aaf0*/  LOP3.LUT R2, R5, 0xff, RZ, 0xc0, !PT ;  /* 0x000000ff05027812 */ /* 0x000fe400078ec0ff */
[----:B------:R-:W-:-:S02]  /*1ab00*/  PRMT R20, R6, 0x5410, R3 ;  /* 0x0000541006147816 */ /* 0x000fc40000000003 */
[----:B------:R-:W-:Y:S02]  /*1ab10*/  PRMT R5, R2, 0x5410, R4 ;  /* 0x0000541002057816 */ /* 0x000fe40000000004 */
[--C-:B------:R-:W-:Y:S02]  /*1ab20*/  SHF.R.U32.HI R3, RZ, 0x10, R0.reuse ;  /* 0x00000010ff037819 */ /* 0x100fe40000011600 */
[C---:B------:R-:W-:Y:S01]  /*1ab30*/  LOP3.LUT R2, R0.reuse, 0xffff, RZ, 0xc0, !PT ;  /* 0x0000ffff00027812 */ /* 0x040fe200078ec0ff */
[----:B------:R-:W-:Y:S01]  /*1ab40*/  IMAD.MOV.U32 R22, RZ, RZ, R7 ;  /* 0x000000ffff167224 */ /* 0x000fe200078e0007 */
[----:B------:R-:W-:Y:S02]  /*1ab50*/  SHF.R.U32.HI R6, RZ, 0x18, R0 ;  /* 0x00000018ff067819 */ /* 0x000fe40000011600 */
[----:B------:R-:W-:Y:S02]  /*1ab60*/  LOP3.LUT R3, R3, 0xff, RZ, 0xc0, !PT ;  /* 0x000000ff03037812 */ /* 0x000fe400078ec0ff */
[----:B------:R-:W-:-:S02]  /*1ab70*/  LOP3.LUT R7, R0, 0xff, RZ, 0xc0, !PT ;  /* 0x000000ff00077812 */ /* 0x000fc400078ec0ff */
[----:B------:R-:W-:Y:S01]  /*1ab80*/  SHF.R.U32.HI R4, RZ, 0x8, R2 ;  /* 0x00000008ff047819 */ /* 0x000fe20000011602 */
[--C-:B------:R-:W-:Y:S01]  /*1ab90*/  HSET2.LE.AND R2, R5, R221.reuse, PT ;  /* 0x000000dd05027233 */ /* 0x100fe20003803000 */
[----:B------:R-:W-:Y:S01]  /*1aba0*/  PRMT R3, R3, 0x5410, R6 ;  /* 0x0000541003037816 */ /* 0x000fe20000000006 */
[--C-:B------:R-:W-:Y:S01]  /*1abb0*/  HSET2.LE.AND R0, R20, R221.reuse, PT ;  /* 0x000000dd14007233 */ /* 0x100fe20003803000 */
[----:B------:R-:W-:Y:S01]  /*1abc0*/  PRMT R4, R7, 0x5410, R4 ;  /* 0x0000541007047816 */ /* 0x000fe20000000004 */
[----:B------:R-:W-:Y:S01]  /*1abd0*/  IMAD.MOV.U32 R156, RZ, RZ, R112 ;  /* 0x000000ffff9c7224 */ /* 0x000fe200078e0070 */
[----:B------:R-:W-:Y:S01]  /*1abe0*/  LOP3.LUT R127, R65, R2, RZ, 0xc0, !PT ;  /* 0x00000002417f7212 */ /* 0x000fe200078ec0ff */
[----:B------:R-:W-:Y:S01]  /*1abf0*/  IMAD.MOV.U32 R158, RZ, RZ, R207 ;  /* 0x000000ffff9e7224 */ /* 0x000fe200078e00cf */
[----:B------:R-:W-:Y:S01]  /*1ac00*/  LOP3.LUT R126, R66, R0, RZ, 0xc0, !PT ;  /* 0x00000000427e7212 */ /* 0x000fe200078ec0ff */
[----:B------:R-:W-:Y:S01]  /*1ac10*/  IMAD.MOV.U32 R159, RZ, RZ, R204 ;  /* 0x000000ffff9f7224 */ /* 0x000fe200078e00cc */
[----:B------:R-:W-:Y:S01]  /*1ac20*/  HSET2.LE.AND R2, R3, R221, PT ;  /* 0x000000dd03027233 */ /* 0x000fe20003803000 */
[----:B------:R-:W-:-:S02]  /*1ac30*/  IMAD.MOV.U32 R112, RZ, RZ, R202 ;  /* 0x000000ffff707224 */ /* 0x000fc400078e00ca */
[----:B------:R-:W-:Y:S01]  /*1ac40*/  IMAD.MOV.U32 R113, RZ, RZ, R200 ;  /* 0x000000ffff717224 */ /* 0x000fe200078e00c8 */
[----:B------:R-:W-:Y:S01]  /*1ac50*/  HSET2.LE.AND R0, R4, R221, PT ;  /* 0x000000dd04007233 */ /* 0x000fe20003803000 */
[C---:B------:R-:W-:Y:S01]  /*1ac60*/  HMMA.16816.F32 R196, R8.reuse, R24, R196 ;  /* 0x0000001808c4723c */ /* 0x040fe200000018c4 */
[----:B------:R-:W-:Y:S01]  /*1ac70*/  IMAD.MOV.U32 R20, RZ, RZ, R21 ;  /* 0x000000ffff147224 */ /* 0x000fe200078e0015 */
[----:B------:R-:W-:Y:S01]  /*1ac80*/  LOP3.LUT R125, R67, R2, RZ, 0xc0, !PT ;  /* 0x00000002437d7212 */ /* 0x000fe200078ec0ff */
[----:B------:R-:W-:Y:S01]  /*1ac90*/  IMAD.MOV.U32 R23, RZ, RZ, R81 ;  /* 0x000000ffff177224 */ /* 0x000fe200078e0051 */
[----:B------:R-:W-:Y:S01]  /*1aca0*/  MOV R5, R96 ;  /* 0x0000006000057202 */ /* 0x000fe20000000f00 */
[----:B------:R-:W-:Y:S01]  /*1acb0*/  IMAD.MOV.U32 R21, RZ, RZ, R97 ;  /* 0x000000ffff157224 */ /* 0x000fe200078e0061 */
[----:B------:R-:W-:Y:S01]  /*1acc0*/  LOP3.LUT R124, R80, R0, RZ, 0xc0, !PT ;  /* 0x00000000507c7212 */ /* 0x000fe200078ec0ff */
[----:B------:R-:W3:Y:S01]  /*1acd0*/  LDSM.16.MT88.4 R64, [R205+0xa800] ;  /* 0x00a80000cd40783b */ /* 0x000ee20000004200 */
[C---:B------:R-:W-:Y:S03]  /*1ace0*/  HMMA.16816.F32 R240, R8.reuse, R26, R240 ;  /* 0x0000001a08f0723c */ /* 0x040fe600000018f0 */
[----:B------:R-:W-:Y:S04]  /*1acf0*/  LDSM.16.MT88.4 R80, [R201+0xb800] ;  /* 0x00b80000c950783b */ /* 0x000fe80000004200 */
[----:B------:R-:W-:Y:S01]  /*1ad00*/  LDSM.16.MT88.4 R96, [R203+0xb800] ;  /* 0x00b80000cb60783b */ /* 0x000fe20000004200 */
[C---:B------:R-:W-:Y:S03]  /*1ad10*/  HMMA.16816.F32 R248, R8.reuse, R32, R248 ;  /* 0x0000002008f8723c */ /* 0x040fe600000018f8 */
[----:B------:R1:W5:Y:S05]  /*1ad20*/  LDL.LU R207, [R1+0x15c] ;  /* 0x00015c0001cf7983 */ /* 0x00036a0000300800 */
[----:B------:R-:W-:Y:S01]  /*1ad30*/  HMMA.16816.F32 R28, R8, R40, R156 ;  /* 0x00000028081c723c */ /* 0x000fe2000000189c */
[----:B------:R-:W4:Y:S01]  /*1ad40*/  LDSM.16.MT88.4 R156, [R203+0xa800] ;  /* 0x00a80000cb9c783b */ /* 0x000f220000004200 */
[----:B------:R-:W-:-:S03]  /*1ad50*/  LOP3.LUT R2, R85, R5, R86, 0x96, !PT ;  /* 0x0000000555027212 */ /* 0x000fc600078e9656 */
[----:B------:R1:W5:Y:S03]  /*1ad60*/  LDL.LU R204, [R1+0x158] ;  /* 0x0001580001cc7983 */ /* 0x0003660000300800 */
[C---:B------:R-:W-:Y:S01]  /*1ad70*/  HMMA.16816.F32 R32, R8.reuse, R34, R164 ;  /* 0x000000220820723c */ /* 0x040fe200000018a4 */
[----:B------:R-:W1:Y:S07]  /*1ad80*/  LDSM.16.MT88.4 R164, [R201+0xa800] ;  /* 0x00a80000c9a4783b */ /* 0x000e6e0000004200 */
[----:B------:R-:W-:Y:S01]  /*1ad90*/  HMMA.16816.F32 R24, R8, R42, R112 ;  /* 0x0000002a0818723c */ /* 0x000fe20000001870 */
[----:B------:R-:W1:Y:S04]  /*1ada0*/  LDSM.16.MT88.4 R112, [R206+0xb800] ;  /* 0x00b80000ce70783b */ /* 0x000e680000004200 */
[----:B------:R-:W1:Y:S01]  /*1adb0*/  LDSM.16.MT88.4 R8, [R205+0xb800] ;  /* 0x00b80000cd08783b */ /* 0x000e620000004200 */
[----:B------:R-:W-:-:S02]  /*1adc0*/  IMAD.WIDE.U32 R2, R2, -0x2daee0ad, RZ ;  /* 0xd2511f5302027825 */ /* 0x000fc400078e00ff */
[C---:B--2---:R-:W-:Y:S01]  /*1add0*/  HMMA.16816.F32 R44, R124.reuse, R50, R56 ;  /* 0x000000327c2c723c */ /* 0x044fe20000001838 */
[----:B------:R2:W5:Y:S02]  /*1ade0*/  LDL.LU R202, [R1+0x154] ;  /* 0x0001540001ca7983 */ /* 0x0005640000300800 */
[----:B------:R-:W-:Y:S02]  /*1adf0*/  LOP3.LUT R0, R3, R244, R100, 0x96, !PT ;  /* 0x000000f403007212 */ /* 0x000fe400078e9664 */
[C---:B------:R-:W-:Y:S01]  /*1ae00*/  LOP3.LUT R3, R2.reuse, 0xffff, RZ, 0xc0, !PT ;  /* 0x0000ffff02037812 */ /* 0x040fe200078ec0ff */
[----:B------:R2:W5:Y:S01]  /*1ae10*/  LDL.LU R200, [R1+0x150] ;  /* 0x0001500001c87983 */ /* 0x0005620000300800 */
[----:B------:R-:W-:Y:S01]  /*1ae20*/  SHF.R.U32.HI R6, RZ, 0x10, R2 ;  /* 0x00000010ff067819 */ /* 0x000fe20000011602 */
[----:B---3--:R-:W-:Y:S01]  /*1ae30*/  HMMA.16816.F32 R56, R124, R64, R60 ;  /* 0x000000407c38723c */ /* 0x008fe2000000183c */
[----:B------:R-:W-:Y:S02]  /*1ae40*/  SHF.R.U32.HI R4, RZ, 0x8, R3 ;  /* 0x00000008ff047819 */ /* 0x000fe40000011603 */
[----:B------:R-:W-:-:S02]  /*1ae50*/  LOP3.LUT R3, R2, 0xff, RZ, 0xc0, !PT ;  /* 0x000000ff02037812 */ /* 0x000fc400078ec0ff */
[----:B------:R-:W-:Y:S02]  /*1ae60*/  SHF.R.U32.HI R7, RZ, 0x18, R2 ;  /* 0x00000018ff077819 */ /* 0x000fe40000011602 */
[----:B------:R-:W-:Y:S01]  /*1ae70*/  LOP3.LUT R2, R0, 0xffff, RZ, 0xc0, !PT ;  /* 0x0000ffff00027812 */ /* 0x000fe200078ec0ff */
[C---:B------:R-:W-:Y:S08]  /*1ae80*/  HMMA.16816.F32 R40, R124.reuse, R48, R52 ;  /* 0x000000307c28723c */ /* 0x040ff00000001834 */
[C---:B----4-:R-:W-:Y:S08]  /*1ae90*/  HMMA.16816.F32 R144, R124.reuse, R156, R144 ;  /* 0x0000009c7c90723c */ /* 0x050ff00000001890 */
        /* <DEDUP_REMOVED lines=23> */
[----:B------:R-:W-:Y:S01]  /*1b010*/  PRMT R3, R4, 0x5410, R7 ;  /* 0x0000541004037816 */ /* 0x000fe20000000007 */
[----:B------:R-:W-:Y:S01]  /*1b020*/  IMAD.MOV.U32 R118, RZ, RZ, R128 ;  /* 0x000000ffff767224 */ /* 0x000fe200078e0080 */
[----:B------:R-:W-:Y:S01]  /*1b030*/  LOP3.LUT R128, R130, R0, RZ, 0xc0, !PT ;  /* 0x0000000082807212 */ /* 0x000fe200078ec0ff */
[--C-:B------:R-:W-:Y:S02]  /*1b040*/  HSET2.LE.AND R0, R2, R221.reuse, PT ;  /* 0x000000dd02007233 */ /* 0x100fe40003803000 */
[--C-:B------:R-:W-:Y:S02]  /*1b050*/  HSET2.LE.AND R2, R20, R221.reuse, PT ;  /* 0x000000dd14027233 */ /* 0x100fe40003803000 */
[----:B------:R-:W-:Y:S01]  /*1b060*/  HSET2.LE.AND R3, R3, R221, PT ;  /* 0x000000dd03037233 */ /* 0x000fe20003803000 */
[----:B------:R-:W-:Y:S01]  /*1b070*/  IMAD.MOV.U32 R117, RZ, RZ, R129 ;  /* 0x000000ffff757224 */ /* 0x000fe200078e0081 */
[----:B------:R-:W-:Y:S02]  /*1b080*/  LOP3.LUT R129, R131, R0, RZ, 0xc0, !PT ;  /* 0x0000000083817212 */ /* 0x000fe400078ec0ff */
[----:B------:R-:W-:-:S02]  /*1b090*/  LOP3.LUT R130, R103, R2, RZ, 0xc0, !PT ;  /* 0x0000000267827212 */ /* 0x000fc400078ec0ff */
[----:B------:R-:W-:-:S07]  /*1b0a0*/  LOP3.LUT R131, R102, R3, RZ, 0xc0, !PT ;  /* 0x0000000366837212 */ /* 0x000fce00078ec0ff */
[----:B------:R-:W-:Y:S01]  /*1b0b0*/  HMMA.16816.F32 R68, R128, R80, R196 ;  /* 0x000000508044723c */ /* 0x000fe200000018c4 */
[----:B------:R-:W3:Y:S01]  /*1b0c0*/  LDL R199, [R1+0xd8] ;  /* 0x0000d80001c77983 */ /* 0x000ee20000100800 */
        /* <DEDUP_REMOVED lines=15> */
[----:B------:R-:W-:Y:S02]  /*1b1c0*/  IMAD.MOV.U32 R87, RZ, RZ, R36 ;  /* 0x000000ffff577224 */ /* 0x000fe400078e0024 */
[----:B------:R-:W-:Y:S01]  /*1b1d0*/  IMAD.MOV.U32 R119, RZ, RZ, R22 ;  /* 0x000000ffff777224 */ /* 0x000fe200078e0016 */
[----:B------:R-:W-:Y:S01]  /*1b1e0*/  HMMA.16816.F32 R168, R128, R164, R168 ;  /* 0x000000a480a8723c */ /* 0x000fe200000018a8 */
[----:B------:R-:W-:Y:S01]  /*1b1f0*/  IADD3 R218, P2, R12, -0x100, RZ ;  /* 0xffffff000cda7810 */ /* 0x000fe20007f5e0ff */
[----:B------:R-:W-:-:S06]  /*1b200*/  IMAD.MOV.U32 R180, RZ, RZ, R184 ;  /* 0x000000ffffb47224 */ /* 0x000fcc00078e00b8 */
        /* <DEDUP_REMOVED lines=9> */
[----:B------:R-:W-:-:S02]  /*1b2a0*/  IMAD.MOV.U32 R135, RZ, RZ, R211 ;  /* 0x000000ffff877224 */ /* 0x000fc400078e00d3 */
[----:B------:R-:W-:-:S05]  /*1b2b0*/  IMAD.MOV.U32 R132, RZ, RZ, R245 ;  /* 0x000000ffff847224 */ /* 0x000fca00078e00f5 */
[----:B------:R-:W-:Y:S01]  /*1b2c0*/  HMMA.16816.F32 R48, R128, R50, R136 ;  /* 0x000000328030723c */ /* 0x000fe20000001888 */
[----:B------:R-:W-:Y:S02]  /*1b2d0*/  IMAD.MOV.U32 R133, RZ, RZ, R235 ;  /* 0x000000ffff857224 */ /* 0x000fe400078e00eb */
[----:B------:R-:W-:-:S05]  /*1b2e0*/  IMAD.MOV.U32 R134, RZ, RZ, R222 ;  /* 0x000000ffff867224 */ /* 0x000fca00078e00de */
[C---:B------:R-:W-:Y:S08]  /*1b2f0*/  HMMA.16816.F32 R64, R128.reuse, R66, R188 ;  /* 0x000000428040723c */ /* 0x040ff000000018bc */
[C---:B------:R-:W-:Y:S08]  /*1b300*/  HMMA.16816.F32 R80, R128.reuse, R82, R240 ;  /* 0x000000528050723c */ /* 0x040ff000000018f0 */
[C---:B------:R-:W-:Y:S08]  /*1b310*/  HMMA.16816.F32 R112, R128.reuse, R114, R32 ;  /* 0x000000728070723c */ /* 0x040ff00000001820 */
[C---:B------:R-:W-:Y:S08]  /*1b320*/  HMMA.16816.F32 R116, R128.reuse, R8, R28 ;  /* 0x000000088074723c */ /* 0x040ff0000000181c */
[----:B------:R-:W-:Y:S01]  /*1b330*/  HMMA.16816.F32 R128, R128, R10, R24 ;  /* 0x0000000a8080723c */ /* 0x000fe20000001818 */
[----:B---3--:R-:W-:Y:S11]  /*1b340*/  ISETP.GT.AND P3, PT, R184, R199, PT ;  /* 0x000000c7b800720c */ /* 0x008ff60003f64270 */
[----:B------:R-:W-:Y:S02]  /*1b350*/  @!UPT UIADD3 URZ, URZ, URZ, URZ ;  /* 0x0000003f3f3ff290 */ /* 0x000fe4000fffe03f */
[----:B------:R-:W-:Y:S05]  /*1b360*/  @!P3 BRA `(.L_x_2241) ;  /* 0x000061600000b947 */ /* 0x000fea0003800000 */
[----:B--2---:R-:W2:Y:S01]  /*1b370*/  LDL.64 R22, [R1+0x60] ;  /* 0x0000600001167983 */ /* 0x004ea20000100a00 */
        /* <DEDUP_REMOVED lines=13> */
[----:B------:R-:W-:Y:S02]  /*1b450*/  IMAD.MOV.U32 R2, RZ, RZ, R6 ;  /* 0x000000ffff027224 */ /* 0x000fe400078e0006 */
[-C--:B------:R-:W-:Y:S02]  /*1b460*/  IMAD R4, R5, R0.reuse, R4 ;  /* 0x0000000005047224 */ /* 0x080fe400078e0204 */
[----:B------:R-:W-:-:S04]  /*1b470*/  IMAD.WIDE.U32 R2, R196, R0, R2 ;  /* 0x00000000c4027225 */ /* 0x000fc800078e0002 */
[----:B------:R-:W-:Y:S01]  /*1b480*/  IMAD.IADD R3, R3, 0x1, R4 ;  /* 0x0000000103037824 */ /* 0x000fe200078e0204 */
[----:B------:R-:W-:Y:S02]  /*1b490*/  LEA R0, P2, R22, R2, 0x4 ;  /* 0x0000000216007211 */ /* 0x000fe400078420ff */
[CC--:B------:R-:W-:Y:S02]  /*1b4a0*/  @!P1 LEA R10, P5, R2.reuse, R238.reuse, 0x1 ;  /* 0x000000ee020a9211 */ /* 0x0c0fe400078a08ff */
        /* <DEDUP_REMOVED lines=32> */
[----:B------:R-:W-:Y:S04]  /*1b6b0*/  LDSM.16.M88.4 R136, [R200+0x8800] ;  /* 0x00880000c888783b */ /* 0x000fe80000000200 */
[----:B--2---:R-:W1:Y:S04]  /*1b6c0*/  LDSM.16.M88.4 R4, [R204+0x2000] ;  /* 0x00200000cc04783b */ /* 0x004e680000000200 */
        /* <DEDUP_REMOVED lines=84> */
[-C--:B-1----:R-:W-:Y:S08]  /*1bc10*/  HMMA.16816.F32 R188, R4, R20.reuse, R188 ;  /* 0x0000001404bc723c */ /* 0x082ff000000018bc */
[----:B--2---:R-:W-:Y:S08]  /*1bc20*/  HMMA.16816.F32 R176, R8, R20, R176 ;  /* 0x0000001408b0723c */ /* 0x004ff000000018b0 */
[-C--:B------:R-:W-:Y:S08]  /*1bc30*/  HMMA.16816.F32 R172, R4, R22.reuse, R172 ;  /* 0x0000001604ac723c */ /* 0x080ff000000018ac */
[----:B------:R-:W-:Y:S01]  /*1bc40*/  HMMA.16816.F32 R32, R8, R22, R32 ;  /* 0x000000160820723c */ /* 0x000fe20000001820 */
[----:B------:R-:W1:Y:S01]  /*1bc50*/  LDSM.16.M88.4 R20, [R207+0x1800] ;  /* 0x00180000cf14783b */ /* 0x000e620000000200 */
[----:B------:R-:W-:-:S04]  /*1bc60*/  DEPBAR.LE SB0, 0x0 ;  /* 0x000080000000791a */ /* 0x000fc80000000000 */
[----:B------:R-:W-:Y:S02]  /*1bc70*/  BSSY B1, `(.L_x_2254) ;  /* 0x0000035000017945 */ /* 0x000fe40003800000 */
[-C--:B-1----:R-:W-:Y:S08]  /*1bc80*/  HMMA.16816.F32 R180, R8, R20.reuse, R136 ;  /* 0x0000001408b4723c */ /* 0x082ff00000001888 */
[C---:B------:R-:W-:Y:S08]  /*1bc90*/  HMMA.16816.F32 R184, R4.reuse, R20, R132 ;  /* 0x0000001404b8723c */ /* 0x040ff00000001884 */
[-C--:B------:R-:W-:Y:S08]  /*1bca0*/  HMMA.16816.F32 R240, R4, R22.reuse, R28 ;  /* 0x0000001604f0723c */ /* 0x080ff0000000181c */
[----:B------:R-:W-:Y:S01]  /*1bcb0*/  HMMA.16816.F32 R192, R8, R22, R24 ;  /* 0x0000001608c0723c */ /* 0x000fe20000001818 */
[----:B------:R-:W-:Y:S06]  /*1bcc0*/  BAR.SYNC.DEFER_BLOCKING 0x0 ;  /* 0x0000000000007b1d */ /* 0x000fec0000010000 */
[----:B------:R-:W-:Y:S01]  /*1bcd0*/  @!UPT UIADD3 URZ, URZ, URZ, URZ ;  /* 0x0000003f3f3ff290 */ /* 0x000fe2000fffe03f */
[----:B------:R-:W-:Y:S11]  /*1bce0*/  @!P2 BRA `(.L_x_2255) ;  /* 0x000002d00000a947 */ /* 0x000ff60003800000 */
[----:B------:R-:W2:Y:S04]  /*1bcf0*/  LDL.64 R248, [R1+0xf0] ;  /* 0x0000f00001f87983 */ /* 0x000ea80000100a00 */
[----:B------:R-:W2:Y:S04]  /*1bd00*/  LDL R197, [R1+0xcc] ;  /* 0x0000cc0001c57983 */ /* 0x000ea80000100800 */
[----:B------:R-:W3:Y:S04]  /*1bd10*/  LDL R251, [R1+0x100] ;  /* 0x0001000001fb7983 */ /* 0x000ee80000100800 */
[----:B------:R-:W4:Y:S04]  /*1bd20*/  LDL R198, [R1+0x104] ;  /* 0x0001040001c67983 */ /* 0x000f280000100800 */
[----:B------:R-:W5:Y:S01]  /*1bd30*/  LDL R199, [R1+0x108] ;  /* 0x0001080001c77983 */ /* 0x000f620000100800 */
[----:B------:R-:W-:-:S04]  /*1bd40*/  IADD3 R0, R250, -0x6, RZ ;  /* 0xfffffffafa007810 */ /* 0x000fc80007ffe0ff */
[----:B------:R-:W-:Y:S01]  /*1bd50*/  SHF.R.S32.HI R4, RZ, 0x1f, R0 ;  /* 0x0000001fff047819 */ /* 0x000fe20000011400 */
[----:B------:R1:W-:Y:S01]  /*1bd60*/  @P1 STS.128 [R220+0x8000], RZ ;  /* 0x008000ffdc001388 */ /* 0x0003e20000000c00 */
[----:B------:R-:W-:Y:S01]  /*1bd70*/  BSSY B0, `(.L_x_2256) ;  /* 0x0000023000007945 */ /* 0x000fe20003800000 */
[----:B--2---:R-:W-:-:S04]  /*1bd80*/  IMAD.WIDE.U32 R2, R0, R197, R248 ;  /* 0x000000c500027225 */ /* 0x004fc800078e00f8 */
[----:B---3--:R-:W-:-:S04]  /*1bd90*/  IMAD R0, R251, R0, RZ ;  /* 0x00000000fb007224 */ /* 0x008fc800078e02ff */
[----:B------:R-:W-:Y:S01]  /*1bda0*/  IMAD R0, R4, R197, R0 ;  /* 0x000000c504007224 */ /* 0x000fe200078e0200 */
[----:B------:R-:W-:-:S03]  /*1bdb0*/  @!P1 LEA R4, P2, R2, R236, 0x1 ;  /* 0x000000ec02049211 */ /* 0x000fc600078408ff */
[----:B------:R-:W-:-:S05]  /*1bdc0*/  IMAD.IADD R0, R3, 0x1, R0 ;  /* 0x0000000103007824 */ /* 0x000fca00078e0200 */
        /* <DEDUP_REMOVED lines=8> */
[----:B----4-:R-:W-:-:S03]  /*1be50*/  IADD3 R2, P2, R198, R2, RZ ;  /* 0x00000002c6027210 */ /* 0x010fc60007f5e0ff */
[----:B------:R-:W-:Y:S01]  /*1be60*/  @!PT LDS RZ, [RZ] ;  /* 0x00000000fffff984 */ /* 0x000fe20000000800 */
[----:B------:R-:W-:Y:S01]  /*1be70*/  @!PT LDS RZ, [RZ] ;  /* 0x00000000fffff984 */ /* 0x000fe20000000800 */
[----:B------:R-:W-:Y:S01]  /*1be80*/  @!PT LDS RZ, [RZ] ;  /* 0x00000000fffff984 */ /* 0x000fe20000000800 */
[----:B------:R2:W-:Y:S02]  /*1be90*/  @!P0 LDGSTS.E.BYPASS.LTC128B.128 [R220+0x9000], [R4.64+0x80] ;  /* 0x0900008004dc8fae */ /* 0x0005e4000b901d44 */
[----:B-----5:R-:W-:Y:S02]  /*1bea0*/  IMAD.X R0, R199, 0x1, R0, P2 ;  /* 0x00000001c7007824 */ /* 0x020fe400010e0600 */
        /* <DEDUP_REMOVED lines=15> */
.L_x_2257:
[----:B------:R-:W-:Y:S05]  /*1bfa0*/  BSYNC B0 ;  /* 0x0000000000007941 */ /* 0x000fea0003800000 */
.L_x_2256:
[----:B------:R-:W0:Y:S02]  /*1bfb0*/  LDGDEPBAR ;  /* 0x00000000000079af */ /* 0x000e240000000000 */
.L_x_2255:
[----:B------:R-:W-:Y:S05]  /*1bfc0*/  BSYNC B1 ;  /* 0x0000000000017941 */ /* 0x000fea0003800000 */
.L_x_2254:
[----:B------:R-:W2:Y:S04]  /*1bfd0*/  LDL R8, [R1+0xb8] ;  /* 0x0000b80001087983 */ /* 0x000ea80000100800 */
[----:B------:R-:W3:Y:S04]  /*1bfe0*/  LDL R7, [R1+0xc0] ;  /* 0x0000c00001077983 */ /* 0x000ee80000100800 */
[----:B------:R-:W4:Y:S04]  /*1bff0*/  LDL R6, [R1+0xbc] ;  /* 0x0000bc0001067983 */ /* 0x000f280000100800 */
[----:B-1----:R-:W2:Y:S04]  /*1c000*/  LDL.LU.64 R4, [R1+0x48] ;  /* 0x0000480001047983 */ /* 0x002ea80000300a00 */
[----:B------:R-:W2:Y:S04]  /*1c010*/  LDL R2, [R1+0x6c] ;  /* 0x00006c0001027983 */ /* 0x000ea80000100800 */
[----:B------:R-:W3:Y:S04]  /*1c020*/  LDL R3, [R1+0xc4] ;  /* 0x0000c40001037983 */ /* 0x000ee80000100800 */
[----:B------:R-:W1:Y:S02]  /*1c030*/  S2R R0, SR_TID.X ;  /* 0x0000000000007919 */ /* 0x000e640000002100 */
[----:B-1----:R-:W-:-:S05]  /*1c040*/  IMAD.SHL.U32 R0, R0, 0x2, RZ ;  /* 0x0000000200007824 */ /* 0x002fca00078e00ff */
[----:B------:R-:W-:-:S05]  /*1c050*/  LOP3.LUT R0, R0, 0x6, RZ, 0xc0, !PT ;  /* 0x0000000600007812 */ /* 0x000fca00078ec0ff */
[----:B------:R-:W-:Y:S02]  /*1c060*/  IMAD R0, R196, 0x20, R0 ;  /* 0x00000020c4007824 */ /* 0x000fe400078e0200 */
[----:B--2---:R-:W-:Y:S02]  /*1c070*/  IMAD.MOV.U32 R134, RZ, RZ, R2 ;  /* 0x000000ffff867224 */ /* 0x004fe400078e0002 */
        /* <DEDUP_REMOVED lines=15> */
[----:B------:R-:W1:Y:S01]  /*1c170*/  I2F R2, R2 ;  /* 0x0000000200027306 */ /* 0x000e620000201400 */
[----:B----4-:R-:W-:Y:S02]  /*1c180*/  IMAD.MOV.U32 R198, RZ, RZ, R6 ;  /* 0x000000ffffc67224 */ /* 0x010fe400078e0006 */
[----:B---3--:R-:W-:Y:S02]  /*1c190*/  IMAD.MOV.U32 R199, RZ, RZ, R3 ;  /* 0x000000ffffc77224 */ /* 0x008fe400078e0003 */
[----:B-1----:R-:W-:Y:S01]  /*1c1a0*/  FFMA.FTZ R6, R2, -R216, R190 ;  /* 0x800000d802067223 */ /* 0x002fe200000100be */
[----:B------:R-:W-:-:S04]  /*1c1b0*/  IADD3 R2, R0, 0x1, RZ ;  /* 0x0000000100027810 */ /* 0x000fc80007ffe0ff */
[----:B------:R-:W-:-:S04]  /*1c1c0*/  IADD3 R3, R223, -R2, RZ ;  /* 0x80000002df037210 */ /* 0x000fc80007ffe0ff */
        /* <DEDUP_REMOVED lines=15> */
[C---:B------:R-:W-:Y:S02]  /*1c2c0*/  ISETP.GE.AND P5, PT, R2.reuse, R228, PT ;  /* 0x000000e40200720c */ /* 0x040fe40003fa6270 */
[C---:B------:R-:W-:Y:S02]  /*1c2d0*/  ISETP.GE.AND P0, PT, R2.reuse, R227, PT ;  /* 0x000000e30200720c */ /* 0x040fe40003f06270 */
[C---:B------:R-:W-:Y:S02]  /*1c2e0*/  ISETP.GE.AND P1, PT, R2.reuse, R226, PT ;  /* 0x000000e20200720c */ /* 0x040fe40003f26270 */
[C---:B------:R-:W-:Y:S02]  /*1c2f0*/  ISETP.GE.AND P2, PT, R2.reuse, R225, PT ;  /* 0x000000e10200720c */ /* 0x040fe40003f46270 */
[C---:B------:R-:W-:Y:S02]  /*1c300*/  ISETP.GE.OR P5, PT, R2.reuse, R234, !P5 ;  /* 0x000000ea0200720c */ /* 0x040fe40006fa6670 */
[----:B------:R-:W-:-:S02]  /*1c310*/  ISETP.GE.OR P0, PT, R2, R233, !P0 ;  /* 0x000000e90200720c */ /* 0x000fc40004706670 */
[C---:B------:R-:W-:Y:S02]  /*1c320*/  ISETP.GE.OR P1, PT, R2.reuse, R232, !P1 ;  /* 0x000000e80200720c */ /* 0x040fe40004f26670 */
[----:B------:R-:W-:Y:S02]  /*1c330*/  ISETP.GE.OR P2, PT, R2, R231, !P2 ;  /* 0x000000e70200720c */ /* 0x000fe40005746670 */
[----:B------:R-:W-:Y:S01]  /*1c340*/  IADD3 R2, R0, 0x8, RZ ;  /* 0x0000000800027810 */ /* 0x000fe20007ffe0ff */
[----:B-1----:R-:W-:-:S04]  /*1c350*/  FFMA.FTZ R191, R3, -R216, R191 ;  /* 0x800000d803bf7223 */ /* 0x002fc800000100bf */
        /* <DEDUP_REMOVED lines=13> */
[----:B------:R-:W-:Y:S02]  /*1c430*/  P2R R190, PR, RZ, 0x4 ;  /* 0x00000004ffbe7803 */ /* 0x000fe40000000000 */
[----:B------:R-:W-:-:S04]  /*1c440*/  ISETP.GE.AND P2, PT, R0, R228, PT ;  /* 0x000000e40000720c */ /* 0x000fc80003f46270 */
[----:B------:R-:W-:Y:S01]  /*1c450*/  ISETP.GE.OR P2, PT, R0, R234, !P2 ;  /* 0x000000ea0000720c */ /* 0x000fe20005746670 */
[----:B-1----:R-:W-:Y:S02]  /*1c460*/  FFMA.FTZ R21, R3, -R216, R172 ;  /* 0x800000d803157223 */ /* 0x002fe400000100ac */
[----:B------:R-:W-:Y:S01]  /*1c470*/  IMAD.IADD R3, R229, 0x1, -R2 ;  /* 0x00000001e5037824 */ /* 0x000fe200078e0a02 */
[----:B------:R-:W-:-:S04]  /*1c480*/  FSEL R28, R11, -INF , !P2 ;  /* 0xff8000000b1c7808 */ /* 0x000fc80005000000 */
[----:B------:R-:W-:Y:S02]  /*1c490*/  IABS R3, R3 ;  /* 0x0000000300037213 */ /* 0x000fe40000000000 */
[C---:B------:R-:W-:Y:S02]  /*1c4a0*/  ISETP.GE.AND P3, PT, R0.reuse, R227, PT ;  /* 0x000000e30000720c */ /* 0x040fe40003f66270 */
[C---:B------:R-:W-:Y:S02]  /*1c4b0*/  ISETP.GE.AND P4, PT, R0.reuse, R226, PT ;  /* 0x000000e20000720c */ /* 0x040fe40003f86270 */
[C---:B------:R-:W-:Y:S01]  /*1c4c0*/  ISETP.GE.AND P2, PT, R0.reuse, R225, PT ;  /* 0x000000e10000720c */ /* 0x040fe20003f46270 */
[----:B------:R-:W1:Y:S01]  /*1c4d0*/  I2F R3, R3 ;  /* 0x0000000300037306 */ /* 0x000e620000201400 */
[C---:B------:R-:W-:Y:S02]  /*1c4e0*/  ISETP.GE.OR P3, PT, R0.reuse, R233, !P3 ;  /* 0x000000e90000720c */ /* 0x040fe40005f66670 */
[----:B------:R-:W-:-:S02]  /*1c4f0*/  ISETP.GE.OR P4, PT, R0, R232, !P4 ;  /* 0x000000e80000720c */ /* 0x000fc40006786670 */
[----:B------:R-:W-:Y:S02]  /*1c500*/  ISETP.GE.OR P2, PT, R0, R231, !P2 ;  /* 0x000000e70000720c */ /* 0x000fe40005746670 */
[----:B------:R-:W-:Y:S02]  /*1c510*/  FSEL R32, R9, -INF , !P3 ;  /* 0xff80000009207808 */ /* 0x000fe40005800000 */
[----:B------:R-:W-:Y:S02]  /*1c520*/  FSEL R138, R8, -INF , !P4 ;  /* 0xff800000088a7808 */ /* 0x000fe40006000000 */
[----:B------:R-:W-:Y:S02]  /*1c530*/  FSEL R139, R6, -INF , !P2 ;  /* 0xff800000068b7808 */ /* 0x000fe40005000000 */
[C---:B------:R-:W-:Y:S02]  /*1c540*/  ISETP.GE.AND P3, PT, R2.reuse, R228, PT ;  /* 0x000000e40200720c */ /* 0x040fe40003f66270 */
[----:B------:R-:W-:-:S02]  /*1c550*/  ISETP.GE.AND P4, PT, R2, R227, PT ;  /* 0x000000e30200720c */ /* 0x000fc40003f86270 */
[C---:B------:R-:W-:Y:S02]  /*1c560*/  ISETP.GE.AND P2, PT, R2.reuse, R226, PT ;  /* 0x000000e20200720c */ /* 0x040fe40003f46270 */
[C---:B------:R-:W-:Y:S02]  /*1c570*/  ISETP.GE.AND P6, PT, R2.reuse, R225, PT ;  /* 0x000000e10200720c */ /* 0x040fe40003fc6270 */
[C---:B------:R-:W-:Y:S02]  /*1c580*/  ISETP.GE.OR P3, PT, R2.reuse, R234, !P3 ;  /* 0x000000ea0200720c */ /* 0x040fe40005f66670 */
[C---:B------:R-:W-:Y:S02]  /*1c590*/  ISETP.GE.OR P4, PT, R2.reuse, R233, !P4 ;  /* 0x000000e90200720c */ /* 0x040fe40006786670 */
[C---:B------:R-:W-:Y:S02]  /*1c5a0*/  ISETP.GE.OR P2, PT, R2.reuse, R232, !P2 ;  /* 0x000000e80200720c */ /* 0x040fe40005746670 */
[----:B------:R-:W-:-:S02]  /*1c5b0*/  ISETP.GE.OR P6, PT, R2, R231, !P6 ;  /* 0x000000e70200720c */ /* 0x000fc400077c6670 */
[----:B------:R-:W-:Y:S01]  /*1c5c0*/  IADD3 R2, R0, 0x9, RZ ;  /* 0x0000000900027810 */ /* 0x000fe20007ffe0ff */
[----:B-1----:R-:W-:-:S04]  /*1c5d0*/  FFMA.FTZ R189, R3, -R216, R174 ;  /* 0x800000d803bd7223 */ /* 0x002fc800000100ae */
        /* <DEDUP_REMOVED lines=14> */
[----:B------:R-:W-:-:S06]  /*1c6c0*/  IABS R3, R3 ;  /* 0x0000000300037213 */ /* 0x000fcc0000000000 */
[----:B------:R-:W1:Y:S01]  /*1c6d0*/  I2F R3, R3 ;  /* 0x0000000300037306 */ /* 0x000e620000201400 */
[----:B------:R-:W-:Y:S02]  /*1c6e0*/  FSEL R137, R10, -INF , !P1 ;  /* 0xff8000000a897808 */ /* 0x000fe40004800000 */
[----:B------:R-:W-:Y:S02]  /*1c6f0*/  FSEL R31, R20, -INF , !P0 ;  /* 0xff800000141f7808 */ /* 0x000fe40004000000 */
[----:B------:R-:W-:Y:S02]  /*1c700*/  FSEL R10, R7, -INF , !P3 ;  /* 0xff800000070a7808 */ /* 0x000fe40005800000 */
[C---:B------:R-:W-:Y:S02]  /*1c710*/  ISETP.GE.AND P0, PT, R2.reuse, R228, PT ;  /* 0x000000e40200720c */ /* 0x040fe40003f06270 */
[C---:B------:R-:W-:Y:S02]  /*1c720*/  ISETP.GE.AND P1, PT, R2.reuse, R227, PT ;  /* 0x000000e30200720c */ /* 0x040fe40003f26270 */
[----:B------:R-:W-:-:S02]  /*1c730*/  ISETP.GE.AND P3, PT, R2, R226, PT ;  /* 0x000000e20200720c */ /* 0x000fc40003f66270 */
[C---:B------:R-:W-:Y:S02]  /*1c740*/  ISETP.GE.AND P5, PT, R2.reuse, R225, PT ;  /* 0x000000e10200720c */ /* 0x040fe40003fa6270 */
[C---:B------:R-:W-:Y:S02]  /*1c750*/  ISETP.GE.OR P0, PT, R2.reuse, R234, !P0 ;  /* 0x000000ea0200720c */ /* 0x040fe40004706670 */
[C---:B------:R-:W-:Y:S02]  /*1c760*/  ISETP.GE.OR P1, PT, R2.reuse, R233, !P1 ;  /* 0x000000e90200720c */ /* 0x040fe40004f26670 */
[C---:B------:R-:W-:Y:S02]  /*1c770*/  ISETP.GE.OR P3, PT, R2.reuse, R232, !P3 ;  /* 0x000000e80200720c */ /* 0x040fe40005f66670 */
[----:B------:R-:W-:Y:S02]  /*1c780*/  ISETP.GE.OR P5, PT, R2, R231, !P5 ;  /* 0x000000e70200720c */ /* 0x000fe40006fa6670 */
        /* <DEDUP_REMOVED lines=9> */
[----:B-1----:R-:W-:Y:S01]  /*1c820*/  FFMA.FTZ R9, R3, -R216, R182 ;  /* 0x800000d803097223 */ /* 0x002fe200000100b6 */
[----:B------:R-:W-:-:S04]  /*1c830*/  IADD3 R3, R224, -R2, RZ ;  /* 0x80000002e0037210 */ /* 0x000fc80007ffe0ff */
        /* <DEDUP_REMOVED lines=59> */
[----:B------:R-:W-:Y:S02]  /*1cbf0*/  IABS R3, R3 ;  /* 0x0000000300037213 */ /* 0x000fe40000000000 */
[----:B------:R-:W-:-:S04]  /*1cc00*/  ISETP.GE.AND P0, PT, R2, R228, PT ;  /* 0x000000e40200720c */ /* 0x000fc80003f06270 */
[----:B------:R-:W1:Y:S01]  /*1cc10*/  I2F R3, R3 ;  /* 0x0000000300037306 */ /* 0x000e620000201400 */
[----:B------:R-:W-:Y:S02]  /*1cc20*/  ISETP.GE.OR P0, PT, R2, R234, !P0 ;  /* 0x000000ea0200720c */ /* 0x000fe40004706670 */
[----:B------:R-:W-:Y:S02]  /*1cc30*/  FSEL R6, R6, -INF , !P2 ;  /* 0xff80000006067808 */ /* 0x000fe40005000000 */
[----:B------:R-:W-:Y:S02]  /*1cc40*/  FSEL R25, R11, -INF , !P1 ;  /* 0xff8000000b197808 */ /* 0x000fe40004800000 */
[----:B------:R-:W-:Y:S02]  /*1cc50*/  FSEL R5, R5, -INF , !P0 ;  /* 0xff80000005057808 */ /* 0x000fe40004000000 */
[C---:B------:R-:W-:Y:S02]  /*1cc60*/  ISETP.GE.AND P1, PT, R2.reuse, R227, PT ;  /* 0x000000e30200720c */ /* 0x040fe40003f26270 */
[----:B------:R-:W-:-:S02]  /*1cc70*/  ISETP.GE.AND P0, PT, R2, R226, PT ;  /* 0x000000e20200720c */ /* 0x000fc40003f06270 */
[----:B------:R-:W-:Y:S02]  /*1cc80*/  ISETP.GE.AND P2, PT, R2, R225, PT ;  /* 0x000000e10200720c */ /* 0x000fe40003f46270 */
[----:B------:R-:W-:Y:S01]  /*1cc90*/  IADD3 R0, R0, 0x19, RZ ;  /* 0x0000001900007810 */ /* 0x000fe20007ffe0ff */
[----:B-1----:R-:W-:Y:S01]  /*1cca0*/  FFMA.FTZ R24, R3, -R216, R240 ;  /* 0x800000d803187223 */ /* 0x002fe200000100f0 */
[C---:B------:R-:W-:Y:S01]  /*1ccb0*/  ISETP.GE.OR P1, PT, R2.reuse, R233, !P1 ;  /* 0x000000e90200720c */ /* 0x040fe20004f26670 */
[----:B------:R-:W-:Y:S01]  /*1ccc0*/  IMAD.IADD R3, R229, 0x1, -R2 ;  /* 0x00000001e5037824 */ /* 0x000fe200078e0a02 */
[C---:B------:R-:W-:Y:S02]  /*1ccd0*/  ISETP.GE.OR P0, PT, R2.reuse, R232, !P0 ;  /* 0x000000e80200720c */ /* 0x040fe40004706670 */
[----:B------:R-:W-:Y:S01]  /*1cce0*/  ISETP.GE.OR P2, PT, R2, R231, !P2 ;  /* 0x000000e70200720c */ /* 0x000fe20005746670 */
        /* <DEDUP_REMOVED lines=8> */
[----:B------:R-:W-:-:S04]  /*1cd70*/  FMNMX.FTZ R132, R245, R28, !PT ;  /* 0x0000001cf5847209 */ /* 0x000fc80007810000 */
[----:B------:R-:W-:Y:S02]  /*1cd80*/  FMNMX.FTZ R132, R29, R132, !PT ;  /* 0x000000841d847209 */ /* 0x000fe40007810000 */
[----:B------:R-:W-:Y:S02]  /*1cd90*/  FSEL R24, R24, -INF , !P0 ;  /* 0xff80000018187808 */ /* 0x000fe40004000000 */
[----:B------:R-:W-:Y:S01]  /*1cda0*/  FMNMX.FTZ R132, R10, R132, !PT ;  /* 0x000000840a847209 */ /* 0x000fe20007810000 */
[----:B-1----:R-:W-:Y:S02]  /*1cdb0*/  FFMA.FTZ R9, R2, -R216, R195 ;  /* 0x800000d802097223 */ /* 0x002fe400000100c3 */
[----:B------:R-:W-:Y:S01]  /*1cdc0*/  IMAD.IADD R2, R224, 0x1, -R0 ;  /* 0x00000001e0027824 */ /* 0x000fe200078e0a00 */
[----:B------:R-:W-:-:S04]  /*1cdd0*/  ISETP.GE.AND P0, PT, R0, R228, PT ;  /* 0x000000e40000720c */ /* 0x000fc80003f06270 */
[----:B------:R-:W-:Y:S02]  /*1cde0*/  IABS R2, R2 ;  /* 0x0000000200027213 */ /* 0x000fe40000000000 */
[----:B------:R-:W-:Y:S02]  /*1cdf0*/  FMNMX.FTZ R132, R8, R132, !PT ;  /* 0x0000008408847209 */ /* 0x000fe40007810000 */
[----:B------:R-:W-:Y:S02]  /*1ce00*/  ISETP.GE.OR P0, PT, R0, R234, !P0 ;  /* 0x000000ea0000720c */ /* 0x000fe40004706670 */
[----:B------:R-:W1:Y:S01]  /*1ce10*/  I2F R2, R2 ;  /* 0x0000000200027306 */ /* 0x000e620000201400 */
[----:B------:R-:W-:Y:S02]  /*1ce20*/  FMNMX.FTZ R132, R7, R132, !PT ;  /* 0x0000008407847209 */ /* 0x000fe40007810000 */
[----:B------:R-:W-:Y:S02]  /*1ce30*/  FSEL R4, R4, -INF , !P0 ;  /* 0xff80000004047808 */ /* 0x000fe40004000000 */
[----:B------:R-:W-:-:S02]  /*1ce40*/  ISETP.GE.AND P0, PT, R0, R227, PT ;  /* 0x000000e30000720c */ /* 0x000fc40003f06270 */
[----:B------:R-:W-:Y:S02]  /*1ce50*/  FMNMX.FTZ R132, R6, R132, !PT ;  /* 0x0000008406847209 */ /* 0x000fe40007810000 */
[C---:B------:R-:W-:Y:S02]  /*1ce60*/  ISETP.GE.OR P0, PT, R0.reuse, R233, !P0 ;  /* 0x000000e90000720c */ /* 0x040fe40004706670 */
[----:B------:R-:W-:Y:S02]  /*1ce70*/  FMNMX.FTZ R132, R5, R132, !PT ;  /* 0x0000008405847209 */ /* 0x000fe40007810000 */
[----:B------:R-:W-:Y:S02]  /*1ce80*/  FSEL R9, R9, -INF , !P0 ;  /* 0xff80000009097808 */ /* 0x000fe40004000000 */
[C---:B------:R-:W-:Y:S02]  /*1ce90*/  ISETP.GE.AND P0, PT, R0.reuse, R226, PT ;  /* 0x000000e20000720c */ /* 0x040fe40003f06270 */
[----:B------:R-:W-:-:S02]  /*1cea0*/  ISETP.GE.AND P1, PT, R0, R225, PT ;  /* 0x000000e10000720c */ /* 0x000fc40003f26270 */
[----:B------:R-:W-:Y:S01]  /*1ceb0*/  FMNMX.FTZ R132, R4, R132, !PT ;  /* 0x0000008404847209 */ /* 0x000fe20007810000 */
[----:B-1----:R-:W-:Y:S01]  /*1cec0*/  FFMA.FTZ R23, R2, -R216, R241 ;  /* 0x800000d802177223 */ /* 0x002fe200000100f1 */
[C---:B------:R-:W-:Y:S01]  /*1ced0*/  ISETP.GE.OR P0, PT, R0.reuse, R232, !P0 ;  /* 0x000000e80000720c */ /* 0x040fe20004706670 */
[----:B------:R-:W-:Y:S01]  /*1cee0*/  IMAD.IADD R2, R229, 0x1, -R0 ;  /* 0x00000001e5027824 */ /* 0x000fe200078e0a00 */
[----:B------:R-:W-:Y:S02]  /*1cef0*/  ISETP.GE.OR P1, PT, R0, R231, !P1 ;  /* 0x000000e70000720c */ /* 0x000fe40004f26670 */
[----:B------:R-:W1:Y:S01]  /*1cf00*/  SHFL.BFLY PT, R0, R132, 0x2, 0x1f ;  /* 0x0c401f0084007f89 */ /* 0x000e6200000e0000 */
[----:B------:R-:W-:Y:S02]  /*1cf10*/  IABS R3, R3 ;  /* 0x0000000300037213 */ /* 0x000fe40000000000 */
[----:B------:R-:W-:Y:S02]  /*1cf20*/  IABS R2, R2 ;  /* 0x0000000200027213 */ /* 0x000fe40000000000 */
[----:B-1----:R-:W-:-:S05]  /*1cf30*/  FMNMX.FTZ R132, R132, R0, !PT ;  /* 0x0000000084847209 */ /* 0x002fca0007810000 */
[----:B------:R-:W1:Y:S01]  /*1cf40*/  SHFL.BFLY PT, R0, R132, 0x1, 0x1f ;  /* 0x0c201f0084007f89 */ /* 0x000e6200000e0000 */
[----:B------:R-:W2:Y:S08]  /*1cf50*/  I2F R3, R3 ;  /* 0x0000000300037306 */ /* 0x000eb00000201400 */
[----:B------:R-:W3:Y:S01]  /*1cf60*/  I2F R2, R2 ;  /* 0x0000000200027306 */ /* 0x000ee20000201400 */
[----:B------:R-:W-:-:S02]  /*1cf70*/  FSEL R23, R23, -INF , !P0 ;  /* 0xff80000017177808 */ /* 0x000fc40004000000 */
[----:B-1----:R-:W-:-:S04]  /*1cf80*/  FMNMX.FTZ R132, R132, R0, !PT ;  /* 0x0000000084847209 */ /* 0x002fc80007810000 */
[----:B------:R-:W-:Y:S01]  /*1cf90*/  FSETP.NEU.FTZ.AND P0, PT, R132, -INF , PT ;  /* 0xff8000008400780b */ /* 0x000fe20003f1d000 */
[-C--:B--2---:R-:W-:Y:S02]  /*1cfa0*/  FFMA.FTZ R176, R3, -R216.reuse, R242 ;  /* 0x800000d803b07223 */ /* 0x084fe400000100f2 */
[----:B---3--:R-:W-:Y:S01]  /*1cfb0*/  FFMA.FTZ R175, R2, -R216, R243 ;  /* 0x800000d802af7223 */ /* 0x008fe200000100f3 */
[----:B------:R-:W-:Y:S01]  /*1cfc0*/  FSEL R0, R132, RZ, P0 ;  /* 0x000000ff84007208 */ /* 0x000fe20000000000 */
[----:B------:R-:W-:Y:S01]  /*1cfd0*/  IMAD.U32 R3, RZ, RZ, UR7 ;  /* 0x00000007ff037e24 */ /* 0x000fe2000f8e00ff */
[----:B------:R-:W-:-:S03]  /*1cfe0*/  MOV R2, UR6 ;  /* 0x0000000600027c02 */ /* 0x000fc60008000f00 */
[----:B------:R-:W-:Y:S02]  /*1cff0*/  FADD.FTZ R26, R245, -R0 ;  /* 0x80000000f51a7221 */ /* 0x000fe40000010000 */
[----:B------:R-:W2:Y:S04]  /*1d000*/  LD.E R0, [R2.64+0xdc] ;  /* 0x0000dc0402007980 */ /* 0x000ea8000c101900 */
[----:B------:R1:W-:Y:S04]  /*1d010*/  STL.64 [R1+0x1b8], R14 ;  /* 0x0001b80e01007387 */ /* 0x0003e80000100a00 */
[----:B------:R-:W-:Y:S04]  /*1d020*/  STL [R1+0x18c], R239 ;  /* 0x00018cef01007387 */ /* 0x000fe80000100800 */
        /* <DEDUP_REMOVED lines=20> */
[----:B------:R-:W-:Y:S04]  /*1d170*/  STL [R1+0x1a4], R234 ;  /* 0x0001a4ea01007387 */ /* 0x000fe80000100800 */
[----:B------:R-:W-:Y:S04]  /*1d180*/  STL [R1+0x1a8], R227 ;  /* 0x0001a8e301007387 */ /* 0x000fe80000100800 */
[----:B------:R1:W-:Y:S04]  /*1d190*/  STL [R1+0x1ac], R233 ;  /* 0x0001ace901007387 */ /* 0x0003e80000100800 */
[----:B------:R1:W-:Y:S04]  /*1d1a0*/  STL [R1+0x1b0], R226 ;  /* 0x0001b0e201007387 */ /* 0x0003e80000100800 */
[----:B------:R-:W4:Y:S01]  /*1d1b0*/  LDL.LU R252, [R1+0xa0] ;  /* 0x0000a00001fc7983 */ /* 0x000f220000300800 */
[----:B------:R-:W-:-:S02]  /*1d1c0*/  IMAD.MOV.U32 R219, RZ, RZ, R199 ;  /* 0x000000ffffdb7224 */ /* 0x000fc400078e00c7 */
[----:B------:R-:W-:Y:S02]  /*1d1d0*/  IMAD.MOV.U32 R218, RZ, RZ, R198 ;  /* 0x000000ffffda7224 */ /* 0x000fe400078e00c6 */
[----:B--2---:R-:W-:-:S06]  /*1d1e0*/  FMUL.FTZ R2, R0, R26 ;  /* 0x0000001a00027220 */ /* 0x004fcc0000410000 */
[----:B------:R-:W2:Y:S01]  /*1d1f0*/  MUFU.EX2 R2, R2 ;  /* 0x0000000200027308 */ /* 0x000ea20000000800 */
[----:B------:R-:W-:-:S05]  /*1d200*/  FMUL.FTZ R3, R0, R132 ;  /* 0x0000008400037220 */ /* 0x000fca0000410000 */
[----:B------:R-:W-:-:S05]  /*1d210*/  FSEL R3, R3, RZ, P0 ;  /* 0x000000ff03037208 */ /* 0x000fca0000000000 */
[-CC-:B------:R-:W-:Y:S02]  /*1d220*/  FFMA.FTZ R33, R28, R0.reuse, -R3.reuse ;  /* 0x000000001c217223 */ /* 0x180fe40000010803 */
[-CC-:B------:R-:W-:Y:S02]  /*1d230*/  FFMA.FTZ R174, R29, R0.reuse, -R3.reuse ;  /* 0x000000001dae7223 */ /* 0x180fe40000010803 */
[-CC-:B------:R-:W-:Y:S02]  /*1d240*/  FFMA.FTZ R173, R10, R0.reuse, -R3.reuse ;  /* 0x000000000aad7223 */ /* 0x180fe40000010803 */
[-CC-:B------:R-:W-:Y:S02]  /*1d250*/  FFMA.FTZ R172, R8, R0.reuse, -R3.reuse ;  /* 0x0000000008ac7223 */ /* 0x180fe40000010803 */
[-CC-:B------:R-:W-:Y:S02]  /*1d260*/  FFMA.FTZ R179, R7, R0.reuse, -R3.reuse ;  /* 0x0000000007b37223 */ /* 0x180fe40000010803 */
[----:B------:R-:W-:-:S02]  /*1d270*/  FFMA.FTZ R180, R6, R0, -R3 ;  /* 0x0000000006b47223 */ /* 0x000fc40000010803 */
[-CC-:B------:R-:W-:Y:S02]  /*1d280*/  FFMA.FTZ R181, R5, R0.reuse, -R3.reuse ;  /* 0x0000000005b57223 */ /* 0x180fe40000010803 */
[----:B------:R-:W-:Y:S02]  /*1d290*/  FFMA.FTZ R182, R4, R0, -R3 ;  /* 0x0000000004b67223 */ /* 0x000fe40000010803 */
[----:B--2---:R-:W-:-:S05]  /*1d2a0*/  FMUL.FTZ R3, R36, R2 ;  /* 0x0000000224037220 */ /* 0x004fca0000410000 */
[----:B------:R-:W-:Y:S04]  /*1d2b0*/  STL [R1+0x50], R3 ;  /* 0x0000500301007387 */ /* 0x000fe80000100800 */
[----:B-1----:R-:W2:Y:S04]  /*1d2c0*/  LDL.LU.64 R14, [R1+0x38] ;  /* 0x00003800010e7983 */ /* 0x002ea80000300a00 */
[----:B------:R-:W2:Y:S01]  /*1d2d0*/  LDL.LU R34, [R1+0x74] ;  /* 0x0000740001227983 */ /* 0x000ea20000300800 */
[----:B------:R-:W1:Y:S01]  /*1d2e0*/  MUFU.EX2 R33, R33 ;  /* 0x0000002100217308 */ /* 0x000e620000000800 */
[----:B---3--:R-:W-:-:S02]  /*1d2f0*/  FMUL.FTZ R236, R156, R2 ;  /* 0x000000029cec7220 */ /* 0x008fc40000410000 */
[-C--:B------:R-:W-:Y:S02]  /*1d300*/  FMUL.FTZ R187, R52, R2.reuse ;  /* 0x0000000234bb7220 */ /* 0x080fe40000410000 */
[-C--:B----4-:R-:W-:Y:S02]  /*1d310*/  FMUL.FTZ R228, R112, R2.reuse ;  /* 0x0000000270e47220 */ /* 0x090fe40000410000 */
        /* <DEDUP_REMOVED lines=28> */
[----:B-1----:R-:W-:Y:S01]  /*1d4e0*/  FFMA.FTZ R36, R252, R2, R33 ;  /* 0x00000002fc247223 */ /* 0x002fe20000010021 */
        /* <DEDUP_REMOVED lines=20> */
[----:B------:R-:W-:-:S06]  /*1d630*/  FMUL.FTZ R2, R0, R2 ;  /* 0x0000000200027220 */ /* 0x000fcc0000410000 */
[----:B------:R-:W1:Y:S01]  /*1d640*/  MUFU.EX2 R2, R2 ;  /* 0x0000000200027308 */ /* 0x000e620000000800 */
[----:B------:R-:W-:Y:S02]  /*1d650*/  FFMA.FTZ R37, R21, R0, -R3 ;  /* 0x0000000015257223 */ /* 0x000fe40000010803 */
[----:B------:R-:W-:Y:S02]  /*1d660*/  IMAD.MOV.U32 R21, RZ, RZ, R156 ;  /* 0x000000ffff157224 */ /* 0x000fe400078e009c */
[----:B------:R-:W-:Y:S02]  /*1d670*/  IMAD.MOV.U32 R7, RZ, RZ, R218 ;  /* 0x000000ffff077224 */ /* 0x000fe400078e00da */
[----:B-1----:R-:W-:Y:S02]  /*1d680*/  FMUL.FTZ R210, R50, R2 ;  /* 0x0000000232d27220 */ /* 0x002fe40000410000 */
[----:B------:R-:W-:Y:S02]  /*1d690*/  IMAD.MOV.U32 R50, RZ, RZ, R21 ;  /* 0x000000ffff327224 */ /* 0x000fe400078e0015 */
[----:B------:R-:W-:Y:S01]  /*1d6a0*/  IMAD.MOV.U32 R21, RZ, RZ, R7 ;  /* 0x000000ffff157224 */ /* 0x000fe200078e0007 */
[----:B------:R-:W-:-:S02]  /*1d6b0*/  FSEL R7, R178, -INF , !P4 ;  /* 0xff800000b2077808 */ /* 0x000fc40006000000 */
[----:B------:R-:W4:Y:S01]  /*1d6c0*/  LDL.LU R178, [R1+0x68] ;  /* 0x0000680001b27983 */ /* 0x000f220000300800 */
[----:B------:R-:W-:-:S04]  /*1d6d0*/  FFMA.FTZ R4, R32, R0, -R3 ;  /* 0x0000000020047223 */ /* 0x000fc80000010803 */
        /* <DEDUP_REMOVED lines=49> */
[----:B------:R-:W-:Y:S02]  /*1d9f0*/  FFMA.FTZ R69, R9, R0, -R3 ;  /* 0x0000000009457223 */ /* 0x000fe40000010803 */
[----:B------:R-:W1:Y:S02]  /*1da00*/  SHFL.BFLY PT, R3, R2, 0x2, 0x1f ;  /* 0x0c401f0002037f89 */ /* 0x000e6400000e0000 */
[----:B-1----:R-:W-:-:S05]  /*1da10*/  FMNMX.FTZ R2, R3, R2, !PT ;  /* 0x0000000203027209 */ /* 0x002fca0007810000 */
[----:B------:R-:W1:Y:S01]  /*1da20*/  SHFL.BFLY PT, R3, R2, 0x1, 0x1f ;  /* 0x0c201f0002037f89 */ /* 0x000e6200000e0000 */
[----:B------:R-:W-:Y:S02]  /*1da30*/  IMAD.MOV.U32 R9, RZ, RZ, R184 ;  /* 0x000000ffff097224 */ /* 0x000fe400078e00b8 */
[----:B------:R-:W-:Y:S01]  /*1da40*/  IMAD.MOV.U32 R184, RZ, RZ, R134 ;  /* 0x000000ffffb87224 */ /* 0x000fe200078e0086 */
[----:B-1----:R-:W-:-:S04]  /*1da50*/  FMNMX.FTZ R134, R2, R3, !PT ;  /* 0x0000000302867209 */ /* 0x002fc80007810000 */
[----:B------:R-:W-:Y:S01]  /*1da60*/  FSETP.NEU.FTZ.AND P0, PT, R134, -INF , PT ;  /* 0xff8000008600780b */ /* 0x000fe20003f1d000 */
[----:B------:R-:W-:-:S03]  /*1da70*/  FMUL.FTZ R3, R0, R134 ;  /* 0x0000008600037220 */ /* 0x000fc60000410000 */
[----:B------:R-:W-:Y:S02]  /*1da80*/  FSEL R2, R134, RZ, P0 ;  /* 0x000000ff86027208 */ /* 0x000fe40000000000 */
[----:B------:R-:W-:-:S03]  /*1da90*/  FSEL R3, R3, RZ, P0 ;  /* 0x000000ff03037208 */ /* 0x000fc60000000000 */
[----:B------:R-:W-:Y:S02]  /*1daa0*/  FADD.FTZ R2, R222, -R2 ;  /* 0x80000002de027221 */ /* 0x000fe40000010000 */
[----:B------:R-:W-:Y:S02]  /*1dab0*/  FFMA.FTZ R4, R138, R0, -R3 ;  /* 0x000000008a047223 */ /* 0x000fe40000010803 */
[----:B------:R-:W-:Y:S01]  /*1dac0*/  FMUL.FTZ R2, R0, R2 ;  /* 0x0000000200027220 */ /* 0x000fe20000410000 */
[----:B------:R-:W-:Y:S02]  /*1dad0*/  MOV R11, R28 ;  /* 0x0000001c000b7202 */ /* 0x000fe40000000f00 */
[----:B------:R-:W-:Y:S08]  /*1dae0*/  MUFU.EX2 R28, R4 ;  /* 0x00000004001c7308 */ /* 0x000ff00000000800 */
[----:B------:R-:W1:Y:S01]  /*1daf0*/  MUFU.EX2 R2, R2 ;  /* 0x0000000200027308 */ /* 0x000e620000000800 */
[----:B------:R-:W-:Y:S01]  /*1db00*/  ISETP.NE.AND P0, PT, R190, RZ, PT ;  /* 0x000000ffbe00720c */ /* 0x000fe20003f05270 */
[----:B------:R-:W-:-:S02]  /*1db10*/  IMAD.MOV.U32 R211, RZ, RZ, R26 ;  /* 0x000000ffffd37224 */ /* 0x000fc400078e001a */
[----:B------:R-:W-:Y:S02]  /*1db20*/  IMAD.MOV.U32 R170, RZ, RZ, R168 ;  /* 0x000000ffffaa7224 */ /* 0x000fe400078e00a8 */
[----:B------:R-:W-:Y:S02]  /*1db30*/  IMAD.MOV.U32 R171, RZ, RZ, R169 ;  /* 0x000000ffffab7224 */ /* 0x000fe400078e00a9 */
[-CC-:B------:R-:W-:Y:S02]  /*1db40*/  FFMA.FTZ R20, R137, R0.reuse, -R3.reuse ;  /* 0x0000000089147223 */ /* 0x180fe40000010803 */
[----:B------:R-:W-:Y:S02]  /*1db50*/  FFMA.FTZ R26, R136, R0, -R3 ;  /* 0x00000000881a7223 */ /* 0x000fe40000010803 */
[----:B------:R-:W-:Y:S01]  /*1db60*/  IMAD.MOV.U32 R166, RZ, RZ, R10 ;  /* 0x000000ffffa67224 */ /* 0x000fe200078e000a */
[----:B------:R-:W-:Y:S01]  /*1db70*/  FSEL R10, R191, -INF , !P0 ;  /* 0xff800000bf0a7808 */ /* 0x000fe20004000000 */
        /* <DEDUP_REMOVED lines=32> */
[----:B---3--:R-:W-:Y:S01]  /*1dd80*/  FFMA.FTZ R30, R30, R2, R28 ;  /* 0x000000021e1e7223 */ /* 0x008fe2000001001c */
[----:B------:R-:W-:Y:S01]  /*1dd90*/  FMNMX.FTZ R2, R235, R139, !PT ;  /* 0x0000008beb027209 */ /* 0x000fe20007810000 */
[----:B------:R-:W-:Y:S01]  /*1dda0*/  IMAD.MOV.U32 R98, RZ, RZ, R9 ;  /* 0x000000ffff627224 */ /* 0x000fe200078e0009 */
[----:B------:R-:W-:Y:S02]  /*1ddb0*/  FSEL R9, R189, -INF , !P6 ;  /* 0xff800000bd097808 */ /* 0x000fe40007000000 */
[----:B------:R-:W-:Y:S01]  /*1ddc0*/  FMNMX.FTZ R2, R10, R2, !PT ;  /* 0x000000020a027209 */ /* 0x000fe20007810000 */
[----:B------:R-:W-:Y:S01]  /*1ddd0*/  IMAD.MOV.U32 R167, RZ, RZ, R8 ;  /* 0x000000ffffa77224 */ /* 0x000fe200078e0008 */
[----:B------:R-:W-:Y:S02]  /*1dde0*/  FSEL R8, R188, -INF , !P5 ;  /* 0xff800000bc087808 */ /* 0x000fe40006800000 */
[----:B------:R-:W-:Y:S01]  /*1ddf0*/  FMNMX.FTZ R2, R9, R2, !PT ;  /* 0x0000000209027209 */ /* 0x000fe20007810000 */
[----:B------:R-:W-:-:S03]  /*1de00*/  IMAD.MOV.U32 R159, RZ, RZ, R6 ;  /* 0x000000ffff9f7224 */ /* 0x000fc600078e0006 */
[----:B------:R-:W-:Y:S02]  /*1de10*/  FMNMX.FTZ R2, R8, R2, !PT ;  /* 0x0000000208027209 */ /* 0x000fe40007810000 */
[----:B------:R-:W-:Y:S02]  /*1de20*/  FSEL R6, R177, -INF , !P3 ;  /* 0xff800000b1067808 */ /* 0x000fe40005800000 */
[----:B------:R-:W-:Y:S01]  /*1de30*/  FMNMX.FTZ R2, R7, R2, !PT ;  /* 0x0000000207027209 */ /* 0x000fe20007810000 */
[----:B------:R-:W-:Y:S01]  /*1de40*/  IMAD.MOV.U32 R162, RZ, RZ, R5 ;  /* 0x000000ffffa27224 */ /* 0x000fe200078e0005 */
[----:B------:R-:W-:Y:S02]  /*1de50*/  FSEL R5, R176, -INF , !P2 ;  /* 0xff800000b0057808 */ /* 0x000fe40005000000 */
[----:B------:R-:W-:Y:S02]  /*1de60*/  FMNMX.FTZ R2, R6, R2, !PT ;  /* 0x0000000206027209 */ /* 0x000fe40007810000 */
[----:B------:R-:W-:Y:S01]  /*1de70*/  FSEL R4, R175, -INF , !P1 ;  /* 0xff800000af047808 */ /* 0x000fe20004800000 */
[--C-:B------:R-:W-:Y:S01]  /*1de80*/  FFMA.FTZ R31, R133, R0, -R3.reuse ;  /* 0x00000000851f7223 */ /* 0x100fe20000010803 */
[----:B------:R-:W-:Y:S01]  /*1de90*/  FMNMX.FTZ R2, R5, R2, !PT ;  /* 0x0000000205027209 */ /* 0x000fe20007810000 */
[--C-:B------:R-:W-:Y:S01]  /*1dea0*/  FFMA.FTZ R54, R27, R0, -R3.reuse ;  /* 0x000000001b367223 */ /* 0x100fe20000010803 */
[----:B------:R-:W2:Y:S02]  /*1deb0*/  LDL.LU.64 R176, [R1+0x148] ;  /* 0x0001480001b07983 */ /* 0x000ea40000300a00 */
[----:B------:R-:W-:Y:S01]  /*1dec0*/  FMNMX.FTZ R2, R4, R2, !PT ;  /* 0x0000000204027209 */ /* 0x000fe20007810000 */
[----:B------:R-:W-:-:S02]  /*1ded0*/  FFMA.FTZ R55, R25, R0, -R3 ;  /* 0x0000000019377223 */ /* 0x000fc40000010803 */
        /* <DEDUP_REMOVED lines=14> */
[----:B------:R-:W-:Y:S08]  /*1dfc0*/  MUFU.EX2 R11, R174 ;  /* 0x000000ae000b7308 */ /* 0x000ff00000000800 */
[----:B------:R-:W1:Y:S08]  /*1dfd0*/  MUFU.EX2 R2, R2 ;  /* 0x0000000200027308 */ /* 0x000e700000000800 */
[----:B------:R-:W4:Y:S01]  /*1dfe0*/  MUFU.EX2 R45, R27 ;  /* 0x0000001b002d7308 */ /* 0x000f220000000800 */
[----:B------:R-:W-:-:S02]  /*1dff0*/  IMAD.MOV.U32 R44, RZ, RZ, R163 ;  /* 0x000000ffff2c7224 */ /* 0x000fc400078e00a3 */
[----:B------:R-:W-:Y:S02]  /*1e000*/  IMAD.MOV.U32 R188, RZ, RZ, R170 ;  /* 0x000000ffffbc7224 */ /* 0x000fe400078e00aa */
[----:B------:R-:W-:Y:S01]  /*1e010*/  FFMA.FTZ R10, R10, R0, -R3 ;  /* 0x000000000a0a7223 */ /* 0x000fe20000010803 */
[----:B------:R-:W-:Y:S01]  /*1e020*/  MOV R115, R51 ;  /* 0x0000003300737202 */ /* 0x000fe20000000f00 */
[----:B------:R-:W-:Y:S01]  /*1e030*/  IMAD.MOV.U32 R190, RZ, RZ, R50 ;  /* 0x000000ffffbe7224 */ /* 0x000fe200078e0032 */
[----:B------:R3:W-:Y:S01]  /*1e040*/  MUFU.EX2 R24, R172 ;  /* 0x000000ac00187308 */ /* 0x0007e20000000800 */
[----:B------:R-:W-:Y:S02]  /*1e050*/  IMAD.MOV.U32 R51, RZ, RZ, R159 ;  /* 0x000000ffff337224 */ /* 0x000fe400078e009f */
[----:B------:R-:W-:Y:S02]  /*1e060*/  IMAD.MOV.U32 R222, RZ, RZ, R158 ;  /* 0x000000ffffde7224 */ /* 0x000fe400078e009e */
[----:B------:R-:W-:-:S02]  /*1e070*/  IMAD.MOV.U32 R50, RZ, RZ, R162 ;  /* 0x000000ffff327224 */ /* 0x000fc400078e00a2 */
[----:B------:R-:W-:Y:S02]  /*1e080*/  IMAD.MOV.U32 R124, RZ, RZ, R167 ;  /* 0x000000ffff7c7224 */ /* 0x000fe400078e00a7 */
[----:B------:R-:W-:Y:S02]  /*1e090*/  IMAD.MOV.U32 R125, RZ, RZ, R166 ;  /* 0x000000ffff7d7224 */ /* 0x000fe400078e00a6 */
[----:B------:R-:W-:Y:S02]  /*1e0a0*/  IMAD.MOV.U32 R189, RZ, RZ, R171 ;  /* 0x000000ffffbd7224 */ /* 0x000fe400078e00ab */
[-CC-:B------:R-:W-:Y:S02]  /*1e0b0*/  FFMA.FTZ R61, R6, R0.reuse, -R3.reuse ;  /* 0x00000000063d7223 */ /* 0x180fe40000010803 */
[----:B------:R-:W-:Y:S02]  /*1e0c0*/  FFMA.FTZ R56, R5, R0, -R3 ;  /* 0x0000000005387223 */ /* 0x000fe40000010803 */
[----:B---3--:R-:W-:Y:S01]  /*1e0d0*/  IMAD.MOV.U32 R172, RZ, RZ, R98 ;  /* 0x000000ffffac7224 */ /* 0x008fe200078e0062 */
[----:B------:R3:W-:Y:S01]  /*1e0e0*/  MUFU.EX2 R5, R31 ;  /* 0x0000001f00057308 */ /* 0x0007e20000000800 */
[----:B------:R-:W-:-:S02]  /*1e0f0*/  IMAD.MOV.U32 R174, RZ, RZ, R188 ;  /* 0x000000ffffae7224 */ /* 0x000fc400078e00bc */
[-C--:B-1----:R-:W-:Y:S02]  /*1e100*/  FMUL.FTZ R154, R154, R2.reuse ;  /* 0x000000029a9a7220 */ /* 0x082fe40000410000 */
[-C--:B------:R-:W-:Y:S02]  /*1e110*/  FMUL.FTZ R155, R155, R2.reuse ;  /* 0x000000029b9b7220 */ /* 0x080fe40000410000 */
[-C--:B------:R-:W-:Y:S02]  /*1e120*/  FMUL.FTZ R150, R150, R2.reuse ;  /* 0x0000000296967220 */ /* 0x080fe40000410000 */
[-C--:B------:R-:W-:Y:S02]  /*1e130*/  FMUL.FTZ R151, R151, R2.reuse ;  /* 0x0000000297977220 */ /* 0x080fe40000410000 */
[-C--:B------:R-:W-:Y:S02]  /*1e140*/  FMUL.FTZ R146, R146, R2.reuse ;  /* 0x0000000292927220 */ /* 0x080fe40000410000 */
[----:B------:R-:W-:-:S02]  /*1e150*/  FMUL.FTZ R147, R147, R2 ;  /* 0x0000000293937220 */ /* 0x000fc40000410000 */
[-C--:B------:R-:W-:Y:S01]  /*1e160*/  FMUL.FTZ R142, R142, R2.reuse ;  /* 0x000000028e8e7220 */ /* 0x080fe20000410000 */
[----:B---3--:R-:W-:Y:S01]  /*1e170*/  F2FP.PACK_AB R31, R11, R33 ;  /* 0x000000210b1f723e */ /* 0x008fe200000000ff */
        /* <DEDUP_REMOVED lines=25> */
[----:B----4-:R-:W-:Y:S02]  /*1e310*/  FFMA.FTZ R6, R178, R2, R45 ;  /* 0x00000002b2067223 */ /* 0x010fe4000001002d */
[----:B------:R-:W-:Y:S02]  /*1e320*/  IMAD.MOV.U32 R188, RZ, RZ, R44 ;  /* 0x000000ffffbc7224 */ /* 0x000fe400078e002c */
[----:B------:R-:W-:Y:S01]  /*1e330*/  FADD.FTZ R2, R11, R36 ;  /* 0x000000240b027221 */ /* 0x000fe20000010000 */
[----:B------:R1:W-:Y:S02]  /*1e340*/  MUFU.EX2 R44, R10 ;  /* 0x0000000a002c7308 */ /* 0x0003e40000000800 */
[----:B-1----:R-:W3:Y:S01]  /*1e350*/  LDL.64 R10, [R1+0xe0] ;  /* 0x0000e000010a7983 */ /* 0x002ee20000100a00 */
[----:B------:R-:W-:-:S02]  /*1e360*/  IMAD.MOV.U32 R175, RZ, RZ, R189 ;  /* 0x000000ffffaf7224 */ /* 0x000fc400078e00bd */
[----:B------:R-:W-:Y:S02]  /*1e370*/  IMAD.MOV.U32 R94, RZ, RZ, R124 ;  /* 0x000000ffff5e7224 */ /* 0x000fe400078e007c */
[----:B------:R-:W-:Y:S02]  /*1e380*/  IMAD.MOV.U32 R189, RZ, RZ, R190 ;  /* 0x000000ffffbd7224 */ /* 0x000fe400078e00be */
[----:B------:R-:W-:Y:S02]  /*1e390*/  IMAD.MOV.U32 R124, RZ, RZ, R115 ;  /* 0x000000ffff7c7224 */ /* 0x000fe400078e0073 */
[----:B------:R-:W-:Y:S02]  /*1e3a0*/  IMAD.MOV.U32 R190, RZ, RZ, R233 ;  /* 0x000000ffffbe7224 */ /* 0x000fe400078e00e9 */
[----:B------:R-:W-:Y:S01]  /*1e3b0*/  IMAD.MOV.U32 R115, RZ, RZ, R226 ;  /* 0x000000ffff737224 */ /* 0x000fe200078e00e2 */
[----:B------:R-:W4:Y:S04]  /*1e3c0*/  LDL R233, [R1+0xb4] ;  /* 0x0000b40001e97983 */ /* 0x000f280000100800 */
[----:B------:R-:W4:Y:S01]  /*1e3d0*/  LDL R226, [R1+0xa8] ;  /* 0x0000a80001e27983 */ /* 0x000f220000100800 */
[----:B------:R-:W-:-:S05]  /*1e3e0*/  IMAD.MOV.U32 R191, RZ, RZ, R21 ;  /* 0x000000ffffbf7224 */ /* 0x000fca00078e0015 */
[----:B------:R-:W-:Y:S01]  /*1e3f0*/  MOV R126, R191 ;  /* 0x000000bf007e7202 */ /* 0x000fe20000000f00 */
[----:B------:R-:W-:Y:S02]  /*1e400*/  IMAD.MOV.U32 R191, RZ, RZ, R228 ;  /* 0x000000ffffbf7224 */ /* 0x000fe400078e00e4 */
[----:B------:R-:W4:Y:S01]  /*1e410*/  LDL R228, [R1+0xac] ;  /* 0x0000ac0001e47983 */ /* 0x000f220000100800 */
[----:B------:R-:W-:Y:S02]  /*1e420*/  IMAD.MOV.U32 R127, RZ, RZ, R125 ;  /* 0x000000ffff7f7224 */ /* 0x000fe400078e007d */
[----:B------:R-:W-:Y:S02]  /*1e430*/  IMAD.MOV.U32 R125, RZ, RZ, R224 ;  /* 0x000000ffff7d7224 */ /* 0x000fe400078e00e0 */
[----:B------:R-:W4:Y:S01]  /*1e440*/  LDL R224, [R1+0xb0] ;  /* 0x0000b00001e07983 */ /* 0x000f220000100800 */
[----:B------:R-:W-:Y:S02]  /*1e450*/  IMAD.MOV.U32 R178, RZ, RZ, R222 ;  /* 0x000000ffffb27224 */ /* 0x000fe400078e00de */
[----:B------:R-:W-:-:S02]  /*1e460*/  IMAD.MOV.U32 R222, RZ, RZ, R218 ;  /* 0x000000ffffde7224 */ /* 0x000fc400078e00da */
[----:B------:R-:W4:Y:S01]  /*1e470*/  LDL R218, [R1+0xa4] ;  /* 0x0000a40001da7983 */ /* 0x000f220000100800 */
[----:B------:R1:W1:Y:S08]  /*1e480*/  MUFU.EX2 R21, R29 ;  /* 0x0000001d00157308 */ /* 0x0002700000000800 */
[----:B------:R-:W1:Y:S01]  /*1e490*/  MUFU.EX2 R23, R35 ;  /* 0x0000002300177308 */ /* 0x000e620000000800 */
[----:B------:R-:W-:-:S07]  /*1e4a0*/  FFMA.FTZ R9, R9, R0, -R3 ;  /* 0x0000000009097223 */ /* 0x000fce0000010803 */
[----:B------:R-:W1:Y:S02]  /*1e4b0*/  MUFU.EX2 R25, R173 ;  /* 0x000000ad00197308 */ /* 0x000e640000000800 */
[----:B-1----:R-:W-:-:S06]  /*1e4c0*/  FFMA.FTZ R29, R8, R0, -R3 ;  /* 0x00000000081d7223 */ /* 0x002fcc0000010803 */
[----:B------:R-:W1:Y:S01]  /*1e4d0*/  MUFU.EX2 R22, R22 ;  /* 0x0000001600167308 */ /* 0x000e620000000800 */
[-CC-:B------:R-:W-:Y:S02]  /*1e4e0*/  FFMA.FTZ R60, R7, R0.reuse, -R3.reuse ;  /* 0x00000000073c7223 */ /* 0x180fe40000010803 */
[----:B------:R-:W-:Y:S02]  /*1e4f0*/  FFMA.FTZ R57, R4, R0, -R3 ;  /* 0x0000000004397223 */ /* 0x000fe40000010803 */
[C---:B------:R-:W-:Y:S01]  /*1e500*/  FADD.FTZ R0, R21.reuse, R34 ;  /* 0x0000002215007221 */ /* 0x040fe20000010000 */
[----:B------:R-:W-:-:S03]  /*1e510*/  F2FP.PACK_AB R32, R21, R32 ;  /* 0x000000201520723e */ /* 0x000fc600000000ff */
[----:B------:R-:W-:Y:S02]  /*1e520*/  FADD.FTZ R0, R23, R0 ;  /* 0x0000000017007221 */ /* 0x000fe40000010000 */
[----:B------:R-:W-:Y:S02]  /*1e530*/  FADD.FTZ R2, R25, R2 ;  /* 0x0000000219027221 */ /* 0x000fe40000010000 */
[----:B-1----:R-:W-:Y:S01]  /*1e540*/  FADD.FTZ R21, R22, R0 ;  /* 0x0000000016157221 */ /* 0x002fe20000010000 */
[----:B------:R-:W1:Y:S01]  /*1e550*/  MUFU.EX2 R20, R20 ;  /* 0x0000001400147308 */ /* 0x000e620000000800 */
[----:B------:R-:W-:-:S07]  /*1e560*/  FADD.FTZ R27, R24, R2 ;  /* 0x00000002181b7221 */ /* 0x000fce0000010000 */
[----:B------:R-:W1:Y:S08]  /*1e570*/  MUFU.EX2 R4, R9 ;  /* 0x0000000900047308 */ /* 0x000e700000000800 */
[----:B------:R-:W1:Y:S01]  /*1e580*/  MUFU.EX2 R26, R26 ;  /* 0x0000001a001a7308 */ /* 0x000e620000000800 */
[----:B--2---:R-:W-:Y:S01]  /*1e590*/  IMAD.MOV.U32 R177, RZ, RZ, R178 ;  /* 0x000000ffffb17224 */ /* 0x004fe200078e00b2 */
[----:B------:R-:W-:Y:S01]  /*1e5a0*/  MOV R178, R51 ;  /* 0x0000003300b27202 */ /* 0x000fe20000000f00 */
[----:B------:R-:W-:-:S02]  /*1e5b0*/  FADD.FTZ R6, R44, R6 ;  /* 0x000000062c067221 */ /* 0x000fc40000010000 */
[----:B-1----:R-:W-:Y:S02]  /*1e5c0*/  FADD.FTZ R8, R20, R30 ;  /* 0x0000001e14087221 */ /* 0x002fe40000010000 */
[----:B------:R-:W-:Y:S02]  /*1e5d0*/  FADD.FTZ R6, R4, R6 ;  /* 0x0000000604067221 */ /* 0x000fe40000010000 */
[----:B------:R-:W-:Y:S01]  /*1e5e0*/  FADD.FTZ R8, R26, R8 ;  /* 0x000000081a087221 */ /* 0x000fe20000010000 */
[----:B------:R-:W-:-:S03]  /*1e5f0*/  F2FP.PACK_AB R47, R5, R26 ;  /* 0x0000001a052f723e */ /* 0x000fc600000000ff */
[----:B------:R-:W-:Y:S02]  /*1e600*/  FADD.FTZ R46, R5, R8 ;  /* 0x00000008052e7221 */ /* 0x000fe40000010000 */
[----:B------:R-:W-:Y:S01]  /*1e610*/  IMAD.MOV.U32 R173, RZ, RZ, R52 ;  /* 0x000000ffffad7224 */ /* 0x000fe200078e0034 */
[----:B---3--:R-:W-:-:S04]  /*1e620*/  LOP3.LUT R0, R11, R196, RZ, 0x3c, !PT ;  /* 0x000000c40b007212 */ /* 0x008fc800078e3cff */
[----:B------:R-:W-:Y:S02]  /*1e630*/  LOP3.LUT R2, R0, R15, RZ, 0x3c, !PT ;  /* 0x0000000f00027212 */ /* 0x000fe400078e3cff */
[----:B------:R-:W1:Y:S03]  /*1e640*/  MUFU.EX2 R0, R29 ;  /* 0x0000001d00007308 */ /* 0x000e660000000800 */
[----:B------:R-:W-:-:S05]  /*1e650*/  IMAD.WIDE.U32 R2, R2, -0x326172a9, RZ ;  /* 0xcd9e8d5702027825 */ /* 0x000fca00078e00ff */
[----:B------:R-:W-:Y:S01]  /*1e660*/  LOP3.LUT R7, R3, R172, R176, 0x96, !PT ;  /* 0x000000ac03077212 */ /* 0x000fe200078e96b0 */
[----:B------:R-:W-:-:S04]  /*1e670*/  IMAD.MOV.U32 R176, RZ, RZ, R50 ;  /* 0x000000ffffb07224 */ /* 0x000fc800078e0032 */
[----:B------:R-:W-:Y:S01]  /*1e680*/  IMAD.WIDE.U32 R50, R7, -0x2daee0ad, RZ ;  /* 0xd2511f5307327825 */ /* 0x000fe200078e00ff */
[----:B-1----:R-:W-:-:S04]  /*1e690*/  F2FP.PACK_AB R48, R0, R4 ;  /* 0x000000040030723e */ /* 0x002fc800000000ff */
[----:B------:R-:W-:Y:S01]  /*1e6a0*/  LOP3.LUT R4, R51, R127, R174, 0x96, !PT ;  /* 0x0000007f33047212 */ /* 0x000fe200078e96ae */
[----:B------:R-:W-:-:S04]  /*1e6b0*/  FADD.FTZ R52, R0, R6 ;  /* 0x0000000600347221 */ /* 0x000fc80000010000 */
[----:B------:R-:W-:Y:S01]  /*1e6c0*/  IMAD.WIDE.U32 R4, R4, -0x326172a9, RZ ;  /* 0xcd9e8d5704047825 */ /* 0x000fe200078e00ff */
[----:B----4-:R-:W-:-:S04]  /*1e6d0*/  LOP3.LUT R0, R247, R233, R2, 0x96, !PT ;  /* 0x000000e9f7007212 */ /* 0x010fc800078e9602 */
[----:B------:R-:W-:Y:S02]  /*1e6e0*/  LOP3.LUT R5, R5, R226, R246, 0x96, !PT ;  /* 0x000000e205057212 */ /* 0x000fe400078e96f6 */
[----:B------:R-:W2:Y:S01]  /*1e6f0*/  LDL.LU.64 R246, [R1+0x128] ;  /* 0x0001280001f67983 */ /* 0x000ea20000300a00 */
[----:B------:R-:W-:-:S05]  /*1e700*/  IMAD.WIDE.U32 R6, R0, -0x2daee0ad, RZ ;  /* 0xd2511f5300067825 */ /* 0x000fca00078e00ff */
[----:B------:R-:W-:-:S05]  /*1e710*/  LOP3.LUT R0, R7, R126, R50, 0x96, !PT ;  /* 0x0000007e07007212 */ /* 0x000fca00078e9632 */
[----:B------:R-:W-:-:S05]  /*1e720*/  IMAD.WIDE.U32 R8, R0, -0x326172a9, RZ ;  /* 0xcd9e8d5700087825 */ /* 0x000fca00078e00ff */
        /* <DEDUP_REMOVED lines=11> */
[----:B------:R-:W-:-:S04]  /*1e7e0*/  SHF.R.U32.HI R6, RZ, 0x8, R6 ;  /* 0x00000008ff067819 */ /* 0x000fc80000011606 */
[----:B------:R-:W-:-:S04]  /*1e7f0*/  LOP3.LUT R6, R6, 0xffff, RZ, 0xc0, !PT ;  /* 0x0000ffff06067812 */ /* 0x000fc800078ec0ff */
[C---:B------:R-:W-:Y:S02]  /*1e800*/  ISETP.GE.U32.AND P1, PT, R217.reuse, R6, PT ;  /* 0x00000006d900720c */ /* 0x040fe40003f26070 */
[--C-:B------:R-:W-:Y:S02]  /*1e810*/  SHF.R.U32.HI R6, RZ, 0x10, R0.reuse ;  /* 0x00000010ff067819 */ /* 0x100fe40000011600 */
[----:B------:R-:W-:Y:S02]  /*1e820*/  SHF.R.U32.HI R0, RZ, 0x18, R0 ;  /* 0x00000018ff007819 */ /* 0x000fe40000011600 */
[----:B------:R-:W-:Y:S02]  /*1e830*/  LOP3.LUT R6, R6, 0xff, RZ, 0xc0, !PT ;  /* 0x000000ff06067812 */ /* 0x000fe400078ec0ff */
[----:B------:R-:W-:Y:S02]  /*1e840*/  ISETP.GE.U32.AND P3, PT, R217, R0, PT ;  /* 0x00000000d900720c */ /* 0x000fe40003f66070 */
[----:B------:R-:W-:-:S02]  /*1e850*/  F2FP.PACK_AB R49, R20, R28 ;  /* 0x0000001c1431723e */ /* 0x000fc400000000ff */
[----:B------:R-:W-:Y:S02]  /*1e860*/  LOP3.LUT R0, R4, 0xff, RZ, 0xc0, !PT ;  /* 0x000000ff04007812 */ /* 0x000fe400078ec0ff */
[----:B------:R-:W-:Y:S02]  /*1e870*/  LOP3.LUT R20, R7, R218, R8, 0x96, !PT ;  /* 0x000000da07147212 */ /* 0x000fe400078e9608 */
[C---:B------:R-:W-:Y:S01]  /*1e880*/  ISETP.GE.U32.AND P0, PT, R217.reuse, R6, PT ;  /* 0x00000006d900720c */ /* 0x040fe20003f06070 */
[----:B------:R-:W-:Y:S01]  /*1e890*/  MUFU.EX2 R8, R179 ;  /* 0x000000b300087308 */ /* 0x000fe20000000800 */
[----:B------:R-:W-:-:S07]  /*1e8a0*/  ISETP.GE.U32.AND P2, PT, R217, R0, PT ;  /* 0x00000000d900720c */ /* 0x000fce0003f46070 */
[----:B------:R-:W1:Y:S01]  /*1e8b0*/  MUFU.EX2 R6, R37 ;  /* 0x0000002500067308 */ /* 0x000e620000000800 */
[----:B------:R-:W-:-:S07]  /*1e8c0*/  SHF.R.U32.HI R9, RZ, 0x10, R4 ;  /* 0x00000010ff097819 */ /* 0x000fce0000011604 */
[----:B------:R-:W3:Y:S01]  /*1e8d0*/  MUFU.EX2 R7, R180 ;  /* 0x000000b400077308 */ /* 0x000ee20000000800 */
[----:B------:R-:W-:-:S07]  /*1e8e0*/  LOP3.LUT R11, R4, 0xffff, RZ, 0xc0, !PT ;  /* 0x0000ffff040b7812 */ /* 0x000fce00078ec0ff */
[----:B------:R-:W4:Y:S01]  /*1e8f0*/  MUFU.EX2 R0, R53 ;  /* 0x0000003500007308 */ /* 0x000f220000000800 */
[----:B------:R-:W-:Y:S02]  /*1e900*/  SHF.R.U32.HI R4, RZ, 0x18, R4 ;  /* 0x00000018ff047819 */ /* 0x000fe40000011604 */
[----:B------:R-:W-:Y:S02]  /*1e910*/  LOP3.LUT R5, R9, 0xff, RZ, 0xc0, !PT ;  /* 0x000000ff09057812 */ /* 0x000fe400078ec0ff */
[C---:B------:R-:W-:Y:S01]  /*1e920*/  ISETP.GE.U32.AND P4, PT, R217.reuse, R4, PT ;  /* 0x00000004d900720c */ /* 0x040fe20003f86070 */
[----:B-1----:R-:W-:Y:S01]  /*1e930*/  FADD.FTZ R4, R6, R21 ;  /* 0x0000001506047221 */ /* 0x002fe20000010000 */
[----:B------:R-:W-:Y:S01]  /*1e940*/  ISETP.GE.U32.AND P5, PT, R217, R5, PT ;  /* 0x00000005d900720c */ /* 0x000fe20003fa6070 */
[----:B------:R-:W-:Y:S01]  /*1e950*/  FADD.FTZ R5, R8, R27 ;  /* 0x0000001b08057221 */ /* 0x000fe20000010000 */
[----:B------:R-:W-:Y:S01]  /*1e960*/  PRMT R37, R31, 0x7610, R37 ;  /* 0x000076101f257816 */ /* 0x000fe20000000025 */
[----:B------:R-:W-:-:S02]  /*1e970*/  IMAD.MOV.U32 R179, RZ, RZ, R172 ;  /* 0x000000ffffb37224 */ /* 0x000fc400078e00ac */
[----:B---3--:R-:W-:Y:S01]  /*1e980*/  FADD.FTZ R9, R7, R5 ;  /* 0x0000000507097221 */ /* 0x008fe20000010000 */
[----:B------:R-:W-:Y:S01]  /*1e990*/  PRMT R36, R31, 0x7632, R36 ;  /* 0x000076321f247816 */ /* 0x000fe20000000024 */
[C---:B----4-:R-:W-:Y:S01]  /*1e9a0*/  FADD.FTZ R26, R0.reuse, R4 ;  /* 0x00000004001a7221 */ /* 0x050fe20000010000 */
[----:B------:R-:W-:Y:S01]  /*1e9b0*/  F2FP.PACK_AB R21, R0, R6 ;  /* 0x000000060015723e */ /* 0x000fe200000000ff */
[----:B------:R-:W-:Y:S01]  /*1e9c0*/  IMAD.WIDE.U32 R4, R20, -0x2daee0ad, RZ ;  /* 0xd2511f5314047825 */ /* 0x000fe200078e00ff */
[----:B------:R-:W-:Y:S01]  /*1e9d0*/  SHF.R.U32.HI R6, RZ, 0x8, R11 ;  /* 0x00000008ff067819 */ /* 0x000fe2000001160b */
[----:B------:R-:W-:Y:S02]  /*1e9e0*/  @!P6 HADD2 R38, -R37.H0_H0, -RZ.H0_H0 ;  /* 0xa00000ff2526e230 */ /* 0x000fe40000000900 */
[----:B------:R-:W-:Y:S01]  /*1e9f0*/  IMAD.MOV.U32 R172, RZ, RZ, R173 ;  /* 0x000000ffffac7224 */ /* 0x000fe200078e00ad */
[----:B------:R-:W-:Y:S01]  /*1ea00*/  LOP3.LUT R6, R6, 0xffff, RZ, 0xc0, !PT ;  /* 0x0000ffff06067812 */ /* 0x000fe200078ec0ff */
[----:B------:R-:W-:Y:S01]  /*1ea10*/  IMAD.MOV.U32 R173, RZ, RZ, R177 ;  /* 0x000000ffffad7224 */ /* 0x000fe200078e00b1 */
[----:B------:R-:W-:Y:S01]  /*1ea20*/  LOP3.LUT R0, R5, R244, R10, 0x96, !PT ;  /* 0x000000f405007212 */ /* 0x000fe200078e960a */
[----:B------:R-:W-:-:S02]  /*1ea30*/  IMAD.MOV.U32 R177, RZ, RZ, R189 ;  /* 0x000000ffffb17224 */ /* 0x000fc400078e00bd */
[----:B------:R-:W-:Y:S01]  /*1ea40*/  IMAD.MOV.U32 R189, RZ, RZ, R83 ;  /* 0x000000ffffbd7224 */ /* 0x000fe200078e0053 */
[----:B------:R-:W-:Y:S02]  /*1ea50*/  PRMT R83, R37, 0x5410, R36 ;  /* 0x0000541025537816 */ /* 0x000fe40000000024 */
[----:B------:R-:W-:Y:S02]  /*1ea60*/  @!P6 PRMT R37, R38, 0x5410, RZ ;  /* 0x000054102625e816 */ /* 0x000fe400000000ff */
[----:B------:R-:W-:Y:S02]  /*1ea70*/  ISETP.GE.U32.AND P6, PT, R217, R6, PT ;  /* 0x00000006d900720c */ /* 0x000fe40003fc6070 */
[----:B------:R-:W-:Y:S01]  /*1ea80*/  SHF.R.U32.HI R6, RZ, 0x10, R0 ;  /* 0x00000010ff067819 */ /* 0x000fe20000011600 */
[----:B------:R-:W-:Y:S01]  /*1ea90*/  @!P1 HADD2 R39, -R36.H0_H0, -RZ.H0_H0 ;  /* 0xa00000ff24279230 */ /* 0x000fe20000000900 */
[----:B------:R-:W-:Y:S02]  /*1eaa0*/  F2FP.PACK_AB R23, R22, R23 ;  /* 0x000000171617723e */ /* 0x000fe400000000ff */
[----:B------:R-:W-:-:S02]  /*1eab0*/  LOP3.LUT R6, R6, 0xff, RZ, 0xc0, !PT ;  /* 0x000000ff06067812 */ /* 0x000fc400078ec0ff */
[----:B------:R-:W-:Y:S02]  /*1eac0*/  F2FP.PACK_AB R22, R7, R8 ;  /* 0x000000080716723e */ /* 0x000fe400000000ff */
[C---:B------:R-:W-:Y:S01]  /*1ead0*/  PRMT R34, R32.reuse, 0x7632, R34 ;  /* 0x0000763220227816 */ /* 0x040fe20000000022 */
[----:B------:R-:W1:Y:S01]  /*1eae0*/  MUFU.EX2 R7, R181 ;  /* 0x000000b500077308 */ /* 0x000e620000000800 */
[----:B------:R-:W-:Y:S01]  /*1eaf0*/  @!P1 PRMT R36, R39, 0x5410, RZ ;  /* 0x0000541027249816 */ /* 0x000fe200000000ff */
[----:B------:R-:W-:Y:S01]  /*1eb00*/  IMAD.MOV.U32 R235, RZ, RZ, R176 ;  /* 0x000000ffffeb7224 */ /* 0x000fe200078e00b0 */
[----:B------:R-:W-:Y:S01]  /*1eb10*/  ISETP.GE.U32.AND P1, PT, R217, R6, PT ;  /* 0x00000006d900720c */ /* 0x000fe20003f26070 */
[----:B------:R-:W-:Y:S01]  /*1eb20*/  @!P3 HADD2 R40, -R34.H0_H0, -RZ.H0_H0 ;  /* 0xa00000ff2228b230 */ /* 0x000fe20000000900 */
[----:B------:R-:W-:Y:S01]  /*1eb30*/  PRMT R35, R32, 0x7610, R35 ;  /* 0x0000761020237816 */ /* 0x000fe20000000023 */
[----:B------:R-:W-:Y:S02]  /*1eb40*/  IMAD.MOV.U32 R176, RZ, RZ, R188 ;  /* 0x000000ffffb07224 */ /* 0x000fe400078e00bc */
[----:B------:R-:W3:Y:S01]  /*1eb50*/  MUFU.EX2 R6, R182 ;  /* 0x000000b600067308 */ /* 0x000ee20000000800 */
[----:B------:R-:W-:Y:S01]  /*1eb60*/  IMAD.MOV.U32 R188, RZ, RZ, R114 ;  /* 0x000000ffffbc7224 */ /* 0x000fe200078e0072 */
[----:B------:R-:W-:Y:S01]  /*1eb70*/  LOP3.LUT R8, R0, 0xff, RZ, 0xc0, !PT ;  /* 0x000000ff00087812 */ /* 0x000fe200078ec0ff */
[----:B------:R-:W-:Y:S01]  /*1eb80*/  IMAD.MOV.U32 R114, RZ, RZ, R82 ;  /* 0x000000ffff727224 */ /* 0x000fe200078e0052 */
[----:B------:R-:W-:Y:S01]  /*1eb90*/  PRMT R82, R35, 0x5410, R34 ;  /* 0x0000541023527816 */ /* 0x000fe20000000022 */
[----:B------:R-:W-:Y:S01]  /*1eba0*/  @!P0 HADD2 R41, -R35.H0_H0, -RZ.H0_H0 ;  /* 0xa00000ff23298230 */ /* 0x000fe20000000900 */
[----:B------:R-:W-:-:S02]  /*1ebb0*/  @!P3 PRMT R34, R40, 0x5410, RZ ;  /* 0x000054102822b816 */ /* 0x000fc400000000ff */
[----:B------:R-:W-:Y:S02]  /*1ebc0*/  ISETP.GE.U32.AND P3, PT, R217, R8, PT ;  /* 0x00000008d900720c */ /* 0x000fe40003f66070 */
[----:B------:R-:W-:Y:S02]  /*1ebd0*/  SHF.R.U32.HI R8, RZ, 0x18, R0 ;  /* 0x00000018ff087819 */ /* 0x000fe40000011600 */
[----:B------:R-:W-:Y:S02]  /*1ebe0*/  @!P0 PRMT R35, R41, 0x5410, RZ ;  /* 0x0000541029238816 */ /* 0x000fe400000000ff */
[----:B------:R-:W-:Y:S01]  /*1ebf0*/  ISETP.GE.U32.AND P0, PT, R217, R8, PT ;  /* 0x00000008d900720c */ /* 0x000fe20003f06070 */
[----:B-1----:R-:W-:-:S04]  /*1ec00*/  FADD.FTZ R8, R7, R9 ;  /* 0x0000000907087221 */ /* 0x002fc80000010000 */
[----:B---3--:R-:W-:Y:S01]  /*1ec10*/  FADD.FTZ R8, R6, R8 ;  /* 0x0000000806087221 */ /* 0x008fe20000010000 */
[----:B------:R-:W-:-:S04]  /*1ec20*/  F2FP.PACK_AB R24, R24, R25 ;  /* 0x000000191818723e */ /* 0x000fc800000000ff */
[----:B------:R1:W-:Y:S04]  /*1ec30*/  STL [R1+0xa0], R8 ;  /* 0x0000a00801007387 */ /* 0x0003e80000100800 */
[----:B------:R-:W3:Y:S01]  /*1ec40*/  LDL.LU.64 R10, [R1+0x30] ;  /* 0x00003000010a7983 */ /* 0x000ee20000300a00 */
[----:B--2---:R-:W-:-:S03]  /*1ec50*/  LOP3.LUT R25, R3, R179, R246, 0x96, !PT ;  /* 0x000000b303197212 */ /* 0x004fc600078e96f6 */
[----:B------:R-:W2:Y:S01]  /*1ec60*/  LDL.LU.64 R246, [R1+0x20] ;  /* 0x0000200001f67983 */ /* 0x000ea20000300a00 */
[----:B------:R-:W-:Y:S02]  /*1ec70*/  LOP3.LUT R0, R0, 0xffff, RZ, 0xc0, !PT ;  /* 0x0000ffff00007812 */ /* 0x000fe400078ec0ff */
[C---:B------:R-:W-:Y:S02]  /*1ec80*/  PRMT R33, R24.reuse, 0x7610, R33 ;  /* 0x0000761018217816 */ /* 0x040fe40000000021 */
[----:B------:R-:W-:Y:S02]  /*1ec90*/  SHF.R.U32.HI R0, RZ, 0x8, R0 ;  /* 0x00000008ff007819 */ /* 0x000fe40000011600 */
[----:B------:R-:W-:Y:S01]  /*1eca0*/  PRMT R32, R24, 0x7632, R32 ;  /* 0x0000763218207816 */ /* 0x000fe20000000020 */
[----:B------:R-:W-:Y:S01]  /*1ecb0*/  @!P2 HADD2 R42, -R33.H0_H0, -RZ.H0_H0 ;  /* 0xa00000ff212aa230 */ /* 0x000fe20000000900 */
[----:B------:R-:W-:Y:S01]  /*1ecc0*/  IMAD.MOV.U32 R53, RZ, RZ, R94 ;  /* 0x000000ffff357224 */ /* 0x000fe200078e005e */
[----:B------:R-:W-:-:S02]  /*1ecd0*/  LOP3.LUT R0, R0, 0xffff, RZ, 0xc0, !PT ;  /* 0x0000ffff00007812 */ /* 0x000fc400078ec0ff */
[----:B------:R-:W-:Y:S02]  /*1ece0*/  MOV R94, R81 ;  /* 0x00000051005e7202 */ /* 0x000fe40000000f00 */
[----:B------:R-:W-:Y:S02]  /*1ecf0*/  PRMT R81, R33, 0x5410, R32 ;  /* 0x0000541021517816 */ /* 0x000fe40000000020 */
[----:B------:R-:W-:Y:S02]  /*1ed00*/  @!P2 PRMT R33, R42, 0x5410, RZ ;  /* 0x000054102a21a816 */ /* 0x000fe400000000ff */
[----:B------:R-:W-:Y:S02]  /*1ed10*/  ISETP.GE.U32.AND P2, PT, R217, R0, PT ;  /* 0x00000000d900720c */ /* 0x000fe40003f46070 */
[C---:B------:R-:W-:Y:S02]  /*1ed20*/  PRMT R30, R23.reuse, 0x7632, R30 ;  /* 0x00007632171e7816 */ /* 0x040fe4000000001e */
[----:B------:R-:W-:-:S03]  /*1ed30*/  PRMT R31, R23, 0x7610, R31 ;  /* 0x00007610171f7816 */ /* 0x000fc6000000001f */
[----:B------:R-:W-:Y:S01]  /*1ed40*/  @!P4 HADD2 R62, -R30.H0_H0, -RZ.H0_H0 ;  /* 0xa00000ff1e3ec230 */ /* 0x000fe20000000900 */
[----:B------:R-:W-:Y:S01]  /*1ed50*/  IMAD.MOV.U32 R95, RZ, RZ, R80 ;  /* 0x000000ffff5f7224 */ /* 0x000fe200078e0050 */
[----:B------:R-:W-:Y:S02]  /*1ed60*/  PRMT R38, R22, 0x7632, R38 ;  /* 0x0000763216267816 */ /* 0x000fe40000000026 */
[----:B------:R-:W-:Y:S02]  /*1ed70*/  PRMT R80, R31, 0x5410, R30 ;  /* 0x000054101f507816 */ /* 0x000fe4000000001e */
[----:B------:R-:W-:Y:S01]  /*1ed80*/  @!P4 PRMT R30, R62, 0x5410, RZ ;  /* 0x000054103e1ec816 */ /* 0x000fe200000000ff */
[----:B------:R-:W-:Y:S01]  /*1ed90*/  IMAD.MOV.U32 R62, RZ, RZ, R127 ;  /* 0x000000ffff3e7224 */ /* 0x000fe200078e007f */
[C---:B------:R-:W-:Y:S02]  /*1eda0*/  LOP3.LUT R0, R4.reuse, 0xff, RZ, 0xc0, !PT ;  /* 0x000000ff04007812 */ /* 0x040fe400078ec0ff */
[----:B------:R-:W-:-:S02]  /*1edb0*/  LOP3.LUT R24, R4, 0xffff, RZ, 0xc0, !PT ;  /* 0x0000ffff04187812 */ /* 0x000fc400078ec0ff */
[--C-:B------:R-:W-:Y:S02]  /*1edc0*/  SHF.R.U32.HI R23, RZ, 0x10, R4.reuse ;  /* 0x00000010ff177819 */ /* 0x100fe40000011604 */
[----:B------:R-:W-:Y:S01]  /*1edd0*/  SHF.R.U32.HI R20, RZ, 0x18, R4 ;  /* 0x00000018ff147819 */ /* 0x000fe20000011604 */
[----:B------:R-:W-:Y:S01]  /*1ede0*/  IMAD.WIDE.U32 R4, R25, -0x2daee0ad, RZ ;  /* 0xd2511f5319047825 */ /* 0x000fe200078e00ff */
[----:B------:R-:W-:Y:S01]  /*1edf0*/  PRMT R39, R22, 0x7610, R39 ;  /* 0x0000761016277816 */ /* 0x000fe20000000027 */
[----:B------:R-:W-:Y:S01]  /*1ee00*/  @!P2 HADD2 R64, -R38.H0_H0, -RZ.H0_H0 ;  /* 0xa00000ff2640a230 */ /* 0x000fe20000000900 */
[----:B------:R-:W-:Y:S01]  /*1ee10*/  PRMT R40, R21, 0x7632, R40 ;  /* 0x0000763215287816 */ /* 0x000fe20000000028 */
[----:B------:R-:W-:Y:S01]  /*1ee20*/  IMAD.MOV.U32 R180, RZ, RZ, R126 ;  /* 0x000000ffffb47224 */ /* 0x000fe200078e007e */
[----:B------:R-:W-:Y:S01]  /*1ee30*/  F2FP.PACK_AB R27, R6, R7 ;  /* 0x00000007061b723e */ /* 0x000fe200000000ff */
[----:B------:R-:W-:Y:S02]  /*1ee40*/  IMAD.MOV.U32 R126, RZ, RZ, R95 ;  /* 0x000000ffff7e7224 */ /* 0x000fe400078e005f */
[----:B------:R-:W-:-:S02]  /*1ee50*/  IMAD.MOV.U32 R95, RZ, RZ, R191 ;  /* 0x000000ffff5f7224 */ /* 0x000fc400078e00bf */
[----:B------:R-:W-:Y:S01]  /*1ee60*/  IMAD.MOV.U32 R191, RZ, RZ, R211 ;  /* 0x000000ffffbf7224 */ /* 0x000fe200078e00d3 */
[----:B------:R-:W-:Y:S01]  /*1ee70*/  PRMT R211, R39, 0x5410, R38 ;  /* 0x0000541027d37816 */ /* 0x000fe20000000026 */
[----:B------:R-:W-:Y:S01]  /*1ee80*/  @!P0 HADD2 R59, -R40.H0_H0, -RZ.H0_H0 ;  /* 0xa00000ff283b8230 */ /* 0x000fe20000000900 */
[----:B------:R-:W-:Y:S01]  /*1ee90*/  @!P2 PRMT R38, R64, 0x5410, RZ ;  /* 0x000054104026a816 */ /* 0x000fe200000000ff */
[----:B------:R-:W-:Y:S01]  /*1eea0*/  IMAD.MOV.U32 R127, RZ, RZ, R94 ;  /* 0x000000ffff7f7224 */ /* 0x000fe200078e005e */
[----:B------:R-:W-:Y:S02]  /*1eeb0*/  PRMT R41, R21, 0x7610, R41 ;  /* 0x0000761015297816 */ /* 0x000fe40000000029 */
[----:B------:R-:W-:Y:S01]  /*1eec0*/  ISETP.GE.U32.AND P2, PT, R217, R0, PT ;  /* 0x00000000d900720c */ /* 0x000fe20003f46070 */
[----:B------:R-:W-:Y:S02]  /*1eed0*/  IMAD.MOV.U32 R94, RZ, RZ, R190 ;  /* 0x000000ffff5e7224 */ /* 0x000fe400078e00be */
[----:B------:R-:W-:Y:S01]  /*1eee0*/  IMAD.MOV.U32 R190, RZ, RZ, R199 ;  /* 0x000000ffffbe7224 */ /* 0x000fe200078e00c7 */
[----:B------:R-:W-:Y:S01]  /*1eef0*/  PRMT R199, R41, 0x5410, R40 ;  /* 0x0000541029c77816 */ /* 0x000fe20000000028 */
[----:B------:R-:W-:Y:S01]  /*1ef00*/  @!P1 HADD2 R63, -R41.H0_H0, -RZ.H0_H0 ;  /* 0xa00000ff293f9230 */ /* 0x000fe20000000900 */
[----:B------:R-:W-:Y:S01]  /*1ef10*/  @!P0 PRMT R40, R59, 0x5410, RZ ;  /* 0x000054103b288816 */ /* 0x000fe200000000ff */
[----:B------:R-:W-:-:S03]  /*1ef20*/  IMAD.MOV.U32 R59, RZ, RZ, R180 ;  /* 0x000000ffff3b7224 */ /* 0x000fc600078e00b4 */
[----:B------:R-:W-:Y:S01]  /*1ef30*/  @!P1 PRMT R41, R63, 0x5410, RZ ;  /* 0x000054103f299816 */ /* 0x000fe200000000ff */
[----:B------:R-:W-:Y:S01]  /*1ef40*/  IMAD.MOV.U32 R63, RZ, RZ, R53 ;  /* 0x000000ffff3f7224 */ /* 0x000fe200078e0035 */
[----:B------:R-:W-:-:S05]  /*1ef50*/  @!P6 HADD2 R43, -R32.H0_H0, -RZ.H0_H0 ;  /* 0xa00000ff202be230 */ /* 0x000fca0000000900 */
[----:B------:R-:W-:Y:S01]  /*1ef60*/  @!P6 PRMT R32, R43, 0x5410, RZ ;  /* 0x000054102b20e816 */ /* 0x000fe200000000ff */
[----:B------:R-:W-:Y:S02]  /*1ef70*/  @!P3 HADD2 R65, -R39.H0_H0, -RZ.H0_H0 ;  /* 0xa00000ff2741b230 */ /* 0x000fe40000000900 */
[----:B------:R-:W-:-:S03]  /*1ef80*/  @!P5 HADD2 R58, -R31.H0_H0, -RZ.H0_H0 ;  /* 0xa00000ff1f3ad230 */ /* 0x000fc60000000900 */
[----:B------:R-:W-:Y:S02]  /*1ef90*/  @!P3 PRMT R39, R65, 0x5410, RZ ;  /* 0x000054104127b816 */ /* 0x000fe400000000ff */
[----:B------:R-:W-:Y:S02]  /*1efa0*/  ISETP.GE.U32.AND P3, PT, R217, R20, PT ;  /* 0x00000014d900720c */ /* 0x000fe40003f66070 */
[----:B------:R-:W-:Y:S02]  /*1efb0*/  @!P5 PRMT R31, R58, 0x5410, RZ ;  /* 0x000054103a1fd816 */ /* 0x000fe400000000ff */
[----:B---3--:R-:W-:-:S05]  /*1efc0*/  LOP3.LUT R6, R5, R62, R10, 0x96, !PT ;  /* 0x0000003e05067212 */ /* 0x008fca00078e960a */
[----:B------:R-:W-:Y:S01]  /*1efd0*/  IMAD.WIDE.U32 R6, R6, -0x326172a9, RZ ;  /* 0xcd9e8d5706067825 */ /* 0x000fe200078e00ff */
[----:B--2---:R-:W-:-:S05]  /*1efe0*/  LOP3.LUT R0, R247, R233, R2, 0x96, !PT ;  /* 0x000000e9f7007212 */ /* 0x004fca00078e9602 */
[----:B-1----:R-:W-:Y:S01]  /*1eff0*/  IMAD.WIDE.U32 R8, R0, -0x2daee0ad, RZ ;  /* 0xd2511f5300087825 */ /* 0x002fe200078e00ff */
[----:B------:R-:W-:-:S04]  /*1f000*/  LOP3.LUT R0, R7, R226, R246, 0x96, !PT ;  /* 0x000000e207007212 */ /* 0x000fc800078e96f6 */
[----:B------:R-:W-:Y:S01]  /*1f010*/  LOP3.LUT R9, R9, R59, R4, 0x96, !PT ;  /* 0x0000003b09097212 */ /* 0x000fe200078e9604 */
[----:B------:R-:W-:-:S05]  /*1f020*/  IMAD.WIDE.U32 R4, R0, -0x2daee0ad, RZ ;  /* 0xd2511f5300047825 */ /* 0x000fca00078e00ff */
[----:B------:R-:W-:Y:S01]  /*1f030*/  LOP3.LUT R7, R5, R63, R8, 0x96, !PT ;  /* 0x0000003f05077212 */ /* 0x000fe200078e9608 */
[----:B------:R-:W-:-:S05]  /*1f040*/  IMAD.WIDE.U32 R8, R9, -0x326172a9, RZ ;  /* 0xcd9e8d5709087825 */ /* 0x000fca00078e00ff */
[----:B------:R-:W-:-:S05]  /*1f050*/  LOP3.LUT R0, R9, R228, R6, 0x96, !PT ;  /* 0x000000e409007212 */ /* 0x000fca00078e9606 */
[----:B------:R-:W-:-:S05]  /*1f060*/  IMAD.WIDE.U32 R10, R0, -0x2daee0ad, RZ ;  /* 0xd2511f53000a7825 */ /* 0x000fca00078e00ff */
[----:B------:R-:W-:Y:S01]  /*1f070*/  LOP3.LUT R0, R11, R224, R4, 0x96, !PT ;  /* 0x000000e00b007212 */ /* 0x000fe200078e9604 */
[----:B------:R-:W-:-:S04]  /*1f080*/  IMAD.WIDE.U32 R6, R7, -0x326172a9, RZ ;  /* 0xcd9e8d5707067825 */ /* 0x000fc800078e00ff */
[----:B------:R-:W-:-:S05]  /*1f090*/  IMAD.WIDE.U32 R4, R0, -0x326172a9, RZ ;  /* 0xcd9e8d5700047825 */ /* 0x000fca00078e00ff */
[----:B------:R-:W-:Y:S02]  /*1f0a0*/  LOP3.LUT R0, R5, R184, R6, 0x96, !PT ;  /* 0x000000b805007212 */ /* 0x000fe400078e9606 */
[----:B------:R-:W-:-:S04]  /*1f0b0*/  LOP3.LUT R6, R4, 0xff, RZ, 0xc0, !PT ;  /* 0x000000ff04067812 */ /* 0x000fc800078ec0ff */
[----:B------:R-:W-:Y:S02]  /*1f0c0*/  ISETP.GE.U32.AND P6, PT, R217, R6, PT ;  /* 0x00000006d900720c */ /* 0x000fe40003fc6070 */
[----:B------:R-:W-:Y:S02]  /*1f0d0*/  SHF.R.U32.HI R6, RZ, 0x10, R4 ;  /* 0x00000010ff067819 */ /* 0x000fe40000011604 */
[----:B------:R-:W-:Y:S02]  /*1f0e0*/  LOP3.LUT R9, R4, 0xffff, RZ, 0xc0, !PT ;  /* 0x0000ffff04097812 */ /* 0x000fe400078ec0ff */
[----:B------:R-:W-:Y:S02]  /*1f0f0*/  LOP3.LUT R7, R7, R218, R8, 0x96, !PT ;  /* 0x000000da07077212 */ /* 0x000fe400078e9608 */
[----:B------:R-:W-:Y:S02]  /*1f100*/  SHF.R.U32.HI R4, RZ, 0x18, R4 ;  /* 0x00000018ff047819 */ /* 0x000fe40000011604 */
[----:B------:R-:W-:Y:S01]  /*1f110*/  LOP3.LUT R5, R6, 0xff, RZ, 0xc0, !PT ;  /* 0x000000ff06057812 */ /* 0x000fe200078ec0ff */
[----:B------:R-:W1:Y:S01]  /*1f120*/  MUFU.EX2 R8, R68 ;  /* 0x0000004400087308 */ /* 0x000e620000000800 */
[----:B------:R-:W-:-:S02]  /*1f130*/  ISETP.GE.U32.AND P4, PT, R217, R4, PT ;  /* 0x00000004d900720c */ /* 0x000fc40003f86070 */
[----:B------:R-:W-:Y:S01]  /*1f140*/  ISETP.GE.U32.AND P1, PT, R217, R5, PT ;  /* 0x00000005d900720c */ /* 0x000fe20003f26070 */
[----:B------:R-:W-:-:S04]  /*1f150*/  IMAD.WIDE.U32 R4, R7, -0x2daee0ad, RZ ;  /* 0xd2511f5307047825 */ /* 0x000fc800078e00ff */
[----:B------:R-:W2:Y:S01]  /*1f160*/  MUFU.EX2 R7, R69 ;  /* 0x0000004500077308 */ /* 0x000ea20000000800 */
[C---:B------:R-:W-:Y:S02]  /*1f170*/  LOP3.LUT R21, R4.reuse, 0xff, RZ, 0xc0, !PT ;  /* 0x000000ff04157812 */ /* 0x040fe400078ec0ff */
[----:B------:R-:W-:Y:S02]  /*1f180*/  LOP3.LUT R22, R4, 0xffff, RZ, 0xc0, !PT ;  /* 0x0000ffff04167812 */ /* 0x000fe400078ec0ff */
[--C-:B------:R-:W-:Y:S02]  /*1f190*/  SHF.R.U32.HI R25, RZ, 0x10, R4.reuse ;  /* 0x00000010ff197819 */ /* 0x100fe40000011604 */
[----:B------:R-:W-:Y:S02]  /*1f1a0*/  SHF.R.U32.HI R20, RZ, 0x18, R4 ;  /* 0x00000018ff147819 */ /* 0x000fe40000011604 */
[----:B------:R-:W-:Y:S02]  /*1f1b0*/  LOP3.LUT R6, R5, R244, R10, 0x96, !PT ;  /* 0x000000f405067212 */ /* 0x000fe400078e960a */
[----:B------:R-:W-:-:S02]  /*1f1c0*/  LOP3.LUT R4, R23, 0xff, RZ, 0xc0, !PT ;  /* 0x000000ff17047812 */ /* 0x000fc400078ec0ff */
[----:B------:R-:W-:Y:S02]  /*1f1d0*/  SHF.R.U32.HI R5, RZ, 0x8, R24 ;  /* 0x00000008ff057819 */ /* 0x000fe40000011618 */
[----:B------:R-:W-:Y:S02]  /*1f1e0*/  ISETP.GE.U32.AND P5, PT, R217, R4, PT ;  /* 0x00000004d900720c */ /* 0x000fe40003fa6070 */
[----:B------:R-:W-:Y:S01]  /*1f1f0*/  LOP3.LUT R4, R5, 0xffff, RZ, 0xc0, !PT ;  /* 0x0000ffff05047812 */ /* 0x000fe200078ec0ff */
[----:B-1----:R-:W-:-:S03]  /*1f200*/  FADD.FTZ R5, R8, R26 ;  /* 0x0000001a08057221 */ /* 0x002fc60000010000 */
[----:B------:R-:W-:Y:S01]  /*1f210*/  ISETP.GE.U32.AND P0, PT, R217, R4, PT ;  /* 0x00000004d900720c */ /* 0x000fe20003f06070 */
[----:B--2---:R-:W-:-:S05]  /*1f220*/  FADD.FTZ R4, R7, R5 ;  /* 0x0000000507047221 */ /* 0x004fca0000010000 */
[----:B------:R1:W-:Y:S04]  /*1f230*/  STL [R1+0x74], R4 ;  /* 0x0000740401007387 */ /* 0x0003e80000100800 */
[----:B------:R-:W2:Y:S04]  /*1f240*/  LDL R53, [R1+0x124] ;  /* 0x0001240001357983 */ /* 0x000ea80000100800 */
[----:B------:R-:W3:Y:S01]  /*1f250*/  LDL R180, [R1+0xd4] ;  /* 0x0000d40001b47983 */ /* 0x000ee20000100800 */
[----:B------:R-:W-:Y:S01]  /*1f260*/  @!P2 HADD2 R71, -R27.H0_H0, -RZ.H0_H0 ;  /* 0xa00000ff1b47a230 */ /* 0x000fe20000000900 */
[----:B------:R-:W-:Y:S01]  /*1f270*/  PRMT R26, R27, 0x7632, R26 ;  /* 0x000076321b1a7816 */ /* 0x000fe2000000001a */
[----:B------:R-:W-:-:S02]  /*1f280*/  IMAD.MOV.U32 R246, RZ, RZ, R235 ;  /* 0x000000fffff67224 */ /* 0x000fc400078e00eb */
[----:B------:R-:W-:Y:S02]  /*1f290*/  IMAD.MOV.U32 R235, RZ, RZ, R177 ;  /* 0x000000ffffeb7224 */ /* 0x000fe400078e00b1 */
[----:B------:R-:W-:Y:S01]  /*1f2a0*/  IMAD.MOV.U32 R177, RZ, RZ, R198 ;  /* 0x000000ffffb17224 */ /* 0x000fe200078e00c6 */
[----:B------:R-:W-:Y:S01]  /*1f2b0*/  PRMT R198, R27, 0x5410, R26 ;  /* 0x000054101bc67816 */ /* 0x000fe2000000001a */
[----:B------:R-:W-:Y:S01]  /*1f2c0*/  @!P0 HADD2 R70, -R26.H0_H0, -RZ.H0_H0 ;  /* 0xa00000ff1a468230 */ /* 0x000fe20000000900 */
[----:B------:R-:W-:Y:S02]  /*1f2d0*/  @!P2 PRMT R27, R71, 0x5410, RZ ;  /* 0x00005410471ba816 */ /* 0x000fe400000000ff */
[----:B-1----:R-:W-:-:S04]  /*1f2e0*/  SHF.R.U32.HI R4, RZ, 0x8, R9 ;  /* 0x00000008ff047819 */ /* 0x002fc80000011609 */
[----:B------:R-:W-:-:S04]  /*1f2f0*/  LOP3.LUT R4, R4, 0xffff, RZ, 0xc0, !PT ;  /* 0x0000ffff04047812 */ /* 0x000fc800078ec0ff */
[----:B------:R-:W-:Y:S02]  /*1f300*/  ISETP.GE.U32.AND P2, PT, R217, R4, PT ;  /* 0x00000004d900720c */ /* 0x000fe40003f46070 */
[----:B------:R-:W-:Y:S02]  /*1f310*/  LOP3.LUT R4, R0, 0xff, RZ, 0xc0, !PT ;  /* 0x000000ff00047812 */ /* 0x000fe400078ec0ff */
[----:B------:R-:W-:Y:S02]  /*1f320*/  F2FP.PACK_AB R7, R7, R8 ;  /* 0x000000080707723e */ /* 0x000fe400000000ff */
[----:B------:R-:W-:Y:S02]  /*1f330*/  @!P0 PRMT R26, R70, 0x5410, RZ ;  /* 0x00005410461a8816 */ /* 0x000fe400000000ff */
[----:B------:R-:W-:Y:S02]  /*1f340*/  ISETP.GE.U32.AND P0, PT, R217, R4, PT ;  /* 0x00000004d900720c */ /* 0x000fe40003f06070 */
[----:B------:R-:W-:-:S02]  /*1f350*/  LOP3.LUT R4, R0, 0xffff, RZ, 0xc0, !PT ;  /* 0x0000ffff00047812 */ /* 0x000fc400078ec0ff */
[C---:B------:R-:W-:Y:S02]  /*1f360*/  PRMT R29, R7.reuse, 0x7610, R29 ;  /* 0x00007610071d7816 */ /* 0x040fe4000000001d */
[----:B------:R-:W-:Y:S02]  /*1f370*/  SHF.R.U32.HI R4, RZ, 0x8, R4 ;  /* 0x00000008ff047819 */ /* 0x000fe40000011604 */
[----:B------:R-:W-:Y:S01]  /*1f380*/  MOV R247, R172 ;  /* 0x000000ac00f77202 */ /* 0x000fe20000000f00 */
[----:B------:R-:W-:Y:S01]  /*1f390*/  @!P5 HADD2 R72, -R29.H0_H0, -RZ.H0_H0 ;  /* 0xa00000ff1d48d230 */ /* 0x000fe20000000900 */
[----:B------:R-:W-:Y:S01]  /*1f3a0*/  PRMT R28, R7, 0x7632, R28 ;  /* 0x00007632071c7816 */ /* 0x000fe2000000001c */
[----:B------:R-:W-:Y:S01]  /*1f3b0*/  IMAD.MOV.U32 R172, RZ, RZ, R178 ;  /* 0x000000ffffac7224 */ /* 0x000fe200078e00b2 */
[----:B------:R-:W-:Y:S01]  /*1f3c0*/  LOP3.LUT R4, R4, 0xffff, RZ, 0xc0, !PT ;  /* 0x0000ffff04047812 */ /* 0x000fe200078ec0ff */
[----:B------:R-:W-:Y:S01]  /*1f3d0*/  IMAD.MOV.U32 R178, RZ, RZ, R125 ;  /* 0x000000ffffb27224 */ /* 0x000fe200078e007d */
[----:B------:R-:W1:Y:S01]  /*1f3e0*/  MUFU.EX2 R5, R54 ;  /* 0x0000003600057308 */ /* 0x000e620000000800 */
[----:B------:R-:W-:Y:S01]  /*1f3f0*/  IMAD.MOV.U32 R125, RZ, RZ, R197 ;  /* 0x000000ffff7d7224 */ /* 0x000fe200078e00c5 */
[----:B------:R-:W-:-:S02]  /*1f400*/  PRMT R197, R29, 0x5410, R28 ;  /* 0x000054101dc57816 */ /* 0x000fc4000000001c */
[----:B------:R-:W-:Y:S02]  /*1f410*/  @!P5 PRMT R29, R72, 0x5410, RZ ;  /* 0x00005410481dd816 */ /* 0x000fe400000000ff */
[----:B------:R-:W-:Y:S02]  /*1f420*/  ISETP.GE.U32.AND P5, PT, R217, R4, PT ;  /* 0x00000004d900720c */ /* 0x000fe40003fa6070 */
[----:B------:R4:W1:Y:S01]  /*1f430*/  MUFU.EX2 R4, R55 ;  /* 0x0000003700047308 */ /* 0x0008620000000800 */
[C---:B------:R-:W-:Y:S02]  /*1f440*/  PRMT R11, R49.reuse, 0x7610, R11 ;  /* 0x00007610310b7816 */ /* 0x040fe4000000000b */
[----:B------:R-:W-:-:S03]  /*1f450*/  PRMT R10, R49, 0x7632, R10 ;  /* 0x00007632310a7816 */ /* 0x000fc6000000000a */
[----:B------:R-:W-:-:S05]  /*1f460*/  @!P0 HADD2 R74, -R11.H0_H0, -RZ.H0_H0 ;  /* 0xa00000ff0b4a8230 */ /* 0x000fca0000000900 */
[----:B------:R-:W-:Y:S01]  /*1f470*/  @!P5 HADD2 R75, -R10.H0_H0, -RZ.H0_H0 ;  /* 0xa00000ff0a4bd230 */ /* 0x000fe20000000900 */
[----:B----4-:R-:W-:Y:S02]  /*1f480*/  PRMT R55, R11, 0x5410, R10 ;  /* 0x000054100b377816 */ /* 0x010fe4000000000a */
[----:B------:R-:W-:Y:S02]  /*1f490*/  @!P0 PRMT R11, R74, 0x5410, RZ ;  /* 0x000054104a0b8816 */ /* 0x000fe400000000ff */
[----:B------:R-:W-:Y:S02]  /*1f4a0*/  ISETP.GE.U32.AND P0, PT, R217, R20, PT ;  /* 0x00000014d900720c */ /* 0x000fe40003f06070 */
[----:B------:R-:W-:Y:S01]  /*1f4b0*/  @!P5 PRMT R10, R75, 0x5410, RZ ;  /* 0x000054104b0ad816 */ /* 0x000fe200000000ff */
[----:B------:R-:W4:Y:S01]  /*1f4c0*/  MUFU.EX2 R7, R66 ;  /* 0x0000004200077308 */ /* 0x000f220000000800 */
[----:B--2---:R-:W-:-:S05]  /*1f4d0*/  IMAD.WIDE.U32 R8, R53, -0x326172a9, RZ ;  /* 0xcd9e8d5735087825 */ /* 0x004fca00078e00ff */
[----:B------:R-:W-:Y:S01]  /*1f4e0*/  LOP3.LUT R43, R3, R179, R8, 0x96, !PT ;  /* 0x000000b3032b7212 */ /* 0x000fe200078e9608 */
[----:B-1----:R-:W-:Y:S01]  /*1f4f0*/  FADD.FTZ R3, R5, R46 ;  /* 0x0000002e05037221 */ /* 0x002fe20000010000 */
[----:B---3--:R-:W-:-:S03]  /*1f500*/  LOP3.LUT R42, R180, R9, RZ, 0x3c, !PT ;  /* 0x00000009b42a7212 */ /* 0x008fc600078e3cff */
[----:B------:R-:W-:Y:S01]  /*1f510*/  FADD.FTZ R20, R4, R3 ;  /* 0x0000000304147221 */ /* 0x000fe20000010000 */
[--C-:B------:R-:W-:Y:S02]  /*1f520*/  SHF.R.U32.HI R3, RZ, 0x18, R0.reuse ;  /* 0x00000018ff037819 */ /* 0x100fe40000011600 */
[----:B------:R-:W-:Y:S02]  /*1f530*/  PRMT R9, R47, 0x7610, R9 ;  /* 0x000076102f097816 */ /* 0x000fe40000000009 */
[----:B------:R-:W-:Y:S02]  /*1f540*/  ISETP.GE.U32.AND P5, PT, R217, R3, PT ;  /* 0x00000003d900720c */ /* 0x000fe40003fa6070 */
[--C-:B------:R-:W-:Y:S01]  /*1f550*/  SHF.R.U32.HI R3, RZ, 0x10, R0.reuse ;  /* 0x00000010ff037819 */ /* 0x100fe20000011600 */
[----:B------:R-:W-:Y:S01]  /*1f560*/  @!P6 HADD2 R76, -R9.H0_H0, -RZ.H0_H0 ;  /* 0xa00000ff094ce230 */ /* 0x000fe20000000900 */
[----:B------:R-:W-:Y:S02]  /*1f570*/  PRMT R0, R47, 0x7632, R0 ;  /* 0x000076322f007816 */ /* 0x000fe40000000000 */
[----:B------:R-:W-:-:S02]  /*1f580*/  LOP3.LUT R3, R3, 0xff, RZ, 0xc0, !PT ;  /* 0x000000ff03037812 */ /* 0x000fc400078ec0ff */
[----:B------:R-:W-:Y:S02]  /*1f590*/  PRMT R54, R9, 0x5410, R0 ;  /* 0x0000541009367816 */ /* 0x000fe40000000000 */
[----:B------:R-:W-:Y:S02]  /*1f5a0*/  @!P6 PRMT R9, R76, 0x5410, RZ ;  /* 0x000054104c09e816 */ /* 0x000fe400000000ff */
[----:B------:R-:W-:Y:S02]  /*1f5b0*/  ISETP.GE.U32.AND P6, PT, R217, R3, PT ;  /* 0x00000003d900720c */ /* 0x000fe40003fc6070 */
[----:B------:R-:W-:Y:S01]  /*1f5c0*/  SHF.R.U32.HI R3, RZ, 0x8, R22 ;  /* 0x00000008ff037819 */ /* 0x000fe20000011616 */
[----:B------:R-:W-:Y:S01]  /*1f5d0*/  @!P2 HADD2 R77, -R0.H0_H0, -RZ.H0_H0 ;  /* 0xa00000ff004da230 */ /* 0x000fe20000000900 */
[----:B------:R-:W-:Y:S02]  /*1f5e0*/  F2FP.PACK_AB R8, R4, R5 ;  /* 0x000000050408723e */ /* 0x000fe400000000ff */
[----:B------:R-:W-:-:S02]  /*1f5f0*/  LOP3.LUT R3, R3, 0xffff, RZ, 0xc0, !PT ;  /* 0x0000ffff03037812 */ /* 0x000fc400078ec0ff */
[C---:B------:R-:W-:Y:S02]  /*1f600*/  PRMT R4, R48.reuse, 0x7610, R4 ;  /* 0x0000761030047816 */ /* 0x040fe40000000004 */
[----:B------:R-:W-:Y:S02]  /*1f610*/  @!P2 PRMT R0, R77, 0x5410, RZ ;  /* 0x000054104d00a816 */ /* 0x000fe400000000ff */
[----:B------:R-:W-:Y:S01]  /*1f620*/  ISETP.GE.U32.AND P2, PT, R217, R3, PT ;  /* 0x00000003d900720c */ /* 0x000fe20003f46070 */
[----:B------:R-:W-:Y:S01]  /*1f630*/  @!P1 HADD2 R78, -R4.H0_H0, -RZ.H0_H0 ;  /* 0xa00000ff044e9230 */ /* 0x000fe20000000900 */
[----:B------:R-:W-:Y:S02]  /*1f640*/  PRMT R3, R48, 0x7632, R3 ;  /* 0x0000763230037816 */ /* 0x000fe40000000003 */
[----:B------:R-:W-:Y:S02]  /*1f650*/  LOP3.LUT R5, R6, 0xff, RZ, 0xc0, !PT ;  /* 0x000000ff06057812 */ /* 0x000fe400078ec0ff */
[----:B------:R-:W-:-:S02]  /*1f660*/  PRMT R53, R4, 0x5410, R3 ;  /* 0x0000541004357816 */ /* 0x000fc40000000003 */
[----:B------:R-:W-:Y:S02]  /*1f670*/  @!P1 PRMT R4, R78, 0x5410, RZ ;  /* 0x000054104e049816 */ /* 0x000fe400000000ff */
[----:B------:R-:W-:Y:S02]  /*1f680*/  ISETP.GE.U32.AND P1, PT, R217, R5, PT ;  /* 0x00000005d900720c */ /* 0x000fe40003f26070 */
[----:B------:R-:W-:Y:S01]  /*1f690*/  LOP3.LUT R5, R6, 0xffff, RZ, 0xc0, !PT ;  /* 0x0000ffff06057812 */ /* 0x000fe200078ec0ff */
[----:B------:R-:W-:-:S03]  /*1f6a0*/  @!P4 HADD2 R79, -R3.H0_H0, -RZ.H0_H0 ;  /* 0xa00000ff034fc230 */ /* 0x000fc60000000900 */
[----:B------:R-:W-:-:S04]  /*1f6b0*/  SHF.R.U32.HI R5, RZ, 0x8, R5 ;  /* 0x00000008ff057819 */ /* 0x000fc80000011605 */
[----:B------:R-:W-:Y:S02]  /*1f6c0*/  LOP3.LUT R5, R5, 0xffff, RZ, 0xc0, !PT ;  /* 0x0000ffff05057812 */ /* 0x000fe400078ec0ff */
[----:B------:R-:W-:Y:S02]  /*1f6d0*/  @!P4 PRMT R3, R79, 0x5410, RZ ;  /* 0x000054104f03c816 */ /* 0x000fe400000000ff */
[----:B------:R-:W-:Y:S02]  /*1f6e0*/  ISETP.GE.U32.AND P4, PT, R217, R5, PT ;  /* 0x00000005d900720c */ /* 0x000fe40003f86070 */
[C---:B------:R-:W-:Y:S01]  /*1f6f0*/  PRMT R23, R8.reuse, 0x7610, R23 ;  /* 0x0000761008177816 */ /* 0x040fe20000000017 */
[----:B------:R-:W1:Y:S01]  /*1f700*/  MUFU.EX2 R5, R67 ;  /* 0x0000004300057308 */ /* 0x000e620000000800 */
[----:B------:R-:W-:Y:S01]  /*1f710*/  IMAD.MOV.U32 R179, RZ, RZ, R94 ;  /* 0x000000ffffb37224 */ /* 0x000fe200078e005e */
[----:B------:R-:W-:Y:S01]  /*1f720*/  PRMT R22, R8, 0x7632, R22 ;  /* 0x0000763208167816 */ /* 0x000fe20000000016 */
[----:B------:R-:W-:Y:S01]  /*1f730*/  IMAD.MOV.U32 R94, RZ, RZ, R189 ;  /* 0x000000ffff5e7224 */ /* 0x000fe200078e00bd */
[----:B------:R-:W-:Y:S01]  /*1f740*/  @!P1 HADD2 R84, -R23.H0_H0, -RZ.H0_H0 ;  /* 0xa00000ff17549230 */ /* 0x000fe20000000900 */
[----:B------:R-:W-:Y:S01]  /*1f750*/  IMAD.MOV.U32 R189, RZ, RZ, R190 ;  /* 0x000000ffffbd7224 */ /* 0x000fe200078e00be */
[----:B------:R-:W-:Y:S01]  /*1f760*/  LOP3.LUT R8, R25, 0xff, RZ, 0xc0, !PT ;  /* 0x000000ff19087812 */ /* 0x000fe200078ec0ff */
[----:B------:R-:W-:Y:S01]  /*1f770*/  IMAD.MOV.U32 R190, RZ, RZ, R114 ;  /* 0x000000ffffbe7224 */ /* 0x000fe200078e0072 */
[----:B------:R-:W-:-:S02]  /*1f780*/  PRMT R114, R23, 0x5410, R22 ;  /* 0x0000541017727816 */ /* 0x000fc40000000016 */
[----:B------:R-:W-:Y:S02]  /*1f790*/  @!P1 PRMT R23, R84, 0x5410, RZ ;  /* 0x0000541054179816 */ /* 0x000fe400000000ff */
[----:B------:R-:W-:Y:S01]  /*1f7a0*/  ISETP.GE.U32.AND P1, PT, R217, R8, PT ;  /* 0x00000008d900720c */ /* 0x000fe20003f26070 */
[----:B----4-:R-:W-:-:S04]  /*1f7b0*/  FADD.FTZ R8, R7, R20 ;  /* 0x0000001407087221 */ /* 0x010fc80000010000 */
[----:B-1----:R-:W-:-:S05]  /*1f7c0*/  FADD.FTZ R46, R5, R8 ;  /* 0x00000008052e7221 */ /* 0x002fca0000010000 */
[----:B------:R-:W-:Y:S04]  /*1f7d0*/  STL [R1+0x70], R46 ;  /* 0x0000702e01007387 */ /* 0x000fe80000100800 */
[----:B------:R-:W2:Y:S04]  /*1f7e0*/  LDL R69, [R1+0xc8] ;  /* 0x0000c80001457983 */ /* 0x000ea80000100800 */
[----:B------:R-:W-:Y:S04]  /*1f7f0*/  ST.E.U16 [R12.64+-0x100], R37 ;  /* 0xffff00250c007985 */ /* 0x000fe8000c101504 */
[----:B------:R1:W-:Y:S04]  /*1f800*/  ST.E.U16 [R12.64+-0xfe], R36 ;  /* 0xffff02240c007985 */ /* 0x0003e8000c101504 */
[----:B------:R-:W-:Y:S04]  /*1f810*/  ST.E.U16 [R18.64+-0x100], R35 ;  /* 0xffff002312007985 */ /* 0x000fe8000c101504 */
[----:B------:R-:W-:Y:S04]  /*1f820*/  ST.E.U16 [R18.64+-0xfe], R34 ;  /* 0xffff022212007985 */ /* 0x000fe8000c101504 */
[----:B------:R2:W-:Y:S01]  /*1f830*/  ST.E.U16 [R16.64+-0xfe], R10 ;  /* 0xffff020a10007985 */ /* 0x0005e2000c101504 */
[----:B-1----:R-:W-:Y:S01]  /*1f840*/  IMAD.WIDE.U32 R36, R42, -0x2daee0ad, RZ ;  /* 0xd2511f532a247825 */ /* 0x002fe200078e00ff */
[----:B------:R-:W-:Y:S01]  /*1f850*/  F2FP.PACK_AB R5, R5, R7 ;  /* 0x000000070505723e */ /* 0x000fe200000000ff */
[----:B------:R-:W-:-:S02]  /*1f860*/  @!P4 HADD2 R85, -R22.H0_H0, -RZ.H0_H0 ;  /* 0xa00000ff1655c230 */ /* 0x000fc40000000900 */
[----:B------:R-:W-:Y:S01]  /*1f870*/  IMAD.MOV.U32 R180, RZ, RZ, R95 ;  /* 0x000000ffffb47224 */ /* 0x000fe200078e005f */
[----:B--2---:R-:W-:Y:S02]  /*1f880*/  LOP3.LUT R10, R37, R69, R14, 0x96, !PT ;  /* 0x00000045250a7212 */ /* 0x004fe400078e960e */
[----:B------:R-:W2:Y:S01]  /*1f890*/  LDL.LU.64 R14, [R1+0x1b8] ;  /* 0x0001b800010e7983 */ /* 0x000ea20000300a00 */
[----:B------:R-:W-:Y:S01]  /*1f8a0*/  IMAD.MOV.U32 R95, RZ, RZ, R188 ;  /* 0x000000ffff5f7224 */ /* 0x000fe200078e00bc */
[C---:B------:R-:W-:Y:S01]  /*1f8b0*/  PRMT R25, R5.reuse, 0x7610, R25 ;  /* 0x0000761005197816 */ /* 0x040fe20000000019 */
[----:B------:R-:W-:Y:S01]  /*1f8c0*/  IMAD.MOV.U32 R188, RZ, RZ, R191 ;  /* 0x000000ffffbc7224 */ /* 0x000fe200078e00bf */
[----:B------:R-:W-:Y:S01]  /*1f8d0*/  PRMT R24, R5, 0x7632, R24 ;  /* 0x0000763205187816 */ /* 0x000fe20000000018 */
[----:B------:R-:W-:Y:S01]  /*1f8e0*/  IMAD.MOV.U32 R65, RZ, RZ, R175 ;  /* 0x000000ffff417224 */ /* 0x000fe200078e00af */
[----:B------:R-:W-:Y:S01]  /*1f8f0*/  MOV R191, R186 ;  /* 0x000000ba00bf7202 */ /* 0x000fe20000000f00 */
[----:B------:R-:W-:Y:S01]  /*1f900*/  IMAD.MOV.U32 R175, RZ, RZ, R185 ;  /* 0x000000ffffaf7224 */ /* 0x000fe200078e00b9 */
[----:B------:R-:W-:Y:S01]  /*1f910*/  SHF.R.U32.HI R5, RZ, 0x18, R6 ;  /* 0x00000018ff057819 */ /* 0x000fe20000011606 */
[----:B------:R-:W-:Y:S01]  /*1f920*/  @!P3 HADD2 R73, -R28.H0_H0, -RZ.H0_H0 ;  /* 0xa00000ff1c49b230 */ /* 0x000fe20000000900 */
[----:B------:R-:W-:Y:S01]  /*1f930*/  MUFU.EX2 R186, R56 ;  /* 0x0000003800ba7308 */ /* 0x000fe20000000800 */
[----:B------:R-:W-:Y:S01]  /*1f940*/  @!P4 PRMT R22, R85, 0x5410, RZ ;  /* 0x000054105516c816 */ /* 0x000fe200000000ff */
[----:B------:R-:W-:Y:S01]  /*1f950*/  IMAD.MOV.U32 R68, RZ, RZ, R184 ;  /* 0x000000ffff447224 */ /* 0x000fe200078e00b8 */
[----:B------:R-:W-:-:S05]  /*1f960*/  ISETP.GE.U32.AND P4, PT, R217, R5, PT ;  /* 0x00000005d900720c */ /* 0x000fca0003f86070 */
[----:B------:R-:W1:Y:S01]  /*1f970*/  MUFU.EX2 R185, R57 ;  /* 0x0000003900b97308 */ /* 0x000e620000000800 */
[----:B------:R-:W-:Y:S02]  /*1f980*/  @!P3 PRMT R28, R73, 0x5410, RZ ;  /* 0x00005410491cb816 */ /* 0x000fe400000000ff */
[----:B------:R-:W-:-:S05]  /*1f990*/  ISETP.GE.U32.AND P3, PT, R217, R21, PT ;  /* 0x00000015d900720c */ /* 0x000fca0003f66070 */
[----:B------:R-:W3:Y:S08]  /*1f9a0*/  MUFU.EX2 R5, R60 ;  /* 0x0000003c00057308 */ /* 0x000ef00000000800 */
[----:B------:R-:W4:Y:S01]  /*1f9b0*/  MUFU.EX2 R184, R61 ;  /* 0x0000003d00b87308 */ /* 0x000f220000000800 */
[----:B------:R-:W-:Y:S01]  /*1f9c0*/  IMAD.MOV.U32 R181, RZ, RZ, R246 ;  /* 0x000000ffffb57224 */ /* 0x000fe200078e00f6 */
[----:B-1----:R-:W-:Y:S01]  /*1f9d0*/  F2FP.PACK_AB R7, R185, R186 ;  /* 0x000000bab907723e */ /* 0x002fe200000000ff */
[----:B------:R-:W-:Y:S01]  /*1f9e0*/  IMAD.MOV.U32 R246, RZ, RZ, R126 ;  /* 0x000000fffff67224 */ /* 0x000fe200078e007e */
[----:B------:R-:W-:Y:S01]  /*1f9f0*/  SHF.R.U32.HI R6, RZ, 0x10, R6 ;  /* 0x00000010ff067819 */ /* 0x000fe20000011606 */
[----:B------:R-:W-:Y:S01]  /*1fa00*/  IMAD.MOV.U32 R126, RZ, RZ, R172 ;  /* 0x000000ffff7e7224 */ /* 0x000fe200078e00ac */
[----:B------:R-:W-:Y:S01]  /*1fa10*/  F2FP.PACK_AB R8, R44, R45 ;  /* 0x0000002d2c08723e */ /* 0x000fe200000000ff */
[----:B------:R-:W-:Y:S01]  /*1fa20*/  IMAD.MOV.U32 R172, RZ, RZ, R176 ;  /* 0x000000ffffac7224 */ /* 0x000fe200078e00b0 */
[----:B------:R-:W-:Y:S01]  /*1fa30*/  @!P3 HADD2 R86, -R25.H0_H0, -RZ.H0_H0 ;  /* 0xa00000ff1956b230 */ /* 0x000fe20000000900 */
[----:B------:R-:W-:Y:S01]  /*1fa40*/  IMAD.MOV.U32 R64, RZ, RZ, R174 ;  /* 0x000000ffff407224 */ /* 0x000fe200078e00ae */
[----:B------:R-:W-:Y:S01]  /*1fa50*/  MOV R176, R177 ;  /* 0x000000b100b07202 */ /* 0x000fe20000000f00 */
[----:B------:R-:W-:Y:S01]  /*1fa60*/  IMAD.MOV.U32 R174, RZ, RZ, R187 ;  /* 0x000000ffffae7224 */ /* 0x000fe200078e00bb */
[C---:B------:R-:W-:Y:S01]  /*1fa70*/  PRMT R21, R7.reuse, 0x7610, R21 ;  /* 0x0000761007157816 */ /* 0x040fe20000000015 */
[----:B------:R-:W-:Y:S01]  /*1fa80*/  IMAD.MOV.U32 R177, RZ, RZ, R125 ;  /* 0x000000ffffb17224 */ /* 0x000fe200078e007d */
[----:B------:R-:W-:Y:S01]  /*1fa90*/  PRMT R20, R7, 0x7632, R20 ;  /* 0x0000763207147816 */ /* 0x000fe20000000014 */
[----:B---3--:R-:W-:Y:S01]  /*1faa0*/  FADD.FTZ R187, R5, R52 ;  /* 0x0000003405bb7221 */ /* 0x008fe20000010000 */
[----:B------:R-:W-:Y:S01]  /*1fab0*/  LOP3.LUT R6, R6, 0xff, RZ, 0xc0, !PT ;  /* 0x000000ff06067812 */ /* 0x000fe200078ec0ff */
[----:B------:R-:W-:Y:S01]  /*1fac0*/  IMAD.MOV.U32 R125, RZ, RZ, R113 ;  /* 0x000000ffff7d7224 */ /* 0x000fe200078e0071 */
[----:B----4-:R-:W-:-:S02]  /*1fad0*/  F2FP.PACK_AB R7, R184, R5 ;  /* 0x00000005b807723e */ /* 0x010fc400000000ff */
[----:B------:R-:W-:Y:S02]  /*1fae0*/  PRMT R5, R8, 0x7632, R5 ;  /* 0x0000763208057816 */ /* 0x000fe40000000005 */
[----:B------:R-:W-:Y:S02]  /*1faf0*/  PRMT R113, R25, 0x5410, R24 ;  /* 0x0000541019717816 */ /* 0x000fe40000000018 */
[----:B------:R-:W-:Y:S02]  /*1fb00*/  @!P3 PRMT R25, R86, 0x5410, RZ ;  /* 0x000054105619b816 */ /* 0x000fe400000000ff */
[----:B------:R-:W-:Y:S01]  /*1fb10*/  ISETP.GE.U32.AND P3, PT, R217, R6, PT ;  /* 0x00000006d900720c */ /* 0x000fe20003f66070 */
[----:B------:R-:W-:Y:S01]  /*1fb20*/  @!P5 HADD2 R92, -R5.H0_H0, -RZ.H0_H0 ;  /* 0xa00000ff055cd230 */ /* 0x000fe20000000900 */
[----:B------:R-:W-:Y:S01]  /*1fb30*/  PRMT R6, R8, 0x7610, R6 ;  /* 0x0000761008067816 */ /* 0x000fe20000000006 */
[----:B------:R-:W-:-:S03]  /*1fb40*/  IMAD.WIDE.U32 R34, R10, -0x326172a9, RZ ;  /* 0xcd9e8d570a227825 */ /* 0x000fc600078e00ff */
[----:B------:R-:W-:Y:S01]  /*1fb50*/  PRMT R52, R6, 0x5410, R5 ;  /* 0x0000541006347816 */ /* 0x000fe20000000005 */
[----:B------:R-:W-:Y:S01]  /*1fb60*/  @!P6 HADD2 R93, -R6.H0_H0, -RZ.H0_H0 ;  /* 0xa00000ff065de230 */ /* 0x000fe20000000900 */
[----:B------:R-:W-:Y:S01]  /*1fb70*/  @!P5 PRMT R5, R92, 0x5410, RZ ;  /* 0x000054105c05d816 */ /* 0x000fe200000000ff */
[----:B------:R1:W-:Y:S03]  /*1fb80*/  ST.E.U16 [R16.64+-0x100], R11 ;  /* 0xffff000b10007985 */ /* 0x0003e6000c101504 */
[----:B------:R-:W-:Y:S01]  /*1fb90*/  @!P6 PRMT R6, R93, 0x5410, RZ ;  /* 0x000054105d06e816 */ /* 0x000fe200000000ff */
[----:B-1----:R-:W-:Y:S01]  /*1fba0*/  IMAD.WIDE.U32 R10, R43, -0x2daee0ad, RZ ;  /* 0xd2511f532b0a7825 */ /* 0x002fe200078e00ff */
[C---:B------:R-:W-:Y:S02]  /*1fbb0*/  PRMT R8, R7.reuse, 0x7610, R8 ;  /* 0x0000761007087816 */ /* 0x040fe40000000008 */
[----:B------:R-:W-:Y:S01]  /*1fbc0*/  PRMT R7, R7, 0x7632, R7 ;  /* 0x0000763207077816 */ /* 0x000fe20000000007 */
[----:B------:R-:W-:-:S02]  /*1fbd0*/  IMAD.MOV.U32 R58, RZ, RZ, R180 ;  /* 0x000000ffff3a7224 */ /* 0x000fc400078e00b4 */
[----:B------:R-:W-:Y:S01]  /*1fbe0*/  IMAD.MOV.U32 R180, RZ, RZ, R247 ;  /* 0x000000ffffb47224 */ /* 0x000fe200078e00f7 */
[----:B------:R-:W-:Y:S01]  /*1fbf0*/  @!P3 HADD2 R91, -R8.H0_H0, -RZ.H0_H0 ;  /* 0xa00000ff085bb230 */ /* 0x000fe20000000900 */
[----:B------:R-:W-:Y:S01]  /*1fc00*/  IMAD.MOV.U32 R247, RZ, RZ, R235 ;  /* 0x000000fffff77224 */ /* 0x000fe200078e00eb */
[----:B------:R-:W-:Y:S01]  /*1fc10*/  @!P4 HADD2 R90, -R7.H0_H0, -RZ.H0_H0 ;  /* 0xa00000ff075ac230 */ /* 0x000fe20000000900 */
[----:B------:R-:W-:Y:S02]  /*1fc20*/  IMAD.MOV.U32 R67, RZ, RZ, R68 ;  /* 0x000000ffff437224 */ /* 0x000fe400078e0044 */
[----:B------:R-:W-:Y:S02]  /*1fc30*/  IMAD.MOV.U32 R235, RZ, RZ, R173 ;  /* 0x000000ffffeb7224 */ /* 0x000fe400078e00ad */
[----:B------:R-:W-:Y:S02]  /*1fc40*/  IMAD.MOV.U32 R173, RZ, RZ, R124 ;  /* 0x000000ffffad7224 */ /* 0x000fe400078e007c */
[----:B------:R-:W-:Y:S01]  /*1fc50*/  IMAD.MOV.U32 R124, RZ, RZ, R112 ;  /* 0x000000ffff7c7224 */ /* 0x000fe200078e0070 */
[----:B------:R-:W-:-:S02]  /*1fc60*/  PRMT R112, R8, 0x5410, R7 ;  /* 0x0000541008707816 */ /* 0x000fc40000000007 */
[----:B------:R-:W-:Y:S02]  /*1fc70*/  @!P3 PRMT R8, R91, 0x5410, RZ ;  /* 0x000054105b08b816 */ /* 0x000fe400000000ff */
[----:B------:R-:W-:Y:S01]  /*1fc80*/  @!P4 PRMT R7, R90, 0x5410, RZ ;  /* 0x000054105a07c816 */ /* 0x000fe200000000ff */
[----:B--2---:R1:W-:Y:S04]  /*1fc90*/  ST.E.U16 [R14.64+-0xfe], R5 ;  /* 0xffff02050e007985 */ /* 0x0043e8000c101504 */
[----:B------:R2:W-:Y:S04]  /*1fca0*/  ST.E.U16 [R14.64+-0x100], R6 ;  /* 0xffff00060e007985 */ /* 0x0005e8000c101504 */
[----:B------:R-:W-:Y:S04]  /*1fcb0*/  ST.E.U16 [R12.64+-0xf0], R33 ;  /* 0xffff10210c007985 */ /* 0x000fe8000c101504 */
[----:B------:R3:W-:Y:S01]  /*1fcc0*/  ST.E.U16 [R12.64+-0xee], R32 ;  /* 0xffff12200c007985 */ /* 0x0007e2000c101504 */
[----:B-1----:R-:W-:-:S02]  /*1fcd0*/  LOP3.LUT R5, R35, R233, R2, 0x96, !PT ;  /* 0x000000e923057212 */ /* 0x002fc400078e9602 */
[----:B--2---:R-:W-:-:S03]  /*1fce0*/  LOP3.LUT R6, R11, R62, R36, 0x96, !PT ;  /* 0x0000003e0b067212 */ /* 0x004fc600078e9624 */
[----:B---3--:R-:W-:-:S05]  /*1fcf0*/  IMAD.WIDE.U32 R32, R5, -0x2daee0ad, RZ ;  /* 0xd2511f5305207825 */ /* 0x008fca00078e00ff */
[----:B------:R-:W-:Y:S01]  /*1fd00*/  LOP3.LUT R5, R33, R59, R10, 0x96, !PT ;  /* 0x0000003b21057212 */ /* 0x000fe200078e960a */
[----:B------:R-:W-:-:S04]  /*1fd10*/  IMAD.WIDE.U32 R10, R6, -0x326172a9, RZ ;  /* 0xcd9e8d57060a7825 */ /* 0x000fc800078e00ff */
[----:B------:R-:W-:Y:S01]  /*1fd20*/  IMAD.WIDE.U32 R48, R5, -0x326172a9, RZ ;  /* 0xcd9e8d5705307825 */ /* 0x000fe200078e00ff */
[----:B------:R-:W-:Y:S01]  /*1fd30*/  LOP3.LUT R5, R11, R226, R34, 0x96, !PT ;  /* 0x000000e20b057212 */ /* 0x000fe200078e9622 */
[----:B------:R-:W-:Y:S03]  /*1fd40*/  ST.E.U16 [R18.64+-0xf0], R31 ;  /* 0xffff101f12007985 */ /* 0x000fe6000c101504 */
[----:B------:R-:W-:Y:S01]  /*1fd50*/  LOP3.LUT R6, R49, R228, R10, 0x96, !PT ;  /* 0x000000e431067212 */ /* 0x000fe200078e960a */
[----:B------:R-:W-:Y:S04]  /*1fd60*/  ST.E.U16 [R18.64+-0xee], R30 ;  /* 0xffff121e12007985 */ /* 0x000fe8000c101504 */
[----:B------:R-:W-:Y:S01]  /*1fd70*/  ST.E.U16 [R16.64+-0xf0], R9 ;  /* 0xffff100910007985 */ /* 0x000fe2000c101504 */
[----:B------:R-:W-:-:S03]  /*1fd80*/  IMAD.WIDE.U32 R42, R6, -0x2daee0ad, RZ ;  /* 0xd2511f53062a7825 */ /* 0x000fc600078e00ff */
[----:B------:R-:W-:Y:S04]  /*1fd90*/  ST.E.U16 [R16.64+-0xee], R0 ;  /* 0xffff120010007985 */ /* 0x000fe8000c101504 */
[----:B------:R1:W-:Y:S04]  /*1fda0*/  ST.E.U16 [R14.64+-0xf0], R4 ;  /* 0xffff10040e007985 */ /* 0x0003e8000c101504 */
[----:B------:R2:W-:Y:S04]  /*1fdb0*/  ST.E.U16 [R14.64+-0xee], R3 ;  /* 0xffff12030e007985 */ /* 0x0005e8000c101504 */
[----:B------:R-:W-:Y:S01]  /*1fdc0*/  ST.E.U16 [R12.64+-0xe0], R39 ;  /* 0xffff20270c007985 */ /* 0x000fe2000c101504 */
[----:B-1----:R-:W-:-:S05]  /*1fdd0*/  IMAD.WIDE.U32 R4, R5, -0x2daee0ad, RZ ;  /* 0xd2511f5305047825 */ /* 0x002fca00078e00ff */
[----:B------:R-:W-:Y:S02]  /*1fde0*/  LOP3.LUT R0, R43, R224, R4, 0x96, !PT ;  /* 0x000000e02b007212 */ /* 0x000fe400078e9604 */
[----:B------:R-:W-:-:S03]  /*1fdf0*/  LOP3.LUT R6, R5, R63, R32, 0x96, !PT ;  /* 0x0000003f05067212 */ /* 0x000fc600078e9620 */
[----:B------:R-:W-:Y:S01]  /*1fe00*/  IMAD.WIDE.U32 R4, R0, -0x326172a9, RZ ;  /* 0xcd9e8d5700047825 */ /* 0x000fe200078e00ff */
[----:B------:R-:W-:Y:S04]  /*1fe10*/  ST.E.U16 [R12.64+-0xde], R38 ;  /* 0xffff22260c007985 */ /* 0x000fe8000c101504 */
[C---:B------:R-:W-:Y:S01]  /*1fe20*/  LOP3.LUT R0, R4.reuse, 0xffff, RZ, 0xc0, !PT ;  /* 0x0000ffff04007812 */ /* 0x040fe200078ec0ff */
[----:B------:R-:W-:Y:S03]  /*1fe30*/  ST.E.U16 [R18.64+-0xe0], R41 ;  /* 0xffff202912007985 */ /* 0x000fe6000c101504 */
[----:B--2---:R-:W-:Y:S01]  /*1fe40*/  SHF.R.U32.HI R3, RZ, 0x8, R0 ;  /* 0x00000008ff037819 */ /* 0x004fe20000011600 */
[----:B------:R1:W-:Y:S01]  /*1fe50*/  ST.E.U16 [R18.64+-0xde], R40 ;  /* 0xffff222812007985 */ /* 0x0003e2000c101504 */
[----:B------:R-:W-:-:S04]  /*1fe60*/  LOP3.LUT R0, R4, 0xff, RZ, 0xc0, !PT ;  /* 0x000000ff04007812 */ /* 0x000fc800078ec0ff */
[----:B------:R-:W-:Y:S02]  /*1fe70*/  PRMT R43, R0, 0x5410, R3 ;  /* 0x00005410002b7816 */ /* 0x000fe40000000003 */
[----:B------:R-:W-:Y:S01]  /*1fe80*/  SHF.R.U32.HI R3, RZ, 0x10, R4 ;  /* 0x00000010ff037819 */ /* 0x000fe20000011604 */
[----:B------:R-:W-:Y:S04]  /*1fe90*/  ST.E.U16 [R16.64+-0xe0], R23 ;  /* 0xffff201710007985 */ /* 0x000fe8000c101504 */
[----:B------:R-:W-:Y:S04]  /*1fea0*/  ST.E.U16 [R16.64+-0xde], R22 ;  /* 0xffff221610007985 */ /* 0x000fe8000c101504 */
[----:B------:R2:W-:Y:S01]  /*1feb0*/  ST.E.U16 [R14.64+-0xe0], R8 ;  /* 0xffff20080e007985 */ /* 0x0005e2000c101504 */
[----:B-1----:R-:W-:-:S05]  /*1fec0*/  IMAD.WIDE.U32 R40, R6, -0x326172a9, RZ ;  /* 0xcd9e8d5706287825 */ /* 0x002fca00078e00ff */
[----:B------:R-:W-:Y:S02]  /*1fed0*/  LOP3.LUT R0, R5, R67, R40, 0x96, !PT ;  /* 0x0000004305007212 */ /* 0x000fe400078e9628 */
[----:B------:R-:W-:Y:S02]  /*1fee0*/  LOP3.LUT R5, R3, 0xff, RZ, 0xc0, !PT ;  /* 0x000000ff03057812 */ /* 0x000fe400078ec0ff */
[----:B------:R-:W-:Y:S01]  /*1fef0*/  LOP3.LUT R3, R0, 0xffff, RZ, 0xc0, !PT ;  /* 0x0000ffff00037812 */ /* 0x000fe200078ec0ff */
[----:B------:R1:W-:Y:S01]  /*1ff00*/  ST.E.U16 [R14.64+-0xde], R7 ;  /* 0xffff22070e007985 */ /* 0x0003e2000c101504 */
[----:B------:R-:W-:Y:S02]  /*1ff10*/  SHF.R.U32.HI R6, RZ, 0x18, R0 ;  /* 0x00000018ff067819 */ /* 0x000fe40000011600 */
[----:B--2---:R-:W-:Y:S02]  /*1ff20*/  SHF.R.U32.HI R8, RZ, 0x18, R4 ;  /* 0x00000018ff087819 */ /* 0x004fe40000011604 */
[----:B------:R-:W-:-:S02]  /*1ff30*/  SHF.R.U32.HI R4, RZ, 0x10, R0 ;  /* 0x00000010ff047819 */ /* 0x000fc40000011600 */
[----:B------:R-:W-:Y:S02]  /*1ff40*/  PRMT R5, R5, 0x5410, R8 ;  /* 0x0000541005057816 */ /* 0x000fe40000000008 */
[----:B-1----:R-:W-:Y:S02]  /*1ff50*/  LOP3.LUT R7, R0, 0xff, RZ, 0xc0, !PT ;  /* 0x000000ff00077812 */ /* 0x002fe400078ec0ff */
[----:B------:R-:W-:Y:S02]  /*1ff60*/  SHF.R.U32.HI R0, RZ, 0x8, R3 ;  /* 0x00000008ff007819 */ /* 0x000fe40000011603 */
[----:B------:R-:W-:Y:S02]  /*1ff70*/  LOP3.LUT R3, R4, 0xff, RZ, 0xc0, !PT ;  /* 0x000000ff04037812 */ /* 0x000fe400078ec0ff */
[----:B------:R-:W-:Y:S02]  /*1ff80*/  PRMT R0, R7, 0x5410, R0 ;  /* 0x0000541007007816 */ /* 0x000fe40000000000 */
[----:B------:R-:W-:-:S03]  /*1ff90*/  PRMT R3, R3, 0x5410, R6 ;  /* 0x0000541003037816 */ /* 0x000fc60000000006 */
[----:B------:R-:W-:-:S05]  /*1ffa0*/  HSET2.LE.AND R0, R0, R221, PT ;  /* 0x000000dd00007233 */ /* 0x000fca0003803000 */
[----:B------:R-:W-:Y:S01]  /*1ffb0*/  LOP3.LUT R4, R55, R0, RZ, 0xc0, !PT ;  /* 0x0000000037047212 */ /* 0x000fe200078ec0ff */
[--C-:B------:R-:W-:Y:S02]  /*1ffc0*/  HSET2.LE.AND R0, R3, R221.reuse, PT ;  /* 0x000000dd03007233 */ /* 0x100fe40003803000 */
[----:B------:R-:W-:-:S03]  /*1ffd0*/  HSET2.LE.AND R7, R5, R221, PT ;  /* 0x000000dd05077233 */ /* 0x000fc60003803000 */
[----:B------:R-:W-:Y:S02]  /*1ffe0*/  LOP3.LUT R5, R52, R0, RZ, 0xc0, !PT ;  /* 0x0000000034057212 */ /* 0x000fe400078ec0ff */
[----:B------:R-:W2:Y:S01]  /*1fff0*/  LDL.LU R52, [R1+0x40] ;  /* 0x0000400001347983 */ /* 0x000ea20000300800 */
[----:B------:R-:W-:Y:S02]  /*20000*/  @!P2 HADD2 R87, -R24.H0_H0, -RZ.H0_H0 ;  /* 0xa00000ff1857a230 */ /* 0x000fe40000000900 */
[----:B------:R-:W-:Y:S02]  /*20010*/  @!P1 HADD2 R88, -R21.H0_H0, -RZ.H0_H0 ;  /* 0xa00000ff15589230 */ /* 0x000fe40000000900 */
[----:B------:R-:W-:Y:S01]  /*20020*/  @!P0 HADD2 R89, -R20.H0_H0, -RZ.H0_H0 ;  /* 0xa00000ff14598230 */ /* 0x000fe20000000900 */
[----:B------:R-:W-:Y:S01]  /*20030*/  IMAD.MOV.U32 R182, RZ, RZ, R179 ;  /* 0x000000ffffb67224 */ /* 0x000fe200078e00b3 */
[----:B------:R-:W-:Y:S01]  /*20040*/  @!P2 PRMT R24, R87, 0x5410, RZ ;  /* 0x000054105718a816 */ /* 0x000fe200000000ff */
[----:B------:R-:W-:Y:S01]  /*20050*/  IMAD.MOV.U32 R179, RZ, RZ, R127 ;  /* 0x000000ffffb37224 */ /* 0x000fe200078e007f */
[----:B------:R-:W-:-:S02]  /*20060*/  PRMT R127, R21, 0x5410, R20 ;  /* 0x00005410157f7816 */ /* 0x000fc40000000014 */
[----:B------:R-:W-:Y:S02]  /*20070*/  @!P1 PRMT R21, R88, 0x5410, RZ ;  /* 0x0000541058159816 */ /* 0x000fe400000000ff */
[----:B------:R-:W-:Y:S01]  /*20080*/  @!P0 PRMT R20, R89, 0x5410, RZ ;  /* 0x0000541059148816 */ /* 0x000fe200000000ff */
[----:B------:R-:W-:Y:S04]  /*20090*/  ST.E.U16 [R12.64+-0xd0], R27 ;  /* 0xffff301b0c007985 */ /* 0x000fe8000c101504 */
[----:B------:R-:W-:Y:S04]  /*200a0*/  ST.E.U16 [R12.64+-0xce], R26 ;  /* 0xffff321a0c007985 */ /* 0x000fe8000c101504 */
[----:B------:R-:W-:Y:S04]  /*200b0*/  ST.E.U16 [R18.64+-0xd0], R29 ;  /* 0xffff301d12007985 */ /* 0x000fe8000c101504 */
[----:B------:R-:W-:Y:S04]  /*200c0*/  ST.E.U16 [R18.64+-0xce], R28 ;  /* 0xffff321c12007985 */ /* 0x000fe8000c101504 */
[----:B------:R-:W-:Y:S04]  /*200d0*/  ST.E.U16 [R16.64+-0xd0], R25 ;  /* 0xffff301910007985 */ /* 0x000fe8000c101504 */
[----:B------:R-:W-:Y:S04]  /*200e0*/  ST.E.U16 [R16.64+-0xce], R24 ;  /* 0xffff321810007985 */ /* 0x000fe8000c101504 */
[----:B------:R-:W-:Y:S04]  /*200f0*/  ST.E.U16 [R14.64+-0xd0], R21 ;  /* 0xffff30150e007985 */ /* 0x000fe8000c101504 */
[----:B------:R1:W-:Y:S04]  /*20100*/  ST.E.U16 [R14.64+-0xce], R20 ;  /* 0xffff32140e007985 */ /* 0x0003e8000c101504 */
[----:B------:R-:W3:Y:S04]  /*20110*/  LDSM.16.MT88.4 R36, [R201+0xa000] ;  /* 0x00a00000c924783b */ /* 0x000ee80000004200 */
[----:B------:R-:W4:Y:S04]  /*20120*/  LDSM.16.MT88.4 R28, [R203+0xa000] ;  /* 0x00a00000cb1c783b */ /* 0x000f280000004200 */
[----:B------:R-:W4:Y:S04]  /*20130*/  LDSM.16.MT88.4 R24, [R206+0xa000] ;  /* 0x00a00000ce18783b */ /* 0x000f280000004200 */
[----:B------:R-:W4:Y:S04]  /*20140*/  LDSM.16.MT88.4 R20, [R205+0xa000] ;  /* 0x00a00000cd14783b */ /* 0x000f280000004200 */
[----:B------:R-:W4:Y:S04]  /*20150*/  LDSM.16.MT88.4 R8, [R201+0xb000] ;  /* 0x00b00000c908783b */ /* 0x000f280000004200 */
[----:B------:R-:W4:Y:S04]  /*20160*/  LDSM.16.MT88.4 R16, [R203+0xb000] ;  /* 0x00b00000cb10783b */ /* 0x000f280000004200 */
[----:B------:R-:W4:Y:S04]  /*20170*/  LDSM.16.MT88.4 R32, [R206+0xb000] ;  /* 0x00b00000ce20783b */ /* 0x000f280000004200 */
[----:B------:R-:W4:Y:S01]  /*20180*/  LDSM.16.MT88.4 R44, [R205+0xb000] ;  /* 0x00b00000cd2c783b */ /* 0x000f220000004200 */
[----:B------:R-:W-:Y:S01]  /*20190*/  HSET2.LE.AND R3, R43, R221, PT ;  /* 0x000000dd2b037233 */ /* 0x000fe20003803000 */
[----:B------:R-:W-:-:S04]  /*201a0*/  LOP3.LUT R7, R53, R7, RZ, 0xc0, !PT ;  /* 0x0000000735077212 */ /* 0x000fc800078ec0ff */
[----:B------:R-:W-:Y:S01]  /*201b0*/  LOP3.LUT R6, R54, R3, RZ, 0xc0, !PT ;  /* 0x0000000336067212 */ /* 0x000fe200078ec0ff */
[----:B------:R-:W-:Y:S01]  /*201c0*/  IMAD.MOV.U32 R55, RZ, RZ, R65 ;  /* 0x000000ffff377224 */ /* 0x000fe200078e0041 */
[----:B------:R-:W-:Y:S01]  /*201d0*/  MOV R0, R62 ;  /* 0x0000003e00007202 */ /* 0x000fe20000000f00 */
[----:B------:R-:W-:Y:S02]  /*201e0*/  IMAD.MOV.U32 R54, RZ, RZ, R64 ;  /* 0x000000ffff367224 */ /* 0x000fe400078e0040 */
[----:B------:R-:W-:Y:S02]  /*201f0*/  IMAD.MOV.U32 R65, RZ, RZ, R182 ;  /* 0x000000ffff417224 */ /* 0x000fe400078e00b6 */
[----:B-1----:R-:W-:Y:S01]  /*20200*/  IMAD.MOV.U32 R14, RZ, RZ, R59 ;  /* 0x000000ffff0e7224 */ /* 0x002fe200078e003b */
[----:B---3--:R-:W-:Y:S01]  /*20210*/  HMMA.16816.F32 R152, R4, R36, R152 ;  /* 0x000000240498723c */ /* 0x008fe20000001898 */
[----:B------:R-:W-:Y:S02]  /*20220*/  IMAD.MOV.U32 R15, RZ, RZ, R63 ;  /* 0x000000ffff0f7224 */ /* 0x000fe400078e003f */
[----:B------:R-:W-:-:S02]  /*20230*/  IMAD.MOV.U32 R64, RZ, RZ, R58 ;  /* 0x000000ffff407224 */ /* 0x000fc400078e003a */
[----:B------:R-:W-:Y:S02]  /*20240*/  IMAD.MOV.U32 R66, RZ, RZ, R95 ;  /* 0x000000ffff427224 */ /* 0x000fe400078e005f */
[----:B------:R-:W-:Y:S01]  /*20250*/  IMAD.MOV.U32 R182, RZ, RZ, R94 ;  /* 0x000000ffffb67224 */ /* 0x000fe200078e005e */
[----:B------:R-:W-:Y:S01]  /*20260*/  HMMA.16816.F32 R148, R4, R38, R148 ;  /* 0x000000260494723c */ /* 0x000fe20000001894 */
[----:B------:R-:W-:Y:S02]  /*20270*/  IMAD.MOV.U32 R53, RZ, RZ, R55 ;  /* 0x000000ffff357224 */ /* 0x000fe400078e0037 */
[----:B------:R-:W-:-:S05]  /*20280*/  IMAD.MOV.U32 R55, RZ, RZ, R14 ;  /* 0x000000ffff377224 */ /* 0x000fca00078e000e */
[C---:B----4-:R-:W-:Y:S01]  /*20290*/  HMMA.16816.F32 R144, R4.reuse, R28, R144 ;  /* 0x0000001c0490723c */ /* 0x050fe20000001890 */
[----:B------:R-:W-:Y:S02]  /*202a0*/  IMAD.MOV.U32 R14, RZ, RZ, R226 ;  /* 0x000000ffff0e7224 */ /* 0x000fe400078e00e2 */
[----:B------:R1:W5:Y:S05]  /*202b0*/  LDL.LU R226, [R1+0x1b0] ;  /* 0x0001b00001e27983 */ /* 0x00036a0000300800 */
        /* <DEDUP_REMOVED lines=13> */
[----:B--2---:R-:W-:-:S04]  /*20390*/  IMAD.WIDE.U32 R6, R52, -0x326172a9, RZ ;  /* 0xcd9e8d5734067825 */ /* 0x004fc800078e00ff */
[----:B------:R-:W-:Y:S01]  /*203a0*/  IMAD.MOV.U32 R52, RZ, RZ, R54 ;  /* 0x000000ffff347224 */ /* 0x000fe200078e0036 */
[----:B------:R-:W-:Y:S02]  /*203b0*/  LOP3.LUT R2, R7, R233, R2, 0x96, !PT ;  /* 0x000000e907027212 */ /* 0x000fe400078e9602 */
[----:B------:R1:W5:Y:S02]  /*203c0*/  LDL.LU R233, [R1+0x1ac] ;  /* 0x0001ac0001e97983 */ /* 0x0003640000300800 */
[----:B------:R-:W-:Y:S02]  /*203d0*/  LOP3.LUT R3, R51, R0, R52, 0x96, !PT ;  /* 0x0000000033037212 */ /* 0x000fe400078e9634 */
[----:B------:R-:W-:Y:S01]  /*203e0*/  MOV R0, R55 ;  /* 0x0000003700007202 */ /* 0x000fe20000000f00 */
[----:B------:R-:W-:Y:S02]  /*203f0*/  IMAD.MOV.U32 R55, RZ, RZ, R14 ;  /* 0x000000ffff377224 */ /* 0x000fe400078e000e */
[----:B------:R-:W-:-:S02]  /*20400*/  IMAD.MOV.U32 R14, RZ, RZ, R67 ;  /* 0x000000ffff0e7224 */ /* 0x000fc400078e0043 */
[----:B------:R-:W-:Y:S02]  /*20410*/  IMAD.MOV.U32 R67, RZ, RZ, R182 ;  /* 0x000000ffff437224 */ /* 0x000fe400078e00b6 */
[----:B------:R-:W-:-:S04]  /*20420*/  IMAD.WIDE.U32 R4, R2, -0x2daee0ad, RZ ;  /* 0xd2511f5302047825 */ /* 0x000fc800078e00ff */
[----:B------:R-:W-:Y:S02]  /*20430*/  IMAD.MOV.U32 R182, RZ, RZ, R181 ;  /* 0x000000ffffb67224 */ /* 0x000fe400078e00b5 */
[----:B------:R-:W-:Y:S02]  /*20440*/  IMAD.MOV.U32 R181, RZ, RZ, R180 ;  /* 0x000000ffffb57224 */ /* 0x000fe400078e00b4 */
[----:B------:R-:W-:Y:S02]  /*20450*/  IMAD.MOV.U32 R180, RZ, RZ, R179 ;  /* 0x000000ffffb47224 */ /* 0x000fe400078e00b3 */
[----:B------:R-:W-:Y:S01]  /*20460*/  IMAD.MOV.U32 R54, RZ, RZ, R55 ;  /* 0x000000ffff367224 */ /* 0x000fe200078e0037 */
[----:B------:R-:W-:Y:S01]  /*20470*/  LOP3.LUT R0, R5, R0, R50, 0x96, !PT ;  /* 0x0000000005007212 */ /* 0x000fe200078e9632 */
        /* <DEDUP_REMOVED lines=12> */
[----:B------:R-:W-:Y:S01]  /*20540*/  MOV R173, R176 ;  /* 0x000000b000ad7202 */ /* 0x000fe20000000f00 */
[----:B------:R-:W-:Y:S02]  /*20550*/  IMAD.MOV.U32 R179, RZ, RZ, R246 ;  /* 0x000000ffffb37224 */ /* 0x000fe400078e00f6 */
[----:B------:R-:W-:-:S04]  /*20560*/  IMAD.WIDE.U32 R2, R3, -0x326172a9, RZ ;  /* 0xcd9e8d5703027825 */ /* 0x000fc800078e00ff */
[----:B------:R-:W-:-:S04]  /*20570*/  IMAD.WIDE.U32 R52, R0, -0x326172a9, RZ ;  /* 0xcd9e8d5700347825 */ /* 0x000fc800078e00ff */
[----:B------:R-:W-:Y:S02]  /*20580*/  IMAD.MOV.U32 R98, RZ, RZ, R14 ;  /* 0x000000ffff627224 */ /* 0x000fe400078e000e */
[----:B------:R-:W-:Y:S01]  /*20590*/  IMAD.MOV.U32 R246, RZ, RZ, R247 ;  /* 0x000000fffff67224 */ /* 0x000fe200078e00f7 */
[----:B------:R-:W-:Y:S01]  /*205a0*/  MOV R247, R126 ;  /* 0x0000007e00f77202 */ /* 0x000fe20000000f00 */
[----:B------:R-:W-:Y:S02]  /*205b0*/  IMAD.MOV.U32 R14, RZ, RZ, R15 ;  /* 0x000000ffff0e7224 */ /* 0x000fe400078e000f */
[----:B------:R-:W-:Y:S02]  /*205c0*/  IMAD.MOV.U32 R176, RZ, RZ, R177 ;  /* 0x000000ffffb07224 */ /* 0x000fe400078e00b1 */
[----:B------:R-:W-:Y:S02]  /*205d0*/  IMAD.MOV.U32 R15, RZ, RZ, R182 ;  /* 0x000000ffff0f7224 */ /* 0x000fe400078e00b6 */
[----:B------:R-:W-:-:S02]  /*205e0*/  IMAD.MOV.U32 R177, RZ, RZ, R178 ;  /* 0x000000ffffb17224 */ /* 0x000fc400078e00b2 */
[----:B------:R-:W-:Y:S01]  /*205f0*/  IMAD.MOV.U32 R182, RZ, RZ, R181 ;  /* 0x000000ffffb67224 */ /* 0x000fe200078e00b5 */
[----:B------:R-:W-:Y:S01]  /*20600*/  LOP3.LUT R3, R3, R54, R6, 0x96, !PT ;  /* 0x0000003603037212 */ /* 0x000fe200078e9606 */
[----:B------:R-:W-:Y:S01]  /*20610*/  IMAD.MOV.U32 R126, RZ, RZ, R235 ;  /* 0x000000ffff7e7224 */ /* 0x000fe200078e00eb */
[----:B------:R-:W-:Y:S01]  /*20620*/  LOP3.LUT R0, R53, R228, R2, 0x96, !PT ;  /* 0x000000e435007212 */ /* 0x000fe200078e9602 */
[----:B------:R-:W-:Y:S02]  /*20630*/  IMAD.MOV.U32 R181, RZ, RZ, R180 ;  /* 0x000000ffffb57224 */ /* 0x000fe400078e00b4 */
        /* <DEDUP_REMOVED lines=10> */
[----:B------:R-:W-:-:S04]  /*206e0*/  IMAD.WIDE.U32 R2, R3, -0x2daee0ad, RZ ;  /* 0xd2511f5303027825 */ /* 0x000fc800078e00ff */
[----:B------:R-:W-:-:S04]  /*206f0*/  IMAD.WIDE.U32 R54, R0, -0x2daee0ad, RZ ;  /* 0xd2511f5300367825 */ /* 0x000fc800078e00ff */
[----:B------:R-:W-:Y:S02]  /*20700*/  IMAD.MOV.U32 R178, RZ, RZ, R227 ;  /* 0x000000ffffb27224 */ /* 0x000fe400078e00e3 */
[----:B------:R-:W-:Y:S01]  /*20710*/  IMAD.MOV.U32 R173, RZ, RZ, R176 ;  /* 0x000000ffffad7224 */ /* 0x000fe200078e00b0 */
[----:B------:R1:W5:Y:S01]  /*20720*/  LDL.LU R227, [R1+0x1a8] ;  /* 0x0001a80001e37983 */ /* 0x0003620000300800 */
[----:B------:R-:W-:Y:S02]  /*20730*/  IMAD.MOV.U32 R177, RZ, RZ, R234 ;  /* 0x000000ffffb17224 */ /* 0x000fe400078e00ea */
[----:B------:R-:W-:Y:S01]  /*20740*/  IMAD.MOV.U32 R118, RZ, RZ, R182 ;  /* 0x000000ffff767224 */ /* 0x000fe200078e00b6 */
[----:B------:R1:W5:Y:S01]  /*20750*/  LDL.LU R234, [R1+0x1a4] ;  /* 0x0001a40001ea7983 */ /* 0x0003620000300800 */
[----:B------:R-:W-:Y:S01]  /*20760*/  IMAD.MOV.U32 R176, RZ, RZ, R229 ;  /* 0x000000ffffb07224 */ /* 0x000fe200078e00e5 */
[----:B------:R-:W-:Y:S01]  /*20770*/  LOP3.LUT R2, R55, R224, R2, 0x96, !PT ;  /* 0x000000e037027212 */ /* 0x000fe200078e9602 */
        /* <DEDUP_REMOVED lines=10> */
[----:B------:R1:W5:Y:S04]  /*20820*/  LDL.LU R230, [R1+0x194] ;  /* 0x0001940001e67983 */ /* 0x0003680000300800 */
[----:B------:R1:W5:Y:S04]  /*20830*/  LDL.LU R223, [R1+0x190] ;  /* 0x0001900001df7983 */ /* 0x0003680000300800 */
[----:B------:R-:W2:Y:S01]  /*20840*/  LDL.LU R100, [R1+0x50] ;  /* 0x0000500001647983 */ /* 0x000ea20000300800 */
[----:B------:R-:W-:Y:S01]  /*20850*/  LOP3.LUT R4, R3, R98, R4, 0x96, !PT ;  /* 0x0000006203047212 */ /* 0x000fe200078e9604 */
[----:B------:R-:W-:-:S04]  /*20860*/  IMAD.WIDE.U32 R2, R2, -0x326172a9, RZ ;  /* 0xcd9e8d5702027825 */ /* 0x000fc800078e00ff */
[----:B------:R-:W-:Y:S01]  /*20870*/  IMAD.WIDE.U32 R50, R4, -0x326172a9, RZ ;  /* 0xcd9e8d5704327825 */ /* 0x000fe200078e00ff */
[----:B------:R-:W-:-:S04]  /*20880*/  LOP3.LUT R0, R2, 0xffff, RZ, 0xc0, !PT ;  /* 0x0000ffff02007812 */ /* 0x000fc800078ec0ff */
[----:B------:R-:W-:Y:S02]  /*20890*/  SHF.R.U32.HI R5, RZ, 0x8, R0 ;  /* 0x00000008ff057819 */ /* 0x000fe40000011600 */
[----:B------:R-:W-:Y:S02]  /*208a0*/  LOP3.LUT R0, R3, R99, R50, 0x96, !PT ;  /* 0x0000006303007212 */ /* 0x000fe400078e9632 */
[----:B------:R-:W-:Y:S02]  /*208b0*/  LOP3.LUT R4, R2, 0xff, RZ, 0xc0, !PT ;  /* 0x000000ff02047812 */ /* 0x000fe400078ec0ff */
[--C-:B------:R-:W-:Y:S02]  /*208c0*/  SHF.R.U32.HI R6, RZ, 0x10, R2.reuse ;  /* 0x00000010ff067819 */ /* 0x100fe40000011602 */
[----:B------:R-:W-:Y:S02]  /*208d0*/  SHF.R.U32.HI R7, RZ, 0x18, R2 ;  /* 0x00000018ff077819 */ /* 0x000fe40000011602 */
[----:B------:R-:W-:-:S04]  /*208e0*/  LOP3.LUT R2, R0, 0xffff, RZ, 0xc0, !PT ;  /* 0x0000ffff00027812 */ /* 0x000fc800078ec0ff */
[----:B------:R-:W-:Y:S02]  /*208f0*/  SHF.R.U32.HI R3, RZ, 0x8, R2 ;  /* 0x00000008ff037819 */ /* 0x000fe40000011602 */
[----:B------:R-:W-:Y:S01]  /*20900*/  LOP3.LUT R2, R0, 0xff, RZ, 0xc0, !PT ;  /* 0x000000ff00027812 */ /* 0x000fe200078ec0ff */
[----:B------:R-:W-:-:S03]  /*20910*/  IMAD.MOV.U32 R116, RZ, RZ, R14 ;  /* 0x000000ffff747224 */ /* 0x000fc600078e000e */
[----:B------:R-:W-:Y:S02]  /*20920*/  PRMT R3, R2, 0x5410, R3 ;  /* 0x0000541002037816 */ /* 0x000fe40000000003 */
[--C-:B------:R-:W-:Y:S02]  /*20930*/  SHF.R.U32.HI R2, RZ, 0x10, R0.reuse ;  /* 0x00000010ff027819 */ /* 0x100fe40000011600 */
[----:B------:R-:W-:Y:S02]  /*20940*/  PRMT R14, R4, 0x5410, R5 ;  /* 0x00005410040e7816 */ /* 0x000fe40000000005 */
[----:B------:R-:W-:Y:S02]  /*20950*/  SHF.R.U32.HI R5, RZ, 0x18, R0 ;  /* 0x00000018ff057819 */ /* 0x000fe40000011600 */
[----:B------:R-:W-:Y:S01]  /*20960*/  LOP3.LUT R2, R2, 0xff, RZ, 0xc0, !PT ;  /* 0x000000ff02027812 */ /* 0x000fe200078ec0ff */
[----:B------:R-:W-:Y:S01]  /*20970*/  HSET2.LE.AND R0, R3, R221, PT ;  /* 0x000000dd03007233 */ /* 0x000fe20003803000 */
[----:B------:R-:W-:-:S02]  /*20980*/  LOP3.LUT R4, R6, 0xff, RZ, 0xc0, !PT ;  /* 0x000000ff06047812 */ /* 0x000fc400078ec0ff */
[----:B------:R-:W-:Y:S02]  /*20990*/  PRMT R2, R2, 0x5410, R5 ;  /* 0x0000541002027816 */ /* 0x000fe40000000005 */
[----:B------:R-:W-:Y:S02]  /*209a0*/  PRMT R3, R4, 0x5410, R7 ;  /* 0x0000541004037816 */ /* 0x000fe40000000007 */
[----:B------:R-:W-:Y:S01]  /*209b0*/  LOP3.LUT R4, R83, R0, RZ, 0xc0, !PT ;  /* 0x0000000053047212 */ /* 0x000fe200078ec0ff */
[--C-:B------:R-:W-:Y:S02]  /*209c0*/  HSET2.LE.AND R0, R2, R221.reuse, PT ;  /* 0x000000dd02007233 */ /* 0x100fe40003803000 */
[--C-:B------:R-:W-:Y:S02]  /*209d0*/  HSET2.LE.AND R2, R14, R221.reuse, PT ;  /* 0x000000dd0e027233 */ /* 0x100fe40003803000 */
[----:B------:R-:W-:-:S03]  /*209e0*/  HSET2.LE.AND R3, R3, R221, PT ;  /* 0x000000dd03037233 */ /* 0x000fc60003803000 */
[----:B------:R-:W-:Y:S02]  /*209f0*/  LOP3.LUT R6, R81, R2, RZ, 0xc0, !PT ;  /* 0x0000000251067212 */ /* 0x000fe400078ec0ff */
[----:B------:R-:W-:Y:S02]  /*20a00*/  LOP3.LUT R2, R41, R218, R48, 0x96, !PT ;  /* 0x000000da29027212 */ /* 0x000fe400078e9630 */
[----:B------:R-:W-:Y:S02]  /*20a10*/  LOP3.LUT R5, R82, R0, RZ, 0xc0, !PT ;  /* 0x0000000052057212 */ /* 0x000fe400078ec0ff */
[----:B------:R-:W-:Y:S01]  /*20a20*/  LOP3.LUT R7, R80, R3, RZ, 0xc0, !PT ;  /* 0x0000000350077212 */ /* 0x000fe200078ec0ff */
[----:B------:R-:W-:-:S04]  /*20a30*/  IMAD.WIDE.U32 R2, R2, -0x2daee0ad, RZ ;  /* 0xd2511f5302027825 */ /* 0x000fc800078e00ff */
        /* <DEDUP_REMOVED lines=9> */
[----:B------:R-:W-:Y:S01]  /*20ad0*/  MOV R158, R246 ;  /* 0x000000f6009e7202 */ /* 0x000fe20000000f00 */
[----:B------:R-:W-:Y:S01]  /*20ae0*/  IMAD.MOV.U32 R98, RZ, RZ, R204 ;  /* 0x000000ffff627224 */ /* 0x000fe200078e00cc */
[----:B------:R-:W-:Y:S01]  /*20af0*/  MOV R164, R236 ;  /* 0x000000ec00a47202 */ /* 0x000fe20000000f00 */
[----:B------:R-:W-:Y:S01]  /*20b00*/  IMAD.MOV.U32 R99, RZ, RZ, R202 ;  /* 0x000000ffff637224 */ /* 0x000fe200078e00ca */
[----:B------:R-:W-:Y:S01]  /*20b10*/  LDSM.16.MT88.4 R80, [R201+0xb800] ;  /* 0x00b80000c950783b */ /* 0x000fe20000004200 */
[----:B------:R-:W-:-:S02]  /*20b20*/  IMAD.MOV.U32 R180, RZ, RZ, R126 ;  /* 0x000000ffffb47224 */ /* 0x000fc400078e007e */
[----:B------:R-:W-:Y:S01]  /*20b30*/  IMAD.MOV.U32 R181, RZ, RZ, R235 ;  /* 0x000000ffffb57224 */ /* 0x000fe200078e00eb */
[----:B------:R-:W-:Y:S01]  /*20b40*/  LOP3.LUT R0, R3, R244, R42, 0x96, !PT ;  /* 0x000000f403007212 */ /* 0x000fe200078e962a */
[----:B------:R-:W-:Y:S01]  /*20b50*/  HMMA.16816.F32 R168, R4, R36, R192 ;  /* 0x0000002404a8723c */ /* 0x000fe200000018c0 */
[----:B------:R-:W-:Y:S02]  /*20b60*/  LOP3.LUT R3, R2, 0xffff, RZ, 0xc0, !PT ;  /* 0x0000ffff02037812 */ /* 0x000fe400078ec0ff */
[--C-:B------:R-:W-:Y:S02]  /*20b70*/  SHF.R.U32.HI R14, RZ, 0x10, R2.reuse ;  /* 0x00000010ff0e7819 */ /* 0x100fe40000011602 */
[----:B------:R-:W-:-:S03]  /*20b80*/  SHF.R.U32.HI R15, RZ, 0x18, R2 ;  /* 0x00000018ff0f7819 */ /* 0x000fc60000011602 */
[----:B------:R-:W-:Y:S01]  /*20b90*/  HMMA.16816.F32 R36, R4, R38, R240 ;  /* 0x000000260424723c */ /* 0x000fe200000018f0 */
[----:B------:R-:W-:-:S07]  /*20ba0*/  IMAD.MOV.U32 R159, RZ, RZ, R247 ;  /* 0x000000ffff9f7224 */ /* 0x000fce00078e00f7 */
[C---:B------:R-:W-:Y:S07]  /*20bb0*/  HMMA.16816.F32 R240, R4.reuse, R10, R96 ;  /* 0x0000000a04f0723c */ /* 0x040fee0000001860 */
[----:B------:R-:W-:Y:S01]  /*20bc0*/  LOP3.LUT R11, R2, 0xff, RZ, 0xc0, !PT ;  /* 0x000000ff020b7812 */ /* 0x000fe200078ec0ff */
[----:B------:R-:W-:Y:S01]  /*20bd0*/  HMMA.16816.F32 R180, R4, R8, R180 ;  /* 0x0000000804b4723c */ /* 0x000fe200000018b4 */
[C---:B------:R-:W-:Y:S02]  /*20be0*/  LOP3.LUT R2, R0.reuse, 0xffff, RZ, 0xc0, !PT ;  /* 0x0000ffff00027812 */ /* 0x040fe400078ec0ff */
[----:B------:R-:W-:-:S04]  /*20bf0*/  LOP3.LUT R10, R0, 0xff, RZ, 0xc0, !PT ;  /* 0x000000ff000a7812 */ /* 0x000fc800078ec0ff */
[----:B------:R-:W-:Y:S02]  /*20c00*/  SHF.R.U32.HI R8, RZ, 0x8, R3 ;  /* 0x00000008ff087819 */ /* 0x000fe40000011603 */
[--C-:B------:R-:W-:Y:S02]  /*20c10*/  SHF.R.U32.HI R3, RZ, 0x10, R0.reuse ;  /* 0x00000010ff037819 */ /* 0x100fe40000011600 */
[----:B------:R-:W-:Y:S02]  /*20c20*/  SHF.R.U32.HI R9, RZ, 0x18, R0 ;  /* 0x00000018ff097819 */ /* 0x000fe40000011600 */
[----:B------:R-:W-:Y:S02]  /*20c30*/  SHF.R.U32.HI R0, RZ, 0x8, R2 ;  /* 0x00000008ff007819 */ /* 0x000fe40000011602 */
[----:B------:R-:W-:Y:S01]  /*20c40*/  LOP3.LUT R2, R3, 0xff, RZ, 0xc0, !PT ;  /* 0x000000ff03027812 */ /* 0x000fe200078ec0ff */
[----:B------:R-:W-:Y:S03]  /*20c50*/  HMMA.16816.F32 R160, R4, R28, R248 ;  /* 0x0000001c04a0723c */ /* 0x000fe600000018f8 */
[----:B------:R-:W-:-:S05]  /*20c60*/  PRMT R2, R2, 0x5410, R9 ;  /* 0x0000541002027816 */ /* 0x000fca0000000009 */
[----:B------:R-:W-:Y:S01]  /*20c70*/  HMMA.16816.F32 R248, R4, R16, R156 ;  /* 0x0000001004f8723c */ /* 0x000fe2000000189c */
[----:B------:R-:W-:Y:S01]  /*20c80*/  PRMT R3, R11, 0x5410, R8 ;  /* 0x000054100b037816 */ /* 0x000fe20000000008 */
[----:B------:R-:W-:Y:S01]  /*20c90*/  HSET2.LE.AND R2, R2, R221, PT ;  /* 0x000000dd02027233 */ /* 0x000fe20003803000 */
[----:B------:R-:W-:-:S05]  /*20ca0*/  PRMT R0, R10, 0x5410, R0 ;  /* 0x000054100a007816 */ /* 0x000fca0000000000 */
[C---:B------:R-:W-:Y:S01]  /*20cb0*/  HMMA.16816.F32 R192, R4.reuse, R18, R116 ;  /* 0x0000001204c0723c */ /* 0x040fe20000001874 */
[----:B------:R-:W3:Y:S07]  /*20cc0*/  LDSM.16.MT88.4 R16, [R206+0xa800] ;  /* 0x00a80000ce10783b */ /* 0x000eee0000004200 */
[C---:B------:R-:W-:Y:S01]  /*20cd0*/  HMMA.16816.F32 R188, R4.reuse, R32, R188 ;  /* 0x0000002004bc723c */ /* 0x040fe200000018bc */
[----:B------:R-:W-:Y:S01]  /*20ce0*/  IMAD.MOV.U32 R101, RZ, RZ, R239 ;  /* 0x000000ffff657224 */ /* 0x000fe200078e00ef */
[----:B------:R-:W-:Y:S01]  /*20cf0*/  LOP3.LUT R8, R14, 0xff, RZ, 0xc0, !PT ;  /* 0x000000ff0e087812 */ /* 0x000fe200078ec0ff */
[----:B------:R-:W-:Y:S01]  /*20d00*/  IMAD.MOV.U32 R102, RZ, RZ, R238 ;  /* 0x000000ffff667224 */ /* 0x000fe200078e00ee */
[----:B------:R-:W-:Y:S01]  /*20d10*/  MOV R97, R124 ;  /* 0x0000007c00617202 */ /* 0x000fe20000000f00 */
[----:B------:R-:W-:Y:S01]  /*20d20*/  IMAD.MOV.U32 R103, RZ, RZ, R237 ;  /* 0x000000ffff677224 */ /* 0x000fe200078e00ed */
[----:B------:R-:W-:Y:S02]  /*20d30*/  LDSM.16.MT88.4 R156, [R203+0xa800] ;  /* 0x00a80000cb9c783b */ /* 0x000fe40000004200 */
[----:B------:R-:W-:Y:S02]  /*20d40*/  HMMA.16816.F32 R32, R4, R34, R64 ;  /* 0x000000220420723c */ /* 0x000fe40000001840 */
[----:B------:R-:W4:Y:S01]  /*20d50*/  LDSM.16.MT88.4 R64, [R205+0xa800] ;  /* 0x00a80000cd40783b */ /* 0x000f220000004200 */
[----:B------:R-:W-:-:S02]  /*20d60*/  IMAD.MOV.U32 R165, RZ, RZ, R220 ;  /* 0x000000ffffa57224 */ /* 0x000fc400078e00dc */
[----:B------:R-:W-:Y:S02]  /*20d70*/  IMAD.MOV.U32 R166, RZ, RZ, R215 ;  /* 0x000000ffffa67224 */ /* 0x000fe400078e00d7 */
[----:B------:R-:W-:Y:S02]  /*20d80*/  IMAD.MOV.U32 R167, RZ, RZ, R214 ;  /* 0x000000ffffa77224 */ /* 0x000fe400078e00d6 */
[----:B------:R-:W-:Y:S02]  /*20d90*/  IMAD.MOV.U32 R96, RZ, RZ, R125 ;  /* 0x000000ffff607224 */ /* 0x000fe400078e007d */
[----:B------:R-:W-:Y:S02]  /*20da0*/  IMAD.MOV.U32 R98, RZ, RZ, R222 ;  /* 0x000000ffff627224 */ /* 0x000fe400078e00de */
[----:B------:R-:W-:Y:S01]  /*20db0*/  IMAD.MOV.U32 R99, RZ, RZ, R200 ;  /* 0x000000ffff637224 */ /* 0x000fe200078e00c8 */
[--C-:B------:R-:W-:Y:S01]  /*20dc0*/  HSET2.LE.AND R0, R0, R221.reuse, PT ;  /* 0x000000dd00007233 */ /* 0x100fe20003803000 */
[----:B------:R-:W-:Y:S01]  /*20dd0*/  IMAD.MOV.U32 R136, RZ, RZ, R213 ;  /* 0x000000ffff887224 */ /* 0x000fe200078e00d5 */
[--C-:B------:R-:W-:Y:S01]  /*20de0*/  HSET2.LE.AND R3, R3, R221.reuse, PT ;  /* 0x000000dd03037233 */ /* 0x100fe20003803000 */
[----:B------:R-:W-:Y:S01]  /*20df0*/  IMAD.MOV.U32 R137, RZ, RZ, R212 ;  /* 0x000000ffff897224 */ /* 0x000fe200078e00d4 */
[----:B------:R-:W-:Y:S01]  /*20e00*/  PRMT R8, R8, 0x5410, R15 ;  /* 0x0000541008087816 */ /* 0x000fe2000000000f */
[----:B------:R-:W-:Y:S01]  /*20e10*/  IMAD.MOV.U32 R138, RZ, RZ, R210 ;  /* 0x000000ffff8a7224 */ /* 0x000fe200078e00d2 */
[----:B------:R-:W-:Y:S01]  /*20e20*/  LOP3.LUT R125, R112, R2, RZ, 0xc0, !PT ;  /* 0x00000002707d7212 */ /* 0x000fe200078ec0ff */
[----:B------:R-:W-:Y:S01]  /*20e30*/  IMAD.MOV.U32 R139, RZ, RZ, R209 ;  /* 0x000000ffff8b7224 */ /* 0x000fe200078e00d1 */
[----:B------:R-:W-:Y:S01]  /*20e40*/  LOP3.LUT R2, R51, R218, R52, 0x96, !PT ;  /* 0x000000da33027212 */ /* 0x000fe200078e9634 */
[C---:B------:R-:W-:Y:S01]  /*20e50*/  HMMA.16816.F32 R28, R4.reuse, R30, R164 ;  /* 0x0000001e041c723c */ /* 0x040fe200000018a4 */
[----:B------:R-:W1:Y:S01]  /*20e60*/  LDSM.16.MT88.4 R164, [R201+0xa800] ;  /* 0x00a80000c9a4783b */ /* 0x000e620000004200 */
[----:B------:R-:W-:Y:S01]  /*20e70*/  LOP3.LUT R124, R114, R0, RZ, 0xc0, !PT ;  /* 0x00000000727c7212 */ /* 0x000fe200078ec0ff */
[----:B------:R-:W-:Y:S01]  /*20e80*/  HSET2.LE.AND R0, R8, R221, PT ;  /* 0x000000dd08007233 */ /* 0x000fe20003803000 */
[----:B------:R-:W-:Y:S01]  /*20e90*/  LOP3.LUT R126, R113, R3, RZ, 0xc0, !PT ;  /* 0x00000003717e7212 */ /* 0x000fe200078ec0ff */
[----:B------:R-:W-:Y:S01]  /*20ea0*/  IMAD.WIDE.U32 R2, R2, -0x2daee0ad, RZ ;  /* 0xd2511f5302027825 */ /* 0x000fe200078e00ff */
[----:B------:R1:W5:Y:S02]  /*20eb0*/  LDL.LU R239, [R1+0x18c] ;  /* 0x00018c0001ef7983 */ /* 0x0003640000300800 */
[C---:B------:R-:W-:Y:S01]  /*20ec0*/  HMMA.16816.F32 R172, R4.reuse, R20, R172 ;  /* 0x0000001404ac723c */ /* 0x040fe200000018ac */
[----:B------:R-:W-:Y:S01]  /*20ed0*/  LOP3.LUT R127, R127, R0, RZ, 0xc0, !PT ;  /* 0x000000007f7f7212 */ /* 0x000fe200078ec0ff */
[----:B------:R1:W5:Y:S06]  /*20ee0*/  LDL.LU R238, [R1+0x188] ;  /* 0x0001880001ee7983 */ /* 0x00036c0000300800 */
[C---:B------:R-:W-:Y:S01]  /*20ef0*/  HMMA.16816.F32 R176, R4.reuse, R22, R176 ;  /* 0x0000001604b0723c */ /* 0x040fe200000018b0 */
[----:B------:R-:W-:Y:S07]  /*20f00*/  LDSM.16.MT88.4 R20, [R205+0xb800] ;  /* 0x00b80000cd14783b */ /* 0x000fee0000004200 */
[----:B------:R-:W-:Y:S01]  /*20f10*/  HMMA.16816.F32 R116, R4, R44, R96 ;  /* 0x0000002c0474723c */ /* 0x000fe20000001860 */
[----:B------:R-:W1:Y:S01]  /*20f20*/  LDSM.16.MT88.4 R96, [R203+0xb800] ;  /* 0x00b80000cb60783b */ /* 0x000e620000004200 */
[----:B------:R-:W-:-:S06]  /*20f30*/  LOP3.LUT R0, R3, R244, R54, 0x96, !PT ;  /* 0x000000f403007212 */ /* 0x000fcc00078e9636 */
[----:B------:R-:W-:Y:S01]  /*20f40*/  HMMA.16816.F32 R136, R4, R26, R136 ;  /* 0x0000001a0488723c */ /* 0x000fe20000001888 */
[----:B------:R-:W-:Y:S01]  /*20f50*/  SHF.R.U32.HI R10, RZ, 0x18, R2 ;  /* 0x00000018ff0a7819 */ /* 0x000fe20000011602 */
[----:B------:R1:W5:Y:S01]  /*20f60*/  LDL.LU R237, [R1+0x184] ;  /* 0x0001840001ed7983 */ /* 0x0003620000300800 */
[----:B------:R-:W-:Y:S02]  /*20f70*/  LOP3.LUT R3, R2, 0xffff, RZ, 0xc0, !PT ;  /* 0x0000ffff02037812 */ /* 0x000fe400078ec0ff */
[----:B------:R-:W-:Y:S01]  /*20f80*/  LOP3.LUT R9, R0, 0xff, RZ, 0xc0, !PT ;  /* 0x000000ff00097812 */ /* 0x000fe200078ec0ff */
[----:B------:R1:W5:Y:S01]  /*20f90*/  LDL.LU R236, [R1+0x180] ;  /* 0x0001800001ec7983 */ /* 0x0003620000300800 */
[----:B------:R-:W-:Y:S02]  /*20fa0*/  IMAD.MOV.U32 R26, RZ, RZ, R252 ;  /* 0x000000ffff1a7224 */ /* 0x000fe400078e00fc */
[----:B------:R-:W-:Y:S01]  /*20fb0*/  IMAD.MOV.U32 R27, RZ, RZ, R219 ;  /* 0x000000ffff1b7224 */ /* 0x000fe200078e00db */
[----:B------:R-:W-:Y:S01]  /*20fc0*/  SHF.R.U32.HI R8, RZ, 0x18, R0 ;  /* 0x00000018ff087819 */ /* 0x000fe20000011600 */
[C---:B---3--:R-:W-:Y:S01]  /*20fd0*/  HMMA.16816.F32 R40, R124.reuse, R16, R56 ;  /* 0x000000107c28723c */ /* 0x048fe20000001838 */
[----:B------:R3:W5:Y:S04]  /*20fe0*/  LDL.LU R220, [R1+0x17c] ;  /* 0x00017c0001dc7983 */ /* 0x0007680000300800 */
[----:B------:R3:W5:Y:S03]  /*20ff0*/  LDL.LU R215, [R1+0x178] ;  /* 0x0001780001d77983 */ /* 0x0007660000300800 */
[----:B----4-:R-:W-:Y:S01]  /*21000*/  HMMA.16816.F32 R56, R124, R64, R68 ;  /* 0x000000407c38723c */ /* 0x010fe20000001844 */
[----:B------:R3:W5:Y:S04]  /*21010*/  LDL.LU R214, [R1+0x174] ;  /* 0x0001740001d67983 */ /* 0x0007680000300800 */
[----:B------:R3:W5:Y:S02]  /*21020*/  LDL.LU R213, [R1+0x170] ;  /* 0x0001700001d57983 */ /* 0x0007640000300800 */
[----:B------:R-:W-:-:S02]  /*21030*/  IMAD.MOV.U32 R71, RZ, RZ, R128 ;  /* 0x000000ffff477224 */ /* 0x000fc400078e0080 */
[----:B------:R-:W-:Y:S01]  /*21040*/  IMAD.MOV.U32 R68, RZ, RZ, R131 ;  /* 0x000000ffff447224 */ /* 0x000fe200078e0083 */
[----:B------:R3:W5:Y:S01]  /*21050*/  LDL.LU R212, [R1+0x16c] ;  /* 0x00016c0001d47983 */ /* 0x0007620000300800 */
[----:B------:R-:W-:Y:S02]  /*21060*/  IMAD.MOV.U32 R69, RZ, RZ, R130 ;  /* 0x000000ffff457224 */ /* 0x000fe400078e0082 */
[----:B------:R-:W-:Y:S01]  /*21070*/  IMAD.MOV.U32 R70, RZ, RZ, R129 ;  /* 0x000000ffff467224 */ /* 0x000fe200078e0081 */
[----:B------:R3:W5:Y:S01]  /*21080*/  LDL.LU R210, [R1+0x168] ;  /* 0x0001680001d27983 */ /* 0x0007620000300800 */
[----:B-1----:R-:W-:Y:S03]  /*21090*/  HMMA.16816.F32 R152, R124, R164, R152 ;  /* 0x000000a47c98723c */ /* 0x002fe60000001898 */
[----:B------:R3:W5:Y:S04]  /*210a0*/  LDL.LU R209, [R1+0x164] ;  /* 0x0001640001d17983 */ /* 0x0007680000300800 */
[----:B------:R3:W5:Y:S01]  /*210b0*/  LDL.LU R208, [R1+0x160] ;  /* 0x0001600001d07983 */ /* 0x0007620000300800 */
[----:B--2---:R-:W-:Y:S03]  /*210c0*/  HMMA.16816.F32 R100, R4, R24, R100 ;  /* 0x000000180464723c */ /* 0x004fe60000001864 */
[----:B------:R3:W5:Y:S04]  /*210d0*/  LDL.LU R207, [R1+0x15c] ;  /* 0x00015c0001cf7983 */ /* 0x0007680000300800 */
[----:B------:R3:W5:Y:S01]  /*210e0*/  LDL.LU R204, [R1+0x158] ;  /* 0x0001580001cc7983 */ /* 0x0007620000300800 */
[----:B------:R-:W-:-:S03]  /*210f0*/  IMAD.MOV.U32 R24, RZ, RZ, R115 ;  /* 0x000000ffff187224 */ /* 0x000fc600078e0073 */
[----:B------:R-:W1:Y:S01]  /*21100*/  LDSM.16.MT88.4 R112, [R206+0xb800] ;  /* 0x00b80000ce70783b */ /* 0x000e620000004200 */
[----:B------:R-:W-:Y:S01]  /*21110*/  IMAD.MOV.U32 R25, RZ, RZ, R245 ;  /* 0x000000ffff197224 */ /* 0x000fe200078e00f5 */
[----:B------:R-:W-:Y:S02]  /*21120*/  HMMA.16816.F32 R148, R124, R166, R148 ;  /* 0x000000a67c94723c */ /* 0x000fe40000001894 */
[----:B------:R3:W5:Y:S04]  /*21130*/  LDL.LU R202, [R1+0x154] ;  /* 0x0001540001ca7983 */ /* 0x0007680000300800 */
[----:B------:R3:W5:Y:S02]  /*21140*/  LDL.LU R200, [R1+0x150] ;  /* 0x0001500001c87983 */ /* 0x0007640000300800 */
[----:B------:R-:W-:Y:S07]  /*21150*/  HMMA.16816.F32 R24, R4, R46, R24 ;  /* 0x0000002e0418723c */ /* 0x000fee0000001818 */
[----:B------:R-:W-:-:S02]  /*21160*/  LOP3.LUT R4, R0, 0xffff, RZ, 0xc0, !PT ;  /* 0x0000ffff00047812 */ /* 0x000fc400078ec0ff */
[----:B------:R-:W-:Y:S02]  /*21170*/  SHF.R.U32.HI R5, RZ, 0x10, R0 ;  /* 0x00000010ff057819 */ /* 0x000fe40000011600 */
[----:B------:R-:W-:Y:S02]  /*21180*/  SHF.R.U32.HI R6, RZ, 0x8, R3 ;  /* 0x00000008ff067819 */ /* 0x000fe40000011603 */
[----:B------:R-:W-:Y:S02]  /*21190*/  SHF.R.U32.HI R0, RZ, 0x8, R4 ;  /* 0x00000008ff007819 */ /* 0x000fe40000011604 */
[----:B------:R-:W-:Y:S02]  /*211a0*/  SHF.R.U32.HI R3, RZ, 0x10, R2 ;  /* 0x00000010ff037819 */ /* 0x000fe40000011602 */
[----:B------:R-:W-:Y:S02]  /*211b0*/  LOP3.LUT R7, R2, 0xff, RZ, 0xc0, !PT ;  /* 0x000000ff02077812 */ /* 0x000fe400078ec0ff */
[----:B------:R-:W-:-:S02]  /*211c0*/  LOP3.LUT R5, R5, 0xff, RZ, 0xc0, !PT ;  /* 0x000000ff05057812 */ /* 0x000fc400078ec0ff */
[----:B------:R-:W-:Y:S02]  /*211d0*/  PRMT R0, R9, 0x5410, R0 ;  /* 0x0000541009007816 */ /* 0x000fe40000000000 */
[----:B------:R-:W-:Y:S02]  /*211e0*/  LOP3.LUT R4, R3, 0xff, RZ, 0xc0, !PT ;  /* 0x000000ff03047812 */ /* 0x000fe400078ec0ff */
[----:B------:R-:W-:Y:S01]  /*211f0*/  PRMT R6, R7, 0x5410, R6 ;  /* 0x0000541007067816 */ /* 0x000fe20000000006 */
[--C-:B------:R-:W-:Y:S01]  /*21200*/  HSET2.LE.AND R0, R0, R221.reuse, PT ;  /* 0x000000dd00007233 */ /* 0x100fe20003803000 */
[----:B------:R-:W-:Y:S02]  /*21210*/  PRMT R2, R5, 0x5410, R8 ;  /* 0x0000541005027816 */ /* 0x000fe40000000008 */
[----:B------:R-:W-:Y:S01]  /*21220*/  PRMT R4, R4, 0x5410, R10 ;  /* 0x0000541004047816 */ /* 0x000fe2000000000a */
[--C-:B------:R-:W-:Y:S01]  /*21230*/  HSET2.LE.AND R3, R6, R221.reuse, PT ;  /* 0x000000dd06037233 */ /* 0x100fe20003803000 */
[----:B------:R-:W-:Y:S01]  /*21240*/  LOP3.LUT R128, R211, R0, RZ, 0xc0, !PT ;  /* 0x00000000d3807212 */ /* 0x000fe200078ec0ff */
[----:B------:R-:W-:-:S02]  /*21250*/  HSET2.LE.AND R2, R2, R221, PT ;  /* 0x000000dd02027233 */ /* 0x000fc40003803000 */
[----:B------:R-:W-:Y:S01]  /*21260*/  HSET2.LE.AND R4, R4, R221, PT ;  /* 0x000000dd04047233 */ /* 0x000fe20003803000 */
[----:B------:R-:W-:Y:S01]  /*21270*/  FADD.FTZ R0, R184, R187 ;  /* 0x000000bbb8007221 */ /* 0x000fe20000010000 */
[----:B------:R-:W-:Y:S02]  /*21280*/  LOP3.LUT R130, R198, R3, RZ, 0xc0, !PT ;  /* 0x00000003c6827212 */ /* 0x000fe400078ec0ff */
[----:B------:R-:W-:Y:S01]  /*21290*/  LOP3.LUT R129, R199, R2, RZ, 0xc0, !PT ;  /* 0x00000002c7817212 */ /* 0x000fe200078ec0ff */
[----:B------:R-:W-:Y:S01]  /*212a0*/  FADD.FTZ R0, R186, R0 ;  /* 0x00000000ba007221 */ /* 0x000fe20000010000 */
[----:B------:R-:W-:Y:S01]  /*212b0*/  LOP3.LUT R131, R197, R4, RZ, 0xc0, !PT ;  /* 0x00000004c5837212 */ /* 0x000fe200078ec0ff */
[----:B------:R-:W-:Y:S02]  /*212c0*/  HMMA.16816.F32 R44, R124, R18, R60 ;  /* 0x000000127c2c723c */ /* 0x000fe4000000183c */
[----:B------:R-:W-:-:S06]  /*212d0*/  FADD.FTZ R0, R185, R0 ;  /* 0x00000000b9007221 */ /* 0x000fcc0000010000 */
[C---:B------:R-:W-:Y:S01]  /*212e0*/  HMMA.16816.F32 R60, R124.reuse, R66, R72 ;  /* 0x000000427c3c723c */ /* 0x040fe20000001848 */
[----:B------:R3:W-:Y:S07]  /*212f0*/  STL [R1+0x68], R0 ;  /* 0x0000680001007387 */ /* 0x0007ee0000100800 */
[----:B------:R-:W-:Y:S08]  /*21300*/  HMMA.16816.F32 R72, R124, R80, R76 ;  /* 0x000000507c48723c */ /* 0x000ff0000000184c */
[----:B------:R-:W-:Y:S08]  /*21310*/  HMMA.16816.F32 R168, R128, R164, R168 ;  /* 0x000000a480a8723c */ /* 0x000ff000000018a8 */
[C---:B------:R-:W-:Y:S08]  /*21320*/  HMMA.16816.F32 R144, R124.reuse, R156, R144 ;  /* 0x0000009c7c90723c */ /* 0x040ff00000001890 */
[C---:B------:R-:W-:Y:S08]  /*21330*/  HMMA.16816.F32 R140, R124.reuse, R158, R140 ;  /* 0x0000009e7c8c723c */ /* 0x040ff0000000188c */
[C---:B------:R-:W-:Y:S08]  /*21340*/  HMMA.16816.F32 R76, R124.reuse, R82, R84 ;  /* 0x000000527c4c723c */ /* 0x040ff00000001854 */
[C---:B------:R-:W-:Y:S08]  /*21350*/  HMMA.16816.F32 R88, R124.reuse, R96, R88 ;  /* 0x000000607c58723c */ /* 0x040ff00000001858 */
[C---:B------:R-:W-:Y:S08]  /*21360*/  HMMA.16816.F32 R92, R124.reuse, R98, R92 ;  /* 0x000000627c5c723c */ /* 0x040ff0000000185c */
[C---:B-1----:R-:W-:Y:S08]  /*21370*/  HMMA.16816.F32 R104, R124.reuse, R112, R104 ;  /* 0x000000707c68723c */ /* 0x042ff00000001868 */
[C---:B------:R-:W-:Y:S08]  /*21380*/  HMMA.16816.F32 R108, R124.reuse, R114, R108 ;  /* 0x000000727c6c723c */ /* 0x040ff0000000186c */
[----:B------:R-:W-:Y:S08]  /*21390*/  HMMA.16816.F32 R120, R124, R20, R120 ;  /* 0x000000147c78723c */ /* 0x000ff00000001878 */
[----:B------:R-:W-:Y:S08]  /*213a0*/  HMMA.16816.F32 R164, R128, R166, R36 ;  /* 0x000000a680a4723c */ /* 0x000ff00000001824 */
        /* <DEDUP_REMOVED lines=15> */
[----:B------:R-:W-:Y:S01]  /*214a0*/  IADD3 R218, P0, R12, -0x140, RZ ;  /* 0xfffffec00cda7810 */ /* 0x000fe20007f1e0ff */
[----:B------:R-:W-:-:S03]  /*214b0*/  IMAD.MOV.U32 R180, RZ, RZ, R196 ;  /* 0x000000ffffb47224 */ /* 0x000fc600078e00c4 */
[----:B------:R-:W-:-:S03]  /*214c0*/  IADD3.X R219, R13, -0x1, RZ, P0, !PT ;  /* 0xffffffff0ddb7810 */ /* 0x000fc600007fe4ff */
.L_x_2241:
[----:B-123--:R-:W2:Y:S02]  /*214d0*/  LDL R0, [R1+0xd8] ;  /* 0x0000d80001007983 */ /* 0x00eea40000100800 */
[----:B--2---:R-:W-:-:S13]  /*214e0*/  ISETP.GT.AND P0, PT, R180, R0, PT ;  /* 0x00000000b400720c */ /* 0x004fda0003f04270 */
[----:B------:R-:W-:Y:S05]  /*214f0*/  @!P0 BRA `(.L_x_2258) ;  /* 0x0000562000008947 */ /* 0x000fea0003800000 */
[----:B------:R-:W2:Y:S01]  /*21500*/  LDL.LU R5, [R1+0x130] ;  /* 0x0001300001057983 */ /* 0x000ea20000300800 */
[----:B------:R-:W-:Y:S01]  /*21510*/  IMAD.MOV.U32 R139, RZ, RZ, R135 ;  /* 0x000000ffff8b7224 */ /* 0x000fe200078e0087 */
[----:B------:R-:W-:Y:S01]  /*21520*/  MOV R138, R132 ;  /* 0x00000084008a7202 */ /* 0x000fe20000000f00 */
[----:B------:R-:W-:Y:S01]  /*21530*/  IMAD.MOV.U32 R137, RZ, RZ, R133 ;  /* 0x000000ffff897224 */ /* 0x000fe200078e0085 */
[----:B------:R-:W-:Y:S01]  /*21540*/  MOV R136, R134 ;  /* 0x0000008600887202 */ /* 0x000fe20000000f00 */
[C---:B--2---:R-:W-:Y:S01]  /*21550*/  IMAD.SHL.U32 R2, R5.reuse, 0x8, RZ ;  /* 0x0000000805027824 */ /* 0x044fe200078e00ff */
[----:B------:R-:W-:Y:S01]  /*21560*/  SHF.R.S32.HI R3, RZ, 0x1f, R5 ;  /* 0x0000001fff037819 */ /* 0x000fe20000011405 */
[C---:B------:R-:W-:Y:S02]  /*21570*/  IMAD R0, R5.reuse, 0x48, RZ ;  /* 0x0000004805007824 */ /* 0x040fe400078e02ff */
[C-C-:B------:R-:W-:Y:S02]  /*21580*/  IMAD R4, R5.reuse, 0x38, R2.reuse ;  /* 0x0000003805047824 */ /* 0x140fe400078e0202 */
[----:B------:R-:W-:Y:S01]  /*21590*/  IMAD.WIDE.U32 R8, R5, 0x70, RZ ;  /* 0x0000007005087825 */ /* 0x000fe200078e00ff */
[----:B------:R-:W-:-:S02]  /*215a0*/  SHF.R.S32.HI R5, RZ, 0x1f, R2 ;  /* 0x0000001fff057819 */ /* 0x000fc40000011402 */
[----:B------:R-:W-:Y:S01]  /*215b0*/  IADD3 R4, R4, 0x1, RZ ;  /* 0x0000000104047810 */ /* 0x000fe20007ffe0ff */
[----:B------:R-:W-:Y:S01]  /*215c0*/  IMAD R6, R3, 0x70, RZ ;  /* 0x0000007003067824 */ /* 0x000fe200078e02ff */
[C---:B------:R-:W-:Y:S01]  /*215d0*/  SHF.L.U64.HI R5, R2.reuse, 0x1, R5 ;  /* 0x0000000102057819 */ /* 0x040fe20000010205 */
[----:B------:R-:W-:Y:S01]  /*215e0*/  STL.64 [R1+0x80], R8 ;  /* 0x0000800801007387 */ /* 0x000fe20000100a00 */
[----:B------:R-:W-:Y:S01]  /*215f0*/  SHF.R.S32.HI R3, RZ, 0x1f, R0 ;  /* 0x0000001fff037819 */ /* 0x000fe20000011400 */
[----:B------:R-:W-:Y:S01]  /*21600*/  IMAD.SHL.U32 R7, R2, 0x2, RZ ;  /* 0x0000000202077824 */ /* 0x000fe200078e00ff */
[----:B------:R-:W-:Y:S01]  /*21610*/  SHF.R.S32.HI R2, RZ, 0x1f, R4 ;  /* 0x0000001fff027819 */ /* 0x000fe20000011404 */
[----:B------:R1:W-:Y:S03]  /*21620*/  STL [R1+0x9c], R5 ;  /* 0x00009c0501007387 */ /* 0x0003e60000100800 */
[----:B------:R-:W-:Y:S01]  /*21630*/  SHF.L.U64.HI R2, R4, 0x1, R2 ;  /* 0x0000000104027819 */ /* 0x000fe20000010202 */
[----:B------:R-:W-:Y:S01]  /*21640*/  STL [R1+0x94], R7 ;  /* 0x0000940701007387 */ /* 0x000fe20000100800 */
[C---:B-1----:R-:W-:Y:S01]  /*21650*/  SHF.L.U64.HI R5, R0.reuse, 0x1, R3 ;  /* 0x0000000100057819 */ /* 0x042fe20000010203 */
[----:B------:R-:W-:Y:S01]  /*21660*/  IMAD.IADD R3, R9, 0x1, R6 ;  /* 0x0000000109037824 */ /* 0x000fe200078e0206 */
[----:B------:R-:W-:-:S03]  /*21670*/  SHF.L.U32 R0, R0, 0x1, RZ ;  /* 0x0000000100007819 */ /* 0x000fc600000006ff */
[----:B------:R-:W-:Y:S04]  /*21680*/  STL [R1+0x98], R5 ;  /* 0x0000980501007387 */ /* 0x000fe80000100800 */
[----:B------:R1:W-:Y:S04]  /*21690*/  STL [R1+0x90], R0 ;  /* 0x0000900001007387 */ /* 0x0003e80000100800 */
[----:B------:R2:W-:Y:S01]  /*216a0*/  STL [R1+0x7c], R3 ;  /* 0x00007c0301007387 */ /* 0x0005e20000100800 */
[----:B-1----:R-:W-:-:S05]  /*216b0*/  SHF.L.U32 R0, R4, 0x1, RZ ;  /* 0x0000000104007819 */ /* 0x002fca00000006ff */
[----:B------:R2:W-:Y:S04]  /*216c0*/  STL [R1+0x8c], R0 ;  /* 0x00008c0001007387 */ /* 0x0005e80000100800 */
[----:B------:R2:W-:Y:S02]  /*216d0*/  STL [R1+0x88], R2 ;  /* 0x0000880201007387 */ /* 0x0005e40000100800 */
.L_x_2261:
[----:B------:R-:W3:Y:S01]  /*216e0*/  LDL.64 R12, [R1+0x60] ;  /* 0x00006000010c7983 */ /* 0x000ee20000100a00 */
[----:B------:R-:W-:Y:S04]  /*216f0*/  DEPBAR.LE SB0, 0x0 ;  /* 0x000080000000791a */ /* 0x000fe80000000000 */
[----:B------:R-:W4:Y:S01]  /*21700*/  LDL R4, [R1+0xd0] ;  /* 0x0000d00001047983 */ /* 0x000f220000100800 */
[----:B------:R-:W-:Y:S01]  /*21710*/  WARPSYNC 0xffffffff ;  /* 0xffffffff00007948 */ /* 0x000fe20003800000 */
[----:B------:R-:W-:Y:S01]  /*21720*/  IADD3 R222, R180, -0x1, RZ ;  /* 0xffffffffb4de7810 */ /* 0x000fe20007ffe0ff */
[----:B------:R-:W-:Y:S01]  /*21730*/  BSSY B0, `(.L_x_2259) ;  /* 0x00000c3000007945 */ /* 0x000fe20003800000 */
[----:B--2---:R-:W4:Y:S02]  /*21740*/  LDL R3, [R1+0x78] ;  /* 0x0000780001037983 */ /* 0x004f240000100800 */
[----:B------:R-:W-:Y:S02]  /*21750*/  SHF.R.S32.HI R5, RZ, 0x1f, R222 ;  /* 0x0000001fff057819 */ /* 0x000fe400000114de */
[----:B------:R-:W2:Y:S04]  /*21760*/  LDL R0, [R1+0x13c] ;  /* 0x00013c0001007983 */ /* 0x000ea80000100800 */
[----:B------:R-:W2:Y:S04]  /*21770*/  LDL.64 R8, [R1+0xf8] ;  /* 0x0000f80001087983 */ /* 0x000ea80000100a00 */
[----:B------:R-:W2:Y:S04]  /*21780*/  LDL.64 R6, [R1+0x110] ;  /* 0x0001100001067983 */ /* 0x000ea80000100a00 */
[----:B------:R-:W-:Y:S06]  /*21790*/  BAR.SYNC.DEFER_BLOCKING 0x0 ;  /* 0x0000000000007b1d */ /* 0x000fec0000010000 */
[----:B------:R-:W2:Y:S01]  /*217a0*/  LDL R181, [R1+0xd8] ;  /* 0x0000d80001b57983 */ /* 0x000ea20000100800 */
[----:B---3--:R-:W-:Y:S02]  /*217b0*/  SHF.L.U64.HI R2, R12, 0x5, R13 ;  /* 0x000000050c027819 */ /* 0x008fe4000001020d */
[-C--:B----4-:R-:W-:Y:S03]  /*217c0*/  ISETP.GE.AND P3, PT, R4, R3.reuse, PT ;  /* 0x000000030400720c */ /* 0x090fe60003f66270 */
[----:B------:R-:W-:Y:S01]  /*217d0*/  IMAD R4, R2, R222, RZ ;  /* 0x000000de02047224 */ /* 0x000fe200078e02ff */
[----:B--2---:R-:W-:Y:S01]  /*217e0*/  ISETP.GE.AND P2, PT, R0, R3, PT ;  /* 0x000000030000720c */ /* 0x004fe20003f46270 */
[----:B------:R-:W-:Y:S02]  /*217f0*/  IMAD.SHL.U32 R0, R12, 0x20, RZ ;  /* 0x000000200c007824 */ /* 0x000fe400078e00ff */
[----:B------:R-:W-:Y:S02]  /*21800*/  IMAD.MOV.U32 R3, RZ, RZ, R9 ;  /* 0x000000ffff037224 */ /* 0x000fe400078e0009 */
[-C--:B------:R-:W-:Y:S02]  /*21810*/  IMAD R4, R5, R0.reuse, R4 ;  /* 0x0000000005047224 */ /* 0x080fe400078e0204 */
[----:B------:R-:W-:Y:S02]  /*21820*/  IMAD.MOV.U32 R2, RZ, RZ, R6 ;  /* 0x000000ffff027224 */ /* 0x000fe400078e0006 */
[----:B-----5:R-:W-:Y:S02]  /*21830*/  @P3 STS.128 [R220+0xa000], RZ ;  /* 0x00a000ffdc003388 */ /* 0x020fe40000000c00 */
[----:B------:R-:W-:Y:S04]  /*21840*/  IMAD.WIDE.U32 R2, R222, R0, R2 ;  /* 0x00000000de027225 */ /* 0x000fe800078e0002 */
[----:B------:R-:W-:Y:S01]  /*21850*/  IMAD.IADD R3, R3, 0x1, R4 ;  /* 0x0000000103037824 */ /* 0x000fe200078e0204 */
[CC--:B------:R-:W-:Y:S02]  /*21860*/  @!P3 LEA R10, P5, R2.reuse, R238.reuse, 0x1 ;  /* 0x000000ee020ab211 */ /* 0x0c0fe400078a08ff */
[C---:B------:R-:W-:Y:S02]  /*21870*/  @!P2 LEA R6, P1, R2.reuse, R238, 0x1 ;  /* 0x000000ee0206a211 */ /* 0x040fe400078208ff */
[CCC-:B------:R-:W-:Y:S02]  /*21880*/  @!P3 LEA.HI.X R11, R2.reuse, R239.reuse, R3.reuse, 0x1, P5 ;  /* 0x000000ef020bb211 */ /* 0x1c0fe400028f0c03 */
[----:B------:R-:W-:Y:S02]  /*21890*/  @!P2 LEA.HI.X R7, R2, R239, R3, 0x1, P1 ;  /* 0x000000ef0207a211 */ /* 0x000fe400008f0c03 */
[----:B------:R-:W-:Y:S01]  /*218a0*/  LEA R0, P0, R12, R2, 0x4 ;  /* 0x000000020c007211 */ /* 0x000fe200078020ff */
[----:B------:R-:W-:Y:S01]  /*218b0*/  @!PT LDS RZ, [RZ] ;  /* 0x00000000fffff984 */ /* 0x000fe20000000800 */
[----:B------:R-:W-:Y:S01]  /*218c0*/  @!PT LDS RZ, [RZ] ;  /* 0x00000000fffff984 */ /* 0x000fe20000000800 */
[----:B------:R-:W-:Y:S01]  /*218d0*/  @!PT LDS RZ, [RZ] ;  /* 0x00000000fffff984 */ /* 0x000fe20000000800 */
[----:B------:R1:W-:Y:S03]  /*218e0*/  @!P3 LDGSTS.E.BYPASS.LTC128B.128 [R220+0xa000], [R10.64] ;  /* 0x0a0000000adcbfae */ /* 0x0003e6000b901d44 */
[-C--:B------:R-:W-:Y:S01]  /*218f0*/  @!P3 LEA R8, P4, R0, R238.reuse, 0x1 ;  /* 0x000000ee0008b211 */ /* 0x080fe200078808ff */
[----:B------:R-:W-:Y:S01]  /*21900*/  @P2 STS.128 [R220+0xb000], RZ ;  /* 0x00b000ffdc002388 */ /* 0x000fe20000000c00 */
[----:B------:R-:W-:Y:S02]  /*21910*/  LEA.HI.X R5, R12, R3, R13, 0x4, P0 ;  /* 0x000000030c057211 */ /* 0x000fe400000f240d */
[C---:B------:R-:W-:Y:S01]  /*21920*/  @!P2 LEA R4, P0, R0.reuse, R238, 0x1 ;  /* 0x000000ee0004a211 */ /* 0x040fe200078008ff */
[----:B------:R-:W-:Y:S01]  /*21930*/  @!PT LDS RZ, [RZ] ;  /* 0x00000000fffff984 */ /* 0x000fe20000000800 */
[----:B------:R-:W-:Y:S01]  /*21940*/  @!PT LDS RZ, [RZ] ;  /* 0x00000000fffff984 */ /* 0x000fe20000000800 */
[----:B------:R-:W-:Y:S01]  /*21950*/  @!PT LDS RZ, [RZ] ;  /* 0x00000000fffff984 */ /* 0x000fe20000000800 */
[----:B------:R2:W-:Y:S01]  /*21960*/  @!P2 LDGSTS.E.BYPASS.LTC128B.128 [R220+0xb000], [R6.64+0x80] ;  /* 0x0b00008006dcafae */ /* 0x0005e2000b901d44 */
[CCC-:B------:R-:W-:Y:S02]  /*21970*/  @!P3 LEA.HI.X R9, R0.reuse, R239.reuse, R5.reuse, 0x1, P4 ;  /* 0x000000ef0009b211 */ /* 0x1c0fe400020f0c05 */
[----:B------:R-:W-:Y:S01]  /*21980*/  @!P2 LEA.HI.X R5, R0, R239, R5, 0x1, P0 ;  /* 0x000000ef0005a211 */ /* 0x000fe200000f0c05 */
[----:B------:R-:W-:Y:S01]  /*21990*/  @P3 STS.128 [R220+0xa800], RZ ;  /* 0x00a800ffdc003388 */ /* 0x000fe20000000c00 */
[----:B------:R-:W-:Y:S03]  /*219a0*/  ISETP.GT.AND P0, PT, R222, R181, PT ;  /* 0x000000b5de00720c */ /* 0x000fe60003f04270 */
        /* <DEDUP_REMOVED lines=9> */
[----:B------:R-:W-:Y:S04]  /*21a40*/  LDSM.16.M88.4 R32, [R202] ;  /* 0x00000000ca20783b */ /* 0x000fe80000000200 */
[----:B------:R-:W2:Y:S04]  /*21a50*/  LDSM.16.M88.4 R16, [R200+0x8000] ;  /* 0x00800000c810783b */ /* 0x000ea80000000200 */
[----:B------:R-:W1:Y:S04]  /*21a60*/  LDSM.16.M88.4 R28, [R202+0x2000] ;  /* 0x00200000ca1c783b */ /* 0x000e680000000200 */
[----:B------:R-:W3:Y:S04]  /*21a70*/  LDSM.16.M88.4 R132, [R200+0x8800] ;  /* 0x00880000c884783b */ /* 0x000ee80000000200 */
[----:B------:R-:W0:Y:S04]  /*21a80*/  LDGDEPBAR ;  /* 0x00000000000079af */ /* 0x000e280000000000 */
[----:B------:R-:W-:Y:S04]  /*21a90*/  LDSM.16.M88.4 R172, [R204] ;  /* 0x00000000ccac783b */ /* 0x000fe80000000200 */
[----:B------:R-:W-:Y:S01]  /*21aa0*/  LDSM.16.M88.4 R176, [R204+0x2000] ;  /* 0x00200000ccb0783b */ /* 0x000fe20000000200 */
[-C--:B--2---:R-:W-:Y:S08]  /*21ab0*/  HMMA.16816.F32 R4, R32, R16.reuse, RZ ;  /* 0x000000102004723c */ /* 0x084ff000000018ff */
[C---:B-1----:R-:W-:Y:S08]  /*21ac0*/  HMMA.16816.F32 R8, R28.reuse, R16, RZ ;  /* 0x000000101c08723c */ /* 0x042ff000000018ff */
[-C--:B------:R-:W-:Y:S08]  /*21ad0*/  HMMA.16816.F32 R12, R28, R18.reuse, RZ ;  /* 0x000000121c0c723c */ /* 0x080ff000000018ff */
[C---:B------:R-:W-:Y:S08]  /*21ae0*/  HMMA.16816.F32 R16, R32.reuse, R18, RZ ;  /* 0x000000122010723c */ /* 0x040ff000000018ff */
[-C--:B---3--:R-:W-:Y:S08]  /*21af0*/  HMMA.16816.F32 R20, R32, R132.reuse, RZ ;  /* 0x000000842014723c */ /* 0x088ff000000018ff */
        /* <DEDUP_REMOVED lines=14> */
[----:B------:R-:W-:Y:S04]  /*21be0*/  LDSM.16.M88.4 R132, [R210] ;  /* 0x00000000d284783b */ /* 0x000fe80000000200 */
[----:B------:R-:W1:Y:S03]  /*21bf0*/  LDSM.16.M88.4 R172, [R209+0x8000] ;  /* 0x00800000d1ac783b */ /* 0x000e660000000200 */
        /* <DEDUP_REMOVED lines=10> */
[----:B------:R-:W-:Y:S04]  /*21ca0*/  LDSM.16.M88.4 R132, [R208] ;  /* 0x00000000d084783b */ /* 0x000fe80000000200 */
[----:B------:R-:W1:Y:S03]  /*21cb0*/  LDSM.16.M88.4 R172, [R207] ;  /* 0x00000000cfac783b */ /* 0x000e660000000200 */
        /* <DEDUP_REMOVED lines=10> */
[----:B------:R-:W-:Y:S04]  /*21d60*/  LDSM.16.M88.4 R132, [R202+0x4000] ;  /* 0x00400000ca84783b */ /* 0x000fe80000000200 */
        /* <DEDUP_REMOVED lines=12> */
[----:B------:R-:W1:Y:S03]  /*21e30*/  LDSM.16.M88.4 R172, [R214] ;  /* 0x00000000d6ac783b */ /* 0x000e660000000200 */
        /* <DEDUP_REMOVED lines=28> */
[----:B------:R-:W1:Y:S01]  /*22000*/  LDSM.16.M88.4 R172, [R207+0x1800] ;  /* 0x00180000cfac783b */ /* 0x000e620000000200 */
[----:B------:R-:W-:Y:S04]  /*22010*/  DEPBAR.LE SB0, 0x0 ;  /* 0x000080000000791a */ /* 0x000fe80000000000 */
[----:B------:R-:W-:Y:S02]  /*22020*/  BAR.SYNC.DEFER_BLOCKING 0x0 ;  /* 0x0000000000007b1d */ /* 0x000fe40000010000 */
[-C--:B-1----:R-:W-:Y:S08]  /*22030*/  HMMA.16816.F32 R20, R132, R172.reuse, R20 ;  /* 0x000000ac8414723c */ /* 0x082ff00000001814 */
[C---:B------:R-:W-:Y:S08]  /*22040*/  HMMA.16816.F32 R24, R176.reuse, R172, R24 ;  /* 0x000000acb018723c */ /* 0x040ff00000001818 */
[-C--:B------:R-:W-:Y:S08]  /*22050*/  HMMA.16816.F32 R28, R176, R174.reuse, R28 ;  /* 0x000000aeb01c723c */ /* 0x080ff0000000181c */
[----:B------:R-:W-:Y:S01]  /*22060*/  HMMA.16816.F32 R32, R132, R174, R32 ;  /* 0x000000ae8420723c */ /* 0x000fe20000001820 */
[----:B------:R-:W-:Y:S07]  /*22070*/  @!UPT UIADD3 URZ, URZ, URZ, URZ ;  /* 0x0000003f3f3ff290 */ /* 0x000fee000fffe03f */
[----:B------:R-:W-:-:S11]  /*22080*/  @!P0 BRA `(.L_x_2260) ;  /* 0x000002d000008947 */ /* 0x000fd60003800000 */
[----:B------:R-:W2:Y:S01]  /*22090*/  LDL R188, [R1+0x100] ;  /* 0x0001000001bc7983 */ /* 0x000ea20000100800 */
[----:B------:R-:W-:Y:S03]  /*220a0*/  IADD3 R0, R180, -0x2, RZ ;  /* 0xfffffffeb4007810 */ /* 0x000fe60007ffe0ff */
[----:B------:R-:W3:Y:S01]  /*220b0*/  LDL.64 R186, [R1+0xf0] ;  /* 0x0000f00001ba7983 */ /* 0x000ee20000100a00 */
[----:B------:R-:W-:Y:S03]  /*220c0*/  SHF.R.S32.HI R133, RZ, 0x1f, R0 ;  /* 0x0000001fff857819 */ /* 0x000fe60000011400 */
[----:B------:R-:W4:Y:S04]  /*220d0*/  LDL.64 R184, [R1+0x118] ;  /* 0x0001180001b87983 */ /* 0x000f280000100a00 */
[----:B------:R-:W5:Y:S04]  /*220e0*/  LDL R183, [R1+0xcc] ;  /* 0x0000cc0001b77983 */ /* 0x000f680000100800 */
[----:B------:R-:W4:Y:S04]  /*220f0*/  LDL R182, [R1+0x104] ;  /* 0x0001040001b67983 */ /* 0x000f280000100800 */
[----:B------:R-:W4:Y:S04]  /*22100*/  LDL R181, [R1+0x108] ;  /* 0x0001080001b57983 */ /* 0x000f280000100800 */
[----:B------:R1:W-:Y:S01]  /*22110*/  @P3 STS.128 [R220+0x8000], RZ ;  /* 0x008000ffdc003388 */ /* 0x0003e20000000c00 */
[----:B--2---:R-:W-:Y:S02]  /*22120*/  IMAD R2, R188, R0, RZ ;  /* 0x00000000bc027224 */ /* 0x004fe400078e02ff */
[----:B---3--:R-:W-:Y:S02]  /*22130*/  IMAD.MOV.U32 R3, RZ, RZ, R187 ;  /* 0x000000ffff037224 */ /* 0x008fe400078e00bb */
[-C--:B-----5:R-:W-:Y:S02]  /*22140*/  IMAD R133, R133, R183.reuse, R2 ;  /* 0x000000b785857224 */ /* 0x0a0fe400078e0202 */
[----:B----4-:R-:W-:Y:S04]  /*22150*/  IMAD.MOV.U32 R2, RZ, RZ, R184 ;  /* 0x000000ffff027224 */ /* 0x010fe800078e00b8 */
[----:B------:R-:W-:Y:S04]  /*22160*/  IMAD.WIDE.U32 R2, R0, R183, R2 ;  /* 0x000000b700027225 */ /* 0x000fe800078e0002 */
[----:B------:R-:W-:Y:S01]  /*22170*/  IMAD.IADD R0, R3, 0x1, R133 ;  /* 0x0000000103007824 */ /* 0x000fe200078e0285 */
[CC--:B------:R-:W-:Y:S04]  /*22180*/  @!P3 LEA R132, P0, R2.reuse, R236.reuse, 0x1 ;  /* 0x000000ec0284b211 */ /* 0x0c0fe800078008ff */
[CCC-:B------:R-:W-:Y:S05]  /*22190*/  @!P3 LEA.HI.X R133, R2.reuse, R237.reuse, R0.reuse, 0x1, P0 ;  /* 0x000000ed0285b211 */ /* 0x1c0fea00000f0c00 */
[----:B------:R-:W-:Y:S01]  /*221a0*/  @!PT LDS RZ, [RZ] ;  /* 0x00000000fffff984 */ /* 0x000fe20000000800 */
[----:B------:R-:W-:Y:S01]  /*221b0*/  @!PT LDS RZ, [RZ] ;  /* 0x00000000fffff984 */ /* 0x000fe20000000800 */
[----:B------:R-:W-:Y:S01]  /*221c0*/  @!PT LDS RZ, [RZ] ;  /* 0x00000000fffff984 */ /* 0x000fe20000000800 */
[----:B------:R2:W-:Y:S04]  /*221d0*/  @!P3 LDGSTS.E.BYPASS.LTC128B.128 [R220+0x8000], [R132.64] ;  /* 0x0800000084dcbfae */ /* 0x0005e8000b901d44 */
[----:B------:R1:W-:Y:S01]  /*221e0*/  @P2 STS.128 [R220+0x9000], RZ ;  /* 0x009000ffdc002388 */ /* 0x0003e20000000c00 */
[C---:B--2---:R-:W-:Y:S04]  /*221f0*/  @!P2 LEA R132, P0, R2.reuse, R236, 0x1 ;  /* 0x000000ec0284a211 */ /* 0x044fe800078008ff */
[-CC-:B------:R-:W-:Y:S02]  /*22200*/  @!P2 LEA.HI.X R133, R2, R237.reuse, R0.reuse, 0x1, P0 ;  /* 0x000000ed0285a211 */ /* 0x180fe400000f0c00 */
[----:B------:R-:W-:Y:S03]  /*22210*/  IADD3 R2, P1, R182, R2, RZ ;  /* 0x00000002b6027210 */ /* 0x000fe60007f3e0ff */
[----:B------:R-:W-:Y:S01]  /*22220*/  @!PT LDS RZ, [RZ] ;  /* 0x00000000fffff984 */ /* 0x000fe20000000800 */
[----:B------:R-:W-:Y:S01]  /*22230*/  @!PT LDS RZ, [RZ] ;  /* 0x00000000fffff984 */ /* 0x000fe20000000800 */
[----:B------:R-:W-:Y:S01]  /*22240*/  @!PT LDS RZ, [RZ] ;  /* 0x00000000fffff984 */ /* 0x000fe20000000800 */
[----:B------:R2:W-:Y:S02]  /*22250*/  @!P2 LDGSTS.E.BYPASS.LTC128B.128 [R220+0x9000], [R132.64+0x80] ;  /* 0x0900008084dcafae */ /* 0x0005e4000b901d44 */
[----:B------:R-:W-:Y:S02]  /*22260*/  IMAD.X R0, R181, 0x1, R0, P1 ;  /* 0x00000001b5007824 */ /* 0x000fe400008e0600 */
[----:B------:R1:W-:Y:S01]  /*22270*/  @P3 STS.128 [R220+0x8800], RZ ;  /* 0x008800ffdc003388 */ /* 0x0003e20000000c00 */
[CC--:B--2---:R-:W-:Y:S04]  /*22280*/  @!P3 LEA R132, P0, R2.reuse, R236.reuse, 0x1 ;  /* 0x000000ec0284b211 */ /* 0x0c4fe800078008ff */
[CCC-:B------:R-:W-:Y:S05]  /*22290*/  @!P3 LEA.HI.X R133, R2.reuse, R237.reuse, R0.reuse, 0x1, P0 ;  /* 0x000000ed0285b211 */ /* 0x1c0fea00000f0c00 */
[----:B------:R-:W-:Y:S01]  /*222a0*/  @!PT LDS RZ, [RZ] ;  /* 0x00000000fffff984 */ /* 0x000fe20000000800 */
[----:B------:R-:W-:Y:S01]  /*222b0*/  @!PT LDS RZ, [RZ] ;  /* 0x00000000fffff984 */ /* 0x000fe20000000800 */
[----:B------:R-:W-:Y:S01]  /*222c0*/  @!PT LDS RZ, [RZ] ;  /* 0x00000000fffff984 */ /* 0x000fe20000000800 */
[----:B------:R2:W-:Y:S04]  /*222d0*/  @!P3 LDGSTS.E.BYPASS.LTC128B.128 [R220+0x8800], [R132.64] ;  /* 0x0880000084dcbfae */ /* 0x0005e8000b901d44 */
[----:B------:R1:W-:Y:S01]  /*222e0*/  @P2 STS.128 [R220+0x9800], RZ ;  /* 0x009800ffdc002388 */ /* 0x0003e20000000c00 */
[C---:B--2---:R-:W-:Y:S04]  /*222f0*/  @!P2 LEA R132, P0, R2.reuse, R236, 0x1 ;  /* 0x000000ec0284a211 */ /* 0x044fe800078008ff */
[----:B------:R-:W-:Y:S05]  /*22300*/  @!P2 LEA.HI.X R133, R2, R237, R0, 0x1, P0 ;  /* 0x000000ed0285a211 */ /* 0x000fea00000f0c00 */
[----:B------:R-:W-:Y:S01]  /*22310*/  @!PT LDS RZ, [RZ] ;  /* 0x00000000fffff984 */ /* 0x000fe20000000800 */
[----:B------:R-:W-:Y:S01]  /*22320*/  @!PT LDS RZ, [RZ] ;  /* 0x00000000fffff984 */ /* 0x000fe20000000800 */
[----:B------:R-:W-:Y:S01]  /*22330*/  @!PT LDS RZ, [RZ] ;  /* 0x00000000fffff984 */ /* 0x000fe20000000800 */
[----:B------:R1:W-:Y:S04]  /*22340*/  @!P2 LDGSTS.E.BYPASS.LTC128B.128 [R220+0x9800], [R132.64+0x80] ;  /* 0x0980008084dcafae */ /* 0x0003e8000b901d44 */
[----:B------:R-:W0:Y:S02]  /*22350*/  LDGDEPBAR ;  /* 0x00000000000079af */ /* 0x000e240000000000 */
.L_x_2260:
[----:B------:R-:W-:Y:S05]  /*22360*/  BSYNC B0 ;  /* 0x0000000000007941 */ /* 0x000fea0003800000 */
.L_x_2259:
[----:B------:R-:W2:Y:S08]  /*22370*/  S2R R0, SR_TID.X ;  /* 0x0000000000007919 */ /* 0x000eb00000002100 */
[----:B------:R-:W3:Y:S02]  /*22380*/  LDL R180, [R1+0x120] ;  /* 0x0001200001b47983 */ /* 0x000ee40000100800 */
[----:B---3--:R-:W-:Y:S04]  /*22390*/  IMAD.WIDE.U32 R180, R180, -0x2daee0ad, RZ ;  /* 0xd2511f53b4b47825 */ /* 0x008fe800078e00ff */
[----:B--2---:R-:W-:Y:S05]  /*223a0*/  IMAD.SHL.U32 R0, R0, 0x2, RZ ;  /* 0x0000000200007824 */ /* 0x004fea00078e00ff */
[----:B------:R-:W-:Y:S05]  /*223b0*/  LOP3.LUT R0, R0, 0x6, RZ, 0xc0, !PT ;  /* 0x0000000600007812 */ /* 0x000fea00078ec0ff */
[----:B-1----:R-:W-:Y:S04]  /*223c0*/  IMAD R132, R222, 0x20, R0 ;  /* 0x00000020de847824 */ /* 0x002fe800078e0200 */
[--C-:B------:R-:W-:Y:S01]  /*223d0*/  IMAD.IADD R0, R224, 0x1, -R132.reuse ;  /* 0x00000001e0007824 */ /* 0x100fe200078e0a84 */
[C---:B------:R-:W-:Y:S01]  /*223e0*/  IADD3 R134, R132.reuse, 0x1, RZ ;  /* 0x0000000184867810 */ /* 0x040fe20007ffe0ff */
[--C-:B------:R-:W-:Y:S01]  /*223f0*/  IMAD.IADD R2, R229, 0x1, -R132.reuse ;  /* 0x00000001e5027824 */ /* 0x100fe200078e0a84 */
[----:B------:R-:W-:Y:S02]  /*22400*/  IADD3 R135, R132, 0x8, RZ ;  /* 0x0000000884877810 */ /* 0x000fe40007ffe0ff */
[----:B------:R-:W-:Y:S02]  /*22410*/  IABS R0, R0 ;  /* 0x0000000000007213 */ /* 0x000fe40000000000 */
[C---:B------:R-:W-:Y:S02]  /*22420*/  ISETP.GE.AND P1, PT, R134.reuse, R226, PT ;  /* 0x000000e28600720c */ /* 0x040fe40003f26270 */
[C---:B------:R-:W-:Y:S01]  /*22430*/  ISETP.GE.AND P4, PT, R134.reuse, R225, PT ;  /* 0x000000e18600720c */ /* 0x040fe20003f86270 */
[----:B------:R1:W2:Y:S01]  /*22440*/  I2F R3, R0 ;  /* 0x0000000000037306 */ /* 0x0002a20000201400 */
[C---:B------:R-:W-:Y:S02]  /*22450*/  ISETP.GE.AND P5, PT, R134.reuse, R228, PT ;  /* 0x000000e48600720c */ /* 0x040fe40003fa6270 */
[C---:B------:R-:W-:Y:S02]  /*22460*/  ISETP.GE.AND P0, PT, R134.reuse, R227, PT ;  /* 0x000000e38600720c */ /* 0x040fe40003f06270 */
[C---:B------:R-:W-:Y:S02]  /*22470*/  ISETP.GE.OR P1, PT, R134.reuse, R232, !P1 ;  /* 0x000000e88600720c */ /* 0x040fe40004f26670 */
[C---:B------:R-:W-:Y:S02]  /*22480*/  ISETP.GE.OR P4, PT, R134.reuse, R231, !P4 ;  /* 0x000000e78600720c */ /* 0x040fe40006786670 */
[C---:B------:R-:W-:Y:S02]  /*22490*/  ISETP.GE.OR P5, PT, R134.reuse, R234, !P5 ;  /* 0x000000ea8600720c */ /* 0x040fe40006fa6670 */
[----:B------:R-:W-:Y:S02]  /*224a0*/  ISETP.GE.OR P0, PT, R134, R233, !P0 ;  /* 0x000000e98600720c */ /* 0x000fe40004706670 */
[C---:B------:R-:W-:Y:S02]  /*224b0*/  ISETP.GE.AND P2, PT, R132.reuse, R225, PT ;  /* 0x000000e18400720c */ /* 0x040fe40003f46270 */
[C---:B------:R-:W-:Y:S02]  /*224c0*/  ISETP.GE.AND P3, PT, R132.reuse, R226, PT ;  /* 0x000000e28400720c */ /* 0x040fe40003f66270 */
[C---:B------:R-:W-:Y:S02]  /*224d0*/  ISETP.GE.OR P2, PT, R132.reuse, R231, !P2 ;  /* 0x000000e78400720c */ /* 0x040fe40005746670 */
[C---:B------:R-:W-:Y:S02]  /*224e0*/  ISETP.GE.OR P3, PT, R132.reuse, R232, !P3 ;  /* 0x000000e88400720c */ /* 0x040fe40005f66670 */
[C---:B------:R-:W-:Y:S02]  /*224f0*/  ISETP.GE.AND P6, PT, R132.reuse, R228, PT ;  /* 0x000000e48400720c */ /* 0x040fe40003fc6270 */
[----:B-1----:R-:W-:Y:S01]  /*22500*/  IABS R0, R2 ;  /* 0x0000000200007213 */ /* 0x002fe20000000000 */
[----:B------:R-:W-:Y:S01]  /*22510*/  IMAD.IADD R2, R223, 0x1, -R132 ;  /* 0x00000001df027824 */ /* 0x000fe200078e0a84 */
[----:B------:R-:W-:Y:S01]  /*22520*/  ISETP.GE.OR P6, PT, R132, R234, !P6 ;  /* 0x000000ea8400720c */ /* 0x000fe200077c6670 */
[----:B--2---:R-:W-:Y:S01]  /*22530*/  FFMA.FTZ R8, R3, -R216, R8 ;  /* 0x800000d803087223 */ /* 0x004fe20000010008 */
[----:B------:R1:W2:Y:S02]  /*22540*/  I2F R133, R0 ;  /* 0x0000000000857306 */ /* 0x0002a40000201400 */
[----:B-1----:R-:W-:Y:S01]  /*22550*/  IABS R0, R2 ;  /* 0x0000000200007213 */ /* 0x002fe20000000000 */
[----:B------:R-:W-:Y:S02]  /*22560*/  IMAD.IADD R2, R230, 0x1, -R132 ;  /* 0x00000001e6027824 */ /* 0x000fe400078e0a84 */
[----:B--2---:R-:W-:Y:S01]  /*22570*/  FFMA.FTZ R10, R133, -R216, R10 ;  /* 0x800000d8850a7223 */ /* 0x004fe2000001000a */
[----:B------:R-:W-:Y:S04]  /*22580*/  IADD3 R133, R132, 0x9, RZ ;  /* 0x0000000984857810 */ /* 0x000fe80007ffe0ff */
[----:B------:R1:W2:Y:S01]  /*22590*/  I2F R174, R0 ;  /* 0x0000000000ae7306 */ /* 0x0002a20000201400 */
[----:B------:R-:W-:Y:S02]  /*225a0*/  FSEL R177, R10, -INF , !P2 ;  /* 0xff8000000ab17808 */ /* 0x000fe40005000000 */
[C---:B------:R-:W-:Y:S04]  /*225b0*/  ISETP.GE.AND P2, PT, R135.reuse, R226, PT ;  /* 0x000000e28700720c */ /* 0x040fe80003f46270 */
[C---:B------:R-:W-:Y:S02]  /*225c0*/  ISETP.GE.OR P2, PT, R135.reuse, R232, !P2 ;  /* 0x000000e88700720c */ /* 0x040fe40005746670 */
[----:B-1----:R-:W-:Y:S01]  /*225d0*/  IABS R0, R2 ;  /* 0x0000000200007213 */ /* 0x002fe20000000000 */
[----:B------:R-:W-:Y:S02]  /*225e0*/  IMAD.IADD R2, R224, 0x1, -R134 ;  /* 0x00000001e0027824 */ /* 0x000fe400078e0a86 */
[----:B--2---:R-:W-:Y:S01]  /*225f0*/  FFMA.FTZ R4, R174, -R216, R4 ;  /* 0x800000d8ae047223 */ /* 0x004fe20000010004 */
[----:B------:R1:W2:Y:S04]  /*22600*/  I2F R173, R0 ;  /* 0x0000000000ad7306 */ /* 0x0002a80000201400 */
[----:B------:R-:W-:Y:S02]  /*22610*/  FSEL R179, R4, -INF , !P6 ;  /* 0xff80000004b37808 */ /* 0x000fe40007000000 */
[C---:B------:R-:W-:Y:S04]  /*22620*/  ISETP.GE.AND P6, PT, R135.reuse, R225, PT ;  /* 0x000000e18700720c */ /* 0x040fe80003fc6270 */
[----:B------:R-:W-:Y:S02]  /*22630*/  ISETP.GE.OR P6, PT, R135, R231, !P6 ;  /* 0x000000e78700720c */ /* 0x000fe400077c6670 */
[----:B-1----:R-:W-:Y:S01]  /*22640*/  IABS R0, R2 ;  /* 0x0000000200007213 */ /* 0x002fe20000000000 */
[----:B------:R-:W-:Y:S02]  /*22650*/  IMAD.IADD R2, R229, 0x1, -R134 ;  /* 0x00000001e5027824 */ /* 0x000fe400078e0a86 */
[----:B--2---:R-:W-:Y:S01]  /*22660*/  FFMA.FTZ R6, R173, -R216, R6 ;  /* 0x800000d8ad067223 */ /* 0x004fe20000010006 */
[----:B------:R1:W2:Y:S02]  /*22670*/  I2F R172, R0 ;  /* 0x0000000000ac7306 */ /* 0x0002a40000201400 */
[----:B-1----:R-:W-:Y:S01]  /*22680*/  IABS R0, R2 ;  /* 0x0000000200007213 */ /* 0x002fe20000000000 */
[--C-:B------:R-:W-:Y:S02]  /*22690*/  IMAD.IADD R2, R223, 0x1, -R134.reuse ;  /* 0x00000001df027824 */ /* 0x100fe400078e0a86 */
[----:B--2---:R-:W-:Y:S05]  /*226a0*/  FFMA.FTZ R9, R172, -R216, R9 ;  /* 0x800000d8ac097223 */ /* 0x004fea0000010009 */
[----:B------:R1:W2:Y:S01]  /*226b0*/  I2F R176, R0 ;  /* 0x0000000000b07306 */ /* 0x0002a20000201400 */
[----:B------:R-:W-:Y:S01]  /*226c0*/  IMAD.IADD R134, R230, 0x1, -R134 ;  /* 0x00000001e6867824 */ /* 0x000fe200078e0a86 */
[----:B-1----:R-:W-:Y:S01]  /*226d0*/  IABS R0, R2 ;  /* 0x0000000200007213 */ /* 0x002fe20000000000 */
[----:B------:R-:W-:Y:S02]  /*226e0*/  IMAD.IADD R2, R224, 0x1, -R135 ;  /* 0x00000001e0027824 */ /* 0x000fe400078e0a87 */
[----:B--2---:R-:W-:Y:S01]  /*226f0*/  FFMA.FTZ R11, R176, -R216, R11 ;  /* 0x800000d8b00b7223 */ /* 0x004fe2000001000b */
[----:B------:R-:W-:Y:S04]  /*22700*/  FSEL R176, R9, -INF , !P1 ;  /* 0xff80000009b07808 */ /* 0x000fe80004800000 */
[----:B------:R1:W2:Y:S01]  /*22710*/  I2F R3, R0 ;  /* 0x0000000000037306 */ /* 0x0002a20000201400 */
[C---:B------:R-:W-:Y:S04]  /*22720*/  ISETP.GE.AND P1, PT, R135.reuse, R227, PT ;  /* 0x000000e38700720c */ /* 0x040fe80003f26270 */
[----:B------:R-:W-:Y:S02]  /*22730*/  ISETP.GE.OR P1, PT, R135, R233, !P1 ;  /* 0x000000e98700720c */ /* 0x000fe40004f26670 */
[----:B-1----:R-:W-:Y:S01]  /*22740*/  IABS R0, R2 ;  /* 0x0000000200007213 */ /* 0x002fe20000000000 */
[----:B------:R-:W-:Y:S02]  /*22750*/  IMAD.IADD R2, R229, 0x1, -R135 ;  /* 0x00000001e5027824 */ /* 0x000fe400078e0a87 */
[----:B--2---:R-:W-:Y:S01]  /*22760*/  FFMA.FTZ R5, R3, -R216, R5 ;  /* 0x800000d803057223 */ /* 0x004fe20000010005 */
[----:B------:R1:W2:Y:S01]  /*22770*/  I2F R175, R0 ;  /* 0x0000000000af7306 */ /* 0x0002a20000201400 */
[----:B------:R-:W-:Y:S01]  /*22780*/  IMAD.U32 R3, RZ, RZ, UR7 ;  /* 0x00000007ff037e24 */ /* 0x000fe2000f8e00ff */
[----:B-1----:R-:W-:Y:S01]  /*22790*/  IABS R0, R2 ;  /* 0x0000000200007213 */ /* 0x002fe20000000000 */
[----:B--2---:R-:W-:Y:S01]  /*227a0*/  FFMA.FTZ R12, R175, -R216, R12 ;  /* 0x800000d8af0c7223 */ /* 0x004fe2000001000c */
[----:B------:R-:W-:Y:S02]  /*227b0*/  FSEL R175, R8, -INF , !P3 ;  /* 0xff80000008af7808 */ /* 0x000fe40005800000 */
[C---:B------:R-:W-:Y:S01]  /*227c0*/  IADD3 R8, R132.reuse, 0x10, RZ ;  /* 0x0000001084087810 */ /* 0x040fe20007ffe0ff */
[----:B------:R-:W-:Y:S01]  /*227d0*/  IMAD.MOV.U32 R2, RZ, RZ, R0 ;  /* 0x000000ffff027224 */ /* 0x000fe200078e0000 */
[----:B------:R-:W-:Y:S01]  /*227e0*/  ISETP.GE.AND P3, PT, R132, R227, PT ;  /* 0x000000e38400720c */ /* 0x000fe20003f66270 */
[C-C-:B------:R-:W-:Y:S01]  /*227f0*/  IMAD.IADD R0, R223.reuse, 0x1, -R135.reuse ;  /* 0x00000001df007824 */ /* 0x140fe200078e0a87 */
[----:B------:R-:W-:Y:S01]  /*22800*/  FSEL R12, R12, -INF , !P2 ;  /* 0xff8000000c0c7808 */ /* 0x000fe20005000000 */
[----:B------:R1:W2:Y:S01]  /*22810*/  I2F R174, R2 ;  /* 0x0000000200ae7306 */ /* 0x0002a20000201400 */
[----:B------:R-:W-:Y:S01]  /*22820*/  ISETP.GE.OR P3, PT, R132, R233, !P3 ;  /* 0x000000e98400720c */ /* 0x000fe20005f66670 */
[----:B------:R-:W-:Y:S01]  /*22830*/  IMAD.IADD R4, R223, 0x1, -R8 ;  /* 0x00000001df047824 */ /* 0x000fe200078e0a08 */
[----:B------:R-:W-:Y:S02]  /*22840*/  IABS R0, R0 ;  /* 0x0000000000007213 */ /* 0x000fe40000000000 */
[----:B------:R-:W-:Y:S02]  /*22850*/  FSEL R178, R6, -INF , !P3 ;  /* 0xff80000006b27808 */ /* 0x000fe40005800000 */
[-C--:B------:R-:W-:Y:S02]  /*22860*/  ISETP.GE.AND P3, PT, R135, R228.reuse, PT ;  /* 0x000000e48700720c */ /* 0x080fe40003f66270 */
[----:B------:R-:W-:Y:S01]  /*22870*/  ISETP.GE.AND P2, PT, R133, R228, PT ;  /* 0x000000e48500720c */ /* 0x000fe20003f46270 */
[----:B------:R-:W3:Y:S01]  /*22880*/  I2F R173, R0 ;  /* 0x0000000000ad7306 */ /* 0x000ee20000201400 */
[-C--:B------:R-:W-:Y:S01]  /*22890*/  ISETP.GE.OR P3, PT, R135, R234.reuse, !P3 ;  /* 0x000000ea8700720c */ /* 0x080fe20005f66670 */
[----:B------:R-:W-:Y:S01]  /*228a0*/  IMAD.IADD R135, R230, 0x1, -R135 ;  /* 0x00000001e6877824 */ /* 0x000fe200078e0a87 */
[C---:B------:R-:W-:Y:S01]  /*228b0*/  ISETP.GE.OR P2, PT, R133.reuse, R234, !P2 ;  /* 0x000000ea8500720c */ /* 0x040fe20005746670 */
[----:B-1----:R-:W-:Y:S02]  /*228c0*/  IMAD.IADD R2, R224, 0x1, -R133 ;  /* 0x00000001e0027824 */ /* 0x002fe400078e0a85 */
[-C--:B--2---:R-:W-:Y:S05]  /*228d0*/  FFMA.FTZ R14, R174, -R216.reuse, R14 ;  /* 0x800000d8ae0e7223 */ /* 0x084fea000001000e */
[----:B------:R-:W-:Y:S02]  /*228e0*/  FSEL R14, R14, -INF , !P6 ;  /* 0xff8000000e0e7808 */ /* 0x000fe40007000000 */
[----:B------:R-:W-:Y:S01]  /*228f0*/  ISETP.GE.AND P6, PT, R133, R227, PT ;  /* 0x000000e38500720c */ /* 0x000fe20003fc6270 */
[----:B---3--:R-:W-:Y:S01]  /*22900*/  FFMA.FTZ R16, R173, -R216, R16 ;  /* 0x800000d8ad107223 */ /* 0x008fe20000010010 */
[----:B------:R-:W-:Y:S01]  /*22910*/  IABS R0, R2 ;  /* 0x0000000200007213 */ /* 0x000fe20000000000 */
[----:B------:R-:W-:Y:S01]  /*22920*/  IMAD.U32 R2, RZ, RZ, UR6 ;  /* 0x00000006ff027e24 */ /* 0x000fe2000f8e00ff */
[----:B------:R-:W-:Y:S02]  /*22930*/  FSEL R173, R11, -INF , !P4 ;  /* 0xff8000000bad7808 */ /* 0x000fe40006000000 */
[C---:B------:R-:W-:Y:S01]  /*22940*/  ISETP.GE.AND P4, PT, R133.reuse, R226, PT ;  /* 0x000000e28500720c */ /* 0x040fe20003f86270 */
[----:B------:R1:W2:Y:S01]  /*22950*/  I2F R172, R0 ;  /* 0x0000000000ac7306 */ /* 0x0002a20000201400 */
[C---:B------:R-:W-:Y:S02]  /*22960*/  ISETP.GE.OR P6, PT, R133.reuse, R233, !P6 ;  /* 0x000000e98500720c */ /* 0x040fe400077c6670 */
[----:B------:R-:W-:Y:S02]  /*22970*/  ISETP.GE.OR P4, PT, R133, R232, !P4 ;  /* 0x000000e88500720c */ /* 0x000fe40006786670 */
[----:B------:R-:W-:Y:S02]  /*22980*/  FSEL R16, R16, -INF , !P3 ;  /* 0xff80000010107808 */ /* 0x000fe40005800000 */
[C---:B------:R-:W-:Y:S04]  /*22990*/  ISETP.GE.AND P3, PT, R8.reuse, R226, PT ;  /* 0x000000e20800720c */ /* 0x040fe80003f66270 */
[----:B------:R-:W-:Y:S01]  /*229a0*/  ISETP.GE.OR P3, PT, R8, R232, !P3 ;  /* 0x000000e80800720c */ /* 0x000fe20005f66670 */
[----:B-1----:R1:W3:Y:S01]  /*229b0*/  LD.E R0, [R2.64+0xdc] ;  /* 0x0000dc0402007980 */ /* 0x0022e2000c101900 */
[----:B--2---:R-:W-:Y:S05]  /*229c0*/  FFMA.FTZ R13, R172, -R216, R13 ;  /* 0x800000d8ac0d7223 */ /* 0x004fea000001000d */
[----:B------:R-:W-:Y:S02]  /*229d0*/  FSEL R13, R13, -INF , !P4 ;  /* 0xff8000000d0d7808 */ /* 0x000fe40006000000 */
[C---:B------:R-:W-:Y:S04]  /*229e0*/  ISETP.GE.AND P4, PT, R8.reuse, R225, PT ;  /* 0x000000e10800720c */ /* 0x040fe80003f86270 */
[----:B------:R-:W-:Y:S02]  /*229f0*/  ISETP.GE.OR P4, PT, R8, R231, !P4 ;  /* 0x000000e70800720c */ /* 0x000fe40006786670 */
[----:B-1----:R-:W-:Y:S01]  /*22a00*/  IABS R3, R134 ;  /* 0x0000008600037213 */ /* 0x002fe20000000000 */
[--C-:B------:R-:W-:Y:S03]  /*22a10*/  IMAD.IADD R2, R229, 0x1, -R133.reuse ;  /* 0x00000001e5027824 */ /* 0x100fe600078e0a85 */
[----:B------:R1:W2:Y:S02]  /*22a20*/  I2F R172, R3 ;  /* 0x0000000300ac7306 */ /* 0x0002a40000201400 */
[----:B------:R-:W-:Y:S08]  /*22a30*/  IABS R2, R2 ;  /* 0x0000000200027213 */ /* 0x000ff00000000000 */
[----:B------:R4:W5:Y:S01]  /*22a40*/  I2F R134, R2 ;  /* 0x0000000200867306 */ /* 0x0009620000201400 */
[----:B-1----:R-:W-:Y:S02]  /*22a50*/  IMAD.IADD R3, R223, 0x1, -R133 ;  /* 0x00000001df037824 */ /* 0x002fe400078e0a85 */
[----:B--2---:R-:W-:Y:S01]  /*22a60*/  FFMA.FTZ R7, R172, -R216, R7 ;  /* 0x800000d8ac077223 */ /* 0x004fe20000010007 */
[----:B------:R-:W-:Y:S02]  /*22a70*/  FSEL R172, R5, -INF , !P5 ;  /* 0xff80000005ac7808 */ /* 0x000fe40006800000 */
[----:B------:R-:W-:Y:S02]  /*22a80*/  ISETP.GE.AND P5, PT, R133, R225, PT ;  /* 0x000000e18500720c */ /* 0x000fe40003fa6270 */
[----:B------:R-:W-:Y:S02]  /*22a90*/  FSEL R174, R7, -INF , !P0 ;  /* 0xff80000007ae7808 */ /* 0x000fe40004000000 */
[----:B------:R-:W-:Y:S01]  /*22aa0*/  ISETP.GE.OR P5, PT, R133, R231, !P5 ;  /* 0x000000e78500720c */ /* 0x000fe20006fa6670 */
[----:B------:R-:W-:Y:S01]  /*22ab0*/  IMAD.IADD R133, R230, 0x1, -R133 ;  /* 0x00000001e6857824 */ /* 0x000fe200078e0a85 */
[----:B----4-:R-:W-:Y:S01]  /*22ac0*/  IABS R2, R3 ;  /* 0x0000000300027213 */ /* 0x010fe20000000000 */
[--C-:B------:R-:W-:Y:S01]  /*22ad0*/  IMAD.IADD R3, R224, 0x1, -R8.reuse ;  /* 0x00000001e0037824 */ /* 0x100fe200078e0a08 */
[----:B------:R-:W-:Y:S01]  /*22ae0*/  ISETP.GE.AND P0, PT, R8, R228, PT ;  /* 0x000000e40800720c */ /* 0x000fe20003f06270 */
[----:B-----5:R-:W-:Y:S01]  /*22af0*/  FFMA.FTZ R15, R134, -R216, R15 ;  /* 0x800000d8860f7223 */ /* 0x020fe2000001000f */
[----:B------:R-:W-:Y:S01]  /*22b00*/  IABS R5, R133 ;  /* 0x0000008500057213 */ /* 0x000fe20000000000 */
[----:B------:R1:W2:Y:S01]  /*22b10*/  I2F R10, R2 ;  /* 0x00000002000a7306 */ /* 0x0002a20000201400 */
[C---:B------:R-:W-:Y:S02]  /*22b20*/  ISETP.GE.OR P0, PT, R8.reuse, R234, !P0 ;  /* 0x000000ea0800720c */ /* 0x040fe40004706670 */
[----:B------:R-:W-:Y:S02]  /*22b30*/  FSEL R15, R15, -INF , !P5 ;  /* 0xff8000000f0f7808 */ /* 0x000fe40006800000 */
[C---:B------:R-:W-:Y:S04]  /*22b40*/  ISETP.GE.AND P5, PT, R8.reuse, R227, PT ;  /* 0x000000e30800720c */ /* 0x040fe80003fa6270 */
[----:B------:R-:W-:Y:S02]  /*22b50*/  ISETP.GE.OR P5, PT, R8, R233, !P5 ;  /* 0x000000e90800720c */ /* 0x000fe40006fa6670 */
[----:B-1----:R-:W-:Y:S01]  /*22b60*/  IABS R2, R3 ;  /* 0x0000000300027213 */ /* 0x002fe20000000000 */
[-C--:B--2---:R-:W-:Y:S01]  /*22b70*/  FFMA.FTZ R17, R10, -R216.reuse, R17 ;  /* 0x800000d80a117223 */ /* 0x084fe20000010011 */
[----:B------:R-:W-:Y:S01]  /*22b80*/  IABS R3, R135 ;  /* 0x0000008700037213 */ /* 0x000fe20000000000 */
[----:B------:R-:W1:Y:S03]  /*22b90*/  I2F R10, R5 ;  /* 0x00000005000a7306 */ /* 0x000e660000201400 */
[----:B------:R-:W-:Y:S07]  /*22ba0*/  FSEL R17, R17, -INF , !P2 ;  /* 0xff80000011117808 */ /* 0x000fee0005000000 */
[----:B------:R2:W4:Y:S10]  /*22bb0*/  I2F R6, R2 ;  /* 0x0000000200067306 */ /* 0x0005340000201400 */
[----:B------:R5:W5:Y:S01]  /*22bc0*/  I2F R135, R3 ;  /* 0x0000000300877306 */ /* 0x000b620000201400 */
[-C--:B-1----:R-:W-:Y:S05]  /*22bd0*/  FFMA.FTZ R19, R10, -R216.reuse, R19 ;  /* 0x800000d80a137223 */ /* 0x082fea0000010013 */
[----:B------:R-:W-:Y:S01]  /*22be0*/  FSEL R19, R19, -INF , !P6 ;  /* 0xff80000013137808 */ /* 0x000fe20007000000 */
[----:B--2---:R-:W-:Y:S02]  /*22bf0*/  IMAD.IADD R2, R229, 0x1, -R8 ;  /* 0x00000001e5027824 */ /* 0x004fe400078e0a08 */
[----:B----4-:R-:W-:Y:S02]  /*22c00*/  FFMA.FTZ R24, R6, -R216, R24 ;  /* 0x800000d806187223 */ /* 0x010fe40000010018 */
[----:B------:R-:W-:Y:S01]  /*22c10*/  IMAD.IADD R8, R230, 0x1, -R8 ;  /* 0x00000001e6087824 */ /* 0x000fe200078e0a08 */
[----:B------:R-:W-:Y:S02]  /*22c20*/  IABS R2, R2 ;  /* 0x0000000200027213 */ /* 0x000fe40000000000 */
[----:B------:R-:W-:Y:S02]  /*22c30*/  FSEL R24, R24, -INF , !P3 ;  /* 0xff80000018187808 */ /* 0x000fe40005800000 */
[----:B------:R1:W2:Y:S01]  /*22c40*/  I2F R9, R2 ;  /* 0x0000000200097306 */ /* 0x0002a20000201400 */
[----:B-----5:R-:W-:Y:S01]  /*22c50*/  IADD3 R3, R132, 0x11, RZ ;  /* 0x0000001184037810 */ /* 0x020fe20007ffe0ff */
[----:B------:R-:W-:Y:S03]  /*22c60*/  FFMA.FTZ R18, R135, -R216, R18 ;  /* 0x800000d887127223 */ /* 0x000fe60000010012 */
[C---:B------:R-:W-:Y:S01]  /*22c70*/  ISETP.GE.AND P2, PT, R3.reuse, R226, PT ;  /* 0x000000e20300720c */ /* 0x040fe20003f46270 */
[--C-:B------:R-:W-:Y:S01]  /*22c80*/  IMAD.IADD R6, R224, 0x1, -R3.reuse ;  /* 0x00000001e0067824 */ /* 0x100fe200078e0a03 */
[----:B------:R-:W-:Y:S01]  /*22c90*/  ISETP.GE.AND P3, PT, R3, R225, PT ;  /* 0x000000e10300720c */ /* 0x000fe20003f66270 */
[--C-:B------:R-:W-:Y:S01]  /*22ca0*/  IMAD.IADD R5, R223, 0x1, -R3.reuse ;  /* 0x00000001df057824 */ /* 0x100fe200078e0a03 */
[----:B------:R-:W-:Y:S02]  /*22cb0*/  FSEL R18, R18, -INF , !P1 ;  /* 0xff80000012127808 */ /* 0x000fe40004800000 */
[C---:B------:R-:W-:Y:S02]  /*22cc0*/  ISETP.GE.AND P1, PT, R3.reuse, R228, PT ;  /* 0x000000e40300720c */ /* 0x040fe40003f26270 */
[C---:B------:R-:W-:Y:S02]  /*22cd0*/  ISETP.GE.OR P2, PT, R3.reuse, R232, !P2 ;  /* 0x000000e80300720c */ /* 0x040fe40005746670 */
[C---:B------:R-:W-:Y:S02]  /*22ce0*/  ISETP.GE.OR P3, PT, R3.reuse, R231, !P3 ;  /* 0x000000e70300720c */ /* 0x040fe40005f66670 */
[----:B------:R-:W-:Y:S02]  /*22cf0*/  ISETP.GE.OR P1, PT, R3, R234, !P1 ;  /* 0x000000ea0300720c */ /* 0x000fe40004f26670 */
[----:B-1----:R-:W-:Y:S01]  /*22d00*/  IABS R2, R4 ;  /* 0x0000000400027213 */ /* 0x002fe20000000000 */
[----:B--2---:R-:W-:Y:S04]  /*22d10*/  FFMA.FTZ R26, R9, -R216, R26 ;  /* 0x800000d8091a7223 */ /* 0x004fe8000001001a */
[----:B------:R-:W-:Y:S01]  /*22d20*/  IMAD.MOV.U32 R4, RZ, RZ, R2 ;  /* 0x000000ffff047224 */ /* 0x000fe200078e0002 */
[----:B------:R-:W-:Y:S02]  /*22d30*/  IABS R2, R6 ;  /* 0x0000000600027213 */ /* 0x000fe40000000000 */
[----:B------:R-:W-:Y:S01]  /*22d40*/  FSEL R26, R26, -INF , !P4 ;  /* 0xff8000001a1a7808 */ /* 0x000fe20006000000 */
[----:B------:R1:W2:Y:S01]  /*22d50*/  I2F R6, R4 ;  /* 0x0000000400067306 */ /* 0x0002a20000201400 */
[C---:B------:R-:W-:Y:S04]  /*22d60*/  ISETP.GE.AND P4, PT, R3.reuse, R227, PT ;  /* 0x000000e30300720c */ /* 0x040fe80003f86270 */
[----:B------:R-:W-:Y:S05]  /*22d70*/  ISETP.GE.OR P4, PT, R3, R233, !P4 ;  /* 0x000000e90300720c */ /* 0x000fea0006786670 */
[----:B------:R-:W4:Y:S01]  /*22d80*/  I2F R2, R2 ;  /* 0x0000000200027306 */ /* 0x000f220000201400 */
[--C-:B-1----:R-:W-:Y:S02]  /*22d90*/  IMAD.IADD R4, R229, 0x1, -R3.reuse ;  /* 0x00000001e5047824 */ /* 0x102fe400078e0a03 */
[----:B--2---:R-:W-:Y:S02]  /*22da0*/  FFMA.FTZ R20, R6, -R216, R20 ;  /* 0x800000d806147223 */ /* 0x004fe40000010014 */
[----:B------:R-:W-:Y:S01]  /*22db0*/  IMAD.IADD R3, R230, 0x1, -R3 ;  /* 0x00000001e6037824 */ /* 0x000fe200078e0a03 */
[----:B------:R-:W-:Y:S02]  /*22dc0*/  IABS R4, R4 ;  /* 0x0000000400047213 */ /* 0x000fe40000000000 */
[----:B------:R-:W-:Y:S02]  /*22dd0*/  FSEL R20, R20, -INF , !P0 ;  /* 0xff80000014147808 */ /* 0x000fe40004000000 */
[----:B------:R1:W2:Y:S01]  /*22de0*/  I2F R9, R4 ;  /* 0x0000000400097306 */ /* 0x0002a20000201400 */
[----:B----4-:R-:W-:Y:S01]  /*22df0*/  FFMA.FTZ R25, R2, -R216, R25 ;  /* 0x800000d802197223 */ /* 0x010fe20000010019 */
[C---:B------:R-:W-:Y:S02]  /*22e00*/  IADD3 R2, R132.reuse, 0x18, RZ ;  /* 0x0000001884027810 */ /* 0x040fe40007ffe0ff */
[----:B------:R-:W-:Y:S02]  /*22e10*/  IADD3 R132, R132, 0x19, RZ ;  /* 0x0000001984847810 */ /* 0x000fe40007ffe0ff */
[C---:B------:R-:W-:Y:S02]  /*22e20*/  ISETP.GE.AND P0, PT, R2.reuse, R226, PT ;  /* 0x000000e20200720c */ /* 0x040fe40003f06270 */
[----:B------:R-:W-:Y:S02]  /*22e30*/  FSEL R25, R25, -INF , !P2 ;  /* 0xff80000019197808 */ /* 0x000fe40005000000 */
[C---:B------:R-:W-:Y:S02]  /*22e40*/  ISETP.GE.AND P2, PT, R2.reuse, R225, PT ;  /* 0x000000e10200720c */ /* 0x040fe40003f46270 */
[C---:B------:R-:W-:Y:S02]  /*22e50*/  ISETP.GE.AND P6, PT, R2.reuse, R228, PT ;  /* 0x000000e40200720c */ /* 0x040fe40003fc6270 */
[C---:B------:R-:W-:Y:S02]  /*22e60*/  ISETP.GE.OR P0, PT, R2.reuse, R232, !P0 ;  /* 0x000000e80200720c */ /* 0x040fe40004706670 */
[C---:B------:R-:W-:Y:S02]  /*22e70*/  ISETP.GE.OR P2, PT, R2.reuse, R231, !P2 ;  /* 0x000000e70200720c */ /* 0x040fe40005746670 */
[----:B------:R-:W-:Y:S02]  /*22e80*/  ISETP.GE.OR P6, PT, R2, R234, !P6 ;  /* 0x000000ea0200720c */ /* 0x000fe400077c6670 */
[----:B-1----:R-:W-:Y:S01]  /*22e90*/  IABS R4, R5 ;  /* 0x0000000500047213 */ /* 0x002fe20000000000 */
[--C-:B------:R-:W-:Y:S02]  /*22ea0*/  IMAD.IADD R5, R224, 0x1, -R2.reuse ;  /* 0x00000001e0057824 */ /* 0x100fe400078e0a02 */
[-C--:B--2---:R-:W-:Y:S01]  /*22eb0*/  FFMA.FTZ R27, R9, -R216.reuse, R27 ;  /* 0x800000d8091b7223 */ /* 0x084fe2000001001b */
[----:B------:R1:W2:Y:S04]  /*22ec0*/  I2F R6, R4 ;  /* 0x0000000400067306 */ /* 0x0002a80000201400 */
[----:B------:R-:W-:Y:S02]  /*22ed0*/  FSEL R27, R27, -INF , !P3 ;  /* 0xff8000001b1b7808 */ /* 0x000fe40005800000 */
[C---:B------:R-:W-:Y:S04]  /*22ee0*/  ISETP.GE.AND P3, PT, R2.reuse, R227, PT ;  /* 0x000000e30200720c */ /* 0x040fe80003f66270 */
[----:B------:R-:W-:Y:S02]  /*22ef0*/  ISETP.GE.OR P3, PT, R2, R233, !P3 ;  /* 0x000000e90200720c */ /* 0x000fe40005f66670 */
[----:B-1----:R-:W-:Y:S01]  /*22f00*/  IABS R4, R5 ;  /* 0x0000000500047213 */ /* 0x002fe20000000000 */
[----:B--2---:R-:W-:Y:S01]  /*22f10*/  FFMA.FTZ R21, R6, -R216, R21 ;  /* 0x800000d806157223 */ /* 0x004fe20000010015 */
[----:B------:R-:W-:Y:S02]  /*22f20*/  IABS R5, R8 ;  /* 0x0000000800057213 */ /* 0x000fe40000000000 */
[----:B------:R1:W2:Y:S02]  /*22f30*/  I2F R7, R4 ;  /* 0x0000000400077306 */ /* 0x0002a40000201400 */
[----:B------:R-:W-:Y:S02]  /*22f40*/  FSEL R21, R21, -INF , !P1 ;  /* 0xff80000015157808 */ /* 0x000fe40004800000 */
[C---:B------:R-:W-:Y:S04]  /*22f50*/  ISETP.GE.AND P1, PT, R132.reuse, R226, PT ;  /* 0x000000e28400720c */ /* 0x040fe80003f26270 */
[----:B------:R-:W-:Y:S02]  /*22f60*/  ISETP.GE.OR P1, PT, R132, R232, !P1 ;  /* 0x000000e88400720c */ /* 0x000fe40004f26670 */
[----:B------:R4:W5:Y:S01]  /*22f70*/  I2F R10, R5 ;  /* 0x00000005000a7306 */ /* 0x0009620000201400 */
[----:B-1----:R-:W-:Y:S02]  /*22f80*/  IMAD.IADD R4, R229, 0x1, -R2 ;  /* 0x00000001e5047824 */ /* 0x002fe400078e0a02 */
[----:B--2---:R-:W-:Y:S03]  /*22f90*/  FFMA.FTZ R28, R7, -R216, R28 ;  /* 0x800000d8071c7223 */ /* 0x004fe6000001001c */
[----:B------:R-:W-:Y:S02]  /*22fa0*/  IABS R4, R4 ;  /* 0x0000000400047213 */ /* 0x000fe40000000000 */
[----:B------:R-:W-:Y:S02]  /*22fb0*/  FSEL R28, R28, -INF , !P0 ;  /* 0xff8000001c1c7808 */ /* 0x000fe40004000000 */
[C---:B------:R-:W-:Y:S01]  /*22fc0*/  ISETP.GE.AND P0, PT, R132.reuse, R225, PT ;  /* 0x000000e18400720c */ /* 0x040fe20003f06270 */
[----:B------:R1:W2:Y:S01]  /*22fd0*/  I2F R6, R4 ;  /* 0x0000000400067306 */ /* 0x0002a20000201400 */
[----:B----4-:R-:W-:Y:S02]  /*22fe0*/  IMAD.IADD R5, R223, 0x1, -R2 ;  /* 0x00000001df057824 */ /* 0x010fe400078e0a02 */
[----:B------:R-:W-:Y:S01]  /*22ff0*/  ISETP.GE.OR P0, PT, R132, R231, !P0 ;  /* 0x000000e78400720c */ /* 0x000fe20004706670 */
[----:B-----5:R-:W-:Y:S02]  /*23000*/  FFMA.FTZ R22, R10, -R216, R22 ;  /* 0x800000d80a167223 */ /* 0x020fe40000010016 */
[----:B------:R-:W-:Y:S03]  /*23010*/  IMAD.IADD R2, R230, 0x1, -R2 ;  /* 0x00000001e6027824 */ /* 0x000fe600078e0a02 */
[----:B------:R-:W-:Y:S02]  /*23020*/  FSEL R22, R22, -INF , !P5 ;  /* 0xff80000016167808 */ /* 0x000fe40006800000 */
[C---:B------:R-:W-:Y:S04]  /*23030*/  ISETP.GE.AND P5, PT, R132.reuse, R228, PT ;  /* 0x000000e48400720c */ /* 0x040fe80003fa6270 */
[----:B------:R-:W-:Y:S02]  /*23040*/  ISETP.GE.OR P5, PT, R132, R234, !P5 ;  /* 0x000000ea8400720c */ /* 0x000fe40006fa6670 */
[----:B-1----:R-:W-:Y:S01]  /*23050*/  IABS R4, R5 ;  /* 0x0000000500047213 */ /* 0x002fe20000000000 */
[----:B------:R-:W-:Y:S02]  /*23060*/  IMAD.IADD R5, R224, 0x1, -R132 ;  /* 0x00000001e0057824 */ /* 0x000fe400078e0a84 */
[-C--:B--2---:R-:W-:Y:S01]  /*23070*/  FFMA.FTZ R30, R6, -R216.reuse, R30 ;  /* 0x800000d8061e7223 */ /* 0x084fe2000001001e */
[----:B------:R1:W2:Y:S04]  /*23080*/  I2F R9, R4 ;  /* 0x0000000400097306 */ /* 0x0002a80000201400 */
[----:B------:R-:W-:Y:S02]  /*23090*/  FSEL R30, R30, -INF , !P2 ;  /* 0xff8000001e1e7808 */ /* 0x000fe40005000000 */
[C---:B------:R-:W-:Y:S04]  /*230a0*/  ISETP.GE.AND P2, PT, R132.reuse, R227, PT ;  /* 0x000000e38400720c */ /* 0x040fe80003f46270 */
[----:B------:R-:W-:Y:S02]  /*230b0*/  ISETP.GE.OR P2, PT, R132, R233, !P2 ;  /* 0x000000e98400720c */ /* 0x000fe40005746670 */
[----:B-1----:R-:W-:Y:S01]  /*230c0*/  IABS R4, R5 ;  /* 0x0000000500047213 */ /* 0x002fe20000000000 */
[-C--:B--2---:R-:W-:Y:S03]  /*230d0*/  FFMA.FTZ R32, R9, -R216.reuse, R32 ;  /* 0x800000d809207223 */ /* 0x084fe60000010020 */
[----:B------:R1:W2:Y:S02]  /*230e0*/  I2F R8, R4 ;  /* 0x0000000400087306 */ /* 0x0002a40000201400 */
[----:B------:R-:W-:Y:S02]  /*230f0*/  FSEL R32, R32, -INF , !P6 ;  /* 0xff80000020207808 */ /* 0x000fe40007000000 */
[----:B-1----:R-:W-:Y:S01]  /*23100*/  IABS R4, R3 ;  /* 0x0000000300047213 */ /* 0x002fe20000000000 */
[--C-:B------:R-:W-:Y:S02]  /*23110*/  IMAD.IADD R3, R229, 0x1, -R132.reuse ;  /* 0x00000001e5037824 */ /* 0x100fe400078e0a84 */
[-C--:B--2---:R-:W-:Y:S03]  /*23120*/  FFMA.FTZ R29, R8, -R216.reuse, R29 ;  /* 0x800000d8081d7223 */ /* 0x084fe6000001001d */
[----:B------:R1:W2:Y:S01]  /*23130*/  I2F R7, R4 ;  /* 0x0000000400077306 */ /* 0x0002a20000201400 */
[----:B------:R-:W-:Y:S02]  /*23140*/  IABS R3, R3 ;  /* 0x0000000300037213 */ /* 0x000fe40000000000 */
[----:B------:R-:W-:Y:S07]  /*23150*/  FSEL R29, R29, -INF , !P1 ;  /* 0xff8000001d1d7808 */ /* 0x000fee0004800000 */
[----:B------:R4:W5:Y:S01]  /*23160*/  I2F R5, R3 ;  /* 0x0000000300057306 */ /* 0x0009620000201400 */
[--C-:B-1----:R-:W-:Y:S02]  /*23170*/  IMAD.IADD R4, R223, 0x1, -R132.reuse ;  /* 0x00000001df047824 */ /* 0x102fe400078e0a84 */
[----:B--2---:R-:W-:Y:S05]  /*23180*/  FFMA.FTZ R23, R7, -R216, R23 ;  /* 0x800000d807177223 */ /* 0x004fea0000010017 */
[----:B------:R-:W-:Y:S02]  /*23190*/  FSEL R23, R23, -INF , !P4 ;  /* 0xff80000017177808 */ /* 0x000fe40006000000 */
[----:B----4-:R-:W-:Y:S01]  /*231a0*/  IABS R3, R4 ;  /* 0x0000000400037213 */ /* 0x010fe20000000000 */
[----:B-----5:R-:W-:Y:S01]  /*231b0*/  FFMA.FTZ R31, R5, -R216, R31 ;  /* 0x800000d8051f7223 */ /* 0x020fe2000001001f */
[----:B------:R-:W-:Y:S01]  /*231c0*/  IABS R4, R2 ;  /* 0x0000000200047213 */ /* 0x000fe20000000000 */
[----:B------:R-:W-:Y:S03]  /*231d0*/  IMAD.IADD R2, R230, 0x1, -R132 ;  /* 0x00000001e6027824 */ /* 0x000fe600078e0a84 */
[----:B------:R-:W-:Y:S01]  /*231e0*/  FSEL R31, R31, -INF , !P0 ;  /* 0xff8000001f1f7808 */ /* 0x000fe20004000000 */
[----:B------:R-:W1:Y:S01]  /*231f0*/  I2F R3, R3 ;  /* 0x0000000300037306 */ /* 0x000e620000201400 */
[----:B------:R-:W-:Y:S09]  /*23200*/  IABS R2, R2 ;  /* 0x0000000200027213 */ /* 0x000ff20000000000 */
[----:B------:R-:W2:Y:S10]  /*23210*/  I2F R2, R2 ;  /* 0x0000000200027306 */ /* 0x000eb40000201400 */
[----:B------:R-:W4:Y:S01]  /*23220*/  I2F R4, R4 ;  /* 0x0000000400047306 */ /* 0x000f220000201400 */
[-C--:B-1----:R-:W-:Y:S01]  /*23230*/  FFMA.FTZ R33, R3, -R216.reuse, R33 ;  /* 0x800000d803217223 */ /* 0x082fe20000010021 */
[----:B------:R-:W-:Y:S04]  /*23240*/  FMNMX.FTZ R3, R177, R137, !PT ;  /* 0x00000089b1037209 */ /* 0x000fe80007810000 */
[----:B------:R-:W-:Y:S01]  /*23250*/  FSEL R33, R33, -INF , !P5 ;  /* 0xff80000021217808 */ /* 0x000fe20006800000 */
[----:B--2---:R-:W-:Y:S01]  /*23260*/  FFMA.FTZ R35, R2, -R216, R35 ;  /* 0x800000d802237223 */ /* 0x004fe20000010023 */
[----:B------:R-:W-:Y:S04]  /*23270*/  FMNMX.FTZ R2, R175, R136, !PT ;  /* 0x00000088af027209 */ /* 0x000fe80007810000 */
[----:B------:R-:W-:Y:S02]  /*23280*/  FMNMX.FTZ R134, R176, R2, !PT ;  /* 0x00000002b0867209 */ /* 0x000fe40007810000 */
[----:B------:R-:W-:Y:S02]  /*23290*/  FMNMX.FTZ R2, R173, R3, !PT ;  /* 0x00000003ad027209 */ /* 0x000fe40007810000 */
[----:B------:R-:W-:Y:S01]  /*232a0*/  FMNMX.FTZ R134, R12, R134, !PT ;  /* 0x000000860c867209 */ /* 0x000fe20007810000 */
[----:B----4-:R-:W-:Y:S01]  /*232b0*/  FFMA.FTZ R34, R4, -R216, R34 ;  /* 0x800000d804227223 */ /* 0x010fe20000010022 */
        /* <DEDUP_REMOVED lines=23> */
[----:B------:R-:W-:Y:S01]  /*23430*/  FMNMX.FTZ R3, R23, R3, !PT ;  /* 0x0000000317037209 */ /* 0x000fe20007810000 */
[----:B------:R-:W1:Y:S01]  /*23440*/  SHFL.BFLY PT, R4, R134, 0x2, 0x1f ;  /* 0x0c401f0086047f89 */ /* 0x000e6200000e0000 */
[----:B------:R-:W-:Y:S02]  /*23450*/  FMNMX.FTZ R132, R33, R132, !PT ;  /* 0x0000008421847209 */ /* 0x000fe40007810000 */
[----:B------:R-:W-:Y:S02]  /*23460*/  FMNMX.FTZ R133, R31, R2, !PT ;  /* 0x000000021f857209 */ /* 0x000fe40007810000 */
[----:B------:R-:W-:Y:S02]  /*23470*/  FMNMX.FTZ R2, R34, R3, !PT ;  /* 0x0000000322027209 */ /* 0x000fe40007810000 */
[----:B------:R-:W-:Y:S01]  /*23480*/  FSEL R35, R35, -INF , !P2 ;  /* 0xff80000023237808 */ /* 0x000fe20005000000 */
[----:B------:R-:W2:Y:S03]  /*23490*/  SHFL.BFLY PT, R5, R132, 0x2, 0x1f ;  /* 0x0c401f0084057f89 */ /* 0x000ea600000e0000 */
[----:B------:R-:W-:Y:S05]  /*234a0*/  FMNMX.FTZ R2, R35, R2, !PT ;  /* 0x0000000223027209 */ /* 0x000fea0007810000 */
[----:B------:R-:W4:Y:S01]  /*234b0*/  SHFL.BFLY PT, R3, R133, 0x2, 0x1f ;  /* 0x0c401f0085037f89 */ /* 0x000f2200000e0000 */
[----:B-1----:R-:W-:Y:S07]  /*234c0*/  FMNMX.FTZ R134, R134, R4, !PT ;  /* 0x0000000486867209 */ /* 0x002fee0007810000 */
[----:B------:R-:W1:Y:S01]  /*234d0*/  SHFL.BFLY PT, R135, R2, 0x2, 0x1f ;  /* 0x0c401f0002877f89 */ /* 0x000e6200000e0000 */
[----:B--2---:R-:W-:Y:S07]  /*234e0*/  FMNMX.FTZ R132, R132, R5, !PT ;  /* 0x0000000584847209 */ /* 0x004fee0007810000 */
[----:B------:R-:W2:Y:S01]  /*234f0*/  SHFL.BFLY PT, R5, R132, 0x1, 0x1f ;  /* 0x0c201f0084057f89 */ /* 0x000ea200000e0000 */
[----:B----4-:R-:W-:Y:S07]  /*23500*/  FMNMX.FTZ R133, R133, R3, !PT ;  /* 0x0000000385857209 */ /* 0x010fee0007810000 */
[----:B------:R-:W4:Y:S01]  /*23510*/  SHFL.BFLY PT, R3, R134, 0x1, 0x1f ;  /* 0x0c201f0086037f89 */ /* 0x000f2200000e0000 */
[----:B-1----:R-:W-:Y:S07]  /*23520*/  FMNMX.FTZ R135, R2, R135, !PT ;  /* 0x0000008702877209 */ /* 0x002fee0007810000 */
[----:B------:R-:W1:Y:S01]  /*23530*/  SHFL.BFLY PT, R4, R133, 0x1, 0x1f ;  /* 0x0c201f0085047f89 */ /* 0x000e6200000e0000 */
[----:B--2---:R-:W-:Y:S07]  /*23540*/  FMNMX.FTZ R132, R132, R5, !PT ;  /* 0x0000000584847209 */ /* 0x004fee0007810000 */
[----:B------:R-:W2:Y:S01]  /*23550*/  SHFL.BFLY PT, R6, R135, 0x1, 0x1f ;  /* 0x0c201f0087067f89 */ /* 0x000ea200000e0000 */
[----:B------:R-:W-:Y:S01]  /*23560*/  FSETP.NEU.FTZ.AND P2, PT, R132, -INF , PT ;  /* 0xff8000008400780b */ /* 0x000fe20003f5d000 */
[----:B---3--:R-:W-:Y:S01]  /*23570*/  FMUL.FTZ R8, R0, R132 ;  /* 0x0000008400087220 */ /* 0x008fe20000410000 */
[----:B----4-:R-:W-:Y:S04]  /*23580*/  FMNMX.FTZ R134, R134, R3, !PT ;  /* 0x0000000386867209 */ /* 0x010fe80007810000 */
[----:B------:R-:W-:Y:S02]  /*23590*/  FSEL R8, R8, RZ, P2 ;  /* 0x000000ff08087208 */ /* 0x000fe40001000000 */
[----:B------:R-:W-:Y:S01]  /*235a0*/  FSETP.NEU.FTZ.AND P1, PT, R134, -INF , PT ;  /* 0xff8000008600780b */ /* 0x000fe20003f3d000 */
[----:B------:R-:W-:Y:S02]  /*235b0*/  FMUL.FTZ R10, R0, R134 ;  /* 0x00000086000a7220 */ /* 0x000fe40000410000 */
[--C-:B------:R-:W-:Y:S01]  /*235c0*/  FFMA.FTZ R186, R16, R0, -R8.reuse ;  /* 0x0000000010ba7223 */ /* 0x100fe20000010808 */
[----:B-1----:R-:W-:Y:S01]  /*235d0*/  FMNMX.FTZ R133, R133, R4, !PT ;  /* 0x0000000485857209 */ /* 0x002fe20007810000 */
[-CC-:B------:R-:W-:Y:S01]  /*235e0*/  FFMA.FTZ R190, R20, R0.reuse, -R8.reuse ;  /* 0x0000000014be7223 */ /* 0x180fe20000010808 */
[----:B------:R-:W-:Y:S01]  /*235f0*/  FSEL R4, R132, RZ, P2 ;  /* 0x000000ff84047208 */ /* 0x000fe20001000000 */
[-CC-:B------:R-:W-:Y:S01]  /*23600*/  FFMA.FTZ R191, R21, R0.reuse, -R8.reuse ;  /* 0x0000000015bf7223 */ /* 0x180fe20000010808 */
[----:B------:R-:W-:Y:S01]  /*23610*/  FSEL R10, R10, RZ, P1 ;  /* 0x000000ff0a0a7208 */ /* 0x000fe20000800000 */
[-CC-:B------:R-:W-:Y:S01]  /*23620*/  FFMA.FTZ R198, R32, R0.reuse, -R8.reuse ;  /* 0x0000000020c67223 */ /* 0x180fe20000010808 */
[----:B------:R-:W-:Y:S01]  /*23630*/  FSETP.NEU.FTZ.AND P0, PT, R133, -INF , PT ;  /* 0xff8000008500780b */ /* 0x000fe20003f1d000 */
[-C--:B------:R-:W-:Y:S01]  /*23640*/  FFMA.FTZ R240, R33, R0.reuse, -R8 ;  /* 0x0000000021f07223 */ /* 0x080fe20000010808 */
[----:B------:R-:W-:Y:S01]  /*23650*/  FSEL R3, R134, RZ, P1 ;  /* 0x000000ff86037208 */ /* 0x000fe20000800000 */
[----:B------:R-:W-:Y:S01]  /*23660*/  FFMA.FTZ R192, R24, R0, -R10 ;  /* 0x0000000018c07223 */ /* 0x000fe2000001080a */
[----:B--2---:R-:W-:Y:S01]  /*23670*/  FMNMX.FTZ R135, R135, R6, !PT ;  /* 0x0000000687877209 */ /* 0x004fe20007810000 */
[----:B------:R-:W-:Y:S01]  /*23680*/  FADD.FTZ R6, -R4, R138 ;  /* 0x0000008a04067221 */ /* 0x000fe20000010100 */
[----:B------:R-:W-:Y:S01]  /*23690*/  FSEL R2, R133, RZ, P0 ;  /* 0x000000ff85027208 */ /* 0x000fe20000000000 */
[----:B------:R-:W-:Y:S01]  /*236a0*/  FFMA.FTZ R4, R175, R0, -R10 ;  /* 0x00000000af047223 */ /* 0x000fe2000001080a */
[C---:B------:R-:W-:Y:S01]  /*236b0*/  FSETP.NEU.FTZ.AND P1, PT, R135.reuse, -INF , PT ;  /* 0xff8000008700780b */ /* 0x040fe20003f3d000 */
[----:B------:R-:W-:Y:S01]  /*236c0*/  FMUL.FTZ R9, R0, R133 ;  /* 0x0000008500097220 */ /* 0x000fe20000410000 */
[----:B------:R-:W2:Y:S01]  /*236d0*/  LDL R138, [R1+0xdc] ;  /* 0x0000dc00018a7983 */ /* 0x000ea20000100800 */
[----:B------:R1:W-:Y:S01]  /*236e0*/  MUFU.EX2 R175, R4 ;  /* 0x0000000400af7308 */ /* 0x0003e20000000800 */
[----:B------:R-:W-:Y:S01]  /*236f0*/  FADD.FTZ R5, -R2, R137 ;  /* 0x0000008902057221 */ /* 0x000fe20000010100 */
[----:B------:R-:W-:Y:S01]  /*23700*/  FSEL R2, R135, RZ, P1 ;  /* 0x000000ff87027208 */ /* 0x000fe20000800000 */
[----:B------:R-:W3:Y:S01]  /*23710*/  LDL.LU R16, [R1+0x70] ;  /* 0x0000700001107983 */ /* 0x000ee20000300800 */
[----:B------:R-:W-:Y:S01]  /*23720*/  FSEL R9, R9, RZ, P0 ;  /* 0x000000ff09097208 */ /* 0x000fe20000000000 */
[C---:B------:R-:W-:Y:S02]  /*23730*/  FMUL.FTZ R7, R0.reuse, R135 ;  /* 0x0000008700077220 */ /* 0x040fe40000410000 */
[----:B------:R-:W4:Y:S01]  /*23740*/  LDL.64 R20, [R1+0xe0] ;  /* 0x0000e00001147983 */ /* 0x000f220000100a00 */
[----:B------:R-:W-:Y:S02]  /*23750*/  FMUL.FTZ R6, R0, R6 ;  /* 0x0000000600067220 */ /* 0x000fe40000410000 */
[----:B------:R-:W-:Y:S01]  /*23760*/  FSEL R7, R7, RZ, P1 ;  /* 0x000000ff07077208 */ /* 0x000fe20000800000 */
[----:B------:R-:W-:Y:S02]  /*23770*/  FADD.FTZ R3, -R3, R136 ;  /* 0x0000008803037221 */ /* 0x000fe40000010100 */
[-CC-:B------:R-:W-:Y:S02]  /*23780*/  FFMA.FTZ R11, R179, R0.reuse, -R8.reuse ;  /* 0x00000000b30b7223 */ /* 0x180fe40000010808 */
[-CC-:B------:R-:W-:Y:S02]  /*23790*/  FFMA.FTZ R179, R174, R0.reuse, -R7.reuse ;  /* 0x00000000aeb37223 */ /* 0x180fe40000010807 */
[-CC-:B------:R-:W-:Y:S01]  /*237a0*/  FFMA.FTZ R183, R18, R0.reuse, -R7.reuse ;  /* 0x0000000012b77223 */ /* 0x180fe20000010807 */
[----:B------:R-:W-:Y:S01]  /*237b0*/  MUFU.EX2 R136, R11 ;  /* 0x0000000b00887308 */ /* 0x000fe20000000800 */
[-CC-:B------:R-:W-:Y:S02]  /*237c0*/  FFMA.FTZ R184, R19, R0.reuse, -R7.reuse ;  /* 0x0000000013b87223 */ /* 0x180fe40000010807 */
[-CC-:B------:R-:W-:Y:S02]  /*237d0*/  FFMA.FTZ R193, R22, R0.reuse, -R7.reuse ;  /* 0x0000000016c17223 */ /* 0x180fe40000010807 */
[-C--:B------:R-:W-:Y:S02]  /*237e0*/  FFMA.FTZ R194, R23, R0.reuse, -R7 ;  /* 0x0000000017c27223 */ /* 0x080fe40000010807 */
[----:B-1----:R-:W-:Y:S02]  /*237f0*/  FADD.FTZ R4, -R2, R139 ;  /* 0x0000008b02047221 */ /* 0x002fe40000010100 */
[-C--:B------:R-:W-:Y:S02]  /*23800*/  FFMA.FTZ R2, R177, R0.reuse, -R9 ;  /* 0x00000000b1027223 */ /* 0x080fe40000010809 */
[-CC-:B------:R-:W-:Y:S02]  /*23810*/  FFMA.FTZ R199, R34, R0.reuse, -R7.reuse ;  /* 0x0000000022c77223 */ /* 0x180fe40000010807 */
[----:B------:R1:W-:Y:S01]  /*23820*/  MUFU.EX2 R177, R2 ;  /* 0x0000000200b17308 */ /* 0x0003e20000000800 */
[-C--:B------:R-:W-:Y:S02]  /*23830*/  FFMA.FTZ R211, R35, R0.reuse, -R7 ;  /* 0x0000000023d37223 */ /* 0x080fe40000010807 */
[-CC-:B------:R-:W-:Y:S02]  /*23840*/  FFMA.FTZ R137, R172, R0.reuse, -R8.reuse ;  /* 0x00000000ac897223 */ /* 0x180fe40000010808 */
[-CC-:B------:R-:W-:Y:S02]  /*23850*/  FFMA.FTZ R195, R27, R0.reuse, -R9.reuse ;  /* 0x000000001bc37223 */ /* 0x180fe40000010809 */
[-C--:B------:R-:W-:Y:S02]  /*23860*/  FFMA.FTZ R187, R17, R0.reuse, -R8 ;  /* 0x0000000011bb7223 */ /* 0x080fe40000010808 */
[-CC-:B------:R-:W-:Y:S02]  /*23870*/  FFMA.FTZ R185, R12, R0.reuse, -R10.reuse ;  /* 0x000000000cb97223 */ /* 0x180fe4000001080a */
[-CC-:B------:R-:W-:Y:S02]  /*23880*/  FFMA.FTZ R189, R13, R0.reuse, -R10.reuse ;  /* 0x000000000dbd7223 */ /* 0x180fe4000001080a */
[-CC-:B------:R-:W-:Y:S02]  /*23890*/  FFMA.FTZ R197, R25, R0.reuse, -R10.reuse ;  /* 0x0000000019c57223 */ /* 0x180fe4000001080a */
[-CC-:B------:R-:W-:Y:S02]  /*238a0*/  FFMA.FTZ R235, R28, R0.reuse, -R10.reuse ;  /* 0x000000001ceb7223 */ /* 0x180fe4000001080a */
[-CC-:B------:R-:W-:Y:S02]  /*238b0*/  FFMA.FTZ R242, R29, R0.reuse, -R10.reuse ;  /* 0x000000001df27223 */ /* 0x180fe4000001080a */
[-CC-:B------:R-:W-:Y:S02]  /*238c0*/  FFMA.FTZ R182, R14, R0.reuse, -R9.reuse ;  /* 0x000000000eb67223 */ /* 0x180fe40000010809 */
[-CC-:B------:R-:W-:Y:S02]  /*238d0*/  FFMA.FTZ R188, R15, R0.reuse, -R9.reuse ;  /* 0x000000000fbc7223 */ /* 0x180fe40000010809 */
[-C--:B------:R-:W-:Y:S02]  /*238e0*/  FFMA.FTZ R196, R26, R0.reuse, -R9 ;  /* 0x000000001ac47223 */ /* 0x080fe40000010809 */
[----:B-1----:R-:W-:Y:S02]  /*238f0*/  FMUL.FTZ R2, R0, R3 ;  /* 0x0000000300027220 */ /* 0x002fe40000410000 */
[-C--:B------:R-:W-:Y:S02]  /*23900*/  FFMA.FTZ R3, R178, R0.reuse, -R7 ;  /* 0x00000000b2037223 */ /* 0x080fe40000010807 */
[-C--:B------:R-:W-:Y:S02]  /*23910*/  FFMA.FTZ R178, R176, R0.reuse, -R10 ;  /* 0x00000000b0b27223 */ /* 0x080fe4000001080a */
[----:B------:R1:W-:Y:S01]  /*23920*/  MUFU.EX2 R174, R3 ;  /* 0x0000000300ae7308 */ /* 0x0003e20000000800 */
[-CC-:B------:R-:W-:Y:S02]  /*23930*/  FFMA.FTZ R176, R173, R0.reuse, -R9.reuse ;  /* 0x00000000adb07223 */ /* 0x180fe40000010809 */
[-CC-:B------:R-:W-:Y:S02]  /*23940*/  FFMA.FTZ R241, R30, R0.reuse, -R9.reuse ;  /* 0x000000001ef17223 */ /* 0x180fe40000010809 */
[----:B------:R-:W-:Y:S02]  /*23950*/  FFMA.FTZ R243, R31, R0, -R9 ;  /* 0x000000001ff37223 */ /* 0x000fe40000010809 */
[C---:B------:R-:W-:Y:S03]  /*23960*/  FMUL.FTZ R4, R0.reuse, R4 ;  /* 0x0000000400047220 */ /* 0x040fe60000410000 */
[----:B------:R-:W5:Y:S01]  /*23970*/  MUFU.EX2 R2, R2 ;  /* 0x0000000200027308 */ /* 0x000f620000000800 */
[----:B-1----:R-:W-:Y:S02]  /*23980*/  FMUL.FTZ R3, R0, R5 ;  /* 0x0000000500037220 */ /* 0x002fe40000410000 */
[----:B------:R-:W3:Y:S07]  /*23990*/  LDL.LU R5, [R1+0x68] ;  /* 0x0000680001057983 */ /* 0x000eee0000300800 */
[----:B------:R-:W1:Y:S01]  /*239a0*/  MUFU.EX2 R0, R6 ;  /* 0x0000000600007308 */ /* 0x000e620000000800 */
[----:B------:R-:W3:Y:S01]  /*239b0*/  LDL R7, [R1+0xd4] ;  /* 0x0000d40001077983 */ /* 0x000ee20000100800 */
[C---:B-----5:R-:W-:Y:S03]  /*239c0*/  FMUL.FTZ R24, R2.reuse, R144 ;  /* 0x0000009002187220 */ /* 0x060fe60000410000 */
[----:B------:R-:W5:Y:S05]  /*239d0*/  LDL R144, [R1+0xc4] ;  /* 0x0000c40001907983 */ /* 0x000f6a0000100800 */
[----:B------:R-:W1:Y:S01]  /*239e0*/  MUFU.EX2 R3, R3 ;  /* 0x0000000300037308 */ /* 0x000e620000000800 */
        /* <DEDUP_REMOVED lines=8> */
[C---:B-1----:R-:W-:Y:S02]  /*23a70*/  FMUL.FTZ R32, R0.reuse, R156 ;  /* 0x0000009c00207220 */ /* 0x042fe40000410000 */
[----:B------:R-:W-:Y:S02]  /*23a80*/  FMUL.FTZ R17, R0, R165 ;  /* 0x000000a500117220 */ /* 0x000fe40000410000 */
        /* <DEDUP_REMOVED lines=10> */
[----:B------:R-:W-:Y:S02]  /*23b30*/  FMUL.FTZ R77, R2, R77 ;  /* 0x0000004d024d7220 */ /* 0x000fe40000410000 */
[C---:B------:R-:W-:Y:S02]  /*23b40*/  FMUL.FTZ R10, R3.reuse, R154 ;  /* 0x0000009a030a7220 */ /* 0x040fe40000410000 */
[C---:B------:R-:W-:Y:S02]  /*23b50*/  FMUL.FTZ R11, R3.reuse, R155 ;  /* 0x0000009b030b7220 */ /* 0x040fe40000410000 */
[C---:B------:R-:W-:Y:S02]  /*23b60*/  FMUL.FTZ R15, R3.reuse, R151 ;  /* 0x00000097030f7220 */ /* 0x040fe40000410000 */
[C---:B------:R-:W-:Y:S02]  /*23b70*/  FMUL.FTZ R26, R3.reuse, R146 ;  /* 0x00000092031a7220 */ /* 0x040fe40000410000 */
[C---:B------:R-:W-:Y:S01]  /*23b80*/  FMUL.FTZ R27, R3.reuse, R147 ;  /* 0x00000093031b7220 */ /* 0x040fe20000410000 */
        /* <DEDUP_REMOVED lines=69> */
[----:B--2---:R-:W-:Y:S01]  /*23fe0*/  IMAD.WIDE.U32 R138, R138, -0x326172a9, RZ ;  /* 0xcd9e8d578a8a7825 */ /* 0x004fe200078e00ff */
[----:B----4-:R-:W-:Y:S03]  /*23ff0*/  LOP3.LUT R172, R21, R222, RZ, 0x3c, !PT ;  /* 0x000000de15ac7212 */ /* 0x010fe600078e3cff */
[C---:B------:R-:W-:Y:S02]  /*24000*/  FMUL.FTZ R20, R0.reuse, R160 ;  /* 0x000000a000147220 */ /* 0x040fe40000410000 */
[----:B------:R-:W-:Y:S01]  /*24010*/  FMUL.FTZ R21, R0, R161 ;  /* 0x000000a100157220 */ /* 0x000fe20000410000 */
[----:B------:R-:W-:Y:S01]  /*24020*/  LOP3.LUT R172, R172, R181, RZ, 0x3c, !PT ;  /* 0x000000b5acac7212 */ /* 0x000fe200078e3cff */
[----:B---3--:R-:W-:Y:S02]  /*24030*/  FFMA.FTZ R181, R2, R16, R175 ;  /* 0x0000001002b57223 */ /* 0x008fe400000100af */
[----:B------:R-:W-:Y:S02]  /*24040*/  FMUL.FTZ R16, R0, R164 ;  /* 0x000000a400107220 */ /* 0x000fe40000410000 */
[----:B------:R-:W-:Y:S04]  /*24050*/  IMAD.WIDE.U32 R172, R172, -0x326172a9, RZ ;  /* 0xcd9e8d57acac7825 */ /* 0x000fe800078e00ff */
[----:B------:R-:W-:Y:S01]  /*24060*/  FFMA.FTZ R152, R3, R5, R177 ;  /* 0x0000000503987223 */ /* 0x000fe200000100b1 */
[----:B-1----:R-:W-:Y:S01]  /*24070*/  F2FP.PACK_AB R177, R146, R177 ;  /* 0x000000b192b1723e */ /* 0x002fe200000000ff */
[----:B------:R-:W2:Y:S01]  /*24080*/  LDL.LU R5, [R1+0xa0] ;  /* 0x0000a00001057983 */ /* 0x000ea20000300800 */
[----:B------:R1:W-:Y:S01]  /*24090*/  MUFU.EX2 R3, R137 ;  /* 0x0000008900037308 */ /* 0x0003e20000000800 */
[----:B------:R-:W-:Y:S01]  /*240a0*/  LOP3.LUT R2, R7, R139, RZ, 0x3c, !PT ;  /* 0x0000008b07027212 */ /* 0x000fe200078e3cff */
[----:B------:R-:W-:Y:S01]  /*240b0*/  IMAD.MOV.U32 R155, RZ, RZ, R7 ;  /* 0x000000ffff9b7224 */ /* 0x000fe200078e0007 */
[----:B------:R-:W3:Y:S03]  /*240c0*/  LDL.LU R6, [R1+0x74] ;  /* 0x0000740001067983 */ /* 0x000ee60000300800 */
[----:B------:R-:W-:Y:S01]  /*240d0*/  IMAD.WIDE.U32 R140, R2, -0x2daee0ad, RZ ;  /* 0xd2511f53028c7825 */ /* 0x000fe200078e00ff */
[----:B-----5:R-:W-:Y:S01]  /*240e0*/  LOP3.LUT R138, R173, R144, R138, 0x96, !PT ;  /* 0x00000090ad8a7212 */ /* 0x020fe200078e968a */
[----:B------:R-:W4:Y:S02]  /*240f0*/  LDL R156, [R1+0xc8] ;  /* 0x0000c800019c7983 */ /* 0x000f240000100800 */
[----:B------:R-:W5:Y:S01]  /*24100*/  MUFU.EX2 R2, R4 ;  /* 0x0000000400027308 */ /* 0x000f620000000800 */
[----:B------:R-:W-:Y:S01]  /*24110*/  IMAD.MOV.U32 R161, RZ, RZ, R155 ;  /* 0x000000ffffa17224 */ /* 0x000fe200078e009b */
[----:B------:R-:W4:Y:S01]  /*24120*/  LDL R150, [R1+0xbc] ;  /* 0x0000bc0001967983 */ /* 0x000f220000100800 */
[----:B------:R-:W-:Y:S03]  /*24130*/  IMAD.WIDE.U32 R138, R138, -0x2daee0ad, RZ ;  /* 0xd2511f538a8a7825 */ /* 0x000fe600078e00ff */
[----:B------:R-:W4:Y:S01]  /*24140*/  LDL R164, [R1+0xb8] ;  /* 0x0000b80001a47983 */ /* 0x000f220000100800 */
[----:B------:R-:W-:Y:S03]  /*24150*/  IMAD.MOV.U32 R160, RZ, RZ, R144 ;  /* 0x000000ffffa07224 */ /* 0x000fe600078e0090 */
[----:B------:R-:W4:Y:S01]  /*24160*/  LDL R186, [R1+0x6c] ;  /* 0x00006c0001ba7983 */ /* 0x000f220000100800 */
[----:B------:R-:W-:Y:S03]  /*24170*/  MUFU.EX2 R144, R185 ;  /* 0x000000b900907308 */ /* 0x000fe60000000800 */
[----:B-1----:R-:W4:Y:S04]  /*24180*/  LDL R137, [R1+0xc0] ;  /* 0x0000c00001897983 */ /* 0x002f280000100800 */
[----:B------:R-:W4:Y:S01]  /*24190*/  LDL R165, [R1+0xa4] ;  /* 0x0000a40001a57983 */ /* 0x000f220000100800 */
[C---:B-----5:R-:W-:Y:S03]  /*241a0*/  FMUL.FTZ R34, R2.reuse, R158 ;  /* 0x0000009e02227220 */ /* 0x060fe60000410000 */
[----:B------:R-:W5:Y:S01]  /*241b0*/  LDL R158, [R1+0xb4] ;  /* 0x0000b400019e7983 */ /* 0x000f620000100800 */
[C---:B------:R-:W-:Y:S02]  /*241c0*/  FMUL.FTZ R35, R2.reuse, R159 ;  /* 0x0000009f02237220 */ /* 0x040fe40000410000 */
[C---:B------:R-:W-:Y:S01]  /*241d0*/  FMUL.FTZ R23, R2.reuse, R163 ;  /* 0x000000a302177220 */ /* 0x040fe20000410000 */
[----:B------:R-:W5:Y:S01]  /*241e0*/  LDL R159, [R1+0xa8] ;  /* 0x0000a800019f7983 */ /* 0x000f620000100800 */
[----:B------:R-:W-:Y:S02]  /*241f0*/  FMUL.FTZ R22, R2, R162 ;  /* 0x000000a202167220 */ /* 0x000fe40000410000 */
[----:B------:R-:W-:Y:S01]  /*24200*/  FMUL.FTZ R4, R0, R168 ;  /* 0x000000a800047220 */ /* 0x000fe20000410000 */
[----:B------:R-:W5:Y:S01]  /*24210*/  LDL R163, [R1+0xac] ;  /* 0x0000ac0001a37983 */ /* 0x000f620000100800 */
[C---:B------:R-:W-:Y:S02]  /*24220*/  FMUL.FTZ R7, R2.reuse, R171 ;  /* 0x000000ab02077220 */ /* 0x040fe40000410000 */
[C---:B------:R-:W-:Y:S01]  /*24230*/  FMUL.FTZ R18, R2.reuse, R166 ;  /* 0x000000a602127220 */ /* 0x040fe20000410000 */
[----:B------:R-:W-:Y:S01]  /*24240*/  F2FP.PACK_AB R166, R147, R149 ;  /* 0x0000009593a6723e */ /* 0x000fe200000000ff */
[----:B------:R-:W5:Y:S01]  /*24250*/  LDL R162, [R1+0xb0] ;  /* 0x0000b00001a27983 */ /* 0x000f620000100800 */
        /* <DEDUP_REMOVED lines=25> */
[C---:B--2---:R-:W-:Y:S01]  /*243f0*/  FFMA.FTZ R153, R0.reuse, R5, R136 ;  /* 0x0000000500997223 */ /* 0x044fe20000010088 */
[C---:B------:R-:W-:Y:S01]  /*24400*/  F2FP.PACK_AB R136, R3.reuse, R136 ;  /* 0x000000880388723e */ /* 0x040fe200000000ff */
[----:B------:R-:W-:Y:S02]  /*24410*/  FMUL.FTZ R5, R0, R169 ;  /* 0x000000a900057220 */ /* 0x000fe40000410000 */
[C---:B---3--:R-:W-:Y:S02]  /*24420*/  FFMA.FTZ R151, R2.reuse, R6, R174 ;  /* 0x0000000602977223 */ /* 0x048fe400000100ae */
[----:B------:R-:W-:Y:S02]  /*24430*/  FMUL.FTZ R6, R2, R170 ;  /* 0x000000aa02067220 */ /* 0x000fe40000410000 */
[----:B------:R-:W-:Y:S01]  /*24440*/  FADD.FTZ R153, R3, R153 ;  /* 0x0000009903997221 */ /* 0x000fe20000010000 */
[----:B----4-:R-:W-:Y:S01]  /*24450*/  LOP3.LUT R0, R141, R156, R180, 0x96, !PT ;  /* 0x0000009c8d007212 */ /* 0x010fe200078e96b4 */
[----:B------:R-:W-:Y:S04]  /*24460*/  IMAD.MOV.U32 R183, RZ, RZ, R150 ;  /* 0x000000ffffb77224 */ /* 0x000fe800078e0096 */
[----:B------:R-:W-:Y:S01]  /*24470*/  IMAD.WIDE.U32 R142, R0, -0x326172a9, RZ ;  /* 0xcd9e8d57008e7825 */ /* 0x000fe200078e00ff */
[----:B------:R-:W-:Y:S01]  /*24480*/  LOP3.LUT R140, R139, R164, R140, 0x96, !PT ;  /* 0x000000a48b8c7212 */ /* 0x000fe200078e968c */
[----:B------:R-:W1:Y:S04]  /*24490*/  MUFU.EX2 R0, R179 ;  /* 0x000000b300007308 */ /* 0x000e680000000800 */
[----:B------:R-:W-:Y:S04]  /*244a0*/  IMAD.WIDE.U32 R140, R140, -0x326172a9, RZ ;  /* 0xcd9e8d578c8c7825 */ /* 0x000fe800078e00ff */
[----:B------:R-:W-:Y:S01]  /*244b0*/  IMAD.MOV.U32 R187, RZ, RZ, R137 ;  /* 0x000000ffffbb7224 */ /* 0x000fe200078e0089 */
[----:B-----5:R-:W-:Y:S05]  /*244c0*/  LOP3.LUT R2, R143, R158, R172, 0x96, !PT ;  /* 0x0000009e8f027212 */ /* 0x020fea00078e96ac */
[----:B------:R-:W-:Y:S04]  /*244d0*/  IMAD.WIDE.U32 R2, R2, -0x2daee0ad, RZ ;  /* 0xd2511f5302027825 */ /* 0x000fe800078e00ff */
[----:B-1----:R-:W-:Y:S01]  /*244e0*/  FADD.FTZ R151, R0, R151 ;  /* 0x0000009700977221 */ /* 0x002fe20000010000 */
[----:B------:R-:W-:Y:S02]  /*244f0*/  LOP3.LUT R3, R3, R150, R138, 0x96, !PT ;  /* 0x0000009603037212 */ /* 0x000fe400078e968a */
[----:B------:R-:W-:Y:S01]  /*24500*/  LOP3.LUT R138, R141, R159, R142, 0x96, !PT ;  /* 0x0000009f8d8a7212 */ /* 0x000fe200078e968e */
[----:B------:R-:W2:Y:S01]  /*24510*/  LDL R150, [R1+0x124] ;  /* 0x0001240001967983 */ /* 0x000ea20000100800 */
[----:B------:R1:W-:Y:S03]  /*24520*/  MUFU.EX2 R141, R189 ;  /* 0x000000bd008d7308 */ /* 0x0003e60000000800 */
[----:B------:R-:W-:Y:S05]  /*24530*/  IMAD.WIDE.U32 R138, R138, -0x2daee0ad, RZ ;  /* 0xd2511f538a8a7825 */ /* 0x000fea00078e00ff */
[----:B------:R-:W-:Y:S01]  /*24540*/  LOP3.LUT R154, R139, R137, R2, 0x96, !PT ;  /* 0x000000898b9a7212 */ /* 0x000fe200078e9602 */
[----:B------:R-:W-:Y:S01]  /*24550*/  IMAD.WIDE.U32 R2, R3, -0x326172a9, RZ ;  /* 0xcd9e8d5703027825 */ /* 0x000fe200078e00ff */
[----:B------:R-:W-:Y:S03]  /*24560*/  MUFU.EX2 R139, R188 ;  /* 0x000000bc008b7308 */ /* 0x000fe60000000800 */
[----:B------:R-:W-:Y:S01]  /*24570*/  IMAD.WIDE.U32 R154, R154, -0x326172a9, RZ ;  /* 0xcd9e8d579a9a7825 */ /* 0x000fe200078e00ff */
[----:B------:R-:W-:Y:S02]  /*24580*/  LOP3.LUT R140, R3, R163, R140, 0x96, !PT ;  /* 0x000000a3038c7212 */ /* 0x000fe400078e968c */
[----:B------:R-:W-:Y:S02]  /*24590*/  F2FP.PACK_AB R3, R145, R175 ;  /* 0x000000af9103723e */ /* 0x000fe400000000ff */
[----:B------:R-:W-:Y:S01]  /*245a0*/  LOP3.LUT R167, R155, R165, R2, 0x96, !PT ;  /* 0x000000a59ba77212 */ /* 0x000fe200078e9602 */
[----:B------:R-:W-:Y:S01]  /*245b0*/  IMAD.WIDE.U32 R178, R140, -0x2daee0ad, RZ ;  /* 0xd2511f538cb27825 */ /* 0x000fe200078e00ff */
[----:B------:R-:W3:Y:S03]  /*245c0*/  MUFU.EX2 R137, R184 ;  /* 0x000000b800897308 */ /* 0x000ee60000000800 */
[----:B------:R-:W-:Y:S01]  /*245d0*/  FADD.FTZ R155, R145, R181 ;  /* 0x000000b5919b7221 */ /* 0x000fe20000010000 */
[----:B------:R-:W-:Y:S01]  /*245e0*/  LOP3.LUT R142, R179, R162, R138, 0x96, !PT ;  /* 0x000000a2b38e7212 */ /* 0x000fe200078e968a */
[----:B------:R-:W4:Y:S01]  /*245f0*/  LDL R181, [R1+0x94] ;  /* 0x0000940001b57983 */ /* 0x000f220000100800 */
[----:B------:R-:W-:Y:S01]  /*24600*/  F2FP.PACK_AB R138, R0, R174 ;  /* 0x000000ae008a723e */ /* 0x000fe200000000ff */
[----:B------:R-:W-:Y:S02]  /*24610*/  IMAD.MOV.U32 R145, RZ, RZ, R156 ;  /* 0x000000ffff917224 */ /* 0x000fe400078e009c */
[----:B------:R-:W-:Y:S01]  /*24620*/  IMAD.WIDE.U32 R142, R142, -0x326172a9, RZ ;  /* 0xcd9e8d578e8e7825 */ /* 0x000fe200078e00ff */
[----:B------:R-:W5:Y:S03]  /*24630*/  MUFU.EX2 R140, R182 ;  /* 0x000000b6008c7308 */ /* 0x000f660000000800 */
[----:B-1----:R-:W-:Y:S01]  /*24640*/  IMAD.MOV.U32 R189, RZ, RZ, R158 ;  /* 0x000000ffffbd7224 */ /* 0x002fe200078e009e */
[----:B------:R-:W-:Y:S01]  /*24650*/  LOP3.LUT R0, R143, R186, R154, 0x96, !PT ;  /* 0x000000ba8f007212 */ /* 0x000fe200078e969a */
[----:B------:R1:W4:Y:S03]  /*24660*/  LDL.S16 R158, [R1+0x28] ;  /* 0x00002800019e7983 */ /* 0x0003260000100600 */
[C---:B------:R-:W-:Y:S04]  /*24670*/  LOP3.LUT R2, R0.reuse, 0xff, RZ, 0xc0, !PT ;  /* 0x000000ff00027812 */ /* 0x040fe800078ec0ff */
[----:B------:R-:W-:Y:S02]  /*24680*/  ISETP.GE.U32.AND P4, PT, R217, R2, PT ;  /* 0x00000002d900720c */ /* 0x000fe40003f86070 */
[----:B------:R-:W-:Y:S02]  /*24690*/  LOP3.LUT R2, R0, 0xffff, RZ, 0xc0, !PT ;  /* 0x0000ffff00027812 */ /* 0x000fe400078ec0ff */
[----:B---3--:R-:W-:Y:S02]  /*246a0*/  F2FP.PACK_AB R168, R137, R148 ;  /* 0x0000009489a8723e */ /* 0x008fe400000000ff */
[----:B------:R-:W-:Y:S04]  /*246b0*/  SHF.R.U32.HI R2, RZ, 0x8, R2 ;  /* 0x00000008ff027819 */ /* 0x000fe80000011602 */
[----:B------:R-:W-:Y:S02]  /*246c0*/  LOP3.LUT R2, R2, 0xffff, RZ, 0xc0, !PT ;  /* 0x0000ffff02027812 */ /* 0x000fe400078ec0ff */
[----:B-----5:R-:W-:Y:S02]  /*246d0*/  F2FP.PACK_AB R174, R139, R140 ;  /* 0x0000008c8bae723e */ /* 0x020fe400000000ff */
[C---:B------:R-:W-:Y:S02]  /*246e0*/  ISETP.GE.U32.AND P3, PT, R217.reuse, R2, PT ;  /* 0x00000002d900720c */ /* 0x040fe40003f66070 */
[--C-:B------:R-:W-:Y:S02]  /*246f0*/  SHF.R.U32.HI R2, RZ, 0x10, R0.reuse ;  /* 0x00000010ff027819 */ /* 0x100fe40000011600 */
[----:B------:R-:W-:Y:S02]  /*24700*/  SHF.R.U32.HI R0, RZ, 0x18, R0 ;  /* 0x00000018ff007819 */ /* 0x000fe40000011600 */
[----:B------:R-:W-:Y:S02]  /*24710*/  LOP3.LUT R2, R2, 0xff, RZ, 0xc0, !PT ;  /* 0x000000ff02027812 */ /* 0x000fe400078ec0ff */
[C---:B------:R-:W-:Y:S02]  /*24720*/  ISETP.GE.U32.AND P1, PT, R217.reuse, R0, PT ;  /* 0x00000000d900720c */ /* 0x040fe40003f26070 */
[----:B------:R-:W-:Y:S02]  /*24730*/  ISETP.GE.U32.AND P2, PT, R217, R2, PT ;  /* 0x00000002d900720c */ /* 0x000fe40003f46070 */
[----:B------:R-:W-:Y:S01]  /*24740*/  PRMT R2, R136, 0x7632, R2 ;  /* 0x0000763288027816 */ /* 0x000fe20000000002 */
[----:B--2---:R-:W-:Y:S04]  /*24750*/  IMAD.WIDE.U32 R156, R150, -0x326172a9, RZ ;  /* 0xcd9e8d57969c7825 */ /* 0x004fe800078e00ff */
[----:B------:R-:W-:Y:S01]  /*24760*/  FADD.FTZ R150, R146, R152 ;  /* 0x0000009892967221 */ /* 0x000fe20000010000 */
[----:B------:R-:W-:Y:S01]  /*24770*/  LOP3.LUT R0, R161, R157, RZ, 0x3c, !PT ;  /* 0x0000009da1007212 */ /* 0x000fe200078e3cff */
[----:B------:R2:W-:Y:S01]  /*24780*/  MUFU.EX2 R146, R190 ;  /* 0x000000be00927308 */ /* 0x0005e20000000800 */
[----:B------:R-:W-:Y:S03]  /*24790*/  LOP3.LUT R152, R173, R160, R156, 0x96, !PT ;  /* 0x000000a0ad987212 */ /* 0x000fe600078e969c */
[----:B------:R-:W-:Y:S04]  /*247a0*/  IMAD.WIDE.U32 R160, R0, -0x2daee0ad, RZ ;  /* 0xd2511f5300a07825 */ /* 0x000fe800078e00ff */
[----:B------:R-:W-:Y:S01]  /*247b0*/  FADD.FTZ R0, R149, R153 ;  /* 0x0000009995007221 */ /* 0x000fe20000010000 */
[----:B------:R-:W-:Y:S02]  /*247c0*/  LOP3.LUT R153, R161, R145, R180, 0x96, !PT ;  /* 0x00000091a1997212 */ /* 0x000fe400078e96b4 */
[----:B------:R3:W3:Y:S01]  /*247d0*/  MUFU.EX2 R145, R191 ;  /* 0x000000bf00917308 */ /* 0x0006e20000000800 */
[----:B------:R-:W-:Y:S02]  /*247e0*/  FADD.FTZ R149, R147, R0 ;  /* 0x0000000093957221 */ /* 0x000fe40000010000 */
[----:B------:R1:W5:Y:S01]  /*247f0*/  LDL.S16 R147, [R1+0x2c] ;  /* 0x00002c0001937983 */ /* 0x0003620000100600 */
[----:B------:R-:W-:Y:S02]  /*24800*/  FADD.FTZ R0, R148, R151 ;  /* 0x0000009794007221 */ /* 0x000fe40000010000 */
[----:B------:R-:W-:Y:S02]  /*24810*/  FADD.FTZ R148, R144, R155 ;  /* 0x0000009b90947221 */ /* 0x000fe40000010000 */
[----:B------:R-:W-:Y:S01]  /*24820*/  FADD.FTZ R156, R137, R0 ;  /* 0x00000000899c7221 */ /* 0x000fe20000010000 */
[----:B------:R-:W-:Y:S01]  /*24830*/  PRMT R137, R138, 0x7632, R137 ;  /* 0x000076328a897816 */ /* 0x000fe20000000089 */
[C---:B------:R-:W-:Y:S01]  /*24840*/  FADD.FTZ R155, R141.reuse, R148 ;  /* 0x000000948d9b7221 */ /* 0x040fe20000010000 */
[----:B------:R-:W-:Y:S01]  /*24850*/  F2FP.PACK_AB R0, R141, R144 ;  /* 0x000000908d00723e */ /* 0x000fe200000000ff */
[----:B--2---:R-:W-:Y:S02]  /*24860*/  IMAD.MOV.U32 R190, RZ, RZ, R164 ;  /* 0x000000ffffbe7224 */ /* 0x004fe400078e00a4 */
[----:B------:R-:W2:Y:S01]  /*24870*/  LDL R164, [R1+0x9c] ;  /* 0x00009c0001a47983 */ /* 0x000ea20000100800 */
[----:B----4-:R-:W-:Y:S05]  /*24880*/  @!P2 HADD2 R158, -R138.H0_H0, -RZ.H0_H0 ;  /* 0xa00000ff8a9ea230 */ /* 0x010fea0000000900 */
[----:B------:R-:W-:Y:S01]  /*24890*/  PRMT R151, R158, 0x7610, R151 ;  /* 0x000076109e977816 */ /* 0x000fe20000000097 */
[----:B---3--:R1:W3:Y:S01]  /*248a0*/  LDL.S16 R191, [R1+0x30] ;  /* 0x0000300001bf7983 */ /* 0x0082e20000100600 */
[----:B------:R-:W-:Y:S01]  /*248b0*/  F2FP.PACK_AB R176, R145, R146 ;  /* 0x0000009291b0723e */ /* 0x000fe200000000ff */
[----:B-----5:R-:W-:Y:S05]  /*248c0*/  @!P3 HADD2 R147, -R2.H0_H0, -RZ.H0_H0 ;  /* 0xa00000ff0293b230 */ /* 0x020fea0000000900 */
[----:B------:R-:W-:Y:S01]  /*248d0*/  PRMT R157, R147, 0x7610, R157 ;  /* 0x00007610939d7816 */ /* 0x000fe2000000009d */
[----:B---3--:R-:W-:Y:S05]  /*248e0*/  @!P4 HADD2 R191, -R136.H0_H0, -RZ.H0_H0 ;  /* 0xa00000ff88bfc230 */ /* 0x008fea0000000900 */
[----:B------:R-:W-:Y:S01]  /*248f0*/  PRMT R180, R191, 0x7610, R180 ;  /* 0x00007610bfb47816 */ /* 0x000fe200000000b4 */
[----:B------:R-:W-:Y:S04]  /*24900*/  @!P4 STL.S16 [R1+0x30], R191 ;  /* 0x000030bf0100c387 */ /* 0x000fe80000100600 */
[----:B------:R3:W-:Y:S04]  /*24910*/  @!P3 STL.S16 [R1+0x2c], R147 ;  /* 0x00002c930100b387 */ /* 0x0007e80000100600 */
[----:B------:R4:W-:Y:S01]  /*24920*/  @!P2 STL.S16 [R1+0x28], R158 ;  /* 0x0000289e0100a387 */ /* 0x0009e20000100600 */
[----:B---3--:R-:W-:Y:S01]  /*24930*/  FADD.FTZ R147, R140, R150 ;  /* 0x000000968c937221 */ /* 0x008fe20000010000 */
[----:B------:R-:W-:Y:S03]  /*24940*/  IADD3 R140, P0, R218, R181, RZ ;  /* 0x000000b5da8c7210 */ /* 0x000fe60007f1e0ff */
[----:B----4-:R-:W-:Y:S01]  /*24950*/  FADD.FTZ R158, R139, R147 ;  /* 0x000000938b9e7221 */ /* 0x010fe20000010000 */
[----:B------:R-:W-:Y:S01]  /*24960*/  PRMT R147, R136, 0x5410, R2 ;  /* 0x0000541088937816 */ /* 0x000fe20000000002 */
[----:B--2---:R-:W-:Y:S01]  /*24970*/  IMAD.X R141, R219, 0x1, R164, P0 ;  /* 0x00000001db8d7824 */ /* 0x004fe200000e06a4 */
[----:B------:R-:W-:Y:S02]  /*24980*/  @!P4 PRMT R136, R180, 0x5410, RZ ;  /* 0x00005410b488c816 */ /* 0x000fe400000000ff */
[----:B------:R-:W-:Y:S02]  /*24990*/  @!P3 PRMT R2, R157, 0x5410, RZ ;  /* 0x000054109d02b816 */ /* 0x000fe400000000ff */
[----:B------:R1:W2:Y:S04]  /*249a0*/  LDL.S16 R157, [R1+0x3c] ;  /* 0x00003c00019d7983 */ /* 0x0002a80000100600 */
[----:B------:R3:W-:Y:S04]  /*249b0*/  ST.E.U16 [R218.64], R136 ;  /* 0x00000088da007985 */ /* 0x0007e8000c101504 */
[----:B------:R4:W-:Y:S01]  /*249c0*/  ST.E.U16 [R218.64+0x2], R2 ;  /* 0x00000202da007985 */ /* 0x0009e2000c101504 */
[----:B---3--:R-:W-:Y:S01]  /*249d0*/  FADD.FTZ R136, R146, R149 ;  /* 0x0000009592887221 */ /* 0x008fe20000010000 */
[----:B------:R-:W-:Y:S02]  /*249e0*/  PRMT R146, R138, 0x5410, R137 ;  /* 0x000054108a927816 */ /* 0x000fe40000000089 */
[----:B------:R-:W-:Y:S01]  /*249f0*/  @!P2 PRMT R138, R151, 0x5410, RZ ;  /* 0x00005410978aa816 */ /* 0x000fe200000000ff */
[----:B------:R-:W-:Y:S01]  /*24a00*/  IMAD.WIDE.U32 R150, R153, -0x326172a9, RZ ;  /* 0xcd9e8d5799967825 */ /* 0x000fe200078e00ff */
[----:B----4-:R-:W-:Y:S03]  /*24a10*/  MUFU.EX2 R2, R194 ;  /* 0x000000c200027308 */ /* 0x010fe60000000800 */
[----:B------:R3:W-:Y:S01]  /*24a20*/  ST.E.U16 [R140.64], R138 ;  /* 0x0000008a8c007985 */ /* 0x0007e2000c101504 */
[----:B------:R-:W-:Y:S01]  /*24a30*/  LOP3.LUT R172, R151, R189, R172, 0x96, !PT ;  /* 0x000000bd97ac7212 */ /* 0x000fe200078e96ac */
[----:B------:R-:W-:Y:S04]  /*24a40*/  FADD.FTZ R164, R145, R136 ;  /* 0x0000008891a47221 */ /* 0x000fe80000010000 */
[----:B------:R-:W-:Y:S04]  /*24a50*/  IMAD.WIDE.U32 R172, R172, -0x2daee0ad, RZ ;  /* 0xd2511f53acac7825 */ /* 0x000fe800078e00ff */
[----:B---3--:R-:W-:Y:S02]  /*24a60*/  IMAD.WIDE.U32 R138, R152, -0x2daee0ad, RZ ;  /* 0xd2511f53988a7825 */ /* 0x008fe400078e00ff */
[----:B------:R-:W3:Y:S03]  /*24a70*/  LDL R152, [R1+0x7c] ;  /* 0x00007c0001987983 */ /* 0x000ee60000100800 */
[----:B------:R-:W-:Y:S02]  /*24a80*/  LOP3.LUT R144, R139, R190, R160, 0x96, !PT ;  /* 0x000000be8b907212 */ /* 0x000fe400078e96a0 */
[----:B------:R-:W-:Y:S01]  /*24a90*/  LOP3.LUT R148, R173, R183, R138, 0x96, !PT ;  /* 0x000000b7ad947212 */ /* 0x000fe200078e968a */
[----:B------:R-:W4:Y:S02]  /*24aa0*/  LDL.64 R190, [R1+0x80] ;  /* 0x0000800001be7983 */ /* 0x000f240000100a00 */
[----:B------:R-:W-:Y:S04]  /*24ab0*/  IMAD.WIDE.U32 R144, R144, -0x326172a9, RZ ;  /* 0xcd9e8d5790907825 */ /* 0x000fe800078e00ff */
[----:B------:R-:W-:Y:S01]  /*24ac0*/  IMAD.WIDE.U32 R148, R148, -0x326172a9, RZ ;  /* 0xcd9e8d5794947825 */ /* 0x000fe200078e00ff */
[----:B------:R-:W-:Y:S02]  /*24ad0*/  LOP3.LUT R138, R145, R159, R150, 0x96, !PT ;  /* 0x0000009f918a7212 */ /* 0x000fe400078e9696 */
[----:B------:R1:W5:Y:S01]  /*24ae0*/  LDL.S16 R159, [R1+0x58] ;  /* 0x00005800019f7983 */ /* 0x0003620000100600 */
[----:B------:R-:W1:Y:S01]  /*24af0*/  MUFU.EX2 R145, R193 ;  /* 0x000000c100917308 */ /* 0x000e620000000800 */
[----:B------:R-:W-:Y:S01]  /*24b00*/  LOP3.LUT R144, R149, R163, R144, 0x96, !PT ;  /* 0x000000a395907212 */ /* 0x000fe200078e9690 */
[----:B------:R-:W-:Y:S04]  /*24b10*/  IMAD.WIDE.U32 R138, R138, -0x2daee0ad, RZ ;  /* 0xd2511f538a8a7825 */ /* 0x000fe800078e00ff */
[----:B------:R-:W-:Y:S01]  /*24b20*/  IMAD.WIDE.U32 R180, R144, -0x2daee0ad, RZ ;  /* 0xd2511f5390b47825 */ /* 0x000fe200078e00ff */
[----:B------:R-:W-:Y:S03]  /*24b30*/  LOP3.LUT R160, R139, R187, R172, 0x96, !PT ;  /* 0x000000bb8ba07212 */ /* 0x000fe600078e96ac */
[----:B------:R-:W-:Y:S01]  /*24b40*/  MUFU.EX2 R149, R192 ;  /* 0x000000c000957308 */ /* 0x000fe20000000800 */
[----:B------:R-:W-:Y:S01]  /*24b50*/  LOP3.LUT R150, R181, R162, R138, 0x96, !PT ;  /* 0x000000a2b5967212 */ /* 0x000fe200078e968a */
[----:B------:R-:W-:Y:S04]  /*24b60*/  IMAD.WIDE.U32 R160, R160, -0x326172a9, RZ ;  /* 0xcd9e8d57a0a07825 */ /* 0x000fe800078e00ff */
[----:B------:R-:W-:Y:S01]  /*24b70*/  IMAD.WIDE.U32 R150, R150, -0x326172a9, RZ ;  /* 0xcd9e8d5796967825 */ /* 0x000fe200078e00ff */
[----:B------:R-:W-:Y:S03]  /*24b80*/  LOP3.LUT R165, R161, R165, R148, 0x96, !PT ;  /* 0x000000a5a1a57212 */ /* 0x000fe600078e9694 */
[----:B------:R-:W1:Y:S02]  /*24b90*/  MUFU.EX2 R148, R197 ;  /* 0x000000c500947308 */ /* 0x000e640000000800 */
[----:B-1----:R-:W-:Y:S08]  /*24ba0*/  F2FP.PACK_AB R169, R2, R145 ;  /* 0x0000009102a9723e */ /* 0x002ff000000000ff */
[----:B------:R-:W-:Y:S01]  /*24bb0*/  MUFU.EX2 R144, R196 ;  /* 0x000000c400907308 */ /* 0x000fe20000000800 */
[----:B------:R-:W-:Y:S01]  /*24bc0*/  F2FP.PACK_AB R173, R148, R149 ;  /* 0x0000009594ad723e */ /* 0x000fe200000000ff */
[----:B--2---:R-:W-:Y:S05]  /*24bd0*/  @!P1 HADD2 R157, -R137.H0_H0, -RZ.H0_H0 ;  /* 0xa00000ff899d9230 */ /* 0x004fea0000000900 */
[----:B------:R-:W-:Y:S01]  /*24be0*/  PRMT R136, R157, 0x7610, R136 ;  /* 0x000076109d887816 */ /* 0x000fe20000000088 */
[----:B------:R1:W-:Y:S03]  /*24bf0*/  @!P1 STL.S16 [R1+0x3c], R157 ;  /* 0x00003c9d01009387 */ /* 0x0003e60000100600 */
[----:B------:R-:W-:Y:S02]  /*24c00*/  @!P1 PRMT R137, R136, 0x5410, RZ ;  /* 0x0000541088899816 */ /* 0x000fe400000000ff */
[----:B------:R-:W-:Y:S03]  /*24c10*/  LOP3.LUT R136, R151, R186, R160, 0x96, !PT ;  /* 0x000000ba97887212 */ /* 0x000fe600078e96a0 */
[----:B------:R2:W-:Y:S01]  /*24c20*/  ST.E.U16 [R140.64+0x2], R137 ;  /* 0x000002898c007985 */ /* 0x0005e2000c101504 */
[----:B-1----:R-:W-:Y:S01]  /*24c30*/  MUFU.EX2 R157, R198 ;  /* 0x000000c6009d7308 */ /* 0x002fe20000000800 */
[----:B--2---:R-:W-:Y:S02]  /*24c40*/  FADD.FTZ R137, R145, R156 ;  /* 0x0000009c91897221 */ /* 0x004fe40000010000 */
[----:B------:R-:W-:Y:S01]  /*24c50*/  FADD.FTZ R145, R149, R155 ;  /* 0x0000009b95917221 */ /* 0x000fe20000010000 */
[--C-:B------:R-:W-:Y:S01]  /*24c60*/  SHF.R.U32.HI R149, RZ, 0x10, R136.reuse ;  /* 0x00000010ff957819 */ /* 0x100fe20000011688 */
[----:B------:R-:W-:Y:S01]  /*24c70*/  FADD.FTZ R162, R2, R137 ;  /* 0x0000008902a27221 */ /* 0x000fe20000010000 */
[----:B------:R-:W-:Y:S04]  /*24c80*/  LOP3.LUT R2, R136, 0xff, RZ, 0xc0, !PT ;  /* 0x000000ff88027812 */ /* 0x000fe800078ec0ff */
[----:B------:R-:W1:Y:S01]  /*24c90*/  MUFU.EX2 R137, R195 ;  /* 0x000000c300897308 */ /* 0x000e620000000800 */
[----:B------:R-:W-:Y:S01]  /*24ca0*/  FADD.FTZ R163, R148, R145 ;  /* 0x0000009194a37221 */ /* 0x000fe20000010000 */
[----:B------:R-:W-:Y:S02]  /*24cb0*/  SHF.R.U32.HI R148, RZ, 0x18, R136 ;  /* 0x00000018ff947819 */ /* 0x000fe40000011688 */
[----:B------:R-:W-:Y:S02]  /*24cc0*/  ISETP.GE.U32.AND P1, PT, R217, R2, PT ;  /* 0x00000002d900720c */ /* 0x000fe40003f26070 */
[----:B------:R-:W-:Y:S04]  /*24cd0*/  PRMT R2, R3, 0x7632, R2 ;  /* 0x0000763203027816 */ /* 0x000fe80000000002 */
[----:B------:R-:W2:Y:S10]  /*24ce0*/  MUFU.EX2 R155, R240 ;  /* 0x000000f0009b7308 */ /* 0x000eb40000000800 */
[----:B------:R-:W-:Y:S01]  /*24cf0*/  MUFU.EX2 R145, R199 ;  /* 0x000000c700917308 */ /* 0x000fe20000000800 */
[----:B-1----:R-:W-:Y:S02]  /*24d00*/  F2FP.PACK_AB R170, R137, R144 ;  /* 0x0000009089aa723e */ /* 0x002fe400000000ff */
[----:B----4-:R-:W-:Y:S05]  /*24d10*/  IADD3 R138, P0, R190, R140, RZ ;  /* 0x0000008cbe8a7210 */ /* 0x010fea0007f1e0ff */
[----:B---3--:R-:W-:Y:S01]  /*24d20*/  IMAD.X R139, R152, 0x1, R141, P0 ;  /* 0x00000001988b7824 */ /* 0x008fe200000e068d */
[----:B--2---:R-:W-:Y:S01]  /*24d30*/  F2FP.PACK_AB R172, R155, R157 ;  /* 0x0000009d9bac723e */ /* 0x004fe200000000ff */
[----:B-----5:R-:W-:Y:S05]  /*24d40*/  @!P1 HADD2 R159, -R3.H0_H0, -RZ.H0_H0 ;  /* 0xa00000ff039f9230 */ /* 0x020fea0000000900 */
[----:B------:R1:W-:Y:S01]  /*24d50*/  @!P1 STL.S16 [R1+0x58], R159 ;  /* 0x0000589f01009387 */ /* 0x0003e20000100600 */
[----:B------:R-:W-:Y:S03]  /*24d60*/  PRMT R153, R159, 0x7610, R153 ;  /* 0x000076109f997816 */ /* 0x000fe60000000099 */
[----:B------:R2:W3:Y:S04]  /*24d70*/  LDL.S16 R189, [R1+0x54] ;  /* 0x0000540001bd7983 */ /* 0x0004e80000100600 */
[----:B------:R-:W4:Y:S04]  /*24d80*/  LDL R187, [R1+0x90] ;  /* 0x0000900001bb7983 */ /* 0x000f280000100800 */
[----:B------:R-:W5:Y:S04]  /*24d90*/  LDL R183, [R1+0x98] ;  /* 0x0000980001b77983 */ /* 0x000f680000100800 */
[----:B------:R-:W2:Y:S04]  /*24da0*/  LDL R152, [R1+0x8c] ;  /* 0x00008c0001987983 */ /* 0x000ea80000100800 */
[----:B------:R-:W5:Y:S04]  /*24db0*/  LDL R161, [R1+0x88] ;  /* 0x0000880001a17983 */ /* 0x000f680000100800 */
[----:B------:R2:W5:Y:S01]  /*24dc0*/  LDL.S16 R156, [R1+0x50] ;  /* 0x00005000019c7983 */ /* 0x0005620000100600 */
[----:B-1----:R-:W-:Y:S02]  /*24dd0*/  PRMT R159, R3, 0x5410, R2 ;  /* 0x00005410039f7816 */ /* 0x002fe40000000002 */
[----:B------:R-:W-:Y:S02]  /*24de0*/  @!P1 PRMT R3, R153, 0x5410, RZ ;  /* 0x0000541099039816 */ /* 0x000fe400000000ff */
[----:B------:R-:W-:Y:S03]  /*24df0*/  ISETP.GE.U32.AND P1, PT, R217, R148, PT ;  /* 0x00000094d900720c */ /* 0x000fe60003f26070 */
[----:B------:R1:W-:Y:S02]  /*24e00*/  ST.E.U16 [R138.64], R3 ;  /* 0x000000038a007985 */ /* 0x0003e4000c101504 */
[----:B-1----:R-:W-:Y:S02]  /*24e10*/  LOP3.LUT R3, R136, 0xffff, RZ, 0xc0, !PT ;  /* 0x0000ffff88037812 */ /* 0x002fe400078ec0ff */
[----:B------:R-:W-:Y:S02]  /*24e20*/  LOP3.LUT R136, R149, 0xff, RZ, 0xc0, !PT ;  /* 0x000000ff95887812 */ /* 0x000fe400078ec0ff */
[----:B------:R-:W-:Y:S02]  /*24e30*/  SHF.R.U32.HI R3, RZ, 0x8, R3 ;  /* 0x00000008ff037819 */ /* 0x000fe40000011603 */
[C---:B------:R-:W-:Y:S02]  /*24e40*/  LOP3.LUT R139, R142.reuse, 0xff, RZ, 0xc0, !PT ;  /* 0x000000ff8e8b7812 */ /* 0x040fe400078ec0ff */
[----:B------:R-:W-:Y:S02]  /*24e50*/  LOP3.LUT R3, R3, 0xffff, RZ, 0xc0, !PT ;  /* 0x0000ffff03037812 */ /* 0x000fe400078ec0ff */
[C---:B------:R-:W-:Y:S02]  /*24e60*/  ISETP.GE.U32.AND P6, PT, R217.reuse, R139, PT ;  /* 0x0000008bd900720c */ /* 0x040fe40003fc6070 */
[C---:B------:R-:W-:Y:S02]  /*24e70*/  ISETP.GE.U32.AND P0, PT, R217.reuse, R3, PT ;  /* 0x00000003d900720c */ /* 0x040fe40003f06070 */
[--C-:B------:R-:W-:Y:S02]  /*24e80*/  SHF.R.U32.HI R3, RZ, 0x10, R142.reuse ;  /* 0x00000010ff037819 */ /* 0x100fe4000001168e */
[----:B------:R-:W-:Y:S02]  /*24e90*/  ISETP.GE.U32.AND P2, PT, R217, R136, PT ;  /* 0x00000088d900720c */ /* 0x000fe40003f46070 */
[----:B------:R-:W-:Y:S01]  /*24ea0*/  LOP3.LUT R139, R3, 0xff, RZ, 0xc0, !PT ;  /* 0x000000ff038b7812 */ /* 0x000fe200078ec0ff */
[----:B------:R-:W-:Y:S01]  /*24eb0*/  MUFU.EX2 R136, R235 ;  /* 0x000000eb00887308 */ /* 0x000fe20000000800 */
[----:B------:R-:W-:Y:S02]  /*24ec0*/  LOP3.LUT R3, R142, 0xffff, RZ, 0xc0, !PT ;  /* 0x0000ffff8e037812 */ /* 0x000fe400078ec0ff */
[----:B------:R-:W-:Y:S02]  /*24ed0*/  SHF.R.U32.HI R138, RZ, 0x18, R142 ;  /* 0x00000018ff8a7819 */ /* 0x000fe4000001168e */
[----:B------:R-:W-:Y:S02]  /*24ee0*/  SHF.R.U32.HI R3, RZ, 0x8, R3 ;  /* 0x00000008ff037819 */ /* 0x000fe40000011603 */
[----:B------:R-:W-:Y:S01]  /*24ef0*/  ISETP.GE.U32.AND P4, PT, R217, R139, PT ;  /* 0x0000008bd900720c */ /* 0x000fe20003f86070 */
[----:B------:R-:W-:Y:S01]  /*24f00*/  FADD.FTZ R139, R144, R158 ;  /* 0x0000009e908b7221 */ /* 0x000fe20000010000 */
[----:B------:R-:W-:Y:S02]  /*24f10*/  LOP3.LUT R3, R3, 0xffff, RZ, 0xc0, !PT ;  /* 0x0000ffff03037812 */ /* 0x000fe400078ec0ff */
[----:B------:R-:W-:Y:S02]  /*24f20*/  ISETP.GE.U32.AND P3, PT, R217, R138, PT ;  /* 0x0000008ad900720c */ /* 0x000fe40003f66070 */
[----:B------:R-:W1:Y:S01]  /*24f30*/  MUFU.EX2 R138, R211 ;  /* 0x000000d3008a7308 */ /* 0x000e620000000800 */
[----:B------:R-:W-:Y:S04]  /*24f40*/  LOP3.LUT R144, R150, 0xffff, RZ, 0xc0, !PT ;  /* 0x0000ffff96907812 */ /* 0x000fe800078ec0ff */
[----:B------:R-:W-:Y:S02]  /*24f50*/  SHF.R.U32.HI R144, RZ, 0x8, R144 ;  /* 0x00000008ff907819 */ /* 0x000fe40000011690 */
[----:B-1----:R-:W-:Y:S01]  /*24f60*/  F2FP.PACK_AB R171, R138, R145 ;  /* 0x000000918aab723e */ /* 0x002fe200000000ff */
[----:B---3--:R-:W-:Y:S05]  /*24f70*/  @!P0 HADD2 R189, -R2.H0_H0, -RZ.H0_H0 ;  /* 0xa00000ff02bd8230 */ /* 0x008fea0000000900 */
[----:B------:R1:W-:Y:S01]  /*24f80*/  @!P0 STL.S16 [R1+0x54], R189 ;  /* 0x000054bd01008387 */ /* 0x0003e20000100600 */
[----:B------:R-:W-:Y:S03]  /*24f90*/  PRMT R148, R189, 0x7610, R148 ;  /* 0x00007610bd947816 */ /* 0x000fe60000000094 */
[----:B------:R3:W3:Y:S01]  /*24fa0*/  LDL.S16 R190, [R1+0x48] ;  /* 0x0000480001be7983 */ /* 0x0006e20000100600 */
[----:B------:R-:W-:Y:S02]  /*24fb0*/  @!P0 PRMT R2, R148, 0x5410, RZ ;  /* 0x0000541094028816 */ /* 0x000fe400000000ff */
[C---:B----4-:R-:W-:Y:S02]  /*24fc0*/  IADD3 R148, P0, R218.reuse, R187, RZ ;  /* 0x000000bbda947210 */ /* 0x050fe40007f1e0ff */
[----:B--2---:R-:W-:Y:S03]  /*24fd0*/  IADD3 R152, P5, R218, R152, RZ ;  /* 0x00000098da987210 */ /* 0x004fe60007fbe0ff */
[C---:B-----5:R-:W-:Y:S02]  /*24fe0*/  IMAD.X R149, R219.reuse, 0x1, R183, P0 ;  /* 0x00000001db957824 */ /* 0x060fe400000e06b7 */
[----:B------:R2:W4:Y:S01]  /*24ff0*/  LDL.S16 R183, [R1+0x4c] ;  /* 0x00004c0001b77983 */ /* 0x0005220000100600 */
[----:B------:R-:W-:Y:S01]  /*25000*/  IMAD.X R153, R219, 0x1, R161, P5 ;  /* 0x00000001db997824 */ /* 0x000fe200028e06a1 */
[----:B------:R-:W-:Y:S01]  /*25010*/  ISETP.GE.U32.AND P5, PT, R217, R3, PT ;  /* 0x00000003d900720c */ /* 0x000fe20003fa6070 */
[----:B------:R-:W-:Y:S01]  /*25020*/  FADD.FTZ R161, R137, R139 ;  /* 0x0000008b89a17221 */ /* 0x000fe20000010000 */
[----:B------:R-:W-:Y:S01]  /*25030*/  PRMT R3, R177, 0x7610, R3 ;  /* 0x00007610b1037816 */ /* 0x000fe20000000003 */
[----:B------:R-:W-:Y:S01]  /*25040*/  MUFU.EX2 R139, R242 ;  /* 0x000000f2008b7308 */ /* 0x000fe20000000800 */
[----:B------:R5:W-:Y:S01]  /*25050*/  ST.E.U16 [R152.64], R2 ;  /* 0x0000000298007985 */ /* 0x000be2000c101504 */
[----:B------:R-:W-:Y:S02]  /*25060*/  LOP3.LUT R137, R150, 0xff, RZ, 0xc0, !PT ;  /* 0x000000ff96897812 */ /* 0x000fe400078ec0ff */
[----:B------:R-:W-:Y:S01]  /*25070*/  @!P2 HADD2 R156, -R3.H0_H0, -RZ.H0_H0 ;  /* 0xa00000ff039ca230 */ /* 0x000fe20000000900 */
[----:B-1----:R2:W2:Y:S01]  /*25080*/  LDL.S16 R189, [R1+0x5c] ;  /* 0x00005c0001bd7983 */ /* 0x0024a20000100600 */
[----:B------:R-:W-:Y:S01]  /*25090*/  ISETP.GE.U32.AND P0, PT, R217, R137, PT ;  /* 0x00000089d900720c */ /* 0x000fe20003f06070 */
[----:B------:R-:W-:Y:S02]  /*250a0*/  FADD.FTZ R137, R157, R164 ;  /* 0x000000a49d897221 */ /* 0x000fe40000010000 */
[----:B------:R-:W-:Y:S01]  /*250b0*/  PRMT R185, R156, 0x7610, R185 ;  /* 0x000076109cb97816 */ /* 0x000fe200000000b9 */
[----:B------:R1:W-:Y:S01]  /*250c0*/  @!P2 STL.S16 [R1+0x50], R156 ;  /* 0x0000509c0100a387 */ /* 0x0003e20000100600 */
[----:B------:R-:W-:Y:S01]  /*250d0*/  FADD.FTZ R155, R155, R137 ;  /* 0x000000899b9b7221 */ /* 0x000fe20000010000 */
[----:B------:R-:W-:Y:S01]  /*250e0*/  LOP3.LUT R137, R144, 0xffff, RZ, 0xc0, !PT ;  /* 0x0000ffff90897812 */ /* 0x000fe200078ec0ff */
[----:B------:R-:W-:Y:S03]  /*250f0*/  FADD.FTZ R144, R145, R162 ;  /* 0x000000a291907221 */ /* 0x000fe60000010000 */
[----:B------:R1:W-:Y:S01]  /*25100*/  STL [R1+0xa0], R155 ;  /* 0x0000a09b01007387 */ /* 0x0003e20000100800 */
[----:B------:R-:W-:Y:S01]  /*25110*/  FADD.FTZ R145, R138, R144 ;  /* 0x000000908a917221 */ /* 0x000fe20000010000 */
[C---:B------:R-:W-:Y:S02]  /*25120*/  PRMT R138, R166.reuse, 0x7632, R138 ;  /* 0x00007632a68a7816 */ /* 0x040fe4000000008a */
[----:B------:R2:W2:Y:S01]  /*25130*/  LDL.S16 R187, [R1+0x44] ;  /* 0x0000440001bb7983 */ /* 0x0004a20000100600 */
[----:B-----5:R-:W-:Y:S04]  /*25140*/  PRMT R2, R177, 0x7632, R2 ;  /* 0x00007632b1027816 */ /* 0x020fe80000000002 */
[----:B------:R-:W-:Y:S02]  /*25150*/  PRMT R158, R3, 0x5410, R2 ;  /* 0x00005410039e7816 */ /* 0x000fe40000000002 */
[----:B------:R-:W-:Y:S01]  /*25160*/  @!P2 PRMT R3, R185, 0x5410, RZ ;  /* 0x00005410b903a816 */ /* 0x000fe200000000ff */
[----:B-1----:R-:W-:Y:S01]  /*25170*/  MUFU.EX2 R156, R241 ;  /* 0x000000f1009c7308 */ /* 0x002fe20000000800 */
[----:B------:R1:W5:Y:S01]  /*25180*/  LDL.S16 R185, [R1+0x40] ;  /* 0x0000400001b97983 */ /* 0x0003620000100600 */
[----:B------:R-:W-:Y:S02]  /*25190*/  ISETP.GE.U32.AND P2, PT, R217, R137, PT ;  /* 0x00000089d900720c */ /* 0x000fe40003f46070 */
[----:B------:R-:W-:Y:S01]  /*251a0*/  PRMT R137, R166, 0x7610, R137 ;  /* 0x00007610a6897816 */ /* 0x000fe20000000089 */
[----:B------:R1:W-:Y:S01]  /*251b0*/  STL [R1+0x74], R145 ;  /* 0x0000749101007387 */ /* 0x0003e20000100800 */
[----:B------:R-:W-:Y:S03]  /*251c0*/  IMAD.WIDE.U32 R166, R167, -0x2daee0ad, RZ ;  /* 0xd2511f53a7a67825 */ /* 0x000fe600078e00ff */
[----:B------:R1:W-:Y:S01]  /*251d0*/  ST.E.U16 [R148.64], R3 ;  /* 0x0000000394007985 */ /* 0x0003e2000c101504 */
[----:B------:R-:W1:Y:S02]  /*251e0*/  MUFU.EX2 R155, R243 ;  /* 0x000000f3009b7308 */ /* 0x000e640000000800 */
[----:B-1----:R-:W-:Y:S04]  /*251f0*/  SHF.R.U32.HI R145, RZ, 0x10, R150 ;  /* 0x00000010ff917819 */ /* 0x002fe80000011696 */
[----:B------:R-:W-:Y:S02]  /*25200*/  LOP3.LUT R145, R145, 0xff, RZ, 0xc0, !PT ;  /* 0x000000ff91917812 */ /* 0x000fe400078ec0ff */
[----:B------:R-:W-:Y:S02]  /*25210*/  PRMT R3, R168, 0x7610, R3 ;  /* 0x00007610a8037816 */ /* 0x000fe40000000003 */
[----:B------:R-:W-:Y:S01]  /*25220*/  F2FP.PACK_AB R175, R155, R156 ;  /* 0x0000009c9baf723e */ /* 0x000fe200000000ff */
[----:B---3--:R-:W-:Y:S05]  /*25230*/  @!P1 HADD2 R190, -R2.H0_H0, -RZ.H0_H0 ;  /* 0xa00000ff02be9230 */ /* 0x008fea0000000900 */
[----:B------:R-:W-:Y:S01]  /*25240*/  @!P1 STL.S16 [R1+0x48], R190 ;  /* 0x000048be01009387 */ /* 0x000fe20000100600 */
[----:B------:R-:W-:Y:S04]  /*25250*/  PRMT R144, R190, 0x7610, R144 ;  /* 0x00007610be907816 */ /* 0x000fe80000000090 */
[----:B------:R-:W-:Y:S01]  /*25260*/  @!P1 PRMT R2, R144, 0x5410, RZ ;  /* 0x0000541090029816 */ /* 0x000fe200000000ff */
[----:B------:R-:W-:Y:S01]  /*25270*/  FADD.FTZ R144, R136, R163 ;  /* 0x000000a388907221 */ /* 0x000fe20000010000 */
[----:B------:R-:W-:Y:S01]  /*25280*/  F2FP.PACK_AB R136, R139, R136 ;  /* 0x000000888b88723e */ /* 0x000fe200000000ff */
[----:B----4-:R-:W-:Y:S01]  /*25290*/  @!P5 HADD2 R183, -R138.H0_H0, -RZ.H0_H0 ;  /* 0xa00000ff8ab7d230 */ /* 0x010fe20000000900 */
[----:B------:R-:W-:Y:S01]  /*252a0*/  ISETP.GE.U32.AND P1, PT, R217, R145, PT ;  /* 0x00000091d900720c */ /* 0x000fe20003f26070 */
[----:B------:R-:W-:Y:S01]  /*252b0*/  FADD.FTZ R139, R139, R144 ;  /* 0x000000908b8b7221 */ /* 0x000fe20000010000 */
[----:B------:R-:W-:Y:S01]  /*252c0*/  SHF.R.U32.HI R145, RZ, 0x18, R150 ;  /* 0x00000018ff917819 */ /* 0x000fe20000011696 */
[----:B------:R1:W-:Y:S01]  /*252d0*/  ST.E.U16 [R148.64+0x2], R2 ;  /* 0x0000020294007985 */ /* 0x0003e2000c101504 */
[----:B------:R-:W-:Y:S02]  /*252e0*/  PRMT R157, R183, 0x7610, R157 ;  /* 0x00007610b79d7816 */ /* 0x000fe4000000009d */
[----:B------:R-:W-:Y:S01]  /*252f0*/  PRMT R144, R137, 0x5410, R138 ;  /* 0x0000541089907816 */ /* 0x000fe2000000008a */
[----:B--2---:R-:W-:Y:S01]  /*25300*/  @!P6 HADD2 R189, -R137.H0_H0, -RZ.H0_H0 ;  /* 0xa00000ff89bde230 */ /* 0x004fe20000000900 */
[----:B------:R-:W-:Y:S04]  /*25310*/  @!P5 PRMT R138, R157, 0x5410, RZ ;  /* 0x000054109d8ad816 */ /* 0x000fe800000000ff */
[----:B------:R-:W-:Y:S01]  /*25320*/  @!P6 STL.S16 [R1+0x5c], R189 ;  /* 0x00005cbd0100e387 */ /* 0x000fe20000100600 */
[----:B------:R-:W-:Y:S03]  /*25330*/  PRMT R188, R189, 0x7610, R188 ;  /* 0x00007610bdbc7816 */ /* 0x000fe600000000bc */
[----:B------:R2:W3:Y:S01]  /*25340*/  LDL.S16 R164, [R1+0x38] ;  /* 0x0000380001a47983 */ /* 0x0004e20000100600 */
[----:B------:R-:W-:Y:S02]  /*25350*/  @!P6 PRMT R137, R188, 0x5410, RZ ;  /* 0x00005410bc89e816 */ /* 0x000fe400000000ff */
[----:B------:R-:W-:Y:S01]  /*25360*/  ISETP.GE.U32.AND P6, PT, R217, R145, PT ;  /* 0x00000091d900720c */ /* 0x000fe20003fc6070 */
[----:B------:R4:W-:Y:S01]  /*25370*/  STL [R1+0x70], R139 ;  /* 0x0000708b01007387 */ /* 0x0009e20000100800 */
[----:B------:R-:W-:Y:S03]  /*25380*/  @!P4 HADD2 R187, -R3.H0_H0, -RZ.H0_H0 ;  /* 0xa00000ff03bbc230 */ /* 0x000fe60000000900 */
[----:B------:R2:W-:Y:S04]  /*25390*/  @!P5 STL.S16 [R1+0x4c], R183 ;  /* 0x00004cb70100d387 */ /* 0x0005e80000100600 */
[----:B------:R-:W-:Y:S01]  /*253a0*/  ST.E.U16 [R218.64+0x10], R137 ;  /* 0x00001089da007985 */ /* 0x000fe2000c101504 */
[----:B-1----:R-:W-:Y:S02]  /*253b0*/  PRMT R2, R168, 0x7632, R2 ;  /* 0x00007632a8027816 */ /* 0x002fe40000000002 */
[----:B------:R-:W-:Y:S01]  /*253c0*/  PRMT R168, R187, 0x7610, R168 ;  /* 0x00007610bba87816 */ /* 0x000fe200000000a8 */
[----:B------:R1:W-:Y:S02]  /*253d0*/  ST.E.U16 [R218.64+0x12], R138 ;  /* 0x0000128ada007985 */ /* 0x0003e4000c101504 */
[----:B-----5:R-:W-:Y:S01]  /*253e0*/  @!P3 HADD2 R185, -R2.H0_H0, -RZ.H0_H0 ;  /* 0xa00000ff02b9b230 */ /* 0x020fe20000000900 */
[----:B----4-:R-:W-:Y:S04]  /*253f0*/  FADD.FTZ R139, R156, R161 ;  /* 0x000000a19c8b7221 */ /* 0x010fe80000010000 */
[----:B------:R-:W-:Y:S01]  /*25400*/  PRMT R156, R185, 0x7610, R156 ;  /* 0x00007610b99c7816 */ /* 0x000fe2000000009c */
[----:B--2---:R2:W4:Y:S01]  /*25410*/  LDL.S16 R183, [R1+0x34] ;  /* 0x0000340001b77983 */ /* 0x0045220000100600 */
[----:B------:R-:W-:Y:S01]  /*25420*/  FADD.FTZ R145, R155, R139 ;  /* 0x0000008b9b917221 */ /* 0x000fe20000010000 */
[----:B------:R-:W-:Y:S02]  /*25430*/  LOP3.LUT R139, R167, R244, R178, 0x96, !PT ;  /* 0x000000f4a78b7212 */ /* 0x000fe400078e96b2 */
[----:B------:R-:W-:Y:S02]  /*25440*/  LOP3.LUT R155, R143, R186, R154, 0x96, !PT ;  /* 0x000000ba8f9b7212 */ /* 0x000fe400078e969a */
[----:B------:R5:W-:Y:S01]  /*25450*/  STL [R1+0x68], R145 ;  /* 0x0000689101007387 */ /* 0x000be20000100800 */
[----:B------:R-:W-:Y:S03]  /*25460*/  LOP3.LUT R143, R142, 0xffff, RZ, 0xc0, !PT ;  /* 0x0000ffff8e8f7812 */ /* 0x000fe600078ec0ff */
[----:B------:R2:W2:Y:S01]  /*25470*/  LDL.S16 R157, [R1+0x20] ;  /* 0x00002000019d7983 */ /* 0x0004a20000100600 */
[--C-:B-1----:R-:W-:Y:S03]  /*25480*/  SHF.R.U32.HI R138, RZ, 0x18, R139.reuse ;  /* 0x00000018ff8a7819 */ /* 0x102fe6000001168b */
[----:B------:R-:W-:Y:S04]  /*25490*/  @!P4 STL.S16 [R1+0x44], R187 ;  /* 0x000044bb0100c387 */ /* 0x000fe80000100600 */
[----:B------:R1:W-:Y:S01]  /*254a0*/  @!P3 STL.S16 [R1+0x40], R185 ;  /* 0x000040b90100b387 */ /* 0x0003e20000100600 */
[----:B-----5:R-:W-:Y:S04]  /*254b0*/  LOP3.LUT R145, R139, 0xff, RZ, 0xc0, !PT ;  /* 0x000000ff8b917812 */ /* 0x020fe800078ec0ff */
[----:B------:R-:W-:Y:S02]  /*254c0*/  ISETP.GE.U32.AND P5, PT, R217, R145, PT ;  /* 0x00000091d900720c */ /* 0x000fe40003fa6070 */
[----:B------:R-:W-:Y:S02]  /*254d0*/  LOP3.LUT R145, R139, 0xffff, RZ, 0xc0, !PT ;  /* 0x0000ffff8b917812 */ /* 0x000fe400078ec0ff */
[----:B------:R-:W-:Y:S02]  /*254e0*/  SHF.R.U32.HI R139, RZ, 0x10, R139 ;  /* 0x00000010ff8b7819 */ /* 0x000fe4000001168b */
[----:B------:R-:W-:Y:S02]  /*254f0*/  SHF.R.U32.HI R145, RZ, 0x8, R145 ;  /* 0x00000008ff917819 */ /* 0x000fe40000011691 */
[----:B------:R-:W-:Y:S02]  /*25500*/  LOP3.LUT R139, R139, 0xff, RZ, 0xc0, !PT ;  /* 0x000000ff8b8b7812 */ /* 0x000fe400078ec0ff */
[----:B------:R-:W-:Y:S02]  /*25510*/  LOP3.LUT R137, R145, 0xffff, RZ, 0xc0, !PT ;  /* 0x0000ffff91897812 */ /* 0x000fe400078ec0ff */
[----:B------:R-:W-:Y:S02]  /*25520*/  PRMT R145, R3, 0x5410, R2 ;  /* 0x0000541003917816 */ /* 0x000fe40000000002 */
[----:B------:R-:W-:Y:S02]  /*25530*/  @!P4 PRMT R3, R168, 0x5410, RZ ;  /* 0x00005410a803c816 */ /* 0x000fe400000000ff */
[C---:B------:R-:W-:Y:S02]  /*25540*/  ISETP.GE.U32.AND P4, PT, R217.reuse, R137, PT ;  /* 0x00000089d900720c */ /* 0x040fe40003f86070 */
[----:B------:R-:W-:Y:S01]  /*25550*/  PRMT R137, R0, 0x7632, R137 ;  /* 0x0000763200897816 */ /* 0x000fe20000000089 */
[----:B------:R-:W-:Y:S01]  /*25560*/  ST.E.U16 [R140.64+0x10], R3 ;  /* 0x000010038c007985 */ /* 0x000fe2000c101504 */
[----:B------:R-:W-:Y:S02]  /*25570*/  @!P3 PRMT R2, R156, 0x5410, RZ ;  /* 0x000054109c02b816 */ /* 0x000fe400000000ff */
[----:B------:R-:W-:Y:S02]  /*25580*/  PRMT R156, R0, 0x5410, R137 ;  /* 0x00005410009c7816 */ /* 0x000fe40000000089 */
[C---:B------:R-:W-:Y:S01]  /*25590*/  ISETP.GE.U32.AND P3, PT, R217.reuse, R138, PT ;  /* 0x0000008ad900720c */ /* 0x040fe20003f66070 */
[----:B------:R-:W-:Y:S01]  /*255a0*/  ST.E.U16 [R140.64+0x12], R2 ;  /* 0x000012028c007985 */ /* 0x000fe2000c101504 */
[----:B---3--:R-:W-:Y:S05]  /*255b0*/  @!P0 HADD2 R164, -R0.H0_H0, -RZ.H0_H0 ;  /* 0xa00000ff00a48230 */ /* 0x008fea0000000900 */
[----:B------:R3:W-:Y:S01]  /*255c0*/  @!P0 STL.S16 [R1+0x38], R164 ;  /* 0x000038a401008387 */ /* 0x0007e20000100600 */
[----:B------:R-:W-:Y:S03]  /*255d0*/  PRMT R184, R164, 0x7610, R184 ;  /* 0x00007610a4b87816 */ /* 0x000fe600000000b8 */
[----:B-1----:R1:W5:Y:S01]  /*255e0*/  LDL.S16 R185, [R1+0x1c] ;  /* 0x00001c0001b97983 */ /* 0x0023620000100600 */
[----:B------:R-:W-:Y:S02]  /*255f0*/  @!P0 PRMT R0, R184, 0x5410, RZ ;  /* 0x00005410b8008816 */ /* 0x000fe400000000ff */
[----:B------:R-:W-:Y:S01]  /*25600*/  ISETP.GE.U32.AND P0, PT, R217, R139, PT ;  /* 0x0000008bd900720c */ /* 0x000fe20003f06070 */
[----:B------:R1:W5:Y:S01]  /*25610*/  LDL.S16 R168, [R1+0x24] ;  /* 0x0000240001a87983 */ /* 0x0003620000100600 */
[----:B------:R-:W-:Y:S03]  /*25620*/  PRMT R139, R171, 0x7632, R139 ;  /* 0x00007632ab8b7816 */ /* 0x000fe6000000008b */
[----:B------:R1:W5:Y:S04]  /*25630*/  LDL.S16 R184, [R1+0x18] ;  /* 0x0000180001b87983 */ /* 0x0003680000100600 */
[----:B------:R1:W-:Y:S01]  /*25640*/  ST.E.U16 [R152.64+0xe], R0 ;  /* 0x00000e0098007985 */ /* 0x0003e2000c101504 */
[----:B---3--:R-:W-:Y:S01]  /*25650*/  IMAD.WIDE.U32 R164, R165, -0x2daee0ad, RZ ;  /* 0xd2511f53a5a47825 */ /* 0x008fe200078e00ff */
[----:B----4-:R-:W-:Y:S04]  /*25660*/  @!P2 HADD2 R183, -R137.H0_H0, -RZ.H0_H0 ;  /* 0xa00000ff89b7a230 */ /* 0x010fe80000000900 */
[----:B------:R-:W-:Y:S01]  /*25670*/  LOP3.LUT R138, R165, R244, R180, 0x96, !PT ;  /* 0x000000f4a58a7212 */ /* 0x000fe200078e96b4 */
[----:B------:R3:W-:Y:S01]  /*25680*/  @!P2 STL.S16 [R1+0x34], R183 ;  /* 0x000034b70100a387 */ /* 0x0007e20000100600 */
[----:B------:R-:W-:Y:S02]  /*25690*/  PRMT R3, R183, 0x7610, R3 ;  /* 0x00007610b7037816 */ /* 0x000fe40000000003 */
[----:B------:R-:W-:Y:S02]  /*256a0*/  LOP3.LUT R2, R138, 0xff, RZ, 0xc0, !PT ;  /* 0x000000ff8a027812 */ /* 0x000fe400078ec0ff */
[----:B------:R-:W-:Y:S02]  /*256b0*/  @!P2 PRMT R137, R3, 0x5410, RZ ;  /* 0x000054100389a816 */ /* 0x000fe400000000ff */
[----:B------:R-:W-:Y:S02]  /*256c0*/  ISETP.GE.U32.AND P2, PT, R217, R2, PT ;  /* 0x00000002d900720c */ /* 0x000fe40003f46070 */
[C---:B------:R-:W-:Y:S01]  /*256d0*/  PRMT R2, R174.reuse, 0x7632, R2 ;  /* 0x00007632ae027816 */ /* 0x040fe20000000002 */
[----:B------:R4:W-:Y:S01]  /*256e0*/  ST.E.U16 [R152.64+0x10], R137 ;  /* 0x0000108998007985 */ /* 0x0009e2000c101504 */
[----:B-1----:R-:W-:Y:S02]  /*256f0*/  PRMT R0, R174, 0x7610, R0 ;  /* 0x00007610ae007816 */ /* 0x002fe40000000000 */
[----:B------:R-:W-:Y:S03]  /*25700*/  LOP3.LUT R3, R138, 0xffff, RZ, 0xc0, !PT ;  /* 0x0000ffff8a037812 */ /* 0x000fe600078ec0ff */
[----:B--2---:R-:W-:Y:S01]  /*25710*/  @!P1 HADD2 R157, -R0.H0_H0, -RZ.H0_H0 ;  /* 0xa00000ff009d9230 */ /* 0x004fe20000000900 */
[----:B------:R-:W-:Y:S04]  /*25720*/  SHF.R.U32.HI R3, RZ, 0x8, R3 ;  /* 0x00000008ff037819 */ /* 0x000fe80000011603 */
[----:B------:R-:W-:Y:S02]  /*25730*/  PRMT R177, R157, 0x7610, R177 ;  /* 0x000076109db17816 */ /* 0x000fe400000000b1 */
[----:B------:R-:W-:Y:S01]  /*25740*/  LOP3.LUT R3, R3, 0xffff, RZ, 0xc0, !PT ;  /* 0x0000ffff03037812 */ /* 0x000fe200078ec0ff */
[----:B---3--:R1:W2:Y:S04]  /*25750*/  LDL.S16 R183, [R1+0x14] ;  /* 0x0000140001b77983 */ /* 0x0082a80000100600 */
[----:B------:R3:W-:Y:S01]  /*25760*/  @!P1 STL.S16 [R1+0x20], R157 ;  /* 0x0000209d01009387 */ /* 0x0007e20000100600 */
[--C-:B----4-:R-:W-:Y:S02]  /*25770*/  SHF.R.U32.HI R137, RZ, 0x18, R138.reuse ;  /* 0x00000018ff897819 */ /* 0x110fe4000001168a */
[----:B------:R-:W-:Y:S04]  /*25780*/  SHF.R.U32.HI R138, RZ, 0x10, R138 ;  /* 0x00000010ff8a7819 */ /* 0x000fe8000001168a */
[----:B------:R-:W-:Y:S02]  /*25790*/  LOP3.LUT R138, R138, 0xff, RZ, 0xc0, !PT ;  /* 0x000000ff8a8a7812 */ /* 0x000fe400078ec0ff */
[----:B---3--:R-:W-:Y:S02]  /*257a0*/  PRMT R157, R0, 0x5410, R2 ;  /* 0x00005410009d7816 */ /* 0x008fe40000000002 */
[----:B------:R-:W-:Y:S02]  /*257b0*/  @!P1 PRMT R0, R177, 0x5410, RZ ;  /* 0x00005410b1009816 */ /* 0x000fe400000000ff */
[----:B------:R1:W3:Y:S01]  /*257c0*/  LDL.S16 R177, [R1+0x10] ;  /* 0x0000100001b17983 */ /* 0x0002e20000100600 */
[----:B------:R-:W-:Y:S02]  /*257d0*/  ISETP.GE.U32.AND P1, PT, R217, R3, PT ;  /* 0x00000003d900720c */ /* 0x000fe40003f26070 */
[C---:B------:R-:W-:Y:S01]  /*257e0*/  PRMT R3, R176.reuse, 0x7632, R3 ;  /* 0x00007632b0037816 */ /* 0x040fe20000000003 */
[----:B------:R4:W-:Y:S02]  /*257f0*/  ST.E.U16 [R148.64+0x10], R0 ;  /* 0x0000100094007985 */ /* 0x0009e4000c101504 */
[----:B----4-:R-:W-:Y:S01]  /*25800*/  PRMT R0, R176, 0x7610, R0 ;  /* 0x00007610b0007816 */ /* 0x010fe20000000000 */
[----:B-----5:R-:W-:Y:S04]  /*25810*/  @!P6 HADD2 R185, -R2.H0_H0, -RZ.H0_H0 ;  /* 0xa00000ff02b9e230 */ /* 0x020fe80000000900 */
[----:B------:R-:W-:Y:S01]  /*25820*/  @!P5 HADD2 R168, -R0.H0_H0, -RZ.H0_H0 ;  /* 0xa00000ff00a8d230 */ /* 0x000fe20000000900 */
[----:B------:R-:W-:Y:S01]  /*25830*/  @!P6 STL.S16 [R1+0x1c], R185 ;  /* 0x00001cb90100e387 */ /* 0x000fe20000100600 */
[----:B------:R-:W-:Y:S01]  /*25840*/  PRMT R163, R185, 0x7610, R163 ;  /* 0x00007610b9a37816 */ /* 0x000fe200000000a3 */
[----:B------:R-:W-:Y:S02]  /*25850*/  @!P4 HADD2 R184, -R3.H0_H0, -RZ.H0_H0 ;  /* 0xa00000ff03b8c230 */ /* 0x000fe40000000900 */
[----:B------:R4:W-:Y:S01]  /*25860*/  @!P5 STL.S16 [R1+0x24], R168 ;  /* 0x000024a80100d387 */ /* 0x0009e20000100600 */
[----:B------:R-:W-:Y:S02]  /*25870*/  PRMT R162, R168, 0x7610, R162 ;  /* 0x00007610a8a27816 */ /* 0x000fe400000000a2 */
[----:B------:R-:W-:Y:S02]  /*25880*/  @!P6 PRMT R2, R163, 0x5410, RZ ;  /* 0x00005410a302e816 */ /* 0x000fe400000000ff */
[----:B------:R1:W5:Y:S01]  /*25890*/  LDL.S16 R163, [R1+0xc] ;  /* 0x00000c0001a37983 */ /* 0x0003620000100600 */
[C---:B------:R-:W-:Y:S02]  /*258a0*/  ISETP.GE.U32.AND P6, PT, R217.reuse, R137, PT ;  /* 0x00000089d900720c */ /* 0x040fe40003fc6070 */
[----:B------:R-:W-:Y:S01]  /*258b0*/  LOP3.LUT R137, R166, 0xff, RZ, 0xc0, !PT ;  /* 0x000000ffa6897812 */ /* 0x000fe200078ec0ff */
[----:B------:R1:W-:Y:S01]  /*258c0*/  ST.E.U16 [R148.64+0x12], R2 ;  /* 0x0000120294007985 */ /* 0x0003e2000c101504 */
[----:B------:R-:W-:Y:S02]  /*258d0*/  PRMT R182, R184, 0x7610, R182 ;  /* 0x00007610b8b67816 */ /* 0x000fe400000000b6 */
[----:B----4-:R-:W-:Y:S02]  /*258e0*/  PRMT R168, R0, 0x5410, R3 ;  /* 0x0000541000a87816 */ /* 0x010fe40000000003 */
[----:B------:R-:W-:Y:S02]  /*258f0*/  @!P5 PRMT R0, R162, 0x5410, RZ ;  /* 0x00005410a200d816 */ /* 0x000fe400000000ff */
[----:B------:R4:W4:Y:S01]  /*25900*/  LDL.S16 R162, [R1+0x8] ;  /* 0x0000080001a27983 */ /* 0x0009220000100600 */
[----:B------:R-:W-:Y:S02]  /*25910*/  ISETP.GE.U32.AND P5, PT, R217, R137, PT ;  /* 0x00000089d900720c */ /* 0x000fe40003fa6070 */
[----:B------:R-:W-:Y:S01]  /*25920*/  PRMT R137, R169, 0x7632, R137 ;  /* 0x00007632a9897816 */ /* 0x000fe20000000089 */
[----:B------:R2:W-:Y:S01]  /*25930*/  ST.E.U16 [R218.64+0x20], R0 ;  /* 0x00002000da007985 */ /* 0x0005e2000c101504 */
[----:B------:R-:W-:Y:S02]  /*25940*/  @!P4 PRMT R3, R182, 0x5410, RZ ;  /* 0x00005410b603c816 */ /* 0x000fe400000000ff */
[----:B-1----:R-:W-:Y:S01]  /*25950*/  SHF.R.U32.HI R2, RZ, 0x10, R166 ;  /* 0x00000010ff027819 */ /* 0x002fe200000116a6 */
[----:B------:R-:W-:Y:S03]  /*25960*/  @!P4 STL.S16 [R1+0x18], R184 ;  /* 0x000018b80100c387 */ /* 0x000fe60000100600 */
[----:B------:R-:W-:Y:S01]  /*25970*/  LOP3.LUT R2, R2, 0xff, RZ, 0xc0, !PT ;  /* 0x000000ff02027812 */ /* 0x000fe200078ec0ff */
[----:B------:R1:W-:Y:S03]  /*25980*/  ST.E.U16 [R218.64+0x22], R3 ;  /* 0x00002203da007985 */ /* 0x0003e6000c101504 */
[----:B------:R-:W-:Y:S02]  /*25990*/  ISETP.GE.U32.AND P4, PT, R217, R2, PT ;  /* 0x00000002d900720c */ /* 0x000fe40003f86070 */
[----:B------:R-:W-:Y:S02]  /*259a0*/  PRMT R2, R173, 0x7610, R2 ;  /* 0x00007610ad027816 */ /* 0x000fe40000000002 */
[----:B--2---:R-:W-:Y:S04]  /*259b0*/  PRMT R0, R169, 0x7610, R0 ;  /* 0x00007610a9007816 */ /* 0x004fe80000000000 */
[----:B------:R-:W-:Y:S01]  /*259c0*/  PRMT R169, R0, 0x5410, R137 ;  /* 0x0000541000a97816 */ /* 0x000fe20000000089 */
[----:B------:R-:W-:Y:S01]  /*259d0*/  @!P0 HADD2 R183, -R0.H0_H0, -RZ.H0_H0 ;  /* 0xa00000ff00b78230 */ /* 0x000fe20000000900 */
[----:B-1----:R-:W-:Y:S04]  /*259e0*/  LOP3.LUT R3, R166, 0xffff, RZ, 0xc0, !PT ;  /* 0x0000ffffa6037812 */ /* 0x002fe800078ec0ff */
[----:B------:R-:W-:Y:S01]  /*259f0*/  @!P0 STL.S16 [R1+0x14], R183 ;  /* 0x000014b701008387 */ /* 0x000fe20000100600 */
[----:B------:R-:W-:Y:S02]  /*25a00*/  PRMT R174, R183, 0x7610, R174 ;  /* 0x00007610b7ae7816 */ /* 0x000fe400000000ae */
[----:B------:R-:W-:Y:S01]  /*25a10*/  SHF.R.U32.HI R3, RZ, 0x8, R3 ;  /* 0x00000008ff037819 */ /* 0x000fe20000011603 */
[----:B------:R1:W2:Y:S01]  /*25a20*/  LDL.S16 R154, [R1+0x4] ;  /* 0x00000400019a7983 */ /* 0x0002a20000100600 */
[----:B------:R-:W-:Y:S02]  /*25a30*/  @!P0 PRMT R0, R174, 0x5410, RZ ;  /* 0x00005410ae008816 */ /* 0x000fe400000000ff */
[----:B------:R-:W-:Y:S01]  /*25a40*/  ISETP.GE.U32.AND P0, PT, R217, R138, PT ;  /* 0x0000008ad900720c */ /* 0x000fe20003f06070 */
[----:B------:R1:W2:Y:S01]  /*25a50*/  LDL.S16 R174, [R1] ;  /* 0x0000000001ae7983 */ /* 0x0002a20000100600 */
[----:B---3--:R-:W-:Y:S01]  /*25a60*/  @!P3 HADD2 R177, -R137.H0_H0, -RZ.H0_H0 ;  /* 0xa00000ff89b1b230 */ /* 0x008fe20000000900 */
[----:B------:R-:W-:Y:S02]  /*25a70*/  LOP3.LUT R3, R3, 0xffff, RZ, 0xc0, !PT ;  /* 0x0000ffff03037812 */ /* 0x000fe400078ec0ff */
[----:B------:R3:W-:Y:S01]  /*25a80*/  ST.E.U16 [R140.64+0x20], R0 ;  /* 0x000020008c007985 */ /* 0x0007e2000c101504 */
[----:B------:R-:W-:Y:S02]  /*25a90*/  SHF.R.U32.HI R138, RZ, 0x18, R166 ;  /* 0x00000018ff8a7819 */ /* 0x000fe400000116a6 */
[----:B------:R-:W-:Y:S01]  /*25aa0*/  PRMT R176, R177, 0x7610, R176 ;  /* 0x00007610b1b07816 */ /* 0x000fe200000000b0 */
[----:B------:R-:W-:Y:S03]  /*25ab0*/  @!P3 STL.S16 [R1+0x10], R177 ;  /* 0x000010b10100b387 */ /* 0x000fe60000100600 */
[----:B------:R-:W-:Y:S02]  /*25ac0*/  @!P3 PRMT R137, R176, 0x5410, RZ ;  /* 0x00005410b089b816 */ /* 0x000fe400000000ff */
[----:B------:R-:W-:Y:S03]  /*25ad0*/  ISETP.GE.U32.AND P3, PT, R217, R138, PT ;  /* 0x0000008ad900720c */ /* 0x000fe60003f66070 */
[----:B------:R1:W-:Y:S10]  /*25ae0*/  ST.E.U16 [R140.64+0x22], R137 ;  /* 0x000022898c007985 */ /* 0x0003f4000c101504 */
[----:B------:R-:W-:Y:S01]  /*25af0*/  @!P3 HADD2 R249, -R139.H0_H0, -RZ.H0_H0 ;  /* 0xa00000ff8bf9b230 */ /* 0x000fe20000000900 */
[----:B---3--:R-:W-:Y:S02]  /*25b00*/  PRMT R0, R173, 0x7632, R0 ;  /* 0x00007632ad007816 */ /* 0x008fe40000000000 */
[----:B------:R-:W-:Y:S02]  /*25b10*/  SHF.R.U32.HI R173, RZ, 0x10, R150 ;  /* 0x00000010ffad7819 */ /* 0x000fe40000011696 */
[----:B------:R-:W-:Y:S02]  /*25b20*/  PRMT R197, R2, 0x5410, R0 ;  /* 0x0000541002c57816 */ /* 0x000fe40000000000 */
[----:B-1----:R-:W-:Y:S01]  /*25b30*/  LOP3.LUT R137, R164, 0xff, RZ, 0xc0, !PT ;  /* 0x000000ffa4897812 */ /* 0x002fe200078ec0ff */
[----:B-----5:R-:W-:Y:S05]  /*25b40*/  @!P2 HADD2 R163, -R2.H0_H0, -RZ.H0_H0 ;  /* 0xa00000ff02a3a230 */ /* 0x020fea0000000900 */
[----:B------:R-:W-:Y:S01]  /*25b50*/  PRMT R161, R163, 0x7610, R161 ;  /* 0x00007610a3a17816 */ /* 0x000fe200000000a1 */
[----:B------:R1:W-:Y:S03]  /*25b60*/  @!P2 STL.S16 [R1+0xc], R163 ;  /* 0x00000ca30100a387 */ /* 0x0003e60000100600 */
[----:B------:R-:W-:Y:S02]  /*25b70*/  @!P2 PRMT R2, R161, 0x5410, RZ ;  /* 0x00005410a102a816 */ /* 0x000fe400000000ff */
[C---:B------:R-:W-:Y:S02]  /*25b80*/  ISETP.GE.U32.AND P2, PT, R217.reuse, R3, PT ;  /* 0x00000003d900720c */ /* 0x040fe40003f46070 */
[----:B------:R-:W-:Y:S01]  /*25b90*/  PRMT R3, R170, 0x7610, R3 ;  /* 0x00007610aa037816 */ /* 0x000fe20000000003 */
[----:B------:R3:W-:Y:S01]  /*25ba0*/  ST.E.U16 [R152.64+0x1e], R2 ;  /* 0x00001e0298007985 */ /* 0x0007e2000c101504 */
[----:B------:R-:W-:Y:S01]  /*25bb0*/  LOP3.LUT R161, R142, 0xff, RZ, 0xc0, !PT ;  /* 0x000000ff8ea17812 */ /* 0x000fe200078ec0ff */
[----:B----4-:R-:W-:Y:S05]  /*25bc0*/  @!P1 HADD2 R162, -R0.H0_H0, -RZ.H0_H0 ;  /* 0xa00000ff00a29230 */ /* 0x010fea0000000900 */
[----:B------:R-:W-:Y:S01]  /*25bd0*/  PRMT R138, R162, 0x7610, R138 ;  /* 0x00007610a28a7816 */ /* 0x000fe2000000008a */
[----:B------:R4:W-:Y:S01]  /*25be0*/  @!P1 STL.S16 [R1+0x8], R162 ;  /* 0x000008a201009387 */ /* 0x0009e20000100600 */
[----:B-1----:R-:W-:Y:S02]  /*25bf0*/  SHF.R.U32.HI R163, RZ, 0x18, R142 ;  /* 0x00000018ffa37819 */ /* 0x002fe4000001168e */
[----:B------:R-:W-:Y:S02]  /*25c00*/  @!P1 PRMT R0, R138, 0x5410, RZ ;  /* 0x000054108a009816 */ /* 0x000fe400000000ff */
[----:B------:R-:W-:Y:S02]  /*25c10*/  ISETP.GE.U32.AND P1, PT, R217, R137, PT ;  /* 0x00000089d900720c */ /* 0x000fe40003f26070 */
[----:B------:R-:W-:Y:S01]  /*25c20*/  PRMT R137, R170, 0x7632, R137 ;  /* 0x00007632aa897816 */ /* 0x000fe20000000089 */
[----:B------:R1:W-:Y:S01]  /*25c30*/  ST.E.U16 [R152.64+0x20], R0 ;  /* 0x0000200098007985 */ /* 0x0003e2000c101504 */
[----:B------:R-:W-:Y:S02]  /*25c40*/  LOP3.LUT R138, R164, 0xffff, RZ, 0xc0, !PT ;  /* 0x0000ffffa48a7812 */ /* 0x000fe400078ec0ff */
[----:B------:R-:W-:Y:S02]  /*25c50*/  PRMT R196, R3, 0x5410, R137 ;  /* 0x0000541003c47816 */ /* 0x000fe40000000089 */
[----:B------:R-:W-:Y:S02]  /*25c60*/  SHF.R.U32.HI R138, RZ, 0x8, R138 ;  /* 0x00000008ff8a7819 */ /* 0x000fe4000001168a */
[----:B---3--:R-:W-:Y:S02]  /*25c70*/  SHF.R.U32.HI R2, RZ, 0x10, R164 ;  /* 0x00000010ff027819 */ /* 0x008fe400000116a4 */
[----:B------:R-:W-:Y:S01]  /*25c80*/  LOP3.LUT R138, R138, 0xffff, RZ, 0xc0, !PT ;  /* 0x0000ffff8a8a7812 */ /* 0x000fe200078ec0ff */
[----:B------:R-:W-:Y:S01]  /*25c90*/  @!P1 HADD2 R248, -R136.H0_H0, -RZ.H0_H0 ;  /* 0xa00000ff88f89230 */ /* 0x000fe20000000900 */
[----:B----4-:R-:W-:Y:S02]  /*25ca0*/  SHF.R.U32.HI R162, RZ, 0x10, R142 ;  /* 0x00000010ffa27819 */ /* 0x010fe4000001168e */
[----:B-1----:R-:W-:Y:S01]  /*25cb0*/  PRMT R0, R172, 0x7610, R0 ;  /* 0x00007610ac007816 */ /* 0x002fe20000000000 */
[----:B--2---:R-:W-:Y:S04]  /*25cc0*/  @!P0 HADD2 R154, -R3.H0_H0, -RZ.H0_H0 ;  /* 0xa00000ff039a8230 */ /* 0x004fe80000000900 */
[----:B------:R-:W-:Y:S02]  /*25cd0*/  @!P5 HADD2 R252, -R0.H0_H0, -RZ.H0_H0 ;  /* 0xa00000ff00fcd230 */ /* 0x000fe40000000900 */
[----:B------:R-:W-:Y:S01]  /*25ce0*/  @!P6 HADD2 R174, -R137.H0_H0, -RZ.H0_H0 ;  /* 0xa00000ff89aee230 */ /* 0x000fe20000000900 */
[----:B------:R-:W-:Y:S01]  /*25cf0*/  PRMT R170, R154, 0x7610, R170 ;  /* 0x000076109aaa7816 */ /* 0x000fe200000000aa */
[----:B------:R1:W-:Y:S03]  /*25d00*/  @!P0 STL.S16 [R1+0x4], R154 ;  /* 0x0000049a01008387 */ /* 0x0003e60000100600 */
[----:B------:R-:W-:Y:S01]  /*25d10*/  @!P0 PRMT R3, R170, 0x5410, RZ ;  /* 0x00005410aa038816 */ /* 0x000fe200000000ff */
[----:B------:R2:W-:Y:S01]  /*25d20*/  @!P6 STL.S16 [R1], R174 ;  /* 0x000000ae0100e387 */ /* 0x0005e20000100600 */
[----:B------:R-:W-:Y:S02]  /*25d30*/  ISETP.GE.U32.AND P0, PT, R217, R138, PT ;  /* 0x0000008ad900720c */ /* 0x000fe40003f06070 */
[----:B------:R-:W-:Y:S01]  /*25d40*/  PRMT R142, R174, 0x7610, R142 ;  /* 0x00007610ae8e7816 */ /* 0x000fe2000000008e */
[----:B------:R3:W-:Y:S01]  /*25d50*/  ST.E.U16 [R148.64+0x20], R3 ;  /* 0x0000200394007985 */ /* 0x0007e2000c101504 */
[----:B------:R-:W-:Y:S02]  /*25d60*/  PRMT R138, R172, 0x7632, R138 ;  /* 0x00007632ac8a7816 */ /* 0x000fe4000000008a */
[----:B------:R-:W-:Y:S01]  /*25d70*/  @!P6 PRMT R137, R142, 0x5410, RZ ;  /* 0x000054108e89e816 */ /* 0x000fe200000000ff */
[----:B------:R-:W4:Y:S01]  /*25d80*/  LDL R240, [R1+0xd8] ;  /* 0x0000d80001f07983 */ /* 0x000f220000100800 */
[----:B------:R-:W-:Y:S01]  /*25d90*/  SHF.R.U32.HI R142, RZ, 0x18, R164 ;  /* 0x00000018ff8e7819 */ /* 0x000fe200000116a4 */
[----:B------:R-:W-:Y:S02]  /*25da0*/  @!P2 HADD2 R251, -R138.H0_H0, -RZ.H0_H0 ;  /* 0xa00000ff8afba230 */ /* 0x000fe40000000900 */
[----:B------:R5:W-:Y:S01]  /*25db0*/  ST.E.U16 [R148.64+0x22], R137 ;  /* 0x0000228994007985 */ /* 0x000be2000c101504 */
[----:B-1----:R-:W-:Y:S02]  /*25dc0*/  LOP3.LUT R154, R151, R186, R160, 0x96, !PT ;  /* 0x000000ba979a7212 */ /* 0x002fe400078e96a0 */
[----:B--2---:R-:W-:Y:S02]  /*25dd0*/  SHF.R.U32.HI R174, RZ, 0x18, R150 ;  /* 0x00000018ffae7819 */ /* 0x004fe40000011696 */
[----:B---3--:R-:W-:Y:S02]  /*25de0*/  LOP3.LUT R3, R2, 0xff, RZ, 0xc0, !PT ;  /* 0x000000ff02037812 */ /* 0x008fe400078ec0ff */
[----:B------:R-:W-:Y:S02]  /*25df0*/  PRMT R2, R171, 0x7610, R2 ;  /* 0x00007610ab027816 */ /* 0x000fe40000000002 */
[----:B------:R-:W-:Y:S02]  /*25e00*/  ISETP.GE.U32.AND P6, PT, R217, R3, PT ;  /* 0x00000003d900720c */ /* 0x000fe40003fc6070 */
[----:B------:R-:W-:Y:S01]  /*25e10*/  SHF.R.U32.HI R3, RZ, 0x8, R143 ;  /* 0x00000008ff037819 */ /* 0x000fe2000001168f */
[----:B------:R-:W-:Y:S01]  /*25e20*/  @!P4 HADD2 R250, -R2.H0_H0, -RZ.H0_H0 ;  /* 0xa00000ff02fac230 */ /* 0x000fe20000000900 */
[----:B------:R-:W-:Y:S02]  /*25e30*/  PRMT R171, R0, 0x5410, R138 ;  /* 0x0000541000ab7816 */ /* 0x000fe4000000008a */
[----:B------:R-:W-:Y:S02]  /*25e40*/  @!P5 PRMT R0, R252, 0x5410, RZ ;  /* 0x00005410fc00d816 */ /* 0x000fe400000000ff */
[--C-:B------:R-:W-:Y:S02]  /*25e50*/  PRMT R172, R161, 0x5410, R3.reuse ;  /* 0x00005410a1ac7816 */ /* 0x100fe40000000003 */
[----:B------:R-:W-:Y:S01]  /*25e60*/  PRMT R3, R136, 0x7632, R3 ;  /* 0x0000763288037816 */ /* 0x000fe20000000003 */
[----:B------:R1:W-:Y:S01]  /*25e70*/  ST.E.U16 [R218.64+0x30], R0 ;  /* 0x00003000da007985 */ /* 0x0003e2000c101504 */
[----:B------:R-:W-:Y:S02]  /*25e80*/  @!P2 PRMT R138, R251, 0x5410, RZ ;  /* 0x00005410fb8aa816 */ /* 0x000fe400000000ff */
[----:B------:R-:W-:Y:S01]  /*25e90*/  PRMT R170, R2, 0x5410, R139 ;  /* 0x0000541002aa7816 */ /* 0x000fe2000000008b */
[----:B------:R-:W-:Y:S01]  /*25ea0*/  @!P0 HADD2 R247, -R3.H0_H0, -RZ.H0_H0 ;  /* 0xa00000ff03f78230 */ /* 0x000fe20000000900 */
[----:B------:R-:W-:Y:S01]  /*25eb0*/  @!P4 PRMT R2, R250, 0x5410, RZ ;  /* 0x00005410fa02c816 */ /* 0x000fe200000000ff */
[----:B------:R2:W-:Y:S01]  /*25ec0*/  ST.E.U16 [R218.64+0x32], R138 ;  /* 0x0000328ada007985 */ /* 0x0005e2000c101504 */
[----:B------:R-:W-:Y:S02]  /*25ed0*/  @!P3 PRMT R139, R249, 0x5410, RZ ;  /* 0x00005410f98bb816 */ /* 0x000fe400000000ff */
[----:B------:R-:W-:Y:S01]  /*25ee0*/  PRMT R211, R136, 0x5410, R3 ;  /* 0x0000541088d37816 */ /* 0x000fe20000000003 */
[----:B------:R3:W-:Y:S01]  /*25ef0*/  ST.E.U16 [R140.64+0x30], R2 ;  /* 0x000030028c007985 */ /* 0x0007e2000c101504 */
[----:B------:R-:W-:Y:S02]  /*25f00*/  @!P0 PRMT R3, R247, 0x5410, RZ ;  /* 0x00005410f7038816 */ /* 0x000fe400000000ff */
[----:B------:R-:W-:Y:S01]  /*25f10*/  ISETP.GE.U32.AND P5, PT, R217, R142, PT ;  /* 0x0000008ed900720c */ /* 0x000fe20003fa6070 */
[----:B------:R3:W-:Y:S01]  /*25f20*/  ST.E.U16 [R140.64+0x32], R139 ;  /* 0x0000328b8c007985 */ /* 0x0007e2000c101504 */
[----:B------:R-:W-:Y:S02]  /*25f30*/  @!P1 PRMT R136, R248, 0x5410, RZ ;  /* 0x00005410f8889816 */ /* 0x000fe400000000ff */
[----:B------:R-:W-:Y:S01]  /*25f40*/  LOP3.LUT R142, R150, 0xffff, RZ, 0xc0, !PT ;  /* 0x0000ffff968e7812 */ /* 0x000fe200078ec0ff */
[----:B------:R3:W-:Y:S01]  /*25f50*/  ST.E.U16 [R152.64+0x30], R3 ;  /* 0x0000300398007985 */ /* 0x0007e2000c101504 */
[----:B-----5:R-:W-:Y:S02]  /*25f60*/  LOP3.LUT R137, R162, 0xff, RZ, 0xc0, !PT ;  /* 0x000000ffa2897812 */ /* 0x020fe400078ec0ff */
[----:B------:R-:W-:Y:S01]  /*25f70*/  LOP3.LUT R161, R150, 0xff, RZ, 0xc0, !PT ;  /* 0x000000ff96a17812 */ /* 0x000fe200078ec0ff */
[----:B------:R-:W-:Y:S01]  /*25f80*/  ST.E.U16 [R152.64+0x2e], R136 ;  /* 0x00002e8898007985 */ /* 0x000fe2000c101504 */
[----:B------:R-:W-:Y:S02]  /*25f90*/  PRMT R163, R137, 0x5410, R163 ;  /* 0x0000541089a37816 */ /* 0x000fe400000000a3 */
[----:B------:R-:W-:Y:S02]  /*25fa0*/  LOP3.LUT R137, R155, 0xff, RZ, 0xc0, !PT ;  /* 0x000000ff9b897812 */ /* 0x000fe400078ec0ff */
[C---:B-1----:R-:W-:Y:S05]  /*25fb0*/  PRMT R0, R175.reuse, 0x7632, R0 ;  /* 0x00007632af007816 */ /* 0x042fea0000000000 */
[----:B------:R-:W-:Y:S01]  /*25fc0*/  @!P5 HADD2 R245, -R0.H0_H0, -RZ.H0_H0 ;  /* 0xa00000ff00f5d230 */ /* 0x000fe20000000900 */
[----:B--2---:R-:W-:Y:S02]  /*25fd0*/  SHF.R.U32.HI R138, RZ, 0x8, R142 ;  /* 0x00000008ff8a7819 */ /* 0x004fe4000001168e */
[----:B------:R-:W-:Y:S02]  /*25fe0*/  IADD3 R218, P0, R218, -0x40, RZ ;  /* 0xffffffc0dada7810 */ /* 0x000fe40007f1e0ff */
[----:B---3--:R-:W-:Y:S02]  /*25ff0*/  PRMT R2, R175, 0x7610, R2 ;  /* 0x00007610af027816 */ /* 0x008fe40000000002 */
[----:B------:R-:W-:Y:S01]  /*26000*/  PRMT R161, R161, 0x5410, R138 ;  /* 0x00005410a1a17816 */ /* 0x000fe2000000008a */
[--C-:B------:R-:W-:Y:S01]  /*26010*/  HSET2.LE.AND R138, R172, R221.reuse, PT ;  /* 0x000000ddac8a7233 */ /* 0x100fe20003803000 */
[----:B------:R-:W-:Y:S01]  /*26020*/  IADD3.X R219, R219, -0x1, RZ, P0, !PT ;  /* 0xffffffffdbdb7810 */ /* 0x000fe200007fe4ff */
[----:B------:R-:W-:Y:S02]  /*26030*/  @!P6 HADD2 R246, -R2.H0_H0, -RZ.H0_H0 ;  /* 0xa00000ff02f6e230 */ /* 0x000fe40000000900 */
[--C-:B------:R-:W-:Y:S01]  /*26040*/  HSET2.LE.AND R139, R163, R221.reuse, PT ;  /* 0x000000dda38b7233 */ /* 0x100fe20003803000 */
[----:B------:R-:W-:Y:S02]  /*26050*/  PRMT R3, R2, 0x5410, R0 ;  /* 0x0000541002037816 */ /* 0x000fe40000000000 */
[----:B------:R-:W-:Y:S02]  /*26060*/  @!P5 PRMT R0, R245, 0x5410, RZ ;  /* 0x00005410f500d816 */ /* 0x000fe400000000ff */
[----:B------:R-:W-:Y:S02]  /*26070*/  @!P6 PRMT R2, R246, 0x5410, RZ ;  /* 0x00005410f602e816 */ /* 0x000fe400000000ff */
[----:B------:R-:W-:Y:S01]  /*26080*/  LOP3.LUT R138, R144, R138, RZ, 0xc0, !PT ;  /* 0x0000008a908a7212 */ /* 0x000fe200078ec0ff */
[----:B------:R1:W-:Y:S01]  /*26090*/  ST.E.U16 [R148.64+0x32], R0 ;  /* 0x0000320094007985 */ /* 0x0003e2000c101504 */
[----:B------:R-:W-:Y:S03]  /*260a0*/  LOP3.LUT R139, R145, R139, RZ, 0xc0, !PT ;  /* 0x0000008b918b7212 */ /* 0x000fe600078ec0ff */
[----:B------:R2:W-:Y:S04]  /*260b0*/  ST.E.U16 [R148.64+0x30], R2 ;  /* 0x0000300294007985 */ /* 0x0005e8000c101504 */
[----:B------:R-:W3:Y:S08]  /*260c0*/  LDSM.16.MT88.4 R140, [R201+0xa000] ;  /* 0x00a00000c98c783b */ /* 0x000ef00000004200 */
[----:B------:R-:W5:Y:S08]  /*260d0*/  LDSM.16.MT88.4 R148, [R203+0xa000] ;  /* 0x00a00000cb94783b */ /* 0x000f700000004200 */
[----:B------:R-:W-:Y:S01]  /*260e0*/  LDSM.16.MT88.4 R184, [R201+0xb800] ;  /* 0x00b80000c9b8783b */ /* 0x000fe20000004200 */
[----:B-1----:R-:W-:Y:S04]  /*260f0*/  LOP3.LUT R0, R155, 0xffff, RZ, 0xc0, !PT ;  /* 0x0000ffff9b007812 */ /* 0x002fe800078ec0ff */
[----:B------:R-:W-:Y:S03]  /*26100*/  SHF.R.U32.HI R136, RZ, 0x8, R0 ;  /* 0x00000008ff887819 */ /* 0x000fe60000011600 */
[----:B------:R-:W-:Y:S01]  /*26110*/  LDSM.16.MT88.4 R188, [R203+0xb800] ;  /* 0x00b80000cbbc783b */ /* 0x000fe20000004200 */
[C---:B------:R-:W-:Y:S02]  /*26120*/  LOP3.LUT R0, R154.reuse, 0xffff, RZ, 0xc0, !PT ;  /* 0x0000ffff9a007812 */ /* 0x040fe400078ec0ff */
[--C-:B--2---:R-:W-:Y:S02]  /*26130*/  SHF.R.U32.HI R2, RZ, 0x10, R155.reuse ;  /* 0x00000010ff027819 */ /* 0x104fe4000001169b */
[----:B------:R-:W-:Y:S02]  /*26140*/  PRMT R137, R137, 0x5410, R136 ;  /* 0x0000541089897816 */ /* 0x000fe40000000088 */
[----:B------:R-:W-:Y:S01]  /*26150*/  LOP3.LUT R136, R154, 0xff, RZ, 0xc0, !PT ;  /* 0x000000ff9a887812 */ /* 0x000fe200078ec0ff */
[----:B------:R-:W-:Y:S01]  /*26160*/  LDSM.16.MT88.4 R192, [R206+0xb800] ;  /* 0x00b80000cec0783b */ /* 0x000fe20000004200 */
[----:B------:R-:W-:Y:S02]  /*26170*/  SHF.R.U32.HI R0, RZ, 0x8, R0 ;  /* 0x00000008ff007819 */ /* 0x000fe40000011600 */
[----:B------:R-:W-:Y:S02]  /*26180*/  SHF.R.U32.HI R155, RZ, 0x18, R155 ;  /* 0x00000018ff9b7819 */ /* 0x000fe4000001169b */
[----:B------:R-:W-:Y:S02]  /*26190*/  LOP3.LUT R2, R2, 0xff, RZ, 0xc0, !PT ;  /* 0x000000ff02027812 */ /* 0x000fe400078ec0ff */
[----:B------:R-:W-:Y:S01]  /*261a0*/  PRMT R160, R136, 0x5410, R0 ;  /* 0x0000541088a07816 */ /* 0x000fe20000000000 */
[--C-:B------:R-:W-:Y:S01]  /*261b0*/  HSET2.LE.AND R136, R137, R221.reuse, PT ;  /* 0x000000dd89887233 */ /* 0x100fe20003803000 */
[----:B------:R-:W-:Y:S02]  /*261c0*/  PRMT R2, R2, 0x5410, R155 ;  /* 0x0000541002027816 */ /* 0x000fe4000000009b */
[--C-:B------:R-:W-:Y:S01]  /*261d0*/  SHF.R.U32.HI R0, RZ, 0x10, R154.reuse ;  /* 0x00000010ff007819 */ /* 0x100fe2000001169a */
[--C-:B------:R-:W-:Y:S01]  /*261e0*/  HSET2.LE.AND R144, R160, R221.reuse, PT ;  /* 0x000000dda0907233 */ /* 0x100fe20003803000 */
[----:B------:R-:W-:Y:S01]  /*261f0*/  SHF.R.U32.HI R154, RZ, 0x18, R154 ;  /* 0x00000018ff9a7819 */ /* 0x000fe2000001169a */
[--C-:B------:R-:W-:Y:S01]  /*26200*/  HSET2.LE.AND R137, R2, R221.reuse, PT ;  /* 0x000000dd02897233 */ /* 0x100fe20003803000 */
[----:B------:R-:W-:Y:S02]  /*26210*/  LOP3.LUT R0, R0, 0xff, RZ, 0xc0, !PT ;  /* 0x000000ff00007812 */ /* 0x000fe400078ec0ff */
[----:B------:R-:W-:Y:S02]  /*26220*/  LOP3.LUT R136, R147, R136, RZ, 0xc0, !PT ;  /* 0x0000008893887212 */ /* 0x000fe400078ec0ff */
[----:B------:R-:W-:Y:S02]  /*26230*/  LOP3.LUT R147, R173, 0xff, RZ, 0xc0, !PT ;  /* 0x000000ffad937812 */ /* 0x000fe400078ec0ff */
[----:B------:R-:W-:Y:S02]  /*26240*/  PRMT R0, R0, 0x5410, R154 ;  /* 0x0000541000007816 */ /* 0x000fe4000000009a */
[----:B------:R-:W-:Y:S01]  /*26250*/  PRMT R147, R147, 0x5410, R174 ;  /* 0x0000541093937816 */ /* 0x000fe200000000ae */
[----:B------:R-:W1:Y:S01]  /*26260*/  LDSM.16.MT88.4 R152, [R206+0xa000] ;  /* 0x00a00000ce98783b */ /* 0x000e620000004200 */
[----:B------:R-:W-:Y:S01]  /*26270*/  LOP3.LUT R137, R146, R137, RZ, 0xc0, !PT ;  /* 0x0000008992897212 */ /* 0x000fe200078ec0ff */
[--C-:B------:R-:W-:Y:S01]  /*26280*/  HSET2.LE.AND R146, R161, R221.reuse, PT ;  /* 0x000000dda1927233 */ /* 0x100fe20003803000 */
[----:B------:R-:W-:Y:S01]  /*26290*/  LOP3.LUT R144, R159, R144, RZ, 0xc0, !PT ;  /* 0x000000909f907212 */ /* 0x000fe200078ec0ff */
[--C-:B------:R-:W-:Y:S01]  /*262a0*/  HSET2.LE.AND R145, R0, R221.reuse, PT ;  /* 0x000000dd00917233 */ /* 0x100fe20003803000 */
[----:B------:R-:W-:Y:S01]  /*262b0*/  LOP3.LUT R0, R167, R244, R178, 0x96, !PT ;  /* 0x000000f4a7007212 */ /* 0x000fe200078e96b2 */
[--C-:B------:R-:W-:Y:S01]  /*262c0*/  HSET2.LE.AND R147, R147, R221.reuse, PT ;  /* 0x000000dd93937233 */ /* 0x100fe20003803000 */
[----:B------:R-:W-:Y:S01]  /*262d0*/  LOP3.LUT R146, R156, R146, RZ, 0xc0, !PT ;  /* 0x000000929c927212 */ /* 0x000fe200078ec0ff */
[-C--:B---3--:R-:W-:Y:S01]  /*262e0*/  HMMA.16816.F32 R4, R136, R140.reuse, R4 ;  /* 0x0000008c8804723c */ /* 0x088fe20000001804 */
[----:B------:R-:W-:Y:S01]  /*262f0*/  LOP3.LUT R145, R158, R145, RZ, 0xc0, !PT ;  /* 0x000000919e917212 */ /* 0x000fe200078ec0ff */
[----:B------:R-:W-:Y:S01]  /*26300*/  LDSM.16.MT88.4 R160, [R206+0xb000] ;  /* 0x00b00000cea0783b */ /* 0x000fe20000004200 */
[----:B------:R-:W-:Y:S02]  /*26310*/  LOP3.LUT R147, R157, R147, RZ, 0xc0, !PT ;  /* 0x000000939d937212 */ /* 0x000fe400078ec0ff */
[----:B------:R-:W-:Y:S05]  /*26320*/  LOP3.LUT R2, R165, R244, R180, 0x96, !PT ;  /* 0x000000f4a5027212 */ /* 0x000fea00078e96b4 */
[C---:B------:R-:W-:Y:S01]  /*26330*/  HMMA.16816.F32 R8, R144.reuse, R140, R8 ;  /* 0x0000008c9008723c */ /* 0x040fe20000001808 */
[----:B------:R-:W-:Y:S07]  /*26340*/  LDSM.16.MT88.4 R156, [R201+0xb000] ;  /* 0x00b00000c99c783b */ /* 0x000fee0000004200 */
[-C--:B------:R-:W-:Y:S01]  /*26350*/  HMMA.16816.F32 R12, R144, R142.reuse, R12 ;  /* 0x0000008e900c723c */ /* 0x080fe2000000180c */
[----:B------:R-:W-:Y:S07]  /*26360*/  LDSM.16.MT88.4 R176, [R206+0xa800] ;  /* 0x00a80000ceb0783b */ /* 0x000fee0000004200 */
[C---:B------:R-:W-:Y:S01]  /*26370*/  HMMA.16816.F32 R16, R136.reuse, R142, R16 ;  /* 0x0000008e8810723c */ /* 0x040fe20000001810 */
[----:B------:R-:W2:Y:S07]  /*26380*/  LDSM.16.MT88.4 R140, [R205+0xa000] ;  /* 0x00a00000cd8c783b */ /* 0x000eae0000004200 */
[-C--:B-----5:R-:W-:Y:S01]  /*26390*/  HMMA.16816.F32 R20, R136, R148.reuse, R20 ;  /* 0x000000948814723c */ /* 0x0a0fe20000001814 */
[----:B------:R-:W-:Y:S07]  /*263a0*/  LDSM.16.MT88.4 R180, [R205+0xa800] ;  /* 0x00a80000cdb4783b */ /* 0x000fee0000004200 */
[C---:B------:R-:W-:Y:S08]  /*263b0*/  HMMA.16816.F32 R24, R144.reuse, R148, R24 ;  /* 0x000000949018723c */ /* 0x040ff00000001818 */
[-C--:B------:R-:W-:Y:S08]  /*263c0*/  HMMA.16816.F32 R28, R144, R150.reuse, R28 ;  /* 0x00000096901c723c */ /* 0x080ff0000000181c */
[C---:B------:R-:W-:Y:S01]  /*263d0*/  HMMA.16816.F32 R32, R136.reuse, R150, R32 ;  /* 0x000000968820723c */ /* 0x040fe20000001820 */
[----:B------:R-:W3:Y:S07]  /*263e0*/  LDSM.16.MT88.4 R148, [R203+0xb000] ;  /* 0x00b00000cb94783b */ /* 0x000eee0000004200 */
[-C--:B-1----:R-:W-:Y:S08]  /*263f0*/  HMMA.16816.F32 R36, R136, R152.reuse, R36 ;  /* 0x000000988824723c */ /* 0x082ff00000001824 */
[C---:B------:R-:W-:Y:S07]  /*26400*/  HMMA.16816.F32 R40, R144.reuse, R152, R40 ;  /* 0x000000989028723c */ /* 0x040fee0000001828 */
[----:B------:R-:W-:Y:S01]  /*26410*/  SHF.R.U32.HI R153, RZ, 0x10, R166 ;  /* 0x00000010ff997819 */ /* 0x000fe200000116a6 */
[-C--:B------:R-:W-:Y:S04]  /*26420*/  HMMA.16816.F32 R44, R144, R154.reuse, R44 ;  /* 0x0000009a902c723c */ /* 0x080fe8000000182c */
[----:B------:R-:W-:Y:S04]  /*26430*/  LOP3.LUT R153, R153, 0xff, RZ, 0xc0, !PT ;  /* 0x000000ff99997812 */ /* 0x000fe800078ec0ff */
[C---:B------:R-:W-:Y:S07]  /*26440*/  HMMA.16816.F32 R48, R136.reuse, R154, R48 ;  /* 0x0000009a8830723c */ /* 0x040fee0000001830 */
[----:B------:R-:W-:Y:S01]  /*26450*/  LOP3.LUT R155, R164, 0xff, RZ, 0xc0, !PT ;  /* 0x000000ffa49b7812 */ /* 0x000fe200078ec0ff */
[-C--:B--2---:R-:W-:Y:S08]  /*26460*/  HMMA.16816.F32 R52, R136, R140.reuse, R52 ;  /* 0x0000008c8834723c */ /* 0x084ff00000001834 */
[C---:B------:R-:W-:Y:S08]  /*26470*/  HMMA.16816.F32 R56, R144.reuse, R140, R56 ;  /* 0x0000008c9038723c */ /* 0x040ff00000001838 */
[-C--:B------:R-:W-:Y:S08]  /*26480*/  HMMA.16816.F32 R60, R144, R142.reuse, R60 ;  /* 0x0000008e903c723c */ /* 0x080ff0000000183c */
[C---:B------:R-:W-:Y:S01]  /*26490*/  HMMA.16816.F32 R64, R136.reuse, R142, R64 ;  /* 0x0000008e8840723c */ /* 0x040fe20000001840 */
[----:B------:R-:W1:Y:S07]  /*264a0*/  LDSM.16.MT88.4 R140, [R205+0xb000] ;  /* 0x00b00000cd8c783b */ /* 0x000e6e0000004200 */
[-C--:B------:R-:W-:Y:S08]  /*264b0*/  HMMA.16816.F32 R68, R136, R156.reuse, R68 ;  /* 0x0000009c8844723c */ /* 0x080ff00000001844 */
[C---:B------:R-:W-:Y:S01]  /*264c0*/  HMMA.16816.F32 R72, R144.reuse, R156, R72 ;  /* 0x0000009c9048723c */ /* 0x040fe20000001848 */
[----:B----4-:R-:W-:Y:S06]  /*264d0*/  ISETP.GT.AND P1, PT, R222, R240, PT ;  /* 0x000000f0de00720c */ /* 0x010fec0003f24270 */
[----:B------:R-:W-:Y:S01]  /*264e0*/  LOP3.LUT R156, R166, 0xff, RZ, 0xc0, !PT ;  /* 0x000000ffa69c7812 */ /* 0x000fe200078ec0ff */
[-C--:B------:R-:W-:Y:S08]  /*264f0*/  HMMA.16816.F32 R76, R144, R158.reuse, R76 ;  /* 0x0000009e904c723c */ /* 0x080ff0000000184c */
[C---:B------:R-:W-:Y:S08]  /*26500*/  HMMA.16816.F32 R80, R136.reuse, R158, R80 ;  /* 0x0000009e8850723c */ /* 0x040ff00000001850 */
[-C--:B---3--:R-:W-:Y:S08]  /*26510*/  HMMA.16816.F32 R84, R136, R148.reuse, R84 ;  /* 0x000000948854723c */ /* 0x088ff00000001854 */
[C---:B------:R-:W-:Y:S07]  /*26520*/  HMMA.16816.F32 R88, R144.reuse, R148, R88 ;  /* 0x000000949058723c */ /* 0x040fee0000001858 */
[----:B------:R-:W-:Y:S01]  /*26530*/  LOP3.LUT R148, R164, 0xffff, RZ, 0xc0, !PT ;  /* 0x0000ffffa4947812 */ /* 0x000fe200078ec0ff */
[-C--:B------:R-:W-:Y:S01]  /*26540*/  HMMA.16816.F32 R92, R144, R150.reuse, R92 ;  /* 0x00000096905c723c */ /* 0x080fe2000000185c */
[--C-:B------:R-:W-:Y:S03]  /*26550*/  SHF.R.U32.HI R149, RZ, 0x10, R164.reuse ;  /* 0x00000010ff957819 */ /* 0x100fe600000116a4 */
[----:B------:R-:W-:Y:S02]  /*26560*/  SHF.R.U32.HI R164, RZ, 0x18, R164 ;  /* 0x00000018ffa47819 */ /* 0x000fe400000116a4 */
[----:B------:R-:W-:Y:S02]  /*26570*/  SHF.R.U32.HI R152, RZ, 0x8, R148 ;  /* 0x00000008ff987819 */ /* 0x000fe40000011694 */
[C---:B------:R-:W-:Y:S01]  /*26580*/  HMMA.16816.F32 R96, R136.reuse, R150, R96 ;  /* 0x000000968860723c */ /* 0x040fe20000001860 */
[----:B------:R-:W-:Y:S03]  /*26590*/  LOP3.LUT R148, R0, 0xff, RZ, 0xc0, !PT ;  /* 0x000000ff00947812 */ /* 0x000fe600078ec0ff */
[----:B------:R-:W-:Y:S02]  /*265a0*/  PRMT R155, R155, 0x5410, R152 ;  /* 0x000054109b9b7816 */ /* 0x000fe40000000098 */
[----:B------:R-:W-:Y:S02]  /*265b0*/  SHF.R.U32.HI R152, RZ, 0x18, R0 ;  /* 0x00000018ff987819 */ /* 0x000fe40000011600 */
[-C--:B------:R-:W-:Y:S01]  /*265c0*/  HMMA.16816.F32 R100, R136, R160.reuse, R100 ;  /* 0x000000a08864723c */ /* 0x080fe20000001864 */
[----:B------:R-:W-:Y:S03]  /*265d0*/  LOP3.LUT R150, R166, 0xffff, RZ, 0xc0, !PT ;  /* 0x0000ffffa6967812 */ /* 0x000fe600078ec0ff */
[----:B------:R-:W-:Y:S02]  /*265e0*/  SHF.R.U32.HI R166, RZ, 0x18, R166 ;  /* 0x00000018ffa67819 */ /* 0x000fe400000116a6 */
[----:B------:R-:W-:Y:S02]  /*265f0*/  LOP3.LUT R151, R149, 0xff, RZ, 0xc0, !PT ;  /* 0x000000ff95977812 */ /* 0x000fe400078ec0ff */
[C---:B------:R-:W-:Y:S01]  /*26600*/  HMMA.16816.F32 R104, R144.reuse, R160, R104 ;  /* 0x000000a09068723c */ /* 0x040fe20000001868 */
[----:B------:R-:W-:Y:S03]  /*26610*/  PRMT R153, R153, 0x5410, R166 ;  /* 0x0000541099997816 */ /* 0x000fe600000000a6 */
[----:B------:R-:W-:Y:S02]  /*26620*/  SHF.R.U32.HI R154, RZ, 0x8, R150 ;  /* 0x00000008ff9a7819 */ /* 0x000fe40000011696 */
[----:B------:R-:W-:Y:S01]  /*26630*/  LOP3.LUT R150, R0, 0xffff, RZ, 0xc0, !PT ;  /* 0x0000ffff00967812 */ /* 0x000fe200078ec0ff */
[--C-:B------:R-:W-:Y:S01]  /*26640*/  HSET2.LE.AND R175, R153, R221.reuse, PT ;  /* 0x000000dd99af7233 */ /* 0x100fe20003803000 */
[-C--:B------:R-:W-:Y:S01]  /*26650*/  HMMA.16816.F32 R108, R144, R162.reuse, R108 ;  /* 0x000000a2906c723c */ /* 0x080fe2000000186c */
[----:B------:R-:W-:Y:S02]  /*26660*/  PRMT R160, R151, 0x5410, R164 ;  /* 0x0000541097a07816 */ /* 0x000fe400000000a4 */
[----:B------:R-:W2:Y:S01]  /*26670*/  LDSM.16.MT88.4 R164, [R201+0xa800] ;  /* 0x00a80000c9a4783b */ /* 0x000ea20000004200 */
[----:B------:R-:W-:Y:S02]  /*26680*/  PRMT R154, R156, 0x5410, R154 ;  /* 0x000054109c9a7816 */ /* 0x000fe4000000009a */
[----:B------:R-:W-:Y:S02]  /*26690*/  LOP3.LUT R151, R2, 0xff, RZ, 0xc0, !PT ;  /* 0x000000ff02977812 */ /* 0x000fe400078ec0ff */
[C---:B------:R-:W-:Y:S01]  /*266a0*/  HMMA.16816.F32 R112, R136.reuse, R162, R112 ;  /* 0x000000a28870723c */ /* 0x040fe20000001870 */
[----:B------:R-:W-:Y:S02]  /*266b0*/  SHF.R.U32.HI R149, RZ, 0x8, R150 ;  /* 0x00000008ff957819 */ /* 0x000fe40000011696 */
[----:B------:R-:W3:Y:S01]  /*266c0*/  LDSM.16.MT88.4 R156, [R203+0xa800] ;  /* 0x00a80000cb9c783b */ /* 0x000ee20000004200 */
[----:B------:R-:W-:Y:S01]  /*266d0*/  LOP3.LUT R175, R170, R175, RZ, 0xc0, !PT ;  /* 0x000000afaaaf7212 */ /* 0x000fe200078ec0ff */
[--C-:B------:R-:W-:Y:S01]  /*266e0*/  HSET2.LE.AND R174, R154, R221.reuse, PT ;  /* 0x000000dd9aae7233 */ /* 0x100fe20003803000 */
[----:B------:R-:W-:Y:S02]  /*266f0*/  PRMT R172, R148, 0x5410, R149 ;  /* 0x0000541094ac7816 */ /* 0x000fe40000000095 */
[-C--:B-1----:R-:W-:Y:S01]  /*26700*/  HMMA.16816.F32 R116, R136, R140.reuse, R116 ;  /* 0x0000008c8874723c */ /* 0x082fe20000001874 */
[----:B------:R-:W-:Y:S03]  /*26710*/  SHF.R.U32.HI R149, RZ, 0x10, R2 ;  /* 0x00000010ff957819 */ /* 0x000fe60000011602 */
[----:B------:R-:W-:Y:S01]  /*26720*/  SHF.R.U32.HI R148, RZ, 0x10, R0 ;  /* 0x00000010ff947819 */ /* 0x000fe20000011600 */
[--C-:B------:R-:W-:Y:S01]  /*26730*/  HSET2.LE.AND R172, R172, R221.reuse, PT ;  /* 0x000000ddacac7233 */ /* 0x100fe20003803000 */
[----:B------:R-:W-:Y:S02]  /*26740*/  LOP3.LUT R0, R2, 0xffff, RZ, 0xc0, !PT ;  /* 0x0000ffff02007812 */ /* 0x000fe400078ec0ff */
[C---:B------:R-:W-:Y:S01]  /*26750*/  HMMA.16816.F32 R120, R144.reuse, R140, R120 ;  /* 0x0000008c9078723c */ /* 0x040fe20000001878 */
[----:B------:R-:W-:Y:S03]  /*26760*/  LOP3.LUT R150, R148, 0xff, RZ, 0xc0, !PT ;  /* 0x000000ff94967812 */ /* 0x000fe600078ec0ff */
[----:B------:R-:W-:Y:S02]  /*26770*/  SHF.R.U32.HI R148, RZ, 0x8, R0 ;  /* 0x00000008ff947819 */ /* 0x000fe40000011600 */
[----:B------:R-:W-:Y:S02]  /*26780*/  LOP3.LUT R0, R149, 0xff, RZ, 0xc0, !PT ;  /* 0x000000ff95007812 */ /* 0x000fe400078ec0ff */
[-C--:B------:R-:W-:Y:S01]  /*26790*/  HMMA.16816.F32 R124, R144, R142.reuse, R124 ;  /* 0x0000008e907c723c */ /* 0x080fe2000000187c */
[----:B------:R-:W-:Y:S03]  /*267a0*/  PRMT R150, R150, 0x5410, R152 ;  /* 0x0000541096967816 */ /* 0x000fe60000000098 */
[----:B------:R-:W-:Y:S02]  /*267b0*/  SHF.R.U32.HI R2, RZ, 0x18, R2 ;  /* 0x00000018ff027819 */ /* 0x000fe40000011602 */
[--C-:B------:R-:W-:Y:S01]  /*267c0*/  HSET2.LE.AND R173, R150, R221.reuse, PT ;  /* 0x000000dd96ad7233 */ /* 0x100fe20003803000 */
[----:B------:R-:W-:Y:S01]  /*267d0*/  PRMT R148, R151, 0x5410, R148 ;  /* 0x0000541097947816 */ /* 0x000fe20000000094 */
[----:B------:R-:W-:Y:S01]  /*267e0*/  HMMA.16816.F32 R128, R136, R142, R128 ;  /* 0x0000008e8880723c */ /* 0x000fe20000001880 */
[----:B------:R-:W-:Y:S03]  /*267f0*/  PRMT R2, R0, 0x5410, R2 ;  /* 0x0000541000027816 */ /* 0x000fe60000000002 */
[----:B------:R-:W-:Y:S01]  /*26800*/  LOP3.LUT R172, R168, R172, RZ, 0xc0, !PT ;  /* 0x000000aca8ac7212 */ /* 0x000fe200078ec0ff */
[--C-:B------:R-:W-:Y:S01]  /*26810*/  HSET2.LE.AND R0, R148, R221.reuse, PT ;  /* 0x000000dd94007233 */ /* 0x100fe20003803000 */
[----:B------:R-:W-:Y:S01]  /*26820*/  LOP3.LUT R173, R169, R173, RZ, 0xc0, !PT ;  /* 0x000000ada9ad7212 */ /* 0x000fe200078ec0ff */
[--C-:B------:R-:W-:Y:S01]  /*26830*/  HSET2.LE.AND R2, R2, R221.reuse, PT ;  /* 0x000000dd02027233 */ /* 0x100fe20003803000 */
[----:B------:R-:W-:Y:S01]  /*26840*/  LOP3.LUT R174, R171, R174, RZ, 0xc0, !PT ;  /* 0x000000aeabae7212 */ /* 0x000fe200078ec0ff */
[--C-:B------:R-:W-:Y:S03]  /*26850*/  HSET2.LE.AND R138, R155, R221.reuse, PT ;  /* 0x000000dd9b8a7233 */ /* 0x100fe60003803000 */
[----:B------:R-:W-:Y:S01]  /*26860*/  HSET2.LE.AND R139, R160, R221, PT ;  /* 0x000000dda08b7233 */ /* 0x000fe20003803000 */
[----:B------:R-:W-:Y:S02]  /*26870*/  LOP3.LUT R136, R197, R0, RZ, 0xc0, !PT ;  /* 0x00000000c5887212 */ /* 0x000fe400078ec0ff */
[-C--:B--2---:R-:W-:Y:S01]  /*26880*/  HMMA.16816.F32 R168, R172, R164.reuse, R4 ;  /* 0x000000a4aca8723c */ /* 0x084fe20000001804 */
[----:B------:R-:W-:Y:S02]  /*26890*/  LOP3.LUT R137, R196, R2, RZ, 0xc0, !PT ;  /* 0x00000002c4897212 */ /* 0x000fe400078ec0ff */
[----:B------:R-:W-:Y:S01]  /*268a0*/  LOP3.LUT R138, R211, R138, RZ, 0xc0, !PT ;  /* 0x0000008ad38a7212 */ /* 0x000fe200078ec0ff */
[----:B------:R-:W1:Y:S01]  /*268b0*/  LDSM.16.MT88.4 R196, [R205+0xb800] ;  /* 0x00b80000cdc4783b */ /* 0x000e620000004200 */
[----:B------:R-:W-:Y:S07]  /*268c0*/  LOP3.LUT R139, R3, R139, RZ, 0xc0, !PT ;  /* 0x0000008b038b7212 */ /* 0x000fee00078ec0ff */
        /* <DEDUP_REMOVED lines=13> */
[----:B------:R-:W-:Y:S01]  /*269a0*/  IMAD.MOV.U32 R180, RZ, RZ, R222 ;  /* 0x000000ffffb47224 */ /* 0x000fe200078e00de */
        /* <DEDUP_REMOVED lines=16> */
[-C--:B------:R-:W-:Y:S07]  /*26ab0*/  HMMA.16816.F32 R124, R136, R198.reuse, R124 ;  /* 0x000000c6887c723c */ /* 0x080fee000000187c */
[----:B------:R-:W-:Y:S01]  /*26ac0*/  IMAD.MOV.U32 R139, RZ, RZ, R135 ;  /* 0x000000ffff8b7224 */ /* 0x000fe200078e0087 */
[----:B------:R-:W-:Y:S01]  /*26ad0*/  HMMA.16816.F32 R128, R172, R198, R128 ;  /* 0x000000c6ac80723c */ /* 0x000fe20000001880 */
[----:B------:R-:W-:Y:S03]  /*26ae0*/  IMAD.MOV.U32 R138, RZ, RZ, R132 ;  /* 0x000000ffff8a7224 */ /* 0x000fe600078e0084 */
[----:B------:R-:W-:Y:S02]  /*26af0*/  IMAD.MOV.U32 R137, RZ, RZ, R133 ;  /* 0x000000ffff897224 */ /* 0x000fe400078e0085 */
[----:B------:R-:W-:Y:S01]  /*26b00*/  IMAD.MOV.U32 R136, RZ, RZ, R134 ;  /* 0x000000ffff887224 */ /* 0x000fe200078e0086 */
[----:B------:R-:W-:-:S05]  /*26b10*/  @P1 BRA `(.L_x_2261) ;  /* 0xffffabc000001947 */ /* 0x000fca000383ffff */
.L_x_2258:
[----:B------:R-:W-:Y:S01]  /*26b20*/  IMAD.U32 R136, RZ, RZ, UR6 ;  /* 0x00000006ff887e24 */ /* 0x000fe2000f8e00ff */
[----:B------:R-:W-:Y:S01]  /*26b30*/  MOV R4, UR6 ;  /* 0x0000000600047c02 */ /* 0x000fe20008000f00 */
[----:B------:R-:W-:-:S02]  /*26b40*/  IMAD.U32 R137, RZ, RZ, UR7 ;  /* 0x00000007ff897e24 */ /* 0x000fc4000f8e00ff */
[----:B------:R-:W-:-:S03]  /*26b50*/  IMAD.U32 R5, RZ, RZ, UR7 ;  /* 0x00000007ff057e24 */ /* 0x000fc6000f8e00ff */
[----:B------:R1:W5:Y:S04]  /*26b60*/  LD.E R136, [R136.64+0xd8] ;  /* 0x0000d80488887980 */ /* 0x000368000c101900 */
[----:B------:R1:W5:Y:S01]  /*26b70*/  LD.E R4, [R4.64+0x17c] ;  /* 0x00017c0404047980 */ /* 0x000362000c101900 */
[----:B------:R-:W-:Y:S02]  /*26b80*/  MOV R8, 0x1f ;  /* 0x0000001f00087802 */ /* 0x000fe40000000f00 */
[----:B------:R-:W-:Y:S01]  /*26b90*/  MOV R7, 0xffffffff ;  /* 0xffffffff00077802 */ /* 0x000fe20000000f00 */
[----:B------:R-:W-:Y:S05]  /*26ba0*/  BRA.DIV ~URZ, `(.L_x_2262) ;  /* 0x000029a27f007947 */ /* 0x000fea000b800000 */
[----:B------:R-:W2:Y:S04]  /*26bb0*/  LDL R0, [R1+0xa0] ;  /* 0x0000a00001007983 */ /* 0x000ea80000100800 */
[----:B-12---:R1:W2:Y:S02]  /*26bc0*/  SHFL.BFLY PT, R5, R0, 0x2, 0x1f ;  /* 0x0c401f0000057f89 */ /* 0x0062a400000e0000 */
.L_x_2285:
[----:B-1----:R-:W3:Y:S02]  /*26bd0*/  LDL.LU R0, [R1+0xa0] ;  /* 0x0000a00001007983 */ /* 0x002ee40000300800 */
[----:B--23--:R-:W-:Y:S01]  /*26be0*/  FADD.FTZ R5, R5, R0 ;  /* 0x0000000005057221 */ /* 0x00cfe20000010000 */
[----:B------:R-:W-:Y:S05]  /*26bf0*/  BRA.DIV ~URZ, `(.L_x_2263) ;  /* 0x000029b27f007947 */ /* 0x000fea000b800000 */
[----:B------:R-:W2:Y:S04]  /*26c00*/  LDL.LU R7, [R1+0x74] ;  /* 0x0000740001077983 */ /* 0x000ea80000300800 */
[----:B------:R-:W3:Y:S04]  /*26c10*/  LDL.LU R3, [R1+0x70] ;  /* 0x0000700001037983 */ /* 0x000ee80000300800 */
[----:B------:R-:W4:Y:S04]  /*26c20*/  LDL.LU R10, [R1+0x68] ;  /* 0x00006800010a7983 */ /* 0x000f280000300800 */
[----:B------:R-:W1:Y:S02]  /*26c30*/  SHFL.BFLY PT, R8, R5, 0x1, 0x1f ;  /* 0x0c201f0005087f89 */ /* 0x000e6400000e0000 */
[----:B-1----:R-:W-:-:S02]  /*26c40*/  FADD.FTZ R172, R5, R8 ;  /* 0x0000000805ac7221 */ /* 0x002fc40000010000 */
[----:B--2---:R-:W1:Y:S04]  /*26c50*/  SHFL.BFLY PT, R2, R7, 0x2, 0x1f ;  /* 0x0c401f0007027f89 */ /* 0x004e6800000e0000 */
[----:B---3--:R-:W2:Y:S04]  /*26c60*/  SHFL.BFLY PT, R0, R3, 0x2, 0x1f ;  /* 0x0c401f0003007f89 */ /* 0x008ea800000e0000 */
[----:B----4-:R-:W3:Y:S01]  /*26c70*/  SHFL.BFLY PT, R6, R10, 0x2, 0x1f ;  /* 0x0c401f000a067f89 */ /* 0x010ee200000e0000 */
[----:B-1----:R-:W-:Y:S02]  /*26c80*/  FADD.FTZ R2, R2, R7 ;  /* 0x0000000702027221 */ /* 0x002fe40000010000 */
[----:B--2---:R-:W-:-:S03]  /*26c90*/  FADD.FTZ R0, R0, R3 ;  /* 0x0000000300007221 */ /* 0x004fc60000010000 */
[----:B------:R-:W1:Y:S01]  /*26ca0*/  SHFL.BFLY PT, R7, R2, 0x1, 0x1f ;  /* 0x0c201f0002077f89 */ /* 0x000e6200000e0000 */
[----:B---3--:R-:W-:-:S03]  /*26cb0*/  FADD.FTZ R6, R6, R10 ;  /* 0x0000000a06067221 */ /* 0x008fc60000010000 */
[----:B------:R-:W2:Y:S04]  /*26cc0*/  SHFL.BFLY PT, R3, R0, 0x1, 0x1f ;  /* 0x0c201f0000037f89 */ /* 0x000ea800000e0000 */
[----:B------:R3:W4:Y:S01]  /*26cd0*/  SHFL.BFLY PT, R9, R6, 0x1, 0x1f ;  /* 0x0c201f0006097f89 */ /* 0x00072200000e0000 */
[----:B-1----:R-:W-:Y:S02]  /*26ce0*/  FADD.FTZ R139, R2, R7 ;  /* 0x00000007028b7221 */ /* 0x002fe40000010000 */
[----:B--2---:R-:W-:Y:S02]  /*26cf0*/  FADD.FTZ R138, R0, R3 ;  /* 0x00000003008a7221 */ /* 0x004fe40000010000 */
.L_x_2286:
[----:B------:R-:W2:Y:S01]  /*26d00*/  LDL R175, [R1+0x10c] ;  /* 0x00010c0001af7983 */ /* 0x000ea20000100800 */
[----:B------:R-:W-:Y:S01]  /*26d10*/  FSETP.NE.FTZ.AND P5, PT, R172, RZ, PT ;  /* 0x000000ffac00720b */ /* 0x000fe20003fb5000 */
[----:B----4-:R-:W-:Y:S01]  /*26d20*/  FADD.FTZ R137, R9, R6 ;  /* 0x0000000609897221 */ /* 0x010fe20000010000 */
[----:B------:R-:W-:-:S02]  /*26d30*/  FSETP.NE.FTZ.AND P4, PT, R139, RZ, PT ;  /* 0x000000ff8b00720b */ /* 0x000fc40003f95000 */
[----:B------:R-:W-:Y:S02]  /*26d40*/  FSETP.NE.FTZ.AND P3, PT, R138, RZ, PT ;  /* 0x000000ff8a00720b */ /* 0x000fe40003f75000 */
[----:B------:R-:W-:Y:S02]  /*26d50*/  MOV R0, 0x3f800000 ;  /* 0x3f80000000007802 */ /* 0x000fe40000000f00 */
[----:B------:R-:W-:Y:S02]  /*26d60*/  MOV R3, 0x3f800000 ;  /* 0x3f80000000037802 */ /* 0x000fe40000000f00 */
[----:B------:R-:W-:Y:S02]  /*26d70*/  MOV R2, 0x3f800000 ;  /* 0x3f80000000027802 */ /* 0x000fe40000000f00 */
[----:B------:R-:W-:Y:S01]  /*26d80*/  FSETP.NE.FTZ.AND P0, PT, R137, RZ, PT ;  /* 0x000000ff8900720b */ /* 0x000fe20003f15000 */
[----:B------:R-:W1:Y:S08]  /*26d90*/  @P5 MUFU.RCP R0, R172 ;  /* 0x000000ac00005308 */ /* 0x000e700000001000 */
[----:B------:R-:W4:Y:S08]  /*26da0*/  @P4 MUFU.RCP R3, R139 ;  /* 0x0000008b00034308 */ /* 0x000f300000001000 */
[----:B------:R-:W3:Y:S01]  /*26db0*/  @P3 MUFU.RCP R2, R138 ;  /* 0x0000008a00023308 */ /* 0x000ee20000001000 */
[----:B-1---5:R-:W-:-:S04]  /*26dc0*/  FMUL.FTZ R0, R4, R0 ;  /* 0x0000000004007220 */ /* 0x022fc80000410000 */
[C---:B---3--:R-:W-:Y:S02]  /*26dd0*/  FMUL.FTZ R6, R0.reuse, R169 ;  /* 0x000000a900067220 */ /* 0x048fe40000410000 */
[----:B------:R-:W-:Y:S02]  /*26de0*/  FMUL.FTZ R12, R0, R161 ;  /* 0x000000a1000c7220 */ /* 0x000fe40000410000 */
[----:B----4-:R-:W-:Y:S02]  /*26df0*/  FMUL.FTZ R3, R4, R3 ;  /* 0x0000000304037220 */ /* 0x010fe40000410000 */
[C---:B------:R-:W-:Y:S02]  /*26e00*/  FMUL.FTZ R15, R0.reuse, R157 ;  /* 0x0000009d000f7220 */ /* 0x040fe40000410000 */
[C---:B------:R-:W-:Y:S02]  /*26e10*/  FMUL.FTZ R22, R0.reuse, R37 ;  /* 0x0000002500167220 */ /* 0x040fe40000410000 */
[----:B------:R-:W-:-:S02]  /*26e20*/  FMUL.FTZ R168, R0, R168 ;  /* 0x000000a800a87220 */ /* 0x000fc40000410000 */
[----:B------:R-:W-:Y:S02]  /*26e30*/  FMUL.FTZ R2, R4, R2 ;  /* 0x0000000204027220 */ /* 0x000fe40000410000 */
[----:B------:R-:W-:Y:S01]  /*26e40*/  FMUL.FTZ R164, R0, R164 ;  /* 0x000000a400a47220 */ /* 0x000fe20000410000 */
[----:B------:R-:W-:Y:S01]  /*26e50*/  F2FP.PACK_AB R6, R6, R168 ;  /* 0x000000a80606723e */ /* 0x000fe200000000ff */
[C---:B------:R-:W-:Y:S02]  /*26e60*/  FMUL.FTZ R165, R0.reuse, R165 ;  /* 0x000000a500a57220 */ /* 0x040fe40000410000 */
        /* <DEDUP_REMOVED lines=28> */
[----:B------:R-:W-:Y:S01]  /*27030*/  FMUL.FTZ R129, R0, R129 ;  /* 0x0000008100817220 */ /* 0x000fe20000410000 */
[----:B------:R-:W-:Y:S01]  /*27040*/  MOV R0, 0x3f800000 ;  /* 0x3f80000000007802 */ /* 0x000fe20000000f00 */
[C---:B------:R-:W-:Y:S02]  /*27050*/  FMUL.FTZ R21, R3.reuse, R39 ;  /* 0x0000002703157220 */ /* 0x040fe40000410000 */
[----:B------:R-:W-:Y:S02]  /*27060*/  FMUL.FTZ R39, R2, R93 ;  /* 0x0000005d02277220 */ /* 0x000fe40000410000 */
[----:B------:R-:W1:Y:S01]  /*27070*/  S2R R93, SR_TID.X ;  /* 0x00000000005d7919 */ /* 0x000e620000002100 */
[----:B------:R-:W3:Y:S01]  /*27080*/  @P0 MUFU.RCP R0, R137 ;  /* 0x0000008900000308 */ /* 0x000ee20000001000 */
[C---:B------:R-:W-:Y:S02]  /*27090*/  FMUL.FTZ R19, R3.reuse, R38 ;  /* 0x0000002603137220 */ /* 0x040fe40000410000 */
[----:B------:R-:W-:-:S02]  /*270a0*/  FMUL.FTZ R170, R3, R170 ;  /* 0x000000aa03aa7220 */ /* 0x000fc40000410000 */
        /* <DEDUP_REMOVED lines=11> */
[----:B---3--:R-:W-:Y:S01]  /*27160*/  FMUL.FTZ R0, R4, R0 ;  /* 0x0000000004007220 */ /* 0x008fe20000410000 */
[----:B------:R-:W-:Y:S01]  /*27170*/  F2FP.PACK_AB R4, R165, R164 ;  /* 0x000000a4a504723e */ /* 0x000fe200000000ff */
[----:B------:R-:W-:Y:S01]  /*27180*/  FMUL.FTZ R14, R3, R159 ;  /* 0x0000009f030e7220 */ /* 0x000fe20000410000 */
[----:B------:R-:W-:Y:S01]  /*27190*/  F2FP.PACK_AB R11, R11, R162 ;  /* 0x000000a20b0b723e */ /* 0x000fe200000000ff */
[----:B------:R-:W-:Y:S01]  /*271a0*/  FMUL.FTZ R38, R0, R95 ;  /* 0x0000005f00267220 */ /* 0x000fe20000410000 */
[----:B-1----:R-:W-:Y:S01]  /*271b0*/  SHF.R.S32.HI R95, RZ, 0x1f, R93 ;  /* 0x0000001fff5f7819 */ /* 0x002fe2000001145d */
[C---:B------:R-:W-:Y:S01]  /*271c0*/  FMUL.FTZ R27, R3.reuse, R50 ;  /* 0x00000032031b7220 */ /* 0x040fe20000410000 */
[----:B------:R-:W-:Y:S01]  /*271d0*/  F2FP.PACK_AB R14, R14, R158 ;  /* 0x0000009e0e0e723e */ /* 0x000fe200000000ff */
[C---:B------:R-:W-:Y:S02]  /*271e0*/  FMUL.FTZ R18, R3.reuse, R51 ;  /* 0x0000003303127220 */ /* 0x040fe40000410000 */
[----:B------:R-:W-:-:S02]  /*271f0*/  FMUL.FTZ R29, R3, R54 ;  /* 0x00000036031d7220 */ /* 0x000fc40000410000 */
[C---:B------:R-:W-:Y:S01]  /*27200*/  FMUL.FTZ R26, R3.reuse, R55 ;  /* 0x00000037031a7220 */ /* 0x040fe20000410000 */
[----:B------:R-:W-:Y:S01]  /*27210*/  F2FP.PACK_AB R18, R18, R27 ;  /* 0x0000001b1212723e */ /* 0x000fe200000000ff */
[----:B------:R-:W-:Y:S01]  /*27220*/  FMUL.FTZ R30, R3, R66 ;  /* 0x00000042031e7220 */ /* 0x000fe20000410000 */
[----:B------:R-:W-:Y:S01]  /*27230*/  F2FP.PACK_AB R27, R129, R128 ;  /* 0x00000080811b723e */ /* 0x000fe200000000ff */
        /* <DEDUP_REMOVED lines=20> */
[----:B------:R-:W-:Y:S02]  /*27380*/  FMUL.FTZ R131, R3, R131 ;  /* 0x0000008303837220 */ /* 0x000fe40000410000 */
        /* <DEDUP_REMOVED lines=35> */
[----:B------:R-:W-:-:S02]  /*275c0*/  FMUL.FTZ R89, R2, R89 ;  /* 0x0000005902597220 */ /* 0x000fc40000410000 */
[C---:B------:R-:W-:Y:S02]  /*275d0*/  FMUL.FTZ R92, R2.reuse, R92 ;  /* 0x0000005c025c7220 */ /* 0x040fe40000410000 */
[C---:B------:R-:W-:Y:S02]  /*275e0*/  FMUL.FTZ R104, R2.reuse, R104 ;  /* 0x0000006802687220 */ /* 0x040fe40000410000 */
        /* <DEDUP_REMOVED lines=10> */
[----:B------:R-:W-:-:S02]  /*27690*/  FMUL.FTZ R124, R2, R124 ;  /* 0x0000007c027c7220 */ /* 0x000fc40000410000 */
[----:B------:R-:W-:Y:S01]  /*276a0*/  FMUL.FTZ R65, R2, R125 ;  /* 0x0000007d02417220 */ /* 0x000fe20000410000 */
[----:B------:R-:W-:Y:S01]  /*276b0*/  LEA.HI R2, R95, R93, RZ, 0x2 ;  /* 0x0000005d5f027211 */ /* 0x000fe200078f10ff */
[C---:B------:R-:W-:Y:S01]  /*276c0*/  FMUL.FTZ R68, R0.reuse, R42 ;  /* 0x0000002a00447220 */ /* 0x040fe20000410000 */
[----:B------:R-:W-:Y:S01]  /*276d0*/  F2FP.PACK_AB R67, R67, R120 ;  /* 0x000000784343723e */ /* 0x000fe200000000ff */
[C---:B------:R-:W-:Y:S01]  /*276e0*/  FMUL.FTZ R73, R0.reuse, R46 ;  /* 0x0000002e00497220 */ /* 0x040fe20000410000 */
[----:B------:R-:W-:Y:S01]  /*276f0*/  SHF.R.S32.HI R3, RZ, 0x2, R2 ;  /* 0x00000002ff037819 */ /* 0x000fe20000011402 */
        /* <DEDUP_REMOVED lines=52> */
[----:B------:R-:W-:-:S02]  /*27a40*/  SHF.R.S32.HI R0, RZ, 0x1f, R2 ;  /* 0x0000001fff007819 */ /* 0x000fc40000011402 */
[----:B------:R-:W-:Y:S02]  /*27a50*/  F2FP.PACK_AB R66, R66, R122 ;  /* 0x0000007a4242723e */ /* 0x000fe400000000ff */
[----:B------:R-:W-:Y:S02]  /*27a60*/  LEA.HI R0, R0, R3, RZ, 0x3 ;  /* 0x0000000300007211 */ /* 0x000fe400078f18ff */
[----:B------:R-:W-:Y:S02]  /*27a70*/  F2FP.PACK_AB R64, R64, R126 ;  /* 0x0000007e4040723e */ /* 0x000fe400000000ff */
[----:B------:R-:W-:-:S04]  /*27a80*/  LOP3.LUT R0, R0, 0xfffffff8, RZ, 0xc0, !PT ;  /* 0xfffffff800007812 */ /* 0x000fc800078ec0ff */
[----:B------:R-:W-:Y:S02]  /*27a90*/  IADD3 R3, R3, -R0, RZ ;  /* 0x8000000003037210 */ /* 0x000fe40007ffe0ff */
[----:B------:R-:W-:Y:S02]  /*27aa0*/  LOP3.LUT R0, R2, 0x3ffffffc, RZ, 0xc0, !PT ;  /* 0x3ffffffc02007812 */ /* 0x000fe400078ec0ff */
[C---:B------:R-:W-:Y:S02]  /*27ab0*/  SHF.L.U32 R2, R3.reuse, 0x6, RZ ;  /* 0x0000000603027819 */ /* 0x040fe400000006ff */
[----:B------:R-:W-:Y:S02]  /*27ac0*/  IADD3 R30, -R0, R93, RZ ;  /* 0x0000005d001e7210 */ /* 0x000fe40007ffe1ff */
[----:B------:R-:W-:Y:S02]  /*27ad0*/  LOP3.LUT R0, R2, 0x1c0, RZ, 0xc0, !PT ;  /* 0x000001c002007812 */ /* 0x000fe400078ec0ff */
[----:B------:R-:W-:-:S02]  /*27ae0*/  LOP3.LUT R2, R3, 0x1, RZ, 0xc0, !PT ;  /* 0x0000000103027812 */ /* 0x000fc400078ec0ff */
[----:B------:R-:W-:Y:S02]  /*27af0*/  LEA R30, R34, R30, 0x9 ;  /* 0x0000001e221e7211 */ /* 0x000fe400078e48ff */
[----:B------:R-:W-:Y:S02]  /*27b00*/  LEA.HI R0, R0, R0, RZ, 0x1d ;  /* 0x0000000000007211 */ /* 0x000fe400078fe8ff */
[----:B------:R-:W-:Y:S02]  /*27b10*/  ISETP.NE.U32.AND P1, PT, R2, 0x1, PT ;  /* 0x000000010200780c */ /* 0x000fe40003f25070 */
[----:B------:R-:W-:Y:S02]  /*27b20*/  LEA R0, R30, R0, 0x1 ;  /* 0x000000001e007211 */ /* 0x000fe400078e08ff */
[----:B------:R-:W-:Y:S02]  /*27b30*/  F2FP.PACK_AB R34, R107, R106 ;  /* 0x0000006a6b22723e */ /* 0x000fe400000000ff */
[----:B------:R-:W-:-:S02]  /*27b40*/  SHF.L.U32 R0, R0, 0x1, RZ ;  /* 0x0000000100007819 */ /* 0x000fc400000006ff */
        /* <DEDUP_REMOVED lines=8> */
[----:B------:R-:W-:Y:S02]  /*27bd0*/  SEL R3, R3, 0xffffffe0, !P1 ;  /* 0xffffffe003037807 */ /* 0x000fe40004800000 */
[----:B--2---:R-:W-:Y:S01]  /*27be0*/  ISETP.NE.AND P1, PT, R175, -0x1, PT ;  /* 0xffffffffaf00780c */ /* 0x004fe20003f25270 */
[----:B------:R2:W-:Y:S04]  /*27bf0*/  STS [R2+0x400], R7 ;  /* 0x0004000702007388 */ /* 0x0005e80000000800 */
[----:B------:R-:W-:Y:S04]  /*27c00*/  STS [R0+0x2000], R9 ;  /* 0x0020000900007388 */ /* 0x000fe80000000800 */
[----:B------:R4:W-:Y:S01]  /*27c10*/  STS [R0+0x2400], R8 ;  /* 0x0024000800007388 */ /* 0x0009e20000000800 */
[----:B-1----:R-:W-:-:S03]  /*27c20*/  MOV R5, 0x40 ;  /* 0x0000004000057802 */ /* 0x002fc60000000f00 */
[----:B------:R-:W-:Y:S01]  /*27c30*/  STS [R2+0x2000], R10 ;  /* 0x0020000a02007388 */ /* 0x000fe20000000800 */
[----:B------:R-:W-:-:S03]  /*27c40*/  SEL R5, R5, 0xffffffc0, !P2 ;  /* 0xffffffc005057807 */ /* 0x000fc60005000000 */
[----:B------:R-:W-:Y:S01]  /*27c50*/  STS [R2+0x2400], R13 ;  /* 0x0024000d02007388 */ /* 0x000fe20000000800 */
[C---:B---3--:R-:W-:Y:S02]  /*27c60*/  IADD3 R4, R0.reuse, R3, RZ ;  /* 0x0000000300047210 */ /* 0x048fe40007ffe0ff */
[----:B------:R-:W-:Y:S02]  /*27c70*/  IADD3 R3, R3, R2, RZ ;  /* 0x0000000203037210 */ /* 0x000fe40007ffe0ff */
[-C--:B--2---:R-:W-:Y:S01]  /*27c80*/  IADD3 R7, R0, R5.reuse, RZ ;  /* 0x0000000500077210 */ /* 0x084fe20007ffe0ff */
[----:B------:R-:W-:Y:S01]  /*27c90*/  STS [R4], R12 ;  /* 0x0000000c04007388 */ /* 0x000fe20000000800 */
[----:B------:R-:W-:-:S03]  /*27ca0*/  IADD3 R6, R4, R5, RZ ;  /* 0x0000000504067210 */ /* 0x000fc60007ffe0ff */
[----:B------:R-:W-:Y:S01]  /*27cb0*/  STS [R4+0x400], R11 ;  /* 0x0004000b04007388 */ /* 0x000fe20000000800 */
[----:B----4-:R-:W-:-:S03]  /*27cc0*/  IADD3 R8, R5, R2, RZ ;  /* 0x0000000205087210 */ /* 0x010fc60007ffe0ff */
[----:B------:R-:W-:Y:S01]  /*27cd0*/  STS [R3], R15 ;  /* 0x0000000f03007388 */ /* 0x000fe20000000800 */
[----:B------:R-:W-:-:S03]  /*27ce0*/  IADD3 R5, R3, R5, RZ ;  /* 0x0000000503057210 */ /* 0x000fc60007ffe0ff */
        /* <DEDUP_REMOVED lines=35> */
[----:B-1----:R-:W-:-:S03]  /*27f20*/  MOV R2, UR6 ;  /* 0x0000000600027c02 */ /* 0x002fc60008000f00 */
        /* <DEDUP_REMOVED lines=19> */
[----:B-1----:R-:W3:Y:S01]  /*28060*/  @P1 LD.E.64 R6, [R2.64+0x88] ;  /* 0x0000880402061980 */ /* 0x002ee2000c101b00 */
[----:B------:R-:W-:-:S02]  /*28070*/  MOV R4, UR6 ;  /* 0x0000000600047c02 */ /* 0x000fc40008000f00 */
[----:B--2---:R-:W-:-:S05]  /*28080*/  MOV R5, UR7 ;  /* 0x0000000700057c02 */ /* 0x004fca0008000f00 */
[----:B------:R1:W2:Y:S04]  /*28090*/  LD.E.U16 R0, [R4.64+0x1c8] ;  /* 0x0001c80404007980 */ /* 0x0002a8000c101500 */
[----:B------:R-:W4:Y:S01]  /*280a0*/  @!P1 LD.E.64 R2, [R2.64+0x80] ;  /* 0x0000800402029980 */ /* 0x000f22000c101b00 */
[----:B------:R-:W-:Y:S02]  /*280b0*/  MOV R10, UR6 ;  /* 0x00000006000a7c02 */ /* 0x000fe40008000f00 */
[----:B------:R-:W-:Y:S01]  /*280c0*/  MOV R11, UR7 ;  /* 0x00000007000b7c02 */ /* 0x000fe20008000f00 */
[----:B------:R-:W4:Y:S01]  /*280d0*/  S2R R174, SR_CTAID.Y ;  /* 0x0000000000ae7919 */ /* 0x000f220000002600 */
[----:B------:R-:W-:Y:S02]  /*280e0*/  MOV R8, UR6 ;  /* 0x0000000600087c02 */ /* 0x000fe40008000f00 */
[----:B------:R-:W-:-:S02]  /*280f0*/  MOV R9, UR7 ;  /* 0x0000000700097c02 */ /* 0x000fc40008000f00 */
[----:B------:R-:W-:Y:S02]  /*28100*/  MOV R12, UR6 ;  /* 0x00000006000c7c02 */ /* 0x000fe40008000f00 */
[----:B------:R-:W-:Y:S01]  /*28110*/  MOV R13, UR7 ;  /* 0x00000007000d7c02 */ /* 0x000fe20008000f00 */
[----:B------:R1:W5:Y:S01]  /*28120*/  LD.E.64 R18, [R8.64+0x90] ;  /* 0x0000900408127980 */ /* 0x000362000c101b00 */
[----:B------:R-:W-:-:S03]  /*28130*/  MOV R24, 0x7f800000 ;  /* 0x7f80000000187802 */ /* 0x000fc60000000f00 */
[----:B------:R1:W5:Y:S01]  /*28140*/  LD.E.64 R16, [R12.64+0x70] ;  /* 0x000070040c107980 */ /* 0x000362000c101b00 */
[----:B------:R-:W-:Y:S01]  /*28150*/  MOV R25, 0x7f800000 ;  /* 0x7f80000000197802 */ /* 0x000fe20000000f00 */
[----:B-1----:R-:W1:Y:S08]  /*28160*/  @P4 MUFU.LG2 R9, R139 ;  /* 0x0000008b00094308 */ /* 0x002e700000000c00 */
[----:B------:R-:W-:Y:S08]  /*28170*/  @P0 MUFU.LG2 R12, R137 ;  /* 0x00000089000c0308 */ /* 0x000ff00000000c00 */
[----:B------:R-:W1:Y:S02]  /*28180*/  @P3 MUFU.LG2 R8, R138 ;  /* 0x0000008a00083308 */ /* 0x000e640000000c00 */
[----:B-1----:R-:W-:-:S04]  /*28190*/  @P4 FMUL.FTZ R9, R9, 0.69314718246459960938 ;  /* 0x3f31721809094820 */ /* 0x002fc80000410000 */
[----:B------:R-:W-:Y:S01]  /*281a0*/  @P4 FFMA.FTZ R25, R136, R135, R9 ;  /* 0x0000008788194223 */ /* 0x000fe20000010009 */
[----:B------:R-:W-:Y:S01]  /*281b0*/  BSSY B1, `(.L_x_2264) ;  /* 0x000002a000017945 */ /* 0x000fe20003800000 */
[----:B------:R-:W-:Y:S02]  /*281c0*/  MOV R21, 0x7f800000 ;  /* 0x7f80000000157802 */ /* 0x000fe40000000f00 */
[----:B------:R-:W-:Y:S02]  /*281d0*/  MOV R20, 0x7f800000 ;  /* 0x7f80000000147802 */ /* 0x000fe40000000f00 */
[----:B------:R-:W-:Y:S01]  /*281e0*/  PLOP3.LUT P4, PT, PT, PT, PT, 0x8, 0x0 ;  /* 0x000000000000781c */ /* 0x000fe20003f8e170 */
[----:B------:R-:W-:-:S04]  /*281f0*/  @P3 FMUL.FTZ R8, R8, 0.69314718246459960938 ;  /* 0x3f31721808083820 */ /* 0x000fc80000410000 */
[----:B------:R-:W-:Y:S02]  /*28200*/  @P3 FFMA.FTZ R20, R136, R134, R8 ;  /* 0x0000008688143223 */ /* 0x000fe40000010008 */
[-C--:B---3--:R-:W-:Y:S02]  /*28210*/  @P1 IMAD R14, R7, R175.reuse, RZ ;  /* 0x000000af070e1224 */ /* 0x088fe400078e02ff */
[----:B------:R-:W-:Y:S02]  /*28220*/  @P1 IMAD.WIDE.U32 R4, R6, R175, RZ ;  /* 0x000000af06041225 */ /* 0x000fe400078e00ff */
[----:B------:R1:W5:Y:S02]  /*28230*/  @!P1 LD.E.64 R6, [R10.64+0x88] ;  /* 0x000088040a069980 */ /* 0x000364000c101b00 */
[----:B-1----:R-:W1:Y:S02]  /*28240*/  @P5 MUFU.LG2 R10, R172 ;  /* 0x000000ac000a5308 */ /* 0x002e640000000c00 */
[----:B-1----:R-:W-:-:S04]  /*28250*/  @P5 FMUL.FTZ R10, R10, 0.69314718246459960938 ;  /* 0x3f3172180a0a5820 */ /* 0x002fc80000410000 */
[----:B------:R-:W-:Y:S01]  /*28260*/  @P5 FFMA.FTZ R24, R136, R132, R10 ;  /* 0x0000008488185223 */ /* 0x000fe2000001000a */
[----:B--2---:R-:W-:-:S04]  /*28270*/  PRMT R10, R0, 0x7770, RZ ;  /* 0x00007770000a7816 */ /* 0x004fc800000000ff */
[----:B------:R-:W-:Y:S02]  /*28280*/  ISETP.NE.AND P2, PT, R10, RZ, PT ;  /* 0x000000ff0a00720c */ /* 0x000fe40003f45270 */
[----:B------:R-:W-:-:S04]  /*28290*/  PRMT R10, R0, 0x7771, RZ ;  /* 0x00007771000a7816 */ /* 0x000fc800000000ff */
[----:B------:R-:W-:Y:S01]  /*282a0*/  ISETP.NE.OR P5, PT, R10, RZ, !P2 ;  /* 0x000000ff0a00720c */ /* 0x000fe200057a5670 */
[----:B----4-:R-:W-:Y:S01]  /*282b0*/  @!P1 IMAD R3, R3, R174, RZ ;  /* 0x000000ae03039224 */ /* 0x010fe200078e02ff */
[----:B------:R-:W-:Y:S01]  /*282c0*/  @!P1 SHF.R.S32.HI R11, RZ, 0x1f, R174 ;  /* 0x0000001fff0b9819 */ /* 0x000fe200000114ae */
[----:B------:R-:W-:-:S04]  /*282d0*/  @P0 FMUL.FTZ R0, R12, 0.69314718246459960938 ;  /* 0x3f3172180c000820 */ /* 0x000fc80000410000 */
[C---:B------:R-:W-:Y:S02]  /*282e0*/  @!P1 IMAD R9, R2.reuse, R11, R3 ;  /* 0x0000000b02099224 */ /* 0x040fe400078e0203 */
[----:B------:R-:W-:Y:S01]  /*282f0*/  @!P1 IMAD.WIDE.U32 R2, R2, R174, RZ ;  /* 0x000000ae02029225 */ /* 0x000fe200078e00ff */
[----:B------:R-:W-:Y:S02]  /*28300*/  @P1 IADD3 R23, R5, R14, RZ ;  /* 0x0000000e05171210 */ /* 0x000fe40007ffe0ff */
[----:B------:R-:W-:Y:S01]  /*28310*/  @P1 MOV R22, R4 ;  /* 0x0000000400161202 */ /* 0x000fe20000000f00 */
[--C-:B------:R-:W-:Y:S01]  /*28320*/  @P0 FFMA.FTZ R21, R136, R133, R0.reuse ;  /* 0x0000008588150223 */ /* 0x100fe20000010000 */
[----:B------:R-:W-:Y:S01]  /*28330*/  @!P1 IADD3 R23, R3, R9, RZ ;  /* 0x0000000903179210 */ /* 0x000fe20007ffe0ff */
[----:B------:R-:W-:Y:S01]  /*28340*/  CS2R R4, SRZ ;  /* 0x0000000000047805 */ /* 0x000fe2000001ff00 */
[----:B------:R-:W-:Y:S02]  /*28350*/  @!P1 MOV R22, R2 ;  /* 0x0000000200169202 */ /* 0x000fe40000000f00 */
[----:B------:R-:W-:Y:S01]  /*28360*/  PRMT R0, R10, 0x7610, R0 ;  /* 0x000076100a007816 */ /* 0x000fe20000000000 */
        /* <DEDUP_REMOVED lines=9> */
.L_x_2267:
[----:B------:R-:W-:Y:S05]  /*28400*/  BSYNC B0 ;  /* 0x0000000000007941 */ /* 0x000fea0003800000 */
.L_x_2266:
[----:B------:R-:W-:Y:S01]  /*28410*/  PLOP3.LUT P4, PT, PT, PT, PT, 0x80, 0x0 ;  /* 0x000000000000781c */ /* 0x000fe20003f8f070 */
[--C-:B------:R-:W-:Y:S01]  /*28420*/  IMAD.MOV.U32 R4, RZ, RZ, R175.reuse ;  /* 0x000000ffff047224 */ /* 0x100fe200078e00af */
[----:B------:R-:W-:Y:S02]  /*28430*/  SHF.R.S32.HI R5, RZ, 0x1f, R175 ;  /* 0x0000001fff057819 */ /* 0x000fe400000114af */
[----:B------:R-:W-:-:S04]  /*28440*/  PRMT R0, RZ, 0x7610, R0 ;  /* 0x00007610ff007816 */ /* 0x000fc80000000000 */
.L_x_2265:
[----:B------:R-:W-:Y:S05]  /*28450*/  BSYNC B1 ;  /* 0x0000000000017941 */ /* 0x000fea0003800000 */
.L_x_2264:
[----:B------:R-:W-:Y:S02]  /*28460*/  LOP3.LUT P0, RZ, R0, 0xff, RZ, 0xc0, !PT ;  /* 0x000000ff00ff7812 */ /* 0x000fe4000780c0ff */
[----:B------:R-:W-:Y:S02]  /*28470*/  MOV R2, UR6 ;  /* 0x0000000600027c02 */ /* 0x000fe40008000f00 */
[----:B------:R-:W-:-:S09]  /*28480*/  MOV R3, UR7 ;  /* 0x0000000700037c02 */ /* 0x000fd20008000f00 */
[----:B------:R2:W3:Y:S04]  /*28490*/  @P0 LD.E.64 R12, [R2.64+0xb0] ;  /* 0x0000b004020c0980 */ /* 0x0004e8000c101b00 */
[----:B--2---:R-:W5:Y:S01]  /*284a0*/  LD.E.64 R2, [R2.64+0xa0] ;  /* 0x0000a00402027980 */ /* 0x004f62000c101b00 */
[----:B------:R-:W-:Y:S01]  /*284b0*/  @P0 MOV R8, 0x1 ;  /* 0x0000000100080802 */ /* 0x000fe20000000f00 */
        /* <DEDUP_REMOVED lines=11> */
.L_x_2268:
[----:B------:R-:W-:Y:S01]  /*28570*/  WARPSYNC 0xffffffff ;  /* 0xffffffff00007948 */ /* 0x000fe20003800000 */
[----:B------:R-:W-:Y:S01]  /*28580*/  BAR.SYNC.DEFER_BLOCKING 0x0 ;  /* 0x0000000000007b1d */ /* 0x000fe20000010000 */
[----:B------:R-:W-:Y:S01]  /*28590*/  LOP3.LUT R9, R92, 0xffffffe0, RZ, 0xc0, !PT ;  /* 0xffffffe05c097812 */ /* 0x000fe200078ec0ff */
[----:B------:R-:W-:-:S04]  /*285a0*/  IMAD R8, R174, R8, RZ ;  /* 0x00000008ae087224 */ /* 0x000fc800078e02ff */
[----:B------:R-:W2:Y:S01]  /*285b0*/  S2R R27, SR_CTAID.X ;  /* 0x00000000001b7919 */ /* 0x000ea20000002500 */
[----:B------:R-:W-:Y:S01]  /*285c0*/  IMAD.IADD R9, R93, 0x1, -R9 ;  /* 0x000000015d097824 */ /* 0x000fe200078e0a09 */
[----:B------:R-:W-:Y:S01]  /*285d0*/  SEL R8, R8, RZ, !P4 ;  /* 0x000000ff08087207 */ /* 0x000fe20006000000 */
[----:B------:R-:W-:Y:S01]  /*285e0*/  BSSY B0, `(.L_x_2269) ;  /* 0x0000049000007945 */ /* 0x000fe20003800000 */
[----:B------:R-:W3:Y:S02]  /*285f0*/  S2R R26, SR_CTAID.Z ;  /* 0x00000000001a7919 */ /* 0x000ee40000002700 */
[----:B------:R-:W-:Y:S02]  /*28600*/  LOP3.LUT P2, RZ, R9, 0x3, RZ, 0xc0, !PT ;  /* 0x0000000309ff7812 */ /* 0x000fe4000784c0ff */
[----:B------:R4:W1:Y:S04]  /*28610*/  LDS.128 R32, [R220] ;  /* 0x00000000dc207984 */ /* 0x0008680000000c00 */
[----:B------:R4:W1:Y:S01]  /*28620*/  LDS.128 R40, [R220+0x800] ;  /* 0x00080000dc287984 */ /* 0x0008620000000c00 */
[----:B--2---:R-:W-:-:S03]  /*28630*/  IMAD R10, R27, R12, RZ ;  /* 0x0000000c1b0a7224 */ /* 0x004fc600078e02ff */
[----:B------:R4:W2:Y:S01]  /*28640*/  LDS.128 R48, [R220+0x1000] ;  /* 0x00100000dc307984 */ /* 0x0008a20000000c00 */
[----:B---3--:R-:W-:-:S03]  /*28650*/  IMAD R8, R26, R0, R8 ;  /* 0x000000001a087224 */ /* 0x008fc600078e0208 */
[----:B------:R4:W3:Y:S01]  /*28660*/  LDS.128 R56, [R220+0x1800] ;  /* 0x00180000dc387984 */ /* 0x0008e20000000c00 */
[----:B------:R-:W-:-:S03]  /*28670*/  IMAD.SHL.U32 R0, R10, 0x80, RZ ;  /* 0x000000800a007824 */ /* 0x000fc600078e00ff */
        /* <DEDUP_REMOVED lines=17> */
[----:B--23--:R-:W2:Y:S04]  /*28790*/  LDL.LU R11, [R1+0x134] ;  /* 0x00013400010b7983 */ /* 0x00cea80000300800 */
[----:B------:R-:W3:Y:S02]  /*287a0*/  S2R R8, SR_TID.X ;  /* 0x0000000000087919 */ /* 0x000ee40000002100 */
        /* <DEDUP_REMOVED lines=13> */
[C---:B------:R-:W-:Y:S02]  /*28880*/  IADD3 R5, R0.reuse, 0x8, RZ ;  /* 0x0000000800057810 */ /* 0x040fe40007ffe0ff */
[C---:B------:R-:W-:Y:S02]  /*28890*/  IADD3 R4, R0.reuse, 0x40, RZ ;  /* 0x0000004000047810 */ /* 0x040fe40007ffe0ff */
[C---:B------:R-:W-:Y:S02]  /*288a0*/  IADD3 R8, R0.reuse, 0x48, RZ ;  /* 0x0000004800087810 */ /* 0x040fe40007ffe0ff */
[-C--:B--2---:R-:W-:Y:S02]  /*288b0*/  ISETP.GE.AND P6, PT, R0, R11.reuse, PT ;  /* 0x0000000b0000720c */ /* 0x084fe40003fc6270 */
[-C--:B------:R-:W-:Y:S02]  /*288c0*/  ISETP.GE.AND P5, PT, R5, R11.reuse, PT ;  /* 0x0000000b0500720c */ /* 0x080fe40003fa6270 */
[----:B------:R-:W-:-:S02]  /*288d0*/  ISETP.GE.AND P4, PT, R4, R11, PT ;  /* 0x0000000b0400720c */ /* 0x000fc40003f86270 */
[----:B------:R-:W-:-:S07]  /*288e0*/  ISETP.GE.AND P3, PT, R8, R11, PT ;  /* 0x0000000b0800720c */ /* 0x000fce0003f66270 */
[-C--:B------:R-:W-:Y:S02]  /*288f0*/  @!P6 IMAD R0, R0, R12.reuse, RZ ;  /* 0x0000000c0000e224 */ /* 0x080fe400078e02ff */
[-C--:B------:R-:W-:Y:S02]  /*28900*/  @!P5 IMAD R5, R5, R12.reuse, RZ ;  /* 0x0000000c0505d224 */ /* 0x080fe400078e02ff */
[----:B------:R-:W-:Y:S01]  /*28910*/  @!P4 IMAD R15, R4, R12, RZ ;  /* 0x0000000c040fc224 */ /* 0x000fe200078e02ff */
[----:B------:R-:W-:Y:S01]  /*28920*/  @!P6 IADD3 R9, P0, R0, R14, RZ ;  /* 0x0000000e0009e210 */ /* 0x000fe20007f1e0ff */
[----:B------:R-:W-:-:S03]  /*28930*/  @!P3 IMAD R4, R8, R12, RZ ;  /* 0x0000000c0804b224 */ /* 0x000fc600078e02ff */
[----:B------:R-:W-:Y:S02]  /*28940*/  @!P6 LEA.HI.X.SX32 R11, R0, R13, 0x1, P0 ;  /* 0x0000000d000be211 */ /* 0x000fe400000f0eff */
[----:B-----5:R-:W-:Y:S02]  /*28950*/  @!P6 LEA R10, P0, R9, R2, 0x2 ;  /* 0x00000002090ae211 */ /* 0x020fe400078010ff */
[-C--:B------:R-:W-:Y:S02]  /*28960*/  @!P5 IADD3 R0, P2, R5, R14.reuse, RZ ;  /* 0x0000000e0500d210 */ /* 0x080fe40007f5e0ff */
[----:B------:R-:W-:Y:S02]  /*28970*/  @!P6 LEA.HI.X R11, R9, R3, R11, 0x2, P0 ;  /* 0x00000003090be211 */ /* 0x000fe400000f140b */
[-C--:B------:R-:W-:Y:S02]  /*28980*/  @!P4 IADD3 R12, P1, R15, R14.reuse, RZ ;  /* 0x0000000e0f0cc210 */ /* 0x080fe40007f3e0ff */
[----:B------:R-:W-:Y:S01]  /*28990*/  @!P3 IADD3 R14, P0, R4, R14, RZ ;  /* 0x0000000e040eb210 */ /* 0x000fe20007f1e0ff */
[----:B------:R2:W-:Y:S01]  /*289a0*/  @!P6 ST.E [R10.64], R24 ;  /* 0x000000180a00e985 */ /* 0x0005e2000c101904 */
[----:B------:R-:W-:-:S02]  /*289b0*/  @!P5 LEA.HI.X.SX32 R5, R5, R13, 0x1, P2 ;  /* 0x0000000d0505d211 */ /* 0x000fc400010f0eff */
[-C--:B------:R-:W-:Y:S02]  /*289c0*/  @!P4 LEA.HI.X.SX32 R15, R15, R13.reuse, 0x1, P1 ;  /* 0x0000000d0f0fc211 */ /* 0x080fe400008f0eff */
[-C--:B------:R-:W-:Y:S02]  /*289d0*/  @!P5 LEA R8, P2, R0, R2.reuse, 0x2 ;  /* 0x000000020008d211 */ /* 0x080fe400078410ff */
[----:B------:R-:W-:Y:S02]  /*289e0*/  @!P3 LEA.HI.X.SX32 R13, R4, R13, 0x1, P0 ;  /* 0x0000000d040db211 */ /* 0x000fe400000f0eff */
[-C--:B------:R-:W-:Y:S02]  /*289f0*/  @!P4 LEA R4, P1, R12, R2.reuse, 0x2 ;  /* 0x000000020c04c211 */ /* 0x080fe400078210ff */
[----:B------:R-:W-:Y:S02]  /*28a00*/  @!P3 LEA R2, P0, R14, R2, 0x2 ;  /* 0x000000020e02b211 */ /* 0x000fe400078010ff */
[----:B------:R-:W-:-:S02]  /*28a10*/  @!P5 LEA.HI.X R9, R0, R3, R5, 0x2, P2 ;  /* 0x000000030009d211 */ /* 0x000fc400010f1405 */
[-C--:B------:R-:W-:Y:S02]  /*28a20*/  @!P4 LEA.HI.X R5, R12, R3.reuse, R15, 0x2, P1 ;  /* 0x000000030c05c211 */ /* 0x080fe400008f140f */
[----:B------:R-:W-:Y:S01]  /*28a30*/  @!P3 LEA.HI.X R3, R14, R3, R13, 0x2, P0 ;  /* 0x000000030e03b211 */ /* 0x000fe200000f140d */
[----:B------:R2:W-:Y:S04]  /*28a40*/  @!P5 ST.E [R8.64], R25 ;  /* 0x000000190800d985 */ /* 0x0005e8000c101904 */
[----:B------:R2:W-:Y:S04]  /*28a50*/  @!P4 ST.E [R4.64], R20 ;  /* 0x000000140400c985 */ /* 0x0005e8000c101904 */
[----:B------:R2:W-:Y:S02]  /*28a60*/  @!P3 ST.E [R2.64], R21 ;  /* 0x000000150200b985 */ /* 0x0005e4000c101904 */
.L_x_2270:
[----:B--23--:R-:W-:Y:S05]  /*28a70*/  BSYNC B0 ;  /* 0x0000000000007941 */ /* 0x00cfea0003800000 */
.L_x_2269:
[----:B------:R-:W2:Y:S04]  /*28a80*/  LDL.LU R4, [R1+0x138] ;  /* 0x0001380001047983 */ /* 0x000ea80000300800 */
[----:B------:R-:W3:Y:S04]  /*28a90*/  LDL R21, [R1+0xd0] ;  /* 0x0000d00001157983 */ /* 0x000ee80000100800 */
[----:B------:R4:W5:Y:S04]  /*28aa0*/  LDL.64 R24, [R1+0xe8] ;  /* 0x0000e80001187983 */ /* 0x0009680000100a00 */
[----:B------:R4:W5:Y:S02]  /*28ab0*/  LDL R20, [R1+0x13c] ;  /* 0x00013c0001147983 */ /* 0x0009640000100800 */
[----:B-----5:R-:W-:-:S02]  /*28ac0*/  IMAD.U32 R2, RZ, RZ, UR6 ;  /* 0x00000006ff027e24 */ /* 0x020fc4000f8e00ff */
[----:B------:R-:W-:Y:S01]  /*28ad0*/  IMAD.U32 R3, RZ, RZ, UR7 ;  /* 0x00000007ff037e24 */ /* 0x000fe2000f8e00ff */
[----:B------:R-:W-:-:S04]  /*28ae0*/  LEA.HI R14, R95, R93, RZ, 0x3 ;  /* 0x0000005d5f0e7211 */ /* 0x000fc800078f18ff */
[----:B------:R3:W5:Y:S01]  /*28af0*/  LD.E R12, [R2.64+0xc0] ;  /* 0x0000c004020c7980 */ /* 0x000762000c101900 */
[----:B------:R-:W-:Y:S01]  /*28b00*/  SHF.R.S32.HI R5, RZ, 0x1f, R26 ;  /* 0x0000001fff057819 */ /* 0x000fe2000001141a */
[----:B------:R-:W-:Y:S01]  /*28b10*/  BSSY B0, `(.L_x_2271) ;  /* 0x0000017000007945 */ /* 0x000fe20003800000 */
[----:B--2---:R-:W-:Y:S01]  /*28b20*/  IMAD R15, R27, -0x80, R4 ;  /* 0xffffff801b0f7824 */ /* 0x004fe200078e0204 */
[----:B---3--:R-:W-:Y:S02]  /*28b30*/  IADD3 R2, P0, R21, R22, RZ ;  /* 0x0000001615027210 */ /* 0x008fe40007f1e0ff */
[----:B------:R-:W-:-:S04]  /*28b40*/  SHF.R.S32.HI R0, RZ, 0x1f, R21 ;  /* 0x0000001fff007819 */ /* 0x000fc80000011415 */
[----:B------:R-:W-:Y:S02]  /*28b50*/  IADD3.X R3, R0, R23, RZ, P0, !PT ;  /* 0x0000001700037210 */ /* 0x000fe400007fe4ff */
[----:B------:R-:W-:-:S04]  /*28b60*/  SHF.R.S32.HI R0, RZ, 0x3, R14 ;  /* 0x00000003ff007819 */ /* 0x000fc8000001140e */
[----:B------:R-:W-:Y:S01]  /*28b70*/  ISETP.GE.AND P0, PT, R0, R15, PT ;  /* 0x0000000f0000720c */ /* 0x000fe20003f06270 */
[-C--:B------:R-:W-:Y:S02]  /*28b80*/  IMAD R4, R19, R26.reuse, RZ ;  /* 0x0000001a13047224 */ /* 0x080fe400078e02ff */
[----:B------:R-:W-:-:S04]  /*28b90*/  IMAD.WIDE.U32 R10, R18, R26, R2 ;  /* 0x0000001a120a7225 */ /* 0x000fc800078e0002 */
[----:B------:R-:W-:-:S04]  /*28ba0*/  IMAD R4, R18, R5, R4 ;  /* 0x0000000512047224 */ /* 0x000fc800078e0204 */
[----:B------:R-:W-:Y:S02]  /*28bb0*/  IMAD.IADD R9, R11, 0x1, R4 ;  /* 0x000000010b097824 */ /* 0x000fe400078e0204 */
[----:B------:R-:W-:Y:S05]  /*28bc0*/  @P0 BRA `(.L_x_2272) ;  /* 0x000000b000000947 */ /* 0x000fea0003800000 */
[----:B----4-:R-:W-:Y:S01]  /*28bd0*/  IMAD R0, R25, R6, RZ ;  /* 0x0000000619007224 */ /* 0x010fe200078e02ff */
[-C--:B-----5:R-:W-:Y:S01]  /*28be0*/  ISETP.GE.AND P2, PT, R21, R12.reuse, PT ;  /* 0x0000000c1500720c */ /* 0x0a0fe20003f46270 */
[----:B------:R-:W-:Y:S01]  /*28bf0*/  IMAD.MOV.U32 R8, RZ, RZ, R10 ;  /* 0x000000ffff087224 */ /* 0x000fe200078e000a */
[----:B------:R-:W-:Y:S01]  /*28c00*/  ISETP.GE.AND P1, PT, R20, R12, PT ;  /* 0x0000000c1400720c */ /* 0x000fe20003f26270 */
[C---:B------:R-:W-:Y:S02]  /*28c10*/  IMAD R0, R24.reuse, R7, R0 ;  /* 0x0000000718007224 */ /* 0x040fe400078e0200 */
[----:B------:R-:W-:-:S05]  /*28c20*/  IMAD.WIDE.U32 R4, R24, R6, R8 ;  /* 0x0000000618047225 */ /* 0x000fca00078e0008 */
[----:B------:R-:W-:Y:S02]  /*28c30*/  IADD3 R0, R5, R0, RZ ;  /* 0x0000000005007210 */ /* 0x000fe40007ffe0ff */
[----:B------:R-:W-:-:S04]  /*28c40*/  LEA R2, P0, R4, R16, 0x1 ;  /* 0x0000001004027211 */ /* 0x000fc800078008ff */
[----:B------:R-:W-:-:S05]  /*28c50*/  LEA.HI.X R3, R4, R17, R0, 0x1, P0 ;  /* 0x0000001104037211 */ /* 0x000fca00000f0c00 */
[----:B-1----:R1:W-:Y:S04]  /*28c60*/  @!P2 ST.E.128 [R2.64], R32 ;  /* 0x000000200200a985 */ /* 0x0023e8000c101d04 */
[----:B------:R1:W-:Y:S02]  /*28c70*/  @!P1 ST.E.128 [R2.64+0x80], R28 ;  /* 0x0000801c02009985 */ /* 0x0003e4000c101d04 */
.L_x_2272:
[----:B----4-:R-:W-:Y:S05]  /*28c80*/  BSYNC B0 ;  /* 0x0000000000007941 */ /* 0x010fea0003800000 */
.L_x_2271:
[----:B------:R-:W-:Y:S01]  /*28c90*/  LEA.HI.SX32 R0, R14, 0x10, 0x1d ;  /* 0x000000100e007811 */ /* 0x000fe200078feaff */
[----:B------:R-:W-:Y:S03]  /*28ca0*/  BSSY B0, `(.L_x_2273) ;  /* 0x0000011000007945 */ /* 0x000fe60003800000 */
[----:B------:R-:W-:-:S13]  /*28cb0*/  ISETP.GE.AND P0, PT, R0, R15, PT ;  /* 0x0000000f0000720c */ /* 0x000fda0003f06270 */
[----:B------:R-:W-:Y:S05]  /*28cc0*/  @P0 BRA `(.L_x_2274) ;  /* 0x000000e000000947 */ /* 0x000fea0003800000 */
[----:B------:R-:W-:Y:S02]  /*28cd0*/  IADD3 R0, P0, R24, 0x10, RZ ;  /* 0x0000001018007810 */ /* 0x000fe40007f1e0ff */
[----:B-1----:R-:W-:Y:S02]  /*28ce0*/  MOV R3, R9 ;  /* 0x0000000900037202 */ /* 0x002fe40000000f00 */
[-C--:B-----5:R-:W-:Y:S01]  /*28cf0*/  ISETP.GE.AND P1, PT, R21, R12.reuse, PT ;  /* 0x0000000c1500720c */ /* 0x0a0fe20003f26270 */
[----:B------:R-:W-:Y:S01]  /*28d00*/  IMAD.X R2, RZ, RZ, R25, P0 ;  /* 0x000000ffff027224 */ /* 0x000fe200000e0619 */
[----:B------:R-:W-:-:S03]  /*28d10*/  ISETP.GE.AND P0, PT, R20, R12, PT ;  /* 0x0000000c1400720c */ /* 0x000fc60003f06270 */
[----:B------:R-:W-:Y:S02]  /*28d20*/  IMAD R13, R2, R6, RZ ;  /* 0x00000006020d7224 */ /* 0x000fe400078e02ff */
[----:B------:R-:W-:-:S04]  /*28d30*/  IMAD.MOV.U32 R2, RZ, RZ, R10 ;  /* 0x000000ffff027224 */ /* 0x000fc800078e000a */
[----:B------:R-:W-:-:S04]  /*28d40*/  IMAD.WIDE.U32 R4, R6, R0, R2 ;  /* 0x0000000006047225 */ /* 0x000fc800078e0002 */
[----:B------:R-:W-:Y:S01]  /*28d50*/  IMAD R0, R7, R0, R13 ;  /* 0x0000000007007224 */ /* 0x000fe200078e020d */
[----:B------:R-:W-:-:S03]  /*28d60*/  LEA R2, P2, R4, R16, 0x1 ;  /* 0x0000001004027211 */ /* 0x000fc600078408ff */
[----:B------:R-:W-:-:S05]  /*28d70*/  IMAD.IADD R0, R5, 0x1, R0 ;  /* 0x0000000105007824 */ /* 0x000fca00078e0200 */
[----:B------:R-:W-:-:S05]  /*28d80*/  LEA.HI.X R3, R4, R17, R0, 0x1, P2 ;  /* 0x0000001104037211 */ /* 0x000fca00010f0c00 */
[----:B------:R1:W-:Y:S04]  /*28d90*/  @!P1 ST.E.128 [R2.64], R40 ;  /* 0x0000002802009985 */ /* 0x0003e8000c101d04 */
[----:B------:R1:W-:Y:S02]  /*28da0*/  @!P0 ST.E.128 [R2.64+0x80], R36 ;  /* 0x0000802402008985 */ /* 0x0003e4000c101d04 */
.L_x_2274:
[----:B------:R-:W-:Y:S05]  /*28db0*/  BSYNC B0 ;  /* 0x0000000000007941 */ /* 0x000fea0003800000 */
.L_x_2273:
        /* <DEDUP_REMOVED lines=18> */
.L_x_2276:
[----:B------:R-:W-:Y:S05]  /*28ee0*/  BSYNC B0 ;  /* 0x0000000000007941 */ /* 0x000fea0003800000 */
.L_x_2275:
        /* <DEDUP_REMOVED lines=18> */
.L_x_2278:
[----:B------:R-:W-:Y:S05]  /*29010*/  BSYNC B0 ;  /* 0x0000000000007941 */ /* 0x000fea0003800000 */
.L_x_2277:
        /* <DEDUP_REMOVED lines=18> */
.L_x_2280:
[----:B------:R-:W-:Y:S05]  /*29140*/  BSYNC B0 ;  /* 0x0000000000007941 */ /* 0x000fea0003800000 */
.L_x_2279:
        /* <DEDUP_REMOVED lines=18> */
.L_x_2282:
[----:B------:R-:W-:Y:S05]  /*29270*/  BSYNC B0 ;  /* 0x0000000000007941 */ /* 0x000fea0003800000 */
.L_x_2281:
        /* <DEDUP_REMOVED lines=18> */
.L_x_2284:
[----:B------:R-:W-:Y:S05]  /*293a0*/  BSYNC B0 ;  /* 0x0000000000007941 */ /* 0x000fea0003800000 */
.L_x_2283:
[----:B------:R-:W-:Y:S01]  /*293b0*/  LEA.HI.SX32 R0, R14, 0x70, 0x1d ;  /* 0x000000700e007811 */ /* 0x000fe200078feaff */
[----:B-1----:R-:W-:Y:S01]  /*293c0*/  IMAD.MOV.U32 R3, RZ, RZ, 0x0 ;  /* 0x00000000ff037424 */ /* 0x002fe200078e00ff */
[----:B------:R-:W-:Y:S02]  /*293d0*/  MOV R13, 0x70 ;  /* 0x00000070000d7802 */ /* 0x000fe40000000f00 */
[----:B------:R-:W-:-:S03]  /*293e0*/  ISETP.GE.AND P0, PT, R0, R15, PT ;  /* 0x0000000f0000720c */ /* 0x000fc60003f06270 */
[----:B------:R-:W-:-:S10]  /*293f0*/  IMAD.MOV.U32 R2, RZ, RZ, R13 ;  /* 0x000000ffff027224 */ /* 0x000fd400078e000d */
[----:B------:R-:W-:Y:S05]  /*29400*/  @P0 RET.REL.NODEC R2 `(_ZN5flash16flash_fwd_kernelI23Flash_fwd_kernel_traitsILi128ELi128ELi32ELi4ELb0ELb0EN7cutlass6half_tE19Flash_kernel_traitsILi128ELi128ELi32ELi4ES3_EELb1ELb0ELb1ELb1ELb0ELb0ELb0ELb1EEEvNS_16Flash_fwd_paramsE) ;  /* 0xfffd6bf002000950 */ /* 0x000fea0003c3ffff */
[----:B------:R-:W-:Y:S02]  /*29410*/  IADD3 R0, P0, R24, 0x70, RZ ;  /* 0x0000007018007810 */ /* 0x000fe40007f1e0ff */
[----:B------:R-:W-:-:S03]  /*29420*/  MOV R3, R9 ;  /* 0x0000000900037202 */ /* 0x000fc60000000f00 */
[----:B------:R-:W-:Y:S01]  /*29430*/  IMAD.X R2, RZ, RZ, R25, P0 ;  /* 0x000000ffff027224 */ /* 0x000fe200000e0619 */
[----:B-----5:R-:W-:-:S03]  /*29440*/  ISETP.GE.AND P0, PT, R21, R12, PT ;  /* 0x0000000c1500720c */ /* 0x020fc60003f06270 */
[----:B------:R-:W-:Y:S02]  /*29450*/  IMAD R8, R2, R6, RZ ;  /* 0x0000000602087224 */ /* 0x000fe400078e02ff */
[----:B------:R-:W-:-:S04]  /*29460*/  IMAD.MOV.U32 R2, RZ, RZ, R10 ;  /* 0x000000ffff027224 */ /* 0x000fc800078e000a */
[----:B------:R-:W-:-:S04]  /*29470*/  IMAD.WIDE.U32 R4, R6, R0, R2 ;  /* 0x0000000006047225 */ /* 0x000fc800078e0002 */
[----:B------:R-:W-:Y:S01]  /*29480*/  IMAD R0, R7, R0, R8 ;  /* 0x0000000007007224 */ /* 0x000fe200078e0208 */
[----:B------:R-:W-:-:S03]  /*29490*/  LEA R2, P1, R4, R16, 0x1 ;  /* 0x0000001004027211 */ /* 0x000fc600078208ff */
[----:B------:R-:W-:Y:S02]  /*294a0*/  IMAD.IADD R0, R5, 0x1, R0 ;  /* 0x0000000105007824 */ /* 0x000fe400078e0200 */
[----:B------:R-:W-:-:S03]  /*294b0*/  IMAD.MOV.U32 R5, RZ, RZ, 0x0 ;  /* 0x00000000ff057424 */ /* 0x000fc600078e00ff */
[----:B------:R-:W-:Y:S02]  /*294c0*/  LEA.HI.X R3, R4, R17, R0, 0x1, P1 ;  /* 0x0000001104037211 */ /* 0x000fe400008f0c00 */
[----:B------:R-:W-:-:S03]  /*294d0*/  MOV R4, R13 ;  /* 0x0000000d00047202 */ /* 0x000fc60000000f00 */
[----:B------:R1:W-:Y:S01]  /*294e0*/  @!P0 ST.E.128 [R2.64], R88 ;  /* 0x0000005802008985 */ /* 0x0003e2000c101d04 */
[----:B------:R-:W-:-:S13]  /*294f0*/  ISETP.GE.AND P0, PT, R20, R12, PT ;  /* 0x0000000c1400720c */ /* 0x000fda0003f06270 */
[----:B------:R-:W-:Y:S05]  /*29500*/  @P0 RET.REL.NODEC R4 `(_ZN5flash16flash_fwd_kernelI23Flash_fwd_kernel_traitsILi128ELi128ELi32ELi4ELb0ELb0EN7cutlass6half_tE19Flash_kernel_traitsILi128ELi128ELi32ELi4ES3_EELb1ELb0ELb1ELb1ELb0ELb0ELb0ELb1EEEvNS_16Flash_fwd_paramsE) ;  /* 0xfffd6af004000950 */ /* 0x000fea0003c3ffff */
[----:B------:R2:W-:Y:S02]  /*29510*/  ST.E.128 [R2.64+0x80], R84 ;  /* 0x0000805402007985 */ /* 0x0005e4000c101d04 */
[----:B-12---:R-:W-:Y:S02]  /*29520*/  MOV R2, R13 ;  /* 0x0000000d00027202 */ /* 0x006fe40000000f00 */
[----:B------:R-:W-:-:S04]  /*29530*/  MOV R3, 0x0 ;  /* 0x0000000000037802 */ /* 0x000fc80000000f00 */
[----:B------:R-:W-:Y:S05]  /*29540*/  RET.REL.NODEC R2 `(_ZN5flash16flash_fwd_kernelI23Flash_fwd_kernel_traitsILi128ELi128ELi32ELi4ELb0ELb0EN7cutlass6half_tE19Flash_kernel_traitsILi128ELi128ELi32ELi4ES3_EELb1ELb0ELb1ELb1ELb0ELb0ELb0ELb1EEEvNS_16Flash_fwd_paramsE) ;  /* 0xfffd6ab002007950 */ /* 0x000fea0003c3ffff */
.L_x_2262:
[----:B------:R2:W5:Y:S01]  /*29550*/  LDL R0, [R1+0xa0] ;  /* 0x0000a00001007983 */ /* 0x0005620000100800 */
[----:B------:R-:W-:Y:S02]  /*29560*/  MOV R3, 0x2 ;  /* 0x0000000200037802 */ /* 0x000fe40000000f00 */
[----:B------:R-:W-:Y:S02]  /*29570*/  MOV R2, 0x29590 ;  /* 0x0002959000027802 */ /* 0x000fe40000000f00 */
[----:B-12--5:R-:W-:Y:S05]  /*29580*/  CALL.REL.NOINC `($__internal_0_$__cuda_sm70_shflsync_bfly_p) ;  /* 0x0000027000007944 */ /* 0x026fea0003c00000 */
[----:B------:R-:W-:Y:S01]  /*29590*/  MOV R5, R9 ;  /* 0x0000000900057202 */ /* 0x000fe20000000f00 */
[----:B------:R-:W-:Y:S05]  /*295a0*/  BRA `(.L_x_2285) ;  /* 0xffffd62000007947 */ /* 0x000fea000383ffff */
.L_x_2263:
[----:B------:R-:W-:Y:S01]  /*295b0*/  IMAD.MOV.U32 R0, RZ, RZ, R5 ;  /* 0x000000ffff007224 */ /* 0x000fe200078e0005 */
[----:B------:R-:W-:Y:S02]  /*295c0*/  MOV R3, 0x1 ;  /* 0x0000000100037802 */ /* 0x000fe40000000f00 */
[----:B------:R-:W-:Y:S02]  /*295d0*/  MOV R2, 0x295f0 ;  /* 0x000295f000027802 */ /* 0x000fe40000000f00 */
[----:B-----5:R-:W-:Y:S05]  /*295e0*/  CALL.REL.NOINC `($__internal_0_$__cuda_sm70_shflsync_bfly_p) ;  /* 0x0000021000007944 */ /* 0x020fea0003c00000 */
[----:B------:R1:W5:Y:S01]  /*295f0*/  LDL R0, [R1+0x74] ;  /* 0x0000740001007983 */ /* 0x0003620000100800 */
[----:B------:R-:W-:Y:S01]  /*29600*/  FADD.FTZ R172, R5, R9 ;  /* 0x0000000905ac7221 */ /* 0x000fe20000010000 */
[----:B------:R-:W-:Y:S02]  /*29610*/  MOV R3, 0x2 ;  /* 0x0000000200037802 */ /* 0x000fe40000000f00 */
[----:B------:R-:W-:-:S02]  /*29620*/  MOV R2, 0x29640 ;  /* 0x0002964000027802 */ /* 0x000fc40000000f00 */
[----:B-1---5:R-:W-:Y:S05]  /*29630*/  CALL.REL.NOINC `($__internal_0_$__cuda_sm70_shflsync_bfly_p) ;  /* 0x000001c000007944 */ /* 0x022fea0003c00000 */
[----:B------:R-:W2:Y:S01]  /*29640*/  LDL.LU R0, [R1+0x74] ;  /* 0x0000740001007983 */ /* 0x000ea20000300800 */
[----:B------:R-:W-:-:S02]  /*29650*/  MOV R3, 0x1 ;  /* 0x0000000100037802 */ /* 0x000fc40000000f00 */
[----:B------:R-:W-:Y:S01]  /*29660*/  MOV R2, 0x29690 ;  /* 0x0002969000027802 */ /* 0x000fe20000000f00 */
[----:B--2---:R-:W-:Y:S02]  /*29670*/  FADD.FTZ R0, R0, R9 ;  /* 0x0000000900007221 */ /* 0x004fe40000010000 */
[----:B------:R-:W-:Y:S05]  /*29680*/  CALL.REL.NOINC `($__internal_0_$__cuda_sm70_shflsync_bfly_p) ;  /* 0x0000017000007944 */ /* 0x000fea0003c00000 */
[----:B------:R-:W-:Y:S02]  /*29690*/  FADD.FTZ R139, R0, R9 ;  /* 0x00000009008b7221 */ /* 0x000fe40000010000 */
[----:B------:R1:W5:Y:S01]  /*296a0*/  LDL R0, [R1+0x70] ;  /* 0x0000700001007983 */ /* 0x0003620000100800 */
[----:B------:R-:W-:Y:S02]  /*296b0*/  MOV R3, 0x2 ;  /* 0x0000000200037802 */ /* 0x000fe40000000f00 */
[----:B------:R-:W-:Y:S02]  /*296c0*/  MOV R2, 0x296e0 ;  /* 0x000296e000027802 */ /* 0x000fe40000000f00 */
[----:B-1---5:R-:W-:Y:S05]  /*296d0*/  CALL.REL.NOINC `($__internal_0_$__cuda_sm70_shflsync_bfly_p) ;  /* 0x0000012000007944 */ /* 0x022fea0003c00000 */
[----:B------:R-:W2:Y:S01]  /*296e0*/  LDL.LU R0, [R1+0x70] ;  /* 0x0000700001007983 */ /* 0x000ea20000300800 */
[----:B------:R-:W-:Y:S02]  /*296f0*/  MOV R3, 0x1 ;  /* 0x0000000100037802 */ /* 0x000fe40000000f00 */
[----:B------:R-:W-:Y:S01]  /*29700*/  MOV R2, 0x29740 ;  /* 0x0002974000027802 */ /* 0x000fe20000000f00 */
[----:B--2---:R-:W-:-:S05]  /*29710*/  FADD.FTZ R138, R0, R9 ;  /* 0x00000009008a7221 */ /* 0x004fca0000010000 */
[----:B------:R-:W-:Y:S02]  /*29720*/  MOV R0, R138 ;  /* 0x0000008a00007202 */ /* 0x000fe40000000f00 */
[----:B------:R-:W-:Y:S05]  /*29730*/  CALL.REL.NOINC `($__internal_0_$__cuda_sm70_shflsync_bfly_p) ;  /* 0x000000c000007944 */ /* 0x000fea0003c00000 */
[----:B------:R1:W5:Y:S01]  /*29740*/  LDL R0, [R1+0x68] ;  /* 0x0000680001007983 */ /* 0x0003620000100800 */
[----:B------:R-:W-:Y:S01]  /*29750*/  FADD.FTZ R138, R138, R9 ;  /* 0x000000098a8a7221 */ /* 0x000fe20000010000 */
        /* <DEDUP_REMOVED lines=9> */
[----:B------:R-:W-:Y:S05]  /*297f0*/  BRA `(.L_x_2286) ;  /* 0xffffd50000007947 */ /* 0x000fea000383ffff */
        .weak           $__internal_0_$__cuda_sm70_shflsync_bfly_p
        .type           $__internal_0_$__cuda_sm70_shflsync_bfly_p,@function
        .size           $__internal_0_$__cuda_sm70_shflsync_bfly_p,(.L_x_2371 - $__internal_0_$__cuda_sm70_shflsync_bfly_p)
$__internal_0_$__cuda_sm70_shflsync_bfly_p:
[----:B------:R-:W-:Y:S04]  /*29800*/  WARPSYNC R7 ;  /* 0x0000000700007348 */ /* 0x000fe80003800000 */
[----:B------:R1:W2:Y:S02]  /*29810*/  SHFL.BFLY PT, R9, R0, R3, R8 ;  /* 0x0c00000300097389 */ /* 0x0002a400000e0008 */
[----:B-1----:R-:W-:-:S04]  /*29820*/  MOV R3, 0x0 ;  /* 0x0000000000037802 */ /* 0x002fc80000000f00 */
[----:B--2---:R-:W-:Y:S05]  /*29830*/  RET.REL.NODEC R2 `(_ZN5flash16flash_fwd_kernelI23Flash_fwd_kernel_traitsILi128ELi128ELi32ELi4ELb0ELb0EN7cutlass6half_tE19Flash_kernel_traitsILi128ELi128ELi32ELi4ES3_EELb1ELb0ELb1ELb1ELb0ELb0ELb0ELb1EEEvNS_16Flash_fwd_paramsE) ;  /* 0xfffd67c002007950 */ /* 0x004fea0003c3ffff */
.L_x_2287:
        /* <DEDUP_REMOVED lines=12> */
.L_x_2371:


//--------------------- .text._ZN5flash16flash_fwd_kernelI23Flash_fwd_kernel_traitsILi128ELi128ELi32ELi4ELb0ELb0EN7cutlass6half_tE19Flash_kernel_traitsILi128ELi128ELi32ELi4ES3_EELb0ELb0ELb1ELb1ELb0ELb0ELb1ELb0EEEvNS_16Flash_fwd_paramsE --------------------------
	.section	.text._ZN5flash16flash_fwd_kernelI23Flash_fwd_kernel_traitsILi128ELi128ELi32ELi4ELb0ELb0EN7cutlass6half_tE19Flash_kernel_traitsILi128ELi128ELi32ELi4ES3_EELb0ELb0ELb1ELb1ELb0ELb0ELb1ELb0EEEvNS_16Flash_fwd_paramsE,"ax",@progbits
	.sectioninfo	@"SHI_REGISTERS=255"
	.align	128
        .global         _ZN5flash16flash_fwd_kernelI23Flash_fwd_kernel_traitsILi128ELi128ELi32ELi4ELb0ELb0EN7cutlass6half_tE19Flash_kernel_traitsILi128ELi128ELi32ELi4ES3_EELb0ELb0ELb1ELb1ELb0ELb0ELb1ELb0EEEvNS_16Flash_fwd_paramsE
        .type           _ZN5flash16flash_fwd_kernelI23Flash_fwd_kernel_traitsILi128ELi128ELi32ELi4ELb0ELb0EN7cutlass6half_tE19Flash_kernel_traitsILi128ELi128ELi32ELi4ES3_EELb0ELb0ELb1ELb1ELb0ELb0ELb1ELb0EEEvNS_16Flash_fwd_paramsE,@function
        .size           _ZN5flash16flash_fwd_kernelI23Flash_fwd_kernel_traitsILi128ELi128ELi32ELi4ELb0ELb0EN7cutlass6half_tE19Flash_kernel_traitsILi128ELi128ELi32ELi4ES3_EELb0ELb0ELb1ELb1ELb0ELb0ELb1ELb0EEEvNS_16Flash_fwd_paramsE,(.L_x_2410 - _ZN5flash16flash_fwd_kernelI23Flash_fwd_kernel_traitsILi128ELi128ELi32ELi4ELb0ELb0EN7cutlass6half_tE19Flash_kernel_traitsILi128ELi128ELi32ELi4ES3_EELb0ELb0ELb1ELb1ELb0ELb0ELb1ELb0EEEvNS_16Flash_fwd_paramsE)
        .other          _ZN5flash16flash_fwd_kernelI23Flash_fwd_kernel_traitsILi128ELi128ELi32ELi4ELb0ELb0EN7cutlass6half_tE19Flash_kernel_traitsILi128ELi128ELi32ELi4ES3_EELb0ELb0ELb1ELb1ELb0ELb0ELb1ELb0EEEvNS_16Flash_fwd_paramsE,@"STO_CUDA_ENTRY STV_DEFAULT"
_ZN5flash16flash_fwd_kernelI23Flash_fwd_kernel_traitsILi128ELi128ELi32ELi4ELb0ELb0EN7cutlass6half_tE19Flash_kernel_traitsILi128ELi128ELi32ELi4ES3_EELb0ELb0ELb1ELb1ELb0ELb0ELb1ELb0EEEvNS_16Flash_fwd_paramsE:
.text._ZN5flash16flash_fwd_kernelI23Flash_fwd_kernel_traitsILi128ELi128ELi32ELi4ELb0ELb0EN7cutlass6half_tE19Flash_kernel_traitsILi128ELi128ELi32ELi4ES3_EELb0ELb0ELb1ELb1ELb0ELb0ELb1ELb0EEEvNS_16Flash_fwd_paramsE:
        /* <DEDUP_REMOVED lines=56> */
.L_x_2288:
[----:B------:R-:W-:Y:S02]  /*0380*/  ULDC UR6, c[0x0][0x218] ;  /* 0x0000860000067ab9 */ /* 0x000fe40000000800 */
.L_x_2289:
        /* <DEDUP_REMOVED lines=120> */
.L_x_2292:
[----:B------:R-:W-:Y:S05]  /*0b10*/  BSYNC B0 ;  /* 0x0000000000007941 */ /* 0x000fea0003800000 */
.L_x_2291:
        /* <DEDUP_REMOVED lines=18> */
.L_x_2294:
[----:B------:R-:W-:Y:S05]  /*0c40*/  BSYNC B0 ;  /* 0x0000000000007941 */ /* 0x000fea0003800000 */
.L_x_2293:
        /* <DEDUP_REMOVED lines=18> */
.L_x_2296:
[----:B------:R-:W-:Y:S05]  /*0d70*/  BSYNC B0 ;  /* 0x0000000000007941 */ /* 0x000fea0003800000 */
.L_x_2295:
        /* <DEDUP_REMOVED lines=18> */
.L_x_2298:
[----:B------:R-:W-:Y:S05]  /*0ea0*/  BSYNC B0 ;  /* 0x0000000000007941 */ /* 0x000fea0003800000 */
.L_x_2297:
        /* <DEDUP_REMOVED lines=18> */
.L_x_2300:
[----:B------:R-:W-:Y:S05]  /*0fd0*/  BSYNC B0 ;  /* 0x0000000000007941 */ /* 0x000fea0003800000 */
.L_x_2299:
        /* <DEDUP_REMOVED lines=18> */
.L_x_2302:
[----:B------:R-:W-:Y:S05]  /*1100*/  BSYNC B0 ;  /* 0x0000000000007941 */ /* 0x000fea0003800000 */
.L_x_2301:
        /* <DEDUP_REMOVED lines=18> */
.L_x_2304:
[----:B------:R-:W-:Y:S05]  /*1230*/  BSYNC B0 ;  /* 0x0000000000007941 */ /* 0x000fea0003800000 */
.L_x_2303:
        /* <DEDUP_REMOVED lines=18> */
.L_x_2306:
[----:B------:R-:W-:Y:S05]  /*1360*/  BSYNC B0 ;  /* 0x0000000000007941 */ /* 0x000fea0003800000 */
.L_x_2305:
        /* <DEDUP_REMOVED lines=67> */
.L_x_2290:
        /* <DEDUP_REMOVED lines=33> */
.L_x_2307:
        /* <DEDUP_REMOVED lines=45> */
.L_x_2308:
        /* <DEDUP_REMOVED lines=96> */
.L_x_2310:
[----:B------:R-:W-:Y:S05]  /*2280*/  BSYNC B0 ;  /* 0x0000000000007941 */ /* 0x000fea0003800000 */
.L_x_2309:
        /* <DEDUP_REMOVED lines=29> */
.L_x_2312:
[----:B------:R-:W-:Y:S05]  /*2460*/  BSYNC B0 ;  /* 0x0000000000007941 */ /* 0x000fea0003800000 */
.L_x_2311:
        /* <DEDUP_REMOVED lines=29> */
.L_x_2314:
[----:B------:R-:W-:Y:S05]  /*2640*/  BSYNC B0 ;  /* 0x0000000000007941 */ /* 0x000fea0003800000 */
.L_x_2313:
        /* <DEDUP_REMOVED lines=29> */
.L_x_2316:
[----:B------:R-:W-:Y:S05]  /*2820*/  BSYNC B0 ;  /* 0x0000000000007941 */ /* 0x000fea0003800000 */
.L_x_2315:
        /* <DEDUP_REMOVED lines=29> */
.L_x_2318:
[----:B------:R-:W-:Y:S05]  /*2a00*/  BSYNC B0 ;  /* 0x0000000000007941 */ /* 0x000fea0003800000 */
.L_x_2317:
        /* <DEDUP_REMOVED lines=29> */
.L_x_2320:
[----:B------:R-:W-:Y:S05]  /*2be0*/  BSYNC B0 ;  /* 0x0000000000007941 */ /* 0x000fea0003800000 */
.L_x_2319:
        /* <DEDUP_REMOVED lines=30> */
.L_x_2322:
[----:B------:R-:W-:Y:S05]  /*2dd0*/  BSYNC B0 ;  /* 0x0000000000007941 */ /* 0x000fea0003800000 */
.L_x_2321:
        /* <DEDUP_REMOVED lines=34> */
.L_x_2324:
[----:B------:R-:W-:Y:S05]  /*3000*/  BSYNC B0 ;  /* 0x0000000000007941 */ /* 0x000fea0003800000 */
.L_x_2323:
        /* <DEDUP_REMOVED lines=32> */
.L_x_2326:
[----:B------:R-:W-:Y:S05]  /*3210*/  BSYNC B0 ;  /* 0x0000000000007941 */ /* 0x000fea0003800000 */
.L_x_2325:
        /* <DEDUP_REMOVED lines=25> */
.L_x_2328:
[----:B------:R-:W-:Y:S05]  /*33b0*/  BSYNC B0 ;  /* 0x0000000000007941 */ /* 0x000fea0003800000 */
.L_x_2327:
        /* <DEDUP_REMOVED lines=67> */
.L_x_2330:
[----:B-1----:R-:W-:Y:S05]  /*37f0*/  BSYNC B0 ;  /* 0x0000000000007941 */ /* 0x002fea0003800000 */
.L_x_2329:
        /* <DEDUP_REMOVED lines=27> */
.L_x_2332:
[----:B------:R-:W-:Y:S05]  /*39b0*/  BSYNC B0 ;  /* 0x0000000000007941 */ /* 0x000fea0003800000 */
.L_x_2331:
        /* <DEDUP_REMOVED lines=29> */
[----:B------:R-:W-:Y:S01]  /*3b90*/  IMAD.IADD R72, R74, 0x1, R5 ;  /* 0x000000014a487824 */ /* 0x000fe200078e0205 */
[----:B------:R-:W-:Y:S01]  /*3ba0*/  LDSM.16.M88.4 R16, [R212+0x8000] ;  /* 0x00800000d410783b */ /* 0x000fe20000000200 */
[----:B------:R-:W-:Y:S01]  /*3bb0*/  IADD3 R2, R212, 0x8000, RZ ;  /* 0x00008000d4027810 */ /* 0x000fe20007ffe0ff */
[--C-:B------:R-:W-:Y:S01]  /*3bc0*/  IMAD R216, R4, 0x2, R214.reuse ;  /* 0x0000000204d87824 */ /* 0x100fe200078e02d6 */
[----:B------:R-:W-:Y:S01]  /*3bd0*/  IADD3 R223, R212, 0x8020, RZ ;  /* 0x00008020d4df7810 */ /* 0x000fe20007ffe0ff */
[----:B------:R-:W2:Y:S01]  /*3be0*/  LDSM.16.M88.4 R8, [R214+0x2000] ;  /* 0x00200000d608783b */ /* 0x000ea20000000200 */
[----:B------:R-:W-:Y:S01]  /*3bf0*/  @P1 IADD3 R223, R2, -0x20, RZ ;  /* 0xffffffe002df1810 */ /* 0x000fe20007ffe0ff */
[----:B------:R-:W-:Y:S01]  /*3c00*/  IMAD.MOV.U32 R2, RZ, RZ, 0x40 ;  /* 0x00000040ff027424 */ /* 0x000fe200078e00ff */
[----:B------:R-:W-:Y:S01]  /*3c10*/  IADD3 R230, R72, UR4, RZ ;  /* 0x0000000448e67c10 */ /* 0x000fe2000fffe0ff */
[----:B------:R-:W3:Y:S01]  /*3c20*/  LDSM.16.M88.4 R20, [R214] ;  /* 0x00000000d614783b */ /* 0x000ee20000000200 */
[----:B------:R-:W-:Y:S01]  /*3c30*/  IMAD R222, R0, 0x2, R214 ;  /* 0x0000000200de7824 */ /* 0x000fe200078e02d6 */
[----:B------:R-:W-:Y:S01]  /*3c40*/  IADD3 R102, R72, 0x8, RZ ;  /* 0x0000000848667810 */ /* 0x000fe20007ffe0ff */
[----:B------:R-:W-:Y:S01]  /*3c50*/  IMAD R220, R0, 0x2, R216 ;  /* 0x0000000200dc7824 */ /* 0x000fe200078e02d8 */
[----:B------:R-:W5:Y:S01]  /*3c60*/  LDSM.16.M88.4 R32, [R212+0x8800] ;  /* 0x00880000d420783b */ /* 0x000f620000000200 */
[----:B------:R-:W-:Y:S01]  /*3c70*/  SEL R2, R2, 0xffffffc0, !P2 ;  /* 0xffffffc002027807 */ /* 0x000fe20005000000 */
[----:B------:R-:W-:Y:S01]  /*3c80*/  IMAD.U32 R3, RZ, RZ, UR17 ;  /* 0x00000011ff037e24 */ /* 0x000fe2000f8e00ff */
[----:B------:R-:W-:Y:S01]  /*3c90*/  IADD3 R229, R102, UR4, RZ ;  /* 0x0000000466e57c10 */ /* 0x000fe2000fffe0ff */
[----:B------:R-:W-:Y:S01]  /*3ca0*/  LDSM.16.M88.4 R28, [R223] ;  /* 0x00000000df1c783b */ /* 0x000fe20000000200 */
[----:B------:R-:W-:Y:S01]  /*3cb0*/  IADD3 R101, R72, 0x40, RZ ;  /* 0x0000004048657810 */ /* 0x000fe20007ffe0ff */
[----:B------:R-:W-:Y:S01]  /*3cc0*/  IMAD.IADD R221, R212, 0x1, R2 ;  /* 0x00000001d4dd7824 */ /* 0x000fe200078e0202 */
[----:B------:R-:W-:Y:S01]  /*3cd0*/  IADD3 R100, R72, 0x48, RZ ;  /* 0x0000004848647810 */ /* 0x000fe20007ffe0ff */
[----:B------:R-:W1:Y:S01]  /*3ce0*/  LDSM.16.M88.4 R12, [R216+0x2000] ;  /* 0x00200000d80c783b */ /* 0x000e620000000200 */
[----:B------:R-:W-:Y:S01]  /*3cf0*/  IMAD.IADD R219, R2, 0x1, R223 ;  /* 0x0000000102db7824 */ /* 0x000fe200078e02df */
[----:B------:R-:W-:Y:S01]  /*3d00*/  IADD3 R228, R101, UR4, RZ ;  /* 0x0000000465e47c10 */ /* 0x000fe2000fffe0ff */
[----:B------:R-:W-:Y:S01]  /*3d10*/  IMAD R7, R3, 0x20, R73 ;  /* 0x0000002003077824 */ /* 0x000fe200078e0249 */
[----:B------:R-:W4:Y:S01]  /*3d20*/  LDSM.16.M88.4 R24, [R223+0x800] ;  /* 0x00080000df18783b */ /* 0x000f220000000200 */
[----:B------:R-:W-:Y:S01]  /*3d30*/  IADD3 R235, R100, UR4, RZ ;  /* 0x0000000464eb7c10 */ /* 0x000fe2000fffe0ff */
[----:B------:R-:W-:Y:S01]  /*3d40*/  ULDC UR4, c[0x0][0x2e8] ;  /* 0x0000ba0000047ab9 */ /* 0x000fe20000000800 */
[C---:B------:R-:W-:Y:S01]  /*3d50*/  IMAD.IADD R3, R230.reuse, 0x1, -R7 ;  /* 0x00000001e6037824 */ /* 0x040fe200078e0a07 */
[----:B------:R-:W-:Y:S01]  /*3d60*/  LDSM.16.M88.4 R60, [R221+0x8800] ;  /* 0x00880000dd3c783b */ /* 0x000fe20000000200 */
[C---:B------:R-:W-:Y:S01]  /*3d70*/  IADD3 R73, R7.reuse, 0x1, RZ ;  /* 0x0000000107497810 */ /* 0x040fe20007ffe0ff */
[----:B------:R-:W-:Y:S01]  /*3d80*/  UIADD3 UR4, UR22, UR4, URZ ;  /* 0x0000000416047290 */ /* 0x000fe2000fffe03f */
[C---:B------:R-:W-:Y:S01]  /*3d90*/  IADD3 R74, R7.reuse, 0x8, RZ ;  /* 0x00000008074a7810 */ /* 0x040fe20007ffe0ff */
[----:B------:R-:W-:Y:S01]  /*3da0*/  LDSM.16.M88.4 R44, [R221+0x8000] ;  /* 0x00800000dd2c783b */ /* 0x000fe20000000200 */
[----:B------:R-:W-:Y:S01]  /*3db0*/  IABS R3, R3 ;  /* 0x0000000300037213 */ /* 0x000fe20000000000 */
[C---:B------:R-:W-:Y:S01]  /*3dc0*/  IMAD.IADD R6, R230.reuse, 0x1, -R73 ;  /* 0x00000001e6067824 */ /* 0x040fe200078e0a49 */
[C---:B------:R-:W-:Y:S01]  /*3dd0*/  IADD3 R84, R7.reuse, 0x9, RZ ;  /* 0x0000000907547810 */ /* 0x040fe20007ffe0ff */
[----:B------:R-:W-:Y:S01]  /*3de0*/  IMAD.IADD R2, R230, 0x1, -R74 ;  /* 0x00000001e6027824 */ /* 0x000fe200078e0a4a */
[----:B------:R-:W-:Y:S01]  /*3df0*/  IADD3 R75, R7, 0x10, RZ ;  /* 0x00000010074b7810 */ /* 0x000fe20007ffe0ff */
[----:B------:R-:W-:Y:S01]  /*3e00*/  IMAD.MOV.U32 R5, RZ, RZ, R3 ;  /* 0x000000ffff057224 */ /* 0x000fe200078e0003 */
[----:B------:R-:W-:-:S02]  /*3e10*/  IABS R3, R6 ;  /* 0x0000000600037213 */ /* 0x000fc40000000000 */
[----:B------:R-:W-:Y:S01]  /*3e20*/  IABS R2, R2 ;  /* 0x0000000200027213 */ /* 0x000fe20000000000 */
[----:B------:R5:W-:Y:S01]  /*3e30*/  I2F R126, R5 ;  /* 0x00000005007e7306 */ /* 0x000be20000201400 */
[C---:B------:R-:W-:Y:S01]  /*3e40*/  IADD3 R85, R7.reuse, 0x11, RZ ;  /* 0x0000001107557810 */ /* 0x040fe20007ffe0ff */
[-C--:B--2---:R-:W-:Y:S01]  /*3e50*/  HMMA.16816.F32 R36, R8, R16.reuse, RZ ;  /* 0x000000100824723c */ /* 0x084fe200000018ff */
[C---:B------:R-:W-:Y:S02]  /*3e60*/  IADD3 R86, R7.reuse, 0x18, RZ ;  /* 0x0000001807567810 */ /* 0x040fe40007ffe0ff */
[----:B------:R-:W-:Y:S02]  /*3e70*/  IADD3 R87, R7, 0x19, RZ ;  /* 0x0000001907577810 */ /* 0x000fe40007ffe0ff */
[C---:B------:R-:W-:Y:S01]  /*3e80*/  IADD3 R226, R223.reuse, 0x800, RZ ;  /* 0x00000800dfe27810 */ /* 0x040fe20007ffe0ff */
[----:B------:R2:W-:Y:S01]  /*3e90*/  I2F R127, R3 ;  /* 0x00000003007f7306 */ /* 0x0005e20000201400 */
[C---:B------:R-:W-:Y:S01]  /*3ea0*/  IADD3 R225, R223.reuse, 0x1000, RZ ;  /* 0x00001000dfe17810 */ /* 0x040fe20007ffe0ff */
[----:B---3--:R-:W-:Y:S01]  /*3eb0*/  HMMA.16816.F32 R68, R20, R16, RZ ;  /* 0x000000101444723c */ /* 0x008fe200000018ff */
[----:B------:R-:W-:Y:S01]  /*3ec0*/  IADD3 R224, R223, 0x1800, RZ ;  /* 0x00001800dfe07810 */ /* 0x000fe20007ffe0ff */
[----:B-----5:R-:W-:-:S06]  /*3ed0*/  IMAD.IADD R5, R230, 0x1, -R84 ;  /* 0x00000001e6057824 */ /* 0x020fcc00078e0a54 */
[----:B------:R-:W-:Y:S01]  /*3ee0*/  HMMA.16816.F32 R56, R8, R18, RZ ;  /* 0x000000120838723c */ /* 0x000fe200000018ff */
[----:B--2---:R-:W-:Y:S01]  /*3ef0*/  IMAD.MOV.U32 R3, RZ, RZ, R2 ;  /* 0x000000ffff037224 */ /* 0x004fe200078e0002 */
[----:B------:R-:W-:-:S06]  /*3f00*/  IABS R2, R5 ;  /* 0x0000000500027213 */ /* 0x000fcc0000000000 */
[----:B------:R-:W-:Y:S01]  /*3f10*/  HMMA.16816.F32 R64, R20, R18, RZ ;  /* 0x000000121440723c */ /* 0x000fe200000018ff */
[----:B------:R-:W2:Y:S01]  /*3f20*/  LDSM.16.M88.4 R16, [R216] ;  /* 0x00000000d810783b */ /* 0x000ea20000000200 */
[C---:B------:R-:W-:Y:S01]  /*3f30*/  IMAD.IADD R5, R230.reuse, 0x1, -R75 ;  /* 0x00000001e6057824 */ /* 0x040fe200078e0a4b */
[----:B------:R3:W-:Y:S05]  /*3f40*/  I2F R129, R3 ;  /* 0x0000000300817306 */ /* 0x0007ea0000201400 */
[C---:B------:R-:W-:Y:S08]  /*3f50*/  HMMA.16816.F32 R40, R8.reuse, R32, RZ ;  /* 0x000000200828723c */ /* 0x040ff000000018ff */
[----:B------:R-:W-:Y:S01]  /*3f60*/  HMMA.16816.F32 R48, R8, R34, RZ ;  /* 0x000000220830723c */ /* 0x000fe200000018ff */
[----:B------:R-:W5:Y:S01]  /*3f70*/  LDSM.16.M88.4 R8, [R222+0x2000] ;  /* 0x00200000de08783b */ /* 0x000f620000000200 */
[----:B---3--:R-:W-:Y:S01]  /*3f80*/  IMAD.MOV.U32 R3, RZ, RZ, R2 ;  /* 0x000000ffff037224 */ /* 0x008fe200078e0002 */
[----:B------:R-:W-:Y:S01]  /*3f90*/  IABS R2, R5 ;  /* 0x0000000500027213 */ /* 0x000fe20000000000 */
[----:B------:R-:W-:-:S02]  /*3fa0*/  IMAD.IADD R5, R230, 0x1, -R85 ;  /* 0x00000001e6057824 */ /* 0x000fc400078e0a55 */
[----:B------:R3:W-:Y:S02]  /*3fb0*/  I2F R130, R3 ;  /* 0x0000000300827306 */ /* 0x0007e40000201400 */
[C---:B------:R-:W-:Y:S08]  /*3fc0*/  HMMA.16816.F32 R52, R20.reuse, R32, RZ ;  /* 0x000000201434723c */ /* 0x040ff000000018ff */
[----:B------:R-:W-:Y:S01]  /*3fd0*/  HMMA.16816.F32 R20, R20, R34, RZ ;  /* 0x000000221414723c */ /* 0x000fe200000018ff */
[----:B---3--:R-:W-:-:S07]  /*3fe0*/  IMAD.MOV.U32 R3, RZ, RZ, R2 ;  /* 0x000000ffff037224 */ /* 0x008fce00078e0002 */
[C---:B-1----:R-:W-:Y:S01]  /*3ff0*/  HMMA.16816.F32 R32, R12.reuse, R28, R36 ;  /* 0x0000001c0c20723c */ /* 0x042fe20000001824 */
[----:B------:R-:W-:Y:S01]  /*4000*/  IABS R2, R5 ;  /* 0x0000000500027213 */ /* 0x000fe20000000000 */
[----:B------:R-:W-:Y:S01]  /*4010*/  IMAD.IADD R5, R229, 0x1, -R7 ;  /* 0x00000001e5057824 */ /* 0x000fe200078e0a07 */
[----:B------:R1:W-:Y:S05]  /*4020*/  I2F R131, R3 ;  /* 0x0000000300837306 */ /* 0x0003ea0000201400 */
[C---:B----4-:R-:W-:Y:S03]  /*4030*/  HMMA.16816.F32 R36, R12.reuse, R24, R40 ;  /* 0x000000180c24723c */ /* 0x050fe60000001828 */
[----:B------:R3:W-:Y:S05]  /*4040*/  I2F R132, R2 ;  /* 0x0000000200847306 */ /* 0x0007ea0000201400 */
[----:B------:R-:W-:Y:S01]  /*4050*/  HMMA.16816.F32 R40, R12, R30, R56 ;  /* 0x0000001e0c28723c */ /* 0x000fe20000001838 */
[----:B-1----:R-:W-:-:S07]  /*4060*/  IMAD.IADD R3, R230, 0x1, -R86 ;  /* 0x00000001e6037824 */ /* 0x002fce00078e0a56 */
[----:B------:R-:W-:Y:S01]  /*4070*/  HMMA.16816.F32 R12, R12, R26, R48 ;  /* 0x0000001a0c0c723c */ /* 0x000fe20000001830 */
[----:B------:R-:W-:Y:S01]  /*4080*/  IABS R3, R3 ;  /* 0x0000000300037213 */ /* 0x000fe20000000000 */
[----:B---3--:R-:W-:-:S03]  /*4090*/  IMAD.IADD R2, R230, 0x1, -R87 ;  /* 0x00000001e6027824 */ /* 0x008fc600078e0a57 */
[----:B------:R1:W-:Y:S03]  /*40a0*/  I2F R133, R3 ;  /* 0x0000000300857306 */ /* 0x0003e60000201400 */
[----:B--2---:R-:W-:Y:S01]  /*40b0*/  HMMA.16816.F32 R56, R16, R28, R68 ;  /* 0x0000001c1038723c */ /* 0x004fe20000001844 */
[----:B------:R-:W-:-:S07]  /*40c0*/  IABS R2, R2 ;  /* 0x0000000200027213 */ /* 0x000fce0000000000 */
[----:B------:R-:W-:Y:S01]  /*40d0*/  HMMA.16816.F32 R68, R16, R24, R52 ;  /* 0x000000181044723c */ /* 0x000fe20000001834 */
[----:B-1----:R-:W-:Y:S01]  /*40e0*/  IMAD.MOV.U32 R3, RZ, RZ, R2 ;  /* 0x000000ffff037224 */ /* 0x002fe200078e0002 */
[----:B------:R-:W-:Y:S01]  /*40f0*/  IABS R2, R5 ;  /* 0x0000000500027213 */ /* 0x000fe20000000000 */
[----:B------:R-:W-:-:S05]  /*4100*/  IMAD.IADD R5, R228, 0x1, -R7 ;  /* 0x00000001e4057824 */ /* 0x000fca00078e0a07 */
[C---:B------:R-:W-:Y:S01]  /*4110*/  HMMA.16816.F32 R52, R16.reuse, R26, R20 ;  /* 0x0000001a1034723c */ /* 0x040fe20000001814 */
[----:B------:R-:W1:Y:S01]  /*4120*/  LDSM.16.M88.4 R20, [R222] ;  /* 0x00000000de14783b */ /* 0x000e620000000200 */
[----:B------:R2:W-:Y:S03]  /*4130*/  I2F R134, R3 ;  /* 0x0000000300867306 */ /* 0x0005e60000201400 */
[----:B------:R-:W-:Y:S03]  /*4140*/  LDSM.16.M88.4 R24, [R219+0x800] ;  /* 0x00080000db18783b */ /* 0x000fe60000000200 */
[----:B------:R-:W-:Y:S01]  /*4150*/  HMMA.16816.F32 R48, R16, R30, R64 ;  /* 0x0000001e1030723c */ /* 0x000fe20000001840 */
[----:B------:R-:W-:Y:S04]  /*4160*/  LDSM.16.M88.4 R28, [R219] ;  /* 0x00000000db1c783b */ /* 0x000fe80000000200 */
[----:B------:R-:W-:Y:S03]  /*4170*/  LDSM.16.M88.4 R16, [R220] ;  /* 0x00000000dc10783b */ /* 0x000fe60000000200 */
[----:B-----5:R-:W-:Y:S01]  /*4180*/  HMMA.16816.F32 R76, R8, R62, R12 ;  /* 0x0000003e084c723c */ /* 0x020fe2000000180c */
[----:B------:R-:W3:Y:S01]  /*4190*/  LDSM.16.M88.4 R12, [R220+0x2000] ;  /* 0x00200000dc0c783b */ /* 0x000ee20000000200 */
[----:B--2---:R-:W-:Y:S01]  /*41a0*/  IMAD.MOV.U32 R3, RZ, RZ, R2 ;  /* 0x000000ffff037224 */ /* 0x004fe200078e0002 */
[----:B------:R-:W-:Y:S01]  /*41b0*/  IABS R2, R5 ;  /* 0x0000000500027213 */ /* 0x000fe20000000000 */
[----:B------:R-:W-:-:S02]  /*41c0*/  IMAD.IADD R5, R228, 0x1, -R73 ;  /* 0x00000001e4057824 */ /* 0x000fc400078e0a49 */
[----:B------:R2:W-:Y:S02]  /*41d0*/  I2F R117, R3 ;  /* 0x0000000300757306 */ /* 0x0005e40000201400 */
[C---:B------:R-:W-:Y:S06]  /*41e0*/  HMMA.16816.F32 R64, R8.reuse, R44, R32 ;  /* 0x0000002c0840723c */ /* 0x040fec0000001820 */
[----:B------:R4:W-:Y:S02]  /*41f0*/  I2F R123, R2 ;  /* 0x00000002007b7306 */ /* 0x0009e40000201400 */
[----:B------:R-:W-:Y:S01]  /*4200*/  HMMA.16816.F32 R32, R8, R46, R40 ;  /* 0x0000002e0820723c */ /* 0x000fe20000001828 */
[----:B--2---:R-:W-:-:S07]  /*4210*/  IMAD.IADD R3, R235, 0x1, -R7 ;  /* 0x00000001eb037824 */ /* 0x004fce00078e0a07 */
[----:B------:R-:W-:Y:S01]  /*4220*/  HMMA.16816.F32 R80, R8, R60, R36 ;  /* 0x0000003c0850723c */ /* 0x000fe20000001824 */
[----:B------:R-:W-:Y:S01]  /*4230*/  LDSM.16.M88.4 R8, [R214+0x6000] ;  /* 0x00600000d608783b */ /* 0x000fe20000000200 */
[----:B------:R-:W-:Y:S01]  /*4240*/  IABS R3, R3 ;  /* 0x0000000300037213 */ /* 0x000fe20000000000 */
[----:B----4-:R-:W-:-:S03]  /*4250*/  IMAD.IADD R2, R229, 0x1, -R73 ;  /* 0x00000001e5027824 */ /* 0x010fc600078e0a49 */
[----:B------:R2:W-:Y:S02]  /*4260*/  I2F R121, R3 ;  /* 0x0000000300797306 */ /* 0x0005e40000201400 */
[----:B-1----:R-:W-:Y:S01]  /*4270*/  HMMA.16816.F32 R56, R20, R44, R56 ;  /* 0x0000002c1438723c */ /* 0x002fe20000001838 */
[----:B------:R-:W-:-:S07]  /*4280*/  IABS R2, R2 ;  /* 0x0000000200027213 */ /* 0x000fce0000000000 */
[----:B------:R-:W-:Y:S01]  /*4290*/  HMMA.16816.F32 R40, R20, R60, R68 ;  /* 0x0000003c1428723c */ /* 0x000fe20000001844 */
[----:B--2---:R-:W-:-:S07]  /*42a0*/  IMAD.MOV.U32 R3, RZ, RZ, R2 ;  /* 0x000000ffff037224 */ /* 0x004fce00078e0002 */
[C---:B------:R-:W-:Y:S01]  /*42b0*/  HMMA.16816.F32 R36, R20.reuse, R62, R52 ;  /* 0x0000003e1424723c */ /* 0x040fe20000001834 */
[----:B------:R-:W-:Y:S01]  /*42c0*/  IABS R2, R5 ;  /* 0x0000000500027213 */ /* 0x000fe20000000000 */
[C---:B------:R-:W-:Y:S01]  /*42d0*/  IMAD.IADD R5, R235.reuse, 0x1, -R73 ;  /* 0x00000001eb057824 */ /* 0x040fe200078e0a49 */
[----:B------:R1:W-:Y:S05]  /*42e0*/  I2F R122, R3 ;  /* 0x00000003007a7306 */ /* 0x0003ea0000201400 */
[----:B------:R-:W-:Y:S01]  /*42f0*/  HMMA.16816.F32 R48, R20, R46, R48 ;  /* 0x0000002e1430723c */ /* 0x000fe20000001830 */
[----:B------:R-:W-:Y:S07]  /*4300*/  LDSM.16.M88.4 R20, [R214+0x4000] ;  /* 0x00400000d614783b */ /* 0x000fee0000000200 */
[----:B---3--:R-:W-:Y:S01]  /*4310*/  HMMA.16816.F32 R60, R12, R30, R32 ;  /* 0x0000001e0c3c723c */ /* 0x008fe20000001820 */
[----:B------:R-:W2:Y:S01]  /*4320*/  LDSM.16.M88.4 R32, [R212+0x9000] ;  /* 0x00900000d420783b */ /* 0x000ea20000000200 */
[----:B-1----:R-:W-:Y:S01]  /*4330*/  IMAD.MOV.U32 R3, RZ, RZ, R2 ;  /* 0x000000ffff037224 */ /* 0x002fe200078e0002 */
[----:B------:R-:W-:Y:S01]  /*4340*/  IABS R2, R5 ;  /* 0x0000000500027213 */ /* 0x000fe20000000000 */
[----:B------:R-:W-:-:S02]  /*4350*/  IMAD.IADD R5, R235, 0x1, -R74 ;  /* 0x00000001eb057824 */ /* 0x000fc400078e0a4a */
[----:B------:R1:W-:Y:S02]  /*4360*/  I2F R120, R3 ;  /* 0x0000000300787306 */ /* 0x0003e40000201400 */
[C---:B------:R-:W-:Y:S01]  /*4370*/  HMMA.16816.F32 R52, R12.reuse, R28, R64 ;  /* 0x0000001c0c34723c */ /* 0x040fe20000001840 */
[----:B------:R-:W-:Y:S05]  /*4380*/  LDSM.16.M88.4 R64, [R221+0x9000] ;  /* 0x00900000dd40783b */ /* 0x000fea0000000200 */
[----:B------:R3:W-:Y:S02]  /*4390*/  I2F R116, R2 ;  /* 0x0000000200747306 */ /* 0x0007e40000201400 */
[----:B------:R-:W-:Y:S01]  /*43a0*/  HMMA.16816.F32 R44, R12, R24, R80 ;  /* 0x000000180c2c723c */ /* 0x000fe20000001850 */
[----:B-1----:R-:W-:-:S07]  /*43b0*/  IMAD.IADD R3, R229, 0x1, -R74 ;  /* 0x00000001e5037824 */ /* 0x002fce00078e0a4a */
[----:B------:R-:W-:Y:S01]  /*43c0*/  HMMA.16816.F32 R76, R12, R26, R76 ;  /* 0x0000001a0c4c723c */ /* 0x000fe2000000184c */
[----:B------:R-:W-:Y:S01]  /*43d0*/  IABS R3, R3 ;  /* 0x0000000300037213 */ /* 0x000fe20000000000 */
[----:B---3--:R-:W-:-:S06]  /*43e0*/  IMAD.IADD R2, R228, 0x1, -R74 ;  /* 0x00000001e4027824 */ /* 0x008fcc00078e0a4a */
[----:B------:R-:W-:Y:S01]  /*43f0*/  HMMA.16816.F32 R12, R16, R28, R56 ;  /* 0x0000001c100c723c */ /* 0x000fe20000001838 */
[----:B------:R-:W1:Y:S01]  /*4400*/  LDSM.16.M88.4 R56, [R212+0x9800] ;  /* 0x00980000d438783b */ /* 0x000e620000000200 */
[----:B------:R3:W-:Y:S01]  /*4410*/  I2F R103, R3 ;  /* 0x0000000300677306 */ /* 0x0007e20000201400 */
[----:B------:R-:W-:-:S05]  /*4420*/  IABS R2, R2 ;  /* 0x0000000200027213 */ /* 0x000fca0000000000 */
[C---:B------:R-:W-:Y:S01]  /*4430*/  HMMA.16816.F32 R48, R16.reuse, R30, R48 ;  /* 0x0000001e1030723c */ /* 0x040fe20000001830 */
[----:B------:R-:W-:Y:S07]  /*4440*/  LDSM.16.M88.4 R28, [R223+0x1000] ;  /* 0x00100000df1c783b */ /* 0x000fee0000000200 */
[----:B------:R-:W-:Y:S01]  /*4450*/  HMMA.16816.F32 R40, R16, R24, R40 ;  /* 0x000000181028723c */ /* 0x000fe20000001828 */
[----:B---3--:R-:W-:Y:S01]  /*4460*/  IMAD.MOV.U32 R3, RZ, RZ, R2 ;  /* 0x000000ffff037224 */ /* 0x008fe200078e0002 */
[----:B------:R-:W-:Y:S01]  /*4470*/  IABS R2, R5 ;  /* 0x0000000500027213 */ /* 0x000fe20000000000 */
[----:B------:R-:W-:-:S02]  /*4480*/  IMAD.IADD R5, R229, 0x1, -R84 ;  /* 0x00000001e5057824 */ /* 0x000fc400078e0a54 */
[----:B------:R3:W-:Y:S03]  /*4490*/  I2F R119, R3 ;  /* 0x0000000300777306 */ /* 0x0007e60000201400 */
[----:B------:R-:W-:Y:S01]  /*44a0*/  HMMA.16816.F32 R68, R16, R26, R36 ;  /* 0x0000001a1044723c */ /* 0x000fe20000001824 */
[----:B------:R-:W4:Y:S04]  /*44b0*/  LDSM.16.M88.4 R24, [R216+0x4000] ;  /* 0x00400000d818783b */ /* 0x000f280000000200 */
[----:B------:R-:W5:Y:S03]  /*44c0*/  LDSM.16.M88.4 R16, [R216+0x6000] ;  /* 0x00600000d810783b */ /* 0x000f660000000200 */
[----:B--2---:R-:W-:Y:S01]  /*44d0*/  HMMA.16816.F32 R12, R20, R32, R12 ;  /* 0x00000020140c723c */ /* 0x004fe2000000180c */
[----:B------:R-:W-:Y:S01]  /*44e0*/  LDSM.16.M88.4 R36, [R220+0x6000] ;  /* 0x00600000dc24783b */ /* 0x000fe20000000200 */
[----:B---3--:R-:W-:Y:S01]  /*44f0*/  IMAD.MOV.U32 R3, RZ, RZ, R2 ;  /* 0x000000ffff037224 */ /* 0x008fe200078e0002 */
[----:B------:R-:W-:-:S05]  /*4500*/  IABS R2, R5 ;  /* 0x0000000500027213 */ /* 0x000fca0000000000 */
[C---:B------:R-:W-:Y:S01]  /*4510*/  HMMA.16816.F32 R52, R8.reuse, R32, R52 ;  /* 0x000000200834723c */ /* 0x040fe20000001834 */
[C---:B------:R-:W-:Y:S01]  /*4520*/  IMAD.IADD R5, R228.reuse, 0x1, -R84 ;  /* 0x00000001e4057824 */ /* 0x040fe200078e0a54 */
[----:B------:R2:W-:Y:S06]  /*4530*/  I2F R115, R3 ;  /* 0x0000000300737306 */ /* 0x0005ec0000201400 */
[C---:B------:R-:W-:Y:S08]  /*4540*/  HMMA.16816.F32 R88, R8.reuse, R34, R60 ;  /* 0x000000220858723c */ /* 0x040ff0000000183c */
[----:B-1----:R-:W-:Y:S01]  /*4550*/  HMMA.16816.F32 R92, R8, R56, R44 ;  /* 0x00000038085c723c */ /* 0x002fe2000000182c */
[----:B------:R-:W1:Y:S01]  /*4560*/  LDSM.16.M88.4 R44, [R222+0x4000] ;  /* 0x00400000de2c783b */ /* 0x000e620000000200 */
[----:B--2---:R-:W-:Y:S01]  /*4570*/  IMAD.MOV.U32 R3, RZ, RZ, R2 ;  /* 0x000000ffff037224 */ /* 0x004fe200078e0002 */
[----:B------:R-:W-:Y:S01]  /*4580*/  IABS R2, R5 ;  /* 0x0000000500027213 */ /* 0x000fe20000000000 */
[----:B------:R-:W-:-:S02]  /*4590*/  IMAD.IADD R5, R228, 0x1, -R75 ;  /* 0x00000001e4057824 */ /* 0x000fc400078e0a4b */
[----:B------:R2:W-:Y:S02]  /*45a0*/  I2F R118, R3 ;  /* 0x0000000300767306 */ /* 0x0005e40000201400 */
[----:B------:R-:W-:Y:S06]  /*45b0*/  HMMA.16816.F32 R96, R8, R58, R76 ;  /* 0x0000003a0860723c */ /* 0x000fec000000184c */
[----:B------:R3:W-:Y:S02]  /*45c0*/  I2F R114, R2 ;  /* 0x0000000200727306 */ /* 0x0007e40000201400 */
[----:B----4-:R-:W-:Y:S01]  /*45d0*/  HMMA.16816.F32 R8, R24, R28, R12 ;  /* 0x0000001c1808723c */ /* 0x010fe2000000180c */
[----:B------:R-:W4:Y:S01]  /*45e0*/  LDSM.16.M88.4 R12, [R222+0x6000] ;  /* 0x00600000de0c783b */ /* 0x000f220000000200 */
[----:B--2---:R-:W-:-:S06]  /*45f0*/  IMAD.IADD R3, R235, 0x1, -R84 ;  /* 0x00000001eb037824 */ /* 0x004fcc00078e0a54 */
[----:B-----5:R-:W-:Y:S01]  /*4600*/  HMMA.16816.F32 R52, R16, R28, R52 ;  /* 0x0000001c1034723c */ /* 0x020fe20000001834 */
[----:B------:R-:W-:Y:S01]  /*4610*/  IABS R3, R3 ;  /* 0x0000000300037213 */ /* 0x000fe20000000000 */
[----:B---3--:R-:W-:-:S03]  /*4620*/  IMAD.IADD R2, R229, 0x1, -R75 ;  /* 0x00000001e5027824 */ /* 0x008fc600078e0a4b */
[----:B------:R2:W-:Y:S03]  /*4630*/  I2F R113, R3 ;  /* 0x0000000300717306 */ /* 0x0005e60000201400 */
[----:B------:R-:W-:Y:S01]  /*4640*/  HMMA.16816.F32 R60, R20, R34, R48 ;  /* 0x00000022143c723c */ /* 0x000fe20000001830 */
[----:B------:R-:W-:Y:S01]  /*4650*/  LDSM.16.M88.4 R48, [R219+0x1000] ;  /* 0x00100000db30783b */ /* 0x000fe20000000200 */
[----:B------:R-:W-:-:S03]  /*4660*/  IABS R2, R2 ;  /* 0x0000000200027213 */ /* 0x000fc60000000000 */
[----:B------:R-:W3:Y:S03]  /*4670*/  LDSM.16.M88.4 R32, [R220+0x4000] ;  /* 0x00400000dc20783b */ /* 0x000ee60000000200 */
[----:B------:R-:W-:Y:S01]  /*4680*/  HMMA.16816.F32 R80, R20, R56, R40 ;  /* 0x000000381450723c */ /* 0x000fe20000001828 */
[----:B--2---:R-:W-:-:S07]  /*4690*/  IMAD.MOV.U32 R3, RZ, RZ, R2 ;  /* 0x000000ffff037224 */ /* 0x004fce00078e0002 */
[----:B-1----:R-:W-:Y:S01]  /*46a0*/  HMMA.16816.F32 R40, R44, R64, R8 ;  /* 0x000000402c28723c */ /* 0x002fe20000001808 */
[----:B------:R-:W-:Y:S01]  /*46b0*/  IABS R2, R5 ;  /* 0x0000000500027213 */ /* 0x000fe20000000000 */
[----:B------:R-:W-:Y:S01]  /*46c0*/  IMAD.IADD R5, R235, 0x1, -R75 ;  /* 0x00000001eb057824 */ /* 0x000fe200078e0a4b */
[----:B------:R1:W-:Y:S05]  /*46d0*/  I2F R111, R3 ;  /* 0x00000003006f7306 */ /* 0x0003ea0000201400 */
[----:B------:R-:W-:Y:S01]  /*46e0*/  HMMA.16816.F32 R76, R20, R58, R68 ;  /* 0x0000003a144c723c */ /* 0x000fe20000001844 */
[----:B------:R-:W2:Y:S07]  /*46f0*/  LDSM.16.M88.4 R20, [R223+0x1800] ;  /* 0x00180000df14783b */ /* 0x000eae0000000200 */
[----:B----4-:R-:W-:Y:S01]  /*4700*/  HMMA.16816.F32 R8, R12, R64, R52 ;  /* 0x000000400c08723c */ /* 0x010fe20000001834 */
[----:B-1----:R-:W-:Y:S01]  /*4710*/  IMAD.MOV.U32 R3, RZ, RZ, R2 ;  /* 0x000000ffff037224 */ /* 0x002fe200078e0002 */
[----:B------:R-:W-:Y:S01]  /*4720*/  IABS R2, R5 ;  /* 0x0000000500027213 */ /* 0x000fe20000000000 */
[----:B------:R-:W-:-:S02]  /*4730*/  IMAD.IADD R5, R229, 0x1, -R85 ;  /* 0x00000001e5057824 */ /* 0x000fc400078e0a55 */
[----:B------:R1:W-:Y:S03]  /*4740*/  I2F R112, R3 ;  /* 0x0000000300707306 */ /* 0x0003e60000201400 */
[----:B------:R-:W-:Y:S08]  /*4750*/  HMMA.16816.F32 R56, R24, R30, R60 ;  /* 0x0000001e1838723c */ /* 0x000ff0000000183c */
[----:B---3--:R-:W-:Y:S01]  /*4760*/  HMMA.16816.F32 R68, R32, R48, R40 ;  /* 0x000000302044723c */ /* 0x008fe20000001828 */
[----:B-1----:R-:W-:Y:S01]  /*4770*/  IMAD.MOV.U32 R3, RZ, RZ, R2 ;  /* 0x000000ffff037224 */ /* 0x002fe200078e0002 */
[----:B------:R-:W-:Y:S01]  /*4780*/  IABS R2, R5 ;  /* 0x0000000500027213 */ /* 0x000fe20000000000 */
[----:B------:R-:W-:-:S05]  /*4790*/  IMAD.IADD R5, R228, 0x1, -R85 ;  /* 0x00000001e4057824 */ /* 0x000fca00078e0a55 */
[----:B------:R-:W-:Y:S01]  /*47a0*/  HMMA.16816.F32 R60, R36, R48, R8 ;  /* 0x00000030243c723c */ /* 0x000fe20000001808 */
[----:B------:R1:W-:Y:S01]  /*47b0*/  I2F R109, R3 ;  /* 0x00000003006d7306 */ /* 0x0003e20000201400 */
[----:B------:R-:W3:Y:S06]  /*47c0*/  LDSM.16.M88.4 R8, [R221+0x9800] ;  /* 0x00980000dd08783b */ /* 0x000eec0000000200 */
[C---:B------:R-:W-:Y:S08]  /*47d0*/  HMMA.16816.F32 R40, R16.reuse, R30, R88 ;  /* 0x0000001e1028723c */ /* 0x040ff00000001858 */
[----:B--2---:R-:W-:Y:S01]  /*47e0*/  HMMA.16816.F32 R52, R16, R20, R92 ;  /* 0x000000141034723c */ /* 0x004fe2000000185c */
[----:B-1----:R-:W-:Y:S01]  /*47f0*/  IMAD.MOV.U32 R3, RZ, RZ, R2 ;  /* 0x000000ffff037224 */ /* 0x002fe200078e0002 */
[----:B------:R-:W-:Y:S01]  /*4800*/  IABS R2, R5 ;  /* 0x0000000500027213 */ /* 0x000fe20000000000 */
[----:B------:R-:W-:-:S02]  /*4810*/  IMAD.IADD R5, R235, 0x1, -R85 ;  /* 0x00000001eb057824 */ /* 0x000fc400078e0a55 */
[----:B------:R1:W-:Y:S03]  /*4820*/  I2F R110, R3 ;  /* 0x00000003006e7306 */ /* 0x0003e60000201400 */
[----:B------:R-:W-:Y:S01]  /*4830*/  HMMA.16816.F32 R16, R16, R22, R96 ;  /* 0x000000161010723c */ /* 0x000fe20000001860 */
[----:B------:R-:W-:Y:S02]  /*4840*/  FMUL.FTZ R61, R61, c[0x0][0x2ec] ;  /* 0x0000bb003d3d7a20 */ /* 0x000fe40000410000 */
[----:B------:R-:W-:-:S05]  /*4850*/  FMUL.FTZ R62, R62, c[0x0][0x2ec] ;  /* 0x0000bb003e3e7a20 */ /* 0x000fca0000410000 */
[----:B------:R-:W-:Y:S01]  /*4860*/  HMMA.16816.F32 R28, R44, R66, R56 ;  /* 0x000000422c1c723c */ /* 0x000fe20000001838 */
[----:B------:R-:W-:Y:S01]  /*4870*/  MUFU.TANH R62, R62 ;  /* 0x0000003e003e7308 */ /* 0x000fe20000002400 */
[----:B-1----:R-:W-:Y:S01]  /*4880*/  IMAD.MOV.U32 R3, RZ, RZ, R2 ;  /* 0x000000ffff037224 */ /* 0x002fe200078e0002 */
[----:B------:R-:W-:Y:S01]  /*4890*/  IABS R2, R5 ;  /* 0x0000000500027213 */ /* 0x000fe20000000000 */
[----:B------:R-:W-:-:S04]  /*48a0*/  IMAD.IADD R5, R229, 0x1, -R86 ;  /* 0x00000001e5057824 */ /* 0x000fc800078e0a56 */
[C---:B------:R-:W-:Y:S01]  /*48b0*/  HMMA.16816.F32 R56, R24.reuse, R20, R80 ;  /* 0x000000141838723c */ /* 0x040fe20000001850 */
[----:B------:R1:W-:Y:S07]  /*48c0*/  I2F R108, R3 ;  /* 0x00000003006c7306 */ /* 0x0003ee0000201400 */
[----:B------:R-:W-:Y:S08]  /*48d0*/  HMMA.16816.F32 R24, R24, R22, R76 ;  /* 0x000000161818723c */ /* 0x000ff0000000184c */
[----:B---3--:R-:W-:Y:S01]  /*48e0*/  HMMA.16816.F32 R20, R12, R8, R52 ;  /* 0x000000080c14723c */ /* 0x008fe20000001834 */
[----:B-1----:R-:W-:Y:S01]  /*48f0*/  IMAD.MOV.U32 R3, RZ, RZ, R2 ;  /* 0x000000ffff037224 */ /* 0x002fe200078e0002 */
[----:B------:R-:W-:Y:S01]  /*4900*/  IABS R2, R5 ;  /* 0x0000000500027213 */ /* 0x000fe20000000000 */
[----:B------:R-:W-:-:S02]  /*4910*/  IMAD.IADD R5, R228, 0x1, -R86 ;  /* 0x00000001e4057824 */ /* 0x000fc400078e0a56 */
[----:B------:R1:W-:Y:S03]  /*4920*/  I2F R107, R3 ;  /* 0x00000003006b7306 */ /* 0x0003e60000201400 */
[C---:B------:R-:W-:Y:S05]  /*4930*/  HMMA.16816.F32 R40, R12.reuse, R66, R40 ;  /* 0x000000420c28723c */ /* 0x040fea0000001828 */
[----:B------:R-:W2:Y:S03]  /*4940*/  MUFU.TANH R66, R61 ;  /* 0x0000003d00427308 */ /* 0x000ea60000002400 */
[----:B------:R-:W-:Y:S01]  /*4950*/  HMMA.16816.F32 R52, R12, R10, R16 ;  /* 0x0000000a0c34723c */ /* 0x000fe20000001810 */
[----:B------:R-:W3:Y:S01]  /*4960*/  LDSM.16.M88.4 R12, [R219+0x1800] ;  /* 0x00180000db0c783b */ /* 0x000ee20000000200 */
[----:B------:R-:W-:-:S04]  /*4970*/  DEPBAR.LE SB0, 0x0 ;  /* 0x000080000000791a */ /* 0x000fc80000000000 */
[----:B-1----:R-:W-:Y:S01]  /*4980*/  IMAD.MOV.U32 R3, RZ, RZ, R2 ;  /* 0x000000ffff037224 */ /* 0x002fe200078e0002 */
[----:B------:R-:W-:Y:S01]  /*4990*/  IABS R2, R5 ;  /* 0x0000000500027213 */ /* 0x000fe20000000000 */
[----:B------:R-:W-:Y:S01]  /*49a0*/  IMAD.IADD R5, R235, 0x1, -R86 ;  /* 0x00000001eb057824 */ /* 0x000fe200078e0a56 */
[----:B------:R-:W-:Y:S01]  /*49b0*/  HMMA.16816.F32 R28, R32, R50, R28 ;  /* 0x00000032201c723c */ /* 0x000fe2000000181c */
[----:B------:R1:W-:Y:S07]  /*49c0*/  I2F R106, R3 ;  /* 0x00000003006a7306 */ /* 0x0003ee0000201400 */
[----:B------:R-:W-:Y:S08]  /*49d0*/  HMMA.16816.F32 R16, R44, R8, R56 ;  /* 0x000000082c10723c */ /* 0x000ff00000001838 */
[----:B------:R-:W-:Y:S01]  /*49e0*/  HMMA.16816.F32 R40, R36, R50, R40 ;  /* 0x000000322428723c */ /* 0x000fe20000001828 */
[----:B-1----:R-:W-:Y:S01]  /*49f0*/  IMAD.MOV.U32 R3, RZ, RZ, R2 ;  /* 0x000000ffff037224 */ /* 0x002fe200078e0002 */
[----:B------:R-:W-:Y:S01]  /*4a00*/  IABS R2, R5 ;  /* 0x0000000500027213 */ /* 0x000fe20000000000 */
[----:B------:R-:W-:-:S02]  /*4a10*/  IMAD.IADD R5, R229, 0x1, -R87 ;  /* 0x00000001e5057824 */ /* 0x000fc400078e0a57 */
[----:B------:R1:W-:Y:S03]  /*4a20*/  I2F R105, R3 ;  /* 0x0000000300697306 */ /* 0x0003e60000201400 */
[----:B------:R-:W-:Y:S02]  /*4a30*/  FMUL.FTZ R8, R31, c[0x0][0x2ec] ;  /* 0x0000bb001f087a20 */ /* 0x000fe40000410000 */
[----:B------:R-:W-:-:S03]  /*4a40*/  FMUL.FTZ R6, R30, c[0x0][0x2ec] ;  /* 0x0000bb001e067a20 */ /* 0x000fc60000410000 */
[----:B------:R4:W-:Y:S03]  /*4a50*/  MUFU.TANH R50, R8 ;  /* 0x0000000800327308 */ /* 0x0009e60000002400 */
[----:B---3--:R-:W-:Y:S01]  /*4a60*/  HMMA.16816.F32 R16, R32, R12, R16 ;  /* 0x0000000c2010723c */ /* 0x008fe20000001810 */
[----:B-1----:R-:W-:Y:S01]  /*4a70*/  IMAD.MOV.U32 R3, RZ, RZ, R2 ;  /* 0x000000ffff037224 */ /* 0x002fe200078e0002 */
[----:B------:R-:W-:Y:S01]  /*4a80*/  IABS R2, R5 ;  /* 0x0000000500027213 */ /* 0x000fe20000000000 */
[----:B------:R-:W-:-:S05]  /*4a90*/  IMAD.IADD R5, R228, 0x1, -R87 ;  /* 0x00000001e4057824 */ /* 0x000fca00078e0a57 */
[----:B------:R-:W-:Y:S01]  /*4aa0*/  HMMA.16816.F32 R20, R36, R12, R20 ;  /* 0x0000000c2414723c */ /* 0x000fe20000001814 */
[----:B------:R1:W-:Y:S07]  /*4ab0*/  I2F R104, R3 ;  /* 0x0000000300687306 */ /* 0x0003ee0000201400 */
[----:B----4-:R-:W-:Y:S01]  /*4ac0*/  HMMA.16816.F32 R8, R44, R10, R24 ;  /* 0x0000000a2c08723c */ /* 0x010fe20000001818 */
[----:B------:R3:W-:Y:S01]  /*4ad0*/  MUFU.TANH R30, R6 ;  /* 0x00000006001e7308 */ /* 0x0007e20000002400 */
[----:B-1----:R-:W-:Y:S01]  /*4ae0*/  IMAD.MOV.U32 R3, RZ, RZ, R2 ;  /* 0x000000ffff037224 */ /* 0x002fe200078e0002 */
[----:B------:R-:W-:Y:S01]  /*4af0*/  IABS R2, R5 ;  /* 0x0000000500027213 */ /* 0x000fe20000000000 */
[----:B------:R-:W-:-:S05]  /*4b00*/  IMAD.IADD R5, R235, 0x1, -R87 ;  /* 0x00000001eb057824 */ /* 0x000fca00078e0a57 */
[----:B------:R1:W-:Y:S01]  /*4b10*/  I2F R90, R3 ;  /* 0x00000003005a7306 */ /* 0x0003e20000201400 */
[----:B---3--:R-:W-:-:S04]  /*4b20*/  IADD3 R6, R100, UR4, RZ ;  /* 0x0000000464067c10 */ /* 0x008fc8000fffe0ff */
[----:B------:R-:W-:Y:S01]  /*4b30*/  IMNMX R236, R6, UR21, PT ;  /* 0x0000001506ec7c17 */ /* 0x000fe2000b800200 */
[----:B------:R-:W-:-:S09]  /*4b40*/  FMUL.FTZ R6, R40, c[0x0][0x2ec] ;  /* 0x0000bb0028067a20 */ /* 0x000fd20000410000 */
[----:B------:R-:W-:Y:S01]  /*4b50*/  HMMA.16816.F32 R8, R32, R14, R8 ;  /* 0x0000000e2008723c */ /* 0x000fe20000001808 */
[----:B------:R-:W-:Y:S01]  /*4b60*/  BAR.SYNC.DEFER_BLOCKING 0x0 ;  /* 0x0000000000007b1d */ /* 0x000fe20000010000 */
[----:B------:R-:W-:Y:S01]  /*4b70*/  ISETP.GE.AND P1, PT, R7, R236, PT ;  /* 0x000000ec0700720c */ /* 0x000fe20003f26270 */
[----:B-1----:R-:W-:Y:S01]  /*4b80*/  IMAD.MOV.U32 R3, RZ, RZ, R2 ;  /* 0x000000ffff037224 */ /* 0x002fe200078e0002 */
[----:B------:R-:W-:-:S03]  /*4b90*/  IABS R2, R5 ;  /* 0x0000000500027213 */ /* 0x000fc60000000000 */
[----:B------:R1:W-:Y:S01]  /*4ba0*/  MUFU.TANH R48, R6 ;  /* 0x0000000600307308 */ /* 0x0003e20000002400 */
[----:B------:R-:W-:Y:S01]  /*4bb0*/  IADD3 R5, R101, UR4, RZ ;  /* 0x0000000465057c10 */ /* 0x000fe2000fffe0ff */
[----:B------:R-:W-:Y:S03]  /*4bc0*/  HMMA.16816.F32 R12, R36, R14, R52 ;  /* 0x0000000e240c723c */ /* 0x000fe60000001834 */
[----:B------:R-:W-:Y:S02]  /*4bd0*/  IMNMX R237, R5, UR21, PT ;  /* 0x0000001505ed7c17 */ /* 0x000fe4000b800200 */
[----:B------:R-:W-:Y:S01]  /*4be0*/  IADD3 R5, R235, -c[0x0][0x2e4], RZ ;  /* 0x8000b900eb057a10 */ /* 0x000fe20007ffe0ff */
[----:B------:R3:W-:Y:S01]  /*4bf0*/  I2F R88, R2 ;  /* 0x0000000200587306 */ /* 0x0007e20000201400 */
[----:B------:R-:W-:Y:S02]  /*4c00*/  ISETP.GE.AND P3, PT, R7, R237, PT ;  /* 0x000000ed0700720c */ /* 0x000fe40003f66270 */
[----:B------:R-:W-:Y:S01]  /*4c10*/  IMNMX R231, RZ, R5, !PT ;  /* 0x00000005ffe77217 */ /* 0x000fe20007800200 */
[----:B------:R-:W-:Y:S01]  /*4c20*/  FMUL.FTZ R5, R43, c[0x0][0x2ec] ;  /* 0x0000bb002b057a20 */ /* 0x000fe20000410000 */
[----:B------:R-:W-:-:S02]  /*4c30*/  ISETP.GE.AND P2, PT, R73, R237, PT ;  /* 0x000000ed4900720c */ /* 0x000fc40003f46270 */
[----:B------:R-:W-:Y:S01]  /*4c40*/  ISETP.LT.OR P1, PT, R7, R231, P1 ;  /* 0x000000e70700720c */ /* 0x000fe20000f21670 */
[----:B------:R4:W-:Y:S01]  /*4c50*/  I2F R89, R3 ;  /* 0x0000000300597306 */ /* 0x0009e20000201400 */
[----:B-1----:R-:W-:Y:S02]  /*4c60*/  FMUL.FTZ R6, R42, c[0x0][0x2ec] ;  /* 0x0000bb002a067a20 */ /* 0x002fe40000410000 */
[----:B------:R-:W-:Y:S02]  /*4c70*/  FMUL.FTZ R10, R10, c[0x0][0x2ec] ;  /* 0x0000bb000a0a7a20 */ /* 0x000fe40000410000 */
[----:B------:R-:W-:Y:S02]  /*4c80*/  FMUL.FTZ R9, R9, c[0x0][0x2ec] ;  /* 0x0000bb0009097a20 */ /* 0x000fe40000410000 */
[----:B------:R-:W-:Y:S01]  /*4c90*/  FMUL.FTZ R11, R11, c[0x0][0x2ec] ;  /* 0x0000bb000b0b7a20 */ /* 0x000fe20000410000 */
[----:B------:R1:W-:Y:S01]  /*4ca0*/  MUFU.TANH R25, R6 ;  /* 0x0000000600197308 */ /* 0x0003e20000002400 */
[----:B---3--:R-:W-:-:S02]  /*4cb0*/  FMUL.FTZ R2, R68, c[0x0][0x2ec] ;  /* 0x0000bb0044027a20 */ /* 0x008fc40000410000 */
[----:B------:R-:W-:Y:S02]  /*4cc0*/  FMUL.FTZ R12, R12, c[0x0][0x2ec] ;  /* 0x0000bb000c0c7a20 */ /* 0x000fe40000410000 */
[----:B------:R-:W-:Y:S02]  /*4cd0*/  FMUL.FTZ R13, R13, c[0x0][0x2ec] ;  /* 0x0000bb000d0d7a20 */ /* 0x000fe40000410000 */
[----:B------:R-:W-:Y:S01]  /*4ce0*/  FMUL.FTZ R15, R15, c[0x0][0x2ec] ;  /* 0x0000bb000f0f7a20 */ /* 0x000fe20000410000 */
[----:B------:R3:W5:Y:S01]  /*4cf0*/  MUFU.TANH R68, R2 ;  /* 0x0000000200447308 */ /* 0x0007620000002400 */
[----:B----4-:R-:W-:-:S07]  /*4d00*/  FMUL.FTZ R3, R29, c[0x0][0x2ec] ;  /* 0x0000bb001d037a20 */ /* 0x010fce0000410000 */
[----:B------:R4:W-:Y:S01]  /*4d10*/  MUFU.TANH R61, R3 ;  /* 0x00000003003d7308 */ /* 0x0009e20000002400 */
[----:B-1----:R-:W-:Y:S02]  /*4d20*/  FMUL.FTZ R6, R17, c[0x0][0x2ec] ;  /* 0x0000bb0011067a20 */ /* 0x002fe40000410000 */
[----:B---3--:R-:W-:-:S05]  /*4d30*/  FMUL.FTZ R2, R69, c[0x0][0x2ec] ;  /* 0x0000bb0045027a20 */ /* 0x008fca0000410000 */
[----:B------:R2:W-:Y:S01]  /*4d40*/  MUFU.TANH R40, R6 ;  /* 0x0000000600287308 */ /* 0x0005e20000002400 */
[----:B----4-:R-:W-:-:S07]  /*4d50*/  IADD3 R3, R102, UR4, RZ ;  /* 0x0000000466037c10 */ /* 0x010fce000fffe0ff */
[----:B------:R1:W-:Y:S01]  /*4d60*/  MUFU.TANH R69, R2 ;  /* 0x0000000200457308 */ /* 0x0003e20000002400 */
[----:B------:R-:W-:Y:S02]  /*4d70*/  IMNMX R238, R3, UR21, PT ;  /* 0x0000001503ee7c17 */ /* 0x000fe4000b800200 */
[----:B------:R-:W-:Y:S02]  /*4d80*/  IADD3 R3, R228, -c[0x0][0x2e4], RZ ;  /* 0x8000b900e4037a10 */ /* 0x000fe40007ffe0ff */
[-C--:B------:R-:W-:Y:S01]  /*4d90*/  ISETP.GE.AND P5, PT, R7, R238.reuse, PT ;  /* 0x000000ee0700720c */ /* 0x080fe20003fa6270 */
[----:B--2---:R-:W-:Y:S01]  /*4da0*/  FFMA.FTZ R6, R120, -UR16, R66 ;  /* 0x8000001078067c23 */ /* 0x004fe20008010042 */
[----:B------:R-:W-:Y:S01]  /*4db0*/  IMNMX R232, RZ, R3, !PT ;  /* 0x00000003ffe87217 */ /* 0x000fe20007800200 */
[----:B-----5:R-:W-:Y:S01]  /*4dc0*/  FFMA.FTZ R3, R126, -UR16, R68 ;  /* 0x800000107e037c23 */ /* 0x020fe20008010044 */
[----:B------:R-:W-:Y:S01]  /*4dd0*/  ISETP.GE.AND P4, PT, R73, R238, PT ;  /* 0x000000ee4900720c */ /* 0x000fe20003f86270 */
[----:B------:R-:W-:Y:S01]  /*4de0*/  MUFU.TANH R10, R10 ;  /* 0x0000000a000a7308 */ /* 0x000fe20000002400 */
[----:B------:R-:W-:-:S02]  /*4df0*/  ISETP.LT.OR P3, PT, R7, R232, P3 ;  /* 0x000000e80700720c */ /* 0x000fc40001f61670 */
[----:B------:R-:W-:Y:S01]  /*4e00*/  ISETP.LT.OR P2, PT, R73, R232, P2 ;  /* 0x000000e84900720c */ /* 0x000fe20001741670 */
[----:B-1----:R-:W-:-:S03]  /*4e10*/  FMUL.FTZ R2, R70, c[0x0][0x2ec] ;  /* 0x0000bb0046027a20 */ /* 0x002fc60000410000 */
[----:B------:R-:W-:Y:S01]  /*4e20*/  FSEL R24, R6, -INF , !P2 ;  /* 0xff80000006187808 */ /* 0x000fe20005000000 */
[----:B------:R1:W-:Y:S01]  /*4e30*/  MUFU.TANH R65, R2 ;  /* 0x0000000200417308 */ /* 0x0003e20000002400 */
[----:B------:R-:W-:Y:S01]  /*4e40*/  ISETP.GE.AND P2, PT, R84, R238, PT ;  /* 0x000000ee5400720c */ /* 0x000fe20003f46270 */
[----:B------:R-:W-:Y:S02]  /*4e50*/  FMUL.FTZ R6, R23, c[0x0][0x2ec] ;  /* 0x0000bb0017067a20 */ /* 0x000fe40000410000 */
[----:B-1----:R-:W-:-:S04]  /*4e60*/  FMUL.FTZ R2, R71, c[0x0][0x2ec] ;  /* 0x0000bb0047027a20 */ /* 0x002fc80000410000 */
[----:B------:R1:W-:Y:S02]  /*4e70*/  MUFU.TANH R67, R2 ;  /* 0x0000000200437308 */ /* 0x0003e40000002400 */
[----:B-1----:R-:W-:-:S06]  /*4e80*/  FMUL.FTZ R2, R60, c[0x0][0x2ec] ;  /* 0x0000bb003c027a20 */ /* 0x002fcc0000410000 */
[----:B------:R1:W2:Y:S02]  /*4e90*/  MUFU.TANH R64, R2 ;  /* 0x0000000200407308 */ /* 0x0002a40000002400 */
[----:B-1----:R-:W-:-:S06]  /*4ea0*/  FMUL.FTZ R2, R63, c[0x0][0x2ec] ;  /* 0x0000bb003f027a20 */ /* 0x002fcc0000410000 */
[----:B------:R1:W3:Y:S02]  /*4eb0*/  MUFU.TANH R60, R2 ;  /* 0x00000002003c7308 */ /* 0x0002e40000002400 */
[----:B-1----:R-:W-:-:S06]  /*4ec0*/  FMUL.FTZ R2, R28, c[0x0][0x2ec] ;  /* 0x0000bb001c027a20 */ /* 0x002fcc0000410000 */
[----:B------:R1:W-:Y:S02]  /*4ed0*/  MUFU.TANH R51, R2 ;  /* 0x0000000200337308 */ /* 0x0003e40000002400 */
[----:B-1----:R-:W-:-:S04]  /*4ee0*/  IADD3 R2, R72, UR4, RZ ;  /* 0x0000000448027c10 */ /* 0x002fc8000fffe0ff */
[----:B------:R-:W-:Y:S02]  /*4ef0*/  IMNMX R239, R2, UR21, PT ;  /* 0x0000001502ef7c17 */ /* 0x000fe4000b800200 */
[----:B------:R-:W-:Y:S02]  /*4f00*/  IADD3 R2, R230, -c[0x0][0x2e4], RZ ;  /* 0x8000b900e6027a10 */ /* 0x000fe40007ffe0ff */
[----:B------:R-:W-:Y:S02]  /*4f10*/  ISETP.GE.AND P6, PT, R7, R239, PT ;  /* 0x000000ef0700720c */ /* 0x000fe40003fc6270 */
[----:B------:R-:W-:Y:S02]  /*4f20*/  IMNMX R234, RZ, R2, !PT ;  /* 0x00000002ffea7217 */ /* 0x000fe40007800200 */
[----:B------:R-:W-:Y:S02]  /*4f30*/  IADD3 R2, R229, -c[0x0][0x2e4], RZ ;  /* 0x8000b900e5027a10 */ /* 0x000fe40007ffe0ff */
[----:B------:R-:W-:-:S02]  /*4f40*/  ISETP.LT.OR P6, PT, R7, R234, P6 ;  /* 0x000000ea0700720c */ /* 0x000fc400037c1670 */
[----:B------:R-:W-:Y:S01]  /*4f50*/  IMNMX R233, RZ, R2, !PT ;  /* 0x00000002ffe97217 */ /* 0x000fe20007800200 */
[----:B------:R-:W-:Y:S01]  /*4f60*/  FMUL.FTZ R2, R41, c[0x0][0x2ec] ;  /* 0x0000bb0029027a20 */ /* 0x000fe20000410000 */
[----:B------:R-:W-:Y:S01]  /*4f70*/  ISETP.GE.AND P0, PT, R73, R239, PT ;  /* 0x000000ef4900720c */ /* 0x000fe20003f06270 */
[----:B------:R2:W-:Y:S01]  /*4f80*/  MUFU.TANH R41, R5 ;  /* 0x0000000500297308 */ /* 0x0005e20000002400 */
[-C--:B------:R-:W-:Y:S01]  /*4f90*/  ISETP.LT.OR P5, PT, R7, R233.reuse, P5 ;  /* 0x000000e90700720c */ /* 0x080fe20002fa1670 */
[----:B------:R-:W-:Y:S01]  /*4fa0*/  FMUL.FTZ R7, R19, c[0x0][0x2ec] ;  /* 0x0000bb0013077a20 */ /* 0x000fe20000410000 */
[C---:B------:R-:W-:Y:S02]  /*4fb0*/  ISETP.LT.OR P0, PT, R73.reuse, R234, P0 ;  /* 0x000000ea4900720c */ /* 0x040fe40000701670 */
[-C--:B------:R-:W-:Y:S02]  /*4fc0*/  ISETP.LT.OR P4, PT, R73, R233.reuse, P4 ;  /* 0x000000e94900720c */ /* 0x080fe40002781670 */
[----:B------:R-:W-:Y:S01]  /*4fd0*/  ISETP.LT.OR P2, PT, R84, R233, P2 ;  /* 0x000000e95400720c */ /* 0x000fe20001741670 */
[----:B------:R1:W-:Y:S01]  /*4fe0*/  MUFU.TANH R49, R2 ;  /* 0x0000000200317308 */ /* 0x0003e20000002400 */
[----:B--2---:R-:W-:-:S07]  /*4ff0*/  FFMA.FTZ R5, R123, -UR16, R64 ;  /* 0x800000107b057c23 */ /* 0x004fce0008010040 */
[----:B------:R2:W-:Y:S01]  /*5000*/  MUFU.TANH R31, R7 ;  /* 0x00000007001f7308 */ /* 0x0005e20000002400 */
[----:B------:R-:W-:Y:S01]  /*5010*/  FSEL R28, R5, -INF , !P3 ;  /* 0xff800000051c7808 */ /* 0x000fe20005800000 */
[----:B---3--:R-:W-:Y:S01]  /*5020*/  FFMA.FTZ R5, R116, -UR16, R60 ;  /* 0x8000001074057c23 */ /* 0x008fe2000801003c */
[----:B------:R-:W-:Y:S01]  /*5030*/  ISETP.GE.AND P3, PT, R74, R238, PT ;  /* 0x000000ee4a00720c */ /* 0x000fe20003f66270 */
[----:B-1----:R-:W-:Y:S01]  /*5040*/  FFMA.FTZ R2, R117, -UR16, R65 ;  /* 0x8000001075027c23 */ /* 0x002fe20008010041 */
[----:B------:R-:W-:Y:S01]  /*5050*/  FSEL R117, R3, -INF , !P6 ;  /* 0xff80000003757808 */ /* 0x000fe20007000000 */
[----:B------:R-:W-:Y:S01]  /*5060*/  FMUL.FTZ R3, R16, c[0x0][0x2ec] ;  /* 0x0000bb0010037a20 */ /* 0x000fe20000410000 */
[----:B------:R-:W-:Y:S02]  /*5070*/  ISETP.LT.OR P3, PT, R74, R233, P3 ;  /* 0x000000e94a00720c */ /* 0x000fe40001f61670 */
[----:B------:R-:W-:Y:S01]  /*5080*/  FSEL R128, R2, -INF , !P5 ;  /* 0xff80000002807808 */ /* 0x000fe20006800000 */
[----:B------:R1:W-:Y:S01]  /*5090*/  MUFU.TANH R27, R3 ;  /* 0x00000003001b7308 */ /* 0x0003e20000002400 */
[----:B------:R-:W-:Y:S01]  /*50a0*/  FFMA.FTZ R2, R121, -UR16, R62 ;  /* 0x8000001079027c23 */ /* 0x000fe2000801003e */
[----:B------:R-:W-:Y:S01]  /*50b0*/  ISETP.GE.AND P5, PT, R74, R239, PT ;  /* 0x000000ef4a00720c */ /* 0x000fe20003fa6270 */
[----:B--2---:R-:W-:Y:S01]  /*50c0*/  FMUL.FTZ R7, R20, c[0x0][0x2ec] ;  /* 0x0000bb0014077a20 */ /* 0x004fe20000410000 */
[----:B------:R-:W-:-:S02]  /*50d0*/  ISETP.GE.AND P6, PT, R73, R236, PT ;  /* 0x000000ec4900720c */ /* 0x000fc40003fc6270 */
[----:B------:R-:W-:Y:S01]  /*50e0*/  FSEL R29, R2, -INF , !P1 ;  /* 0xff800000021d7808 */ /* 0x000fe20004800000 */
[----:B------:R-:W-:Y:S01]  /*50f0*/  FFMA.FTZ R2, R122, -UR16, R67 ;  /* 0x800000107a027c23 */ /* 0x000fe20008010043 */
[C---:B------:R-:W-:Y:S01]  /*5100*/  ISETP.LT.OR P5, PT, R74.reuse, R234, P5 ;  /* 0x000000ea4a00720c */ /* 0x040fe20002fa1670 */
[----:B------:R-:W-:Y:S01]  /*5110*/  MUFU.TANH R20, R9 ;  /* 0x0000000900147308 */ /* 0x000fe20000002400 */
[----:B------:R-:W-:Y:S02]  /*5120*/  ISETP.GE.AND P1, PT, R74, R237, PT ;  /* 0x000000ed4a00720c */ /* 0x000fe40003f26270 */
[----:B------:R-:W-:Y:S01]  /*5130*/  FSEL R116, R2, -INF , !P4 ;  /* 0xff80000002747808 */ /* 0x000fe20006000000 */
[----:B------:R-:W-:Y:S01]  /*5140*/  FFMA.FTZ R2, R103, -UR16, R30 ;  /* 0x8000001067027c23 */ /* 0x000fe2000801001e */
[----:B------:R-:W-:Y:S01]  /*5150*/  ISETP.LT.OR P6, PT, R73, R231, P6 ;  /* 0x000000e74900720c */ /* 0x000fe200037c1670 */
[----:B-1----:R-:W-:Y:S01]  /*5160*/  FFMA.FTZ R3, R127, -UR16, R69 ;  /* 0x800000107f037c23 */ /* 0x002fe20008010045 */
[----:B------:R-:W-:Y:S01]  /*5170*/  ISETP.LT.OR P1, PT, R74, R232, P1 ;  /* 0x000000e84a00720c */ /* 0x000fe20000f21670 */
[----:B------:R-:W1:Y:S01]  /*5180*/  MUFU.TANH R9, R11 ;  /* 0x0000000b00097308 */ /* 0x000e620000002400 */
[----:B------:R-:W-:Y:S01]  /*5190*/  FSEL R103, R2, -INF , !P3 ;  /* 0xff80000002677808 */ /* 0x000fe20005800000 */
[----:B------:R-:W-:Y:S01]  /*51a0*/  FFMA.FTZ R2, R115, -UR16, R25 ;  /* 0x8000001073027c23 */ /* 0x000fe20008010019 */
[----:B------:R-:W-:Y:S01]  /*51b0*/  FSEL R102, R3, -INF , !P0 ;  /* 0xff80000003667808 */ /* 0x000fe20004000000 */
[----:B------:R-:W-:Y:S01]  /*51c0*/  FMUL.FTZ R3, R18, c[0x0][0x2ec] ;  /* 0x0000bb0012037a20 */ /* 0x000fe20000410000 */
[----:B------:R-:W-:-:S02]  /*51d0*/  ISETP.GE.AND P0, PT, R74, R236, PT ;  /* 0x000000ec4a00720c */ /* 0x000fc40003f06270 */
[----:B------:R-:W-:Y:S01]  /*51e0*/  ISETP.GE.AND P4, PT, R84, R239, PT ;  /* 0x000000ef5400720c */ /* 0x000fe20003f86270 */
[----:B------:R2:W3:Y:S01]  /*51f0*/  MUFU.TANH R16, R3 ;  /* 0x0000000300107308 */ /* 0x0004e20000002400 */
[----:B------:R-:W-:Y:S02]  /*5200*/  ISETP.LT.OR P0, PT, R74, R231, P0 ;  /* 0x000000e74a00720c */ /* 0x000fe40000701670 */
[----:B------:R-:W-:Y:S01]  /*5210*/  FSEL R26, R5, -INF , !P6 ;  /* 0xff800000051a7808 */ /* 0x000fe20007000000 */
[----:B------:R-:W-:Y:S01]  /*5220*/  FFMA.FTZ R5, R130, -UR16, R61 ;  /* 0x8000001082057c23 */ /* 0x000fe2000801003d */
[----:B------:R-:W-:Y:S01]  /*5230*/  FSEL R23, R2, -INF , !P0 ;  /* 0xff80000002177808 */ /* 0x000fe20004000000 */
[----:B------:R-:W-:Y:S01]  /*5240*/  FFMA.FTZ R2, R118, -UR16, R50 ;  /* 0x8000001076027c23 */ /* 0x000fe20008010032 */
[C---:B------:R-:W-:Y:S01]  /*5250*/  ISETP.GE.AND P6, PT, R84.reuse, R237, PT ;  /* 0x000000ed5400720c */ /* 0x040fe20003fc6270 */
[----:B------:R4:W-:Y:S01]  /*5260*/  MUFU.TANH R18, R7 ;  /* 0x0000000700127308 */ /* 0x0009e20000002400 */
[----:B------:R-:W-:Y:S01]  /*5270*/  ISETP.LT.OR P4, PT, R84, R234, P4 ;  /* 0x000000ea5400720c */ /* 0x000fe20002781670 */
[----:B-1----:R-:W-:Y:S01]  /*5280*/  FFMA.FTZ R9, R90, -UR16, R9 ;  /* 0x800000105a097c23 */ /* 0x002fe20008010009 */
[----:B------:R-:W-:-:S02]  /*5290*/  FSEL R100, R2, -INF , !P2 ;  /* 0xff80000002647808 */ /* 0x000fc40005000000 */
[C---:B------:R-:W-:Y:S02]  /*52a0*/  ISETP.LT.OR P6, PT, R84.reuse, R232, P6 ;  /* 0x000000e85400720c */ /* 0x040fe400037c1670 */
[----:B------:R-:W-:Y:S01]  /*52b0*/  ISETP.GE.AND P3, PT, R75, R239, PT ;  /* 0x000000ef4b00720c */ /* 0x000fe20003f66270 */
[----:B--2---:R-:W-:Y:S01]  /*52c0*/  FFMA.FTZ R3, R129, -UR16, R51 ;  /* 0x8000001081037c23 */ /* 0x004fe20008010033 */
[----:B------:R1:W-:Y:S01]  /*52d0*/  MUFU.TANH R25, R6 ;  /* 0x0000000600197308 */ /* 0x0003e20000002400 */
[----:B---3--:R-:W-:Y:S01]  /*52e0*/  FFMA.FTZ R2, R111, -UR16, R16 ;  /* 0x800000106f027c23 */ /* 0x008fe20008010010 */
[----:B------:R-:W-:Y:S02]  /*52f0*/  ISETP.LT.OR P3, PT, R75, R234, P3 ;  /* 0x000000ea4b00720c */ /* 0x000fe40001f61670 */
[----:B------:R-:W-:Y:S01]  /*5300*/  FSEL R101, R3, -INF , !P5 ;  /* 0xff80000003657808 */ /* 0x000fe20006800000 */
[----:B------:R-:W-:Y:S01]  /*5310*/  FMUL.FTZ R3, R21, c[0x0][0x2ec] ;  /* 0x0000bb0015037a20 */ /* 0x000fe20000410000 */
[----:B------:R-:W-:Y:S01]  /*5320*/  ISETP.GE.AND P5, PT, R84, R236, PT ;  /* 0x000000ec5400720c */ /* 0x000fe20003fa6270 */
[----:B----4-:R-:W-:Y:S01]  /*5330*/  FMUL.FTZ R7, R22, c[0x0][0x2ec] ;  /* 0x0000bb0016077a20 */ /* 0x010fe20000410000 */
[----:B------:R-:W-:Y:S01]  /*5340*/  ISETP.GE.AND P0, PT, R75, R237, PT ;  /* 0x000000ed4b00720c */ /* 0x000fe20003f06270 */
[----:B------:R2:W-:Y:S01]  /*5350*/  MUFU.TANH R30, R3 ;  /* 0x00000003001e7308 */ /* 0x0005e20000002400 */
[----:B------:R-:W-:-:S02]  /*5360*/  ISETP.LT.OR P5, PT, R84, R231, P5 ;  /* 0x000000e75400720c */ /* 0x000fc40002fa1670 */
[----:B------:R-:W-:Y:S01]  /*5370*/  FSEL R84, R5, -INF , !P4 ;  /* 0xff80000005547808 */ /* 0x000fe20006000000 */
[----:B------:R-:W-:Y:S01]  /*5380*/  FFMA.FTZ R5, R113, -UR16, R41 ;  /* 0x8000001071057c23 */ /* 0x000fe20008010029 */
[C---:B------:R-:W-:Y:S01]  /*5390*/  ISETP.GE.AND P4, PT, R75.reuse, R236, PT ;  /* 0x000000ec4b00720c */ /* 0x040fe20003f86270 */
[----:B-1----:R-:W-:Y:S02]  /*53a0*/  FFMA.FTZ R6, R114, -UR16, R49 ;  /* 0x8000001072067c23 */ /* 0x002fe40008010031 */
[----:B------:R-:W-:Y:S01]  /*53b0*/  MUFU.TANH R7, R7 ;  /* 0x0000000700077308 */ /* 0x000fe20000002400 */
[----:B------:R-:W-:Y:S02]  /*53c0*/  ISETP.LT.OR P4, PT, R75, R231, P4 ;  /* 0x000000e74b00720c */ /* 0x000fe40002781670 */
[C---:B------:R-:W-:Y:S02]  /*53d0*/  ISETP.GE.AND P2, PT, R85.reuse, R239, PT ;  /* 0x000000ef5500720c */ /* 0x040fe40003f46270 */
[----:B------:R-:W-:Y:S01]  /*53e0*/  FSEL R16, R6, -INF , !P6 ;  /* 0xff80000006107808 */ /* 0x000fe20007000000 */
[----:B------:R-:W-:Y:S01]  /*53f0*/  FMUL.FTZ R6, R14, c[0x0][0x2ec] ;  /* 0x0000bb000e067a20 */ /* 0x000fe20000410000 */
[----:B------:R-:W-:Y:S01]  /*5400*/  ISETP.GE.AND P6, PT, R85, R238, PT ;  /* 0x000000ee5500720c */ /* 0x000fe20003fc6270 */
[----:B--2---:R-:W-:Y:S01]  /*5410*/  FFMA.FTZ R3, R119, -UR16, R48 ;  /* 0x8000001077037c23 */ /* 0x004fe20008010030 */
[----:B------:R-:W-:Y:S01]  /*5420*/  FSEL R19, R5, -INF , !P5 ;  /* 0xff80000005137808 */ /* 0x000fe20006800000 */
[----:B------:R-:W-:Y:S01]  /*5430*/  FFMA.FTZ R5, R132, -UR16, R40 ;  /* 0x8000001084057c23 */ /* 0x000fe20008010028 */
[----:B------:R-:W-:Y:S01]  /*5440*/  ISETP.LT.OR P0, PT, R75, R232, P0 ;  /* 0x000000e84b00720c */ /* 0x000fe20000701670 */
[----:B------:R-:W1:Y:S01]  /*5450*/  MUFU.TANH R6, R6 ;  /* 0x0000000600067308 */ /* 0x000e620000002400 */
[----:B------:R-:W-:Y:S01]  /*5460*/  FSEL R21, R3, -INF , !P1 ;  /* 0xff80000003157808 */ /* 0x000fe20004800000 */
[----:B------:R-:W-:Y:S01]  /*5470*/  FMUL.FTZ R3, R8, c[0x0][0x2ec] ;  /* 0x0000bb0008037a20 */ /* 0x000fe20000410000 */
[----:B------:R-:W-:-:S02]  /*5480*/  ISETP.GE.AND P1, PT, R75, R238, PT ;  /* 0x000000ee4b00720c */ /* 0x000fc40003f26270 */
[----:B------:R-:W-:Y:S02]  /*5490*/  ISETP.LT.OR P2, PT, R85, R234, P2 ;  /* 0x000000ea5500720c */ /* 0x000fe40001741670 */
[-C--:B------:R-:W-:Y:S01]  /*54a0*/  ISETP.LT.OR P1, PT, R75, R233.reuse, P1 ;  /* 0x000000e94b00720c */ /* 0x080fe20000f21670 */
[----:B------:R2:W3:Y:S01]  /*54b0*/  MUFU.TANH R17, R3 ;  /* 0x0000000300117308 */ /* 0x0004e20000002400 */
[C---:B------:R-:W-:Y:S02]  /*54c0*/  ISETP.LT.OR P6, PT, R85.reuse, R233, P6 ;  /* 0x000000e95500720c */ /* 0x040fe400037c1670 */
[----:B------:R-:W-:Y:S02]  /*54d0*/  ISETP.GE.AND P5, PT, R85, R237, PT ;  /* 0x000000ed5500720c */ /* 0x000fe40003fa6270 */
[----:B------:R-:W-:Y:S02]  /*54e0*/  FSEL R118, R5, -INF , !P2 ;  /* 0xff80000005767808 */ /* 0x000fe40005000000 */
[----:B------:R-:W-:Y:S01]  /*54f0*/  ISETP.GE.AND P2, PT, R86, R236, PT ;  /* 0x000000ec5600720c */ /* 0x000fe20003f46270 */
[----:B------:R-:W4:Y:S01]  /*5500*/  MUFU.TANH R8, R12 ;  /* 0x0000000c00087308 */ /* 0x000f220000002400 */
[----:B------:R-:W-:Y:S01]  /*5510*/  ISETP.LT.OR P5, PT, R85, R232, P5 ;  /* 0x000000e85500720c */ /* 0x000fe20002fa1670 */
[----:B-1----:R-:W-:Y:S01]  /*5520*/  FFMA.FTZ R6, R104, -UR16, R6 ;  /* 0x8000001068067c23 */ /* 0x002fe20008010006 */
[----:B------:R-:W-:Y:S01]  /*5530*/  ISETP.LT.OR P2, PT, R86, R231, P2 ;  /* 0x000000e75600720c */ /* 0x000fe20001741670 */
[----:B--2---:R-:W-:Y:S01]  /*5540*/  FFMA.FTZ R3, R131, -UR16, R27 ;  /* 0x8000001083037c23 */ /* 0x004fe2000801001b */
[----:B------:R-:W-:Y:S01]  /*5550*/  FSEL R131, R2, -INF , !P1 ;  /* 0xff80000002837808 */ /* 0x000fe20004800000 */
[----:B------:R-:W-:Y:S01]  /*5560*/  FFMA.FTZ R2, R109, -UR16, R7 ;  /* 0x800000106d027c23 */ /* 0x000fe20008010007 */
[----:B------:R-:W-:Y:S01]  /*5570*/  ISETP.GE.AND P1, PT, R86, R239, PT ;  /* 0x000000ef5600720c */ /* 0x000fe20003f26270 */
[----:B---3--:R-:W-:Y:S01]  /*5580*/  FFMA.FTZ R5, R133, -UR16, R17 ;  /* 0x8000001085057c23 */ /* 0x008fe20008010011 */
[----:B------:R-:W-:Y:S01]  /*5590*/  FSEL R129, R3, -INF , !P3 ;  /* 0xff80000003817808 */ /* 0x000fe20005800000 */
[----:B------:R-:W-:Y:S01]  /*55a0*/  FFMA.FTZ R3, R112, -UR16, R18 ;  /* 0x8000001070037c23 */ /* 0x000fe20008010012 */
[----:B------:R-:W-:Y:S01]  /*55b0*/  FSEL R27, R2, -INF , !P4 ;  /* 0xff800000021b7808 */ /* 0x000fe20006000000 */
[----:B------:R-:W-:Y:S01]  /*55c0*/  FFMA.FTZ R2, R110, -UR16, R31 ;  /* 0x800000106e027c23 */ /* 0x000fe2000801001f */
[----:B------:R-:W-:Y:S01]  /*55d0*/  ISETP.GE.AND P3, PT, R85, R236, PT ;  /* 0x000000ec5500720c */ /* 0x000fe20003f66270 */
[----:B------:R-:W1:Y:S01]  /*55e0*/  MUFU.TANH R7, R13 ;  /* 0x0000000d00077308 */ /* 0x000e620000002400 */
[----:B------:R-:W-:Y:S01]  /*55f0*/  FSEL R22, R3, -INF , !P0 ;  /* 0xff80000003167808 */ /* 0x000fe20004000000 */
[----:B------:R-:W-:Y:S01]  /*5600*/  FFMA.FTZ R3, R108, -UR16, R30 ;  /* 0x800000106c037c23 */ /* 0x000fe2000801001e */
[----:B------:R-:W-:Y:S01]  /*5610*/  FSEL R130, R2, -INF , !P6 ;  /* 0xff80000002827808 */ /* 0x000fe20007000000 */
[----:B------:R-:W-:Y:S01]  /*5620*/  FFMA.FTZ R2, R107, -UR16, R25 ;  /* 0x800000106b027c23 */ /* 0x000fe20008010019 */
[C---:B------:R-:W-:Y:S01]  /*5630*/  ISETP.GE.AND P0, PT, R86.reuse, R238, PT ;  /* 0x000000ee5600720c */ /* 0x040fe20003f06270 */
[----:B----4-:R-:W-:Y:S01]  /*5640*/  FFMA.FTZ R8, R105, -UR16, R8 ;  /* 0x8000001069087c23 */ /* 0x010fe20008010008 */
[----:B------:R-:W-:-:S02]  /*5650*/  ISETP.GE.AND P4, PT, R86, R237, PT ;  /* 0x000000ed5600720c */ /* 0x000fc40003f86270 */
[----:B------:R-:W-:Y:S02]  /*5660*/  ISETP.LT.OR P3, PT, R85, R231, P3 ;  /* 0x000000e75500720c */ /* 0x000fe40001f61670 */
[C---:B------:R-:W-:Y:S02]  /*5670*/  ISETP.LT.OR P1, PT, R86.reuse, R234, P1 ;  /* 0x000000ea5600720c */ /* 0x040fe40000f21670 */
[C---:B------:R-:W-:Y:S02]  /*5680*/  ISETP.LT.OR P0, PT, R86.reuse, R233, P0 ;  /* 0x000000e95600720c */ /* 0x040fe40000701670 */
[----:B------:R-:W-:Y:S01]  /*5690*/  ISETP.LT.OR P4, PT, R86, R232, P4 ;  /* 0x000000e85600720c */ /* 0x000fe20002781670 */
[----:B-1----:R-:W-:Y:S01]  /*56a0*/  FFMA.FTZ R7, R89, -UR16, R7 ;  /* 0x8000001059077c23 */ /* 0x002fe20008010007 */
[----:B------:R-:W-:Y:S01]  /*56b0*/  FSEL R17, R3, -INF , !P5 ;  /* 0xff80000003117808 */ /* 0x000fe20006800000 */
[----:B------:R-:W-:Y:S01]  /*56c0*/  FFMA.FTZ R3, R106, -UR16, R10 ;  /* 0x800000106a037c23 */ /* 0x000fe2000801000a */
[----:B------:R-:W-:Y:S01]  /*56d0*/  FSEL R25, R2, -INF , !P3 ;  /* 0xff80000002197808 */ /* 0x000fe20005800000 */
[----:B------:R-:W-:Y:S01]  /*56e0*/  FFMA.FTZ R10, R134, -UR16, R20 ;  /* 0x80000010860a7c23 */ /* 0x000fe20008010014 */
[----:B------:R-:W-:-:S02]  /*56f0*/  FSEL R86, R5, -INF , !P1 ;  /* 0xff80000005567808 */ /* 0x000fc40004800000 */
[C---:B------:R-:W-:Y:S01]  /*5700*/  ISETP.GE.AND P6, PT, R87.reuse, R239, PT ;  /* 0x000000ef5700720c */ /* 0x040fe20003fc6270 */
[----:B------:R-:W1:Y:S01]  /*5710*/  MUFU.TANH R5, R15 ;  /* 0x0000000f00057308 */ /* 0x000e620000002400 */
[C---:B------:R-:W-:Y:S02]  /*5720*/  ISETP.GE.AND P5, PT, R87.reuse, R238, PT ;  /* 0x000000ee5700720c */ /* 0x040fe40003fa6270 */
[C---:B------:R-:W-:Y:S02]  /*5730*/  ISETP.GE.AND P3, PT, R87.reuse, R237, PT ;  /* 0x000000ed5700720c */ /* 0x040fe40003f66270 */
[C---:B------:R-:W-:Y:S02]  /*5740*/  ISETP.GE.AND P1, PT, R87.reuse, R236, PT ;  /* 0x000000ec5700720c */ /* 0x040fe40003f26270 */
[C---:B------:R-:W-:Y:S02]  /*5750*/  ISETP.LT.OR P6, PT, R87.reuse, R234, P6 ;  /* 0x000000ea5700720c */ /* 0x040fe400037c1670 */
[----:B------:R-:W-:-:S02]  /*5760*/  ISETP.LT.OR P5, PT, R87, R233, P5 ;  /* 0x000000e95700720c */ /* 0x000fc40002fa1670 */
[C---:B------:R-:W-:Y:S02]  /*5770*/  ISETP.LT.OR P3, PT, R87.reuse, R232, P3 ;  /* 0x000000e85700720c */ /* 0x040fe40001f61670 */
[----:B------:R-:W-:Y:S02]  /*5780*/  ISETP.LT.OR P1, PT, R87, R231, P1 ;  /* 0x000000e75700720c */ /* 0x000fe40000f21670 */
[----:B------:R-:W-:Y:S01]  /*5790*/  FSEL R87, R3, -INF , !P0 ;  /* 0xff80000003577808 */ /* 0x000fe20004000000 */
[----:B-1----:R-:W-:Y:S01]  /*57a0*/  FFMA.FTZ R5, R88, -UR16, R5 ;  /* 0x8000001058057c23 */ /* 0x002fe20008010005 */
[----:B------:R-:W-:Y:S02]  /*57b0*/  PLOP3.LUT P0, PT, PT, PT, UP0, 0x80, 0x0 ;  /* 0x000000000000781c */ /* 0x000fe40003f0f008 */
[----:B------:R-:W-:Y:S02]  /*57c0*/  LOP3.LUT R2, R124, R125, RZ, 0xfc, !PT ;  /* 0x0000007d7c027212 */ /* 0x000fe400078efcff */
        /* <DEDUP_REMOVED lines=47> */
.L_x_2335:
[----:B------:R-:W-:Y:S05]  /*5ac0*/  BSYNC B0 ;  /* 0x0000000000007941 */ /* 0x000fea0003800000 */
.L_x_2334:
[----:B------:R-:W0:Y:S02]  /*5ad0*/  LDGDEPBAR ;  /* 0x00000000000079af */ /* 0x000e240000000000 */
.L_x_2333:
        /* <DEDUP_REMOVED lines=72> */
[----:B---3--:R-:W-:-:S06]  /*5f60*/  FFMA.FTZ R0, R19, c[0x0][0x23c], -R2 ;  /* 0x00008f0013007a23 */ /* 0x008fcc0000010802 */
[----:B------:R1:W3:Y:S01]  /*5f70*/  MUFU.EX2 R133, R0 ;  /* 0x0000000000857308 */ /* 0x0002e20000000800 */
[----:B----4-:R-:W-:Y:S02]  /*5f80*/  F2FP.PACK_AB R4, R139, R132 ;  /* 0x000000848b04723e */ /* 0x010fe400000000ff */
[----:B-----5:R-:W-:Y:S02]  /*5f90*/  F2FP.PACK_AB R5, R248, R250 ;  /* 0x000000faf805723e */ /* 0x020fe400000000ff */
[----:B-1----:R-:W-:Y:S02]  /*5fa0*/  FMNMX.FTZ R0, R117, R102, !PT ;  /* 0x0000006675007209 */ /* 0x002fe40007810000 */
[----:B---3--:R-:W-:Y:S02]  /*5fb0*/  F2FP.PACK_AB R7, R133, R249 ;  /* 0x000000f98507723e */ /* 0x008fe400000000ff */
[----:B------:R-:W-:-:S04]  /*5fc0*/  FMNMX.FTZ R0, R101, R0, !PT ;  /* 0x0000000065007209 */ /* 0x000fc80007810000 */
[----:B------:R-:W-:Y:S01]  /*5fd0*/  FMNMX.FTZ R0, R84, R0, !PT ;  /* 0x0000000054007209 */ /* 0x000fe20007810000 */
[----:B------:R-:W-:Y:S03]  /*5fe0*/  HMMA.16816.F32 R148, R4, R32, RZ ;  /* 0x000000200494723c */ /* 0x000fe600000018ff */
[----:B------:R-:W-:-:S04]  /*5ff0*/  FMNMX.FTZ R0, R129, R0, !PT ;  /* 0x0000000081007209 */ /* 0x000fc80007810000 */
[----:B------:R-:W-:Y:S01]  /*6000*/  FMNMX.FTZ R0, R118, R0, !PT ;  /* 0x0000000076007209 */ /* 0x000fe20007810000 */
[----:B--2---:R-:W-:Y:S03]  /*6010*/  HMMA.16816.F32 R164, R4, R28, RZ ;  /* 0x0000001c04a4723c */ /* 0x004fe600000018ff */
        /* <DEDUP_REMOVED lines=25> */
[----:B------:R-:W-:Y:S01]  /*61b0*/  FFMA.FTZ R2, R18, c[0x0][0x23c], -R2 ;  /* 0x00008f0012027a23 */ /* 0x000fe20000010802 */
[----:B------:R-:W-:Y:S01]  /*61c0*/  LDSM.16.MT88.4 R20, [R213+0xb800] ;  /* 0x00b80000d514783b */ /* 0x000fe20000004200 */
[----:B------:R2:W-:Y:S01]  /*61d0*/  MUFU.EX2 R246, R8 ;  /* 0x0000000800f67308 */ /* 0x0005e20000000800 */
[----:B-1----:R-:W-:-:S02]  /*61e0*/  FMNMX.FTZ R0, R9, R0, !PT ;  /* 0x0000000009007209 */ /* 0x002fc40007810000 */
[----:B------:R-:W-:Y:S01]  /*61f0*/  LDSM.16.MT88.4 R16, [R217+0xa800] ;  /* 0x00a80000d910783b */ /* 0x000fe20000004200 */
[----:B------:R-:W-:Y:S01]  /*6200*/  HMMA.16816.F32 R168, R4, R30, RZ ;  /* 0x0000001e04a8723c */ /* 0x000fe200000018ff */
[----:B----4-:R-:W-:-:S03]  /*6210*/  FMNMX.FTZ R136, R3, R10, !PT ;  /* 0x0000000a03887209 */ /* 0x010fc60007810000 */
[----:B------:R1:W3:Y:S01]  /*6220*/  MUFU.EX2 R247, R2 ;  /* 0x0000000200f77308 */ /* 0x0002e20000000800 */
[----:B------:R-:W-:-:S03]  /*6230*/  FSETP.NEU.FTZ.AND P1, PT, R136, -INF , PT ;  /* 0xff8000008800780b */ /* 0x000fc60003f3d000 */
        /* <DEDUP_REMOVED lines=27> */
[----:B-1----:R-:W-:Y:S01]  /*63f0*/  FFMA.FTZ R3, R128, c[0x0][0x23c], -R0 ;  /* 0x00008f0080037a23 */ /* 0x002fe20000010800 */
[----:B------:R-:W-:-:S03]  /*6400*/  MOV R128, R141 ;  /* 0x0000008d00807202 */ /* 0x000fc60000000f00 */
        /* <DEDUP_REMOVED lines=17> */
[----:B-1----:R-:W-:-:S02]  /*6520*/  FFMA.FTZ R3, R129, c[0x0][0x23c], -R2 ;  /* 0x00008f0081037a23 */ /* 0x002fc40000010802 */
[----:B------:R-:W-:Y:S02]  /*6530*/  IMAD.MOV.U32 R129, RZ, RZ, R140 ;  /* 0x000000ffff817224 */ /* 0x000fe400078e008c */
[----:B------:R1:W-:Y:S03]  /*6540*/  MUFU.EX2 R207, R3 ;  /* 0x0000000300cf7308 */ /* 0x0003e60000000800 */
[----:B------:R-:W-:Y:S07]  /*6550*/  HMMA.16816.F32 R124, R124, R26, R4 ;  /* 0x0000001a7c7c723c */ /* 0x000fee0000001804 */
[----:B---3--:R-:W-:-:S02]  /*6560*/  F2FP.PACK_AB R4, R240, R243 ;  /* 0x000000f3f004723e */ /* 0x008fc400000000ff */
[----:B--2---:R-:W-:Y:S02]  /*6570*/  F2FP.PACK_AB R6, R242, R241 ;  /* 0x000000f1f206723e */ /* 0x004fe400000000ff */
[----:B----4-:R-:W-:Y:S01]  /*6580*/  F2FP.PACK_AB R5, R210, R211 ;  /* 0x000000d3d205723e */ /* 0x010fe200000000ff */
[----:B-1----:R-:W-:Y:S01]  /*6590*/  FFMA.FTZ R3, R118, c[0x0][0x23c], -R2 ;  /* 0x00008f0076037a23 */ /* 0x002fe20000010802 */
[----:B-----5:R-:W-:-:S03]  /*65a0*/  F2FP.PACK_AB R7, R209, R208 ;  /* 0x000000d0d107723e */ /* 0x020fc600000000ff */
[----:B------:R1:W-:Y:S04]  /*65b0*/  MUFU.EX2 R206, R3 ;  /* 0x0000000300ce7308 */ /* 0x0003e80000000800 */
[C---:B------:R-:W-:Y:S08]  /*65c0*/  HMMA.16816.F32 R144, R4.reuse, R32, RZ ;  /* 0x000000200490723c */ /* 0x040ff000000018ff */
[----:B------:R-:W-:Y:S01]  /*65d0*/  HMMA.16816.F32 R200, R4, R34, RZ ;  /* 0x0000002204c8723c */ /* 0x000fe200000018ff */
[----:B-1----:R-:W-:-:S02]  /*65e0*/  FFMA.FTZ R3, R86, c[0x0][0x23c], -R2 ;  /* 0x00008f0056037a23 */ /* 0x002fc40000010802 */
[----:B------:R-:W-:-:S05]  /*65f0*/  FFMA.FTZ R2, R85, c[0x0][0x23c], -R2 ;  /* 0x00008f0055027a23 */ /* 0x000fca0000010802 */
[C---:B------:R-:W-:Y:S01]  /*6600*/  HMMA.16816.F32 R32, R4.reuse, R36, RZ ;  /* 0x000000240420723c */ /* 0x040fe200000018ff */
[----:B------:R1:W-:Y:S06]  /*6610*/  MUFU.EX2 R205, R3 ;  /* 0x0000000300cd7308 */ /* 0x0003ec0000000800 */
[----:B------:R-:W-:Y:S01]  /*6620*/  MOV R36, R139 ;  /* 0x0000008b00247202 */ /* 0x000fe20000000f00 */
[----:B------:R-:W-:Y:S01]  /*6630*/  HMMA.16816.F32 R160, R4, R28, RZ ;  /* 0x0000001c04a0723c */ /* 0x000fe200000018ff */
[----:B------:R2:W3:Y:S01]  /*6640*/  MUFU.EX2 R204, R2 ;  /* 0x0000000200cc7308 */ /* 0x0004e20000000800 */
[----:B------:R-:W-:-:S06]  /*6650*/  MOV R37, R138 ;  /* 0x0000008a00257202 */ /* 0x000fcc0000000f00 */
[----:B------:R-:W-:Y:S01]  /*6660*/  HMMA.16816.F32 R196, R4, R30, RZ ;  /* 0x0000001e04c4723c */ /* 0x000fe200000018ff */
[----:B-1----:R-:W-:-:S07]  /*6670*/  IMAD.MOV.U32 R3, RZ, RZ, R133 ;  /* 0x000000ffff037224 */ /* 0x002fce00078e0085 */
[----:B------:R-:W-:Y:S01]  /*6680*/  HMMA.16816.F32 R28, R4, R52, RZ ;  /* 0x00000034041c723c */ /* 0x000fe200000018ff */
[----:B--2---:R-:W-:-:S04]  /*6690*/  FFMA.FTZ R2, R131, c[0x0][0x23c], -R0 ;  /* 0x00008f0083027a23 */ /* 0x004fc80000010800 */
[----:B------:R1:W-:Y:S02]  /*66a0*/  MUFU.EX2 R139, R2 ;  /* 0x00000002008b7308 */ /* 0x0003e40000000800 */
[----:B------:R-:W-:Y:S01]  /*66b0*/  MOV R53, R11 ;  /* 0x0000000b00357202 */ /* 0x000fe20000000f00 */
[C---:B------:R-:W-:Y:S08]  /*66c0*/  HMMA.16816.F32 R192, R4.reuse, R38, RZ ;  /* 0x0000002604c0723c */ /* 0x040ff000000018ff */
[----:B------:R-:W-:Y:S01]  /*66d0*/  HMMA.16816.F32 R188, R4, R54, RZ ;  /* 0x0000003604bc723c */ /* 0x000fe200000018ff */
[----:B-1----:R-:W-:Y:S01]  /*66e0*/  FFMA.FTZ R2, R130, c[0x0][0x23c], -R0 ;  /* 0x00008f0082027a23 */ /* 0x002fe20000010800 */
[----:B---3--:R-:W-:-:S06]  /*66f0*/  F2FP.PACK_AB R130, R204, R205 ;  /* 0x000000cdcc82723e */ /* 0x008fcc00000000ff */
[C---:B------:R-:W-:Y:S01]  /*6700*/  HMMA.16816.F32 R8, R4.reuse, R64, RZ ;  /* 0x000000400408723c */ /* 0x040fe200000018ff */
[----:B------:R1:W-:Y:S07]  /*6710*/  MUFU.EX2 R138, R2 ;  /* 0x00000002008a7308 */ /* 0x0003ee0000000800 */
        /* <DEDUP_REMOVED lines=8> */
[----:B------:R-:W1:Y:S05]  /*67a0*/  MUFU.EX2 R132, R0 ;  /* 0x0000000000847308 */ /* 0x000e6a0000000800 */
[C---:B------:R-:W-:Y:S08]  /*67b0*/  HMMA.16816.F32 R176, R4.reuse, R70, RZ ;  /* 0x0000004604b0723c */ /* 0x040ff000000018ff */
[----:B------:R-:W-:Y:S01]  /*67c0*/  HMMA.16816.F32 R116, R4, R80, RZ ;  /* 0x000000500474723c */ /* 0x000fe200000018ff */
[----:B-1----:R-:W-:-:S07]  /*67d0*/  F2FP.PACK_AB R131, R132, R133 ;  /* 0x000000858483723e */ /* 0x002fce00000000ff */
[----:B------:R-:W-:Y:S01]  /*67e0*/  HMMA.16816.F32 R140, R4, R82, RZ ;  /* 0x00000052048c723c */ /* 0x000fe200000018ff */
[----:B------:R-:W-:-:S04]  /*67f0*/  FADD.FTZ R0, R243, R240 ;  /* 0x000000f0f3007221 */ /* 0x000fc80000010000 */
[----:B------:R-:W-:Y:S02]  /*6800*/  FADD.FTZ R0, R241, R0 ;  /* 0x00000000f1007221 */ /* 0x000fe40000010000 */
[----:B------:R-:W-:Y:S01]  /*6810*/  MOV R7, R129 ;  /* 0x0000008100077202 */ /* 0x000fe20000000f00 */
[----:B------:R-:W-:Y:S01]  /*6820*/  IMAD.MOV.U32 R6, RZ, RZ, R128 ;  /* 0x000000ffff067224 */ /* 0x000fe200078e0080 */
[----:B------:R-:W-:Y:S01]  /*6830*/  F2FP.PACK_AB R128, R206, R207 ;  /* 0x000000cfce80723e */ /* 0x000fe200000000ff */
[----:B------:R-:W-:Y:S01]  /*6840*/  IMAD.MOV.U32 R5, RZ, RZ, R36 ;  /* 0x000000ffff057224 */ /* 0x000fe200078e0024 */
[----:B------:R-:W-:Y:S02]  /*6850*/  F2FP.PACK_AB R129, R138, R139 ;  /* 0x0000008b8a81723e */ /* 0x000fe400000000ff */
[----:B------:R-:W-:Y:S01]  /*6860*/  MOV R4, R37 ;  /* 0x0000002500047202 */ /* 0x000fe20000000f00 */
[----:B------:R-:W-:Y:S02]  /*6870*/  FADD.FTZ R2, R2, R5 ;  /* 0x0000000502027221 */ /* 0x000fe40000010000 */
[----:B------:R-:W-:-:S02]  /*6880*/  FADD.FTZ R5, R250, R248 ;  /* 0x000000f8fa057221 */ /* 0x000fc40000010000 */
[C---:B------:R-:W-:Y:S01]  /*6890*/  HMMA.16816.F32 R36, R128.reuse, R12, R32 ;  /* 0x0000000c8024723c */ /* 0x040fe20000001820 */
[----:B------:R-:W-:Y:S02]  /*68a0*/  FADD.FTZ R2, R4, R2 ;  /* 0x0000000204027221 */ /* 0x000fe40000010000 */
[----:B------:R-:W-:Y:S02]  /*68b0*/  FADD.FTZ R5, R249, R5 ;  /* 0x00000005f9057221 */ /* 0x000fe40000010000 */
[----:B------:R-:W-:Y:S02]  /*68c0*/  FADD.FTZ R4, R242, R0 ;  /* 0x00000000f2047221 */ /* 0x000fe40000010000 */
[----:B------:R-:W-:Y:S01]  /*68d0*/  MOV R35, R3 ;  /* 0x0000000300237202 */ /* 0x000fe20000000f00 */
[----:B------:R-:W-:Y:S01]  /*68e0*/  FADD.FTZ R3, R211, R210 ;  /* 0x000000d2d3037221 */ /* 0x000fe20000010000 */
[----:B------:R-:W-:Y:S01]  /*68f0*/  MOV R34, R53 ;  /* 0x0000003500227202 */ /* 0x000fe20000000f00 */
        /* <DEDUP_REMOVED lines=25> */
[----:B------:R-:W-:-:S03]  /*6a90*/  FADD.FTZ R246, R251, R2 ;  /* 0x00000002fbf67221 */ /* 0x000fc60000010000 */
[----:B------:R1:W-:Y:S01]  /*6aa0*/  STL [R1+0x4], R244 ;  /* 0x000004f401007387 */ /* 0x0003e20000100800 */
[C---:B------:R-:W-:Y:S03]  /*6ab0*/  HMMA.16816.F32 R68, R128.reuse, R20, R8 ;  /* 0x000000148044723c */ /* 0x040fe60000001808 */
        /* <DEDUP_REMOVED lines=63> */
[----:B------:R-:W-:-:S02]  /*6eb0*/  ISETP.GE.AND P0, PT, R0, R237, PT ;  /* 0x000000ed0000720c */ /* 0x000fc40003f06270 */
[----:B------:R-:W-:Y:S01]  /*6ec0*/  @!PT LDS RZ, [RZ] ;  /* 0x00000000fffff984 */ /* 0x000fe20000000800 */
[----:B------:R-:W-:Y:S01]  /*6ed0*/  @!PT LDS RZ, [RZ] ;  /* 0x00000000fffff984 */ /* 0x000fe20000000800 */
[----:B------:R-:W-:Y:S01]  /*6ee0*/  @!PT LDS RZ, [RZ] ;  /* 0x00000000fffff984 */ /* 0x000fe20000000800 */
[----:B------:R2:W-:Y:S01]  /*6ef0*/  @!P2 LDGSTS.E.BYPASS.LTC128B.128 [R227+0xb800], [R4.64+0x80] ;  /* 0x0b80008004e3afae */ /* 0x0005e2000b901d52 */
[C---:B------:R-:W-:Y:S02]  /*6f00*/  ISETP.GE.AND P6, PT, R0.reuse, R236, PT ;  /* 0x000000ec0000720c */ /* 0x040fe40003fc6270 */
[----:B------:R-:W-:Y:S01]  /*6f10*/  IABS R2, R2 ;  /* 0x0000000200027213 */ /* 0x000fe20000000000 */
[----:B------:R-:W-:Y:S01]  /*6f20*/  LDSM.16.M88.4 R16, [R212+0x8000] ;  /* 0x00800000d410783b */ /* 0x000fe20000000200 */
[C---:B------:R-:W-:Y:S02]  /*6f30*/  ISETP.LT.OR P4, PT, R0.reuse, R234, P4 ;  /* 0x000000ea0000720c */ /* 0x040fe40002781670 */
[C---:B------:R-:W-:Y:S01]  /*6f40*/  ISETP.LT.OR P1, PT, R0.reuse, R233, P1 ;  /* 0x000000e90000720c */ /* 0x040fe20000f21670 */
[----:B------:R-:W-:Y:S01]  /*6f50*/  LDSM.16.M88.4 R20, [R212+0x8800] ;  /* 0x00880000d414783b */ /* 0x000fe20000000200 */
[C---:B------:R-:W-:Y:S02]  /*6f60*/  ISETP.LT.OR P0, PT, R0.reuse, R232, P0 ;  /* 0x000000e80000720c */ /* 0x040fe40000701670 */
[----:B------:R-:W-:Y:S01]  /*6f70*/  ISETP.LT.OR P6, PT, R0, R231, P6 ;  /* 0x000000e70000720c */ /* 0x000fe200037c1670 */
        /* <DEDUP_REMOVED lines=22> */
[C---:B-1----:R-:W-:Y:S01]  /*70e0*/  HMMA.16816.F32 R184, R8.reuse, R24, R16 ;  /* 0x0000001808b8723c */ /* 0x042fe20000001810 */
[----:B------:R-:W1:Y:S07]  /*70f0*/  LDSM.16.M88.4 R16, [R222] ;  /* 0x00000000de10783b */ /* 0x000e6e0000000200 */
[C---:B------:R-:W-:Y:S08]  /*7100*/  HMMA.16816.F32 R180, R8.reuse, R28, R140 ;  /* 0x0000001c08b4723c */ /* 0x040ff0000000188c */
[C---:B------:R-:W-:Y:S01]  /*7110*/  HMMA.16816.F32 R176, R8.reuse, R30, R176 ;  /* 0x0000001e08b0723c */ /* 0x040fe200000018b0 */
[----:B------:R-:W-:Y:S07]  /*7120*/  LDSM.16.M88.4 R28, [R219] ;  /* 0x00000000db1c783b */ /* 0x000fee0000000200 */
[----:B------:R-:W-:Y:S01]  /*7130*/  HMMA.16816.F32 R8, R8, R26, R12 ;  /* 0x0000001a0808723c */ /* 0x000fe2000000180c */
[----:B------:R-:W4:Y:S04]  /*7140*/  LDSM.16.M88.4 R12, [R220+0x2000] ;  /* 0x00200000dc0c783b */ /* 0x000f280000000200 */
[----:B------:R-:W5:Y:S03]  /*7150*/  LDSM.16.M88.4 R24, [R219+0x800] ;  /* 0x00080000db18783b */ /* 0x000f660000000200 */
[C---:B--2---:R-:W-:Y:S08]  /*7160*/  HMMA.16816.F32 R140, R4.reuse, R32, R188 ;  /* 0x00000020048c723c */ /* 0x044ff000000018bc */
[C---:B---3--:R-:W-:Y:S08]  /*7170*/  HMMA.16816.F32 R204, R4.reuse, R20, R204 ;  /* 0x0000001404cc723c */ /* 0x048ff000000018cc */
[C---:B------:R-:W-:Y:S08]  /*7180*/  HMMA.16816.F32 R188, R4.reuse, R34, R196 ;  /* 0x0000002204bc723c */ /* 0x040ff000000018c4 */
[----:B------:R-:W-:Y:S01]  /*7190*/  HMMA.16816.F32 R192, R4, R22, R192 ;  /* 0x0000001604c0723c */ /* 0x000fe200000018c0 */
[----:B------:R-:W2:Y:S07]  /*71a0*/  LDSM.16.M88.4 R4, [R220] ;  /* 0x00000000dc04783b */ /* 0x000eae0000000200 */
[C---:B-1----:R-:W-:Y:S08]  /*71b0*/  HMMA.16816.F32 R196, R16.reuse, R32, R180 ;  /* 0x0000002010c4723c */ /* 0x042ff000000018b4 */
[C---:B------:R-:W-:Y:S08]  /*71c0*/  HMMA.16816.F32 R180, R16.reuse, R34, R176 ;  /* 0x0000002210b4723c */ /* 0x040ff000000018b0 */
[C---:B------:R-:W-:Y:S08]  /*71d0*/  HMMA.16816.F32 R176, R16.reuse, R20, R184 ;  /* 0x0000001410b0723c */ /* 0x040ff000000018b8 */
[----:B------:R-:W-:Y:S01]  /*71e0*/  HMMA.16816.F32 R32, R16, R22, R8 ;  /* 0x000000161020723c */ /* 0x000fe20000001808 */
[----:B------:R-:W-:Y:S04]  /*71f0*/  LDSM.16.M88.4 R8, [R214+0x6000] ;  /* 0x00600000d608783b */ /* 0x000fe80000000200 */
[----:B------:R-:W1:Y:S03]  /*7200*/  LDSM.16.M88.4 R20, [R212+0x9000] ;  /* 0x00900000d414783b */ /* 0x000e660000000200 */
[C---:B----4-:R-:W-:Y:S01]  /*7210*/  HMMA.16816.F32 R140, R12.reuse, R28, R140 ;  /* 0x0000001c0c8c723c */ /* 0x050fe2000000188c */
[----:B------:R-:W3:Y:S07]  /*7220*/  LDSM.16.M88.4 R16, [R212+0x9800] ;  /* 0x00980000d410783b */ /* 0x000eee0000000200 */
[C---:B------:R-:W-:Y:S08]  /*7230*/  HMMA.16816.F32 R188, R12.reuse, R30, R188 ;  /* 0x0000001e0cbc723c */ /* 0x040ff000000018bc */
[C---:B-----5:R-:W-:Y:S08]  /*7240*/  HMMA.16816.F32 R204, R12.reuse, R24, R204 ;  /* 0x000000180ccc723c */ /* 0x060ff000000018cc */
[----:B------:R-:W-:Y:S01]  /*7250*/  HMMA.16816.F32 R192, R12, R26, R192 ;  /* 0x0000001a0cc0723c */ /* 0x000fe200000018c0 */
[----:B------:R-:W4:Y:S07]  /*7260*/  LDSM.16.M88.4 R12, [R214+0x4000] ;  /* 0x00400000d60c783b */ /* 0x000f2e0000000200 */
[C---:B--2---:R-:W-:Y:S08]  /*7270*/  HMMA.16816.F32 R200, R4.reuse, R28, R196 ;  /* 0x0000001c04c8723c */ /* 0x044ff000000018c4 */
[C---:B------:R-:W-:Y:S08]  /*7280*/  HMMA.16816.F32 R184, R4.reuse, R24, R176 ;  /* 0x0000001804b8723c */ /* 0x040ff000000018b0 */
[C---:B------:R-:W-:Y:S01]  /*7290*/  HMMA.16816.F32 R196, R4.reuse, R30, R180 ;  /* 0x0000001e04c4723c */ /* 0x040fe200000018b4 */
[----:B------:R-:W-:Y:S07]  /*72a0*/  LDSM.16.M88.4 R28, [R224] ;  /* 0x00000000e01c783b */ /* 0x000fee0000000200 */
[----:B------:R-:W-:Y:S01]  /*72b0*/  HMMA.16816.F32 R24, R4, R26, R32 ;  /* 0x0000001a0418723c */ /* 0x000fe20000001820 */
[----:B------:R-:W-:Y:S04]  /*72c0*/  LDSM.16.M88.4 R4, [R216+0x6000] ;  /* 0x00600000d804783b */ /* 0x000fe80000000200 */
[----:B------:R-:W2:Y:S03]  /*72d0*/  LDSM.16.M88.4 R32, [R225] ;  /* 0x00000000e120783b */ /* 0x000ea60000000200 */
[C---:B-1----:R-:W-:Y:S08]  /*72e0*/  HMMA.16816.F32 R180, R8.reuse, R22, R188 ;  /* 0x0000001608b4723c */ /* 0x042ff000000018bc */
[C---:B------:R-:W-:Y:S08]  /*72f0*/  HMMA.16816.F32 R140, R8.reuse, R20, R140 ;  /* 0x00000014088c723c */ /* 0x040ff0000000188c */
[C---:B---3--:R-:W-:Y:S08]  /*7300*/  HMMA.16816.F32 R188, R8.reuse, R16, R204 ;  /* 0x0000001008bc723c */ /* 0x048ff000000018cc */
[----:B------:R-:W-:Y:S01]  /*7310*/  HMMA.16816.F32 R176, R8, R18, R192 ;  /* 0x0000001208b0723c */ /* 0x000fe200000018c0 */
[----:B------:R-:W1:Y:S07]  /*7320*/  LDSM.16.M88.4 R8, [R216+0x4000] ;  /* 0x00400000d808783b */ /* 0x000e6e0000000200 */
[C---:B----4-:R-:W-:Y:S08]  /*7330*/  HMMA.16816.F32 R204, R12.reuse, R22, R196 ;  /* 0x000000160ccc723c */ /* 0x050ff000000018c4 */
[C---:B------:R-:W-:Y:S01]  /*7340*/  HMMA.16816.F32 R208, R12.reuse, R20, R200 ;  /* 0x000000140cd0723c */ /* 0x040fe200000018c8 */
[----:B------:R-:W-:Y:S07]  /*7350*/  LDSM.16.M88.4 R20, [R221+0x9800] ;  /* 0x00980000dd14783b */ /* 0x000fee0000000200 */
[C---:B------:R-:W-:Y:S08]  /*7360*/  HMMA.16816.F32 R196, R12.reuse, R16, R184 ;  /* 0x000000100cc4723c */ /* 0x040ff000000018b8 */
[----:B------:R-:W-:Y:S01]  /*7370*/  HMMA.16816.F32 R12, R12, R18, R24 ;  /* 0x000000120c0c723c */ /* 0x000fe20000001818 */
[----:B------:R-:W-:Y:S04]  /*7380*/  LDSM.16.M88.4 R16, [R222+0x6000] ;  /* 0x00600000de10783b */ /* 0x000fe80000000200 */
[----:B------:R-:W3:Y:S03]  /*7390*/  LDSM.16.M88.4 R24, [R221+0x9000] ;  /* 0x00900000dd18783b */ /* 0x000ee60000000200 */
[C---:B--2---:R-:W-:Y:S08]  /*73a0*/  HMMA.16816.F32 R192, R4.reuse, R32, R140 ;  /* 0x0000002004c0723c */ /* 0x044ff0000000188c */
[C---:B------:R-:W-:Y:S08]  /*73b0*/  HMMA.16816.F32 R200, R4.reuse, R34, R180 ;  /* 0x0000002204c8723c */ /* 0x040ff000000018b4 */
[C---:B------:R-:W-:Y:S08]  /*73c0*/  HMMA.16816.F32 R188, R4.reuse, R28, R188 ;  /* 0x0000001c04bc723c */ /* 0x040ff000000018bc */
[----:B------:R-:W-:Y:S01]  /*73d0*/  HMMA.16816.F32 R176, R4, R30, R176 ;  /* 0x0000001e04b0723c */ /* 0x000fe200000018b0 */
[----:B------:R-:W2:Y:S07]  /*73e0*/  LDSM.16.M88.4 R4, [R222+0x4000] ;  /* 0x00400000de04783b */ /* 0x000eae0000000200 */
[C---:B-1----:R-:W-:Y:S08]  /*73f0*/  HMMA.16816.F32 R140, R8.reuse, R32, R208 ;  /* 0x00000020088c723c */ /* 0x042ff000000018d0 */
[C---:B------:R-:W-:Y:S08]  /*7400*/  HMMA.16816.F32 R184, R8.reuse, R34, R204 ;  /* 0x0000002208b8723c */ /* 0x040ff000000018cc */
[C---:B------:R-:W-:Y:S01]  /*7410*/  HMMA.16816.F32 R180, R8.reuse, R28, R196 ;  /* 0x0000001c08b4723c */ /* 0x040fe200000018c4 */
[----:B------:R1:W-:Y:S07]  /*7420*/  I2F R198, R3 ;  /* 0x0000000300c67306 */ /* 0x0003ee0000201400 */
[----:B------:R-:W-:Y:S01]  /*7430*/  HMMA.16816.F32 R8, R8, R30, R12 ;  /* 0x0000001e0808723c */ /* 0x000fe2000000180c */
[----:B------:R-:W-:Y:S01]  /*7440*/  LDSM.16.M88.4 R12, [R220+0x6000] ;  /* 0x00600000dc0c783b */ /* 0x000fe20000000200 */
[----:B------:R4:W-:Y:S03]  /*7450*/  I2F R197, R2 ;  /* 0x0000000200c57306 */ /* 0x0009e60000201400 */
[----:B------:R-:W5:Y:S03]  /*7460*/  LDSM.16.M88.4 R28, [R219+0x1000] ;  /* 0x00100000db1c783b */ /* 0x000f660000000200 */
[----:B---3--:R-:W-:Y:S01]  /*7470*/  HMMA.16816.F32 R32, R16, R24, R192 ;  /* 0x000000181020723c */ /* 0x008fe200000018c0 */
[----:B-1----:R-:W-:-:S05]  /*7480*/  IMAD.IADD R3, R228, 0x1, -R0 ;  /* 0x00000001e4037824 */ /* 0x002fca00078e0a00 */
[----:B------:R-:W-:Y:S02]  /*7490*/  IABS R3, R3 ;  /* 0x0000000300037213 */ /* 0x000fe40000000000 */
[C---:B------:R-:W-:Y:S01]  /*74a0*/  HMMA.16816.F32 R200, R16.reuse, R26, R200 ;  /* 0x0000001a10c8723c */ /* 0x040fe200000018c8 */
[----:B----4-:R-:W-:Y:S01]  /*74b0*/  IMAD.IADD R2, R235, 0x1, -R0 ;  /* 0x00000001eb027824 */ /* 0x010fe200078e0a00 */
[----:B------:R1:W-:Y:S04]  /*74c0*/  I2F R196, R3 ;  /* 0x0000000300c47306 */ /* 0x0003e80000201400 */
[----:B------:R-:W-:Y:S02]  /*74d0*/  IABS R2, R2 ;  /* 0x0000000200027213 */ /* 0x000fe40000000000 */
[C---:B------:R-:W-:Y:S08]  /*74e0*/  HMMA.16816.F32 R188, R16.reuse, R20, R188 ;  /* 0x0000001410bc723c */ /* 0x040ff000000018bc */
[----:B------:R-:W-:Y:S01]  /*74f0*/  HMMA.16816.F32 R176, R16, R22, R176 ;  /* 0x0000001610b0723c */ /* 0x000fe200000018b0 */
[----:B------:R-:W3:Y:S01]  /*7500*/  LDSM.16.M88.4 R16, [R219+0x1800] ;  /* 0x00180000db10783b */ /* 0x000ee20000000200 */
[----:B-1----:R-:W-:-:S04]  /*7510*/  IMAD.MOV.U32 R3, RZ, RZ, R2 ;  /* 0x000000ffff037224 */ /* 0x002fc800078e0002 */
[----:B------:R1:W-:Y:S02]  /*7520*/  I2F R195, R3 ;  /* 0x0000000300c37306 */ /* 0x0003e40000201400 */
[C---:B--2---:R-:W-:Y:S08]  /*7530*/  HMMA.16816.F32 R180, R4.reuse, R20, R180 ;  /* 0x0000001404b4723c */ /* 0x044ff000000018b4 */
[C---:B------:R-:W-:Y:S08]  /*7540*/  HMMA.16816.F32 R140, R4.reuse, R24, R140 ;  /* 0x00000018048c723c */ /* 0x040ff0000000188c */
[C---:B------:R-:W-:Y:S08]  /*7550*/  HMMA.16816.F32 R184, R4.reuse, R26, R184 ;  /* 0x0000001a04b8723c */ /* 0x040ff000000018b8 */
[----:B------:R-:W-:Y:S01]  /*7560*/  HMMA.16816.F32 R20, R4, R22, R8 ;  /* 0x000000160414723c */ /* 0x000fe20000001808 */
[----:B------:R-:W2:Y:S01]  /*7570*/  LDSM.16.M88.4 R8, [R220+0x4000] ;  /* 0x00400000dc08783b */ /* 0x000ea20000000200 */
[----:B------:R-:W-:-:S05]  /*7580*/  DEPBAR.LE SB0, 0x0 ;  /* 0x000080000000791a */ /* 0x000fca0000000000 */
[C---:B------:R-:W-:Y:S01]  /*7590*/  IADD3 R7, R0.reuse, 0x1, RZ ;  /* 0x0000000100077810 */ /* 0x040fe20007ffe0ff */
[C---:B-----5:R-:W-:Y:S01]  /*75a0*/  HMMA.16816.F32 R204, R12.reuse, R28, R32 ;  /* 0x0000001c0ccc723c */ /* 0x060fe20000001820 */
[C---:B------:R-:W-:Y:S02]  /*75b0*/  IADD3 R6, R0.reuse, 0x8, RZ ;  /* 0x0000000800067810 */ /* 0x040fe40007ffe0ff */
[----:B------:R-:W-:Y:S01]  /*75c0*/  IADD3 R5, R0, 0x9, RZ ;  /* 0x0000000900057810 */ /* 0x000fe20007ffe0ff */
[--C-:B------:R-:W-:Y:S01]  /*75d0*/  IMAD.IADD R4, R230, 0x1, -R7.reuse ;  /* 0x00000001e6047824 */ /* 0x100fe200078e0a07 */
[----:B------:R-:W-:Y:S01]  /*75e0*/  ISETP.GE.AND P5, PT, R7, R239, PT ;  /* 0x000000ef0700720c */ /* 0x000fe20003fa6270 */
[--C-:B-1----:R-:W-:Y:S02]  /*75f0*/  IMAD.IADD R3, R229, 0x1, -R7.reuse ;  /* 0x00000001e5037824 */ /* 0x102fe400078e0a07 */
[----:B------:R-:W-:Y:S01]  /*7600*/  HMMA.16816.F32 R200, R12, R30, R200 ;  /* 0x0000001e0cc8723c */ /* 0x000fe200000018c8 */
[----:B------:R-:W-:Y:S01]  /*7610*/  IABS R2, R4 ;  /* 0x0000000400027213 */ /* 0x000fe20000000000 */
[----:B------:R-:W-:Y:S01]  /*7620*/  IMAD.IADD R4, R235, 0x1, -R7 ;  /* 0x00000001eb047824 */ /* 0x000fe200078e0a07 */
[----:B------:R-:W-:-:S02]  /*7630*/  IABS R3, R3 ;  /* 0x0000000300037213 */ /* 0x000fc40000000000 */
[----:B------:R1:W-:Y:S01]  /*7640*/  I2F R194, R2 ;  /* 0x0000000200c27306 */ /* 0x0003e20000201400 */
[----:B------:R-:W-:Y:S01]  /*7650*/  BAR.SYNC.DEFER_BLOCKING 0x0 ;  /* 0x0000000000007b1d */ /* 0x000fe20000010000 */
[----:B------:R-:W-:Y:S01]  /*7660*/  ISETP.LT.OR P5, PT, R7, R234, P5 ;  /* 0x000000ea0700720c */ /* 0x000fe20002fa1670 */
[C---:B---3--:R-:W-:Y:S05]  /*7670*/  HMMA.16816.F32 R208, R12.reuse, R16, R188 ;  /* 0x000000100cd0723c */ /* 0x048fea00000018bc */
[----:B------:R3:W-:Y:S03]  /*7680*/  I2F R25, R3 ;  /* 0x0000000300197306 */ /* 0x0007e60000201400 */
[----:B------:R-:W-:Y:S01]  /*7690*/  HMMA.16816.F32 R240, R12, R18, R176 ;  /* 0x000000120cf0723c */ /* 0x000fe200000018b0 */
[----:B-1----:R-:W-:-:S07]  /*76a0*/  IMAD.IADD R2, R228, 0x1, -R7 ;  /* 0x00000001e4027824 */ /* 0x002fce00078e0a07 */
[----:B--2---:R-:W-:Y:S01]  /*76b0*/  HMMA.16816.F32 R188, R8, R28, R140 ;  /* 0x0000001c08bc723c */ /* 0x004fe2000000188c */
[----:B------:R-:W-:-:S05]  /*76c0*/  IABS R2, R2 ;  /* 0x0000000200027213 */ /* 0x000fca0000000000 */
[----:B---3--:R-:W-:Y:S01]  /*76d0*/  IMAD.MOV.U32 R3, RZ, RZ, R2 ;  /* 0x000000ffff037224 */ /* 0x008fe200078e0002 */
[----:B------:R-:W-:Y:S01]  /*76e0*/  IABS R2, R4 ;  /* 0x0000000400027213 */ /* 0x000fe20000000000 */
[C---:B------:R-:W-:Y:S02]  /*76f0*/  HMMA.16816.F32 R176, R8.reuse, R18, R20 ;  /* 0x0000001208b0723c */ /* 0x040fe40000001814 */
[----:B------:R1:W-:Y:S06]  /*7700*/  I2F R15, R3 ;  /* 0x00000003000f7306 */ /* 0x0003ec0000201400 */
[C---:B------:R-:W-:Y:S02]  /*7710*/  HMMA.16816.F32 R184, R8.reuse, R30, R184 ;  /* 0x0000001e08b8723c */ /* 0x040fe400000018b8 */
[----:B------:R2:W-:Y:S06]  /*7720*/  I2F R193, R2 ;  /* 0x0000000200c17306 */ /* 0x0005ec0000201400 */
[----:B------:R-:W-:Y:S01]  /*7730*/  HMMA.16816.F32 R180, R8, R16, R180 ;  /* 0x0000001008b4723c */ /* 0x000fe200000018b4 */
[----:B-1----:R-:W-:-:S05]  /*7740*/  IMAD.IADD R3, R230, 0x1, -R6 ;  /* 0x00000001e6037824 */ /* 0x002fca00078e0a06 */
[----:B------:R-:W-:Y:S01]  /*7750*/  IABS R3, R3 ;  /* 0x0000000300037213 */ /* 0x000fe20000000000 */
[----:B------:R-:W-:Y:S02]  /*7760*/  IMAD.IADD R8, R235, 0x1, -R5 ;  /* 0x00000001eb087824 */ /* 0x000fe400078e0a05 */
[--C-:B--2---:R-:W-:Y:S02]  /*7770*/  IMAD.IADD R2, R229, 0x1, -R6.reuse ;  /* 0x00000001e5027824 */ /* 0x104fe400078e0a06 */
[----:B------:R-:W-:Y:S02]  /*7780*/  IMAD.MOV.U32 R4, RZ, RZ, R3 ;  /* 0x000000ffff047224 */ /* 0x000fe400078e0003 */
[----:B------:R-:W-:Y:S01]  /*7790*/  FMUL.FTZ R11, R188, c[0x0][0x2ec] ;  /* 0x0000bb00bc0b7a20 */ /* 0x000fe20000410000 */
[----:B------:R-:W-:Y:S01]  /*77a0*/  IABS R3, R2 ;  /* 0x0000000200037213 */ /* 0x000fe20000000000 */
[----:B------:R-:W-:Y:S01]  /*77b0*/  IMAD.IADD R2, R228, 0x1, -R6 ;  /* 0x00000001e4027824 */ /* 0x000fe200078e0a06 */
[----:B------:R1:W-:Y:S04]  /*77c0*/  I2F R192, R4 ;  /* 0x0000000400c07306 */ /* 0x0003e80000201400 */
[----:B------:R-:W-:-:S04]  /*77d0*/  IABS R2, R2 ;  /* 0x0000000200027213 */ /* 0x000fc80000000000 */
[----:B------:R2:W-:Y:S01]  /*77e0*/  I2F R24, R3 ;  /* 0x0000000300187306 */ /* 0x0005e20000201400 */
[----:B-1----:R-:W-:-:S07]  /*77f0*/  IMAD.IADD R4, R235, 0x1, -R6 ;  /* 0x00000001eb047824 */ /* 0x002fce00078e0a06 */
[----:B------:R-:W1:Y:S01]  /*7800*/  MUFU.TANH R11, R11 ;  /* 0x0000000b000b7308 */ /* 0x000e620000002400 */
[----:B--2---:R-:W-:Y:S01]  /*7810*/  IMAD.MOV.U32 R3, RZ, RZ, R2 ;  /* 0x000000ffff037224 */ /* 0x004fe200078e0002 */
[----:B------:R-:W-:Y:S01]  /*7820*/  IABS R2, R4 ;  /* 0x0000000400027213 */ /* 0x000fe20000000000 */
[----:B------:R-:W-:-:S05]  /*7830*/  IMAD.IADD R4, R230, 0x1, -R5 ;  /* 0x00000001e6047824 */ /* 0x000fca00078e0a05 */
[----:B------:R2:W-:Y:S01]  /*7840*/  I2F R14, R3 ;  /* 0x00000003000e7306 */ /* 0x0005e20000201400 */
[----:B-1----:R-:W-:-:S05]  /*7850*/  FFMA.FTZ R11, R198, -UR16, R11 ;  /* 0x80000010c60b7c23 */ /* 0x002fca000801000b */
[----:B------:R-:W-:Y:S02]  /*7860*/  FSEL R11, R11, -INF , !P4 ;  /* 0xff8000000b0b7808 */ /* 0x000fe40006000000 */
[----:B------:R-:W-:Y:S01]  /*7870*/  ISETP.GE.AND P4, PT, R7, R238, PT ;  /* 0x000000ee0700720c */ /* 0x000fe20003f86270 */
[----:B--2---:R-:W-:Y:S01]  /*7880*/  IMAD.MOV.U32 R3, RZ, RZ, R2 ;  /* 0x000000ffff037224 */ /* 0x004fe200078e0002 */
[----:B------:R-:W-:Y:S01]  /*7890*/  IABS R2, R4 ;  /* 0x0000000400027213 */ /* 0x000fe20000000000 */
[--C-:B------:R-:W-:Y:S01]  /*78a0*/  IMAD.IADD R4, R229, 0x1, -R5.reuse ;  /* 0x00000001e5047824 */ /* 0x100fe200078e0a05 */
[----:B------:R-:W-:Y:S01]  /*78b0*/  ISETP.LT.OR P4, PT, R7, R233, P4 ;  /* 0x000000e90700720c */ /* 0x000fe20002781670 */
[----:B------:R1:W-:Y:S02]  /*78c0*/  I2F R143, R3 ;  /* 0x00000003008f7306 */ /* 0x0003e40000201400 */
[----:B-1----:R-:W-:Y:S01]  /*78d0*/  IMAD.MOV.U32 R3, RZ, RZ, R2 ;  /* 0x000000ffff037224 */ /* 0x002fe200078e0002 */
[----:B------:R-:W-:Y:S01]  /*78e0*/  IABS R2, R4 ;  /* 0x0000000400027213 */ /* 0x000fe20000000000 */
[----:B------:R-:W-:-:S04]  /*78f0*/  IMAD.IADD R4, R228, 0x1, -R5 ;  /* 0x00000001e4047824 */ /* 0x000fc800078e0a05 */
[----:B------:R1:W-:Y:S02]  /*7900*/  I2F R20, R3 ;  /* 0x0000000300147306 */ /* 0x0003e40000201400 */
[----:B-1----:R-:W-:Y:S01]  /*7910*/  IMAD.MOV.U32 R3, RZ, RZ, R2 ;  /* 0x000000ffff037224 */ /* 0x002fe200078e0002 */
[----:B------:R-:W-:Y:S02]  /*7920*/  IABS R2, R4 ;  /* 0x0000000400027213 */ /* 0x000fe40000000000 */
[----:B------:R-:W-:-:S03]  /*7930*/  IADD3 R4, R0, 0x10, RZ ;  /* 0x0000001000047810 */ /* 0x000fc60007ffe0ff */
        /* <DEDUP_REMOVED lines=14> */
[----:B------:R-:W-:-:S05]  /*7a20*/  IABS R2, R8 ;  /* 0x0000000800027213 */ /* 0x000fca0000000000 */
[----:B------:R1:W-:Y:S01]  /*7a30*/  I2F R140, R3 ;  /* 0x00000003008c7306 */ /* 0x0003e20000201400 */
[----:B------:R-:W-:Y:S02]  /*7a40*/  IMAD.MOV.U32 R8, RZ, RZ, R2 ;  /* 0x000000ffff087224 */ /* 0x000fe400078e0002 */
[----:B------:R-:W-:-:S05]  /*7a50*/  IMAD.IADD R2, R235, 0x1, -R4 ;  /* 0x00000001eb027824 */ /* 0x000fca00078e0a04 */
[----:B------:R2:W-:Y:S01]  /*7a60*/  I2F R26, R8 ;  /* 0x00000008001a7306 */ /* 0x0005e20000201400 */
[----:B------:R-:W-:Y:S02]  /*7a70*/  IABS R2, R2 ;  /* 0x0000000200027213 */ /* 0x000fe40000000000 */
[----:B-1----:R-:W-:-:S05]  /*7a80*/  IADD3 R3, R0, 0x11, RZ ;  /* 0x0000001100037810 */ /* 0x002fca0007ffe0ff */
[----:B------:R-:W-:Y:S02]  /*7a90*/  IMAD.IADD R9, R230, 0x1, -R3 ;  /* 0x00000001e6097824 */ /* 0x000fe400078e0a03 */
[----:B--2---:R-:W-:-:S03]  /*7aa0*/  IMAD.MOV.U32 R8, RZ, RZ, R2 ;  /* 0x000000ffff087224 */ /* 0x004fc600078e0002 */
[----:B------:R-:W-:Y:S01]  /*7ab0*/  IABS R2, R9 ;  /* 0x0000000900027213 */ /* 0x000fe20000000000 */
[--C-:B------:R-:W-:Y:S01]  /*7ac0*/  IMAD.IADD R9, R228, 0x1, -R3.reuse ;  /* 0x00000001e4097824 */ /* 0x100fe200078e0a03 */
[----:B------:R1:W-:Y:S03]  /*7ad0*/  I2F R139, R8 ;  /* 0x00000008008b7306 */ /* 0x0003e60000201400 */
[----:B-1----:R-:W-:Y:S02]  /*7ae0*/  IMAD.MOV.U32 R8, RZ, RZ, R2 ;  /* 0x000000ffff087224 */ /* 0x002fe400078e0002 */
[----:B------:R-:W-:-:S03]  /*7af0*/  IMAD.IADD R2, R229, 0x1, -R3 ;  /* 0x00000001e5027824 */ /* 0x000fc600078e0a03 */
[----:B------:R1:W-:Y:S02]  /*7b00*/  I2F R138, R8 ;  /* 0x00000008008a7306 */ /* 0x0003e40000201400 */
[----:B------:R-:W-:-:S05]  /*7b10*/  IABS R2, R2 ;  /* 0x0000000200027213 */ /* 0x000fca0000000000 */
[----:B-1----:R-:W-:Y:S01]  /*7b20*/  IMAD.MOV.U32 R8, RZ, RZ, R2 ;  /* 0x000000ffff087224 */ /* 0x002fe200078e0002 */
[----:B------:R-:W-:-:S03]  /*7b30*/  IABS R2, R9 ;  /* 0x0000000900027213 */ /* 0x000fc60000000000 */
[----:B------:R1:W-:Y:S02]  /*7b40*/  I2F R133, R8 ;  /* 0x0000000800857306 */ /* 0x0003e40000201400 */
[----:B------:R-:W-:Y:S02]  /*7b50*/  IMAD.MOV.U32 R9, RZ, RZ, R2 ;  /* 0x000000ffff097224 */ /* 0x000fe400078e0002 */
[----:B------:R-:W-:-:S04]  /*7b60*/  IMAD.IADD R2, R235, 0x1, -R3 ;  /* 0x00000001eb027824 */ /* 0x000fc800078e0a03 */
[----:B------:R2:W-:Y:S01]  /*7b70*/  I2F R132, R9 ;  /* 0x0000000900847306 */ /* 0x0005e20000201400 */
[----:B-1----:R-:W-:Y:S02]  /*7b80*/  IABS R8, R2 ;  /* 0x0000000200087213 */ /* 0x002fe40000000000 */
[C---:B------:R-:W-:Y:S02]  /*7b90*/  IADD3 R2, R0.reuse, 0x18, RZ ;  /* 0x0000001800027810 */ /* 0x040fe40007ffe0ff */
[----:B------:R-:W-:-:S03]  /*7ba0*/  IADD3 R0, R0, 0x19, RZ ;  /* 0x0000001900007810 */ /* 0x000fc60007ffe0ff */
[----:B------:R-:W-:Y:S02]  /*7bb0*/  IMAD.IADD R10, R229, 0x1, -R2 ;  /* 0x00000001e50a7824 */ /* 0x000fe400078e0a02 */
[----:B--2---:R-:W-:Y:S02]  /*7bc0*/  IMAD.MOV.U32 R9, RZ, RZ, R8 ;  /* 0x000000ffff097224 */ /* 0x004fe400078e0008 */
[----:B------:R-:W-:Y:S02]  /*7bd0*/  IMAD.IADD R8, R230, 0x1, -R2 ;  /* 0x00000001e6087824 */ /* 0x000fe400078e0a02 */
[----:B------:R1:W-:Y:S03]  /*7be0*/  I2F R35, R9 ;  /* 0x0000000900237306 */ /* 0x0003e60000201400 */
[----:B------:R-:W-:-:S05]  /*7bf0*/  IABS R8, R8 ;  /* 0x0000000800087213 */ /* 0x000fca0000000000 */
[----:B-1----:R-:W-:Y:S01]  /*7c00*/  IMAD.MOV.U32 R9, RZ, RZ, R8 ;  /* 0x000000ffff097224 */ /* 0x002fe200078e0008 */
[----:B------:R-:W-:-:S03]  /*7c10*/  IABS R8, R10 ;  /* 0x0000000a00087213 */ /* 0x000fc60000000000 */
[----:B------:R1:W-:Y:S02]  /*7c20*/  I2F R34, R9 ;  /* 0x0000000900227306 */ /* 0x0003e40000201400 */
[----:B-1----:R-:W-:Y:S02]  /*7c30*/  IMAD.MOV.U32 R9, RZ, RZ, R8 ;  /* 0x000000ffff097224 */ /* 0x002fe400078e0008 */
[----:B------:R-:W-:-:S04]  /*7c40*/  IMAD.IADD R8, R228, 0x1, -R2 ;  /* 0x00000001e4087824 */ /* 0x000fc800078e0a02 */
[----:B------:R1:W-:Y:S01]  /*7c50*/  I2F R33, R9 ;  /* 0x0000000900217306 */ /* 0x0003e20000201400 */
[----:B------:R-:W-:-:S05]  /*7c60*/  IABS R8, R8 ;  /* 0x0000000800087213 */ /* 0x000fca0000000000 */
[----:B------:R-:W-:-:S04]  /*7c70*/  IMAD.MOV.U32 R10, RZ, RZ, R8 ;  /* 0x000000ffff0a7224 */ /* 0x000fc800078e0008 */
[----:B------:R2:W-:Y:S01]  /*7c80*/  I2F R32, R10 ;  /* 0x0000000a00207306 */ /* 0x0005e20000201400 */
[----:B-1----:R-:W-:-:S05]  /*7c90*/  IMAD.IADD R9, R235, 0x1, -R2 ;  /* 0x00000001eb097824 */ /* 0x002fca00078e0a02 */
[----:B------:R-:W-:-:S05]  /*7ca0*/  IABS R8, R9 ;  /* 0x0000000900087213 */ /* 0x000fca0000000000 */
[----:B------:R-:W-:Y:S02]  /*7cb0*/  IMAD.MOV.U32 R9, RZ, RZ, R8 ;  /* 0x000000ffff097224 */ /* 0x000fe400078e0008 */
[--C-:B------:R-:W-:Y:S02]  /*7cc0*/  IMAD.IADD R8, R230, 0x1, -R0.reuse ;  /* 0x00000001e6087824 */ /* 0x100fe400078e0a00 */
[----:B--2---:R-:W-:Y:S01]  /*7cd0*/  IMAD.IADD R10, R229, 0x1, -R0 ;  /* 0x00000001e50a7824 */ /* 0x004fe200078e0a00 */
[----:B------:R1:W-:Y:S02]  /*7ce0*/  I2F R31, R9 ;  /* 0x00000009001f7306 */ /* 0x0003e40000201400 */
[----:B------:R-:W-:-:S05]  /*7cf0*/  IABS R8, R8 ;  /* 0x0000000800087213 */ /* 0x000fca0000000000 */
[----:B-1----:R-:W-:Y:S01]  /*7d00*/  IMAD.MOV.U32 R9, RZ, RZ, R8 ;  /* 0x000000ffff097224 */ /* 0x002fe200078e0008 */
[----:B------:R-:W-:Y:S01]  /*7d10*/  IABS R8, R10 ;  /* 0x0000000a00087213 */ /* 0x000fe20000000000 */
[----:B------:R-:W-:Y:S02]  /*7d20*/  IMAD.IADD R10, R235, 0x1, -R0 ;  /* 0x00000001eb0a7824 */ /* 0x000fe400078e0a00 */
        /* <DEDUP_REMOVED lines=8> */
[----:B------:R1:W-:Y:S08]  /*7db0*/  I2F R28, R9 ;  /* 0x00000009001c7306 */ /* 0x0003f00000201400 */
[----:B------:R2:W-:Y:S01]  /*7dc0*/  I2F R27, R8 ;  /* 0x00000008001b7306 */ /* 0x0005e20000201400 */
[----:B-1----:R-:W-:-:S07]  /*7dd0*/  FMUL.FTZ R9, R191, c[0x0][0x2ec] ;  /* 0x0000bb00bf097a20 */ /* 0x002fce0000410000 */
[----:B------:R1:W-:Y:S01]  /*7de0*/  MUFU.TANH R23, R10 ;  /* 0x0000000a00177308 */ /* 0x0003e20000002400 */
[----:B--2---:R-:W-:-:S07]  /*7df0*/  FMUL.FTZ R8, R189, c[0x0][0x2ec] ;  /* 0x0000bb00bd087a20 */ /* 0x004fce0000410000 */
[----:B------:R2:W-:Y:S08]  /*7e00*/  MUFU.TANH R21, R9 ;  /* 0x0000000900157308 */ /* 0x0005f00000002400 */
[----:B------:R3:W-:Y:S01]  /*7e10*/  MUFU.TANH R188, R8 ;  /* 0x0000000800bc7308 */ /* 0x0007e20000002400 */
[----:B-1----:R-:W-:Y:S02]  /*7e20*/  FMUL.FTZ R10, R206, c[0x0][0x2ec] ;  /* 0x0000bb00ce0a7a20 */ /* 0x002fe40000410000 */
[----:B--2---:R-:W-:-:S05]  /*7e30*/  FMUL.FTZ R9, R204, c[0x0][0x2ec] ;  /* 0x0000bb00cc097a20 */ /* 0x004fca0000410000 */
[----:B------:R1:W-:Y:S01]  /*7e40*/  MUFU.TANH R17, R10 ;  /* 0x0000000a00117308 */ /* 0x0003e20000002400 */
[----:B---3--:R-:W-:-:S07]  /*7e50*/  FMUL.FTZ R8, R190, c[0x0][0x2ec] ;  /* 0x0000bb00be087a20 */ /* 0x008fce0000410000 */
[----:B------:R-:W2:Y:S08]  /*7e60*/  MUFU.TANH R9, R9 ;  /* 0x0000000900097308 */ /* 0x000eb00000002400 */
[----:B------:R-:W3:Y:S01]  /*7e70*/  MUFU.TANH R8, R8 ;  /* 0x0000000800087308 */ /* 0x000ee20000002400 */
[----:B-1----:R-:W-:-:S07]  /*7e80*/  FMUL.FTZ R10, R207, c[0x0][0x2ec] ;  /* 0x0000bb00cf0a7a20 */ /* 0x002fce0000410000 */
[----:B------:R1:W-:Y:S01]  /*7e90*/  MUFU.TANH R190, R10 ;  /* 0x0000000a00be7308 */ /* 0x0003e20000002400 */
[----:B--2---:R-:W-:-:S05]  /*7ea0*/  FFMA.FTZ R9, R196, -UR16, R9 ;  /* 0x80000010c4097c23 */ /* 0x004fca0008010009 */
[----:B------:R-:W-:Y:S01]  /*7eb0*/  FSEL R16, R9, -INF , !P0 ;  /* 0xff80000009107808 */ /* 0x000fe20004000000 */
[----:B------:R-:W-:Y:S01]  /*7ec0*/  FFMA.FTZ R9, R25, -UR16, R21 ;  /* 0x8000001019097c23 */ /* 0x000fe20008010015 */
[----:B------:R-:W-:Y:S01]  /*7ed0*/  ISETP.GE.AND P0, PT, R7, R236, PT ;  /* 0x000000ec0700720c */ /* 0x000fe20003f06270 */
[----:B---3--:R-:W-:-:S03]  /*7ee0*/  FFMA.FTZ R8, R197, -UR16, R8 ;  /* 0x80000010c5087c23 */ /* 0x008fc60008010008 */
[C---:B------:R-:W-:Y:S02]  /*7ef0*/  ISETP.LT.OR P0, PT, R7.reuse, R231, P0 ;  /* 0x000000e70700720c */ /* 0x040fe40000701670 */
[----:B------:R-:W-:Y:S01]  /*7f00*/  FSEL R13, R8, -INF , !P1 ;  /* 0xff800000080d7808 */ /* 0x000fe20004800000 */
[----:B------:R-:W-:Y:S01]  /*7f10*/  FMUL.FTZ R8, R200, c[0x0][0x2ec] ;  /* 0x0000bb00c8087a20 */ /* 0x000fe20000410000 */
[C---:B------:R-:W-:Y:S01]  /*7f20*/  ISETP.GE.AND P1, PT, R7.reuse, R237, PT ;  /* 0x000000ed0700720c */ /* 0x040fe20003f26270 */
[----:B-1----:R-:W-:Y:S02]  /*7f30*/  FMUL.FTZ R10, R184, c[0x0][0x2ec] ;  /* 0x0000bb00b80a7a20 */ /* 0x002fe40000410000 */
[----:B------:R1:W-:Y:S01]  /*7f40*/  MUFU.TANH R19, R8 ;  /* 0x0000000800137308 */ /* 0x0003e20000002400 */
[----:B------:R-:W-:Y:S01]  /*7f50*/  ISETP.LT.OR P1, PT, R7, R232, P1 ;  /* 0x000000e80700720c */ /* 0x000fe20000f21670 */
[----:B------:R-:W-:Y:S02]  /*7f60*/  FFMA.FTZ R7, R195, -UR16, R17 ;  /* 0x80000010c3077c23 */ /* 0x000fe40008010011 */
[----:B------:R-:W-:-:S04]  /*7f70*/  FMUL.FTZ R17, R203, c[0x0][0x2ec] ;  /* 0x0000bb00cb117a20 */ /* 0x000fc80000410000 */
[----:B------:R2:W-:Y:S01]  /*7f80*/  MUFU.TANH R189, R10 ;  /* 0x0000000a00bd7308 */ /* 0x0005e20000002400 */
[----:B-1----:R-:W-:-:S07]  /*7f90*/  FMUL.FTZ R8, R201, c[0x0][0x2ec] ;  /* 0x0000bb00c9087a20 */ /* 0x002fce0000410000 */
[----:B------:R1:W-:Y:S01]  /*7fa0*/  MUFU.TANH R184, R8 ;  /* 0x0000000800b87308 */ /* 0x0003e20000002400 */
[----:B--2---:R-:W-:-:S07]  /*7fb0*/  FMUL.FTZ R10, R185, c[0x0][0x2ec] ;  /* 0x0000bb00b90a7a20 */ /* 0x004fce0000410000 */
[----:B------:R2:W-:Y:S01]  /*7fc0*/  MUFU.TANH R199, R10 ;  /* 0x0000000a00c77308 */ /* 0x0005e20000002400 */
[----:B-1----:R-:W-:Y:S02]  /*7fd0*/  FFMA.FTZ R8, R194, -UR16, R188 ;  /* 0x80000010c2087c23 */ /* 0x002fe400080100bc */
[----:B--2---:R-:W-:-:S05]  /*7fe0*/  FMUL.FTZ R10, R186, c[0x0][0x2ec] ;  /* 0x0000bb00ba0a7a20 */ /* 0x004fca0000410000 */
[----:B------:R1:W2:Y:S02]  /*7ff0*/  MUFU.TANH R22, R10 ;  /* 0x0000000a00167308 */ /* 0x0002a40000002400 */
[----:B-1----:R-:W-:-:S06]  /*8000*/  FMUL.FTZ R10, R187, c[0x0][0x2ec] ;  /* 0x0000bb00bb0a7a20 */ /* 0x002fcc0000410000 */
[----:B------:R1:W-:Y:S08]  /*8010*/  MUFU.TANH R187, R17 ;  /* 0x0000001100bb7308 */ /* 0x0003f00000002400 */
[----:B------:R3:W4:Y:S01]  /*8020*/  MUFU.TANH R191, R10 ;  /* 0x0000000a00bf7308 */ /* 0x0007220000002400 */
[----:B-1----:R-:W-:Y:S01]  /*8030*/  FSEL R17, R8, -INF , !P5 ;  /* 0xff80000008117808 */ /* 0x002fe20006800000 */
[----:B--2---:R-:W-:Y:S01]  /*8040*/  FFMA.FTZ R8, R24, -UR16, R22 ;  /* 0x8000001018087c23 */ /* 0x004fe20008010016 */
[----:B------:R-:W-:-:S04]  /*8050*/  ISETP.GE.AND P5, PT, R6, R238, PT ;  /* 0x000000ee0600720c */ /* 0x000fc80003fa6270 */
[----:B------:R-:W-:Y:S01]  /*8060*/  ISETP.LT.OR P5, PT, R6, R233, P5 ;  /* 0x000000e90600720c */ /* 0x000fe20002fa1670 */
[----:B---3--:R-:W-:-:S04]  /*8070*/  FMUL.FTZ R10, R202, c[0x0][0x2ec] ;  /* 0x0000bb00ca0a7a20 */ /* 0x008fc80000410000 */
[----:B------:R1:W2:Y:S02]  /*8080*/  MUFU.TANH R21, R10 ;  /* 0x0000000a00157308 */ /* 0x0002a40000002400 */
[----:B-1----:R-:W-:Y:S01]  /*8090*/  FFMA.FTZ R10, R15, -UR16, R23 ;  /* 0x800000100f0a7c23 */ /* 0x002fe20008010017 */
[----:B------:R-:W-:Y:S01]  /*80a0*/  FSEL R15, R7, -INF , !P6 ;  /* 0xff800000070f7808 */ /* 0x000fe20007000000 */
[----:B------:R-:W-:Y:S01]  /*80b0*/  FMUL.FTZ R7, R180, c[0x0][0x2ec] ;  /* 0x0000bb00b4077a20 */ /* 0x000fe20000410000 */
[----:B------:R-:W-:Y:S01]  /*80c0*/  FSEL R23, R9, -INF , !P4 ;  /* 0xff80000009177808 */ /* 0x000fe20006000000 */
[----:B------:R-:W-:Y:S01]  /*80d0*/  FMUL.FTZ R9, R182, c[0x0][0x2ec] ;  /* 0x0000bb00b6097a20 */ /* 0x000fe20000410000 */
[----:B------:R-:W-:Y:S01]  /*80e0*/  FSEL R25, R10, -INF , !P1 ;  /* 0xff8000000a197808 */ /* 0x000fe20004800000 */
[----:B------:R1:W3:Y:S01]  /*80f0*/  MUFU.TANH R185, R7 ;  /* 0x0000000700b97308 */ /* 0x0002e20000002400 */
[C---:B------:R-:W-:Y:S01]  /*8100*/  ISETP.GE.AND P6, PT, R6.reuse, R239, PT ;  /* 0x000000ef0600720c */ /* 0x040fe20003fc6270 */
[----:B------:R-:W-:Y:S01]  /*8110*/  FMUL.FTZ R10, R183, c[0x0][0x2ec] ;  /* 0x0000bb00b70a7a20 */ /* 0x000fe20000410000 */
[----:B------:R-:W-:-:S02]  /*8120*/  ISETP.GE.AND P4, PT, R6, R237, PT ;  /* 0x000000ed0600720c */ /* 0x000fc40003f86270 */
[C---:B------:R-:W-:Y:S02]  /*8130*/  ISETP.GE.AND P1, PT, R6.reuse, R236, PT ;  /* 0x000000ec0600720c */ /* 0x040fe40003f26270 */
[C---:B------:R-:W-:Y:S01]  /*8140*/  ISETP.LT.OR P6, PT, R6.reuse, R234, P6 ;  /* 0x000000ea0600720c */ /* 0x040fe200037c1670 */
[----:B------:R5:W2:Y:S01]  /*8150*/  MUFU.TANH R180, R9 ;  /* 0x0000000900b47308 */ /* 0x000aa20000002400 */
[C---:B------:R-:W-:Y:S02]  /*8160*/  ISETP.LT.OR P4, PT, R6.reuse, R232, P4 ;  /* 0x000000e80600720c */ /* 0x040fe40002781670 */
[----:B------:R-:W-:Y:S01]  /*8170*/  ISETP.LT.OR P1, PT, R6, R231, P1 ;  /* 0x000000e70600720c */ /* 0x000fe20000f21670 */
[----:B------:R-:W-:Y:S02]  /*8180*/  FFMA.FTZ R6, R193, -UR16, R190 ;  /* 0x80000010c1067c23 */ /* 0x000fe400080100be */
[----:B-1----:R-:W-:-:S03]  /*8190*/  FMUL.FTZ R7, R181, c[0x0][0x2ec] ;  /* 0x0000bb00b5077a20 */ /* 0x002fc60000410000 */
[----:B------:R-:W-:Y:S01]  /*81a0*/  FSEL R24, R6, -INF , !P0 ;  /* 0xff80000006187808 */ /* 0x000fe20004000000 */
[----:B------:R-:W-:Y:S01]  /*81b0*/  FMUL.FTZ R6, R208, c[0x0][0x2ec] ;  /* 0x0000bb00d0067a20 */ /* 0x000fe20000410000 */
[C---:B------:R-:W-:Y:S01]  /*81c0*/  ISETP.GE.AND P0, PT, R5.reuse, R239, PT ;  /* 0x000000ef0500720c */ /* 0x040fe20003f06270 */
[----:B------:R1:W1:Y:S03]  /*81d0*/  MUFU.TANH R188, R7 ;  /* 0x0000000700bc7308 */ /* 0x0002660000002400 */
[C---:B------:R-:W-:Y:S01]  /*81e0*/  ISETP.LT.OR P0, PT, R5.reuse, R234, P0 ;  /* 0x000000ea0500720c */ /* 0x040fe20000701670 */
[----:B-----5:R-:W-:Y:S01]  /*81f0*/  FFMA.FTZ R9, R14, -UR16, R19 ;  /* 0x800000100e097c23 */ /* 0x020fe20008010013 */
[----:B------:R-:W-:Y:S01]  /*8200*/  FSEL R19, R8, -INF , !P5 ;  /* 0xff80000008137808 */ /* 0x000fe20006800000 */
[----:B------:R-:W-:Y:S01]  /*8210*/  FFMA.FTZ R8, R12, -UR16, R184 ;  /* 0x800000100c087c23 */ /* 0x000fe200080100b8 */
[----:B------:R-:W-:Y:S01]  /*8220*/  ISETP.GE.AND P5, PT, R5, R237, PT ;  /* 0x000000ed0500720c */ /* 0x000fe20003fa6270 */
[----:B------:R5:W-:Y:S01]  /*8230*/  MUFU.TANH R186, R10 ;  /* 0x0000000a00ba7308 */ /* 0x000be20000002400 */
[----:B------:R-:W-:-:S02]  /*8240*/  FSEL R22, R9, -INF , !P4 ;  /* 0xff80000009167808 */ /* 0x000fc40006000000 */
[C---:B------:R-:W-:Y:S02]  /*8250*/  ISETP.GE.AND P4, PT, R5.reuse, R236, PT ;  /* 0x000000ec0500720c */ /* 0x040fe40003f86270 */
[C---:B------:R-:W-:Y:S02]  /*8260*/  ISETP.LT.OR P5, PT, R5.reuse, R232, P5 ;  /* 0x000000e80500720c */ /* 0x040fe40002fa1670 */
[----:B------:R-:W-:Y:S01]  /*8270*/  ISETP.LT.OR P4, PT, R5, R231, P4 ;  /* 0x000000e70500720c */ /* 0x000fe20002781670 */
[----:B-1----:R-:W-:Y:S01]  /*8280*/  FFMA.FTZ R7, R192, -UR16, R189 ;  /* 0x80000010c0077c23 */ /* 0x002fe200080100bd */
[----:B------:R1:W1:Y:S04]  /*8290*/  MUFU.TANH R9, R6 ;  /* 0x0000000600097308 */ /* 0x0002680000002400 */
[----:B------:R-:W-:Y:S01]  /*82a0*/  FSEL R14, R7, -INF , !P6 ;  /* 0xff800000070e7808 */ /* 0x000fe20007000000 */
[----:B----4-:R-:W-:Y:S01]  /*82b0*/  FFMA.FTZ R7, R18, -UR16, R191 ;  /* 0x8000001012077c23 */ /* 0x010fe200080100bf */
[----:B------:R-:W-:Y:S01]  /*82c0*/  ISETP.GE.AND P6, PT, R5, R238, PT ;  /* 0x000000ee0500720c */ /* 0x000fe20003fc6270 */
[----:B-----5:R-:W-:-:S03]  /*82d0*/  FMUL.FTZ R10, R210, c[0x0][0x2ec] ;  /* 0x0000bb00d20a7a20 */ /* 0x020fc60000410000 */
[----:B------:R-:W-:Y:S01]  /*82e0*/  ISETP.LT.OR P6, PT, R5, R233, P6 ;  /* 0x000000e90500720c */ /* 0x000fe200037c1670 */
[----:B--2---:R-:W-:Y:S01]  /*82f0*/  FFMA.FTZ R5, R143, -UR16, R21 ;  /* 0x800000108f057c23 */ /* 0x004fe20008010015 */
[----:B------:R-:W-:Y:S01]  /*8300*/  FSEL R21, R8, -INF , !P5 ;  /* 0xff80000008157808 */ /* 0x000fe20006800000 */
[----:B------:R-:W2:Y:S01]  /*8310*/  MUFU.TANH R181, R10 ;  /* 0x0000000a00b57308 */ /* 0x000ea20000002400 */
[----:B------:R-:W-:Y:S01]  /*8320*/  FSEL R18, R7, -INF , !P6 ;  /* 0xff80000007127808 */ /* 0x000fe20007000000 */
[----:B---3--:R-:W-:Y:S01]  /*8330*/  FFMA.FTZ R7, R141, -UR16, R185 ;  /* 0x800000108d077c23 */ /* 0x008fe200080100b9 */
[C---:B------:R-:W-:Y:S01]  /*8340*/  ISETP.GE.AND P6, PT, R4.reuse, R237, PT ;  /* 0x000000ed0400720c */ /* 0x040fe20003fc6270 */
[----:B-1----:R-:W-:Y:S01]  /*8350*/  FMUL.FTZ R6, R209, c[0x0][0x2ec] ;  /* 0x0000bb00d1067a20 */ /* 0x002fe20000410000 */
[C---:B------:R-:W-:Y:S01]  /*8360*/  ISETP.GE.AND P5, PT, R4.reuse, R236, PT ;  /* 0x000000ec0400720c */ /* 0x040fe20003fa6270 */
[----:B------:R-:W-:Y:S01]  /*8370*/  FMUL.FTZ R143, R211, c[0x0][0x2ec] ;  /* 0x0000bb00d38f7a20 */ /* 0x000fe20000410000 */
[C---:B------:R-:W-:Y:S01]  /*8380*/  ISETP.LT.OR P6, PT, R4.reuse, R232, P6 ;  /* 0x000000e80400720c */ /* 0x040fe200037c1670 */
[----:B------:R1:W-:Y:S01]  /*8390*/  MUFU.TANH R182, R6 ;  /* 0x0000000600b67308 */ /* 0x0003e20000002400 */
[----:B------:R-:W-:Y:S01]  /*83a0*/  ISETP.LT.OR P5, PT, R4, R231, P5 ;  /* 0x000000e70400720c */ /* 0x000fe20002fa1670 */
[----:B------:R-:W-:-:S06]  /*83b0*/  FMUL.FTZ R8, R178, c[0x0][0x2ec] ;  /* 0x0000bb00b2087a20 */ /* 0x000fcc0000410000 */
[----:B------:R3:W-:Y:S01]  /*83c0*/  MUFU.TANH R184, R143 ;  /* 0x0000008f00b87308 */ /* 0x0007e20000002400 */
[----:B-1----:R-:W-:Y:S01]  /*83d0*/  FFMA.FTZ R6, R20, -UR16, R199 ;  /* 0x8000001014067c23 */ /* 0x002fe200080100c7 */
[----:B------:R-:W-:Y:S01]  /*83e0*/  FSEL R20, R5, -INF , !P1 ;  /* 0xff80000005147808 */ /* 0x000fe20004800000 */
[----:B------:R-:W-:Y:S01]  /*83f0*/  FMUL.FTZ R5, R176, c[0x0][0x2ec] ;  /* 0x0000bb00b0057a20 */ /* 0x000fe20000410000 */
[----:B------:R-:W-:-:S04]  /*8400*/  ISETP.GE.AND P1, PT, R4, R239, PT ;  /* 0x000000ef0400720c */ /* 0x000fc80003f26270 */
[----:B------:R1:W-:Y:S01]  /*8410*/  MUFU.TANH R176, R8 ;  /* 0x0000000800b07308 */ /* 0x0003e20000002400 */
[----:B------:R-:W-:Y:S01]  /*8420*/  FSEL R12, R6, -INF , !P0 ;  /* 0xff800000060c7808 */ /* 0x000fe20004000000 */
[----:B------:R-:W-:Y:S01]  /*8430*/  FFMA.FTZ R6, R140, -UR16, R180 ;  /* 0x800000108c067c23 */ /* 0x000fe200080100b4 */
[C---:B------:R-:W-:Y:S02]  /*8440*/  ISETP.GE.AND P0, PT, R4.reuse, R238, PT ;  /* 0x000000ee0400720c */ /* 0x040fe40003f06270 */
[C---:B------:R-:W-:Y:S02]  /*8450*/  ISETP.LT.OR P1, PT, R4.reuse, R234, P1 ;  /* 0x000000ea0400720c */ /* 0x040fe40000f21670 */
[----:B------:R-:W-:Y:S01]  /*8460*/  ISETP.LT.OR P0, PT, R4, R233, P0 ;  /* 0x000000e90400720c */ /* 0x000fe20000701670 */
[----:B------:R4:W5:Y:S01]  /*8470*/  MUFU.TANH R183, R5 ;  /* 0x0000000500b77308 */ /* 0x0009620000002400 */
[----:B------:R-:W-:Y:S01]  /*8480*/  FFMA.FTZ R4, R142, -UR16, R187 ;  /* 0x800000108e047c23 */ /* 0x000fe200080100bb */
[----:B------:R-:W-:Y:S01]  /*8490*/  FSEL R142, R7, -INF , !P1 ;  /* 0xff800000078e7808 */ /* 0x000fe20004800000 */
[----:B------:R-:W-:Y:S01]  /*84a0*/  FMUL.FTZ R7, R242, c[0x0][0x2ec] ;  /* 0x0000bb00f2077a20 */ /* 0x000fe20000410000 */
[----:B---3--:R-:W-:Y:S01]  /*84b0*/  FSEL R143, R6, -INF , !P0 ;  /* 0xff800000068f7808 */ /* 0x008fe20004000000 */
[----:B------:R-:W-:Y:S01]  /*84c0*/  FFMA.FTZ R6, R138, -UR16, R188 ;  /* 0x800000108a067c23 */ /* 0x000fe200080100bc */
[----:B------:R-:W-:Y:S01]  /*84d0*/  ISETP.GE.AND P1, PT, R3, R238, PT ;  /* 0x000000ee0300720c */ /* 0x000fe20003f26270 */
[----:B------:R-:W-:Y:S01]  /*84e0*/  FMUL.FTZ R138, R243, c[0x0][0x2ec] ;  /* 0x0000bb00f38a7a20 */ /* 0x000fe20000410000 */
[C---:B------:R-:W-:Y:S01]  /*84f0*/  ISETP.GE.AND P0, PT, R3.reuse, R237, PT ;  /* 0x000000ed0300720c */ /* 0x040fe20003f06270 */
[----:B------:R-:W3:Y:S01]  /*8500*/  MUFU.TANH R7, R7 ;  /* 0x0000000700077308 */ /* 0x000ee20000002400 */
[----:B------:R-:W-:Y:S01]  /*8510*/  ISETP.LT.OR P1, PT, R3, R233, P1 ;  /* 0x000000e90300720c */ /* 0x000fe20000f21670 */
[----:B-1----:R-:W-:Y:S01]  /*8520*/  FMUL.FTZ R8, R179, c[0x0][0x2ec] ;  /* 0x0000bb00b3087a20 */ /* 0x002fe20000410000 */
[C---:B------:R-:W-:Y:S01]  /*8530*/  ISETP.LT.OR P0, PT, R3.reuse, R232, P0 ;  /* 0x000000e80300720c */ /* 0x040fe20000701670 */
[----:B----4-:R-:W-:Y:S01]  /*8540*/  FFMA.FTZ R5, R26, -UR16, R9 ;  /* 0x800000101a057c23 */ /* 0x010fe20008010009 */
[----:B------:R-:W-:Y:S01]  /*8550*/  FSEL R26, R4, -INF , !P4 ;  /* 0xff800000041a7808 */ /* 0x000fe20006000000 */
[----:B------:R-:W-:Y:S01]  /*8560*/  FMUL.FTZ R4, R240, c[0x0][0x2ec] ;  /* 0x0000bb00f0047a20 */ /* 0x000fe20000410000 */
[----:B------:R-:W-:Y:S01]  /*8570*/  ISETP.GE.AND P4, PT, R3, R239, PT ;  /* 0x000000ef0300720c */ /* 0x000fe20003f86270 */
[----:B------:R-:W-:Y:S01]  /*8580*/  FMUL.FTZ R9, R177, c[0x0][0x2ec] ;  /* 0x0000bb00b1097a20 */ /* 0x000fe20000410000 */
[----:B------:R-:W-:Y:S01]  /*8590*/  FSEL R180, R5, -INF , !P6 ;  /* 0xff80000005b47808 */ /* 0x000fe20007000000 */
[----:B------:R1:W4:Y:S01]  /*85a0*/  MUFU.TANH R10, R4 ;  /* 0x00000004000a7308 */ /* 0x0003220000002400 */
[----:B------:R-:W-:Y:S01]  /*85b0*/  ISETP.GE.AND P6, PT, R3, R236, PT ;  /* 0x000000ec0300720c */ /* 0x000fe20003fc6270 */
[----:B------:R-:W-:Y:S01]  /*85c0*/  FFMA.FTZ R5, R133, -UR16, R186 ;  /* 0x8000001085057c23 */ /* 0x000fe200080100ba */
[----:B------:R-:W-:-:S02]  /*85d0*/  ISETP.LT.OR P4, PT, R3, R234, P4 ;  /* 0x000000ea0300720c */ /* 0x000fc40002781670 */
[----:B------:R-:W-:Y:S01]  /*85e0*/  ISETP.LT.OR P6, PT, R3, R231, P6 ;  /* 0x000000e70300720c */ /* 0x000fe200037c1670 */
[----:B--2---:R-:W-:Y:S01]  /*85f0*/  FFMA.FTZ R3, R139, -UR16, R181 ;  /* 0x800000108b037c23 */ /* 0x004fe200080100b5 */
[----:B------:R-:W-:Y:S01]  /*8600*/  FSEL R141, R5, -INF , !P1 ;  /* 0xff800000058d7808 */ /* 0x000fe20004800000 */
[----:B-----5:R-:W-:Y:S01]  /*8610*/  FFMA.FTZ R5, R34, -UR16, R183 ;  /* 0x8000001022057c23 */ /* 0x020fe200080100b7 */
[----:B------:R-:W-:Y:S01]  /*8620*/  FSEL R140, R6, -INF , !P4 ;  /* 0xff800000068c7808 */ /* 0x000fe20006000000 */
[----:B---3--:R-:W-:Y:S01]  /*8630*/  FFMA.FTZ R6, R31, -UR16, R7 ;  /* 0x800000101f067c23 */ /* 0x008fe20008010007 */
[C---:B------:R-:W-:Y:S01]  /*8640*/  ISETP.GE.AND P4, PT, R2.reuse, R238, PT ;  /* 0x000000ee0200720c */ /* 0x040fe20003f86270 */
[----:B------:R-:W2:Y:S01]  /*8650*/  MUFU.TANH R9, R9 ;  /* 0x0000000900097308 */ /* 0x000ea20000002400 */
[C---:B------:R-:W-:Y:S02]  /*8660*/  ISETP.GE.AND P1, PT, R2.reuse, R237, PT ;  /* 0x000000ed0200720c */ /* 0x040fe40003f26270 */
[----:B------:R-:W-:Y:S01]  /*8670*/  ISETP.LT.OR P4, PT, R2, R233, P4 ;  /* 0x000000e90200720c */ /* 0x000fe20002781670 */
[----:B-1----:R-:W-:Y:S01]  /*8680*/  FFMA.FTZ R4, R132, -UR16, R182 ;  /* 0x8000001084047c23 */ /* 0x002fe200080100b6 */
[----:B------:R-:W-:Y:S01]  /*8690*/  FSEL R182, R3, -INF , !P5 ;  /* 0xff80000003b67808 */ /* 0x000fe20006800000 */
[----:B------:R-:W-:Y:S01]  /*86a0*/  FMUL.FTZ R132, R241, c[0x0][0x2ec] ;  /* 0x0000bb00f1847a20 */ /* 0x000fe20000410000 */
[----:B------:R-:W-:Y:S01]  /*86b0*/  ISETP.GE.AND P5, PT, R2, R239, PT ;  /* 0x000000ef0200720c */ /* 0x000fe20003fa6270 */
[----:B------:R-:W1:Y:S01]  /*86c0*/  MUFU.TANH R8, R8 ;  /* 0x0000000800087308 */ /* 0x000e620000002400 */
[----:B------:R-:W-:Y:S01]  /*86d0*/  FSEL R178, R4, -INF , !P0 ;  /* 0xff80000004b27808 */ /* 0x000fe20004000000 */
[----:B------:R-:W-:Y:S01]  /*86e0*/  FFMA.FTZ R4, R33, -UR16, R176 ;  /* 0x8000001021047c23 */ /* 0x000fe200080100b0 */
[----:B------:R-:W-:Y:S01]  /*86f0*/  ISETP.LT.OR P5, PT, R2, R234, P5 ;  /* 0x000000ea0200720c */ /* 0x000fe20002fa1670 */
[----:B----4-:R-:W-:Y:S01]  /*8700*/  FFMA.FTZ R3, R32, -UR16, R10 ;  /* 0x8000001020037c23 */ /* 0x010fe2000801000a */
[----:B------:R-:W-:-:S02]  /*8710*/  ISETP.GE.AND P0, PT, R2, R236, PT ;  /* 0x000000ec0200720c */ /* 0x000fc40003f06270 */
[----:B------:R-:W-:Y:S01]  /*8720*/  FSEL R133, R5, -INF , !P5 ;  /* 0xff80000005857808 */ /* 0x000fe20006800000 */
[----:B------:R-:W3:Y:S01]  /*8730*/  MUFU.TANH R7, R132 ;  /* 0x0000008400077308 */ /* 0x000ee20000002400 */
[C---:B------:R-:W-:Y:S02]  /*8740*/  ISETP.LT.OR P0, PT, R2.reuse, R231, P0 ;  /* 0x000000e70200720c */ /* 0x040fe40000701670 */
[----:B------:R-:W-:Y:S01]  /*8750*/  ISETP.LT.OR P1, PT, R2, R232, P1 ;  /* 0x000000e80200720c */ /* 0x000fe20000f21670 */
[----:B------:R-:W-:Y:S01]  /*8760*/  FFMA.FTZ R2, R35, -UR16, R184 ;  /* 0x8000001023027c23 */ /* 0x000fe200080100b8 */
[----:B------:R-:W-:Y:S02]  /*8770*/  FSEL R183, R6, -INF , !P0 ;  /* 0xff80000006b77808 */ /* 0x000fe40004000000 */
[----:B------:R-:W-:Y:S01]  /*8780*/  PLOP3.LUT P0, PT, PT, PT, UP0, 0x80, 0x0 ;  /* 0x000000000000781c */ /* 0x000fe20003f0f008 */
[----:B------:R-:W4:Y:S01]  /*8790*/  MUFU.TANH R5, R138 ;  /* 0x0000008a00057308 */ /* 0x000f220000002400 */
[----:B------:R-:W-:-:S02]  /*87a0*/  FSEL R181, R2, -INF , !P6 ;  /* 0xff80000002b57808 */ /* 0x000fc40007000000 */
[----:B------:R-:W-:Y:S01]  /*87b0*/  FSEL R139, R4, -INF , !P4 ;  /* 0xff800000048b7808 */ /* 0x000fe20006000000 */
[----:B--2---:R-:W-:Y:S01]  /*87c0*/  FFMA.FTZ R4, R30, -UR16, R9 ;  /* 0x800000101e047c23 */ /* 0x004fe20008010009 */
[----:B------:R-:W-:Y:S01]  /*87d0*/  FSEL R177, R3, -INF , !P1 ;  /* 0xff80000003b17808 */ /* 0x000fe20004800000 */
[----:B-1----:R-:W-:Y:S01]  /*87e0*/  FFMA.FTZ R3, R29, -UR16, R8 ;  /* 0x800000101d037c23 */ /* 0x002fe20008010008 */
[----:B------:R-:W-:Y:S01]  /*87f0*/  ISETP.GE.AND P6, PT, R0, R239, PT ;  /* 0x000000ef0000720c */ /* 0x000fe20003fc6270 */
[----:B---3--:R-:W-:Y:S01]  /*8800*/  FFMA.FTZ R2, R28, -UR16, R7 ;  /* 0x800000101c027c23 */ /* 0x008fe20008010007 */
[C---:B------:R-:W-:Y:S02]  /*8810*/  ISETP.GE.AND P5, PT, R0.reuse, R238, PT ;  /* 0x000000ee0000720c */ /* 0x040fe40003fa6270 */
[C---:B------:R-:W-:Y:S02]  /*8820*/  ISETP.GE.AND P4, PT, R0.reuse, R237, PT ;  /* 0x000000ed0000720c */ /* 0x040fe40003f86270 */
[----:B------:R-:W-:-:S02]  /*8830*/  ISETP.GE.AND P1, PT, R0, R236, PT ;  /* 0x000000ec0000720c */ /* 0x000fc40003f26270 */
[C---:B------:R-:W-:Y:S02]  /*8840*/  ISETP.LT.OR P6, PT, R0.reuse, R234, P6 ;  /* 0x000000ea0000720c */ /* 0x040fe400037c1670 */
[C---:B------:R-:W-:Y:S02]  /*8850*/  ISETP.LT.OR P5, PT, R0.reuse, R233, P5 ;  /* 0x000000e90000720c */ /* 0x040fe40002fa1670 */
[C---:B------:R-:W-:Y:S02]  /*8860*/  ISETP.LT.OR P4, PT, R0.reuse, R232, P4 ;  /* 0x000000e80000720c */ /* 0x040fe40002781670 */
[----:B------:R-:W-:Y:S01]  /*8870*/  ISETP.LT.OR P1, PT, R0, R231, P1 ;  /* 0x000000e70000720c */ /* 0x000fe20000f21670 */
[----:B----4-:R-:W-:Y:S01]  /*8880*/  FFMA.FTZ R0, R27, -UR16, R5 ;  /* 0x800000101b007c23 */ /* 0x010fe20008010005 */
[----:B------:R-:W-:Y:S02]  /*8890*/  FSEL R132, R4, -INF , !P6 ;  /* 0xff80000004847808 */ /* 0x000fe40007000000 */
[----:B------:R-:W-:-:S02]  /*88a0*/  FSEL R138, R3, -INF , !P5 ;  /* 0xff800000038a7808 */ /* 0x000fc40006800000 */
        /* <DEDUP_REMOVED lines=49> */
.L_x_2339:
[----:B------:R-:W-:Y:S05]  /*8bc0*/  BSYNC B0 ;  /* 0x0000000000007941 */ /* 0x000fea0003800000 */
.L_x_2338:
[----:B------:R-:W0:Y:S02]  /*8bd0*/  LDGDEPBAR ;  /* 0x00000000000079af */ /* 0x000e240000000000 */
.L_x_2337:
        /* <DEDUP_REMOVED lines=48> */
[----:B------:R-:W-:Y:S01]  /*8ee0*/  FSEL R3, R3, RZ, P6 ;  /* 0x000000ff03037208 */ /* 0x000fe20003000000 */
[----:B------:R-:W1:Y:S01]  /*8ef0*/  SHFL.BFLY PT, R6, R4, 0x2, 0x1f ;  /* 0x0c401f0004067f89 */ /* 0x000e6200000e0000 */
[----:B------:R-:W-:-:S03]  /*8f00*/  FSETP.NEU.FTZ.AND P5, PT, R206, -INF , PT ;  /* 0xff800000ce00780b */ /* 0x000fc60003fbd000 */
[----:B------:R-:W2:Y:S01]  /*8f10*/  SHFL.BFLY PT, R7, R0, 0x1, 0x1f ;  /* 0x0c201f0000077f89 */ /* 0x000ea200000e0000 */
[--C-:B------:R-:W-:Y:S01]  /*8f20*/  FFMA.FTZ R12, R12, c[0x0][0x23c], -R3.reuse ;  /* 0x00008f000c0c7a23 */ /* 0x100fe20000010803 */
[----:B------:R-:W-:Y:S01]  /*8f30*/  FSEL R2, R2, RZ, P5 ;  /* 0x000000ff02027208 */ /* 0x000fe20002800000 */
[--C-:B------:R-:W-:Y:S02]  /*8f40*/  FFMA.FTZ R14, R14, c[0x0][0x23c], -R3.reuse ;  /* 0x00008f000e0e7a23 */ /* 0x100fe40000010803 */
[----:B------:R3:W-:Y:S01]  /*8f50*/  MUFU.EX2 R191, R12 ;  /* 0x0000000c00bf7308 */ /* 0x0007e20000000800 */
[----:B------:R-:W-:Y:S02]  /*8f60*/  FFMA.FTZ R17, R17, c[0x0][0x23c], -R3 ;  /* 0x00008f0011117a23 */ /* 0x000fe40000010803 */
[--C-:B------:R-:W-:Y:S02]  /*8f70*/  FFMA.FTZ R19, R19, c[0x0][0x23c], -R2.reuse ;  /* 0x00008f0013137a23 */ /* 0x100fe40000010802 */
[----:B------:R-:W-:-:S02]  /*8f80*/  FFMA.FTZ R23, R23, c[0x0][0x23c], -R2 ;  /* 0x00008f0017177a23 */ /* 0x000fc40000010802 */
[--C-:B------:R-:W-:Y:S01]  /*8f90*/  FFMA.FTZ R13, R13, c[0x0][0x23c], -R2.reuse ;  /* 0x00008f000d0d7a23 */ /* 0x100fe20000010802 */
[----:B------:R-:W-:Y:S01]  /*8fa0*/  MUFU.EX2 R188, R19 ;  /* 0x0000001300bc7308 */ /* 0x000fe20000000800 */
[----:B------:R-:W-:Y:S02]  /*8fb0*/  FFMA.FTZ R11, R11, c[0x0][0x23c], -R3 ;  /* 0x00008f000b0b7a23 */ /* 0x000fe40000010803 */
[----:B------:R-:W-:Y:S01]  /*8fc0*/  FFMA.FTZ R18, R18, c[0x0][0x23c], -R2 ;  /* 0x00008f0012127a23 */ /* 0x000fe20000010802 */
[----:B-1----:R-:W-:-:S04]  /*8fd0*/  FMNMX.FTZ R4, R4, R6, !PT ;  /* 0x0000000604047209 */ /* 0x002fc80007810000 */
[----:B------:R-:W-:Y:S01]  /*8fe0*/  MUFU.EX2 R10, R23 ;  /* 0x00000017000a7308 */ /* 0x000fe20000000800 */
[----:B--2---:R-:W-:Y:S01]  /*8ff0*/  FMNMX.FTZ R205, R0, R7, !PT ;  /* 0x0000000700cd7209 */ /* 0x004fe20007810000 */
[----:B------:R-:W1:Y:S03]  /*9000*/  SHFL.BFLY PT, R5, R4, 0x1, 0x1f ;  /* 0x0c201f0004057f89 */ /* 0x000e6600000e0000 */
[C---:B------:R-:W-:Y:S01]  /*9010*/  FSETP.NEU.FTZ.AND P4, PT, R205.reuse, -INF , PT ;  /* 0xff800000cd00780b */ /* 0x040fe20003f9d000 */
[C---:B------:R-:W-:Y:S02]  /*9020*/  FMUL.FTZ R0, R205.reuse, c[0x0][0x23c] ;  /* 0x00008f00cd007a20 */ /* 0x040fe40000410000 */
[----:B------:R-:W-:Y:S01]  /*9030*/  MUFU.EX2 R186, R13 ;  /* 0x0000000d00ba7308 */ /* 0x000fe20000000800 */
[----:B------:R-:W-:Y:S02]  /*9040*/  FSEL R6, R205, RZ, P4 ;  /* 0x000000ffcd067208 */ /* 0x000fe40002000000 */
[----:B------:R-:W-:-:S05]  /*9050*/  FSEL R0, R0, RZ, P4 ;  /* 0x000000ff00007208 */ /* 0x000fca0002000000 */
        /* <DEDUP_REMOVED lines=8> */
[C---:B------:R-:W-:Y:S01]  /*90e0*/  FSETP.NEU.FTZ.AND P1, PT, R204.reuse, -INF , PT ;  /* 0xff800000cc00780b */ /* 0x040fe20003f3d000 */
[----:B---3--:R-:W-:Y:S01]  /*90f0*/  FMUL.FTZ R12, R204, c[0x0][0x23c] ;  /* 0x00008f00cc0c7a20 */ /* 0x008fe20000410000 */
[----:B------:R-:W-:Y:S01]  /*9100*/  FSEL R5, R206, RZ, P5 ;  /* 0x000000ffce057208 */ /* 0x000fe20002800000 */
[----:B------:R-:W-:Y:S01]  /*9110*/  FADD.FTZ R4, R136, -R4 ;  /* 0x8000000488047221 */ /* 0x000fe20000010000 */
[----:B------:R-:W-:Y:S01]  /*9120*/  MUFU.EX2 R185, R22 ;  /* 0x0000001600b97308 */ /* 0x000fe20000000800 */
[----:B------:R-:W-:Y:S02]  /*9130*/  MOV R136, R245 ;  /* 0x000000f500887202 */ /* 0x000fe40000000f00 */
[----:B------:R-:W-:Y:S01]  /*9140*/  FSEL R12, R12, RZ, P1 ;  /* 0x000000ff0c0c7208 */ /* 0x000fe20000800000 */
[----:B--2---:R-:W-:Y:S02]  /*9150*/  FMUL.FTZ R16, R4, c[0x0][0x23c] ;  /* 0x00008f0004107a20 */ /* 0x004fe40000410000 */
[----:B------:R-:W-:-:S02]  /*9160*/  FADD.FTZ R4, R135, -R5 ;  /* 0x8000000587047221 */ /* 0x000fc40000010000 */
[----:B------:R-:W1:Y:S01]  /*9170*/  MUFU.EX2 R184, R21 ;  /* 0x0000001500b87308 */ /* 0x000e620000000800 */
[--C-:B------:R-:W-:Y:S02]  /*9180*/  FFMA.FTZ R15, R15, c[0x0][0x23c], -R12.reuse ;  /* 0x00008f000f0f7a23 */ /* 0x100fe4000001080c */
[----:B------:R-:W-:Y:S02]  /*9190*/  FFMA.FTZ R20, R20, c[0x0][0x23c], -R12 ;  /* 0x00008f0014147a23 */ /* 0x000fe4000001080c */
[----:B------:R-:W-:Y:S02]  /*91a0*/  FADD.FTZ R5, R134, -R6 ;  /* 0x8000000686057221 */ /* 0x000fe40000010000 */
[----:B------:R-:W-:Y:S01]  /*91b0*/  FFMA.FTZ R24, R24, c[0x0][0x23c], -R12 ;  /* 0x00008f0018187a23 */ /* 0x000fe2000001080c */
[----:B------:R2:W-:Y:S01]  /*91c0*/  MUFU.EX2 R249, R15 ;  /* 0x0000000f00f97308 */ /* 0x0005e20000000800 */
[----:B------:R-:W-:-:S07]  /*91d0*/  FMUL.FTZ R5, R5, c[0x0][0x23c] ;  /* 0x00008f0005057a20 */ /* 0x000fce0000410000 */
[----:B------:R3:W-:Y:S01]  /*91e0*/  MUFU.EX2 R250, R20 ;  /* 0x0000001400fa7308 */ /* 0x0007e20000000800 */
[----:B-1----:R-:W-:Y:S01]  /*91f0*/  F2FP.PACK_AB R6, R184, R185 ;  /* 0x000000b9b806723e */ /* 0x002fe200000000ff */
[----:B--2---:R-:W-:Y:S01]  /*9200*/  FMUL.FTZ R15, R4, c[0x0][0x23c] ;  /* 0x00008f00040f7a20 */ /* 0x004fe20000410000 */
[----:B------:R-:W-:-:S05]  /*9210*/  FSEL R4, R204, RZ, P1 ;  /* 0x000000ffcc047208 */ /* 0x000fca0000800000 */
[----:B------:R-:W-:Y:S01]  /*9220*/  MUFU.EX2 R189, R11 ;  /* 0x0000000b00bd7308 */ /* 0x000fe20000000800 */
[----:B------:R-:W-:Y:S01]  /*9230*/  FADD.FTZ R4, R137, -R4 ;  /* 0x8000000489047221 */ /* 0x000fe20000010000 */
[----:B------:R-:W-:Y:S01]  /*9240*/  MOV R137, R10 ;  /* 0x0000000a00897202 */ /* 0x000fe20000000f00 */
[----:B---3--:R-:W1:Y:S02]  /*9250*/  LDSM.16.MT88.4 R20, [R213+0xa000] ;  /* 0x00a00000d514783b */ /* 0x008e640000004200 */
[----:B------:R-:W-:-:S03]  /*9260*/  FMUL.FTZ R4, R4, c[0x0][0x23c] ;  /* 0x00008f0004047a20 */ /* 0x000fc60000410000 */
[----:B------:R-:W2:Y:S01]  /*9270*/  MUFU.EX2 R17, R17 ;  /* 0x0000001100117308 */ /* 0x000ea20000000800 */
[----:B------:R-:W-:-:S07]  /*9280*/  F2FP.PACK_AB R9, R137, R186 ;  /* 0x000000ba8909723e */ /* 0x000fce00000000ff */
[----:B------:R3:W4:Y:S08]  /*9290*/  MUFU.EX2 R13, R4 ;  /* 0x00000004000d7308 */ /* 0x0007300000000800 */
[----:B------:R5:W5:Y:S01]  /*92a0*/  MUFU.EX2 R190, R18 ;  /* 0x0000001200be7308 */ /* 0x000b620000000800 */
[----:B--2---:R-:W-:Y:S01]  /*92b0*/  F2FP.PACK_AB R8, R17, R189 ;  /* 0x000000bd1108723e */ /* 0x004fe200000000ff */
[----:B---3--:R-:W-:-:S06]  /*92c0*/  FFMA.FTZ R4, R26, c[0x0][0x23c], -R12 ;  /* 0x00008f001a047a23 */ /* 0x008fcc000001080c */
[----:B------:R-:W-:Y:S01]  /*92d0*/  MUFU.EX2 R252, R25 ;  /* 0x0000001900fc7308 */ /* 0x000fe20000000800 */
[-C--:B----4-:R-:W-:Y:S02]  /*92e0*/  FMUL.FTZ R150, R150, R13.reuse ;  /* 0x0000000d96967220 */ /* 0x090fe40000410000 */
[-C--:B------:R-:W-:Y:S02]  /*92f0*/  FMUL.FTZ R151, R151, R13.reuse ;  /* 0x0000000d97977220 */ /* 0x080fe40000410000 */
[----:B------:R-:W-:Y:S01]  /*9300*/  FMUL.FTZ R154, R154, R13 ;  /* 0x0000000d9a9a7220 */ /* 0x000fe20000410000 */
[----:B-----5:R-:W-:Y:S02]  /*9310*/  MOV R18, R27 ;  /* 0x0000001b00127202 */ /* 0x020fe40000000f00 */
[----:B------:R2:W-:Y:S01]  /*9320*/  MUFU.EX2 R251, R24 ;  /* 0x0000001800fb7308 */ /* 0x0005e20000000800 */
[----:B------:R-:W-:Y:S01]  /*9330*/  F2FP.PACK_AB R11, R190, R188 ;  /* 0x000000bcbe0b723e */ /* 0x000fe200000000ff */
[-C--:B------:R-:W-:Y:S01]  /*9340*/  FMUL.FTZ R155, R155, R13.reuse ;  /* 0x0000000d9b9b7220 */ /* 0x080fe20000410000 */
[----:B------:R-:W-:Y:S01]  /*9350*/  F2FP.PACK_AB R10, R191, R18 ;  /* 0x00000012bf0a723e */ /* 0x000fe200000000ff */
[----:B------:R-:W-:-:S02]  /*9360*/  FMUL.FTZ R42, R42, R13 ;  /* 0x0000000d2a2a7220 */ /* 0x000fc40000410000 */
[-C--:B------:R-:W-:Y:S02]  /*9370*/  FMUL.FTZ R43, R43, R13.reuse ;  /* 0x0000000d2b2b7220 */ /* 0x080fe40000410000 */
[----:B------:R-:W3:Y:S01]  /*9380*/  MUFU.EX2 R16, R16 ;  /* 0x0000001000107308 */ /* 0x000ee20000000800 */
[-C--:B------:R-:W-:Y:S02]  /*9390*/  FMUL.FTZ R46, R46, R13.reuse ;  /* 0x0000000d2e2e7220 */ /* 0x080fe40000410000 */
[-C--:B------:R-:W-:Y:S02]  /*93a0*/  FMUL.FTZ R47, R47, R13.reuse ;  /* 0x0000000d2f2f7220 */ /* 0x080fe40000410000 */
[-C--:B------:R-:W-:Y:S02]  /*93b0*/  FMUL.FTZ R58, R58, R13.reuse ;  /* 0x0000000d3a3a7220 */ /* 0x080fe40000410000 */
[-C--:B------:R-:W-:Y:S01]  /*93c0*/  FMUL.FTZ R59, R59, R13.reuse ;  /* 0x0000000d3b3b7220 */ /* 0x080fe20000410000 */
[----:B------:R-:W4:Y:S01]  /*93d0*/  MUFU.EX2 R15, R15 ;  /* 0x0000000f000f7308 */ /* 0x000f220000000800 */
[----:B--2---:R-:W-:Y:S01]  /*93e0*/  LDSM.16.MT88.4 R24, [R213+0xb000] ;  /* 0x00b00000d518783b */ /* 0x004fe20000004200 */
[----:B------:R-:W-:-:S02]  /*93f0*/  FMUL.FTZ R166, R166, R13 ;  /* 0x0000000da6a67220 */ /* 0x000fc40000410000 */
[-C--:B------:R-:W-:Y:S02]  /*9400*/  FMUL.FTZ R167, R167, R13.reuse ;  /* 0x0000000da7a77220 */ /* 0x080fe40000410000 */
[----:B------:R-:W-:Y:S02]  /*9410*/  FMUL.FTZ R170, R170, R13 ;  /* 0x0000000daaaa7220 */ /* 0x000fe40000410000 */
[----:B------:R2:W5:Y:S01]  /*9420*/  MUFU.EX2 R14, R5 ;  /* 0x00000005000e7308 */ /* 0x0005620000000800 */
[-C--:B---3--:R-:W-:Y:S02]  /*9430*/  FMUL.FTZ R144, R144, R16.reuse ;  /* 0x0000001090907220 */ /* 0x088fe40000410000 */
[-C--:B------:R-:W-:Y:S02]  /*9440*/  FMUL.FTZ R145, R145, R16.reuse ;  /* 0x0000001091917220 */ /* 0x080fe40000410000 */
[-C--:B------:R-:W-:Y:S02]  /*9450*/  FMUL.FTZ R156, R156, R16.reuse ;  /* 0x000000109c9c7220 */ /* 0x080fe40000410000 */
[----:B------:R-:W-:Y:S01]  /*9460*/  FMUL.FTZ R157, R157, R16 ;  /* 0x000000109d9d7220 */ /* 0x000fe20000410000 */
[----:B------:R3:W3:Y:S01]  /*9470*/  MUFU.EX2 R248, R4 ;  /* 0x0000000400f87308 */ /* 0x0006e20000000800 */
[----:B----4-:R-:W-:-:S02]  /*9480*/  FMUL.FTZ R146, R146, R15 ;  /* 0x0000000f92927220 */ /* 0x010fc40000410000 */
[-C--:B------:R-:W-:Y:S02]  /*9490*/  FMUL.FTZ R147, R147, R15.reuse ;  /* 0x0000000f93937220 */ /* 0x080fe40000410000 */
[-C--:B------:R-:W-:Y:S02]  /*94a0*/  FMUL.FTZ R158, R158, R15.reuse ;  /* 0x0000000f9e9e7220 */ /* 0x080fe40000410000 */
[----:B------:R-:W-:Y:S01]  /*94b0*/  FMUL.FTZ R159, R159, R15 ;  /* 0x0000000f9f9f7220 */ /* 0x000fe20000410000 */
[----:B--2---:R-:W-:Y:S01]  /*94c0*/  F2FP.PACK_AB R5, R251, R249 ;  /* 0x000000f9fb05723e */ /* 0x004fe200000000ff */
[-C--:B-----5:R-:W-:Y:S01]  /*94d0*/  FMUL.FTZ R148, R148, R14.reuse ;  /* 0x0000000e94947220 */ /* 0x0a0fe20000410000 */
[----:B-1----:R-:W-:Y:S01]  /*94e0*/  HMMA.16816.F32 R144, R8, R20, R144 ;  /* 0x000000140890723c */ /* 0x002fe20000001890 */
[-C--:B------:R-:W-:Y:S02]  /*94f0*/  FMUL.FTZ R149, R149, R14.reuse ;  /* 0x0000000e95957220 */ /* 0x080fe40000410000 */
[----:B------:R-:W-:-:S02]  /*9500*/  FMUL.FTZ R152, R152, R14 ;  /* 0x0000000e98987220 */ /* 0x000fc40000410000 */
[-C--:B------:R-:W-:Y:S01]  /*9510*/  FMUL.FTZ R153, R153, R14.reuse ;  /* 0x0000000e99997220 */ /* 0x080fe20000410000 */
[-C--:B---3--:R-:W-:Y:S01]  /*9520*/  F2FP.PACK_AB R4, R252, R19.reuse ;  /* 0x00000013fc04723e */ /* 0x088fe200000000ff */
[----:B------:R-:W-:Y:S01]  /*9530*/  FMUL.FTZ R40, R40, R14 ;  /* 0x0000000e28287220 */ /* 0x000fe20000410000 */
[----:B------:R-:W-:Y:S01]  /*9540*/  F2FP.PACK_AB R7, R248, R250 ;  /* 0x000000faf807723e */ /* 0x000fe200000000ff */
        /* <DEDUP_REMOVED lines=17> */
[----:B------:R-:W-:Y:S01]  /*9660*/  FMUL.FTZ R171, R171, R13 ;  /* 0x0000000dabab7220 */ /* 0x000fe20000410000 */
[----:B------:R-:W-:Y:S01]  /*9670*/  MOV R158, R186 ;  /* 0x000000ba009e7202 */ /* 0x000fe20000000f00 */
[----:B------:R-:W-:-:S02]  /*9680*/  FMUL.FTZ R60, R60, R14 ;  /* 0x0000000e3c3c7220 */ /* 0x000fc40000410000 */
[C---:B------:R-:W-:Y:S01]  /*9690*/  HMMA.16816.F32 R196, R4.reuse, R28, R56 ;  /* 0x0000001c04c4723c */ /* 0x040fe20000001838 */
[----:B------:R-:W2:Y:S01]  /*96a0*/  LDSM.16.MT88.4 R56, [R217+0xb000] ;  /* 0x00b00000d938783b */ /* 0x000ea20000004200 */
        /* <DEDUP_REMOVED lines=20> */
[----:B------:R-:W1:Y:S01]  /*97f0*/  LDSM.16.MT88.4 R40, [R215+0xb000] ;  /* 0x00b00000d728783b */ /* 0x000e620000004200 */
[----:B------:R-:W-:-:S02]  /*9800*/  FMUL.FTZ R91, R91, R13 ;  /* 0x0000000d5b5b7220 */ /* 0x000fc40000410000 */
[-C--:B------:R-:W-:Y:S02]  /*9810*/  FMUL.FTZ R94, R94, R13.reuse ;  /* 0x0000000d5e5e7220 */ /* 0x080fe40000410000 */
[-C--:B------:R-:W-:Y:S02]  /*9820*/  FMUL.FTZ R95, R95, R13.reuse ;  /* 0x0000000d5f5f7220 */ /* 0x080fe40000410000 */
[----:B------:R-:W-:Y:S01]  /*9830*/  HMMA.16816.F32 R200, R4, R22, R44 ;  /* 0x0000001604c8723c */ /* 0x000fe2000000182c */
[----:B------:R-:W3:Y:S01]  /*9840*/  LDSM.16.MT88.4 R44, [R218+0xb000] ;  /* 0x00b00000da2c783b */ /* 0x000ee20000004200 */
        /* <DEDUP_REMOVED lines=14> */
[-C--:B------:R-:W-:Y:S02]  /*9930*/  FMUL.FTZ R124, R124, R14.reuse ;  /* 0x0000000e7c7c7220 */ /* 0x080fe40000410000 */
[----:B------:R-:W-:Y:S02]  /*9940*/  FMUL.FTZ R125, R125, R14 ;  /* 0x0000000e7d7d7220 */ /* 0x000fe40000410000 */
[-C--:B------:R-:W-:Y:S01]  /*9950*/  FMUL.FTZ R126, R126, R13.reuse ;  /* 0x0000000d7e7e7220 */ /* 0x080fe20000410000 */
[----:B--2---:R-:W-:Y:S01]  /*9960*/  HMMA.16816.F32 R120, R4, R56, R120 ;  /* 0x000000380478723c */ /* 0x004fe20000001878 */
        /* <DEDUP_REMOVED lines=14> */
[----:B---3--:R-:W-:Y:S01]  /*9a50*/  HMMA.16816.F32 R104, R4, R44, R104 ;  /* 0x0000002c0468723c */ /* 0x008fe20000001868 */
        /* <DEDUP_REMOVED lines=21> */
[-C--:B------:R-:W-:Y:S01]  /*9bb0*/  FMUL.FTZ R68, R68, R16.reuse ;  /* 0x0000001044447220 */ /* 0x080fe20000410000 */
[----:B------:R-:W-:Y:S01]  /*9bc0*/  MOV R127, R185 ;  /* 0x000000b9007f7202 */ /* 0x000fe20000000f00 */
[----:B------:R-:W-:Y:S01]  /*9bd0*/  FMUL.FTZ R69, R69, R16 ;  /* 0x0000001045457220 */ /* 0x000fe20000410000 */
[----:B------:R-:W-:Y:S01]  /*9be0*/  MOV R126, R184 ;  /* 0x000000b8007e7202 */ /* 0x000fe20000000f00 */
[----:B------:R-:W-:Y:S01]  /*9bf0*/  FMUL.FTZ R70, R70, R15 ;  /* 0x0000000f46467220 */ /* 0x000fe20000410000 */
[----:B------:R-:W-:Y:S01]  /*9c00*/  MOV R6, R157 ;  /* 0x0000009d00067202 */ /* 0x000fe20000000f00 */
[----:B------:R-:W-:Y:S01]  /*9c10*/  FMUL.FTZ R71, R71, R15 ;  /* 0x0000000f47477220 */ /* 0x000fe20000410000 */
[C---:B------:R-:W-:Y:S01]  /*9c20*/  HMMA.16816.F32 R36, R8.reuse, R20, R36 ;  /* 0x000000140824723c */ /* 0x040fe20000001824 */
[-C--:B------:R-:W-:Y:S01]  /*9c30*/  FMUL.FTZ R80, R80, R16.reuse ;  /* 0x0000001050507220 */ /* 0x080fe20000410000 */
[----:B------:R-:W-:Y:S01]  /*9c40*/  MOV R33, R189 ;  /* 0x000000bd00217202 */ /* 0x000fe20000000f00 */
[----:B------:R-:W-:Y:S01]  /*9c50*/  FMUL.FTZ R81, R81, R16 ;  /* 0x0000001051517220 */ /* 0x000fe20000410000 */
[----:B------:R-:W-:Y:S01]  /*9c60*/  MOV R32, R188 ;  /* 0x000000bc00207202 */ /* 0x000fe20000000f00 */
[----:B-1----:R-:W-:Y:S01]  /*9c70*/  FFMA.FTZ R4, R140, c[0x0][0x23c], -R3 ;  /* 0x00008f008c047a23 */ /* 0x002fe20000010803 */
[----:B------:R-:W-:Y:S01]  /*9c80*/  MOV R125, R127 ;  /* 0x0000007f007d7202 */ /* 0x000fe20000000f00 */
[----:B------:R-:W-:Y:S01]  /*9c90*/  FMUL.FTZ R82, R82, R15 ;  /* 0x0000000f52527220 */ /* 0x000fe20000410000 */
[----:B------:R-:W-:Y:S01]  /*9ca0*/  MOV R21, R137 ;  /* 0x0000008900157202 */ /* 0x000fe20000000f00 */
[----:B------:R1:W-:Y:S01]  /*9cb0*/  MUFU.EX2 R246, R4 ;  /* 0x0000000400f67308 */ /* 0x0003e20000000800 */
[----:B------:R-:W-:Y:S01]  /*9cc0*/  FMUL.FTZ R83, R83, R15 ;  /* 0x0000000f53537220 */ /* 0x000fe20000410000 */
[----:B------:R-:W-:Y:S01]  /*9cd0*/  HMMA.16816.F32 R188, R8, R34, R172 ;  /* 0x0000002208bc723c */ /* 0x000fe200000018ac */
[-C--:B------:R-:W-:Y:S01]  /*9ce0*/  FMUL.FTZ R84, R84, R16.reuse ;  /* 0x0000001054547220 */ /* 0x080fe20000410000 */
[----:B------:R-:W-:Y:S01]  /*9cf0*/  MOV R127, R33 ;  /* 0x00000021007f7202 */ /* 0x000fe20000000f00 */
[----:B------:R-:W-:Y:S01]  /*9d00*/  FMUL.FTZ R85, R85, R16 ;  /* 0x0000001055557220 */ /* 0x000fe20000410000 */
[----:B------:R-:W-:Y:S01]  /*9d10*/  LDSM.16.MT88.4 R172, [R215+0xa800] ;  /* 0x00a80000d7ac783b */ /* 0x000fe20000004200 */
[----:B------:R-:W-:-:S02]  /*9d20*/  FMUL.FTZ R86, R86, R15 ;  /* 0x0000000f56567220 */ /* 0x000fc40000410000 */
[-C--:B------:R-:W-:Y:S01]  /*9d30*/  FMUL.FTZ R87, R87, R15.reuse ;  /* 0x0000000f57577220 */ /* 0x080fe20000410000 */
[C---:B------:R-:W-:Y:S01]  /*9d40*/  HMMA.16816.F32 R184, R8.reuse, R22, R48 ;  /* 0x0000001608b8723c */ /* 0x040fe20000001830 */
[-C--:B------:R-:W-:Y:S01]  /*9d50*/  FMUL.FTZ R96, R96, R16.reuse ;  /* 0x0000001060607220 */ /* 0x080fe20000410000 */
[----:B------:R-:W-:Y:S01]  /*9d60*/  LDSM.16.MT88.4 R48, [R218+0xa800] ;  /* 0x00a80000da30783b */ /* 0x000fe20000004200 */
[----:B------:R-:W-:Y:S02]  /*9d70*/  FMUL.FTZ R97, R97, R16 ;  /* 0x0000001061617220 */ /* 0x000fe40000410000 */
[----:B------:R-:W-:Y:S02]  /*9d80*/  FMUL.FTZ R98, R98, R15 ;  /* 0x0000000f62627220 */ /* 0x000fe40000410000 */
[--C-:B-1----:R-:W-:Y:S01]  /*9d90*/  FFMA.FTZ R4, R133, c[0x0][0x23c], -R3.reuse ;  /* 0x00008f0085047a23 */ /* 0x102fe20000010803 */
[----:B------:R-:W-:Y:S01]  /*9da0*/  HMMA.16816.F32 R52, R8, R28, R52 ;  /* 0x0000001c0834723c */ /* 0x000fe20000001834 */
[----:B------:R-:W-:-:S02]  /*9db0*/  FFMA.FTZ R3, R132, c[0x0][0x23c], -R3 ;  /* 0x00008f0084037a23 */ /* 0x000fc40000010803 */
[-C--:B------:R-:W-:Y:S01]  /*9dc0*/  FMUL.FTZ R99, R99, R15.reuse ;  /* 0x0000000f63637220 */ /* 0x080fe20000410000 */
[----:B------:R-:W-:Y:S01]  /*9dd0*/  MUFU.EX2 R247, R4 ;  /* 0x0000000400f77308 */ /* 0x000fe20000000800 */
[-C--:B------:R-:W-:Y:S02]  /*9de0*/  FMUL.FTZ R100, R100, R16.reuse ;  /* 0x0000001064647220 */ /* 0x080fe40000410000 */
[-C--:B------:R-:W-:Y:S01]  /*9df0*/  FMUL.FTZ R101, R101, R16.reuse ;  /* 0x0000001065657220 */ /* 0x080fe20000410000 */
[----:B------:R-:W-:Y:S01]  /*9e00*/  HMMA.16816.F32 R132, R8, R30, R64 ;  /* 0x0000001e0884723c */ /* 0x000fe20000001840 */
[-C--:B------:R-:W-:Y:S01]  /*9e10*/  FMUL.FTZ R102, R102, R15.reuse ;  /* 0x0000000f66667220 */ /* 0x080fe20000410000 */
[----:B------:R-:W-:Y:S01]  /*9e20*/  LDSM.16.MT88.4 R64, [R217+0xa800] ;  /* 0x00a80000d940783b */ /* 0x000fe20000004200 */
[----:B------:R-:W-:Y:S01]  /*9e30*/  FMUL.FTZ R103, R103, R15 ;  /* 0x0000000f67677220 */ /* 0x000fe20000410000 */
[----:B------:R1:W-:Y:S01]  /*9e40*/  MUFU.EX2 R244, R3 ;  /* 0x0000000300f47308 */ /* 0x0003e20000000800 */
        /* <DEDUP_REMOVED lines=13> */
[----:B------:R1:W-:Y:S01]  /*9f20*/  MUFU.EX2 R142, R3 ;  /* 0x00000003008e7308 */ /* 0x0003e20000000800 */
[----:B------:R-:W-:Y:S01]  /*9f30*/  FMUL.FTZ R129, R129, R16 ;  /* 0x0000001081817220 */ /* 0x000fe20000410000 */
[----:B------:R-:W-:Y:S01]  /*9f40*/  LDSM.16.MT88.4 R96, [R215+0xb800] ;  /* 0x00b80000d760783b */ /* 0x000fe20000004200 */
[-C--:B------:R-:W-:Y:S02]  /*9f50*/  FMUL.FTZ R130, R130, R15.reuse ;  /* 0x0000000f82827220 */ /* 0x080fe40000410000 */
[----:B------:R-:W-:-:S02]  /*9f60*/  FMUL.FTZ R131, R131, R15 ;  /* 0x0000000f83837220 */ /* 0x000fc40000410000 */
[C---:B------:R-:W-:Y:S08]  /*9f70*/  HMMA.16816.F32 R100, R8.reuse, R44, R100 ;  /* 0x0000002c0864723c */ /* 0x040ff00000001864 */
[----:B------:R-:W-:Y:S01]  /*9f80*/  HMMA.16816.F32 R116, R8, R56, R116 ;  /* 0x000000380874723c */ /* 0x000fe20000001874 */
[----:B-1----:R-:W-:-:S04]  /*9f90*/  FFMA.FTZ R3, R141, c[0x0][0x23c], -R2 ;  /* 0x00008f008d037a23 */ /* 0x002fc80000010802 */
[----:B------:R1:W-:Y:S02]  /*9fa0*/  MUFU.EX2 R141, R3 ;  /* 0x00000003008d7308 */ /* 0x0003e40000000800 */
[--C-:B-1----:R-:W-:Y:S02]  /*9fb0*/  FFMA.FTZ R3, R139, c[0x0][0x23c], -R2.reuse ;  /* 0x00008f008b037a23 */ /* 0x102fe40000010802 */
[----:B------:R-:W-:-:S04]  /*9fc0*/  FFMA.FTZ R2, R138, c[0x0][0x23c], -R2 ;  /* 0x00008f008a027a23 */ /* 0x000fc80000010802 */
[----:B------:R-:W-:Y:S08]  /*9fd0*/  MUFU.EX2 R143, R3 ;  /* 0x00000003008f7308 */ /* 0x000ff00000000800 */
[----:B------:R1:W-:Y:S02]  /*9fe0*/  MUFU.EX2 R140, R2 ;  /* 0x00000002008c7308 */ /* 0x0003e40000000800 */
[----:B-1----:R-:W-:Y:S01]  /*9ff0*/  FFMA.FTZ R2, R180, c[0x0][0x23c], -R0 ;  /* 0x00008f00b4027a23 */ /* 0x002fe20000010800 */
[----:B------:R-:W-:-:S02]  /*a000*/  MOV R180, R126 ;  /* 0x0000007e00b47202 */ /* 0x000fc40000000f00 */
[----:B------:R-:W-:-:S03]  /*a010*/  MOV R126, R32 ;  /* 0x00000020007e7202 */ /* 0x000fc60000000f00 */
[----:B------:R1:W-:Y:S01]  /*a020*/  MUFU.EX2 R139, R2 ;  /* 0x00000002008b7308 */ /* 0x0003e20000000800 */
[C---:B------:R-:W-:Y:S01]  /*a030*/  HMMA.16816.F32 R32, R8.reuse, R26, R80 ;  /* 0x0000001a0820723c */ /* 0x040fe20000001850 */
[----:B------:R-:W-:Y:S07]  /*a040*/  LDSM.16.MT88.4 R80, [R213+0xb800] ;  /* 0x00b80000d550783b */ /* 0x000fee0000004200 */
[----:B------:R-:W-:Y:S01]  /*a050*/  HMMA.16816.F32 R24, R8, R46, R112 ;  /* 0x0000002e0818723c */ /* 0x000fe20000001870 */
[----:B------:R-:W-:Y:S01]  /*a060*/  LDSM.16.MT88.4 R112, [R218+0xb800] ;  /* 0x00b80000da70783b */ /* 0x000fe20000004200 */
[----:B-1----:R-:W-:Y:S01]  /*a070*/  FFMA.FTZ R2, R178, c[0x0][0x23c], -R0 ;  /* 0x00008f00b2027a23 */ /* 0x002fe20000010800 */
[----:B------:R-:W-:-:S02]  /*a080*/  MOV R178, R7 ;  /* 0x0000000700b27202 */ /* 0x000fc40000000f00 */
[----:B------:R-:W-:Y:S01]  /*a090*/  MOV R7, R159 ;  /* 0x0000009f00077202 */ /* 0x000fe20000000f00 */
[----:B------:R1:W2:Y:S02]  /*a0a0*/  MUFU.EX2 R138, R2 ;  /* 0x00000002008a7308 */ /* 0x0002a40000000800 */
[--C-:B-1----:R-:W-:Y:S01]  /*a0b0*/  FFMA.FTZ R2, R177, c[0x0][0x23c], -R0.reuse ;  /* 0x00008f00b1027a23 */ /* 0x102fe20000010800 */
[----:B------:R-:W-:Y:S01]  /*a0c0*/  MOV R177, R124 ;  /* 0x0000007c00b17202 */ /* 0x000fe20000000f00 */
[----:B------:R-:W-:Y:S01]  /*a0d0*/  FFMA.FTZ R0, R176, c[0x0][0x23c], -R0 ;  /* 0x00008f00b0007a23 */ /* 0x000fe20000010800 */
[----:B------:R-:W-:-:S03]  /*a0e0*/  MOV R124, R19 ;  /* 0x00000013007c7202 */ /* 0x000fc60000000f00 */
[----:B------:R1:W-:Y:S01]  /*a0f0*/  MUFU.EX2 R137, R2 ;  /* 0x0000000200897308 */ /* 0x0003e20000000800 */
[----:B------:R-:W-:Y:S02]  /*a100*/  MOV R176, R125 ;  /* 0x0000007d00b07202 */ /* 0x000fe40000000f00 */
[----:B------:R-:W-:Y:S02]  /*a110*/  MOV R125, R158 ;  /* 0x0000009e007d7202 */ /* 0x000fe40000000f00 */
[----:B------:R-:W-:Y:S02]  /*a120*/  MOV R3, R124 ;  /* 0x0000007c00037202 */ /* 0x000fe40000000f00 */
[----:B--2---:R-:W-:Y:S01]  /*a130*/  F2FP.PACK_AB R124, R138, R139 ;  /* 0x0000008b8a7c723e */ /* 0x004fe200000000ff */
[----:B------:R2:W-:Y:S01]  /*a140*/  MUFU.EX2 R136, R0 ;  /* 0x0000000000887308 */ /* 0x0005e20000000800 */
[--C-:B-1----:R-:W-:Y:S01]  /*a150*/  FFMA.FTZ R2, R179, c[0x0][0x23c], -R12.reuse ;  /* 0x00008f00b3027a23 */ /* 0x102fe2000001080c */
[----:B------:R-:W-:Y:S01]  /*a160*/  MOV R179, R17 ;  /* 0x0000001100b37202 */ /* 0x000fe20000000f00 */
[----:B--2---:R-:W-:Y:S01]  /*a170*/  FFMA.FTZ R0, R182, c[0x0][0x23c], -R12 ;  /* 0x00008f00b6007a23 */ /* 0x004fe2000001080c */
[----:B------:R-:W-:-:S02]  /*a180*/  MOV R182, R126 ;  /* 0x0000007e00b67202 */ /* 0x000fc40000000f00 */
[----:B------:R-:W-:Y:S02]  /*a190*/  MOV R126, R156 ;  /* 0x0000009c007e7202 */ /* 0x000fe40000000f00 */
[----:B------:R1:W-:Y:S01]  /*a1a0*/  MUFU.EX2 R19, R0 ;  /* 0x0000000000137308 */ /* 0x0003e20000000800 */
[----:B------:R-:W2:Y:S01]  /*a1b0*/  LDSM.16.MT88.4 R156, [R213+0xa800] ;  /* 0x00a80000d59c783b */ /* 0x000ea20000004200 */
[----:B-1----:R-:W-:Y:S01]  /*a1c0*/  FFMA.FTZ R0, R181, c[0x0][0x23c], -R12 ;  /* 0x00008f00b5007a23 */ /* 0x002fe2000001080c */
[----:B------:R-:W-:-:S05]  /*a1d0*/  MOV R181, R18 ;  /* 0x0000001200b57202 */ /* 0x000fca0000000f00 */
        /* <DEDUP_REMOVED lines=45> */
[----:B------:R-:W-:Y:S01]  /*a4b0*/  FADD.FTZ R0, R17, R0 ;  /* 0x0000000011007221 */ /* 0x000fe20000010000 */
[----:B------:R-:W-:Y:S01]  /*a4c0*/  MOV R137, R204 ;  /* 0x000000cc00897202 */ /* 0x000fe20000000f00 */
[----:B------:R-:W-:-:S02]  /*a4d0*/  FADD.FTZ R250, R140, R3 ;  /* 0x000000038cfa7221 */ /* 0x000fc40000010000 */
[----:B------:R-:W-:Y:S01]  /*a4e0*/  FADD.FTZ R251, R136, R2 ;  /* 0x0000000288fb7221 */ /* 0x000fe20000010000 */
[----:B------:R-:W-:Y:S01]  /*a4f0*/  MOV R136, R207 ;  /* 0x000000cf00887202 */ /* 0x000fe20000000f00 */
[----:B------:R-:W-:Y:S01]  /*a500*/  FADD.FTZ R248, R12, R0 ;  /* 0x000000000cf87221 */ /* 0x000fe20000010000 */
[-C--:B-1----:R-:W-:Y:S08]  /*a510*/  HMMA.16816.F32 R120, R124, R4.reuse, R120 ;  /* 0x000000047c78723c */ /* 0x082ff00000001878 */
[----:B------:R-:W-:Y:S07]  /*a520*/  HMMA.16816.F32 R116, R128, R4, R116 ;  /* 0x000000048074723c */ /* 0x000fee0000001874 */
        /* <DEDUP_REMOVED lines=10> */
[C---:B------:R-:W-:Y:S04]  /*a5d0*/  HMMA.16816.F32 R44, R124.reuse, R50, R200 ;  /* 0x000000327c2c723c */ /* 0x040fe800000018c8 */
[----:B------:R1:W-:Y:S04]  /*a5e0*/  STL [R1], R244 ;  /* 0x000000f401007387 */ /* 0x0003e80000100800 */
        /* <DEDUP_REMOVED lines=80> */
[----:B------:R-:W-:-:S02]  /*aaf0*/  ISETP.GE.AND P0, PT, R0, R237, PT ;  /* 0x000000ed0000720c */ /* 0x000fc40003f06270 */
[----:B------:R-:W-:Y:S01]  /*ab00*/  @P2 STS.128 [R227+0xb800], RZ ;  /* 0x00b800ffe3002388 */ /* 0x000fe20000000c00 */
[C---:B------:R-:W-:Y:S02]  /*ab10*/  ISETP.GE.AND P6, PT, R0.reuse, R236, PT ;  /* 0x000000ec0000720c */ /* 0x040fe40003fc6270 */
[----:B------:R-:W-:Y:S01]  /*ab20*/  IABS R2, R2 ;  /* 0x0000000200027213 */ /* 0x000fe20000000000 */
[----:B------:R-:W-:Y:S01]  /*ab30*/  @!PT LDS RZ, [RZ] ;  /* 0x00000000fffff984 */ /* 0x000fe20000000800 */
[----:B------:R-:W-:Y:S01]  /*ab40*/  @!PT LDS RZ, [RZ] ;  /* 0x00000000fffff984 */ /* 0x000fe20000000800 */
[----:B------:R-:W-:Y:S01]  /*ab50*/  @!PT LDS RZ, [RZ] ;  /* 0x00000000fffff984 */ /* 0x000fe20000000800 */
[----:B------:R2:W-:Y:S01]  /*ab60*/  @!P2 LDGSTS.E.BYPASS.LTC128B.128 [R227+0xb800], [R4.64+0x80] ;  /* 0x0b80008004e3afae */ /* 0x0005e2000b901d52 */
[C---:B------:R-:W-:Y:S02]  /*ab70*/  ISETP.LT.OR P4, PT, R0.reuse, R234, P4 ;  /* 0x000000ea0000720c */ /* 0x040fe40002781670 */
[C---:B------:R-:W-:Y:S01]  /*ab80*/  ISETP.LT.OR P1, PT, R0.reuse, R233, P1 ;  /* 0x000000e90000720c */ /* 0x040fe20000f21670 */
[----:B------:R-:W-:Y:S01]  /*ab90*/  LDSM.16.M88.4 R16, [R212+0x8000] ;  /* 0x00800000d410783b */ /* 0x000fe20000000200 */
[C---:B------:R-:W-:Y:S02]  /*aba0*/  ISETP.LT.OR P0, PT, R0.reuse, R232, P0 ;  /* 0x000000e80000720c */ /* 0x040fe40000701670 */
[----:B------:R-:W-:Y:S01]  /*abb0*/  ISETP.LT.OR P6, PT, R0, R231, P6 ;  /* 0x000000e70000720c */ /* 0x000fe200037c1670 */
        /* <DEDUP_REMOVED lines=65> */
[----:B------:R-:W3:Y:S04]  /*afd0*/  LDSM.16.M88.4 R16, [R222+0x6000] ;  /* 0x00600000de10783b */ /* 0x000ee80000000200 */
[----:B------:R-:W-:Y:S03]  /*afe0*/  LDSM.16.M88.4 R24, [R221+0x9000] ;  /* 0x00900000dd18783b */ /* 0x000fe60000000200 */
[C---:B--2---:R-:W-:Y:S08]  /*aff0*/  HMMA.16816.F32 R184, R4.reuse, R32, R132 ;  /* 0x0000002004b8723c */ /* 0x044ff00000001884 */
[C---:B------:R-:W-:Y:S08]  /*b000*/  HMMA.16816.F32 R192, R4.reuse, R34, R140 ;  /* 0x0000002204c0723c */ /* 0x040ff0000000188c */
[C---:B------:R-:W-:Y:S08]  /*b010*/  HMMA.16816.F32 R180, R4.reuse, R28, R180 ;  /* 0x0000001c04b4723c */ /* 0x040ff000000018b4 */
[----:B------:R-:W-:Y:S01]  /*b020*/  HMMA.16816.F32 R136, R4, R30, R136 ;  /* 0x0000001e0488723c */ /* 0x000fe20000001888 */
[----:B------:R-:W2:Y:S07]  /*b030*/  LDSM.16.M88.4 R4, [R222+0x4000] ;  /* 0x00400000de04783b */ /* 0x000eae0000000200 */
[C---:B-1----:R-:W-:Y:S08]  /*b040*/  HMMA.16816.F32 R132, R8.reuse, R32, R200 ;  /* 0x000000200884723c */ /* 0x042ff000000018c8 */
[C---:B------:R-:W-:Y:S01]  /*b050*/  HMMA.16816.F32 R176, R8.reuse, R34, R196 ;  /* 0x0000002208b0723c */ /* 0x040fe200000018c4 */
[----:B------:R1:W-:Y:S07]  /*b060*/  I2F R198, R3 ;  /* 0x0000000300c67306 */ /* 0x0003ee0000201400 */
[C---:B------:R-:W-:Y:S01]  /*b070*/  HMMA.16816.F32 R140, R8.reuse, R28, R188 ;  /* 0x0000001c088c723c */ /* 0x040fe200000018bc */
[----:B------:R4:W-:Y:S07]  /*b080*/  I2F R197, R2 ;  /* 0x0000000200c57306 */ /* 0x0009ee0000201400 */
[----:B------:R-:W-:Y:S01]  /*b090*/  HMMA.16816.F32 R8, R8, R30, R12 ;  /* 0x0000001e0808723c */ /* 0x000fe2000000180c */
[--C-:B-1----:R-:W-:Y:S01]  /*b0a0*/  IMAD.IADD R3, R228, 0x1, -R0.reuse ;  /* 0x00000001e4037824 */ /* 0x102fe200078e0a00 */
[----:B------:R-:W-:Y:S04]  /*b0b0*/  LDSM.16.M88.4 R12, [R220+0x6000] ;  /* 0x00600000dc0c783b */ /* 0x000fe80000000200 */
[----:B------:R-:W-:Y:S01]  /*b0c0*/  IABS R3, R3 ;  /* 0x0000000300037213 */ /* 0x000fe20000000000 */
[----:B------:R-:W1:Y:S01]  /*b0d0*/  LDSM.16.M88.4 R28, [R219+0x1000] ;  /* 0x00100000db1c783b */ /* 0x000e620000000200 */
[----:B---3--:R-:W-:Y:S01]  /*b0e0*/  HMMA.16816.F32 R180, R16, R20, R180 ;  /* 0x0000001410b4723c */ /* 0x008fe200000018b4 */
[----:B----4-:R-:W-:Y:S01]  /*b0f0*/  IMAD.IADD R2, R235, 0x1, -R0 ;  /* 0x00000001eb027824 */ /* 0x010fe200078e0a00 */
[----:B------:R3:W-:Y:S04]  /*b100*/  I2F R196, R3 ;  /* 0x0000000300c47306 */ /* 0x0007e80000201400 */
[----:B------:R-:W-:-:S02]  /*b110*/  IABS R2, R2 ;  /* 0x0000000200027213 */ /* 0x000fc40000000000 */
[----:B------:R-:W-:Y:S08]  /*b120*/  HMMA.16816.F32 R136, R16, R22, R136 ;  /* 0x000000161088723c */ /* 0x000ff00000001888 */
[----:B--2---:R-:W-:Y:S01]  /*b130*/  HMMA.16816.F32 R140, R4, R20, R140 ;  /* 0x00000014048c723c */ /* 0x004fe2000000188c */
[----:B---3--:R-:W-:-:S04]  /*b140*/  IMAD.MOV.U32 R3, RZ, RZ, R2 ;  /* 0x000000ffff037224 */ /* 0x008fc800078e0002 */
[----:B------:R2:W-:Y:S03]  /*b150*/  I2F R191, R3 ;  /* 0x0000000300bf7306 */ /* 0x0005e60000201400 */
[C---:B------:R-:W-:Y:S08]  /*b160*/  HMMA.16816.F32 R132, R4.reuse, R24, R132 ;  /* 0x000000180484723c */ /* 0x040ff00000001884 */
[C---:B------:R-:W-:Y:S08]  /*b170*/  HMMA.16816.F32 R176, R4.reuse, R26, R176 ;  /* 0x0000001a04b0723c */ /* 0x040ff000000018b0 */
[----:B------:R-:W-:Y:S01]  /*b180*/  HMMA.16816.F32 R20, R4, R22, R8 ;  /* 0x000000160414723c */ /* 0x000fe20000001808 */
[----:B------:R-:W3:Y:S06]  /*b190*/  LDSM.16.M88.4 R8, [R220+0x4000] ;  /* 0x00400000dc08783b */ /* 0x000eec0000000200 */
[C---:B------:R-:W-:Y:S01]  /*b1a0*/  IADD3 R7, R0.reuse, 0x1, RZ ;  /* 0x0000000100077810 */ /* 0x040fe20007ffe0ff */
[----:B------:R-:W-:Y:S01]  /*b1b0*/  HMMA.16816.F32 R32, R16, R24, R184 ;  /* 0x000000181020723c */ /* 0x000fe200000018b8 */
[----:B------:R-:W-:-:S02]  /*b1c0*/  IADD3 R6, R0, 0x8, RZ ;  /* 0x0000000800067810 */ /* 0x000fc40007ffe0ff */
[----:B------:R-:W-:Y:S01]  /*b1d0*/  IADD3 R5, R0, 0x9, RZ ;  /* 0x0000000900057810 */ /* 0x000fe20007ffe0ff */
[--C-:B------:R-:W-:Y:S01]  /*b1e0*/  IMAD.IADD R4, R230, 0x1, -R7.reuse ;  /* 0x00000001e6047824 */ /* 0x100fe200078e0a07 */
[----:B------:R-:W-:Y:S01]  /*b1f0*/  ISETP.GE.AND P5, PT, R7, R239, PT ;  /* 0x000000ef0700720c */ /* 0x000fe20003fa6270 */
[--C-:B--2---:R-:W-:Y:S02]  /*b200*/  IMAD.IADD R3, R229, 0x1, -R7.reuse ;  /* 0x00000001e5037824 */ /* 0x104fe400078e0a07 */
[----:B------:R-:W-:Y:S01]  /*b210*/  HMMA.16816.F32 R192, R16, R26, R192 ;  /* 0x0000001a10c0723c */ /* 0x000fe200000018c0 */
[----:B------:R-:W2:Y:S01]  /*b220*/  LDSM.16.M88.4 R16, [R219+0x1800] ;  /* 0x00180000db10783b */ /* 0x000ea20000000200 */
[----:B------:R-:W-:Y:S01]  /*b230*/  IABS R2, R4 ;  /* 0x0000000400027213 */ /* 0x000fe20000000000 */
[----:B------:R-:W-:Y:S01]  /*b240*/  IMAD.IADD R4, R235, 0x1, -R7 ;  /* 0x00000001eb047824 */ /* 0x000fe200078e0a07 */
[----:B------:R-:W-:Y:S01]  /*b250*/  IABS R3, R3 ;  /* 0x0000000300037213 */ /* 0x000fe20000000000 */
[----:B------:R-:W-:-:S04]  /*b260*/  DEPBAR.LE SB0, 0x0 ;  /* 0x000080000000791a */ /* 0x000fc80000000000 */
[----:B------:R4:W-:Y:S01]  /*b270*/  I2F R190, R2 ;  /* 0x0000000200be7306 */ /* 0x0009e20000201400 */
[----:B------:R-:W-:-:S06]  /*b280*/  ISETP.LT.OR P5, PT, R7, R234, P5 ;  /* 0x000000ea0700720c */ /* 0x000fcc0002fa1670 */
[C---:B-1----:R-:W-:Y:S01]  /*b290*/  HMMA.16816.F32 R200, R12.reuse, R28, R32 ;  /* 0x0000001c0cc8723c */ /* 0x042fe20000001820 */
[----:B------:R1:W-:Y:S07]  /*b2a0*/  I2F R189, R3 ;  /* 0x0000000300bd7306 */ /* 0x0003ee0000201400 */
[----:B------:R-:W-:Y:S01]  /*b2b0*/  HMMA.16816.F32 R192, R12, R30, R192 ;  /* 0x0000001e0cc0723c */ /* 0x000fe200000018c0 */
[----:B----4-:R-:W-:-:S05]  /*b2c0*/  IMAD.IADD R2, R228, 0x1, -R7 ;  /* 0x00000001e4027824 */ /* 0x010fca00078e0a07 */
[----:B------:R-:W-:Y:S02]  /*b2d0*/  IABS R2, R2 ;  /* 0x0000000200027213 */ /* 0x000fe40000000000 */
[----:B---3--:R-:W-:Y:S03]  /*b2e0*/  HMMA.16816.F32 R184, R8, R28, R132 ;  /* 0x0000001c08b8723c */ /* 0x008fe60000001884 */
[----:B-1----:R-:W-:Y:S01]  /*b2f0*/  IMAD.MOV.U32 R3, RZ, RZ, R2 ;  /* 0x000000ffff037224 */ /* 0x002fe200078e0002 */
[----:B------:R-:W-:-:S03]  /*b300*/  IABS R2, R4 ;  /* 0x0000000400027213 */ /* 0x000fc60000000000 */
[----:B------:R1:W-:Y:S01]  /*b310*/  I2F R25, R3 ;  /* 0x0000000300197306 */ /* 0x0003e20000201400 */
[----:B------:R-:W-:Y:S07]  /*b320*/  HMMA.16816.F32 R176, R8, R30, R176 ;  /* 0x0000001e08b0723c */ /* 0x000fee00000018b0 */
[----:B------:R3:W-:Y:S01]  /*b330*/  I2F R188, R2 ;  /* 0x0000000200bc7306 */ /* 0x0007e20000201400 */
[----:B--2---:R-:W-:Y:S01]  /*b340*/  HMMA.16816.F32 R240, R12, R18, R136 ;  /* 0x000000120cf0723c */ /* 0x004fe20000001888 */
[----:B-1----:R-:W-:-:S07]  /*b350*/  IMAD.IADD R3, R230, 0x1, -R6 ;  /* 0x00000001e6037824 */ /* 0x002fce00078e0a06 */
[----:B------:R-:W-:Y:S01]  /*b360*/  HMMA.16816.F32 R208, R12, R16, R180 ;  /* 0x000000100cd0723c */ /* 0x000fe200000018b4 */
[----:B------:R-:W-:Y:S01]  /*b370*/  IABS R3, R3 ;  /* 0x0000000300037213 */ /* 0x000fe20000000000 */
[----:B---3--:R-:W-:-:S06]  /*b380*/  IMAD.IADD R2, R229, 0x1, -R6 ;  /* 0x00000001e5027824 */ /* 0x008fcc00078e0a06 */
[C---:B------:R-:W-:Y:S01]  /*b390*/  HMMA.16816.F32 R180, R8.reuse, R18, R20 ;  /* 0x0000001208b4723c */ /* 0x040fe20000001814 */
[----:B------:R-:W-:Y:S01]  /*b3a0*/  IMAD.MOV.U32 R4, RZ, RZ, R3 ;  /* 0x000000ffff047224 */ /* 0x000fe200078e0003 */
[----:B------:R-:W-:Y:S01]  /*b3b0*/  IABS R3, R2 ;  /* 0x0000000200037213 */ /* 0x000fe20000000000 */
[----:B------:R-:W-:Y:S02]  /*b3c0*/  IMAD.IADD R2, R228, 0x1, -R6 ;  /* 0x00000001e4027824 */ /* 0x000fe400078e0a06 */
[----:B------:R1:W-:Y:S03]  /*b3d0*/  I2F R139, R4 ;  /* 0x00000004008b7306 */ /* 0x0003e60000201400 */
[----:B------:R-:W-:Y:S01]  /*b3e0*/  HMMA.16816.F32 R140, R8, R16, R140 ;  /* 0x00000010088c723c */ /* 0x000fe2000000188c */
[----:B------:R-:W-:-:S04]  /*b3f0*/  IABS R2, R2 ;  /* 0x0000000200027213 */ /* 0x000fc80000000000 */
[----:B------:R2:W-:Y:S02]  /*b400*/  I2F R26, R3 ;  /* 0x00000003001a7306 */ /* 0x0005e40000201400 */
[C---:B------:R-:W-:Y:S02]  /*b410*/  IMAD.IADD R8, R235.reuse, 0x1, -R5 ;  /* 0x00000001eb087824 */ /* 0x040fe400078e0a05 */
[----:B------:R-:W-:Y:S02]  /*b420*/  FMUL.FTZ R11, R184, c[0x0][0x2ec] ;  /* 0x0000bb00b80b7a20 */ /* 0x000fe40000410000 */
[----:B-1----:R-:W-:-:S04]  /*b430*/  IMAD.IADD R4, R235, 0x1, -R6 ;  /* 0x00000001eb047824 */ /* 0x002fc800078e0a06 */
[----:B------:R-:W1:Y:S01]  /*b440*/  MUFU.TANH R11, R11 ;  /* 0x0000000b000b7308 */ /* 0x000e620000002400 */
[----:B--2---:R-:W-:Y:S01]  /*b450*/  IMAD.MOV.U32 R3, RZ, RZ, R2 ;  /* 0x000000ffff037224 */ /* 0x004fe200078e0002 */
[----:B------:R-:W-:Y:S01]  /*b460*/  IABS R2, R4 ;  /* 0x0000000400027213 */ /* 0x000fe20000000000 */
[----:B------:R-:W-:-:S05]  /*b470*/  IMAD.IADD R4, R230, 0x1, -R5 ;  /* 0x00000001e6047824 */ /* 0x000fca00078e0a05 */
[----:B------:R2:W-:Y:S01]  /*b480*/  I2F R15, R3 ;  /* 0x00000003000f7306 */ /* 0x0005e20000201400 */
[----:B-1----:R-:W-:-:S05]  /*b490*/  FFMA.FTZ R11, R198, -UR16, R11 ;  /* 0x80000010c60b7c23 */ /* 0x002fca000801000b */
[----:B------:R-:W-:Y:S01]  /*b4a0*/  FSEL R11, R11, -INF , !P4 ;  /* 0xff8000000b0b7808 */ /* 0x000fe20006000000 */
[----:B------:R-:W-:Y:S01]  /*b4b0*/  BAR.SYNC.DEFER_BLOCKING 0x0 ;  /* 0x0000000000007b1d */ /* 0x000fe20000010000 */
        /* <DEDUP_REMOVED lines=114> */
[----:B-1----:R-:W-:Y:S02]  /*bbe0*/  FMUL.FTZ R8, R193, c[0x0][0x2ec] ;  /* 0x0000bb00c1087a20 */ /* 0x002fe40000410000 */
[----:B--2---:R-:W-:-:S05]  /*bbf0*/  FMUL.FTZ R10, R177, c[0x0][0x2ec] ;  /* 0x0000bb00b10a7a20 */ /* 0x004fca0000410000 */
[----:B------:R1:W-:Y:S02]  /*bc00*/  MUFU.TANH R199, R10 ;  /* 0x0000000a00c77308 */ /* 0x0003e40000002400 */
[----:B-1----:R-:W-:-:S06]  /*bc10*/  FMUL.FTZ R10, R178, c[0x0][0x2ec] ;  /* 0x0000bb00b20a7a20 */ /* 0x002fcc0000410000 */
[----:B------:R-:W-:Y:S08]  /*bc20*/  MUFU.TANH R178, R16 ;  /* 0x0000001000b27308 */ /* 0x000ff00000002400 */
[----:B------:R1:W2:Y:S02]  /*bc30*/  MUFU.TANH R22, R10 ;  /* 0x0000000a00167308 */ /* 0x0002a40000002400 */
[----:B-1----:R-:W-:-:S06]  /*bc40*/  FMUL.FTZ R10, R179, c[0x0][0x2ec] ;  /* 0x0000bb00b30a7a20 */ /* 0x002fcc0000410000 */
[----:B------:R1:W3:Y:S08]  /*bc50*/  MUFU.TANH R179, R8 ;  /* 0x0000000800b37308 */ /* 0x0002f00000002400 */
[----:B------:R4:W5:Y:S01]  /*bc60*/  MUFU.TANH R187, R10 ;  /* 0x0000000a00bb7308 */ /* 0x0009620000002400 */
[----:B-1----:R-:W-:-:S05]  /*bc70*/  FFMA.FTZ R8, R190, -UR16, R184 ;  /* 0x80000010be087c23 */ /* 0x002fca00080100b8 */
[----:B------:R-:W-:Y:S01]  /*bc80*/  FSEL R16, R8, -INF , !P5 ;  /* 0xff80000008107808 */ /* 0x000fe20006800000 */
[----:B--2---:R-:W-:Y:S01]  /*bc90*/  FFMA.FTZ R8, R26, -UR16, R22 ;  /* 0x800000101a087c23 */ /* 0x004fe20008010016 */
[----:B------:R-:W-:Y:S01]  /*bca0*/  ISETP.GE.AND P5, PT, R6, R238, PT ;  /* 0x000000ee0600720c */ /* 0x000fe20003fa6270 */
[----:B----4-:R-:W-:-:S03]  /*bcb0*/  FMUL.FTZ R10, R194, c[0x0][0x2ec] ;  /* 0x0000bb00c20a7a20 */ /* 0x010fc60000410000 */
[----:B------:R-:W-:Y:S01]  /*bcc0*/  ISETP.LT.OR P5, PT, R6, R233, P5 ;  /* 0x000000e90600720c */ /* 0x000fe20002fa1670 */
[----:B------:R1:W2:Y:S02]  /*bcd0*/  MUFU.TANH R176, R10 ;  /* 0x0000000a00b07308 */ /* 0x0002a40000002400 */
[----:B-1----:R-:W-:Y:S01]  /*bce0*/  FFMA.FTZ R10, R25, -UR16, R20 ;  /* 0x80000010190a7c23 */ /* 0x002fe20008010014 */
[----:B------:R-:W-:Y:S01]  /*bcf0*/  FSEL R25, R7, -INF , !P6 ;  /* 0xff80000007197808 */ /* 0x000fe20007000000 */
[----:B------:R-:W-:Y:S01]  /*bd00*/  FMUL.FTZ R7, R140, c[0x0][0x2ec] ;  /* 0x0000bb008c077a20 */ /* 0x000fe20000410000 */
[----:B------:R-:W-:Y:S01]  /*bd10*/  FSEL R20, R9, -INF , !P4 ;  /* 0xff80000009147808 */ /* 0x000fe20006000000 */
[----:B------:R-:W-:Y:S01]  /*bd20*/  FMUL.FTZ R9, R142, c[0x0][0x2ec] ;  /* 0x0000bb008e097a20 */ /* 0x000fe20000410000 */
[----:B------:R-:W-:Y:S01]  /*bd30*/  FSEL R23, R10, -INF , !P1 ;  /* 0xff8000000a177808 */ /* 0x000fe20004800000 */
[----:B------:R1:W4:Y:S01]  /*bd40*/  MUFU.TANH R177, R7 ;  /* 0x0000000700b17308 */ /* 0x0003220000002400 */
[C---:B------:R-:W-:Y:S01]  /*bd50*/  ISETP.GE.AND P6, PT, R6.reuse, R239, PT ;  /* 0x000000ef0600720c */ /* 0x040fe20003fc6270 */
[----:B------:R-:W-:Y:S01]  /*bd60*/  FMUL.FTZ R10, R143, c[0x0][0x2ec] ;  /* 0x0000bb008f0a7a20 */ /* 0x000fe20000410000 */
[----:B------:R-:W-:-:S02]  /*bd70*/  ISETP.GE.AND P4, PT, R6, R237, PT ;  /* 0x000000ed0600720c */ /* 0x000fc40003f86270 */
[C---:B------:R-:W-:Y:S02]  /*bd80*/  ISETP.GE.AND P1, PT, R6.reuse, R236, PT ;  /* 0x000000ec0600720c */ /* 0x040fe40003f26270 */
[C---:B------:R-:W-:Y:S01]  /*bd90*/  ISETP.LT.OR P6, PT, R6.reuse, R234, P6 ;  /* 0x000000ea0600720c */ /* 0x040fe200037c1670 */
[----:B------:R2:W-:Y:S01]  /*bda0*/  MUFU.TANH R143, R10 ;  /* 0x0000000a008f7308 */ /* 0x0005e20000002400 */
[C---:B------:R-:W-:Y:S02]  /*bdb0*/  ISETP.LT.OR P4, PT, R6.reuse, R232, P4 ;  /* 0x000000e80600720c */ /* 0x040fe40002781670 */
[----:B------:R-:W-:Y:S01]  /*bdc0*/  ISETP.LT.OR P1, PT, R6, R231, P1 ;  /* 0x000000e70600720c */ /* 0x000fe20000f21670 */
[----:B------:R-:W-:Y:S02]  /*bdd0*/  FFMA.FTZ R6, R188, -UR16, R186 ;  /* 0x80000010bc067c23 */ /* 0x000fe400080100ba */
[----:B-1----:R-:W-:-:S03]  /*bde0*/  FMUL.FTZ R7, R141, c[0x0][0x2ec] ;  /* 0x0000bb008d077a20 */ /* 0x002fc60000410000 */
[----:B------:R-:W-:Y:S01]  /*bdf0*/  FSEL R26, R6, -INF , !P0 ;  /* 0xff800000061a7808 */ /* 0x000fe20004000000 */
[----:B------:R1:W-:Y:S01]  /*be00*/  MUFU.TANH R141, R9 ;  /* 0x00000009008d7308 */ /* 0x0003e20000002400 */
[----:B------:R-:W-:Y:S01]  /*be10*/  FMUL.FTZ R6, R208, c[0x0][0x2ec] ;  /* 0x0000bb00d0067a20 */ /* 0x000fe20000410000 */
[----:B------:R-:W-:-:S04]  /*be20*/  ISETP.GE.AND P0, PT, R5, R239, PT ;  /* 0x000000ef0500720c */ /* 0x000fc80003f06270 */
[----:B------:R-:W-:Y:S01]  /*be30*/  ISETP.LT.OR P0, PT, R5, R234, P0 ;  /* 0x000000ea0500720c */ /* 0x000fe20000701670 */
[----:B--2---:R-:W-:Y:S01]  /*be40*/  FMUL.FTZ R10, R210, c[0x0][0x2ec] ;  /* 0x0000bb00d20a7a20 */ /* 0x004fe20000410000 */
[----:B------:R2:W-:Y:S01]  /*be50*/  MUFU.TANH R186, R7 ;  /* 0x0000000700ba7308 */ /* 0x0005e20000002400 */
[----:B-1----:R-:W-:Y:S01]  /*be60*/  FFMA.FTZ R9, R15, -UR16, R19 ;  /* 0x800000100f097c23 */ /* 0x002fe20008010013 */
[----:B------:R-:W-:Y:S01]  /*be70*/  FSEL R19, R8, -INF , !P5 ;  /* 0xff80000008137808 */ /* 0x000fe20006800000 */
[----:B---3--:R-:W-:Y:S01]  /*be80*/  FFMA.FTZ R8, R13, -UR16, R179 ;  /* 0x800000100d087c23 */ /* 0x008fe200080100b3 */
[----:B------:R-:W-:-:S04]  /*be90*/  ISETP.GE.AND P5, PT, R5, R237, PT ;  /* 0x000000ed0500720c */ /* 0x000fc80003fa6270 */
[----:B------:R-:W-:Y:S01]  /*bea0*/  MUFU.TANH R140, R10 ;  /* 0x0000000a008c7308 */ /* 0x000fe20000002400 */
[----:B------:R-:W-:Y:S02]  /*beb0*/  FSEL R22, R9, -INF , !P4 ;  /* 0xff80000009167808 */ /* 0x000fe40006000000 */
[----:B------:R-:W-:Y:S01]  /*bec0*/  ISETP.GE.AND P4, PT, R5, R236, PT ;  /* 0x000000ec0500720c */ /* 0x000fe20003f86270 */
[----:B--2---:R-:W-:Y:S01]  /*bed0*/  FFMA.FTZ R7, R139, -UR16, R185 ;  /* 0x800000108b077c23 */ /* 0x004fe200080100b9 */
[----:B------:R-:W-:Y:S01]  /*bee0*/  ISETP.LT.OR P5, PT, R5, R232, P5 ;  /* 0x000000e80500720c */ /* 0x000fe20002fa1670 */
[----:B------:R-:W-:Y:S01]  /*bef0*/  FMUL.FTZ R139, R211, c[0x0][0x2ec] ;  /* 0x0000bb00d38b7a20 */ /* 0x000fe20000410000 */
[----:B------:R-:W-:Y:S01]  /*bf00*/  ISETP.LT.OR P4, PT, R5, R231, P4 ;  /* 0x000000e70500720c */ /* 0x000fe20002781670 */
[----:B------:R1:W2:Y:S01]  /*bf10*/  MUFU.TANH R9, R6 ;  /* 0x0000000600097308 */ /* 0x0002a20000002400 */
[----:B------:R-:W-:Y:S01]  /*bf20*/  FSEL R15, R7, -INF , !P6 ;  /* 0xff800000070f7808 */ /* 0x000fe20007000000 */
[----:B-----5:R-:W-:Y:S01]  /*bf30*/  FFMA.FTZ R7, R18, -UR16, R187 ;  /* 0x8000001012077c23 */ /* 0x020fe200080100bb */
[----:B------:R-:W-:-:S04]  /*bf40*/  ISETP.GE.AND P6, PT, R5, R238, PT ;  /* 0x000000ee0500720c */ /* 0x000fc80003fc6270 */
[----:B------:R-:W-:Y:S01]  /*bf50*/  ISETP.LT.OR P6, PT, R5, R233, P6 ;  /* 0x000000e90500720c */ /* 0x000fe200037c1670 */
[----:B------:R-:W-:Y:S01]  /*bf60*/  FFMA.FTZ R5, R24, -UR16, R176 ;  /* 0x8000001018057c23 */ /* 0x000fe200080100b0 */
[----:B------:R-:W-:Y:S02]  /*bf70*/  MUFU.TANH R139, R139 ;  /* 0x0000008b008b7308 */ /* 0x000fe40000002400 */
[----:B------:R-:W-:Y:S01]  /*bf80*/  FSEL R18, R7, -INF , !P6 ;  /* 0xff80000007127808 */ /* 0x000fe20007000000 */
[----:B----4-:R-:W-:Y:S01]  /*bf90*/  FFMA.FTZ R7, R137, -UR16, R177 ;  /* 0x8000001089077c23 */ /* 0x010fe200080100b1 */
[----:B------:R-:W-:Y:S01]  /*bfa0*/  FSEL R24, R5, -INF , !P1 ;  /* 0xff80000005187808 */ /* 0x000fe20004800000 */
[----:B------:R-:W-:Y:S01]  /*bfb0*/  FMUL.FTZ R5, R180, c[0x0][0x2ec] ;  /* 0x0000bb00b4057a20 */ /* 0x000fe20000410000 */
[C---:B------:R-:W-:Y:S01]  /*bfc0*/  ISETP.GE.AND P1, PT, R4.reuse, R239, PT ;  /* 0x000000ef0400720c */ /* 0x040fe20003f26270 */
[----:B-1----:R-:W-:Y:S01]  /*bfd0*/  FMUL.FTZ R6, R209, c[0x0][0x2ec] ;  /* 0x0000bb00d1067a20 */ /* 0x002fe20000410000 */
[C---:B------:R-:W-:Y:S01]  /*bfe0*/  ISETP.GE.AND P6, PT, R4.reuse, R237, PT ;  /* 0x000000ed0400720c */ /* 0x040fe20003fc6270 */
[----:B------:R2:W1:Y:S01]  /*bff0*/  MUFU.TANH R137, R5 ;  /* 0x0000000500897308 */ /* 0x0004620000002400 */
[----:B------:R-:W-:-:S02]  /*c000*/  ISETP.LT.OR P1, PT, R4, R234, P1 ;  /* 0x000000ea0400720c */ /* 0x000fc40000f21670 */
[----:B------:R-:W-:-:S05]  /*c010*/  ISETP.LT.OR P6, PT, R4, R232, P6 ;  /* 0x000000e80400720c */ /* 0x000fca00037c1670 */
[----:B------:R3:W-:Y:S01]  /*c020*/  MUFU.TANH R142, R6 ;  /* 0x00000006008e7308 */ /* 0x0007e20000002400 */
[----:B--2---:R-:W-:Y:S02]  /*c030*/  FFMA.FTZ R5, R27, -UR16, R9 ;  /* 0x800000101b057c23 */ /* 0x004fe40008010009 */
[----:B------:R-:W-:-:S03]  /*c040*/  FMUL.FTZ R9, R181, c[0x0][0x2ec] ;  /* 0x0000bb00b5097a20 */ /* 0x000fc60000410000 */
[----:B------:R-:W-:Y:S01]  /*c050*/  FSEL R184, R5, -INF , !P6 ;  /* 0xff80000005b87808 */ /* 0x000fe20007000000 */
[----:B------:R-:W-:Y:S01]  /*c060*/  FFMA.FTZ R5, R133, -UR16, R143 ;  /* 0x8000001085057c23 */ /* 0x000fe2000801008f */
[-C--:B------:R-:W-:Y:S01]  /*c070*/  ISETP.GE.AND P6, PT, R3, R236.reuse, PT ;  /* 0x000000ec0300720c */ /* 0x080fe20003fc6270 */
[----:B---3--:R-:W-:Y:S01]  /*c080*/  FFMA.FTZ R6, R21, -UR16, R199 ;  /* 0x8000001015067c23 */ /* 0x008fe200080100c7 */
[----:B------:R-:W-:Y:S01]  /*c090*/  FSEL R21, R8, -INF , !P5 ;  /* 0xff80000008157808 */ /* 0x000fe20006800000 */
[----:B------:R-:W-:Y:S01]  /*c0a0*/  FMUL.FTZ R8, R182, c[0x0][0x2ec] ;  /* 0x0000bb00b6087a20 */ /* 0x000fe20000410000 */
[----:B------:R-:W-:Y:S01]  /*c0b0*/  ISETP.GE.AND P5, PT, R4, R236, PT ;  /* 0x000000ec0400720c */ /* 0x000fe20003fa6270 */
[----:B------:R-:W-:Y:S01]  /*c0c0*/  MUFU.TANH R9, R9 ;  /* 0x0000000900097308 */ /* 0x000fe20000002400 */
[----:B------:R-:W-:Y:S01]  /*c0d0*/  FSEL R13, R6, -INF , !P0 ;  /* 0xff800000060d7808 */ /* 0x000fe20004000000 */
[----:B------:R-:W-:Y:S01]  /*c0e0*/  FFMA.FTZ R6, R136, -UR16, R141 ;  /* 0x8000001088067c23 */ /* 0x000fe2000801008d */
[----:B------:R-:W-:-:S02]  /*c0f0*/  ISETP.GE.AND P0, PT, R4, R238, PT ;  /* 0x000000ee0400720c */ /* 0x000fc40003f06270 */
[C---:B------:R-:W-:Y:S02]  /*c100*/  ISETP.LT.OR P5, PT, R4.reuse, R231, P5 ;  /* 0x000000e70400720c */ /* 0x040fe40002fa1670 */
[----:B------:R-:W-:Y:S01]  /*c110*/  ISETP.LT.OR P0, PT, R4, R233, P0 ;  /* 0x000000e90400720c */ /* 0x000fe20000701670 */
[----:B------:R-:W-:Y:S01]  /*c120*/  FFMA.FTZ R4, R138, -UR16, R178 ;  /* 0x800000108a047c23 */ /* 0x000fe200080100b2 */
[----:B------:R-:W-:Y:S01]  /*c130*/  FSEL R178, R7, -INF , !P1 ;  /* 0xff80000007b27808 */ /* 0x000fe20004800000 */
[----:B------:R-:W-:Y:S01]  /*c140*/  FMUL.FTZ R7, R242, c[0x0][0x2ec] ;  /* 0x0000bb00f2077a20 */ /* 0x000fe20000410000 */
[----:B------:R-:W-:Y:S01]  /*c150*/  FSEL R179, R6, -INF , !P0 ;  /* 0xff80000006b37808 */ /* 0x000fe20004000000 */
[----:B------:R2:W-:Y:S01]  /*c160*/  MUFU.TANH R136, R8 ;  /* 0x0000000800887308 */ /* 0x0005e20000002400 */
[----:B------:R-:W-:Y:S01]  /*c170*/  FSEL R27, R4, -INF , !P4 ;  /* 0xff800000041b7808 */ /* 0x000fe20006000000 */
[----:B------:R-:W-:Y:S01]  /*c180*/  FMUL.FTZ R4, R240, c[0x0][0x2ec] ;  /* 0x0000bb00f0047a20 */ /* 0x000fe20000410000 */
[C---:B------:R-:W-:Y:S01]  /*c190*/  ISETP.GE.AND P4, PT, R3.reuse, R239, PT ;  /* 0x000000ef0300720c */ /* 0x040fe20003f86270 */
[----:B------:R-:W-:Y:S01]  /*c1a0*/  FFMA.FTZ R6, R134, -UR16, R186 ;  /* 0x8000001086067c23 */ /* 0x000fe200080100ba */
[----:B------:R-:W-:Y:S01]  /*c1b0*/  ISETP.GE.AND P1, PT, R3, R238, PT ;  /* 0x000000ee0300720c */ /* 0x000fe20003f26270 */
[----:B------:R-:W-:Y:S01]  /*c1c0*/  FMUL.FTZ R134, R243, c[0x0][0x2ec] ;  /* 0x0000bb00f3867a20 */ /* 0x000fe20000410000 */
[C---:B------:R-:W-:Y:S01]  /*c1d0*/  ISETP.GE.AND P0, PT, R3.reuse, R237, PT ;  /* 0x000000ed0300720c */ /* 0x040fe20003f06270 */
[----:B------:R-:W3:Y:S01]  /*c1e0*/  MUFU.TANH R7, R7 ;  /* 0x0000000700077308 */ /* 0x000ee20000002400 */
[----:B------:R-:W-:-:S02]  /*c1f0*/  ISETP.LT.OR P4, PT, R3, R234, P4 ;  /* 0x000000ea0300720c */ /* 0x000fc40002781670 */
[C---:B------:R-:W-:Y:S02]  /*c200*/  ISETP.LT.OR P1, PT, R3.reuse, R233, P1 ;  /* 0x000000e90300720c */ /* 0x040fe40000f21670 */
[C---:B------:R-:W-:Y:S02]  /*c210*/  ISETP.LT.OR P0, PT, R3.reuse, R232, P0 ;  /* 0x000000e80300720c */ /* 0x040fe40000701670 */
[----:B------:R-:W-:Y:S01]  /*c220*/  ISETP.LT.OR P6, PT, R3, R231, P6 ;  /* 0x000000e70300720c */ /* 0x000fe200037c1670 */
[----:B------:R-:W-:Y:S01]  /*c230*/  FFMA.FTZ R3, R135, -UR16, R140 ;  /* 0x8000001087037c23 */ /* 0x000fe2000801008c */
[----:B------:R4:W5:Y:S01]  /*c240*/  MUFU.TANH R10, R4 ;  /* 0x00000004000a7308 */ /* 0x0009620000002400 */
[----:B------:R-:W-:Y:S01]  /*c250*/  FSEL R177, R5, -INF , !P1 ;  /* 0xff80000005b17808 */ /* 0x000fe20004800000 */
[----:B--2---:R-:W-:Y:S01]  /*c260*/  FMUL.FTZ R8, R183, c[0x0][0x2ec] ;  /* 0x0000bb00b7087a20 */ /* 0x004fe20000410000 */
[----:B------:R-:W-:Y:S01]  /*c270*/  FSEL R176, R6, -INF , !P4 ;  /* 0xff80000006b07808 */ /* 0x000fe20006000000 */
[----:B-1----:R-:W-:Y:S01]  /*c280*/  FFMA.FTZ R5, R34, -UR16, R137 ;  /* 0x8000001022057c23 */ /* 0x002fe20008010089 */
[----:B------:R-:W-:-:S02]  /*c290*/  FSEL R186, R3, -INF , !P5 ;  /* 0xff80000003ba7808 */ /* 0x000fc40006800000 */
[C---:B------:R-:W-:Y:S01]  /*c2a0*/  ISETP.GE.AND P5, PT, R2.reuse, R239, PT ;  /* 0x000000ef0200720c */ /* 0x040fe20003fa6270 */
[----:B---3--:R-:W-:Y:S01]  /*c2b0*/  FFMA.FTZ R6, R31, -UR16, R7 ;  /* 0x800000101f067c23 */ /* 0x008fe20008010007 */
[C---:B------:R-:W-:Y:S01]  /*c2c0*/  ISETP.GE.AND P4, PT, R2.reuse, R238, PT ;  /* 0x000000ee0200720c */ /* 0x040fe20003f86270 */
[----:B------:R-:W1:Y:S01]  /*c2d0*/  MUFU.TANH R8, R8 ;  /* 0x0000000800087308 */ /* 0x000e620000002400 */
[C---:B------:R-:W-:Y:S02]  /*c2e0*/  ISETP.LT.OR P5, PT, R2.reuse, R234, P5 ;  /* 0x000000ea0200720c */ /* 0x040fe40002fa1670 */
[----:B------:R-:W-:Y:S02]  /*c2f0*/  ISETP.GE.AND P1, PT, R2, R237, PT ;  /* 0x000000ed0200720c */ /* 0x000fe40003f26270 */
[----:B------:R-:W-:Y:S01]  /*c300*/  FSEL R133, R5, -INF , !P5 ;  /* 0xff80000005857808 */ /* 0x000fe20006800000 */
[----:B----4-:R-:W-:Y:S01]  /*c310*/  FFMA.FTZ R4, R132, -UR16, R142 ;  /* 0x8000001084047c23 */ /* 0x010fe2000801008e */
[C---:B------:R-:W-:Y:S01]  /*c320*/  ISETP.LT.OR P4, PT, R2.reuse, R233, P4 ;  /* 0x000000e90200720c */ /* 0x040fe20002781670 */
[----:B------:R-:W-:Y:S01]  /*c330*/  FMUL.FTZ R132, R241, c[0x0][0x2ec] ;  /* 0x0000bb00f1847a20 */ /* 0x000fe20000410000 */
[----:B------:R-:W-:Y:S01]  /*c340*/  MUFU.TANH R5, R134 ;  /* 0x0000008600057308 */ /* 0x000fe20000002400 */
[----:B------:R-:W-:Y:S01]  /*c350*/  ISETP.LT.OR P1, PT, R2, R232, P1 ;  /* 0x000000e80200720c */ /* 0x000fe20000f21670 */
[----:B-----5:R-:W-:Y:S01]  /*c360*/  FFMA.FTZ R3, R32, -UR16, R10 ;  /* 0x8000001020037c23 */ /* 0x020fe2000801000a */
[----:B------:R-:W-:Y:S01]  /*c370*/  FSEL R182, R4, -INF , !P0 ;  /* 0xff80000004b67808 */ /* 0x000fe20004000000 */
[----:B------:R-:W-:Y:S01]  /*c380*/  FFMA.FTZ R4, R33, -UR16, R136 ;  /* 0x8000001021047c23 */ /* 0x000fe20008010088 */
[----:B------:R-:W-:-:S02]  /*c390*/  ISETP.GE.AND P0, PT, R2, R236, PT ;  /* 0x000000ec0200720c */ /* 0x000fc40003f06270 */
[----:B------:R-:W-:Y:S01]  /*c3a0*/  FSEL R181, R3, -INF , !P1 ;  /* 0xff80000003b57808 */ /* 0x000fe20004800000 */
[----:B------:R-:W2:Y:S01]  /*c3b0*/  MUFU.TANH R7, R132 ;  /* 0x0000008400077308 */ /* 0x000ea20000002400 */
[----:B------:R-:W-:Y:S01]  /*c3c0*/  ISETP.LT.OR P0, PT, R2, R231, P0 ;  /* 0x000000e70200720c */ /* 0x000fe20000701670 */
[----:B------:R-:W-:Y:S01]  /*c3d0*/  FFMA.FTZ R2, R35, -UR16, R139 ;  /* 0x8000001023027c23 */ /* 0x000fe2000801008b */
[----:B------:R-:W-:Y:S01]  /*c3e0*/  FSEL R139, R4, -INF , !P4 ;  /* 0xff800000048b7808 */ /* 0x000fe20006000000 */
[----:B------:R-:W-:Y:S01]  /*c3f0*/  FFMA.FTZ R4, R30, -UR16, R9 ;  /* 0x800000101e047c23 */ /* 0x000fe20008010009 */
[----:B------:R-:W-:Y:S01]  /*c400*/  FSEL R187, R6, -INF , !P0 ;  /* 0xff80000006bb7808 */ /* 0x000fe20004000000 */
[----:B-1----:R-:W-:Y:S01]  /*c410*/  FFMA.FTZ R3, R29, -UR16, R8 ;  /* 0x800000101d037c23 */ /* 0x002fe20008010008 */
[----:B------:R-:W-:Y:S02]  /*c420*/  PLOP3.LUT P0, PT, PT, PT, UP0, 0x80, 0x0 ;  /* 0x000000000000781c */ /* 0x000fe40003f0f008 */
[----:B------:R-:W-:-:S02]  /*c430*/  FSEL R185, R2, -INF , !P6 ;  /* 0xff80000002b97808 */ /* 0x000fc40007000000 */
[C---:B------:R-:W-:Y:S02]  /*c440*/  ISETP.GE.AND P6, PT, R0.reuse, R239, PT ;  /* 0x000000ef0000720c */ /* 0x040fe40003fc6270 */
[C---:B------:R-:W-:Y:S02]  /*c450*/  ISETP.GE.AND P5, PT, R0.reuse, R238, PT ;  /* 0x000000ee0000720c */ /* 0x040fe40003fa6270 */
[----:B------:R-:W-:Y:S01]  /*c460*/  ISETP.GE.AND P4, PT, R0, R237, PT ;  /* 0x000000ed0000720c */ /* 0x000fe20003f86270 */
[----:B--2---:R-:W-:Y:S01]  /*c470*/  FFMA.FTZ R2, R28, -UR16, R7 ;  /* 0x800000101c027c23 */ /* 0x004fe20008010007 */
[C---:B------:R-:W-:Y:S02]  /*c480*/  ISETP.GE.AND P1, PT, R0.reuse, R236, PT ;  /* 0x000000ec0000720c */ /* 0x040fe40003f26270 */
[C---:B------:R-:W-:Y:S02]  /*c490*/  ISETP.LT.OR P6, PT, R0.reuse, R234, P6 ;  /* 0x000000ea0000720c */ /* 0x040fe400037c1670 */
[----:B------:R-:W-:-:S02]  /*c4a0*/  ISETP.LT.OR P5, PT, R0, R233, P5 ;  /* 0x000000e90000720c */ /* 0x000fc40002fa1670 */
[C---:B------:R-:W-:Y:S02]  /*c4b0*/  ISETP.LT.OR P4, PT, R0.reuse, R232, P4 ;  /* 0x000000e80000720c */ /* 0x040fe40002781670 */
[----:B------:R-:W-:Y:S01]  /*c4c0*/  ISETP.LT.OR P1, PT, R0, R231, P1 ;  /* 0x000000e70000720c */ /* 0x000fe20000f21670 */
[----:B------:R-:W-:Y:S01]  /*c4d0*/  FFMA.FTZ R0, R12, -UR16, R5 ;  /* 0x800000100c007c23 */ /* 0x000fe20008010005 */
        /* <DEDUP_REMOVED lines=51> */
.L_x_2342:
[----:B------:R-:W-:Y:S05]  /*c810*/  BSYNC B0 ;  /* 0x0000000000007941 */ /* 0x000fea0003800000 */
.L_x_2341:
[----:B------:R-:W0:Y:S02]  /*c820*/  LDGDEPBAR ;  /* 0x00000000000079af */ /* 0x000e240000000000 */
.L_x_2340:
        /* <DEDUP_REMOVED lines=41> */
[----:B------:R-:W-:-:S02]  /*cac0*/  FMNMX.FTZ R2, R183, R2, !PT ;  /* 0x00000002b7027209 */ /* 0x000fc40007810000 */
[----:B------:R-:W-:Y:S02]  /*cad0*/  MOV R190, R29 ;  /* 0x0000001d00be7202 */ /* 0x000fe40000000f00 */
[----:B------:R-:W-:Y:S01]  /*cae0*/  MOV R192, R28 ;  /* 0x0000001c00c07202 */ /* 0x000fe20000000f00 */
[----:B------:R-:W4:Y:S01]  /*caf0*/  SHFL.BFLY PT, R137, R2, 0x2, 0x1f ;  /* 0x0c401f0002897f89 */ /* 0x000f2200000e0000 */
[----:B-1----:R-:W-:Y:S02]  /*cb00*/  FMNMX.FTZ R134, R134, R3, !PT ;  /* 0x0000000386867209 */ /* 0x002fe40007810000 */
[----:B--2---:R-:W-:-:S03]  /*cb10*/  FMNMX.FTZ R0, R0, R4, !PT ;  /* 0x0000000400007209 */ /* 0x004fc60007810000 */
[----:B------:R-:W1:Y:S01]  /*cb20*/  SHFL.BFLY PT, R4, R134, 0x1, 0x1f ;  /* 0x0c201f0086047f89 */ /* 0x000e6200000e0000 */
[----:B---3--:R-:W-:-:S03]  /*cb30*/  FMNMX.FTZ R136, R136, R5, !PT ;  /* 0x0000000588887209 */ /* 0x008fc60007810000 */
[----:B------:R-:W2:Y:S01]  /*cb40*/  SHFL.BFLY PT, R135, R0, 0x1, 0x1f ;  /* 0x0c201f0000877f89 */ /* 0x000ea200000e0000 */
[C---:B------:R-:W-:Y:S01]  /*cb50*/  FSETP.NEU.FTZ.AND P6, PT, R136.reuse, -INF , PT ;  /* 0xff8000008800780b */ /* 0x040fe20003fdd000 */
[----:B------:R-:W-:Y:S01]  /*cb60*/  FMUL.FTZ R12, R136, c[0x0][0x23c] ;  /* 0x00008f00880c7a20 */ /* 0x000fe20000410000 */
[----:B----4-:R-:W-:-:S04]  /*cb70*/  FMNMX.FTZ R137, R137, R2, !PT ;  /* 0x0000000289897209 */ /* 0x010fc80007810000 */
[----:B------:R-:W-:-:S05]  /*cb80*/  FSEL R12, R12, RZ, P6 ;  /* 0x000000ff0c0c7208 */ /* 0x000fca0003000000 */
[--C-:B------:R-:W-:Y:S02]  /*cb90*/  FFMA.FTZ R16, R16, c[0x0][0x23c], -R12.reuse ;  /* 0x00008f0010107a23 */ /* 0x100fe4000001080c */
[--C-:B------:R-:W-:Y:S02]  /*cba0*/  FFMA.FTZ R15, R15, c[0x0][0x23c], -R12.reuse ;  /* 0x00008f000f0f7a23 */ /* 0x100fe4000001080c */
[----:B------:R-:W-:Y:S01]  /*cbb0*/  MUFU.EX2 R6, R16 ;  /* 0x0000001000067308 */ /* 0x000fe20000000800 */
[----:B-1----:R-:W-:Y:S01]  /*cbc0*/  FMNMX.FTZ R134, R134, R4, !PT ;  /* 0x0000000486867209 */ /* 0x002fe20007810000 */
[--C-:B------:R-:W-:Y:S02]  /*cbd0*/  FFMA.FTZ R13, R13, c[0x0][0x23c], -R12.reuse ;  /* 0x00008f000d0d7a23 */ /* 0x100fe4000001080c */
[----:B------:R-:W-:Y:S01]  /*cbe0*/  FFMA.FTZ R11, R11, c[0x0][0x23c], -R12 ;  /* 0x00008f000b0b7a23 */ /* 0x000fe2000001080c */
[----:B--2---:R-:W-:Y:S01]  /*cbf0*/  FMNMX.FTZ R135, R0, R135, !PT ;  /* 0x0000008700877209 */ /* 0x004fe20007810000 */
[C---:B------:R-:W-:Y:S01]  /*cc00*/  FMUL.FTZ R2, R134.reuse, c[0x0][0x23c] ;  /* 0x00008f0086027a20 */ /* 0x040fe20000410000 */
[----:B------:R-:W1:Y:S01]  /*cc10*/  SHFL.BFLY PT, R0, R137, 0x1, 0x1f ;  /* 0x0c201f0089007f89 */ /* 0x000e6200000e0000 */
[----:B------:R-:W-:Y:S01]  /*cc20*/  FSETP.NEU.FTZ.AND P4, PT, R134, -INF , PT ;  /* 0xff8000008600780b */ /* 0x000fe20003f9d000 */
[----:B------:R-:W-:Y:S01]  /*cc30*/  MUFU.EX2 R32, R15 ;  /* 0x0000000f00207308 */ /* 0x000fe20000000800 */
[C---:B------:R-:W-:Y:S01]  /*cc40*/  FMUL.FTZ R3, R135.reuse, c[0x0][0x23c] ;  /* 0x00008f0087037a20 */ /* 0x040fe20000410000 */
[----:B------:R-:W-:-:S02]  /*cc50*/  FSETP.NEU.FTZ.AND P5, PT, R135, -INF , PT ;  /* 0xff8000008700780b */ /* 0x000fc40003fbd000 */
[----:B------:R-:W-:Y:S02]  /*cc60*/  FSEL R2, R2, RZ, P4 ;  /* 0x000000ff02027208 */ /* 0x000fe40002000000 */
[----:B------:R-:W-:Y:S02]  /*cc70*/  FSEL R3, R3, RZ, P5 ;  /* 0x000000ff03037208 */ /* 0x000fe40002800000 */
[----:B------:R-:W2:Y:S01]  /*cc80*/  MUFU.EX2 R189, R13 ;  /* 0x0000000d00bd7308 */ /* 0x000ea20000000800 */
[--C-:B------:R-:W-:Y:S02]  /*cc90*/  FFMA.FTZ R22, R22, c[0x0][0x23c], -R2.reuse ;  /* 0x00008f0016167a23 */ /* 0x100fe40000010802 */
[--C-:B------:R-:W-:Y:S02]  /*cca0*/  FFMA.FTZ R20, R20, c[0x0][0x23c], -R3.reuse ;  /* 0x00008f0014147a23 */ /* 0x100fe40000010803 */
[----:B------:R-:W-:Y:S02]  /*ccb0*/  FFMA.FTZ R21, R21, c[0x0][0x23c], -R2 ;  /* 0x00008f0015157a23 */ /* 0x000fe40000010802 */
[--C-:B------:R-:W-:Y:S01]  /*ccc0*/  FFMA.FTZ R19, R19, c[0x0][0x23c], -R3.reuse ;  /* 0x00008f0013137a23 */ /* 0x100fe20000010803 */
[----:B------:R-:W-:Y:S01]  /*ccd0*/  MUFU.EX2 R252, R20 ;  /* 0x0000001400fc7308 */ /* 0x000fe20000000800 */
[----:B------:R-:W-:-:S02]  /*cce0*/  FFMA.FTZ R14, R14, c[0x0][0x23c], -R3 ;  /* 0x00008f000e0e7a23 */ /* 0x000fc40000010803 */
[----:B------:R-:W-:Y:S02]  /*ccf0*/  FFMA.FTZ R18, R18, c[0x0][0x23c], -R3 ;  /* 0x00008f0012127a23 */ /* 0x000fe40000010803 */
[--C-:B------:R-:W-:Y:S01]  /*cd00*/  FFMA.FTZ R17, R17, c[0x0][0x23c], -R2.reuse ;  /* 0x00008f0011117a23 */ /* 0x100fe20000010802 */
[----:B-1----:R-:W-:Y:S01]  /*cd10*/  FMNMX.FTZ R137, R137, R0, !PT ;  /* 0x0000000089897209 */ /* 0x002fe20007810000 */
[----:B------:R-:W-:Y:S01]  /*cd20*/  FFMA.FTZ R0, R23, c[0x0][0x23c], -R2 ;  /* 0x00008f0017007a23 */ /* 0x000fe20000010802 */
[----:B------:R-:W-:Y:S01]  /*cd30*/  MUFU.EX2 R250, R22 ;  /* 0x0000001600fa7308 */ /* 0x000fe20000000800 */
[----:B--2---:R-:W-:Y:S02]  /*cd40*/  F2FP.PACK_AB R10, R189, R32 ;  /* 0x00000020bd0a723e */ /* 0x004fe400000000ff */
[----:B------:R-:W-:-:S05]  /*cd50*/  FSETP.NEU.FTZ.AND P1, PT, R137, -INF , PT ;  /* 0xff8000008900780b */ /* 0x000fca0003f3d000 */
[----:B------:R1:W-:Y:S08]  /*cd60*/  MUFU.EX2 R248, R0 ;  /* 0x0000000000f87308 */ /* 0x0003f00000000800 */
[----:B------:R2:W-:Y:S01]  /*cd70*/  MUFU.EX2 R251, R21 ;  /* 0x0000001500fb7308 */ /* 0x0005e20000000800 */
[----:B-1----:R-:W-:-:S07]  /*cd80*/  FMUL.FTZ R0, R137, c[0x0][0x23c] ;  /* 0x00008f0089007a20 */ /* 0x002fce0000410000 */
[----:B------:R1:W-:Y:S01]  /*cd90*/  MUFU.EX2 R191, R19 ;  /* 0x0000001300bf7308 */ /* 0x0003e20000000800 */
[----:B------:R-:W-:Y:S01]  /*cda0*/  FSEL R0, R0, RZ, P1 ;  /* 0x000000ff00007208 */ /* 0x000fe20000800000 */
[----:B--2---:R-:W2:Y:S06]  /*cdb0*/  LDSM.16.MT88.4 R20, [R213+0xa000] ;  /* 0x00a00000d514783b */ /* 0x004eac0000004200 */
[----:B------:R-:W-:Y:S01]  /*cdc0*/  MUFU.EX2 R7, R14 ;  /* 0x0000000e00077308 */ /* 0x000fe20000000800 */
[--C-:B------:R-:W-:Y:S02]  /*cdd0*/  FFMA.FTZ R4, R25, c[0x0][0x23c], -R0.reuse ;  /* 0x00008f0019047a23 */ /* 0x100fe40000010800 */
[----:B------:R-:W-:-:S05]  /*cde0*/  FFMA.FTZ R5, R24, c[0x0][0x23c], -R0 ;  /* 0x00008f0018057a23 */ /* 0x000fca0000010800 */
[----:B------:R3:W-:Y:S01]  /*cdf0*/  MUFU.EX2 R245, R4 ;  /* 0x0000000400f57308 */ /* 0x0007e20000000800 */
[----:B-1----:R-:W-:Y:S02]  /*ce00*/  MOV R19, R6 ;  /* 0x0000000600137202 */ /* 0x002fe40000000f00 */
[----:B------:R-:W-:-:S05]  /*ce10*/  FSEL R6, R134, RZ, P4 ;  /* 0x000000ff86067208 */ /* 0x000fca0002000000 */
[----:B------:R1:W-:Y:S01]  /*ce20*/  MUFU.EX2 R246, R5 ;  /* 0x0000000500f67308 */ /* 0x0003e20000000800 */
[----:B---3--:R-:W-:-:S07]  /*ce30*/  FFMA.FTZ R4, R26, c[0x0][0x23c], -R0 ;  /* 0x00008f001a047a23 */ /* 0x008fce0000010800 */
[----:B------:R-:W3:Y:S01]  /*ce40*/  MUFU.EX2 R33, R11 ;  /* 0x0000000b00217308 */ /* 0x000ee20000000800 */
[----:B-1----:R-:W-:-:S07]  /*ce50*/  FSEL R5, R135, RZ, P5 ;  /* 0x000000ff87057208 */ /* 0x002fce0002800000 */
[----:B------:R1:W-:Y:S08]  /*ce60*/  MUFU.EX2 R247, R4 ;  /* 0x0000000400f77308 */ /* 0x0003f00000000800 */
[----:B------:R-:W4:Y:S01]  /*ce70*/  MUFU.EX2 R188, R18 ;  /* 0x0000001200bc7308 */ /* 0x000f220000000800 */
[----:B---3--:R-:W-:Y:S02]  /*ce80*/  F2FP.PACK_AB R8, R19, R33 ;  /* 0x000000211308723e */ /* 0x008fe400000000ff */
[----:B-1----:R-:W-:-:S05]  /*ce90*/  FSEL R4, R136, RZ, P6 ;  /* 0x000000ff88047208 */ /* 0x002fca0003000000 */
[----:B------:R1:W-:Y:S01]  /*cea0*/  MUFU.EX2 R249, R17 ;  /* 0x0000001100f97308 */ /* 0x0003e20000000800 */
[----:B------:R-:W-:Y:S01]  /*ceb0*/  FADD.FTZ R4, R207, -R4 ;  /* 0x80000004cf047221 */ /* 0x000fe20000010000 */
[----:B----4-:R-:W-:-:S03]  /*cec0*/  F2FP.PACK_AB R11, R188, R191 ;  /* 0x000000bfbc0b723e */ /* 0x010fc600000000ff */
[----:B------:R-:W-:Y:S01]  /*ced0*/  FMUL.FTZ R16, R4, c[0x0][0x23c] ;  /* 0x00008f0004107a20 */ /* 0x000fe20000410000 */
[----:B------:R-:W-:Y:S01]  /*cee0*/  MOV R18, R190 ;  /* 0x000000be00127202 */ /* 0x000fe20000000f00 */
[----:B------:R-:W-:Y:S02]  /*cef0*/  FADD.FTZ R4, R206, -R5 ;  /* 0x80000005ce047221 */ /* 0x000fe40000010000 */
[----:B------:R-:W-:Y:S01]  /*cf00*/  FADD.FTZ R5, R205, -R6 ;  /* 0x80000006cd057221 */ /* 0x000fe20000010000 */
[----:B------:R-:W-:Y:S01]  /*cf10*/  F2FP.PACK_AB R6, R251, R250 ;  /* 0x000000fafb06723e */ /* 0x000fe200000000ff */
[----:B------:R-:W-:Y:S01]  /*cf20*/  FMUL.FTZ R15, R4, c[0x0][0x23c] ;  /* 0x00008f00040f7a20 */ /* 0x000fe20000410000 */
[----:B------:R-:W-:Y:S01]  /*cf30*/  FSEL R4, R137, RZ, P1 ;  /* 0x000000ff89047208 */ /* 0x000fe20000800000 */
[----:B------:R-:W-:Y:S01]  /*cf40*/  FMUL.FTZ R5, R5, c[0x0][0x23c] ;  /* 0x00008f0005057a20 */ /* 0x000fe20000410000 */
[----:B------:R-:W3:Y:S01]  /*cf50*/  MUFU.EX2 R16, R16 ;  /* 0x0000001000107308 */ /* 0x000ee20000000800 */
[----:B-1----:R-:W-:-:S02]  /*cf60*/  MOV R17, R7 ;  /* 0x0000000700117202 */ /* 0x002fc40000000f00 */
[----:B------:R-:W-:Y:S02]  /*cf70*/  FADD.FTZ R4, R204, -R4 ;  /* 0x80000004cc047221 */ /* 0x000fe40000010000 */
[----:B------:R-:W-:Y:S02]  /*cf80*/  F2FP.PACK_AB R9, R252, R17 ;  /* 0x00000011fc09723e */ /* 0x000fe400000000ff */
[----:B------:R-:W-:Y:S01]  /*cf90*/  FMUL.FTZ R4, R4, c[0x0][0x23c] ;  /* 0x00008f0004047a20 */ /* 0x000fe20000410000 */
[----:B------:R-:W1:Y:S08]  /*cfa0*/  MUFU.EX2 R15, R15 ;  /* 0x0000000f000f7308 */ /* 0x000e700000000800 */
[----:B------:R4:W5:Y:S01]  /*cfb0*/  MUFU.EX2 R13, R4 ;  /* 0x00000004000d7308 */ /* 0x0009620000000800 */
[----:B---3--:R-:W-:-:S02]  /*cfc0*/  FMUL.FTZ R144, R144, R16 ;  /* 0x0000001090907220 */ /* 0x008fc40000410000 */
[-C--:B------:R-:W-:Y:S02]  /*cfd0*/  FMUL.FTZ R145, R145, R16.reuse ;  /* 0x0000001091917220 */ /* 0x080fe40000410000 */
[-C--:B------:R-:W-:Y:S02]  /*cfe0*/  FMUL.FTZ R156, R156, R16.reuse ;  /* 0x000000109c9c7220 */ /* 0x080fe40000410000 */
[----:B------:R-:W-:Y:S01]  /*cff0*/  FMUL.FTZ R157, R157, R16 ;  /* 0x000000109d9d7220 */ /* 0x000fe20000410000 */
[----:B------:R3:W3:Y:S01]  /*d000*/  MUFU.EX2 R14, R5 ;  /* 0x00000005000e7308 */ /* 0x0006e20000000800 */
[-C--:B-1----:R-:W-:Y:S02]  /*d010*/  FMUL.FTZ R146, R146, R15.reuse ;  /* 0x0000000f92927220 */ /* 0x082fe40000410000 */
[-C--:B------:R-:W-:Y:S02]  /*d020*/  FMUL.FTZ R147, R147, R15.reuse ;  /* 0x0000000f93937220 */ /* 0x080fe40000410000 */
[----:B------:R-:W-:-:S02]  /*d030*/  FMUL.FTZ R158, R158, R15 ;  /* 0x0000000f9e9e7220 */ /* 0x000fc40000410000 */
[----:B------:R-:W-:Y:S02]  /*d040*/  FMUL.FTZ R159, R159, R15 ;  /* 0x0000000f9f9f7220 */ /* 0x000fe40000410000 */
[----:B----4-:R-:W-:Y:S01]  /*d050*/  FFMA.FTZ R4, R27, c[0x0][0x23c], -R0 ;  /* 0x00008f001b047a23 */ /* 0x010fe20000010800 */
[C---:B--2---:R-:W-:Y:S01]  /*d060*/  HMMA.16816.F32 R144, R8.reuse, R20, R144 ;  /* 0x000000140890723c */ /* 0x044fe20000001890 */
[-C--:B-----5:R-:W-:Y:S01]  /*d070*/  FMUL.FTZ R150, R150, R13.reuse ;  /* 0x0000000d96967220 */ /* 0x0a0fe20000410000 */
[----:B------:R-:W-:Y:S01]  /*d080*/  LDSM.16.MT88.4 R24, [R213+0xb000] ;  /* 0x00b00000d518783b */ /* 0x000fe20000004200 */
[----:B------:R1:W2:Y:S01]  /*d090*/  MUFU.EX2 R244, R4 ;  /* 0x0000000400f47308 */ /* 0x0002a20000000800 */
[----:B------:R-:W-:Y:S01]  /*d0a0*/  FMUL.FTZ R151, R151, R13 ;  /* 0x0000000d97977220 */ /* 0x000fe20000410000 */
[----:B---3--:R-:W-:Y:S01]  /*d0b0*/  F2FP.PACK_AB R5, R247, R245 ;  /* 0x000000f5f705723e */ /* 0x008fe200000000ff */
[-C--:B------:R-:W-:Y:S02]  /*d0c0*/  FMUL.FTZ R148, R148, R14.reuse ;  /* 0x0000000e94947220 */ /* 0x080fe40000410000 */
[----:B------:R-:W-:Y:S01]  /*d0d0*/  HMMA.16816.F32 R208, R8, R22, R156 ;  /* 0x0000001608d0723c */ /* 0x000fe2000000189c */
[----:B------:R-:W-:-:S02]  /*d0e0*/  FMUL.FTZ R149, R149, R14 ;  /* 0x0000000e95957220 */ /* 0x000fc40000410000 */
[-C--:B------:R-:W-:Y:S02]  /*d0f0*/  FMUL.FTZ R152, R152, R14.reuse ;  /* 0x0000000e98987220 */ /* 0x080fe40000410000 */
[----:B------:R-:W-:Y:S02]  /*d100*/  FMUL.FTZ R153, R153, R14 ;  /* 0x0000000e99997220 */ /* 0x000fe40000410000 */
[----:B------:R-:W-:Y:S01]  /*d110*/  FMUL.FTZ R154, R154, R13 ;  /* 0x0000000d9a9a7220 */ /* 0x000fe20000410000 */
[----:B------:R-:W-:Y:S01]  /*d120*/  MOV R159, R33 ;  /* 0x00000021009f7202 */ /* 0x000fe20000000f00 */
[----:B------:R-:W-:Y:S01]  /*d130*/  FMUL.FTZ R155, R155, R13 ;  /* 0x0000000d9b9b7220 */ /* 0x000fe20000410000 */
[----:B------:R-:W-:Y:S01]  /*d140*/  MOV R158, R32 ;  /* 0x00000020009e7202 */ /* 0x000fe20000000f00 */
[-C--:B------:R-:W-:Y:S01]  /*d150*/  FMUL.FTZ R40, R40, R14.reuse ;  /* 0x0000000e28287220 */ /* 0x080fe20000410000 */
[----:B-1----:R-:W-:Y:S01]  /*d160*/  F2FP.PACK_AB R4, R248, R249 ;  /* 0x000000f9f804723e */ /* 0x002fe200000000ff */
[----:B------:R-:W-:Y:S01]  /*d170*/  FMUL.FTZ R41, R41, R14 ;  /* 0x0000000e29297220 */ /* 0x000fe20000410000 */
[----:B--2---:R-:W-:Y:S01]  /*d180*/  F2FP.PACK_AB R7, R244, R246 ;  /* 0x000000f6f407723e */ /* 0x004fe200000000ff */
[----:B------:R-:W-:Y:S01]  /*d190*/  FMUL.FTZ R44, R44, R14 ;  /* 0x0000000e2c2c7220 */ /* 0x000fe20000410000 */
[----:B------:R-:W-:Y:S01]  /*d1a0*/  MOV R157, R31 ;  /* 0x0000001f009d7202 */ /* 0x000fe20000000f00 */
[-C--:B------:R-:W-:Y:S01]  /*d1b0*/  FMUL.FTZ R42, R42, R13.reuse ;  /* 0x0000000d2a2a7220 */ /* 0x080fe20000410000 */
[----:B------:R-:W-:Y:S01]  /*d1c0*/  MOV R156, R30 ;  /* 0x0000001e009c7202 */ /* 0x000fe20000000f00 */
[----:B------:R-:W-:Y:S01]  /*d1d0*/  FMUL.FTZ R43, R43, R13 ;  /* 0x0000000d2b2b7220 */ /* 0x000fe20000410000 */
[----:B------:R-:W1:Y:S01]  /*d1e0*/  LDSM.16.MT88.4 R28, [R217+0xa000] ;  /* 0x00a00000d91c783b */ /* 0x000e620000004200 */
[----:B------:R-:W-:Y:S01]  /*d1f0*/  HMMA.16816.F32 R148, R4, R20, R148 ;  /* 0x000000140494723c */ /* 0x000fe20000001894 */
[----:B------:R-:W-:-:S02]  /*d200*/  FMUL.FTZ R45, R45, R14 ;  /* 0x0000000e2d2d7220 */ /* 0x000fc40000410000 */
[-C--:B------:R-:W-:Y:S01]  /*d210*/  FMUL.FTZ R46, R46, R13.reuse ;  /* 0x0000000d2e2e7220 */ /* 0x080fe20000410000 */
[----:B------:R-:W-:Y:S01]  /*d220*/  LDSM.16.MT88.4 R32, [R215+0xb000] ;  /* 0x00b00000d720783b */ /* 0x000fe20000004200 */
[-C--:B------:R-:W-:Y:S02]  /*d230*/  FMUL.FTZ R47, R47, R13.reuse ;  /* 0x0000000d2f2f7220 */ /* 0x080fe40000410000 */
[-C--:B------:R-:W-:Y:S01]  /*d240*/  FMUL.FTZ R164, R164, R14.reuse ;  /* 0x0000000ea4a47220 */ /* 0x080fe20000410000 */
[----:B------:R-:W-:Y:S01]  /*d250*/  HMMA.16816.F32 R152, R4, R22, R152 ;  /* 0x000000160498723c */ /* 0x000fe20000001898 */
[----:B------:R-:W2:Y:S01]  /*d260*/  LDSM.16.MT88.4 R20, [R218+0xa000] ;  /* 0x00a00000da14783b */ /* 0x000ea20000004200 */
        /* <DEDUP_REMOVED lines=27> */
[C---:B--2---:R-:W-:Y:S01]  /*d420*/  HMMA.16816.F32 R204, R4.reuse, R20, R40 ;  /* 0x0000001404cc723c */ /* 0x044fe20000001828 */
[----:B------:R-:W1:Y:S01]  /*d430*/  LDSM.16.MT88.4 R40, [R218+0xb000] ;  /* 0x00b00000da28783b */ /* 0x000e620000004200 */
[----:B------:R-:W-:Y:S02]  /*d440*/  FMUL.FTZ R79, R79, R13 ;  /* 0x0000000d4f4f7220 */ /* 0x000fe40000410000 */
[-C--:B------:R-:W-:Y:S02]  /*d450*/  FMUL.FTZ R89, R89, R14.reuse ;  /* 0x0000000e59597220 */ /* 0x080fe40000410000 */
[-C--:B------:R-:W-:Y:S02]  /*d460*/  FMUL.FTZ R92, R92, R14.reuse ;  /* 0x0000000e5c5c7220 */ /* 0x080fe40000410000 */
        /* <DEDUP_REMOVED lines=46> */
[C---:B------:R-:W-:Y:S01]  /*d750*/  HMMA.16816.F32 R116, R8.reuse, R44, R116 ;  /* 0x0000002c0874723c */ /* 0x040fe20000001874 */
[----:B------:R-:W-:Y:S01]  /*d760*/  MOV R126, R191 ;  /* 0x000000bf007e7202 */ /* 0x000fe20000000f00 */
[-C--:B------:R-:W-:Y:S01]  /*d770*/  FMUL.FTZ R130, R130, R15.reuse ;  /* 0x0000000f82827220 */ /* 0x080fe20000410000 */
[----:B------:R1:W-:Y:S01]  /*d780*/  MUFU.EX2 R241, R4 ;  /* 0x0000000400f17308 */ /* 0x0003e20000000800 */
[----:B------:R-:W-:Y:S01]  /*d790*/  MOV R127, R192 ;  /* 0x000000c0007f7202 */ /* 0x000fe20000000f00 */
[----:B------:R-:W-:Y:S01]  /*d7a0*/  FMUL.FTZ R131, R131, R15 ;  /* 0x0000000f83837220 */ /* 0x000fe20000410000 */
[----:B------:R-:W-:Y:S01]  /*d7b0*/  MOV R125, R189 ;  /* 0x000000bd007d7202 */ /* 0x000fe20000000f00 */
[----:B------:R-:W-:Y:S01]  /*d7c0*/  FMUL.FTZ R160, R160, R16 ;  /* 0x00000010a0a07220 */ /* 0x000fe20000410000 */
[----:B------:R-:W-:Y:S01]  /*d7d0*/  MOV R124, R188 ;  /* 0x000000bc007c7202 */ /* 0x000fe20000000f00 */
[----:B------:R-:W-:Y:S01]  /*d7e0*/  FMUL.FTZ R161, R161, R16 ;  /* 0x00000010a1a17220 */ /* 0x000fe20000410000 */
[----:B------:R-:W-:Y:S01]  /*d7f0*/  HMMA.16816.F32 R36, R8, R20, R36 ;  /* 0x000000140824723c */ /* 0x000fe20000001824 */
[----:B------:R-:W-:-:S02]  /*d800*/  FMUL.FTZ R162, R162, R15 ;  /* 0x0000000fa2a27220 */ /* 0x000fc40000410000 */
[-C--:B------:R-:W-:Y:S02]  /*d810*/  FMUL.FTZ R163, R163, R15.reuse ;  /* 0x0000000fa3a37220 */ /* 0x080fe40000410000 */
[-C--:B------:R-:W-:Y:S02]  /*d820*/  FMUL.FTZ R172, R172, R16.reuse ;  /* 0x00000010acac7220 */ /* 0x080fe40000410000 */
[----:B------:R-:W-:Y:S01]  /*d830*/  FMUL.FTZ R173, R173, R16 ;  /* 0x00000010adad7220 */ /* 0x000fe20000410000 */
[----:B------:R-:W-:Y:S01]  /*d840*/  HMMA.16816.F32 R188, R8, R22, R48 ;  /* 0x0000001608bc723c */ /* 0x000fe20000001830 */
[----:B-1----:R-:W-:Y:S01]  /*d850*/  FFMA.FTZ R4, R176, c[0x0][0x23c], -R12 ;  /* 0x00008f00b0047a23 */ /* 0x002fe2000001080c */
[----:B------:R-:W-:Y:S01]  /*d860*/  LDSM.16.MT88.4 R48, [R218+0xa800] ;  /* 0x00a80000da30783b */ /* 0x000fe20000004200 */
[-C--:B------:R-:W-:Y:S02]  /*d870*/  FMUL.FTZ R174, R174, R15.reuse ;  /* 0x0000000faeae7220 */ /* 0x080fe40000410000 */
[----:B------:R-:W1:Y:S01]  /*d880*/  MUFU.EX2 R242, R4 ;  /* 0x0000000400f27308 */ /* 0x000e620000000800 */
        /* <DEDUP_REMOVED lines=9> */
[----:B------:R-:W-:Y:S01]  /*d920*/  FMUL.FTZ R66, R66, R15 ;  /* 0x0000000f42427220 */ /* 0x000fe20000410000 */
[----:B-1----:R-:W-:Y:S01]  /*d930*/  F2FP.PACK_AB R128, R242, R241 ;  /* 0x000000f1f280723e */ /* 0x002fe200000000ff */
[----:B------:R-:W-:Y:S02]  /*d940*/  FFMA.FTZ R4, R133, c[0x0][0x23c], -R12 ;  /* 0x00008f0085047a23 */ /* 0x000fe4000001080c */
[-C--:B------:R-:W-:Y:S01]  /*d950*/  FMUL.FTZ R67, R67, R15.reuse ;  /* 0x0000000f43437220 */ /* 0x080fe20000410000 */
[----:B------:R-:W-:Y:S01]  /*d960*/  HMMA.16816.F32 R192, R8, R142, R172 ;  /* 0x0000008e08c0723c */ /* 0x000fe200000018ac */
[----:B------:R1:W-:Y:S01]  /*d970*/  MUFU.EX2 R243, R4 ;  /* 0x0000000400f37308 */ /* 0x0003e20000000800 */
[-C--:B------:R-:W-:Y:S01]  /*d980*/  FMUL.FTZ R68, R68, R16.reuse ;  /* 0x0000001044447220 */ /* 0x080fe20000410000 */
[----:B------:R-:W2:Y:S01]  /*d990*/  LDSM.16.MT88.4 R172, [R215+0xa800] ;  /* 0x00a80000d7ac783b */ /* 0x000ea20000004200 */
        /* <DEDUP_REMOVED lines=9> */
[----:B-1----:R-:W-:Y:S01]  /*da30*/  FFMA.FTZ R4, R132, c[0x0][0x23c], -R12 ;  /* 0x00008f0084047a23 */ /* 0x002fe2000001080c */
[----:B------:R-:W1:Y:S01]  /*da40*/  LDSM.16.MT88.4 R64, [R217+0xa800] ;  /* 0x00a80000d940783b */ /* 0x000e620000004200 */
[----:B------:R-:W-:-:S02]  /*da50*/  FMUL.FTZ R84, R84, R16 ;  /* 0x0000001054547220 */ /* 0x000fc40000410000 */
[----:B------:R-:W3:Y:S01]  /*da60*/  MUFU.EX2 R240, R4 ;  /* 0x0000000400f07308 */ /* 0x000ee20000000800 */
[-C--:B------:R-:W-:Y:S02]  /*da70*/  FMUL.FTZ R85, R85, R16.reuse ;  /* 0x0000001055557220 */ /* 0x080fe40000410000 */
        /* <DEDUP_REMOVED lines=8> */
[----:B------:R-:W-:Y:S01]  /*db00*/  LDSM.16.MT88.4 R80, [R213+0xb800] ;  /* 0x00b80000d550783b */ /* 0x000fe20000004200 */
[----:B------:R-:W-:Y:S01]  /*db10*/  FMUL.FTZ R100, R100, R16 ;  /* 0x0000001064647220 */ /* 0x000fe20000410000 */
[----:B---3--:R-:W-:Y:S01]  /*db20*/  F2FP.PACK_AB R130, R240, R243 ;  /* 0x000000f3f082723e */ /* 0x008fe200000000ff */
[----:B------:R-:W-:-:S02]  /*db30*/  FFMA.FTZ R4, R179, c[0x0][0x23c], -R3 ;  /* 0x00008f00b3047a23 */ /* 0x000fc40000010803 */
[-C--:B------:R-:W-:Y:S01]  /*db40*/  FMUL.FTZ R101, R101, R16.reuse ;  /* 0x0000001065657220 */ /* 0x080fe20000410000 */
[C---:B------:R-:W-:Y:S01]  /*db50*/  HMMA.16816.F32 R84, R8.reuse, R32, R84 ;  /* 0x000000200854723c */ /* 0x040fe20000001854 */
[----:B------:R3:W-:Y:S01]  /*db60*/  MUFU.EX2 R178, R4 ;  /* 0x0000000400b27308 */ /* 0x0007e20000000800 */
[-C--:B------:R-:W-:Y:S02]  /*db70*/  FMUL.FTZ R102, R102, R15.reuse ;  /* 0x0000000f66667220 */ /* 0x080fe40000410000 */
[-C--:B------:R-:W-:Y:S02]  /*db80*/  FMUL.FTZ R103, R103, R15.reuse ;  /* 0x0000000f67677220 */ /* 0x080fe40000410000 */
[-C--:B------:R-:W-:Y:S02]  /*db90*/  FMUL.FTZ R112, R112, R16.reuse ;  /* 0x0000001070707220 */ /* 0x080fe40000410000 */
[----:B------:R-:W-:Y:S01]  /*dba0*/  FMUL.FTZ R113, R113, R16 ;  /* 0x0000001071717220 */ /* 0x000fe20000410000 */
[----:B------:R-:W-:Y:S01]  /*dbb0*/  HMMA.16816.F32 R32, R8, R34, R96 ;  /* 0x000000220820723c */ /* 0x000fe20000001860 */
[-C--:B------:R-:W-:Y:S01]  /*dbc0*/  FMUL.FTZ R114, R114, R15.reuse ;  /* 0x0000000f72727220 */ /* 0x080fe20000410000 */
[----:B------:R-:W-:Y:S01]  /*dbd0*/  LDSM.16.MT88.4 R96, [R215+0xb800] ;  /* 0x00b80000d760783b */ /* 0x000fe20000004200 */
[----:B------:R-:W-:-:S02]  /*dbe0*/  FMUL.FTZ R115, R115, R15 ;  /* 0x0000000f73737220 */ /* 0x000fc40000410000 */
[----:B---3--:R-:W-:-:S03]  /*dbf0*/  FFMA.FTZ R4, R177, c[0x0][0x23c], -R3 ;  /* 0x00008f00b1047a23 */ /* 0x008fc60000010803 */
[C---:B------:R-:W-:Y:S01]  /*dc00*/  HMMA.16816.F32 R100, R8.reuse, R40, R100 ;  /* 0x000000280864723c */ /* 0x040fe20000001864 */
[----:B------:R3:W4:Y:S07]  /*dc10*/  MUFU.EX2 R177, R4 ;  /* 0x0000000400b17308 */ /* 0x00072e0000000800 */
[----:B------:R-:W-:Y:S01]  /*dc20*/  HMMA.16816.F32 R24, R8, R42, R112 ;  /* 0x0000002a0818723c */ /* 0x000fe20000001870 */
[----:B------:R-:W-:Y:S01]  /*dc30*/  LDSM.16.MT88.4 R112, [R218+0xb800] ;  /* 0x00b80000da70783b */ /* 0x000fe20000004200 */
[--C-:B---3--:R-:W-:Y:S01]  /*dc40*/  FFMA.FTZ R4, R139, c[0x0][0x23c], -R3.reuse ;  /* 0x00008f008b047a23 */ /* 0x108fe20000010803 */
[----:B----4-:R-:W-:Y:S01]  /*dc50*/  F2FP.PACK_AB R129, R177, R178 ;  /* 0x000000b2b181723e */ /* 0x010fe200000000ff */
[----:B------:R-:W-:-:S02]  /*dc60*/  FFMA.FTZ R3, R138, c[0x0][0x23c], -R3 ;  /* 0x00008f008a037a23 */ /* 0x000fc40000010803 */
[----:B------:R3:W-:Y:S08]  /*dc70*/  MUFU.EX2 R179, R4 ;  /* 0x0000000400b37308 */ /* 0x0007f00000000800 */
[----:B------:R4:W5:Y:S01]  /*dc80*/  MUFU.EX2 R176, R3 ;  /* 0x0000000300b07308 */ /* 0x0009620000000800 */
[----:B---3--:R-:W3:Y:S01]  /*dc90*/  LDSM.16.MT88.4 R4, [R217+0xb800] ;  /* 0x00b80000d904783b */ /* 0x008ee20000004200 */
[----:B----4-:R-:W-:Y:S01]  /*dca0*/  FFMA.FTZ R3, R184, c[0x0][0x23c], -R2 ;  /* 0x00008f00b8037a23 */ /* 0x010fe20000010802 */
[----:B------:R-:W-:-:S02]  /*dcb0*/  MOV R184, R124 ;  /* 0x0000007c00b87202 */ /* 0x000fc40000000f00 */
[----:B------:R-:W-:-:S03]  /*dcc0*/  MOV R124, R156 ;  /* 0x0000009c007c7202 */ /* 0x000fc60000000f00 */
[----:B------:R4:W-:Y:S01]  /*dcd0*/  MUFU.EX2 R139, R3 ;  /* 0x00000003008b7308 */ /* 0x0009e20000000800 */
[----:B-----5:R-:W-:-:S07]  /*dce0*/  F2FP.PACK_AB R131, R176, R179 ;  /* 0x000000b3b083723e */ /* 0x020fce00000000ff */
[----:B--2---:R-:W-:Y:S01]  /*dcf0*/  HMMA.16816.F32 R160, R128, R172, R160 ;  /* 0x000000ac80a0723c */ /* 0x004fe200000018a0 */
[----:B----4-:R-:W-:Y:S01]  /*dd00*/  FFMA.FTZ R3, R182, c[0x0][0x23c], -R2 ;  /* 0x00008f00b6037a23 */ /* 0x010fe20000010802 */
[----:B------:R-:W-:-:S06]  /*dd10*/  MOV R182, R125 ;  /* 0x0000007d00b67202 */ /* 0x000fcc0000000f00 */
[C---:B------:R-:W-:Y:S01]  /*dd20*/  HMMA.16816.F32 R36, R128.reuse, R48, R36 ;  /* 0x000000308024723c */ /* 0x040fe20000001824 */
[----:B------:R-:W-:Y:S01]  /*dd30*/  MOV R125, R157 ;  /* 0x0000009d007d7202 */ /* 0x000fe20000000f00 */
[----:B------:R2:W4:Y:S06]  /*dd40*/  MUFU.EX2 R138, R3 ;  /* 0x00000003008a7308 */ /* 0x00052c0000000800 */
[C---:B-1----:R-:W-:Y:S08]  /*dd50*/  HMMA.16816.F32 R52, R128.reuse, R64, R52 ;  /* 0x000000408034723c */ /* 0x042ff00000001834 */
[----:B---3--:R-:W-:Y:S01]  /*dd60*/  HMMA.16816.F32 R116, R128, R4, R116 ;  /* 0x000000048074723c */ /* 0x008fe20000001874 */
[--C-:B--2---:R-:W-:Y:S01]  /*dd70*/  FFMA.FTZ R3, R181, c[0x0][0x23c], -R2.reuse ;  /* 0x00008f00b5037a23 */ /* 0x104fe20000010802 */
[----:B------:R-:W-:Y:S01]  /*dd80*/  MOV R181, R126 ;  /* 0x0000007e00b57202 */ /* 0x000fe20000000f00 */
[----:B------:R-:W-:Y:S01]  /*dd90*/  FFMA.FTZ R2, R180, c[0x0][0x23c], -R2 ;  /* 0x00008f00b4027a23 */ /* 0x000fe20000010802 */
[----:B------:R-:W-:Y:S01]  /*dda0*/  MOV R126, R127 ;  /* 0x0000007f007e7202 */ /* 0x000fe20000000f00 */
[----:B------:R1:W-:Y:S01]  /*ddb0*/  MUFU.EX2 R133, R3 ;  /* 0x0000000300857308 */ /* 0x0003e20000000800 */
[----:B------:R-:W-:-:S02]  /*ddc0*/  MOV R127, R159 ;  /* 0x0000009f007f7202 */ /* 0x000fc40000000f00 */
[C---:B------:R-:W-:Y:S01]  /*ddd0*/  HMMA.16816.F32 R68, R128.reuse, R80, R68 ;  /* 0x000000508044723c */ /* 0x040fe20000001844 */
[----:B------:R-:W-:Y:S02]  /*dde0*/  MOV R180, R158 ;  /* 0x0000009e00b47202 */ /* 0x000fe40000000f00 */
[----:B------:R-:W2:Y:S02]  /*ddf0*/  LDSM.16.MT88.4 R156, [R213+0xa800] ;  /* 0x00a80000d59c783b */ /* 0x000ea40000004200 */
[----:B------:R3:W-:Y:S03]  /*de00*/  MUFU.EX2 R132, R2 ;  /* 0x0000000200847308 */ /* 0x0007e60000000800 */
[----:B------:R-:W-:Y:S01]  /*de10*/  HMMA.16816.F32 R84, R128, R96, R84 ;  /* 0x000000608054723c */ /* 0x000fe20000001854 */
[----:B-1----:R-:W-:-:S07]  /*de20*/  MOV R3, R125 ;  /* 0x0000007d00037202 */ /* 0x002fce0000000f00 */
[----:B------:R-:W-:Y:S01]  /*de30*/  HMMA.16816.F32 R100, R128, R112, R100 ;  /* 0x000000708064723c */ /* 0x000fe20000001864 */
[----:B---3--:R-:W-:Y:S01]  /*de40*/  FFMA.FTZ R2, R186, c[0x0][0x23c], -R0 ;  /* 0x00008f00ba027a23 */ /* 0x008fe20000010800 */
[----:B------:R-:W-:-:S03]  /*de50*/  MOV R186, R19 ;  /* 0x0000001300ba7202 */ /* 0x000fc60000000f00 */
[----:B------:R1:W-:Y:S02]  /*de60*/  MUFU.EX2 R19, R2 ;  /* 0x0000000200137308 */ /* 0x0003e40000000800 */
[--C-:B-1----:R-:W-:Y:S01]  /*de70*/  FFMA.FTZ R2, R185, c[0x0][0x23c], -R0.reuse ;  /* 0x00008f00b9027a23 */ /* 0x102fe20000010800 */
[----:B------:R-:W-:Y:S01]  /*de80*/  MOV R185, R18 ;  /* 0x0000001200b97202 */ /* 0x000fe20000000f00 */
[----:B--2---:R-:W-:Y:S04]  /*de90*/  HMMA.16816.F32 R144, R128, R156, R144 ;  /* 0x0000009c8090723c */ /* 0x004fe80000001890 */
[----:B------:R1:W2:Y:S02]  /*dea0*/  MUFU.EX2 R18, R2 ;  /* 0x0000000200127308 */ /* 0x0002a40000000800 */
[--C-:B-1----:R-:W-:Y:S01]  /*deb0*/  FFMA.FTZ R2, R187, c[0x0][0x23c], -R0.reuse ;  /* 0x00008f00bb027a23 */ /* 0x102fe20000010800 */
[----:B------:R-:W-:Y:S01]  /*dec0*/  MOV R187, R124 ;  /* 0x0000007c00bb7202 */ /* 0x000fe20000000f00 */
[----:B------:R-:W-:Y:S01]  /*ded0*/  FFMA.FTZ R0, R183, c[0x0][0x23c], -R0 ;  /* 0x00008f00b7007a23 */ /* 0x000fe20000010800 */
[----:B------:R-:W-:-:S03]  /*dee0*/  MOV R183, R17 ;  /* 0x0000001100b77202 */ /* 0x000fc60000000f00 */
[----:B------:R1:W-:Y:S01]  /*def0*/  MUFU.EX2 R17, R2 ;  /* 0x0000000200117308 */ /* 0x0003e20000000800 */
[----:B----4-:R-:W-:Y:S02]  /*df00*/  F2FP.PACK_AB R124, R138, R139 ;  /* 0x0000008b8a7c723e */ /* 0x010fe400000000ff */
[----:B--2---:R-:W-:Y:S01]  /*df10*/  F2FP.PACK_AB R125, R18, R19 ;  /* 0x00000013127d723e */ /* 0x004fe200000000ff */
[----:B------:R-:W-:-:S04]  /*df20*/  FFMA.FTZ R3, R3, R15, R183 ;  /* 0x0000000f03037223 */ /* 0x000fc800000100b7 */
[----:B------:R2:W3:Y:S01]  /*df30*/  MUFU.EX2 R12, R0 ;  /* 0x00000000000c7308 */ /* 0x0004e20000000800 */
[----:B------:R-:W-:-:S04]  /*df40*/  FADD.FTZ R3, R252, R3 ;  /* 0x00000003fc037221 */ /* 0x000fc80000010000 */
[----:B------:R-:W-:Y:S01]  /*df50*/  FADD.FTZ R3, R181, R3 ;  /* 0x00000003b5037221 */ /* 0x000fe20000010000 */
[----:B-1----:R-:W-:-:S03]  /*df60*/  MOV R2, R126 ;  /* 0x0000007e00027202 */ /* 0x002fc60000000f00 */
[----:B------:R-:W-:Y:S01]  /*df70*/  FADD.FTZ R3, R184, R3 ;  /* 0x00000003b8037221 */ /* 0x000fe20000010000 */
[----:B------:R-:W-:-:S03]  /*df80*/  F2FP.PACK_AB R126, R132, R133 ;  /* 0x00000085847e723e */ /* 0x000fc600000000ff */
[----:B------:R-:W-:Y:S01]  /*df90*/  FADD.FTZ R3, R178, R3 ;  /* 0x00000003b2037221 */ /* 0x000fe20000010000 */
[----:B--2---:R-:W-:-:S03]  /*dfa0*/  MOV R0, R127 ;  /* 0x0000007f00007202 */ /* 0x004fc60000000f00 */
[----:B------:R-:W-:Y:S01]  /*dfb0*/  FADD.FTZ R3, R177, R3 ;  /* 0x00000003b1037221 */ /* 0x000fe20000010000 */
[----:B---3--:R-:W-:Y:S01]  /*dfc0*/  F2FP.PACK_AB R127, R12, R17 ;  /* 0x000000110c7f723e */ /* 0x008fe200000000ff */
[----:B------:R-:W-:Y:S02]  /*dfd0*/  FFMA.FTZ R8, R2, R16, R0 ;  /* 0x0000001002087223 */ /* 0x000fe40000010000 */
[----:B------:R-:W-:-:S04]  /*dfe0*/  FFMA.FTZ R2, R187, R14, R249 ;  /* 0x0000000ebb027223 */ /* 0x000fc800000100f9 */
[C---:B------:R-:W-:Y:S01]  /*dff0*/  HMMA.16816.F32 R120, R124.reuse, R4, R120 ;  /* 0x000000047c78723c */ /* 0x040fe20000001878 */
[----:B------:R-:W-:Y:S02]  /*e000*/  FFMA.FTZ R0, R185, R13, R245 ;  /* 0x0000000db9007223 */ /* 0x000fe400000100f5 */
[----:B------:R-:W-:Y:S02]  /*e010*/  FADD.FTZ R2, R248, R2 ;  /* 0x00000002f8027221 */ /* 0x000fe40000010000 */
[----:B------:R-:W-:Y:S02]  /*e020*/  FADD.FTZ R0, R247, R0 ;  /* 0x00000000f7007221 */ /* 0x000fe40000010000 */
        /* <DEDUP_REMOVED lines=25> */
[----:B------:R1:W-:Y:S01]  /*e1c0*/  STL [R1], R244 ;  /* 0x000000f401007387 */ /* 0x0003e20000100800 */
        /* <DEDUP_REMOVED lines=541> */
.L_x_2345:
[----:B------:R-:W-:Y:S05]  /*103a0*/  BSYNC B0 ;  /* 0x0000000000007941 */ /* 0x000fea0003800000 */
.L_x_2344:
[----:B------:R-:W0:Y:S02]  /*103b0*/  LDGDEPBAR ;  /* 0x00000000000079af */ /* 0x000e240000000000 */
.L_x_2343:
        /* <DEDUP_REMOVED lines=156> */
[-C--:B------:R-:W-:Y:S01]  /*10d80*/  FMUL.FTZ R57, R57, R14.reuse ;  /* 0x0000000e39397220 */ /* 0x080fe20000410000 */
        /* <DEDUP_REMOVED lines=84> */
[-C--:B------:R-:W-:Y:S02]  /*112d0*/  FMUL.FTZ R55, R55, R15.reuse ;  /* 0x0000000f37377220 */ /* 0x080fe40000410000 */
[-C--:B------:R-:W-:Y:S02]  /*112e0*/  FMUL.FTZ R64, R64, R16.reuse ;  /* 0x0000001040407220 */ /* 0x080fe40000410000 */
[----:B------:R-:W-:Y:S02]  /*112f0*/  FMUL.FTZ R65, R65, R16 ;  /* 0x0000001041417220 */ /* 0x000fe40000410000 */
[--C-:B------:R-:W-:Y:S01]  /*11300*/  FFMA.FTZ R4, R142, c[0x0][0x23c], -R3.reuse ;  /* 0x00008f008e047a23 */ /* 0x100fe20000010803 */
[----:B------:R-:W-:Y:S01]  /*11310*/  MOV R124, R190 ;  /* 0x000000be007c7202 */ /* 0x000fe20000000f00 */
[----:B------:R-:W-:Y:S01]  /*11320*/  FMUL.FTZ R66, R66, R15 ;  /* 0x0000000f42427220 */ /* 0x000fe20000410000 */
        /* <DEDUP_REMOVED lines=13> */
[----:B------:R-:W-:Y:S01]  /*11400*/  FMUL.FTZ R80, R80, R16 ;  /* 0x0000001050507220 */ /* 0x000fe20000410000 */
[----:B------:R-:W-:Y:S01]  /*11410*/  MOV R33, R188 ;  /* 0x000000bc00217202 */ /* 0x000fe20000000f00 */
[-C--:B------:R-:W-:Y:S01]  /*11420*/  FMUL.FTZ R81, R81, R16.reuse ;  /* 0x0000001051517220 */ /* 0x080fe20000410000 */
        /* <DEDUP_REMOVED lines=699> */
.L_x_2348:
[----:B------:R-:W-:Y:S05]  /*13fe0*/  BSYNC B0 ;  /* 0x0000000000007941 */ /* 0x000fea0003800000 */
.L_x_2347:
[----:B------:R-:W0:Y:S02]  /*13ff0*/  LDGDEPBAR ;  /* 0x00000000000079af */ /* 0x000e240000000000 */
.L_x_2346:
        /* <DEDUP_REMOVED lines=41> */
[----:B------:R-:W-:-:S02]  /*14290*/  MOV R190, R29 ;  /* 0x0000001d00be7202 */ /* 0x000fc40000000f00 */
[----:B------:R-:W-:Y:S02]  /*142a0*/  MOV R192, R28 ;  /* 0x0000001c00c07202 */ /* 0x000fe40000000f00 */
[----:B-1----:R-:W-:Y:S02]  /*142b0*/  FMNMX.FTZ R2, R6, R2, !PT ;  /* 0x0000000206027209 */ /* 0x002fe40007810000 */
[----:B--2---:R-:W-:-:S03]  /*142c0*/  FMNMX.FTZ R0, R0, R4, !PT ;  /* 0x0000000400007209 */ /* 0x004fc60007810000 */
[----:B------:R-:W1:Y:S01]  /*142d0*/  SHFL.BFLY PT, R134, R2, 0x1, 0x1f ;  /* 0x0c201f0002867f89 */ /* 0x000e6200000e0000 */
[----:B------:R-:W-:Y:S02]  /*142e0*/  FMNMX.FTZ R4, R183, R3, !PT ;  /* 0x00000003b7047209 */ /* 0x000fe40007810000 */
[----:B---3--:R-:W-:Y:S01]  /*142f0*/  FMNMX.FTZ R136, R136, R5, !PT ;  /* 0x0000000588887209 */ /* 0x008fe20007810000 */
[----:B------:R-:W2:Y:S03]  /*14300*/  SHFL.BFLY PT, R135, R0, 0x1, 0x1f ;  /* 0x0c201f0000877f89 */ /* 0x000ea600000e0000 */
[C---:B------:R-:W-:Y:S01]  /*14310*/  FSETP.NEU.FTZ.AND P3, PT, R136.reuse, -INF , PT ;  /* 0xff8000008800780b */ /* 0x040fe20003f7d000 */
[----:B------:R-:W3:Y:S01]  /*14320*/  SHFL.BFLY PT, R5, R4, 0x2, 0x1f ;  /* 0x0c401f0004057f89 */ /* 0x000ee200000e0000 */
[----:B------:R-:W-:-:S05]  /*14330*/  FMUL.FTZ R12, R136, c[0x0][0x23c] ;  /* 0x00008f00880c7a20 */ /* 0x000fca0000410000 */
[----:B------:R-:W-:-:S05]  /*14340*/  FSEL R12, R12, RZ, P3 ;  /* 0x000000ff0c0c7208 */ /* 0x000fca0001800000 */
[--C-:B------:R-:W-:Y:S02]  /*14350*/  FFMA.FTZ R16, R16, c[0x0][0x23c], -R12.reuse ;  /* 0x00008f0010107a23 */ /* 0x100fe4000001080c */
[--C-:B------:R-:W-:Y:S02]  /*14360*/  FFMA.FTZ R15, R15, c[0x0][0x23c], -R12.reuse ;  /* 0x00008f000f0f7a23 */ /* 0x100fe4000001080c */
[----:B------:R-:W-:Y:S01]  /*14370*/  MUFU.EX2 R7, R16 ;  /* 0x0000001000077308 */ /* 0x000fe20000000800 */
[----:B-1----:R-:W-:Y:S01]  /*14380*/  FMNMX.FTZ R134, R2, R134, !PT ;  /* 0x0000008602867209 */ /* 0x002fe20007810000 */
[--C-:B------:R-:W-:Y:S02]  /*14390*/  FFMA.FTZ R13, R13, c[0x0][0x23c], -R12.reuse ;  /* 0x00008f000d0d7a23 */ /* 0x100fe4000001080c */
[----:B------:R-:W-:Y:S01]  /*143a0*/  FFMA.FTZ R11, R11, c[0x0][0x23c], -R12 ;  /* 0x00008f000b0b7a23 */ /* 0x000fe2000001080c */
[C---:B------:R-:W-:Y:S01]  /*143b0*/  FSETP.NEU.FTZ.AND P1, PT, R134.reuse, -INF , PT ;  /* 0xff8000008600780b */ /* 0x040fe20003f3d000 */
[----:B------:R-:W-:Y:S01]  /*143c0*/  FMUL.FTZ R2, R134, c[0x0][0x23c] ;  /* 0x00008f0086027a20 */ /* 0x000fe20000410000 */
[----:B--2---:R-:W-:Y:S01]  /*143d0*/  FMNMX.FTZ R135, R0, R135, !PT ;  /* 0x0000008700877209 */ /* 0x004fe20007810000 */
[----:B------:R-:W-:Y:S01]  /*143e0*/  MUFU.EX2 R32, R15 ;  /* 0x0000000f00207308 */ /* 0x000fe20000000800 */
[----:B---3--:R-:W-:-:S02]  /*143f0*/  FMNMX.FTZ R4, R5, R4, !PT ;  /* 0x0000000405047209 */ /* 0x008fc40007810000 */
[----:B------:R-:W-:Y:S01]  /*14400*/  FSEL R2, R2, RZ, P1 ;  /* 0x000000ff02027208 */ /* 0x000fe20000800000 */
[C---:B------:R-:W-:Y:S01]  /*14410*/  FMUL.FTZ R3, R135.reuse, c[0x0][0x23c] ;  /* 0x00008f0087037a20 */ /* 0x040fe20000410000 */
[----:B------:R-:W-:Y:S01]  /*14420*/  FSETP.NEU.FTZ.AND P2, PT, R135, -INF , PT ;  /* 0xff8000008700780b */ /* 0x000fe20003f5d000 */
[----:B------:R-:W1:Y:S01]  /*14430*/  SHFL.BFLY PT, R137, R4, 0x1, 0x1f ;  /* 0x0c201f0004897f89 */ /* 0x000e6200000e0000 */
[----:B------:R-:W-:Y:S01]  /*14440*/  FSEL R6, R134, RZ, P1 ;  /* 0x000000ff86067208 */ /* 0x000fe20000800000 */
[--C-:B------:R-:W-:Y:S01]  /*14450*/  FFMA.FTZ R0, R23, c[0x0][0x23c], -R2.reuse ;  /* 0x00008f0017007a23 */ /* 0x100fe20000010802 */
[----:B------:R-:W-:Y:S01]  /*14460*/  FSEL R3, R3, RZ, P2 ;  /* 0x000000ff03037208 */ /* 0x000fe20001000000 */
[--C-:B------:R-:W-:Y:S01]  /*14470*/  FFMA.FTZ R22, R22, c[0x0][0x23c], -R2.reuse ;  /* 0x00008f0016167a23 */ /* 0x100fe20000010802 */
[----:B------:R-:W2:Y:S01]  /*14480*/  MUFU.EX2 R189, R13 ;  /* 0x0000000d00bd7308 */ /* 0x000ea20000000800 */
[----:B------:R-:W-:Y:S02]  /*14490*/  FFMA.FTZ R21, R21, c[0x0][0x23c], -R2 ;  /* 0x00008f0015157a23 */ /* 0x000fe40000010802 */
[----:B------:R-:W-:-:S02]  /*144a0*/  FFMA.FTZ R20, R20, c[0x0][0x23c], -R3 ;  /* 0x00008f0014147a23 */ /* 0x000fc40000010803 */
[--C-:B------:R-:W-:Y:S02]  /*144b0*/  FFMA.FTZ R14, R14, c[0x0][0x23c], -R3.reuse ;  /* 0x00008f000e0e7a23 */ /* 0x100fe40000010803 */
[--C-:B------:R-:W-:Y:S01]  /*144c0*/  FFMA.FTZ R19, R19, c[0x0][0x23c], -R3.reuse ;  /* 0x00008f0013137a23 */ /* 0x100fe20000010803 */
[----:B------:R3:W-:Y:S01]  /*144d0*/  MUFU.EX2 R248, R0 ;  /* 0x0000000000f87308 */ /* 0x0007e20000000800 */
[----:B------:R-:W-:Y:S02]  /*144e0*/  FFMA.FTZ R18, R18, c[0x0][0x23c], -R3 ;  /* 0x00008f0012127a23 */ /* 0x000fe40000010803 */
[----:B------:R-:W-:-:S05]  /*144f0*/  FFMA.FTZ R17, R17, c[0x0][0x23c], -R2 ;  /* 0x00008f0011117a23 */ /* 0x000fca0000010802 */
[----:B------:R-:W-:Y:S01]  /*14500*/  MUFU.EX2 R252, R20 ;  /* 0x0000001400fc7308 */ /* 0x000fe20000000800 */
[----:B--2---:R-:W-:Y:S02]  /*14510*/  F2FP.PACK_AB R10, R189, R32 ;  /* 0x00000020bd0a723e */ /* 0x004fe400000000ff */
[----:B-1----:R-:W-:-:S04]  /*14520*/  FMNMX.FTZ R137, R4, R137, !PT ;  /* 0x0000008904897209 */ /* 0x002fc80007810000 */
[C---:B------:R-:W-:Y:S01]  /*14530*/  FSETP.NEU.FTZ.AND P0, PT, R137.reuse, -INF , PT ;  /* 0xff8000008900780b */ /* 0x040fe20003f1d000 */
[----:B---3--:R-:W-:Y:S01]  /*14540*/  FMUL.FTZ R0, R137, c[0x0][0x23c] ;  /* 0x00008f0089007a20 */ /* 0x008fe20000410000 */
[----:B------:R-:W-:Y:S04]  /*14550*/  MUFU.EX2 R250, R22 ;  /* 0x0000001600fa7308 */ /* 0x000fe80000000800 */
[----:B------:R-:W-:-:S04]  /*14560*/  FSEL R0, R0, RZ, P0 ;  /* 0x000000ff00007208 */ /* 0x000fc80000000000 */
[----:B------:R1:W2:Y:S01]  /*14570*/  MUFU.EX2 R251, R21 ;  /* 0x0000001500fb7308 */ /* 0x0002a20000000800 */
[--C-:B------:R-:W-:Y:S02]  /*14580*/  FFMA.FTZ R4, R25, c[0x0][0x23c], -R0.reuse ;  /* 0x00008f0019047a23 */ /* 0x100fe40000010800 */
[----:B------:R-:W-:-:S05]  /*14590*/  FFMA.FTZ R5, R24, c[0x0][0x23c], -R0 ;  /* 0x00008f0018057a23 */ /* 0x000fca0000010800 */
[----:B------:R3:W-:Y:S08]  /*145a0*/  MUFU.EX2 R245, R4 ;  /* 0x0000000400f57308 */ /* 0x0007f00000000800 */
[----:B------:R4:W-:Y:S01]  /*145b0*/  MUFU.EX2 R246, R5 ;  /* 0x0000000500f67308 */ /* 0x0009e20000000800 */
[----:B-1----:R-:W1:Y:S01]  /*145c0*/  LDSM.16.MT88.4 R20, [R213+0xa000] ;  /* 0x00a00000d514783b */ /* 0x002e620000004200 */
[----:B---3--:R-:W-:-:S06]  /*145d0*/  FFMA.FTZ R4, R26, c[0x0][0x23c], -R0 ;  /* 0x00008f001a047a23 */ /* 0x008fcc0000010800 */
[----:B------:R-:W-:Y:S01]  /*145e0*/  MUFU.EX2 R8, R14 ;  /* 0x0000000e00087308 */ /* 0x000fe20000000800 */
[----:B----4-:R-:W-:-:S07]  /*145f0*/  FSEL R5, R135, RZ, P2 ;  /* 0x000000ff87057208 */ /* 0x010fce0001000000 */
[----:B------:R3:W-:Y:S08]  /*14600*/  MUFU.EX2 R247, R4 ;  /* 0x0000000400f77308 */ /* 0x0007f00000000800 */
[----:B------:R-:W-:Y:S01]  /*14610*/  MUFU.EX2 R33, R11 ;  /* 0x0000000b00217308 */ /* 0x000fe20000000800 */
[----:B---3--:R-:W-:-:S07]  /*14620*/  FSEL R4, R136, RZ, P3 ;  /* 0x000000ff88047208 */ /* 0x008fce0001800000 */
[----:B------:R3:W-:Y:S01]  /*14630*/  MUFU.EX2 R191, R19 ;  /* 0x0000001300bf7308 */ /* 0x0007e20000000800 */
[----:B------:R-:W-:-:S04]  /*14640*/  FADD.FTZ R4, R207, -R4 ;  /* 0x80000004cf047221 */ /* 0x000fc80000010000 */
[----:B------:R-:W-:-:S03]  /*14650*/  FMUL.FTZ R16, R4, c[0x0][0x23c] ;  /* 0x00008f0004107a20 */ /* 0x000fc60000410000 */
[----:B------:R-:W4:Y:S01]  /*14660*/  MUFU.EX2 R188, R18 ;  /* 0x0000001200bc7308 */ /* 0x000f220000000800 */
[----:B------:R-:W-:Y:S02]  /*14670*/  FADD.FTZ R4, R206, -R5 ;  /* 0x80000005ce047221 */ /* 0x000fe40000010000 */
[----:B------:R-:W-:Y:S01]  /*14680*/  FADD.FTZ R5, R205, -R6 ;  /* 0x80000006cd057221 */ /* 0x000fe20000010000 */
[----:B--2---:R-:W-:Y:S01]  /*14690*/  F2FP.PACK_AB R6, R251, R250 ;  /* 0x000000fafb06723e */ /* 0x004fe200000000ff */
[----:B------:R-:W-:Y:S01]  /*146a0*/  FMUL.FTZ R15, R4, c[0x0][0x23c] ;  /* 0x00008f00040f7a20 */ /* 0x000fe20000410000 */
[----:B------:R-:W-:Y:S01]  /*146b0*/  FSEL R4, R137, RZ, P0 ;  /* 0x000000ff89047208 */ /* 0x000fe20000000000 */
[----:B------:R-:W-:Y:S01]  /*146c0*/  FMUL.FTZ R5, R5, c[0x0][0x23c] ;  /* 0x00008f0005057a20 */ /* 0x000fe20000410000 */
[----:B------:R2:W-:Y:S01]  /*146d0*/  MUFU.EX2 R249, R17 ;  /* 0x0000001100f97308 */ /* 0x0005e20000000800 */
[----:B---3--:R-:W-:Y:S02]  /*146e0*/  MOV R19, R7 ;  /* 0x0000000700137202 */ /* 0x008fe40000000f00 */
[----:B------:R-:W-:-:S04]  /*146f0*/  FADD.FTZ R4, R204, -R4 ;  /* 0x80000004cc047221 */ /* 0x000fc80000010000 */
[----:B------:R-:W-:Y:S01]  /*14700*/  FMUL.FTZ R4, R4, c[0x0][0x23c] ;  /* 0x00008f0004047a20 */ /* 0x000fe20000410000 */
[----:B------:R-:W3:Y:S01]  /*14710*/  MUFU.EX2 R16, R16 ;  /* 0x0000001000107308 */ /* 0x000ee20000000800 */
[----:B----4-:R-:W-:Y:S02]  /*14720*/  F2FP.PACK_AB R11, R188, R191 ;  /* 0x000000bfbc0b723e */ /* 0x010fe400000000ff */
[----:B------:R-:W-:-:S05]  /*14730*/  MOV R18, R190 ;  /* 0x000000be00127202 */ /* 0x000fca0000000f00 */
[----:B------:R4:W5:Y:S01]  /*14740*/  MUFU.EX2 R13, R4 ;  /* 0x00000004000d7308 */ /* 0x0009620000000800 */
[----:B--2---:R-:W-:Y:S02]  /*14750*/  MOV R17, R8 ;  /* 0x0000000800117202 */ /* 0x004fe40000000f00 */
[----:B------:R-:W-:Y:S02]  /*14760*/  F2FP.PACK_AB R8, R19, R33 ;  /* 0x000000211308723e */ /* 0x000fe400000000ff */
[----:B------:R-:W-:-:S03]  /*14770*/  F2FP.PACK_AB R9, R252, R17 ;  /* 0x00000011fc09723e */ /* 0x000fc600000000ff */
[----:B------:R-:W2:Y:S01]  /*14780*/  MUFU.EX2 R15, R15 ;  /* 0x0000000f000f7308 */ /* 0x000ea20000000800 */
[-C--:B---3--:R-:W-:Y:S02]  /*14790*/  FMUL.FTZ R144, R144, R16.reuse ;  /* 0x0000001090907220 */ /* 0x088fe40000410000 */
[-C--:B------:R-:W-:Y:S02]  /*147a0*/  FMUL.FTZ R145, R145, R16.reuse ;  /* 0x0000001091917220 */ /* 0x080fe40000410000 */
[-C--:B------:R-:W-:Y:S02]  /*147b0*/  FMUL.FTZ R156, R156, R16.reuse ;  /* 0x000000109c9c7220 */ /* 0x080fe40000410000 */
[----:B------:R-:W-:Y:S01]  /*147c0*/  FMUL.FTZ R157, R157, R16 ;  /* 0x000000109d9d7220 */ /* 0x000fe20000410000 */
[----:B------:R3:W1:Y:S01]  /*147d0*/  MUFU.EX2 R14, R5 ;  /* 0x00000005000e7308 */ /* 0x0006620000000800 */
[----:B----4-:R-:W-:Y:S02]  /*147e0*/  FFMA.FTZ R4, R27, c[0x0][0x23c], -R0 ;  /* 0x00008f001b047a23 */ /* 0x010fe40000010800 */
[-C--:B-----5:R-:W-:Y:S01]  /*147f0*/  FMUL.FTZ R150, R150, R13.reuse ;  /* 0x0000000d96967220 */ /* 0x0a0fe20000410000 */
[----:B------:R-:W-:Y:S01]  /*14800*/  LDSM.16.MT88.4 R24, [R213+0xb000] ;  /* 0x00b00000d518783b */ /* 0x000fe20000004200 */
[----:B------:R-:W-:-:S02]  /*14810*/  FMUL.FTZ R151, R151, R13 ;  /* 0x0000000d97977220 */ /* 0x000fc40000410000 */
[----:B------:R-:W-:Y:S01]  /*14820*/  FMUL.FTZ R154, R154, R13 ;  /* 0x0000000d9a9a7220 */ /* 0x000fe20000410000 */
[----:B------:R4:W5:Y:S01]  /*14830*/  MUFU.EX2 R244, R4 ;  /* 0x0000000400f47308 */ /* 0x0009620000000800 */
[-C--:B--2---:R-:W-:Y:S02]  /*14840*/  FMUL.FTZ R146, R146, R15.reuse ;  /* 0x0000000f92927220 */ /* 0x084fe40000410000 */
[----:B------:R-:W-:Y:S02]  /*14850*/  FMUL.FTZ R147, R147, R15 ;  /* 0x0000000f93937220 */ /* 0x000fe40000410000 */
[----:B------:R-:W-:Y:S02]  /*14860*/  FMUL.FTZ R155, R155, R13 ;  /* 0x0000000d9b9b7220 */ /* 0x000fe40000410000 */
[----:B------:R-:W-:Y:S01]  /*14870*/  FMUL.FTZ R158, R158, R15 ;  /* 0x0000000f9e9e7220 */ /* 0x000fe20000410000 */
[----:B---3--:R-:W-:Y:S01]  /*14880*/  F2FP.PACK_AB R5, R247, R245 ;  /* 0x000000f5f705723e */ /* 0x008fe200000000ff */
[-C--:B-1----:R-:W-:Y:S01]  /*14890*/  FMUL.FTZ R148, R148, R14.reuse ;  /* 0x0000000e94947220 */ /* 0x082fe20000410000 */
[----:B------:R-:W-:Y:S01]  /*148a0*/  HMMA.16816.F32 R144, R8, R20, R144 ;  /* 0x000000140890723c */ /* 0x000fe20000001890 */
[----:B------:R-:W-:-:S02]  /*148b0*/  FMUL.FTZ R149, R149, R14 ;  /* 0x0000000e95957220 */ /* 0x000fc40000410000 */
[-C--:B------:R-:W-:Y:S02]  /*148c0*/  FMUL.FTZ R152, R152, R14.reuse ;  /* 0x0000000e98987220 */ /* 0x080fe40000410000 */
[----:B------:R-:W-:Y:S01]  /*148d0*/  FMUL.FTZ R153, R153, R14 ;  /* 0x0000000e99997220 */ /* 0x000fe20000410000 */
[----:B----4-:R-:W-:Y:S01]  /*148e0*/  F2FP.PACK_AB R4, R248, R249 ;  /* 0x000000f9f804723e */ /* 0x010fe200000000ff */
[----:B------:R-:W-:Y:S01]  /*148f0*/  FMUL.FTZ R159, R159, R15 ;  /* 0x0000000f9f9f7220 */ /* 0x000fe20000410000 */
[----:B-----5:R-:W-:Y:S01]  /*14900*/  F2FP.PACK_AB R7, R244, R246 ;  /* 0x000000f6f407723e */ /* 0x020fe200000000ff */
        /* <DEDUP_REMOVED lines=15> */
[----:B------:R-:W-:Y:S01]  /*14a00*/  LDSM.16.MT88.4 R32, [R215+0xb000] ;  /* 0x00b00000d720783b */ /* 0x000fe20000004200 */
[----:B------:R-:W-:Y:S01]  /*14a10*/  HMMA.16816.F32 R152, R4, R22, R152 ;  /* 0x000000160498723c */ /* 0x000fe20000001898 */
[----:B------:R-:W-:Y:S01]  /*14a20*/  MOV R156, R30 ;  /* 0x0000001e009c7202 */ /* 0x000fe20000000f00 */
[-C--:B------:R-:W-:Y:S01]  /*14a30*/  FMUL.FTZ R166, R166, R13.reuse ;  /* 0x0000000da6a67220 */ /* 0x080fe20000410000 */
[----:B------:R-:W1:Y:S01]  /*14a40*/  LDSM.16.MT88.4 R20, [R218+0xa000] ;  /* 0x00a00000da14783b */ /* 0x000e620000004200 */
[----:B------:R-:W-:-:S02]  /*14a50*/  FMUL.FTZ R167, R167, R13 ;  /* 0x0000000da7a77220 */ /* 0x000fc40000410000 */
[-C--:B------:R-:W-:Y:S01]  /*14a60*/  FMUL.FTZ R168, R168, R14.reuse ;  /* 0x0000000ea8a87220 */ /* 0x080fe20000410000 */
[----:B------:R-:W2:Y:S01]  /*14a70*/  LDSM.16.MT88.4 R28, [R217+0xa000] ;  /* 0x00a00000d91c783b */ /* 0x000ea20000004200 */
        /* <DEDUP_REMOVED lines=20> */
[C---:B-1----:R-:W-:Y:S01]  /*14bc0*/  HMMA.16816.F32 R204, R4.reuse, R20, R40 ;  /* 0x0000001404cc723c */ /* 0x042fe20000001828 */
[----:B------:R-:W1:Y:S01]  /*14bd0*/  LDSM.16.MT88.4 R40, [R218+0xb000] ;  /* 0x00b00000da28783b */ /* 0x000e620000004200 */
[-C--:B------:R-:W-:Y:S02]  /*14be0*/  FMUL.FTZ R78, R78, R13.reuse ;  /* 0x0000000d4e4e7220 */ /* 0x080fe40000410000 */
[----:B------:R-:W-:Y:S02]  /*14bf0*/  FMUL.FTZ R79, R79, R13 ;  /* 0x0000000d4f4f7220 */ /* 0x000fe40000410000 */
[-C--:B------:R-:W-:Y:S02]  /*14c00*/  FMUL.FTZ R89, R89, R14.reuse ;  /* 0x0000000e59597220 */ /* 0x080fe40000410000 */
[----:B------:R-:W-:Y:S01]  /*14c10*/  HMMA.16816.F32 R200, R4, R22, R44 ;  /* 0x0000001604c8723c */ /* 0x000fe2000000182c */
[----:B------:R-:W3:Y:S01]  /*14c20*/  LDSM.16.MT88.4 R44, [R217+0xb000] ;  /* 0x00b00000d92c783b */ /* 0x000ee20000004200 */
[----:B------:R-:W-:-:S02]  /*14c30*/  FMUL.FTZ R92, R92, R14 ;  /* 0x0000000e5c5c7220 */ /* 0x000fc40000410000 */
[-C--:B------:R-:W-:Y:S02]  /*14c40*/  FMUL.FTZ R93, R93, R14.reuse ;  /* 0x0000000e5d5d7220 */ /* 0x080fe40000410000 */
[-C--:B------:R-:W-:Y:S02]  /*14c50*/  FMUL.FTZ R90, R90, R13.reuse ;  /* 0x0000000d5a5a7220 */ /* 0x080fe40000410000 */
[-C--:B------:R-:W-:Y:S01]  /*14c60*/  FMUL.FTZ R91, R91, R13.reuse ;  /* 0x0000000d5b5b7220 */ /* 0x080fe20000410000 */
[----:B--2---:R-:W-:Y:S01]  /*14c70*/  HMMA.16816.F32 R56, R4, R28, R56 ;  /* 0x0000001c0438723c */ /* 0x004fe20000001838 */
        /* <DEDUP_REMOVED lines=51> */
[----:B------:R-:W-:Y:S01]  /*14fb0*/  FMUL.FTZ R37, R37, R16 ;  /* 0x0000001025257220 */ /* 0x000fe20000410000 */
[----:B------:R1:W-:Y:S01]  /*14fc0*/  MUFU.EX2 R241, R4 ;  /* 0x0000000400f17308 */ /* 0x0003e20000000800 */
        /* <DEDUP_REMOVED lines=12> */
[----:B-1----:R-:W-:Y:S01]  /*15090*/  FFMA.FTZ R4, R176, c[0x0][0x23c], -R12 ;  /* 0x00008f00b0047a23 */ /* 0x002fe2000001080c */
[----:B------:R-:W1:Y:S01]  /*150a0*/  LDSM.16.MT88.4 R172, [R215+0xa800] ;  /* 0x00a80000d7ac783b */ /* 0x000e620000004200 */
[----:B------:R-:W-:Y:S02]  /*150b0*/  FMUL.FTZ R69, R69, R16 ;  /* 0x0000001045457220 */ /* 0x000fe40000410000 */
[----:B------:R2:W3:Y:S01]  /*150c0*/  MUFU.EX2 R242, R4 ;  /* 0x0000000400f27308 */ /* 0x0004e20000000800 */
        /* <DEDUP_REMOVED lines=11> */
[----:B--2---:R-:W-:Y:S02]  /*15180*/  FFMA.FTZ R4, R133, c[0x0][0x23c], -R12 ;  /* 0x00008f0085047a23 */ /* 0x004fe4000001080c */
[-C--:B------:R-:W-:Y:S01]  /*15190*/  FMUL.FTZ R86, R86, R15.reuse ;  /* 0x0000000f56567220 */ /* 0x080fe20000410000 */
[C---:B------:R-:W-:Y:S01]  /*151a0*/  HMMA.16816.F32 R36, R8.reuse, R20, R36 ;  /* 0x000000140824723c */ /* 0x040fe20000001824 */
[----:B------:R2:W-:Y:S01]  /*151b0*/  MUFU.EX2 R243, R4 ;  /* 0x0000000400f37308 */ /* 0x0005e20000000800 */
        /* <DEDUP_REMOVED lines=11> */
[----:B--2---:R-:W-:Y:S02]  /*15270*/  FFMA.FTZ R4, R132, c[0x0][0x23c], -R12 ;  /* 0x00008f0084047a23 */ /* 0x004fe4000001080c */
[-C--:B------:R-:W-:Y:S02]  /*15280*/  FMUL.FTZ R115, R115, R15.reuse ;  /* 0x0000000f73737220 */ /* 0x080fe40000410000 */
[----:B------:R2:W5:Y:S01]  /*15290*/  MUFU.EX2 R240, R4 ;  /* 0x0000000400f07308 */ /* 0x0005620000000800 */
[-C--:B------:R-:W-:Y:S02]  /*152a0*/  FMUL.FTZ R128, R128, R16.reuse ;  /* 0x0000001080807220 */ /* 0x080fe40000410000 */
[----:B------:R-:W-:Y:S01]  /*152b0*/  FMUL.FTZ R129, R129, R16 ;  /* 0x0000001081817220 */ /* 0x000fe20000410000 */
[----:B------:R-:W-:Y:S01]  /*152c0*/  HMMA.16816.F32 R28, R8, R26, R80 ;  /* 0x0000001a081c723c */ /* 0x000fe20000001850 */
[-C--:B------:R-:W-:Y:S01]  /*152d0*/  FMUL.FTZ R130, R130, R15.reuse ;  /* 0x0000000f82827220 */ /* 0x080fe20000410000 */
[----:B------:R-:W-:Y:S01]  /*152e0*/  LDSM.16.MT88.4 R80, [R213+0xb800] ;  /* 0x00b80000d550783b */ /* 0x000fe20000004200 */
[----:B------:R-:W-:-:S02]  /*152f0*/  FMUL.FTZ R131, R131, R15 ;  /* 0x0000000f83837220 */ /* 0x000fc40000410000 */
[-C--:B------:R-:W-:Y:S02]  /*15300*/  FMUL.FTZ R100, R100, R16.reuse ;  /* 0x0000001064647220 */ /* 0x080fe40000410000 */
[----:B------:R-:W-:Y:S01]  /*15310*/  FMUL.FTZ R101, R101, R16 ;  /* 0x0000001065657220 */ /* 0x000fe20000410000 */
[----:B------:R-:W-:Y:S01]  /*15320*/  HMMA.16816.F32 R84, R8, R32, R84 ;  /* 0x000000200854723c */ /* 0x000fe20000001854 */
[-C--:B------:R-:W-:Y:S02]  /*15330*/  FMUL.FTZ R102, R102, R15.reuse ;  /* 0x0000000f66667220 */ /* 0x080fe40000410000 */
[----:B------:R-:W-:Y:S02]  /*15340*/  FMUL.FTZ R103, R103, R15 ;  /* 0x0000000f67677220 */ /* 0x000fe40000410000 */
[----:B--2---:R-:W-:-:S03]  /*15350*/  FFMA.FTZ R4, R179, c[0x0][0x23c], -R3 ;  /* 0x00008f00b3047a23 */ /* 0x004fc60000010803 */
[C---:B------:R-:W-:Y:S01]  /*15360*/  HMMA.16816.F32 R32, R8.reuse, R34, R96 ;  /* 0x000000220820723c */ /* 0x040fe20000001860 */
[----:B------:R2:W-:Y:S01]  /*15370*/  MUFU.EX2 R178, R4 ;  /* 0x0000000400b27308 */ /* 0x0005e20000000800 */
[----:B------:R-:W-:Y:S06]  /*15380*/  LDSM.16.MT88.4 R96, [R215+0xb800] ;  /* 0x00b80000d760783b */ /* 0x000fec0000004200 */
[C---:B------:R-:W-:Y:S01]  /*15390*/  HMMA.16816.F32 R24, R8.reuse, R42, R112 ;  /* 0x0000002a0818723c */ /* 0x040fe20000001870 */
[----:B------:R-:W-:Y:S07]  /*153a0*/  LDSM.16.MT88.4 R112, [R218+0xb800] ;  /* 0x00b80000da70783b */ /* 0x000fee0000004200 */
[----:B------:R-:W-:Y:S01]  /*153b0*/  HMMA.16816.F32 R20, R8, R46, R128 ;  /* 0x0000002e0814723c */ /* 0x000fe20000001880 */
[----:B--2---:R-:W-:-:S04]  /*153c0*/  FFMA.FTZ R4, R177, c[0x0][0x23c], -R3 ;  /* 0x00008f00b1047a23 */ /* 0x004fc80000010803 */
[----:B------:R2:W1:Y:S02]  /*153d0*/  MUFU.EX2 R177, R4 ;  /* 0x0000000400b17308 */ /* 0x0004640000000800 */
[----:B---3--:R-:W-:Y:S01]  /*153e0*/  F2FP.PACK_AB R128, R242, R241 ;  /* 0x000000f1f280723e */ /* 0x008fe200000000ff */
[----:B------:R-:W-:Y:S01]  /*153f0*/  HMMA.16816.F32 R100, R8, R40, R100 ;  /* 0x000000280864723c */ /* 0x000fe20000001864 */
[----:B-----5:R-:W-:Y:S01]  /*15400*/  F2FP.PACK_AB R130, R240, R243 ;  /* 0x000000f3f082723e */ /* 0x020fe200000000ff */
[--C-:B--2---:R-:W-:Y:S01]  /*15410*/  FFMA.FTZ R4, R139, c[0x0][0x23c], -R3.reuse ;  /* 0x00008f008b047a23 */ /* 0x104fe20000010803 */
[----:B-1----:R-:W-:Y:S01]  /*15420*/  F2FP.PACK_AB R129, R177, R178 ;  /* 0x000000b2b181723e */ /* 0x002fe200000000ff */
[----:B------:R-:W-:Y:S02]  /*15430*/  FFMA.FTZ R3, R138, c[0x0][0x23c], -R3 ;  /* 0x00008f008a037a23 */ /* 0x000fe40000010803 */
[----:B------:R1:W-:Y:S08]  /*15440*/  MUFU.EX2 R179, R4 ;  /* 0x0000000400b37308 */ /* 0x0003f00000000800 */
[----:B------:R2:W3:Y:S01]  /*15450*/  MUFU.EX2 R176, R3 ;  /* 0x0000000300b07308 */ /* 0x0004e20000000800 */
[----:B-1----:R-:W1:Y:S01]  /*15460*/  LDSM.16.MT88.4 R4, [R217+0xb800] ;  /* 0x00b80000d904783b */ /* 0x002e620000004200 */
[----:B--2---:R-:W-:Y:S01]  /*15470*/  FFMA.FTZ R3, R184, c[0x0][0x23c], -R2 ;  /* 0x00008f00b8037a23 */ /* 0x004fe20000010802 */
[----:B------:R-:W-:-:S02]  /*15480*/  MOV R184, R124 ;  /* 0x0000007c00b87202 */ /* 0x000fc40000000f00 */
[----:B------:R-:W-:-:S03]  /*15490*/  MOV R124, R156 ;  /* 0x0000009c007c7202 */ /* 0x000fc60000000f00 */
[----:B------:R2:W-:Y:S01]  /*154a0*/  MUFU.EX2 R139, R3 ;  /* 0x00000003008b7308 */ /* 0x0005e20000000800 */
[----:B---3--:R-:W-:-:S07]  /*154b0*/  F2FP.PACK_AB R131, R176, R179 ;  /* 0x000000b3b083723e */ /* 0x008fce00000000ff */
[----:B------:R-:W-:Y:S01]  /*154c0*/  HMMA.16816.F32 R160, R128, R172, R160 ;  /* 0x000000ac80a0723c */ /* 0x000fe200000018a0 */
[----:B--2---:R-:W-:Y:S01]  /*154d0*/  FFMA.FTZ R3, R182, c[0x0][0x23c], -R2 ;  /* 0x00008f00b6037a23 */ /* 0x004fe20000010802 */
[----:B------:R-:W-:-:S06]  /*154e0*/  MOV R182, R125 ;  /* 0x0000007d00b67202 */ /* 0x000fcc0000000f00 */
[C---:B----4-:R-:W-:Y:S01]  /*154f0*/  HMMA.16816.F32 R36, R128.reuse, R48, R36 ;  /* 0x000000308024723c */ /* 0x050fe20000001824 */
[----:B------:R-:W-:Y:S01]  /*15500*/  MOV R125, R157 ;  /* 0x0000009d007d7202 */ /* 0x000fe20000000f00 */
[----:B------:R2:W3:Y:S06]  /*15510*/  MUFU.EX2 R138, R3 ;  /* 0x00000003008a7308 */ /* 0x0004ec0000000800 */
[C---:B------:R-:W-:Y:S08]  /*15520*/  HMMA.16816.F32 R52, R128.reuse, R64, R52 ;  /* 0x000000408034723c */ /* 0x040ff00000001834 */
[----:B-1----:R-:W-:Y:S01]  /*15530*/  HMMA.16816.F32 R116, R128, R4, R116 ;  /* 0x000000048074723c */ /* 0x002fe20000001874 */
        /* <DEDUP_REMOVED lines=13> */
[----:B----4-:R-:W-:Y:S01]  /*15610*/  FFMA.FTZ R2, R186, c[0x0][0x23c], -R0 ;  /* 0x00008f00ba027a23 */ /* 0x010fe20000010800 */
        /* <DEDUP_REMOVED lines=11> */
[----:B---3--:R-:W-:Y:S02]  /*156d0*/  F2FP.PACK_AB R124, R138, R139 ;  /* 0x0000008b8a7c723e */ /* 0x008fe400000000ff */
        /* <DEDUP_REMOVED lines=66> */
.L_x_2336:
        /* <DEDUP_REMOVED lines=16> */
.L_x_2352:
        /* <DEDUP_REMOVED lines=46> */
.L_x_2350:
        /* <DEDUP_REMOVED lines=186> */
[----:B------:R-:W2:Y:S01]  /*16a80*/  MUFU.TANH R18, R18 ;  /* 0x0000001200127308 */ /* 0x000ea20000002400 */
[----:B-----5:R-:W-:Y:S02]  /*16a90*/  FMUL.FTZ R28, R32, c[0x0][0x2ec] ;  /* 0x0000bb00201c7a20 */ /* 0x020fe40000410000 */
[----:B------:R-:W-:Y:S07]  /*16aa0*/  FMUL.FTZ R32, R35, c[0x0][0x2ec] ;  /* 0x0000bb0023207a20 */ /* 0x000fee0000410000 */
        /* <DEDUP_REMOVED lines=14> */
[----:B------:R-:W1:Y:S10]  /*16b90*/  MUFU.TANH R31, R31 ;  /* 0x0000001f001f7308 */ /* 0x000e740000002400 */
[----:B------:R-:W1:Y:S02]  /*16ba0*/  MUFU.TANH R32, R32 ;  /* 0x0000002000207308 */ /* 0x000e640000002400 */
[----:B-1234-:R-:W-:-:S05]  /*16bb0*/  @P0 BRA `(.L_x_2352) ;  /* 0xfffff04000000947 */ /* 0x01efca000383ffff */
.L_x_2351:
        /* <DEDUP_REMOVED lines=11> */
[----:B------:R1:W-:Y:S01]  /*16c70*/  I2F R35, R2 ;  /* 0x0000000200237306 */ /* 0x0003e20000201400 */
        /* <DEDUP_REMOVED lines=12> */
[----:B-1----:R-:W-:Y:S01]  /*16d40*/  IABS R2, R4 ;  /* 0x0000000400027213 */ /* 0x002fe20000000000 */
[----:B------:R-:W-:Y:S01]  /*16d50*/  IMAD.IADD R4, R228, 0x1, -R0 ;  /* 0x00000001e4047824 */ /* 0x000fe200078e0a00 */
[C---:B------:R-:W-:Y:S02]  /*16d60*/  ISETP.GE.AND P6, PT, R9.reuse, R234, PT ;  /* 0x000000ea0900720c */ /* 0x040fe40003fc6270 */
[----:B------:R1:W-:Y:S02]  /*16d70*/  I2F R34, R2 ;  /* 0x0000000200227306 */ /* 0x0003e40000201400 */
[----:B------:R-:W-:Y:S02]  /*16d80*/  ISETP.GE.OR P6, PT, R9, R239, !P6 ;  /* 0x000000ef0900720c */ /* 0x000fe400077c6670 */
[----:B-1----:R-:W-:Y:S02]  /*16d90*/  IABS R2, R4 ;  /* 0x0000000400027213 */ /* 0x002fe40000000000 */
[----:B------:R-:W-:Y:S04]  /*16da0*/  IADD3 R4, R235, -R0, RZ ;  /* 0x80000000eb047210 */ /* 0x000fe80007ffe0ff */
[----:B------:R1:W2:Y:S02]  /*16db0*/  I2F R13, R2 ;  /* 0x00000002000d7306 */ /* 0x0002a40000201400 */
[----:B-1----:R-:W-:Y:S01]  /*16dc0*/  IABS R2, R4 ;  /* 0x0000000400027213 */ /* 0x002fe20000000000 */
[----:B--2---:R-:W-:Y:S01]  /*16dd0*/  FFMA.FTZ R13, R13, -UR16, R182 ;  /* 0x800000100d0d7c23 */ /* 0x004fe200080100b6 */
[-C--:B------:R-:W-:Y:S06]  /*16de0*/  IADD3 R4, R230, -R9.reuse, RZ ;  /* 0x80000009e6047210 */ /* 0x080fec0007ffe0ff */
[----:B------:R1:W2:Y:S02]  /*16df0*/  I2F R12, R2 ;  /* 0x00000002000c7306 */ /* 0x0002a40000201400 */
[----:B-1----:R-:W-:Y:S01]  /*16e00*/  IABS R2, R4 ;  /* 0x0000000400027213 */ /* 0x002fe20000000000 */
[----:B--2---:R-:W-:Y:S01]  /*16e10*/  FFMA.FTZ R12, R12, -UR16, R180 ;  /* 0x800000100c0c7c23 */ /* 0x004fe200080100b4 */
[----:B------:R-:W-:Y:S06]  /*16e20*/  IADD3 R4, R229, -R9, RZ ;  /* 0x80000009e5047210 */ /* 0x000fec0007ffe0ff */
[----:B------:R1:W2:Y:S02]  /*16e30*/  I2F R14, R2 ;  /* 0x00000002000e7306 */ /* 0x0002a40000201400 */
[----:B-1----:R-:W-:Y:S01]  /*16e40*/  IABS R2, R4 ;  /* 0x0000000400027213 */ /* 0x002fe20000000000 */
[----:B--2---:R-:W-:Y:S01]  /*16e50*/  FFMA.FTZ R14, R14, -UR16, R187 ;  /* 0x800000100e0e7c23 */ /* 0x004fe200080100bb */
[C---:B------:R-:W-:Y:S06]  /*16e60*/  IADD3 R4, R230.reuse, -R8, RZ ;  /* 0x80000008e6047210 */ /* 0x040fec0007ffe0ff */
[----:B------:R1:W2:Y:S02]  /*16e70*/  I2F R15, R2 ;  /* 0x00000002000f7306 */ /* 0x0002a40000201400 */
[----:B-1----:R-:W-:Y:S01]  /*16e80*/  IABS R2, R4 ;  /* 0x0000000400027213 */ /* 0x002fe20000000000 */
[----:B--2---:R-:W-:Y:S02]  /*16e90*/  FFMA.FTZ R15, R15, -UR16, R185 ;  /* 0x800000100f0f7c23 */ /* 0x004fe400080100b9 */
[----:B------:R-:W-:Y:S05]  /*16ea0*/  IMAD.IADD R4, R229, 0x1, -R8 ;  /* 0x00000001e5047824 */ /* 0x000fea00078e0a08 */
[----:B------:R1:W2:Y:S02]  /*16eb0*/  I2F R17, R2 ;  /* 0x0000000200117306 */ /* 0x0002a40000201400 */
[----:B-1----:R-:W-:Y:S01]  /*16ec0*/  IABS R2, R4 ;  /* 0x0000000400027213 */ /* 0x002fe20000000000 */
[----:B--2---:R-:W-:Y:S01]  /*16ed0*/  FFMA.FTZ R17, R17, -UR16, R143 ;  /* 0x8000001011117c23 */ /* 0x004fe2000801008f */
[CC--:B------:R-:W-:Y:S06]  /*16ee0*/  IADD3 R4, R230.reuse, -R7.reuse, RZ ;  /* 0x80000007e6047210 */ /* 0x0c0fec0007ffe0ff */
        /* <DEDUP_REMOVED lines=10> */
[----:B--2---:R-:W-:Y:S01]  /*16f90*/  FFMA.FTZ R21, R21, -UR16, R141 ;  /* 0x8000001015157c23 */ /* 0x004fe2000801008d */
[----:B------:R-:W-:Y:S06]  /*16fa0*/  IADD3 R4, R229, -R6, RZ ;  /* 0x80000006e5047210 */ /* 0x000fec0007ffe0ff */
[----:B------:R1:W2:Y:S02]  /*16fb0*/  I2F R22, R2 ;  /* 0x0000000200167306 */ /* 0x0002a40000201400 */
[----:B-1----:R-:W-:Y:S01]  /*16fc0*/  IABS R2, R4 ;  /* 0x0000000400027213 */ /* 0x002fe20000000000 */
[----:B------:R-:W-:Y:S02]  /*16fd0*/  IMAD.IADD R4, R230, 0x1, -R5 ;  /* 0x00000001e6047824 */ /* 0x000fe400078e0a05 */
[----:B--2---:R-:W-:Y:S05]  /*16fe0*/  FFMA.FTZ R22, R22, -UR16, R137 ;  /* 0x8000001016167c23 */ /* 0x004fea0008010089 */
[----:B------:R1:W2:Y:S02]  /*16ff0*/  I2F R23, R2 ;  /* 0x0000000200177306 */ /* 0x0002a40000201400 */
[----:B-1----:R-:W-:Y:S01]  /*17000*/  IABS R2, R4 ;  /* 0x0000000400027213 */ /* 0x002fe20000000000 */
[----:B--2---:R-:W-:Y:S01]  /*17010*/  FFMA.FTZ R23, R23, -UR16, R135 ;  /* 0x8000001017177c23 */ /* 0x004fe20008010087 */
[----:B------:R-:W-:Y:S06]  /*17020*/  IADD3 R4, R229, -R5, RZ ;  /* 0x80000005e5047210 */ /* 0x000fec0007ffe0ff */
[----:B------:R1:W2:Y:S02]  /*17030*/  I2F R25, R2 ;  /* 0x0000000200197306 */ /* 0x0002a40000201400 */
[----:B-1----:R-:W-:Y:S01]  /*17040*/  IABS R2, R4 ;  /* 0x0000000400027213 */ /* 0x002fe20000000000 */
[----:B--2---:R-:W-:Y:S01]  /*17050*/  FFMA.FTZ R25, R25, -UR16, R136 ;  /* 0x8000001019197c23 */ /* 0x004fe20008010088 */
[----:B------:R-:W-:Y:S06]  /*17060*/  IADD3 R4, R0, 0x18, RZ ;  /* 0x0000001800047810 */ /* 0x000fec0007ffe0ff */
[----:B------:R1:W2:Y:S01]  /*17070*/  I2F R26, R2 ;  /* 0x00000002001a7306 */ /* 0x0002a20000201400 */
[----:B------:R-:W-:Y:S04]  /*17080*/  IADD3 R10, R230, -R4, RZ ;  /* 0x80000004e60a7210 */ /* 0x000fe80007ffe0ff */
[----:B-1----:R-:W-:Y:S01]  /*17090*/  IABS R2, R10 ;  /* 0x0000000a00027213 */ /* 0x002fe20000000000 */
[----:B--2---:R-:W-:Y:S01]  /*170a0*/  FFMA.FTZ R26, R26, -UR16, R134 ;  /* 0x800000101a1a7c23 */ /* 0x004fe20008010086 */
[----:B------:R-:W-:Y:S03]  /*170b0*/  IADD3 R10, R229, -R4, RZ ;  /* 0x80000004e50a7210 */ /* 0x000fe60007ffe0ff */
[----:B------:R1:W2:Y:S01]  /*170c0*/  I2F R30, R2 ;  /* 0x00000002001e7306 */ /* 0x0002a20000201400 */
[----:B------:R-:W-:Y:S09]  /*170d0*/  IABS R10, R10 ;  /* 0x0000000a000a7213 */ /* 0x000ff20000000000 */
[----:B------:R3:W4:Y:S01]  /*170e0*/  I2F R29, R10 ;  /* 0x0000000a001d7306 */ /* 0x0007220000201400 */
[----:B-1----:R-:W-:Y:S01]  /*170f0*/  IADD3 R2, R0, 0x19, RZ ;  /* 0x0000001900027810 */ /* 0x002fe20007ffe0ff */
[----:B------:R-:W-:Y:S02]  /*17100*/  FFMA.FTZ R0, R35, -UR16, R186 ;  /* 0x8000001023007c23 */ /* 0x000fe400080100ba */
[----:B--2---:R-:W-:Y:S01]  /*17110*/  FFMA.FTZ R28, R30, -UR16, R28 ;  /* 0x800000101e1c7c23 */ /* 0x004fe2000801001c */
[-C--:B------:R-:W-:Y:S02]  /*17120*/  IADD3 R11, R230, -R2.reuse, RZ ;  /* 0x80000002e60b7210 */ /* 0x080fe40007ffe0ff */
[----:B------:R-:W-:Y:S02]  /*17130*/  FSEL R0, R0, -INF , !P3 ;  /* 0xff80000000007808 */ /* 0x000fe40005800000 */
[----:B------:R-:W-:Y:S02]  /*17140*/  ISETP.GE.AND P3, PT, R9, R233, PT ;  /* 0x000000e90900720c */ /* 0x000fe40003f66270 */
[----:B---3--:R-:W-:Y:S01]  /*17150*/  IABS R10, R11 ;  /* 0x0000000b000a7213 */ /* 0x008fe20000000000 */
[----:B----4-:R-:W-:Y:S01]  /*17160*/  FFMA.FTZ R31, R29, -UR16, R31 ;  /* 0x800000101d1f7c23 */ /* 0x010fe2000801001f */
[----:B------:R-:W-:Y:S02]  /*17170*/  IADD3 R11, R229, -R2, RZ ;  /* 0x80000002e50b7210 */ /* 0x000fe40007ffe0ff */
[----:B------:R1:W2:Y:S01]  /*17180*/  I2F R27, R10 ;  /* 0x0000000a001b7306 */ /* 0x0002a20000201400 */
[----:B------:R-:W-:Y:S02]  /*17190*/  ISETP.GE.OR P3, PT, R9, R238, !P3 ;  /* 0x000000ee0900720c */ /* 0x000fe40005f66670 */
[----:B-1----:R-:W-:Y:S01]  /*171a0*/  IABS R10, R11 ;  /* 0x0000000b000a7213 */ /* 0x002fe20000000000 */
[----:B------:R-:W-:Y:S02]  /*171b0*/  IMAD.IADD R11, R228, 0x1, -R9 ;  /* 0x00000001e40b7824 */ /* 0x000fe400078e0a09 */
[----:B--2---:R-:W-:Y:S04]  /*171c0*/  FFMA.FTZ R29, R27, -UR16, R133 ;  /* 0x800000101b1d7c23 */ /* 0x004fe80008010085 */
[----:B------:R1:W2:Y:S01]  /*171d0*/  I2F R24, R10 ;  /* 0x0000000a00187306 */ /* 0x0002a20000201400 */
[----:B------:R-:W-:Y:S02]  /*171e0*/  FSEL R27, R12, -INF , !P0 ;  /* 0xff8000000c1b7808 */ /* 0x000fe40004000000 */
[----:B------:R-:W-:Y:S02]  /*171f0*/  FSEL R12, R15, -INF , !P3 ;  /* 0xff8000000f0c7808 */ /* 0x000fe40005800000 */
[CC--:B------:R-:W-:Y:S02]  /*17200*/  ISETP.GE.AND P3, PT, R6.reuse, R234.reuse, PT ;  /* 0x000000ea0600720c */ /* 0x0c0fe40003f66270 */
[C---:B------:R-:W-:Y:S02]  /*17210*/  ISETP.GE.AND P0, PT, R7.reuse, R234, PT ;  /* 0x000000ea0700720c */ /* 0x040fe40003f06270 */
[-C--:B------:R-:W-:Y:S02]  /*17220*/  ISETP.GE.OR P3, PT, R6, R239.reuse, !P3 ;  /* 0x000000ef0600720c */ /* 0x080fe40005f66670 */
[----:B------:R-:W-:Y:S02]  /*17230*/  ISETP.GE.OR P0, PT, R7, R239, !P0 ;  /* 0x000000ef0700720c */ /* 0x000fe40004706670 */
        /* <DEDUP_REMOVED lines=8> */
[CC--:B------:R-:W-:Y:S02]  /*172c0*/  ISETP.GE.AND P1, PT, R8.reuse, R233.reuse, PT ;  /* 0x000000e90800720c */ /* 0x0c0fe40003f26270 */
[----:B------:R-:W-:Y:S02]  /*172d0*/  FSEL R13, R19, -INF , !P0 ;  /* 0xff800000130d7808 */ /* 0x000fe40004000000 */
[----:B------:R-:W-:Y:S02]  /*172e0*/  ISETP.GE.OR P1, PT, R8, R238, !P1 ;  /* 0x000000ee0800720c */ /* 0x000fe40004f26670 */
[C---:B------:R-:W-:Y:S02]  /*172f0*/  ISETP.GE.AND P0, PT, R5.reuse, R233, PT ;  /* 0x000000e90500720c */ /* 0x040fe40003f06270 */
[----:B------:R-:W-:Y:S02]  /*17300*/  FSEL R15, R18, -INF , !P1 ;  /* 0xff800000120f7808 */ /* 0x000fe40004800000 */
[C---:B------:R-:W-:Y:S02]  /*17310*/  ISETP.GE.AND P1, PT, R5.reuse, R234, PT ;  /* 0x000000ea0500720c */ /* 0x040fe40003f26270 */
[----:B------:R-:W-:Y:S02]  /*17320*/  IADD3 R18, R228, -R5, RZ ;  /* 0x80000005e4127210 */ /* 0x000fe40007ffe0ff */
[C---:B------:R-:W-:Y:S02]  /*17330*/  ISETP.GE.OR P1, PT, R5.reuse, R239, !P1 ;  /* 0x000000ef0500720c */ /* 0x040fe40004f26670 */
[----:B------:R-:W-:Y:S02]  /*17340*/  ISETP.GE.OR P0, PT, R5, R238, !P0 ;  /* 0x000000ee0500720c */ /* 0x000fe40004706670 */
[----:B------:R-:W-:Y:S02]  /*17350*/  FSEL R190, R25, -INF , !P1 ;  /* 0xff80000019be7808 */ /* 0x000fe40004800000 */
[----:B------:R-:W-:Y:S01]  /*17360*/  ISETP.GE.AND P1, PT, R4, R233, PT ;  /* 0x000000e90400720c */ /* 0x000fe20003f26270 */
[----:B-1----:R-:W-:Y:S01]  /*17370*/  FFMA.FTZ R30, R20, -UR16, R192 ;  /* 0x80000010141e7c23 */ /* 0x002fe200080100c0 */
[----:B------:R-:W-:Y:S02]  /*17380*/  IABS R10, R11 ;  /* 0x0000000b000a7213 */ /* 0x000fe40000000000 */
[----:B------:R-:W-:Y:S02]  /*17390*/  IADD3 R11, R228, -R7, RZ ;  /* 0x80000007e40b7210 */ /* 0x000fe40007ffe0ff */
[----:B------:R1:W2:Y:S01]  /*173a0*/  I2F R16, R10 ;  /* 0x0000000a00107306 */ /* 0x0002a20000201400 */
[----:B------:R-:W-:Y:S02]  /*173b0*/  FSEL R192, R26, -INF , !P0 ;  /* 0xff8000001ac07808 */ /* 0x000fe40004000000 */
[----:B------:R-:W-:Y:S02]  /*173c0*/  ISETP.GE.AND P0, PT, R2, R234, PT ;  /* 0x000000ea0200720c */ /* 0x000fe40003f06270 */
[----:B------:R-:W-:Y:S02]  /*173d0*/  ISETP.GE.OR P1, PT, R4, R238, !P1 ;  /* 0x000000ee0400720c */ /* 0x000fe40004f26670 */
[----:B------:R-:W-:Y:S02]  /*173e0*/  ISETP.GE.OR P0, PT, R2, R239, !P0 ;  /* 0x000000ef0200720c */ /* 0x000fe40004706670 */
[----:B------:R-:W-:Y:S02]  /*173f0*/  FSEL R195, R31, -INF , !P1 ;  /* 0xff8000001fc37808 */ /* 0x000fe40004800000 */
[----:B------:R-:W-:Y:S02]  /*17400*/  FSEL R193, R29, -INF , !P0 ;  /* 0xff8000001dc17808 */ /* 0x000fe40004000000 */
[C---:B------:R-:W-:Y:S02]  /*17410*/  ISETP.GE.AND P1, PT, R8.reuse, R232, PT ;  /* 0x000000e80800720c */ /* 0x040fe40003f26270 */
[C---:B------:R-:W-:Y:S02]  /*17420*/  ISETP.GE.AND P0, PT, R8.reuse, R231, PT ;  /* 0x000000e70800720c */ /* 0x040fe40003f06270 */
[C---:B------:R-:W-:Y:S02]  /*17430*/  ISETP.GE.OR P1, PT, R8.reuse, R237, !P1 ;  /* 0x000000ed0800720c */ /* 0x040fe40004f26670 */
[----:B------:R-:W-:Y:S02]  /*17440*/  ISETP.GE.OR P0, PT, R8, R236, !P0 ;  /* 0x000000ec0800720c */ /* 0x000fe40004706670 */
[----:B------:R-:W-:Y:S02]  /*17450*/  IADD3 R20, R235, -R8, RZ ;  /* 0x80000008eb147210 */ /* 0x000fe40007ffe0ff */
[----:B-1----:R-:W-:Y:S01]  /*17460*/  IABS R10, R11 ;  /* 0x0000000b000a7213 */ /* 0x002fe20000000000 */
[----:B--2---:R-:W-:Y:S01]  /*17470*/  FFMA.FTZ R33, R16, -UR16, R184 ;  /* 0x8000001010217c23 */ /* 0x004fe200080100b8 */
[----:B------:R-:W-:Y:S01]  /*17480*/  IADD3 R16, R228, -R6, RZ ;  /* 0x80000006e4107210 */ /* 0x000fe20007ffe0ff */
[----:B------:R-:W-:Y:S01]  /*17490*/  FFMA.FTZ R11, R34, -UR16, R183 ;  /* 0x80000010220b7c23 */ /* 0x000fe200080100b7 */
[----:B------:R-:W-:Y:S01]  /*174a0*/  IABS R20, R20 ;  /* 0x0000001400147213 */ /* 0x000fe20000000000 */
[----:B------:R-:W-:Y:S01]  /*174b0*/  LDSM.16.MT88.4 R184, [R215+0xa000] ;  /* 0x00a00000d7b8783b */ /* 0x000fe20000004200 */
[----:B------:R-:W1:Y:S01]  /*174c0*/  I2F R10, R10 ;  /* 0x0000000a000a7306 */ /* 0x000e620000201400 */
[----:B------:R-:W-:Y:S02]  /*174d0*/  IABS R16, R16 ;  /* 0x0000001000107213 */ /* 0x000fe40000000000 */
[----:B------:R-:W-:Y:S02]  /*174e0*/  FSEL R11, R11, -INF , !P2 ;  /* 0xff8000000b0b7808 */ /* 0x000fe40005000000 */
[C---:B------:R-:W-:Y:S04]  /*174f0*/  ISETP.GE.AND P2, PT, R8.reuse, R234, PT ;  /* 0x000000ea0800720c */ /* 0x040fe80003f46270 */
[----:B------:R-:W-:Y:S01]  /*17500*/  ISETP.GE.OR P2, PT, R8, R239, !P2 ;  /* 0x000000ef0800720c */ /* 0x000fe20005746670 */
[----:B------:R2:W-:Y:S01]  /*17510*/  I2F R25, R16 ;  /* 0x0000001000197306 */ /* 0x0005e20000201400 */
[----:B------:R-:W-:Y:S01]  /*17520*/  FMNMX.FTZ R8, R0, R3, !PT ;  /* 0x0000000300087209 */ /* 0x000fe20007810000 */
[----:B-1----:R-:W-:Y:S01]  /*17530*/  FFMA.FTZ R34, R10, -UR16, R181 ;  /* 0x800000100a227c23 */ /* 0x002fe200080100b5 */
[----:B------:R-:W-:Y:S02]  /*17540*/  FSEL R10, R14, -INF , !P6 ;  /* 0xff8000000e0a7808 */ /* 0x000fe40007000000 */
[----:B------:R-:W-:Y:S02]  /*17550*/  FSEL R14, R17, -INF , !P2 ;  /* 0xff800000110e7808 */ /* 0x000fe40005000000 */
[CC--:B------:R-:W-:Y:S02]  /*17560*/  ISETP.GE.AND P2, PT, R6.reuse, R233.reuse, PT ;  /* 0x000000e90600720c */ /* 0x0c0fe40003f46270 */
[----:B------:R-:W-:Y:S02]  /*17570*/  ISETP.GE.AND P6, PT, R7, R233, PT ;  /* 0x000000e90700720c */ /* 0x000fe40003fc6270 */
[----:B------:R-:W-:Y:S02]  /*17580*/  ISETP.GE.OR P2, PT, R6, R238, !P2 ;  /* 0x000000ee0600720c */ /* 0x000fe40005746670 */
[----:B--2---:R-:W-:Y:S02]  /*17590*/  IABS R16, R18 ;  /* 0x0000001200107213 */ /* 0x004fe40000000000 */
[----:B------:R-:W-:Y:S02]  /*175a0*/  FSEL R191, R23, -INF , !P2 ;  /* 0xff80000017bf7808 */ /* 0x000fe40005000000 */
[----:B------:R-:W-:Y:S02]  /*175b0*/  ISETP.GE.AND P2, PT, R9, R231, PT ;  /* 0x000000e70900720c */ /* 0x000fe40003f46270 */
[----:B------:R-:W-:Y:S02]  /*175c0*/  IADD3 R18, R235, -R9, RZ ;  /* 0x80000009eb127210 */ /* 0x000fe40007ffe0ff */
[----:B------:R-:W-:Y:S01]  /*175d0*/  ISETP.GE.OR P2, PT, R9, R236, !P2 ;  /* 0x000000ec0900720c */ /* 0x000fe20005746670 */
[----:B------:R-:W-:Y:S01]  /*175e0*/  IMAD.MOV.U32 R9, RZ, RZ, R16 ;  /* 0x000000ffff097224 */ /* 0x000fe200078e0010 */
[----:B------:R-:W-:Y:S02]  /*175f0*/  IADD3 R16, R228, -R4, RZ ;  /* 0x80000004e4107210 */ /* 0x000fe40007ffe0ff */
[----:B------:R-:W-:Y:S01]  /*17600*/  ISETP.GE.OR P6, PT, R7, R238, !P6 ;  /* 0x000000ee0700720c */ /* 0x000fe200077c6670 */
[----:B------:R1:W-:Y:S01]  /*17610*/  I2F R22, R9 ;  /* 0x0000000900167306 */ /* 0x0003e20000201400 */
[----:B------:R-:W-:Y:S02]  /*17620*/  IABS R18, R18 ;  /* 0x0000001200127213 */ /* 0x000fe40000000000 */
[----:B------:R-:W-:Y:S02]  /*17630*/  FSEL R17, R21, -INF , !P6 ;  /* 0xff80000015117808 */ /* 0x000fe40007000000 */
[----:B------:R-:W-:Y:S02]  /*17640*/  ISETP.GE.AND P6, PT, R4, R234, PT ;  /* 0x000000ea0400720c */ /* 0x000fe40003fc6270 */
[----:B------:R-:W-:Y:S02]  /*17650*/  FMNMX.FTZ R19, R10, R8, !PT ;  /* 0x000000080a137209 */ /* 0x000fe40007810000 */
[----:B------:R-:W-:Y:S04]  /*17660*/  ISETP.GE.OR P6, PT, R4, R239, !P6 ;  /* 0x000000ef0400720c */ /* 0x000fe800077c6670 */
[----:B------:R-:W-:Y:S02]  /*17670*/  FSEL R194, R28, -INF , !P6 ;  /* 0xff8000001cc27808 */ /* 0x000fe40007000000 */
[----:B------:R2:W-:Y:S01]  /*17680*/  I2F R28, R18 ;  /* 0x00000012001c7306 */ /* 0x0005e20000201400 */
[C---:B------:R-:W-:Y:S04]  /*17690*/  ISETP.GE.AND P6, PT, R2.reuse, R233, PT ;  /* 0x000000e90200720c */ /* 0x040fe80003fc6270 */
[----:B------:R-:W-:Y:S02]  /*176a0*/  ISETP.GE.OR P6, PT, R2, R238, !P6 ;  /* 0x000000ee0200720c */ /* 0x000fe400077c6670 */
[----:B-1----:R-:W-:Y:S02]  /*176b0*/  IABS R9, R16 ;  /* 0x0000001000097213 */ /* 0x002fe40000000000 */
[----:B------:R-:W-:Y:S02]  /*176c0*/  FSEL R16, R30, -INF , !P3 ;  /* 0xff8000001e107808 */ /* 0x000fe40005800000 */
[----:B------:R1:W3:Y:S01]  /*176d0*/  I2F R21, R9 ;  /* 0x0000000900157306 */ /* 0x0002e20000201400 */
[----:B------:R-:W-:Y:S02]  /*176e0*/  FSEL R209, R32, -INF , !P6 ;  /* 0xff80000020d17808 */ /* 0x000fe40007000000 */
[C---:B------:R-:W-:Y:S02]  /*176f0*/  ISETP.GE.AND P6, PT, R7.reuse, R232, PT ;  /* 0x000000e80700720c */ /* 0x040fe40003fc6270 */
[C---:B------:R-:W-:Y:S02]  /*17700*/  ISETP.GE.AND P3, PT, R7.reuse, R231, PT ;  /* 0x000000e70700720c */ /* 0x040fe40003f66270 */
[C---:B------:R-:W-:Y:S02]  /*17710*/  ISETP.GE.OR P6, PT, R7.reuse, R237, !P6 ;  /* 0x000000ed0700720c */ /* 0x040fe400077c6670 */
[----:B------:R-:W-:Y:S02]  /*17720*/  ISETP.GE.OR P3, PT, R7, R236, !P3 ;  /* 0x000000ec0700720c */ /* 0x000fe40005f66670 */
[----:B--2---:R-:W-:Y:S02]  /*17730*/  FMNMX.FTZ R18, R11, R132, !PT ;  /* 0x000000840b127209 */ /* 0x004fe40007810000 */
[----:B-1----:R-:W-:Y:S01]  /*17740*/  IADD3 R9, R228, -R2, RZ ;  /* 0x80000002e4097210 */ /* 0x002fe20007ffe0ff */
[----:B---3--:R-:W-:Y:S03]  /*17750*/  FFMA.FTZ R21, R21, -UR16, R177 ;  /* 0x8000001015157c23 */ /* 0x008fe600080100b1 */
[----:B------:R-:W-:Y:S02]  /*17760*/  IABS R8, R9 ;  /* 0x0000000900087213 */ /* 0x000fe40000000000 */
[----:B------:R-:W-:Y:S02]  /*17770*/  FMNMX.FTZ R9, R12, R18, !PT ;  /* 0x000000120c097209 */ /* 0x000fe40007810000 */
[----:B------:R1:W2:Y:S01]  /*17780*/  I2F R23, R8 ;  /* 0x0000000800177306 */ /* 0x0002a20000201400 */
[----:B------:R-:W-:Y:S02]  /*17790*/  FMNMX.FTZ R18, R14, R19, !PT ;  /* 0x000000130e127209 */ /* 0x000fe40007810000 */
[----:B------:R-:W-:Y:S02]  /*177a0*/  FMNMX.FTZ R9, R15, R9, !PT ;  /* 0x000000090f097209 */ /* 0x000fe40007810000 */
[----:B------:R-:W-:Y:S02]  /*177b0*/  FMNMX.FTZ R18, R13, R18, !PT ;  /* 0x000000120d127209 */ /* 0x000fe40007810000 */
[----:B------:R-:W-:Y:S04]  /*177c0*/  MOV R19, R20 ;  /* 0x0000001400137202 */ /* 0x000fe80000000f00 */
[----:B------:R-:W3:Y:S01]  /*177d0*/  I2F R26, R19 ;  /* 0x00000013001a7306 */ /* 0x000ee20000201400 */
[----:B-1----:R-:W-:Y:S01]  /*177e0*/  FMNMX.FTZ R8, R17, R9, !PT ;  /* 0x0000000911087209 */ /* 0x002fe20007810000 */
[----:B--2---:R-:W-:Y:S01]  /*177f0*/  FFMA.FTZ R23, R23, -UR16, R176 ;  /* 0x8000001017177c23 */ /* 0x004fe200080100b0 */
[----:B------:R-:W-:Y:S02]  /*17800*/  FMNMX.FTZ R9, R189, R18, !PT ;  /* 0x00000012bd097209 */ /* 0x000fe40007810000 */
[----:B------:R-:W-:Y:S02]  /*17810*/  IADD3 R18, R235, -R7, RZ ;  /* 0x80000007eb127210 */ /* 0x000fe40007ffe0ff */
[----:B------:R-:W-:Y:S02]  /*17820*/  FMNMX.FTZ R7, R191, R8, !PT ;  /* 0x00000008bf077209 */ /* 0x000fe40007810000 */
[----:B------:R-:W-:Y:S02]  /*17830*/  IABS R18, R18 ;  /* 0x0000001200127213 */ /* 0x000fe40000000000 */
[----:B------:R-:W-:Y:S02]  /*17840*/  FMNMX.FTZ R8, R190, R9, !PT ;  /* 0x00000009be087209 */ /* 0x000fe40007810000 */
[----:B------:R1:W2:Y:S01]  /*17850*/  I2F R30, R18 ;  /* 0x00000012001e7306 */ /* 0x0002a20000201400 */
[----:B------:R-:W-:Y:S02]  /*17860*/  FSEL R9, R33, -INF , !P1 ;  /* 0xff80000021097808 */ /* 0x000fe40004800000 */
[----:B------:R-:W-:Y:S02]  /*17870*/  ISETP.GE.AND P1, PT, R6, R232, PT ;  /* 0x000000e80600720c */ /* 0x000fe40003f26270 */
[----:B------:R-:W-:Y:S02]  /*17880*/  FMNMX.FTZ R136, R194, R8, !PT ;  /* 0x00000008c2887209 */ /* 0x000fe40007810000 */
[----:B------:R-:W-:Y:S02]  /*17890*/  FSEL R8, R34, -INF , !P6 ;  /* 0xff80000022087808 */ /* 0x000fe40007000000 */
[----:B------:R-:W-:Y:S02]  /*178a0*/  ISETP.GE.AND P6, PT, R6, R231, PT ;  /* 0x000000e70600720c */ /* 0x000fe40003fc6270 */
[----:B------:R-:W-:Y:S02]  /*178b0*/  FMNMX.FTZ R7, R192, R7, !PT ;  /* 0x00000007c0077209 */ /* 0x000fe40007810000 */
[C---:B------:R-:W-:Y:S02]  /*178c0*/  ISETP.GE.OR P1, PT, R6.reuse, R237, !P1 ;  /* 0x000000ed0600720c */ /* 0x040fe40004f26670 */
[----:B------:R-:W-:Y:S01]  /*178d0*/  ISETP.GE.OR P6, PT, R6, R236, !P6 ;  /* 0x000000ec0600720c */ /* 0x000fe200077c6670 */
[----:B------:R-:W-:Y:S01]  /*178e0*/  IMAD.IADD R6, R235, 0x1, -R6 ;  /* 0x00000001eb067824 */ /* 0x000fe200078e0a06 */
[----:B------:R-:W-:Y:S02]  /*178f0*/  FMNMX.FTZ R7, R195, R7, !PT ;  /* 0x00000007c3077209 */ /* 0x000fe40007810000 */
[----:B------:R-:W-:Y:S02]  /*17900*/  FMNMX.FTZ R136, R193, R136, !PT ;  /* 0x00000088c1887209 */ /* 0x000fe40007810000 */
[----:B------:R-:W-:Y:S01]  /*17910*/  FMNMX.FTZ R135, R209, R7, !PT ;  /* 0x00000007d1877209 */ /* 0x000fe20007810000 */
[----:B------:R-:W-:Y:S01]  /*17920*/  FFMA.FTZ R7, R25, -UR16, R179 ;  /* 0x8000001019077c23 */ /* 0x000fe200080100b3 */
[----:B------:R-:W-:Y:S01]  /*17930*/  IABS R25, R6 ;  /* 0x0000000600197213 */ /* 0x000fe20000000000 */
[----:B-1----:R-:W-:Y:S01]  /*17940*/  FFMA.FTZ R18, R22, -UR16, R178 ;  /* 0x8000001016127c23 */ /* 0x002fe200080100b2 */
[----:B------:R-:W-:Y:S01]  /*17950*/  IADD3 R6, R235, -R5, RZ ;  /* 0x80000005eb067210 */ /* 0x000fe20007ffe0ff */
[----:B------:R-:W-:Y:S01]  /*17960*/  FFMA.FTZ R22, R28, -UR16, R199 ;  /* 0x800000101c167c23 */ /* 0x000fe200080100c7 */
[----:B------:R3:W1:Y:S01]  /*17970*/  I2F R29, R25 ;  /* 0x00000019001d7306 */ /* 0x0006620000201400 */
[----:B------:R-:W4:Y:S01]  /*17980*/  SHFL.BFLY PT, R19, R136, 0x2, 0x1f ;  /* 0x0c401f0088137f89 */ /* 0x000f2200000e0000 */
[----:B------:R-:W-:Y:S02]  /*17990*/  IABS R6, R6 ;  /* 0x0000000600067213 */ /* 0x000fe40000000000 */
[----:B------:R-:W-:Y:S02]  /*179a0*/  FSEL R203, R7, -INF , !P1 ;  /* 0xff80000007cb7808 */ /* 0x000fe40004800000 */
[----:B------:R-:W-:Y:S02]  /*179b0*/  IADD3 R7, R235, -R4, RZ ;  /* 0x80000004eb077210 */ /* 0x000fe40007ffe0ff */
[CC--:B------:R-:W-:Y:S01]  /*179c0*/  ISETP.GE.AND P1, PT, R5.reuse, R232.reuse, PT ;  /* 0x000000e80500720c */ /* 0x0c0fe20003f26270 */
[----:B------:R-:W5:Y:S01]  /*179d0*/  SHFL.BFLY PT, R20, R135, 0x2, 0x1f ;  /* 0x0c401f0087147f89 */ /* 0x000f6200000e0000 */
[----:B------:R1:W1:Y:S01]  /*179e0*/  I2F R28, R6 ;  /* 0x00000006001c7306 */ /* 0x0002620000201400 */
[----:B------:R-:W-:Y:S02]  /*179f0*/  IABS R7, R7 ;  /* 0x0000000700077213 */ /* 0x000fe40000000000 */
[-C--:B------:R-:W-:Y:S04]  /*17a00*/  ISETP.GE.OR P1, PT, R5, R237.reuse, !P1 ;  /* 0x000000ed0500720c */ /* 0x080fe80004f26670 */
[----:B------:R-:W-:Y:S02]  /*17a10*/  FSEL R202, R18, -INF , !P1 ;  /* 0xff80000012ca7808 */ /* 0x000fe40004800000 */
[C---:B------:R-:W-:Y:S02]  /*17a20*/  ISETP.GE.AND P1, PT, R4.reuse, R232, PT ;  /* 0x000000e80400720c */ /* 0x040fe40003f26270 */
[----:B------:R-:W-:Y:S02]  /*17a30*/  IADD3 R18, R235, -R2, RZ ;  /* 0x80000002eb127210 */ /* 0x000fe40007ffe0ff */
[----:B------:R-:W-:Y:S01]  /*17a40*/  ISETP.GE.OR P1, PT, R4, R237, !P1 ;  /* 0x000000ed0400720c */ /* 0x000fe20004f26670 */
[----:B---3--:R-:W-:Y:S01]  /*17a50*/  FFMA.FTZ R25, R26, -UR16, R198 ;  /* 0x800000101a197c23 */ /* 0x008fe200080100c6 */
[----:B----4-:R-:W-:Y:S02]  /*17a60*/  FMNMX.FTZ R136, R136, R19, !PT ;  /* 0x0000001388887209 */ /* 0x010fe40007810000 */
[----:B------:R-:W-:Y:S02]  /*17a70*/  IABS R19, R18 ;  /* 0x0000001200137213 */ /* 0x000fe40000000000 */
[----:B------:R-:W-:Y:S02]  /*17a80*/  FSEL R207, R21, -INF , !P1 ;  /* 0xff80000015cf7808 */ /* 0x000fe40004800000 */
[----:B------:R-:W-:Y:S02]  /*17a90*/  ISETP.GE.AND P1, PT, R2, R232, PT ;  /* 0x000000e80200720c */ /* 0x000fe40003f26270 */
[----:B-----5:R-:W-:Y:S02]  /*17aa0*/  FMNMX.FTZ R135, R135, R20, !PT ;  /* 0x0000001487877209 */ /* 0x020fe40007810000 */
[----:B-1----:R-:W-:Y:S01]  /*17ab0*/  MOV R6, R7 ;  /* 0x0000000700067202 */ /* 0x002fe20000000f00 */
[----:B------:R-:W1:Y:S01]  /*17ac0*/  SHFL.BFLY PT, R20, R136, 0x1, 0x1f ;  /* 0x0c201f0088147f89 */ /* 0x000e6200000e0000 */
[----:B------:R-:W-:Y:S02]  /*17ad0*/  FMNMX.FTZ R7, R24, R138, !PT ;  /* 0x0000008a18077209 */ /* 0x000fe40007810000 */
[----:B------:R3:W4:Y:S01]  /*17ae0*/  I2F R26, R6 ;  /* 0x00000006001a7306 */ /* 0x0007220000201400 */
[----:B------:R-:W-:Y:S04]  /*17af0*/  ISETP.GE.OR P1, PT, R2, R237, !P1 ;  /* 0x000000ed0200720c */ /* 0x000fe80004f26670 */
[----:B------:R-:W-:Y:S02]  /*17b00*/  FSEL R206, R23, -INF , !P1 ;  /* 0xff80000017ce7808 */ /* 0x000fe40004800000 */
[C---:B------:R-:W-:Y:S04]  /*17b10*/  ISETP.GE.AND P1, PT, R4.reuse, R231, PT ;  /* 0x000000e70400720c */ /* 0x040fe80003f26270 */
[----:B------:R-:W-:Y:S01]  /*17b20*/  ISETP.GE.OR P1, PT, R4, R236, !P1 ;  /* 0x000000ec0400720c */ /* 0x000fe20004f26670 */
[----:B--2---:R-:W-:Y:S05]  /*17b30*/  FFMA.FTZ R4, R30, -UR16, R200 ;  /* 0x800000101e047c23 */ /* 0x004fea00080100c8 */
[----:B------:R-:W-:Y:S02]  /*17b40*/  FSEL R4, R4, -INF , !P3 ;  /* 0xff80000004047808 */ /* 0x000fe40005800000 */
[----:B-1----:R-:W-:Y:S02]  /*17b50*/  FMNMX.FTZ R136, R136, R20, !PT ;  /* 0x0000001488887209 */ /* 0x002fe40007810000 */
[----:B---3--:R-:W-:Y:S03]  /*17b60*/  FMNMX.FTZ R6, R16, R7, !PT ;  /* 0x0000000710067209 */ /* 0x008fe60007810000 */
[C---:B------:R-:W-:Y:S01]  /*17b70*/  FMUL.FTZ R141, R136.reuse, c[0x0][0x23c] ;  /* 0x00008f00888d7a20 */ /* 0x040fe20000410000 */
[----:B------:R-:W-:Y:S02]  /*17b80*/  FSETP.NEU.FTZ.AND P3, PT, R136, -INF , PT ;  /* 0xff8000008800780b */ /* 0x000fe40003f7d000 */
[----:B------:R-:W-:Y:S02]  /*17b90*/  FMNMX.FTZ R18, R9, R6, !PT ;  /* 0x0000000609127209 */ /* 0x000fe40007810000 */
[----:B------:R-:W-:Y:S01]  /*17ba0*/  MOV R6, R19 ;  /* 0x0000001300067202 */ /* 0x000fe20000000f00 */
[----:B------:R-:W-:Y:S01]  /*17bb0*/  FFMA.FTZ R19, R29, -UR16, R196 ;  /* 0x800000101d137c23 */ /* 0x000fe200080100c4 */
[----:B------:R-:W-:Y:S02]  /*17bc0*/  FSEL R141, R141, RZ, P3 ;  /* 0x000000ff8d8d7208 */ /* 0x000fe40001800000 */
[----:B------:R1:W2:Y:S01]  /*17bd0*/  I2F R21, R6 ;  /* 0x0000000600157306 */ /* 0x0002a20000201400 */
[----:B------:R-:W-:Y:S02]  /*17be0*/  FSEL R7, R22, -INF , !P2 ;  /* 0xff80000016077808 */ /* 0x000fe40005000000 */
[--C-:B------:R-:W-:Y:S01]  /*17bf0*/  FFMA.FTZ R0, R0, c[0x0][0x23c], -R141.reuse ;  /* 0x00008f0000007a23 */ /* 0x100fe2000001088d */
[----:B------:R-:W-:Y:S01]  /*17c00*/  FMNMX.FTZ R18, R8, R18, !PT ;  /* 0x0000001208127209 */ /* 0x000fe20007810000 */
[----:B------:R-:W3:Y:S01]  /*17c10*/  SHFL.BFLY PT, R22, R135, 0x1, 0x1f ;  /* 0x0c201f0087167f89 */ /* 0x000ee200000e0000 */
[-C--:B------:R-:W-:Y:S01]  /*17c20*/  ISETP.GE.AND P2, PT, R5, R231.reuse, PT ;  /* 0x000000e70500720c */ /* 0x080fe20003f46270 */
[----:B------:R-:W-:Y:S01]  /*17c30*/  FFMA.FTZ R10, R10, c[0x0][0x23c], -R141 ;  /* 0x00008f000a0a7a23 */ /* 0x000fe2000001088d */
[----:B------:R-:W-:Y:S01]  /*17c40*/  FMNMX.FTZ R134, R203, R18, !PT ;  /* 0x00000012cb867209 */ /* 0x000fe20007810000 */
[----:B------:R-:W-:Y:S01]  /*17c50*/  FFMA.FTZ R18, R28, -UR16, R197 ;  /* 0x800000101c127c23 */ /* 0x000fe200080100c5 */
[----:B------:R5:W-:Y:S01]  /*17c60*/  MUFU.EX2 R201, R0 ;  /* 0x0000000000c97308 */ /* 0x000be20000000800 */
[----:B------:R-:W-:Y:S01]  /*17c70*/  FSEL R204, R19, -INF , !P6 ;  /* 0xff80000013cc7808 */ /* 0x000fe20007000000 */
[--C-:B------:R-:W-:Y:S01]  /*17c80*/  FFMA.FTZ R14, R14, c[0x0][0x23c], -R141.reuse ;  /* 0x00008f000e0e7a23 */ /* 0x100fe2000001088d */
[----:B------:R-:W-:Y:S01]  /*17c90*/  ISETP.GE.OR P2, PT, R5, R236, !P2 ;  /* 0x000000ec0500720c */ /* 0x000fe20005746670 */
[----:B----4-:R-:W-:Y:S01]  /*17ca0*/  FFMA.FTZ R5, R26, -UR16, R188 ;  /* 0x800000101a057c23 */ /* 0x010fe200080100bc */
[----:B------:R-:W-:Y:S01]  /*17cb0*/  FMNMX.FTZ R134, R202, R134, !PT ;  /* 0x00000086ca867209 */ /* 0x000fe20007810000 */
[----:B------:R-:W-:Y:S01]  /*17cc0*/  FFMA.FTZ R13, R13, c[0x0][0x23c], -R141 ;  /* 0x00008f000d0d7a23 */ /* 0x000fe2000001088d */
[----:B------:R-:W-:Y:S02]  /*17cd0*/  FSEL R205, R18, -INF , !P2 ;  /* 0xff80000012cd7808 */ /* 0x000fe40005000000 */
[----:B------:R-:W-:Y:S01]  /*17ce0*/  FSEL R208, R5, -INF , !P1 ;  /* 0xff80000005d07808 */ /* 0x000fe20004800000 */
[----:B------:R-:W-:Y:S01]  /*17cf0*/  MUFU.EX2 R252, R10 ;  /* 0x0000000a00fc7308 */ /* 0x000fe20000000800 */
[----:B------:R-:W-:Y:S02]  /*17d00*/  FMNMX.FTZ R134, R207, R134, !PT ;  /* 0x00000086cf867209 */ /* 0x000fe40007810000 */
[----:B-1----:R-:W-:Y:S01]  /*17d10*/  FSEL R6, R25, -INF , !P0 ;  /* 0xff80000019067808 */ /* 0x002fe20004000000 */
[----:B--2---:R-:W-:Y:S01]  /*17d20*/  FFMA.FTZ R140, R21, -UR16, R140 ;  /* 0x80000010158c7c23 */ /* 0x004fe2000801008c */
[----:B------:R-:W-:Y:S02]  /*17d30*/  ISETP.GE.AND P0, PT, R2, R231, PT ;  /* 0x000000e70200720c */ /* 0x000fe40003f06270 */
[----:B------:R-:W-:Y:S02]  /*17d40*/  FMNMX.FTZ R134, R206, R134, !PT ;  /* 0x00000086ce867209 */ /* 0x000fe40007810000 */
[----:B------:R-:W-:Y:S01]  /*17d50*/  ISETP.GE.OR P0, PT, R2, R236, !P0 ;  /* 0x000000ec0200720c */ /* 0x000fe20004706670 */
[----:B------:R-:W-:Y:S01]  /*17d60*/  MUFU.EX2 R250, R14 ;  /* 0x0000000e00fa7308 */ /* 0x000fe20000000800 */
[----:B------:R-:W-:Y:S01]  /*17d70*/  FMNMX.FTZ R2, R27, R139, !PT ;  /* 0x0000008b1b027209 */ /* 0x000fe20007810000 */
[----:B------:R-:W1:Y:S01]  /*17d80*/  SHFL.BFLY PT, R20, R134, 0x2, 0x1f ;  /* 0x0c401f0086147f89 */ /* 0x000e6200000e0000 */
[----:B------:R-:W-:Y:S02]  /*17d90*/  FSEL R140, R140, -INF , !P0 ;  /* 0xff8000008c8c7808 */ /* 0x000fe40004000000 */
[----:B------:R-:W-:Y:S02]  /*17da0*/  FMNMX.FTZ R2, R7, R2, !PT ;  /* 0x0000000207027209 */ /* 0x000fe40007810000 */
[----:B---3--:R-:W-:Y:S02]  /*17db0*/  FMNMX.FTZ R135, R135, R22, !PT ;  /* 0x0000001687877209 */ /* 0x008fe40007810000 */
[----:B------:R-:W-:Y:S01]  /*17dc0*/  FMNMX.FTZ R2, R6, R2, !PT ;  /* 0x0000000206027209 */ /* 0x000fe20007810000 */
[----:B------:R-:W2:Y:S01]  /*17dd0*/  MUFU.EX2 R251, R13 ;  /* 0x0000000d00fb7308 */ /* 0x000ea20000000800 */
[C---:B------:R-:W-:Y:S01]  /*17de0*/  FSETP.NEU.FTZ.AND P2, PT, R135.reuse, -INF , PT ;  /* 0xff8000008700780b */ /* 0x040fe20003f5d000 */
[----:B------:R-:W-:Y:S01]  /*17df0*/  FMUL.FTZ R142, R135, c[0x0][0x23c] ;  /* 0x00008f00878e7a20 */ /* 0x000fe20000410000 */
[----:B------:R-:W-:Y:S04]  /*17e00*/  FMNMX.FTZ R2, R4, R2, !PT ;  /* 0x0000000204027209 */ /* 0x000fe80007810000 */
[----:B------:R-:W-:Y:S02]  /*17e10*/  FMNMX.FTZ R2, R204, R2, !PT ;  /* 0x00000002cc027209 */ /* 0x000fe40007810000 */
[----:B------:R-:W-:Y:S02]  /*17e20*/  FSEL R142, R142, RZ, P2 ;  /* 0x000000ff8e8e7208 */ /* 0x000fe40001000000 */
[----:B-----5:R-:W-:Y:S03]  /*17e30*/  FMNMX.FTZ R0, R205, R2, !PT ;  /* 0x00000002cd007209 */ /* 0x020fe60007810000 */
[--C-:B------:R-:W-:Y:S01]  /*17e40*/  FFMA.FTZ R11, R11, c[0x0][0x23c], -R142.reuse ;  /* 0x00008f000b0b7a23 */ /* 0x100fe2000001088e */
[----:B------:R-:W-:Y:S01]  /*17e50*/  FMNMX.FTZ R0, R208, R0, !PT ;  /* 0x00000000d0007209 */ /* 0x000fe20007810000 */
[--C-:B------:R-:W-:Y:S01]  /*17e60*/  FFMA.FTZ R12, R12, c[0x0][0x23c], -R142.reuse ;  /* 0x00008f000c0c7a23 */ /* 0x100fe2000001088e */
[----:B-1----:R-:W-:Y:S01]  /*17e70*/  FMNMX.FTZ R134, R134, R20, !PT ;  /* 0x0000001486867209 */ /* 0x002fe20007810000 */
[--C-:B------:R-:W-:Y:S01]  /*17e80*/  FFMA.FTZ R15, R15, c[0x0][0x23c], -R142.reuse ;  /* 0x00008f000f0f7a23 */ /* 0x100fe2000001088e */
[----:B------:R-:W-:Y:S01]  /*17e90*/  FMNMX.FTZ R0, R140, R0, !PT ;  /* 0x000000008c007209 */ /* 0x000fe20007810000 */
[----:B------:R-:W-:Y:S01]  /*17ea0*/  LDSM.16.MT88.4 R20, [R213+0xa000] ;  /* 0x00a00000d514783b */ /* 0x000fe20000004200 */
[----:B------:R-:W-:Y:S01]  /*17eb0*/  FFMA.FTZ R17, R17, c[0x0][0x23c], -R142 ;  /* 0x00008f0011117a23 */ /* 0x000fe2000001088e */
[----:B------:R-:W-:Y:S01]  /*17ec0*/  MUFU.EX2 R248, R11 ;  /* 0x0000000b00f87308 */ /* 0x000fe20000000800 */
[----:B--2---:R-:W-:Y:S05]  /*17ed0*/  F2FP.PACK_AB R178, R251, R250 ;  /* 0x000000fafbb2723e */ /* 0x004fea00000000ff */
[----:B------:R-:W1:Y:S04]  /*17ee0*/  SHFL.BFLY PT, R2, R0, 0x2, 0x1f ;  /* 0x0c401f0000027f89 */ /* 0x000e6800000e0000 */
[----:B------:R-:W-:Y:S04]  /*17ef0*/  MUFU.EX2 R247, R17 ;  /* 0x0000001100f77308 */ /* 0x000fe80000000800 */
[----:B------:R-:W2:Y:S06]  /*17f00*/  SHFL.BFLY PT, R5, R134, 0x1, 0x1f ;  /* 0x0c201f0086057f89 */ /* 0x000eac00000e0000 */
[----:B------:R-:W3:Y:S01]  /*17f10*/  MUFU.EX2 R249, R12 ;  /* 0x0000000c00f97308 */ /* 0x000ee20000000800 */
[----:B-1----:R-:W-:Y:S09]  /*17f20*/  FMNMX.FTZ R0, R0, R2, !PT ;  /* 0x0000000200007209 */ /* 0x002ff20007810000 */
[----:B------:R-:W1:Y:S01]  /*17f30*/  MUFU.EX2 R246, R15 ;  /* 0x0000000f00f67308 */ /* 0x000e620000000800 */
[----:B------:R-:W4:Y:S01]  /*17f40*/  SHFL.BFLY PT, R2, R0, 0x1, 0x1f ;  /* 0x0c201f0000027f89 */ /* 0x000f2200000e0000 */
[----:B--2---:R-:W-:Y:S04]  /*17f50*/  FMNMX.FTZ R134, R134, R5, !PT ;  /* 0x0000000586867209 */ /* 0x004fe80007810000 */
[C---:B------:R-:W-:Y:S01]  /*17f60*/  FSETP.NEU.FTZ.AND P1, PT, R134.reuse, -INF , PT ;  /* 0xff8000008600780b */ /* 0x040fe20003f3d000 */
[----:B------:R-:W-:Y:S01]  /*17f70*/  FMUL.FTZ R143, R134, c[0x0][0x23c] ;  /* 0x00008f00868f7a20 */ /* 0x000fe20000410000 */
[----:B---3--:R-:W-:Y:S04]  /*17f80*/  F2FP.PACK_AB R177, R249, R248 ;  /* 0x000000f8f9b1723e */ /* 0x008fe800000000ff */
[----:B------:R-:W-:Y:S05]  /*17f90*/  FSEL R143, R143, RZ, P1 ;  /* 0x000000ff8f8f7208 */ /* 0x000fea0000800000 */
[--C-:B------:R-:W-:Y:S02]  /*17fa0*/  FFMA.FTZ R5, R24, c[0x0][0x23c], -R143.reuse ;  /* 0x00008f0018057a23 */ /* 0x100fe4000001088f */
[--C-:B------:R-:W-:Y:S01]  /*17fb0*/  FFMA.FTZ R16, R16, c[0x0][0x23c], -R143.reuse ;  /* 0x00008f0010107a23 */ /* 0x100fe2000001088f */
[----:B-1----:R-:W-:Y:S01]  /*17fc0*/  F2FP.PACK_AB R179, R247, R246 ;  /* 0x000000f6f7b3723e */ /* 0x002fe200000000ff */
[----:B------:R-:W-:Y:S01]  /*17fd0*/  MUFU.EX2 R242, R5 ;  /* 0x0000000500f27308 */ /* 0x000fe20000000800 */
[--C-:B------:R-:W-:Y:S01]  /*17fe0*/  FFMA.FTZ R9, R9, c[0x0][0x23c], -R143.reuse ;  /* 0x00008f0009097a23 */ /* 0x100fe2000001088f */
[----:B----4-:R-:W-:Y:S01]  /*17ff0*/  FMNMX.FTZ R137, R0, R2, !PT ;  /* 0x0000000200897209 */ /* 0x010fe20007810000 */
[----:B------:R-:W-:Y:S01]  /*18000*/  FFMA.FTZ R8, R8, c[0x0][0x23c], -R143 ;  /* 0x00008f0008087a23 */ /* 0x000fe2000001088f */
[----:B------:R-:W-:Y:S02]  /*18010*/  FSEL R2, R135, RZ, P2 ;  /* 0x000000ff87027208 */ /* 0x000fe40001000000 */
[C---:B------:R-:W-:Y:S01]  /*18020*/  FSETP.NEU.FTZ.AND P0, PT, R137.reuse, -INF , PT ;  /* 0xff8000008900780b */ /* 0x040fe20003f1d000 */
[----:B------:R-:W-:Y:S03]  /*18030*/  FMUL.FTZ R188, R137, c[0x0][0x23c] ;  /* 0x00008f0089bc7a20 */ /* 0x000fe60000410000 */
[----:B------:R-:W1:Y:S02]  /*18040*/  MUFU.EX2 R244, R16 ;  /* 0x0000001000f47308 */ /* 0x000e640000000800 */
[----:B------:R-:W-:Y:S05]  /*18050*/  FSEL R188, R188, RZ, P0 ;  /* 0x000000ffbcbc7208 */ /* 0x000fea0000000000 */
[--C-:B------:R-:W-:Y:S02]  /*18060*/  FFMA.FTZ R0, R27, c[0x0][0x23c], -R188.reuse ;  /* 0x00008f001b007a23 */ /* 0x100fe400000108bc */
[--C-:B------:R-:W-:Y:S01]  /*18070*/  FFMA.FTZ R7, R7, c[0x0][0x23c], -R188.reuse ;  /* 0x00008f0007077a23 */ /* 0x100fe200000108bc */
[----:B------:R-:W-:Y:S01]  /*18080*/  MUFU.EX2 R243, R9 ;  /* 0x0000000900f37308 */ /* 0x000fe20000000800 */
[--C-:B------:R-:W-:Y:S02]  /*18090*/  FFMA.FTZ R6, R6, c[0x0][0x23c], -R188.reuse ;  /* 0x00008f0006067a23 */ /* 0x100fe400000108bc */
[----:B------:R-:W-:Y:S07]  /*180a0*/  FFMA.FTZ R4, R4, c[0x0][0x23c], -R188 ;  /* 0x00008f0004047a23 */ /* 0x000fee00000108bc */
[----:B------:R2:W-:Y:S01]  /*180b0*/  MUFU.EX2 R210, R0 ;  /* 0x0000000000d27308 */ /* 0x0005e20000000800 */
[----:B-1----:R-:W-:Y:S09]  /*180c0*/  F2FP.PACK_AB R180, R244, R242 ;  /* 0x000000f2f4b4723e */ /* 0x002ff200000000ff */
[----:B------:R-:W1:Y:S10]  /*180d0*/  MUFU.EX2 R211, R7 ;  /* 0x0000000700d37308 */ /* 0x000e740000000800 */
[----:B------:R-:W-:Y:S01]  /*180e0*/  MUFU.EX2 R240, R6 ;  /* 0x0000000600f07308 */ /* 0x000fe20000000800 */
[----:B--2---:R-:W-:Y:S05]  /*180f0*/  FSEL R0, R136, RZ, P3 ;  /* 0x000000ff88007208 */ /* 0x004fea0001800000 */
[----:B------:R-:W-:Y:S04]  /*18100*/  FADD.FTZ R0, -R0, R3 ;  /* 0x0000000300007221 */ /* 0x000fe80000010100 */
[----:B------:R-:W2:Y:S01]  /*18110*/  MUFU.EX2 R241, R4 ;  /* 0x0000000400f17308 */ /* 0x000ea20000000800 */
[----:B------:R-:W-:Y:S01]  /*18120*/  FMUL.FTZ R0, R0, c[0x0][0x23c] ;  /* 0x00008f0000007a20 */ /* 0x000fe20000410000 */
[----:B-1----:R-:W-:Y:S08]  /*18130*/  F2FP.PACK_AB R181, R211, R210 ;  /* 0x000000d2d3b5723e */ /* 0x002ff000000000ff */
[----:B------:R1:W3:Y:S10]  /*18140*/  MUFU.EX2 R133, R0 ;  /* 0x0000000000857308 */ /* 0x0002f40000000800 */
[----:B------:R-:W4:Y:S01]  /*18150*/  MUFU.EX2 R245, R8 ;  /* 0x0000000800f57308 */ /* 0x000f220000000800 */
[----:B--2---:R-:W-:Y:S01]  /*18160*/  F2FP.PACK_AB R183, R241, R240 ;  /* 0x000000f0f1b7723e */ /* 0x004fe200000000ff */
[----:B-1----:R-:W-:Y:S01]  /*18170*/  FADD.FTZ R0, -R2, R132 ;  /* 0x0000008402007221 */ /* 0x002fe20000010100 */
[----:B------:R-:W-:Y:S01]  /*18180*/  FSEL R2, R134, RZ, P1 ;  /* 0x000000ff86027208 */ /* 0x000fe20000800000 */
[C---:B---3--:R-:W-:Y:S02]  /*18190*/  FMUL.FTZ R4, R133.reuse, R144 ;  /* 0x0000009085047220 */ /* 0x048fe40000410000 */
[----:B------:R-:W-:Y:S02]  /*181a0*/  FMUL.FTZ R0, R0, c[0x0][0x23c] ;  /* 0x00008f0000007a20 */ /* 0x000fe40000410000 */
[C---:B------:R-:W-:Y:S02]  /*181b0*/  FMUL.FTZ R5, R133.reuse, R145 ;  /* 0x0000009185057220 */ /* 0x040fe40000410000 */
[----:B------:R1:W2:Y:S01]  /*181c0*/  MUFU.EX2 R132, R0 ;  /* 0x0000000000847308 */ /* 0x0002a20000000800 */
[----:B------:R-:W-:Y:S01]  /*181d0*/  FMUL.FTZ R16, R133, R156 ;  /* 0x0000009c85107220 */ /* 0x000fe20000410000 */
[----:B----4-:R-:W-:Y:S01]  /*181e0*/  F2FP.PACK_AB R182, R245, R243 ;  /* 0x000000f3f5b6723e */ /* 0x010fe200000000ff */
        /* <DEDUP_REMOVED lines=13> */
[----:B------:R-:W-:Y:S01]  /*182c0*/  IMAD.MOV.U32 R138, RZ, RZ, R201 ;  /* 0x000000ffff8a7224 */ /* 0x000fe200078e00c9 */
[----:B------:R-:W-:Y:S01]  /*182d0*/  PLOP3.LUT P0, PT, PT, PT, UP0, 0x80, 0x0 ;  /* 0x000000000000781c */ /* 0x000fe20003f0f008 */
[----:B------:R-:W-:Y:S02]  /*182e0*/  FMUL.FTZ R0, R0, c[0x0][0x23c] ;  /* 0x00008f0000007a20 */ /* 0x000fe40000410000 */
[----:B--2---:R-:W-:Y:S01]  /*182f0*/  FMUL.FTZ R6, R132, R146 ;  /* 0x0000009284067220 */ /* 0x004fe20000410000 */
[----:B------:R-:W-:Y:S01]  /*18300*/  F2FP.PACK_AB R176, R252, R138 ;  /* 0x0000008afcb0723e */ /* 0x000fe200000000ff */
[----:B------:R1:W2:Y:S01]  /*18310*/  MUFU.EX2 R3, R0 ;  /* 0x0000000000037308 */ /* 0x0002a20000000800 */
[C---:B------:R-:W-:Y:S02]  /*18320*/  FMUL.FTZ R7, R132.reuse, R147 ;  /* 0x0000009384077220 */ /* 0x040fe40000410000 */
        /* <DEDUP_REMOVED lines=61> */
[--C-:B-1----:R-:W-:Y:S01]  /*18700*/  FFMA.FTZ R2, R192, c[0x0][0x23c], -R142.reuse ;  /* 0x00008f00c0027a23 */ /* 0x102fe2000001088e */
[C---:B------:R-:W-:Y:S01]  /*18710*/  HMMA.16816.F32 R24, R180.reuse, R184, R24 ;  /* 0x000000b8b418723c */ /* 0x040fe20000001818 */
[----:B------:R-:W-:Y:S02]  /*18720*/  FMUL.FTZ R61, R3, R61 ;  /* 0x0000003d033d7220 */ /* 0x000fe40000410000 */
[----:B------:R1:W4:Y:S01]  /*18730*/  MUFU.EX2 R198, R2 ;  /* 0x0000000200c67308 */ /* 0x0003220000000800 */
[C---:B------:R-:W-:Y:S02]  /*18740*/  FMUL.FTZ R62, R0.reuse, R62 ;  /* 0x0000003e003e7220 */ /* 0x040fe40000410000 */
[----:B------:R-:W-:Y:S02]  /*18750*/  FMUL.FTZ R63, R0, R63 ;  /* 0x0000003f003f7220 */ /* 0x000fe40000410000 */
[-C--:B------:R-:W-:Y:S01]  /*18760*/  HMMA.16816.F32 R28, R180, R186.reuse, R28 ;  /* 0x000000bab41c723c */ /* 0x080fe2000000181c */
[C---:B------:R-:W-:Y:S03]  /*18770*/  FMUL.FTZ R66, R132.reuse, R66 ;  /* 0x0000004284427220 */ /* 0x040fe60000410000 */
[C---:B------:R-:W-:Y:S02]  /*18780*/  FMUL.FTZ R67, R132.reuse, R67 ;  /* 0x0000004384437220 */ /* 0x040fe40000410000 */
[C---:B------:R-:W-:Y:S02]  /*18790*/  FMUL.FTZ R68, R133.reuse, R68 ;  /* 0x0000004485447220 */ /* 0x040fe40000410000 */
[C---:B------:R-:W-:Y:S01]  /*187a0*/  HMMA.16816.F32 R32, R176.reuse, R186, R32 ;  /* 0x000000bab020723c */ /* 0x040fe20000001820 */
[----:B------:R-:W-:Y:S03]  /*187b0*/  LDSM.16.MT88.4 R184, [R215+0xb800] ;  /* 0x00b80000d7b8783b */ /* 0x000fe60000004200 */
[----:B------:R-:W-:Y:S02]  /*187c0*/  FMUL.FTZ R69, R133, R69 ;  /* 0x0000004585457220 */ /* 0x000fe40000410000 */
[C---:B------:R-:W-:Y:S02]  /*187d0*/  FMUL.FTZ R70, R132.reuse, R70 ;  /* 0x0000004684467220 */ /* 0x040fe40000410000 */
[-C--:B---3--:R-:W-:Y:S01]  /*187e0*/  HMMA.16816.F32 R36, R176, R144.reuse, R36 ;  /* 0x00000090b024723c */ /* 0x088fe20000001824 */
[----:B------:R-:W-:Y:S03]  /*187f0*/  FMUL.FTZ R71, R132, R71 ;  /* 0x0000004784477220 */ /* 0x000fe60000410000 */
[--C-:B-1----:R-:W-:Y:S02]  /*18800*/  FFMA.FTZ R2, R194, c[0x0][0x23c], -R141.reuse ;  /* 0x00008f00c2027a23 */ /* 0x102fe4000001088d */
[C---:B------:R-:W-:Y:S02]  /*18810*/  FMUL.FTZ R72, R3.reuse, R72 ;  /* 0x0000004803487220 */ /* 0x040fe40000410000 */
[C---:B------:R-:W-:Y:S01]  /*18820*/  HMMA.16816.F32 R40, R180.reuse, R144, R40 ;  /* 0x00000090b428723c */ /* 0x040fe20000001828 */
[----:B------:R1:W-:Y:S03]  /*18830*/  MUFU.EX2 R197, R2 ;  /* 0x0000000200c57308 */ /* 0x0003e60000000800 */
        /* <DEDUP_REMOVED lines=8> */
[----:B------:R-:W-:Y:S02]  /*188c0*/  FFMA.FTZ R141, R193, c[0x0][0x23c], -R141 ;  /* 0x00008f00c18d7a23 */ /* 0x000fe4000001088d */
[C---:B------:R-:W-:Y:S02]  /*188d0*/  FMUL.FTZ R78, R0.reuse, R78 ;  /* 0x0000004e004e7220 */ /* 0x040fe40000410000 */
[-C--:B--2---:R-:W-:Y:S01]  /*188e0*/  HMMA.16816.F32 R52, R176, R148.reuse, R52 ;  /* 0x00000094b034723c */ /* 0x084fe20000001834 */
[--C-:B-1----:R-:W-:Y:S01]  /*188f0*/  FFMA.FTZ R2, R195, c[0x0][0x23c], -R142.reuse ;  /* 0x00008f00c3027a23 */ /* 0x102fe2000001088e */
[----:B------:R4:W1:Y:S02]  /*18900*/  MUFU.EX2 R196, R141 ;  /* 0x0000008d00c47308 */ /* 0x0008640000000800 */
[----:B------:R-:W-:Y:S02]  /*18910*/  FFMA.FTZ R142, R209, c[0x0][0x23c], -R142 ;  /* 0x00008f00d18e7a23 */ /* 0x000fe4000001088e */
[----:B------:R-:W2:Y:S01]  /*18920*/  LDL.LU R209, [R1+0xc] ;  /* 0x00000c0001d17983 */ /* 0x000ea20000300800 */
[----:B------:R-:W-:Y:S01]  /*18930*/  FMUL.FTZ R79, R0, R79 ;  /* 0x0000004f004f7220 */ /* 0x000fe20000410000 */
[C---:B------:R-:W-:Y:S01]  /*18940*/  HMMA.16816.F32 R56, R180.reuse, R148, R56 ;  /* 0x00000094b438723c */ /* 0x040fe20000001838 */
[C---:B------:R-:W-:Y:S03]  /*18950*/  FMUL.FTZ R80, R133.reuse, R80 ;  /* 0x0000005085507220 */ /* 0x040fe60000410000 */
[----:B------:R5:W-:Y:S01]  /*18960*/  MUFU.EX2 R195, R2 ;  /* 0x0000000200c37308 */ /* 0x000be20000000800 */
[C---:B------:R-:W-:Y:S02]  /*18970*/  FMUL.FTZ R81, R133.reuse, R81 ;  /* 0x0000005185517220 */ /* 0x040fe40000410000 */
[C---:B------:R-:W-:Y:S01]  /*18980*/  FMUL.FTZ R82, R132.reuse, R82 ;  /* 0x0000005284527220 */ /* 0x040fe20000410000 */
[-C--:B------:R-:W-:Y:S01]  /*18990*/  HMMA.16816.F32 R60, R180, R150.reuse, R60 ;  /* 0x00000096b43c723c */ /* 0x080fe2000000183c */
[C---:B------:R-:W-:Y:S03]  /*189a0*/  FMUL.FTZ R83, R132.reuse, R83 ;  /* 0x0000005384537220 */ /* 0x040fe60000410000 */
[C---:B------:R-:W-:Y:S02]  /*189b0*/  FMUL.FTZ R84, R133.reuse, R84 ;  /* 0x0000005485547220 */ /* 0x040fe40000410000 */
[----:B------:R-:W-:Y:S01]  /*189c0*/  FMUL.FTZ R85, R133, R85 ;  /* 0x0000005585557220 */ /* 0x000fe20000410000 */
[----:B------:R1:W1:Y:S01]  /*189d0*/  MUFU.EX2 R194, R142 ;  /* 0x0000008e00c27308 */ /* 0x0002620000000800 */
[C---:B------:R-:W-:Y:S01]  /*189e0*/  HMMA.16816.F32 R64, R176.reuse, R150, R64 ;  /* 0x00000096b040723c */ /* 0x040fe20000001840 */
[----:B------:R-:W1:Y:S03]  /*189f0*/  LDSM.16.MT88.4 R148, [R215+0xb000] ;  /* 0x00b00000d794783b */ /* 0x000e660000004200 */
[----:B------:R-:W-:Y:S01]  /*18a00*/  FMUL.FTZ R86, R132, R86 ;  /* 0x0000005684567220 */ /* 0x000fe20000410000 */
[----:B----4-:R-:W-:Y:S01]  /*18a10*/  F2FP.PACK_AB R141, R198, R199 ;  /* 0x000000c7c68d723e */ /* 0x010fe200000000ff */
[----:B------:R-:W-:Y:S02]  /*18a20*/  FMUL.FTZ R87, R132, R87 ;  /* 0x0000005784577220 */ /* 0x000fe40000410000 */
[----:B------:R-:W-:Y:S01]  /*18a30*/  FMUL.FTZ R88, R3, R88 ;  /* 0x0000005803587220 */ /* 0x000fe20000410000 */
[-C--:B---3--:R-:W-:Y:S03]  /*18a40*/  HMMA.16816.F32 R68, R176, R144.reuse, R68 ;  /* 0x00000090b044723c */ /* 0x088fe60000001844 */
[--C-:B-----5:R-:W-:Y:S02]  /*18a50*/  FFMA.FTZ R2, R203, c[0x0][0x23c], -R143.reuse ;  /* 0x00008f00cb027a23 */ /* 0x120fe4000001088f */
[----:B------:R-:W3:Y:S01]  /*18a60*/  LDL.LU R203, [R1+0x8] ;  /* 0x0000080001cb7983 */ /* 0x000ee20000300800 */
[C---:B------:R-:W-:Y:S01]  /*18a70*/  FMUL.FTZ R89, R3.reuse, R89 ;  /* 0x0000005903597220 */ /* 0x040fe20000410000 */
[----:B------:R4:W-:Y:S01]  /*18a80*/  MUFU.EX2 R193, R2 ;  /* 0x0000000200c17308 */ /* 0x0009e20000000800 */
[C---:B------:R-:W-:Y:S01]  /*18a90*/  HMMA.16816.F32 R72, R180.reuse, R144, R72 ;  /* 0x00000090b448723c */ /* 0x040fe20000001848 */
[C---:B------:R-:W-:Y:S03]  /*18aa0*/  FMUL.FTZ R90, R0.reuse, R90 ;  /* 0x0000005a005a7220 */ /* 0x040fe60000410000 */
[----:B------:R-:W-:Y:S02]  /*18ab0*/  FMUL.FTZ R91, R0, R91 ;  /* 0x0000005b005b7220 */ /* 0x000fe40000410000 */
[C---:B------:R-:W-:Y:S01]  /*18ac0*/  FMUL.FTZ R92, R3.reuse, R92 ;  /* 0x0000005c035c7220 */ /* 0x040fe20000410000 */
[----:B-1----:R-:W-:Y:S01]  /*18ad0*/  F2FP.PACK_AB R142, R196, R197 ;  /* 0x000000c5c48e723e */ /* 0x002fe200000000ff */
[-C--:B------:R-:W-:Y:S01]  /*18ae0*/  HMMA.16816.F32 R76, R180, R146.reuse, R76 ;  /* 0x00000092b44c723c */ /* 0x080fe2000000184c */
[----:B------:R-:W-:Y:S03]  /*18af0*/  FMUL.FTZ R93, R3, R93 ;  /* 0x0000005d035d7220 */ /* 0x000fe60000410000 */
[C---:B------:R-:W-:Y:S02]  /*18b00*/  FMUL.FTZ R94, R0.reuse, R94 ;  /* 0x0000005e005e7220 */ /* 0x040fe40000410000 */
[----:B------:R-:W-:Y:S02]  /*18b10*/  FMUL.FTZ R95, R0, R95 ;  /* 0x0000005f005f7220 */ /* 0x000fe40000410000 */
[C---:B------:R-:W-:Y:S01]  /*18b20*/  HMMA.16816.F32 R80, R176.reuse, R146, R80 ;  /* 0x00000092b050723c */ /* 0x040fe20000001850 */
[----:B------:R-:W1:Y:S03]  /*18b30*/  LDSM.16.MT88.4 R144, [R218+0xb000] ;  /* 0x00b00000da90783b */ /* 0x000e660000004200 */
[C---:B------:R-:W-:Y:S02]  /*18b40*/  FMUL.FTZ R96, R133.reuse, R96 ;  /* 0x0000006085607220 */ /* 0x040fe40000410000 */
[----:B------:R-:W-:Y:S02]  /*18b50*/  FMUL.FTZ R97, R133, R97 ;  /* 0x0000006185617220 */ /* 0x000fe40000410000 */
[-C--:B------:R-:W-:Y:S01]  /*18b60*/  HMMA.16816.F32 R84, R176, R148.reuse, R84 ;  /* 0x00000094b054723c */ /* 0x080fe20000001854 */
[--C-:B----4-:R-:W-:Y:S02]  /*18b70*/  FFMA.FTZ R2, R202, c[0x0][0x23c], -R143.reuse ;  /* 0x00008f00ca027a23 */ /* 0x110fe4000001088f */
[----:B------:R-:W4:Y:S01]  /*18b80*/  LDL.LU R202, [R1+0x4] ;  /* 0x0000040001ca7983 */ /* 0x000f220000300800 */
[C---:B------:R-:W-:Y:S01]  /*18b90*/  FMUL.FTZ R98, R132.reuse, R98 ;  /* 0x0000006284627220 */ /* 0x040fe20000410000 */
[----:B------:R5:W1:Y:S01]  /*18ba0*/  MUFU.EX2 R192, R2 ;  /* 0x0000000200c07308 */ /* 0x000a620000000800 */
[----:B------:R-:W-:Y:S02]  /*18bb0*/  FMUL.FTZ R99, R132, R99 ;  /* 0x0000006384637220 */ /* 0x000fe40000410000 */
        /* <DEDUP_REMOVED lines=9> */
[----:B------:R-:W1:Y:S03]  /*18c50*/  LDSM.16.MT88.4 R148, [R217+0xb000] ;  /* 0x00b00000d994783b */ /* 0x000e660000004200 */
[----:B------:R-:W-:Y:S02]  /*18c60*/  FMUL.FTZ R100, R133, R100 ;  /* 0x0000006485647220 */ /* 0x000fe40000410000 */
[--C-:B-----5:R-:W-:Y:S02]  /*18c70*/  FFMA.FTZ R2, R207, c[0x0][0x23c], -R143.reuse ;  /* 0x00008f00cf027a23 */ /* 0x120fe4000001088f */
[----:B------:R-:W-:Y:S01]  /*18c80*/  FMUL.FTZ R101, R133, R101 ;  /* 0x0000006585657220 */ /* 0x000fe20000410000 */
[----:B------:R-:W5:Y:S01]  /*18c90*/  LDL.LU R207, [R1] ;  /* 0x0000000001cf7983 */ /* 0x000f620000300800 */
[----:B------:R1:W-:Y:S02]  /*18ca0*/  MUFU.EX2 R191, R2 ;  /* 0x0000000200bf7308 */ /* 0x0003e40000000800 */
[C---:B------:R-:W-:Y:S02]  /*18cb0*/  FMUL.FTZ R102, R132.reuse, R102 ;  /* 0x0000006684667220 */ /* 0x040fe40000410000 */
[----:B------:R-:W-:Y:S02]  /*18cc0*/  FMUL.FTZ R103, R132, R103 ;  /* 0x0000006784677220 */ /* 0x000fe40000410000 */
        /* <DEDUP_REMOVED lines=9> */
[----:B------:R-:W-:Y:S03]  /*18d60*/  FMUL.FTZ R125, R3, R125 ;  /* 0x0000007d037d7220 */ /* 0x000fe60000410000 */
[----:B------:R-:W-:Y:S02]  /*18d70*/  FMUL.FTZ R126, R0, R126 ;  /* 0x0000007e007e7220 */ /* 0x000fe40000410000 */
[--C-:B------:R-:W-:Y:S02]  /*18d80*/  FFMA.FTZ R2, R204, c[0x0][0x23c], -R188.reuse ;  /* 0x00008f00cc027a23 */ /* 0x100fe400000108bc */
[-C--:B------:R-:W-:Y:S01]  /*18d90*/  HMMA.16816.F32 R108, R180, R146.reuse, R108 ;  /* 0x00000092b46c723c */ /* 0x080fe2000000186c */
[C---:B------:R-:W-:Y:S01]  /*18da0*/  FMUL.FTZ R112, R133.reuse, R112 ;  /* 0x0000007085707220 */ /* 0x040fe20000410000 */
[----:B------:R1:W-:Y:S02]  /*18db0*/  MUFU.EX2 R189, R2 ;  /* 0x0000000200bd7308 */ /* 0x0003e40000000800 */
[C---:B------:R-:W-:Y:S02]  /*18dc0*/  FMUL.FTZ R113, R133.reuse, R113 ;  /* 0x0000007185717220 */ /* 0x040fe40000410000 */
[C---:B------:R-:W-:Y:S02]  /*18dd0*/  FMUL.FTZ R114, R132.reuse, R114 ;  /* 0x0000007284727220 */ /* 0x040fe40000410000 */
[----:B------:R-:W-:Y:S04]  /*18de0*/  FMUL.FTZ R115, R132, R115 ;  /* 0x0000007384737220 */ /* 0x000fe80000410000 */
[----:B------:R-:W-:Y:S02]  /*18df0*/  FMUL.FTZ R127, R0, R127 ;  /* 0x0000007f007f7220 */ /* 0x000fe40000410000 */
[C---:B------:R-:W-:Y:S01]  /*18e00*/  FMUL.FTZ R116, R133.reuse, R116 ;  /* 0x0000007485747220 */ /* 0x040fe20000410000 */
[C---:B------:R-:W-:Y:S01]  /*18e10*/  HMMA.16816.F32 R112, R176.reuse, R146, R112 ;  /* 0x00000092b070723c */ /* 0x040fe20000001870 */
[C---:B------:R-:W-:Y:S02]  /*18e20*/  FMUL.FTZ R117, R133.reuse, R117 ;  /* 0x0000007585757220 */ /* 0x040fe40000410000 */
[C---:B------:R-:W-:Y:S02]  /*18e30*/  FMUL.FTZ R118, R132.reuse, R118 ;  /* 0x0000007684767220 */ /* 0x040fe40000410000 */
[----:B------:R-:W-:Y:S02]  /*18e40*/  FMUL.FTZ R119, R132, R119 ;  /* 0x0000007784777220 */ /* 0x000fe40000410000 */
[----:B------:R-:W-:Y:S01]  /*18e50*/  FFMA.FTZ R143, R206, c[0x0][0x23c], -R143 ;  /* 0x00008f00ce8f7a23 */ /* 0x000fe2000001088f */
[----:B------:R-:W-:Y:S01]  /*18e60*/  MOV R206, R138 ;  /* 0x0000008a00ce7202 */ /* 0x000fe20000000f00 */
[----:B------:R-:W-:Y:S02]  /*18e70*/  FMUL.FTZ R128, R133, R128 ;  /* 0x0000008085807220 */ /* 0x000fe40000410000 */
[----:B------:R1:W1:Y:S01]  /*18e80*/  MUFU.EX2 R190, R143 ;  /* 0x0000008f00be7308 */ /* 0x0002620000000800 */
[-C--:B------:R-:W-:Y:S01]  /*18e90*/  HMMA.16816.F32 R116, R176, R148.reuse, R116 ;  /* 0x00000094b074723c */ /* 0x080fe20000001874 */
[--C-:B-1----:R-:W-:Y:S02]  /*18ea0*/  FFMA.FTZ R2, R205, c[0x0][0x23c], -R188.reuse ;  /* 0x00008f00cd027a23 */ /* 0x102fe400000108bc */
[----:B------:R-:W-:Y:S02]  /*18eb0*/  FMUL.FTZ R129, R133, R129 ;  /* 0x0000008185817220 */ /* 0x000fe40000410000 */
[C---:B------:R-:W-:Y:S02]  /*18ec0*/  FMUL.FTZ R130, R132.reuse, R130 ;  /* 0x0000008284827220 */ /* 0x040fe40000410000 */
[----:B------:R-:W-:Y:S01]  /*18ed0*/  FMUL.FTZ R131, R132, R131 ;  /* 0x0000008384837220 */ /* 0x000fe20000410000 */
[C---:B------:R-:W-:Y:S01]  /*18ee0*/  HMMA.16816.F32 R120, R180.reuse, R148, R120 ;  /* 0x00000094b478723c */ /* 0x040fe20000001878 */
[----:B------:R1:W1:Y:S07]  /*18ef0*/  MUFU.EX2 R139, R2 ;  /* 0x00000002008b7308 */ /* 0x00026e0000000800 */
[-C--:B------:R-:W-:Y:S01]  /*18f00*/  HMMA.16816.F32 R124, R180, R150.reuse, R124 ;  /* 0x00000096b47c723c */ /* 0x080fe2000000187c */
[----:B------:R-:W2:Y:S03]  /*18f10*/  LDSM.16.MT88.4 R180, [R218+0xa800] ;  /* 0x00a80000dab4783b */ /* 0x000ea60000004200 */
[----:B------:R-:W-:Y:S04]  /*18f20*/  F2FP.PACK_AB R143, R194, R195 ;  /* 0x000000c3c28f723e */ /* 0x000fe800000000ff */
[----:B------:R-:W-:Y:S07]  /*18f30*/  HMMA.16816.F32 R128, R176, R150, R128 ;  /* 0x00000096b080723c */ /* 0x000fee0000001880 */
[----:B------:R-:W-:Y:S01]  /*18f40*/  F2FP.PACK_AB R176, R192, R193 ;  /* 0x000000c1c0b0723e */ /* 0x000fe200000000ff */
[--C-:B-1----:R-:W-:Y:S04]  /*18f50*/  FFMA.FTZ R2, R208, c[0x0][0x23c], -R188.reuse ;  /* 0x00008f00d0027a23 */ /* 0x102fe800000108bc */
[----:B------:R-:W-:Y:S01]  /*18f60*/  FFMA.FTZ R188, R140, c[0x0][0x23c], -R188 ;  /* 0x00008f008cbc7a23 */ /* 0x000fe200000108bc */
[----:B------:R-:W-:Y:S01]  /*18f70*/  MUFU.EX2 R138, R2 ;  /* 0x00000002008a7308 */ /* 0x000fe20000000800 */
[----:B------:R-:W-:Y:S02]  /*18f80*/  F2FP.PACK_AB R140, R200, R201 ;  /* 0x000000c9c88c723e */ /* 0x000fe400000000ff */
[----:B------:R-:W-:Y:S02]  /*18f90*/  F2FP.PACK_AB R178, R190, R191 ;  /* 0x000000bfbeb2723e */ /* 0x000fe400000000ff */
[----:B------:R-:W-:Y:S03]  /*18fa0*/  F2FP.PACK_AB R177, R139, R189 ;  /* 0x000000bd8bb1723e */ /* 0x000fe600000000ff */
[-C--:B------:R-:W-:Y:S01]  /*18fb0*/  HMMA.16816.F32 R144, R140, R156.reuse, R4 ;  /* 0x0000009c8c90723c */ /* 0x080fe20000001804 */
[----:B------:R-:W1:Y:S01]  /*18fc0*/  LDSM.16.MT88.4 R4, [R217+0xa800] ;  /* 0x00a80000d904783b */ /* 0x000e620000004200 */
[----:B------:R-:W1:Y:S02]  /*18fd0*/  MUFU.EX2 R188, R188 ;  /* 0x000000bc00bc7308 */ /* 0x000e640000000800 */
        /* <DEDUP_REMOVED lines=15> */
[C---:B------:R-:W-:Y:S08]  /*190d0*/  HMMA.16816.F32 R48, R140.reuse, R182, R48 ;  /* 0x000000b68c30723c */ /* 0x040ff00000001830 */
[-C--:B------:R-:W-:Y:S08]  /*190e0*/  HMMA.16816.F32 R52, R140, R4.reuse, R52 ;  /* 0x000000048c34723c */ /* 0x080ff00000001834 */
[C---:B------:R-:W-:Y:S07]  /*190f0*/  HMMA.16816.F32 R56, R176.reuse, R4, R56 ;  /* 0x00000004b038723c */ /* 0x040fee0000001838 */
[----:B------:R-:W-:Y:S01]  /*19100*/  FADD.FTZ R4, R211, R0 ;  /* 0x00000000d3047221 */ /* 0x000fe20000010000 */
[-C--:B------:R-:W-:Y:S04]  /*19110*/  HMMA.16816.F32 R60, R176, R6.reuse, R60 ;  /* 0x00000006b03c723c */ /* 0x080fe8000000183c */
[----:B------:R-:W-:Y:S02]  /*19120*/  FADD.FTZ R4, R240, R4 ;  /* 0x00000004f0047221 */ /* 0x000fe40000010000 */
[----:B---3--:R-:W-:Y:S02]  /*19130*/  FFMA.FTZ R3, R3, R203, R242 ;  /* 0x000000cb03037223 */ /* 0x008fe400000100f2 */
[C---:B------:R-:W-:Y:S04]  /*19140*/  HMMA.16816.F32 R64, R140.reuse, R6, R64 ;  /* 0x000000068c40723c */ /* 0x040fe80000001840 */
[----:B------:R-:W-:Y:S04]  /*19150*/  FADD.FTZ R5, R244, R3 ;  /* 0x00000003f4057221 */ /* 0x000fe80000010000 */
[-C--:B-1----:R-:W-:Y:S01]  /*19160*/  HMMA.16816.F32 R68, R140, R8.reuse, R68 ;  /* 0x000000088c44723c */ /* 0x082fe20000001844 */
[----:B------:R-:W-:Y:S04]  /*19170*/  FADD.FTZ R0, R243, R5 ;  /* 0x00000005f3007221 */ /* 0x000fe80000010000 */
[----:B------:R-:W-:Y:S02]  /*19180*/  FADD.FTZ R5, R245, R0 ;  /* 0x00000000f5057221 */ /* 0x000fe40000010000 */
[----:B------:R-:W-:Y:S01]  /*19190*/  FADD.FTZ R0, R241, R4 ;  /* 0x00000004f1007221 */ /* 0x000fe20000010000 */
[C---:B------:R-:W-:Y:S01]  /*191a0*/  HMMA.16816.F32 R72, R176.reuse, R8, R72 ;  /* 0x00000008b048723c */ /* 0x040fe20000001848 */
[----:B------:R-:W-:Y:S03]  /*191b0*/  FADD.FTZ R4, R193, R5 ;  /* 0x00000005c1047221 */ /* 0x000fe60000010000 */
[----:B------:R-:W-:Y:S04]  /*191c0*/  FADD.FTZ R0, R189, R0 ;  /* 0x00000000bd007221 */ /* 0x000fe80000010000 */
[-C--:B------:R-:W-:Y:S01]  /*191d0*/  HMMA.16816.F32 R76, R176, R10.reuse, R76 ;  /* 0x0000000ab04c723c */ /* 0x080fe2000000184c */
[----:B------:R-:W-:Y:S03]  /*191e0*/  FADD.FTZ R0, R139, R0 ;  /* 0x000000008b007221 */ /* 0x000fe60000010000 */
[----:B----4-:R-:W-:Y:S01]  /*191f0*/  FFMA.FTZ R132, R132, R202, R248 ;  /* 0x000000ca84847223 */ /* 0x010fe200000100f8 */
[----:B------:R-:W-:Y:S01]  /*19200*/  MOV R139, R137 ;  /* 0x00000089008b7202 */ /* 0x000fe20000000f00 */
[----:B------:R-:W-:Y:S01]  /*19210*/  FADD.FTZ R0, R138, R0 ;  /* 0x000000008a007221 */ /* 0x000fe20000010000 */
[----:B------:R-:W-:Y:S01]  /*19220*/  MOV R138, R134 ;  /* 0x00000086008a7202 */ /* 0x000fe20000000f00 */
[C---:B------:R-:W-:Y:S01]  /*19230*/  HMMA.16816.F32 R80, R140.reuse, R10, R80 ;  /* 0x0000000a8c50723c */ /* 0x040fe20000001850 */
[----:B------:R-:W-:Y:S03]  /*19240*/  FADD.FTZ R2, R249, R132 ;  /* 0x00000084f9027221 */ /* 0x000fe60000010000 */
[----:B------:R-:W-:Y:S01]  /*19250*/  FADD.FTZ R0, R188, R0 ;  /* 0x00000000bc007221 */ /* 0x000fe20000010000 */
[----:B------:R-:W-:Y:S01]  /*19260*/  MOV R132, R135 ;  /* 0x0000008700847202 */ /* 0x000fe20000000f00 */
[----:B------:R-:W-:Y:S02]  /*19270*/  FADD.FTZ R2, R246, R2 ;  /* 0x00000002f6027221 */ /* 0x000fe40000010000 */
[-C--:B------:R-:W-:Y:S04]  /*19280*/  HMMA.16816.F32 R84, R140, R184.reuse, R84 ;  /* 0x000000b88c54723c */ /* 0x080fe80000001854 */
[----:B------:R-:W-:Y:S04]  /*19290*/  FADD.FTZ R2, R247, R2 ;  /* 0x00000002f7027221 */ /* 0x000fe80000010000 */
[C---:B------:R-:W-:Y:S01]  /*192a0*/  HMMA.16816.F32 R88, R176.reuse, R184, R88 ;  /* 0x000000b8b058723c */ /* 0x040fe20000001858 */
[----:B------:R-:W-:Y:S03]  /*192b0*/  FADD.FTZ R2, R199, R2 ;  /* 0x00000002c7027221 */ /* 0x000fe60000010000 */
[----:B-----5:R-:W-:Y:S04]  /*192c0*/  FFMA.FTZ R6, R133, R207, R206 ;  /* 0x000000cf85067223 */ /* 0x020fe800000100ce */
[-C--:B------:R-:W-:Y:S01]  /*192d0*/  HMMA.16816.F32 R92, R176, R186.reuse, R92 ;  /* 0x000000bab05c723c */ /* 0x080fe2000000185c */
[----:B------:R-:W-:Y:S07]  /*192e0*/  FADD.FTZ R6, R252, R6 ;  /* 0x00000006fc067221 */ /* 0x000fee0000010000 */
[C---:B------:R-:W-:Y:S01]  /*192f0*/  HMMA.16816.F32 R96, R140.reuse, R186, R96 ;  /* 0x000000ba8c60723c */ /* 0x040fe20000001860 */
[----:B------:R-:W-:Y:S04]  /*19300*/  FADD.FTZ R3, R250, R6 ;  /* 0x00000006fa037221 */ /* 0x000fe80000010000 */
[----:B------:R-:W-:Y:S03]  /*19310*/  FADD.FTZ R3, R251, R3 ;  /* 0x00000003fb037221 */ /* 0x000fe60000010000 */
        /* <DEDUP_REMOVED lines=9> */
[----:B------:R-:W-:Y:S03]  /*193b0*/  FADD.FTZ R4, R196, R4 ;  /* 0x00000004c4047221 */ /* 0x000fe60000010000 */
[----:B------:R-:W-:Y:S02]  /*193c0*/  FADD.FTZ R3, R194, R3 ;  /* 0x00000003c2037221 */ /* 0x000fe40000010000 */
[----:B------:R-:W-:Y:S01]  /*193d0*/  STL [R1], R4 ;  /* 0x0000000401007387 */ /* 0x000fe20000100800 */
[----:B------:R-:W-:Y:S01]  /*193e0*/  FADD.FTZ R2, R191, R2 ;  /* 0x00000002bf027221 */ /* 0x000fe20000010000 */
[C---:B------:R-:W-:Y:S02]  /*193f0*/  HMMA.16816.F32 R112, R140.reuse, R14, R112 ;  /* 0x0000000e8c70723c */ /* 0x040fe40000001870 */
[----:B------:R1:W-:Y:S02]  /*19400*/  STL [R1+0x4], R3 ;  /* 0x0000040301007387 */ /* 0x0003e40000100800 */
[----:B------:R-:W-:Y:S04]  /*19410*/  FADD.FTZ R2, R190, R2 ;  /* 0x00000002be027221 */ /* 0x000fe80000010000 */
[-C--:B------:R-:W-:Y:S01]  /*19420*/  HMMA.16816.F32 R116, R140, R16.reuse, R116 ;  /* 0x000000108c74723c */ /* 0x080fe20000001874 */
[----:B------:R2:W-:Y:S04]  /*19430*/  STL [R1+0x8], R2 ;  /* 0x0000080201007387 */ /* 0x0005e80000100800 */
[----:B------:R2:W-:Y:S03]  /*19440*/  STL [R1+0xc], R0 ;  /* 0x00000c0001007387 */ /* 0x0005e60000100800 */
[C---:B------:R-:W-:Y:S08]  /*19450*/  HMMA.16816.F32 R120, R176.reuse, R16, R120 ;  /* 0x00000010b078723c */ /* 0x040ff00000001878 */
[-C--:B------:R-:W-:Y:S01]  /*19460*/  HMMA.16816.F32 R124, R176, R18.reuse, R124 ;  /* 0x00000012b07c723c */ /* 0x080fe2000000187c */
[----:B-1----:R-:W-:Y:S07]  /*19470*/  MOV R3, R136 ;  /* 0x0000008800037202 */ /* 0x002fee0000000f00 */
[----:B------:R-:W-:Y:S01]  /*19480*/  HMMA.16816.F32 R128, R140, R18, R128 ;  /* 0x000000128c80723c */ /* 0x000fe20000001880 */
[----:B--2---:R-:W-:-:S07]  /*19490*/  @P0 BRA `(.L_x_2350) ;  /* 0xffffca4000000947 */ /* 0x004fce000383ffff */
.L_x_2349:
[----:B------:R-:W2:Y:S01]  /*194a0*/  LDL.LU R2, [R1] ;  /* 0x0000000001027983 */ /* 0x000ea20000300800 */
[----:B------:R-:W1:Y:S01]  /*194b0*/  S2UR UR7, SR_CTAID.Y ;  /* 0x00000000000779c3 */ /* 0x000e620000002600 */
[----:B------:R-:W-:-:S02]  /*194c0*/  UISETP.NE.AND UP4, UPT, UR15, -0x1, UPT ;  /* 0xffffffff0f00788c */ /* 0x000fc4000bf85270 */
[----:B------:R-:W3:Y:S01]  /*194d0*/  LDL.LU R8, [R1+0x4] ;  /* 0x0000040001087983 */ /* 0x000ee20000300800 */
[----:B------:R-:W-:-:S03]  /*194e0*/  ULDC.64 UR4, c[0x0][0x1e8] ;  /* 0x00007a0000047ab9 */ /* 0x000fc60000000a00 */
[----:B------:R-:W4:Y:S04]  /*194f0*/  LDL.LU R7, [R1+0x8] ;  /* 0x0000080001077983 */ /* 0x000f280000300800 */
[----:B------:R-:W5:Y:S01]  /*19500*/  LDL.LU R6, [R1+0xc] ;  /* 0x00000c0001067983 */ /* 0x000f620000300800 */
        /* <DEDUP_REMOVED lines=433> */
.L_x_2354:
[----:B---34-:R-:W-:Y:S05]  /*1b020*/  BSYNC B0 ;  /* 0x0000000000007941 */ /* 0x018fea0003800000 */
.L_x_2353:
        /* <DEDUP_REMOVED lines=31> */
.L_x_2356:
[----:B---3--:R-:W-:Y:S05]  /*1b220*/  BSYNC B0 ;  /* 0x0000000000007941 */ /* 0x008fea0003800000 */
.L_x_2355:
        /* <DEDUP_REMOVED lines=18> */
.L_x_2358:
[----:B------:R-:W-:Y:S05]  /*1b350*/  BSYNC B0 ;  /* 0x0000000000007941 */ /* 0x000fea0003800000 */
.L_x_2357:
        /* <DEDUP_REMOVED lines=18> */
.L_x_2360:
[----:B------:R-:W-:Y:S05]  /*1b480*/  BSYNC B0 ;  /* 0x0000000000007941 */ /* 0x000fea0003800000 */
.L_x_2359:
        /* <DEDUP_REMOVED lines=18> */
.L_x_2362:
[----:B------:R-:W-:Y:S05]  /*1b5b0*/  BSYNC B0 ;  /* 0x0000000000007941 */ /* 0x000fea0003800000 */
.L_x_2361:
        /* <DEDUP_REMOVED lines=18> */
.L_x_2364:
[----:B------:R-:W-:Y:S05]  /*1b6e0*/  BSYNC B0 ;  /* 0x0000000000007941 */ /* 0x000fea0003800000 */
.L_x_2363:
        /* <DEDUP_REMOVED lines=18> */
.L_x_2366:
[----:B------:R-:W-:Y:S05]  /*1b810*/  BSYNC B0 ;  /* 0x0000000000007941 */ /* 0x000fea0003800000 */
.L_x_2365:
        /* <DEDUP_REMOVED lines=18> */
.L_x_2368:
[----:B------:R-:W-:Y:S05]  /*1b940*/  BSYNC B0 ;  /* 0x0000000000007941 */ /* 0x000fea0003800000 */
.L_x_2367:
        /* <DEDUP_REMOVED lines=19> */
.L_x_2369:
        /* <DEDUP_REMOVED lines=16> */
.L_x_2410:


//--------------------- .nv.shared._ZN5flash16flash_fwd_kernelI23Flash_fwd_kernel_traitsILi128ELi128ELi64ELi4ELb0ELb0EN7cutlass6half_tE19Flash_kernel_traitsILi128ELi128ELi64ELi4ES3_EELb0ELb0ELb0ELb0ELb0ELb1ELb0ELb0EEEvNS_16Flash_fwd_paramsE --------------------------
	.section	.nv.shared._ZN5flash16flash_fwd_kernelI23Flash_fwd_kernel_traitsILi128ELi128ELi64ELi4ELb0ELb0EN7cutlass6half_tE19Flash_kernel_traitsILi128ELi128ELi64ELi4ES3_EELb0ELb0ELb0ELb0ELb0ELb1ELb0ELb0EEEvNS_16Flash_fwd_paramsE,"aw",@nobits
	.sectionflags	@""
	.align	16


//--------------------- .nv.global                --------------------------
	.section	.nv.global,"aw",@nobits
.nv.global:
	.type		_ZN66_INTERNAL_d8c2bc29_30_flash_fwd_hdim128_fp16_sm80_cu_0106449f_28104cute1_E,@object
	.size		_ZN66_INTERNAL_d8c2bc29_30_flash_fwd_hdim128_fp16_sm80_cu_0106449f_28104cute1_E,(_ZN66_INTERNAL_d8c2bc29_30_flash_fwd_hdim128_fp16_sm80_cu_0106449f_28104cuda3std3__45__cpo6cbeginE - _ZN66_INTERNAL_d8c2bc29_30_flash_fwd_hdim128_fp16_sm80_cu_0106449f_28104cute1_E)
_ZN66_INTERNAL_d8c2bc29_30_flash_fwd_hdim128_fp16_sm80_cu_0106449f_28104cute1_E:
	.zero		1
	.type		_ZN66_INTERNAL_d8c2bc29_30_flash_fwd_hdim128_fp16_sm80_cu_0106449f_28104cuda3std3__45__cpo6cbeginE,@object
	.size		_ZN66_INTERNAL_d8c2bc29_30_flash_fwd_hdim128_fp16_sm80_cu_0106449f_28104cuda3std3__45__cpo6cbeginE,(_ZN66_INTERNAL_d8c2bc29_30_flash_fwd_hdim128_fp16_sm80_cu_0106449f_28104cuda3std3__48in_placeE - _ZN66_INTERNAL_d8c2bc29_30_flash_fwd_hdim128_fp16_sm80_cu_0106449f_28104cuda3std3__45__cpo6cbeginE)
_ZN66_INTERNAL_d8c2bc29_30_flash_fwd_hdim128_fp16_sm80_cu_0106449f_28104cuda3std3__45__cpo6cbeginE:
	.zero		1
	.type		_ZN66_INTERNAL_d8c2bc29_30_flash_fwd_hdim128_fp16_sm80_cu_0106449f_28104cuda3std3__48in_placeE,@object
	.size		_ZN66_INTERNAL_d8c2bc29_30_flash_fwd_hdim128_fp16_sm80_cu_0106449f_28104cuda3std3__48in_placeE,(_ZN66_INTERNAL_d8c2bc29_30_flash_fwd_hdim128_fp16_sm80_cu_0106449f_28104cuda3std6ranges3__45__cpo9iter_moveE - _ZN66_INTERNAL_d8c2bc29_30_flash_fwd_hdim128_fp16_sm80_cu_0106449f_28104cuda3std3__48in_placeE)
_ZN66_INTERNAL_d8c2bc29_30_flash_fwd_hdim128_fp16_sm80_cu_0106449f_28104cuda3std3__48in_placeE:
	.zero		1
	.type		_ZN66_INTERNAL_d8c2bc29_30_flash_fwd_hdim128_fp16_sm80_cu_0106449f_28104cuda3std6ranges3__45__cpo9iter_moveE,@object
	.size		_ZN66_INTERNAL_d8c2bc29_30_flash_fwd_hdim128_fp16_sm80_cu_0106449f_28104cuda3std6ranges3__45__cpo9iter_moveE,(_ZN66_INTERNAL_d8c2bc29_30_flash_fwd_hdim128_fp16_sm80_cu_0106449f_28104cuda3std3__45__cpo5beginE - _ZN66_INTERNAL_d8c2bc29_30_flash_fwd_hdim128_fp16_sm80_cu_0106449f_28104cuda3std6ranges3__45__cpo9iter_moveE)
_ZN66_INTERNAL_d8c2bc29_30_flash_fwd_hdim128_fp16_sm80_cu_0106449f_28104cuda3std6ranges3__45__cpo9iter_moveE:
	.zero		1
	.type		_ZN66_INTERNAL_d8c2bc29_30_flash_fwd_hdim128_fp16_sm80_cu_0106449f_28104cuda3std3__45__cpo5beginE,@object
	.size		_ZN66_INTERNAL_d8c2bc29_30_flash_fwd_hdim128_fp16_sm80_cu_0106449f_28104cuda3std3__45__cpo5beginE,(_ZN66_INTERNAL_d8c2bc29_30_flash_fwd_hdim128_fp16_sm80_cu_0106449f_28104cuda3std3__468_GLOBAL__N__d8c2bc29_30_flash_fwd_hdim128_fp16_sm80_cu_0106449f_28106ignoreE - _ZN66_INTERNAL_d8c2bc29_30_flash_fwd_hdim128_fp16_sm80_cu_0106449f_28104cuda3std3__45__cpo5beginE)
_ZN66_INTERNAL_d8c2bc29_30_flash_fwd_hdim128_fp16_sm80_cu_0106449f_28104cuda3std3__45__cpo5beginE:
	.zero		1
	.type		_ZN66_INTERNAL_d8c2bc29_30_flash_fwd_hdim128_fp16_sm80_cu_0106449f_28104cuda3std3__468_GLOBAL__N__d8c2bc29_30_flash_fwd_hdim128_fp16_sm80_cu_0106449f_28106ignoreE,@object
	.size		_ZN66_INTERNAL_d8c2bc29_30_flash_fwd_hdim128_fp16_sm80_cu_0106449f_28104cuda3std3__468_GLOBAL__N__d8c2bc29_30_flash_fwd_hdim128_fp16_sm80_cu_0106449f_28106ignoreE,(_ZN66_INTERNAL_d8c2bc29_30_flash_fwd_hdim128_fp16_sm80_cu_0106449f_28104cute7productE - _ZN66_INTERNAL_d8c2bc29_30_flash_fwd_hdim128_fp16_sm80_cu_0106449f_28104cuda3std3__468_GLOBAL__N__d8c2bc29_30_flash_fwd_hdim128_fp16_sm80_cu_0106449f_28106ignoreE)
_ZN66_INTERNAL_d8c2bc29_30_flash_fwd_hdim128_fp16_sm80_cu_0106449f_28104cuda3std3__468_GLOBAL__N__d8c2bc29_30_flash_fwd_hdim128_fp16_sm80_cu_0106449f_28106ignoreE:
	.zero		1
	.type		_ZN66_INTERNAL_d8c2bc29_30_flash_fwd_hdim128_fp16_sm80_cu_0106449f_28104cute7productE,@object
	.size		_ZN66_INTERNAL_d8c2bc29_30_flash_fwd_hdim128_fp16_sm80_cu_0106449f_28104cute7productE,(_ZN66_INTERNAL_d8c2bc29_30_flash_fwd_hdim128_fp16_sm80_cu_0106449f_28104cuda3std3__45__cpo3endE - _ZN66_INTERNAL_d8c2bc29_30_flash_fwd_hdim128_fp16_sm80_cu_0106449f_28104cute7productE)
_ZN66_INTERNAL_d8c2bc29_30_flash_fwd_hdim128_fp16_sm80_cu_0106449f_28104cute7productE:
	.zero		1
	.type		_ZN66_INTERNAL_d8c2bc29_30_flash_fwd_hdim128_fp16_sm80_cu_0106449f_28104cuda3std3__45__cpo3endE,@object
	.size		_ZN66_INTERNAL_d8c2bc29_30_flash_fwd_hdim128_fp16_sm80_cu_0106449f_28104cuda3std3__45__cpo3endE,(_ZN66_INTERNAL_d8c2bc29_30_flash_fwd_hdim128_fp16_sm80_cu_0106449f_28104cuda3std3__419piecewise_constructE - _ZN66_INTERNAL_d8c2bc29_30_flash_fwd_hdim128_fp16_sm80_cu_0106449f_28104cuda3std3__45__cpo3endE)
_ZN66_INTERNAL_d8c2bc29_30_flash_fwd_hdim128_fp16_sm80_cu_0106449f_28104cuda3std3__45__cpo3endE:
	.zero		1
	.type		_ZN66_INTERNAL_d8c2bc29_30_flash_fwd_hdim128_fp16_sm80_cu_0106449f_28104cuda3std3__419piecewise_constructE,@object
	.size		_ZN66_INTERNAL_d8c2bc29_30_flash_fwd_hdim128_fp16_sm80_cu_0106449f_28104cuda3std3__419piecewise_constructE,(_ZN66_INTERNAL_d8c2bc29_30_flash_fwd_hdim128_fp16_sm80_cu_0106449f_28104cuda3std3__45__cpo4cendE - _ZN66_INTERNAL_d8c2bc29_30_flash_fwd_hdim128_fp16_sm80_cu_0106449f_28104cuda3std3__419piecewise_constructE)
_ZN66_INTERNAL_d8c2bc29_30_flash_fwd_hdim128_fp16_sm80_cu_0106449f_28104cuda3std3__419piecewise_constructE:
	.zero		1
	.type		_ZN66_INTERNAL_d8c2bc29_30_flash_fwd_hdim128_fp16_sm80_cu_0106449f_28104cuda3std3__45__cpo4cendE,@object
	.size		_ZN66_INTERNAL_d8c2bc29_30_flash_fwd_hdim128_fp16_sm80_cu_0106449f_28104cuda3std3__45__cpo4cendE,(_ZN66_INTERNAL_d8c2bc29_30_flash_fwd_hdim128_fp16_sm80_cu_0106449f_28104cuda3std6ranges3__45__cpo4swapE - _ZN66_INTERNAL_d8c2bc29_30_flash_fwd_hdim128_fp16_sm80_cu_0106449f_28104cuda3std3__45__cpo4cendE)
_ZN66_INTERNAL_d8c2bc29_30_flash_fwd_hdim128_fp16_sm80_cu_0106449f_28104cuda3std3__45__cpo4cendE:
	.zero		1
	.type		_ZN66_INTERNAL_d8c2bc29_30_flash_fwd_hdim128_fp16_sm80_cu_0106449f_28104cuda3std6ranges3__45__cpo4swapE,@object
	.size		_ZN66_INTERNAL_d8c2bc29_30_flash_fwd_hdim128_fp16_sm80_cu_0106449f_28104cuda3std6ranges3__45__cpo4swapE,(.L_7 - _ZN66_INTERNAL_d8c2bc29_30_flash_fwd_hdim128_fp16_sm80_cu_0106449f_28104cuda3std6ranges3__45__cpo4swapE)
_ZN66_INTERNAL_d8c2bc29_30_flash_fwd_hdim128_fp16_sm80_cu_0106449f_28104cuda3std6ranges3__45__cpo4swapE:
	.zero		1
.L_7:


//--------------------- .nv.shared._ZN5flash16flash_fwd_kernelI23Flash_fwd_kernel_traitsILi128ELi128ELi64ELi4ELb0ELb0EN7cutlass6half_tE19Flash_kernel_traitsILi128ELi128ELi64ELi4ES3_EELb0ELb0ELb0ELb0ELb0ELb1ELb1ELb0EEEvNS_16Flash_fwd_paramsE --------------------------
	.section	.nv.shared._ZN5flash16flash_fwd_kernelI23Flash_fwd_kernel_traitsILi128ELi128ELi64ELi4ELb0ELb0EN7cutlass6half_tE19Flash_kernel_traitsILi128ELi128ELi64ELi4ES3_EELb0ELb0ELb0ELb0ELb0ELb1ELb1ELb0EEEvNS_16Flash_fwd_paramsE,"aw",@nobits
	.sectionflags	@""
	.align	16


//--------------------- .nv.shared._ZN5flash16flash_fwd_kernelI23Flash_fwd_kernel_traitsILi128ELi128ELi64ELi4ELb0ELb0EN7cutlass6half_tE19Flash_kernel_traitsILi128ELi128ELi64ELi4ES3_EELb0ELb0ELb0ELb0ELb1ELb1ELb0ELb0EEEvNS_16Flash_fwd_paramsE --------------------------
	.section	.nv.shared._ZN5flash16flash_fwd_kernelI23Flash_fwd_kernel_traitsILi128ELi128ELi64ELi4ELb0ELb0EN7cutlass6half_tE19Flash_kernel_traitsILi128ELi128ELi64ELi4ES3_EELb0ELb0ELb0ELb0ELb1ELb1ELb0ELb0EEEvNS_16Flash_fwd_paramsE,"aw",@nobits
	.sectionflags	@""
	.align	16


//--------------------- .nv.shared._ZN5flash16flash_fwd_kernelI23Flash_fwd_kernel_traitsILi128ELi128ELi64ELi4ELb0ELb0EN7cutlass6half_tE19Flash_kernel_traitsILi128ELi128ELi64ELi4ES3_EELb0ELb0ELb0ELb0ELb1ELb1ELb1ELb0EEEvNS_16Flash_fwd_paramsE --------------------------
	.section	.nv.shared._ZN5flash16flash_fwd_kernelI23Flash_fwd_kernel_traitsILi128ELi128ELi64ELi4ELb0ELb0EN7cutlass6half_tE19Flash_kernel_traitsILi128ELi128ELi64ELi4ES3_EELb0ELb0ELb0ELb0ELb1ELb1ELb1ELb0EEEvNS_16Flash_fwd_paramsE,"aw",@nobits
	.sectionflags	@""
	.align	16


//--------------------- .nv.shared._ZN5flash16flash_fwd_kernelI23Flash_fwd_kernel_traitsILi128ELi128ELi64ELi4ELb0ELb0EN7cutlass6half_tE19Flash_kernel_traitsILi128ELi128ELi64ELi4ES3_EELb0ELb0ELb0ELb0ELb0ELb0ELb0ELb0EEEvNS_16Flash_fwd_paramsE --------------------------
	.section	.nv.shared._ZN5flash16flash_fwd_kernelI23Flash_fwd_kernel_traitsILi128ELi128ELi64ELi4ELb0ELb0EN7cutlass6half_tE19Flash_kernel_traitsILi128ELi128ELi64ELi4ES3_EELb0ELb0ELb0ELb0ELb0ELb0ELb0ELb0EEEvNS_16Flash_fwd_paramsE,"aw",@nobits
	.sectionflags	@""
	.align	16


//--------------------- .nv.shared._ZN5flash16flash_fwd_kernelI23Flash_fwd_kernel_traitsILi128ELi128ELi64ELi4ELb0ELb0EN7cutlass6half_tE19Flash_kernel_traitsILi128ELi128ELi64ELi4ES3_EELb0ELb0ELb0ELb0ELb0ELb0ELb1ELb0EEEvNS_16Flash_fwd_paramsE --------------------------
	.section	.nv.shared._ZN5flash16flash_fwd_kernelI23Flash_fwd_kernel_traitsILi128ELi128ELi64ELi4ELb0ELb0EN7cutlass6half_tE19Flash_kernel_traitsILi128ELi128ELi64ELi4ES3_EELb0ELb0ELb0ELb0ELb0ELb0ELb1ELb0EEEvNS_16Flash_fwd_paramsE,"aw",@nobits
	.sectionflags	@""
	.align	16


//--------------------- .nv.shared._ZN5flash16flash_fwd_kernelI23Flash_fwd_kernel_traitsILi128ELi128ELi64ELi4ELb0ELb0EN7cutlass6half_tE19Flash_kernel_traitsILi128ELi128ELi64ELi4ES3_EELb0ELb0ELb0ELb1ELb0ELb0ELb0ELb0EEEvNS_16Flash_fwd_paramsE --------------------------
	.section	.nv.shared._ZN5flash16flash_fwd_kernelI23Flash_fwd_kernel_traitsILi128ELi128ELi64ELi4ELb0ELb0EN7cutlass6half_tE19Flash_kernel_traitsILi128ELi128ELi64ELi4ES3_EELb0ELb0ELb0ELb1ELb0ELb0ELb0ELb0EEEvNS_16Flash_fwd_paramsE,"aw",@nobits
	.sectionflags	@""
	.align	16


//--------------------- .nv.shared._ZN5flash16flash_fwd_kernelI23Flash_fwd_kernel_traitsILi128ELi128ELi64ELi4ELb0ELb0EN7cutlass6half_tE19Flash_kernel_traitsILi128ELi128ELi64ELi4ES3_EELb0ELb0ELb0ELb1ELb0ELb0ELb1ELb0EEEvNS_16Flash_fwd_paramsE --------------------------
	.section	.nv.shared._ZN5flash16flash_fwd_kernelI23Flash_fwd_kernel_traitsILi128ELi128ELi64ELi4ELb0ELb0EN7cutlass6half_tE19Flash_kernel_traitsILi128ELi128ELi64ELi4ES3_EELb0ELb0ELb0ELb1ELb0ELb0ELb1ELb0EEEvNS_16Flash_fwd_paramsE,"aw",@nobits
	.sectionflags	@""
	.align	16


//--------------------- .nv.shared._ZN5flash16flash_fwd_kernelI23Flash_fwd_kernel_traitsILi128ELi128ELi64ELi4ELb0ELb0EN7cutlass6half_tE19Flash_kernel_traitsILi128ELi128ELi64ELi4ES3_EELb0ELb0ELb1ELb0ELb0ELb1ELb0ELb0EEEvNS_16Flash_fwd_paramsE --------------------------
	.section	.nv.shared._ZN5flash16flash_fwd_kernelI23Flash_fwd_kernel_traitsILi128ELi128ELi64ELi4ELb0ELb0EN7cutlass6half_tE19Flash_kernel_traitsILi128ELi128ELi64ELi4ES3_EELb0ELb0ELb1ELb0ELb0ELb1ELb0ELb0EEEvNS_16Flash_fwd_paramsE,"aw",@nobits
	.sectionflags	@""
	.align	16


//--------------------- .nv.shared._ZN5flash16flash_fwd_kernelI23Flash_fwd_kernel_traitsILi128ELi128ELi64ELi4ELb0ELb0EN7cutlass6half_tE19Flash_kernel_traitsILi128ELi128ELi64ELi4ES3_EELb0ELb0ELb1ELb0ELb0ELb1ELb1ELb0EEEvNS_16Flash_fwd_paramsE --------------------------
	.section	.nv.shared._ZN5flash16flash_fwd_kernelI23Flash_fwd_kernel_traitsILi128ELi128ELi64ELi4ELb0ELb0EN7cutlass6half_tE19Flash_kernel_traitsILi128ELi128ELi64ELi4ES3_EELb0ELb0ELb1ELb0ELb0ELb1ELb1ELb0EEEvNS_16Flash_fwd_paramsE,"aw",@nobits
	.sectionflags	@""
	.align	16


//--------------------- .nv.shared._ZN5flash16flash_fwd_kernelI23Flash_fwd_kernel_traitsILi128ELi128ELi64ELi4ELb0ELb0EN7cutlass6half_tE19Flash_kernel_traitsILi128ELi128ELi64ELi4ES3_EELb0ELb0ELb1ELb0ELb0ELb0ELb0ELb0EEEvNS_16Flash_fwd_paramsE --------------------------
	.section	.nv.shared._ZN5flash16flash_fwd_kernelI23Flash_fwd_kernel_traitsILi128ELi128ELi64ELi4ELb0ELb0EN7cutlass6half_tE19Flash_kernel_traitsILi128ELi128ELi64ELi4ES3_EELb0ELb0ELb1ELb0ELb0ELb0ELb0ELb0EEEvNS_16Flash_fwd_paramsE,"aw",@nobits
	.sectionflags	@""
	.align	16


//--------------------- .nv.shared._ZN5flash16flash_fwd_kernelI23Flash_fwd_kernel_traitsILi128ELi128ELi64ELi4ELb0ELb0EN7cutlass6half_tE19Flash_kernel_traitsILi128ELi128ELi64ELi4ES3_EELb0ELb0ELb1ELb0ELb0ELb0ELb1ELb0EEEvNS_16Flash_fwd_paramsE --------------------------
	.section	.nv.shared._ZN5flash16flash_fwd_kernelI23Flash_fwd_kernel_traitsILi128ELi128ELi64ELi4ELb0ELb0EN7cutlass6half_tE19Flash_kernel_traitsILi128ELi128ELi64ELi4ES3_EELb0ELb0ELb1ELb0ELb0ELb0ELb1ELb0EEEvNS_16Flash_fwd_paramsE,"aw",@nobits
	.sectionflags	@""
	.align	16


//--------------------- .nv.shared._ZN5flash16flash_fwd_kernelI23Flash_fwd_kernel_traitsILi128ELi128ELi64ELi4ELb0ELb0EN7cutlass6half_tE19Flash_kernel_traitsILi128ELi128ELi64ELi4ES3_EELb0ELb0ELb1ELb1ELb0ELb0ELb0ELb0EEEvNS_16Flash_fwd_paramsE --------------------------
	.section	.nv.shared._ZN5flash16flash_fwd_kernelI23Flash_fwd_kernel_traitsILi128ELi128ELi64ELi4ELb0ELb0EN7cutlass6half_tE19Flash_kernel_traitsILi128ELi128ELi64ELi4ES3_EELb0ELb0ELb1ELb1ELb0ELb0ELb0ELb0EEEvNS_16Flash_fwd_paramsE,"aw",@nobits
	.sectionflags	@""
	.align	16


//--------------------- .nv.shared._ZN5flash16flash_fwd_kernelI23Flash_fwd_kernel_traitsILi128ELi128ELi64ELi4ELb0ELb0EN7cutlass6half_tE19Flash_kernel_traitsILi128ELi128ELi64ELi4ES3_EELb0ELb0ELb1ELb1ELb0ELb0ELb1ELb0EEEvNS_16Flash_fwd_paramsE --------------------------
	.section	.nv.shared._ZN5flash16flash_fwd_kernelI23Flash_fwd_kernel_traitsILi128ELi128ELi64ELi4ELb0ELb0EN7cutlass6half_tE19Flash_kernel_traitsILi128ELi128ELi64ELi4ES3_EELb0ELb0ELb1ELb1ELb0ELb0ELb1ELb0EEEvNS_16Flash_fwd_paramsE,"aw",@nobits
	.sectionflags	@""
	.align	16


//--------------------- .nv.shared._ZN5flash16flash_fwd_kernelI23Flash_fwd_kernel_traitsILi128ELi128ELi32ELi4ELb0ELb0EN7cutlass6half_tE19Flash_kernel_traitsILi128ELi128ELi32ELi4ES3_EELb0ELb0ELb0ELb0ELb0ELb1ELb0ELb0EEEvNS_16Flash_fwd_paramsE --------------------------
	.section	.nv.shared._ZN5flash16flash_fwd_kernelI23Flash_fwd_kernel_traitsILi128ELi128ELi32ELi4ELb0ELb0EN7cutlass6half_tE19Flash_kernel_traitsILi128ELi128ELi32ELi4ES3_EELb0ELb0ELb0ELb0ELb0ELb1ELb0ELb0EEEvNS_16Flash_fwd_paramsE,"aw",@nobits
	.sectionflags	@""
	.align	16


//--------------------- .nv.shared._ZN5flash16flash_fwd_kernelI23Flash_fwd_kernel_traitsILi128ELi128ELi32ELi4ELb0ELb0EN7cutlass6half_tE19Flash_kernel_traitsILi128ELi128ELi32ELi4ES3_EELb0ELb0ELb0ELb0ELb1ELb1ELb0ELb0EEEvNS_16Flash_fwd_paramsE --------------------------
	.section	.nv.shared._ZN5flash16flash_fwd_kernelI23Flash_fwd_kernel_traitsILi128ELi128ELi32ELi4ELb0ELb0EN7cutlass6half_tE19Flash_kernel_traitsILi128ELi128ELi32ELi4ES3_EELb0ELb0ELb0ELb0ELb1ELb1ELb0ELb0EEEvNS_16Flash_fwd_paramsE,"aw",@nobits
	.sectionflags	@""
	.align	16


//--------------------- .nv.shared._ZN5flash16flash_fwd_kernelI23Flash_fwd_kernel_traitsILi128ELi128ELi32ELi4ELb0ELb0EN7cutlass6half_tE19Flash_kernel_traitsILi128ELi128ELi32ELi4ES3_EELb0ELb0ELb0ELb0ELb0ELb0ELb0ELb0EEEvNS_16Flash_fwd_paramsE --------------------------
	.section	.nv.shared._ZN5flash16flash_fwd_kernelI23Flash_fwd_kernel_traitsILi128ELi128ELi32ELi4ELb0ELb0EN7cutlass6half_tE19Flash_kernel_traitsILi128ELi128ELi32ELi4ES3_EELb0ELb0ELb0ELb0ELb0ELb0ELb0ELb0EEEvNS_16Flash_fwd_paramsE,"aw",@nobits
	.sectionflags	@""
	.align	16


//--------------------- .nv.shared._ZN5flash16flash_fwd_kernelI23Flash_fwd_kernel_traitsILi128ELi128ELi32ELi4ELb0ELb0EN7cutlass6half_tE19Flash_kernel_traitsILi128ELi128ELi32ELi4ES3_EELb0ELb0ELb0ELb1ELb0ELb0ELb0ELb0EEEvNS_16Flash_fwd_paramsE --------------------------
	.section	.nv.shared._ZN5flash16flash_fwd_kernelI23Flash_fwd_kernel_traitsILi128ELi128ELi32ELi4ELb0ELb0EN7cutlass6half_tE19Flash_kernel_traitsILi128ELi128ELi32ELi4ES3_EELb0ELb0ELb0ELb1ELb0ELb0ELb0ELb0EEEvNS_16Flash_fwd_paramsE,"aw",@nobits
	.sectionflags	@""
	.align	16


//--------------------- .nv.shared._ZN5flash16flash_fwd_kernelI23Flash_fwd_kernel_traitsILi128ELi128ELi32ELi4ELb0ELb0EN7cutlass6half_tE19Flash_kernel_traitsILi128ELi128ELi32ELi4ES3_EELb0ELb0ELb1ELb0ELb0ELb1ELb0ELb0EEEvNS_16Flash_fwd_paramsE --------------------------
	.section	.nv.shared._ZN5flash16flash_fwd_kernelI23Flash_fwd_kernel_traitsILi128ELi128ELi32ELi4ELb0ELb0EN7cutlass6half_tE19Flash_kernel_traitsILi128ELi128ELi32ELi4ES3_EELb0ELb0ELb1ELb0ELb0ELb1ELb0ELb0EEEvNS_16Flash_fwd_paramsE,"aw",@nobits
	.sectionflags	@""
	.align	16


//--------------------- .nv.shared._ZN5flash16flash_fwd_kernelI23Flash_fwd_kernel_traitsILi128ELi128ELi32ELi4ELb0ELb0EN7cutlass6half_tE19Flash_kernel_traitsILi128ELi128ELi32ELi4ES3_EELb0ELb0ELb1ELb0ELb0ELb0ELb0ELb0EEEvNS_16Flash_fwd_paramsE --------------------------
	.section	.nv.shared._ZN5flash16flash_fwd_kernelI23Flash_fwd_kernel_traitsILi128ELi128ELi32ELi4ELb0ELb0EN7cutlass6half_tE19Flash_kernel_traitsILi128ELi128ELi32ELi4ES3_EELb0ELb0ELb1ELb0ELb0ELb0ELb0ELb0EEEvNS_16Flash_fwd_paramsE,"aw",@nobits
	.sectionflags	@""
	.align	16


//--------------------- .nv.shared._ZN5flash16flash_fwd_kernelI23Flash_fwd_kernel_traitsILi128ELi128ELi32ELi4ELb0ELb0EN7cutlass6half_tE19Flash_kernel_traitsILi128ELi128ELi32ELi4ES3_EELb0ELb0ELb1ELb1ELb0ELb0ELb0ELb0EEEvNS_16Flash_fwd_paramsE --------------------------
	.section	.nv.shared._ZN5flash16flash_fwd_kernelI23Flash_fwd_kernel_traitsILi128ELi128ELi32ELi4ELb0ELb0EN7cutlass6half_tE19Flash_kernel_traitsILi128ELi128ELi32ELi4ES3_EELb0ELb0ELb1ELb1ELb0ELb0ELb0ELb0EEEvNS_16Flash_fwd_paramsE,"aw",@nobits
	.sectionflags	@""
	.align	16


//--------------------- .nv.shared._ZN5flash16flash_fwd_kernelI23Flash_fwd_kernel_traitsILi128ELi128ELi32ELi4ELb0ELb0EN7cutlass6half_tE19Flash_kernel_traitsILi128ELi128ELi32ELi4ES3_EELb1ELb0ELb0ELb0ELb0ELb1ELb0ELb0EEEvNS_16Flash_fwd_paramsE --------------------------
	.section	.nv.shared._ZN5flash16flash_fwd_kernelI23Flash_fwd_kernel_traitsILi128ELi128ELi32ELi4ELb0ELb0EN7cutlass6half_tE19Flash_kernel_traitsILi128ELi128ELi32ELi4ES3_EELb1ELb0ELb0ELb0ELb0ELb1ELb0ELb0EEEvNS_16Flash_fwd_paramsE,"aw",@nobits
	.sectionflags	@""
	.align	16


//--------------------- .nv.shared._ZN5flash16flash_fwd_kernelI23Flash_fwd_kernel_traitsILi128ELi128ELi32ELi4ELb0ELb0EN7cutlass6half_tE19Flash_kernel_traitsILi128ELi128ELi32ELi4ES3_EELb0ELb0ELb0ELb0ELb0ELb1ELb1ELb0EEEvNS_16Flash_fwd_paramsE --------------------------
	.section	.nv.shared._ZN5flash16flash_fwd_kernelI23Flash_fwd_kernel_traitsILi128ELi128ELi32ELi4ELb0ELb0EN7cutlass6half_tE19Flash_kernel_traitsILi128ELi128ELi32ELi4ES3_EELb0ELb0ELb0ELb0ELb0ELb1ELb1ELb0EEEvNS_16Flash_fwd_paramsE,"aw",@nobits
	.sectionflags	@""
	.align	16


//--------------------- .nv.shared._ZN5flash16flash_fwd_kernelI23Flash_fwd_kernel_traitsILi128ELi128ELi32ELi4ELb0ELb0EN7cutlass6half_tE19Flash_kernel_traitsILi128ELi128ELi32ELi4ES3_EELb1ELb0ELb0ELb0ELb0ELb0ELb0ELb0EEEvNS_16Flash_fwd_paramsE --------------------------
	.section	.nv.shared._ZN5flash16flash_fwd_kernelI23Flash_fwd_kernel_traitsILi128ELi128ELi32ELi4ELb0ELb0EN7cutlass6half_tE19Flash_kernel_traitsILi128ELi128ELi32ELi4ES3_EELb1ELb0ELb0ELb0ELb0ELb0ELb0ELb0EEEvNS_16Flash_fwd_paramsE,"aw",@nobits
	.sectionflags	@""
	.align	16


//--------------------- .nv.shared._ZN5flash16flash_fwd_kernelI23Flash_fwd_kernel_traitsILi128ELi128ELi32ELi4ELb0ELb0EN7cutlass6half_tE19Flash_kernel_traitsILi128ELi128ELi32ELi4ES3_EELb1ELb0ELb1ELb0ELb0ELb0ELb0ELb0EEEvNS_16Flash_fwd_paramsE --------------------------
	.section	.nv.shared._ZN5flash16flash_fwd_kernelI23Flash_fwd_kernel_traitsILi128ELi128ELi32ELi4ELb0ELb0EN7cutlass6half_tE19Flash_kernel_traitsILi128ELi128ELi32ELi4ES3_EELb1ELb0ELb1ELb0ELb0ELb0ELb0ELb0EEEvNS_16Flash_fwd_paramsE,"aw",@nobits
	.sectionflags	@""
	.align	16


//--------------------- .nv.shared._ZN5flash16flash_fwd_kernelI23Flash_fwd_kernel_traitsILi128ELi128ELi32ELi4ELb0ELb0EN7cutlass6half_tE19Flash_kernel_traitsILi128ELi128ELi32ELi4ES3_EELb1ELb0ELb0ELb0ELb1ELb1ELb0ELb0EEEvNS_16Flash_fwd_paramsE --------------------------
	.section	.nv.shared._ZN5flash16flash_fwd_kernelI23Flash_fwd_kernel_traitsILi128ELi128ELi32ELi4ELb0ELb0EN7cutlass6half_tE19Flash_kernel_traitsILi128ELi128ELi32ELi4ES3_EELb1ELb0ELb0ELb0ELb1ELb1ELb0ELb0EEEvNS_16Flash_fwd_paramsE,"aw",@nobits
	.sectionflags	@""
	.align	16


//--------------------- .nv.shared._ZN5flash16flash_fwd_kernelI23Flash_fwd_kernel_traitsILi128ELi128ELi32ELi4ELb0ELb0EN7cutlass6half_tE19Flash_kernel_traitsILi128ELi128ELi32ELi4ES3_EELb0ELb0ELb0ELb0ELb1ELb1ELb1ELb0EEEvNS_16Flash_fwd_paramsE --------------------------
	.section	.nv.shared._ZN5flash16flash_fwd_kernelI23Flash_fwd_kernel_traitsILi128ELi128ELi32ELi4ELb0ELb0EN7cutlass6half_tE19Flash_kernel_traitsILi128ELi128ELi32ELi4ES3_EELb0ELb0ELb0ELb0ELb1ELb1ELb1ELb0EEEvNS_16Flash_fwd_paramsE,"aw",@nobits
	.sectionflags	@""
	.align	16


//--------------------- .nv.shared._ZN5flash16flash_fwd_kernelI23Flash_fwd_kernel_traitsILi128ELi128ELi32ELi4ELb0ELb0EN7cutlass6half_tE19Flash_kernel_traitsILi128ELi128ELi32ELi4ES3_EELb1ELb0ELb0ELb1ELb0ELb0ELb0ELb0EEEvNS_16Flash_fwd_paramsE --------------------------
	.section	.nv.shared._ZN5flash16flash_fwd_kernelI23Flash_fwd_kernel_traitsILi128ELi128ELi32ELi4ELb0ELb0EN7cutlass6half_tE19Flash_kernel_traitsILi128ELi128ELi32ELi4ES3_EELb1ELb0ELb0ELb1ELb0ELb0ELb0ELb0EEEvNS_16Flash_fwd_paramsE,"aw",@nobits
	.sectionflags	@""
	.align	16


//--------------------- .nv.shared._ZN5flash16flash_fwd_kernelI23Flash_fwd_kernel_traitsILi128ELi128ELi32ELi4ELb0ELb0EN7cutlass6half_tE19Flash_kernel_traitsILi128ELi128ELi32ELi4ES3_EELb1ELb0ELb0ELb0ELb0ELb0ELb0ELb1EEEvNS_16Flash_fwd_paramsE --------------------------
	.section	.nv.shared._ZN5flash16flash_fwd_kernelI23Flash_fwd_kernel_traitsILi128ELi128ELi32ELi4ELb0ELb0EN7cutlass6half_tE19Flash_kernel_traitsILi128ELi128ELi32ELi4ES3_EELb1ELb0ELb0ELb0ELb0ELb0ELb0ELb1EEEvNS_16Flash_fwd_paramsE,"aw",@nobits
	.sectionflags	@""
	.align	16


//--------------------- .nv.shared._ZN5flash16flash_fwd_kernelI23Flash_fwd_kernel_traitsILi128ELi128ELi32ELi4ELb0ELb0EN7cutlass6half_tE19Flash_kernel_traitsILi128ELi128ELi32ELi4ES3_EELb0ELb0ELb0ELb0ELb0ELb0ELb1ELb0EEEvNS_16Flash_fwd_paramsE --------------------------
	.section	.nv.shared._ZN5flash16flash_fwd_kernelI23Flash_fwd_kernel_traitsILi128ELi128ELi32ELi4ELb0ELb0EN7cutlass6half_tE19Flash_kernel_traitsILi128ELi128ELi32ELi4ES3_EELb0ELb0ELb0ELb0ELb0ELb0ELb1ELb0EEEvNS_16Flash_fwd_paramsE,"aw",@nobits
	.sectionflags	@""
	.align	16


//--------------------- .nv.shared._ZN5flash16flash_fwd_kernelI23Flash_fwd_kernel_traitsILi128ELi128ELi32ELi4ELb0ELb0EN7cutlass6half_tE19Flash_kernel_traitsILi128ELi128ELi32ELi4ES3_EELb1ELb0ELb0ELb1ELb0ELb0ELb0ELb1EEEvNS_16Flash_fwd_paramsE --------------------------
	.section	.nv.shared._ZN5flash16flash_fwd_kernelI23Flash_fwd_kernel_traitsILi128ELi128ELi32ELi4ELb0ELb0EN7cutlass6half_tE19Flash_kernel_traitsILi128ELi128ELi32ELi4ES3_EELb1ELb0ELb0ELb1ELb0ELb0ELb0ELb1EEEvNS_16Flash_fwd_paramsE,"aw",@nobits
	.sectionflags	@""
	.align	16


//--------------------- .nv.shared._ZN5flash16flash_fwd_kernelI23Flash_fwd_kernel_traitsILi128ELi128ELi32ELi4ELb0ELb0EN7cutlass6half_tE19Flash_kernel_traitsILi128ELi128ELi32ELi4ES3_EELb0ELb0ELb0ELb1ELb0ELb0ELb1ELb0EEEvNS_16Flash_fwd_paramsE --------------------------
	.section	.nv.shared._ZN5flash16flash_fwd_kernelI23Flash_fwd_kernel_traitsILi128ELi128ELi32ELi4ELb0ELb0EN7cutlass6half_tE19Flash_kernel_traitsILi128ELi128ELi32ELi4ES3_EELb0ELb0ELb0ELb1ELb0ELb0ELb1ELb0EEEvNS_16Flash_fwd_paramsE,"aw",@nobits
	.sectionflags	@""
	.align	16


//--------------------- .nv.shared._ZN5flash16flash_fwd_kernelI23Flash_fwd_kernel_traitsILi128ELi128ELi32ELi4ELb0ELb0EN7cutlass6half_tE19Flash_kernel_traitsILi128ELi128ELi32ELi4ES3_EELb1ELb0ELb1ELb0ELb0ELb1ELb0ELb0EEEvNS_16Flash_fwd_paramsE --------------------------
	.section	.nv.shared._ZN5flash16flash_fwd_kernelI23Flash_fwd_kernel_traitsILi128ELi128ELi32ELi4ELb0ELb0EN7cutlass6half_tE19Flash_kernel_traitsILi128ELi128ELi32ELi4ES3_EELb1ELb0ELb1ELb0ELb0ELb1ELb0ELb0EEEvNS_16Flash_fwd_paramsE,"aw",@nobits
	.sectionflags	@""
	.align	16


//--------------------- .nv.shared._ZN5flash16flash_fwd_kernelI23Flash_fwd_kernel_traitsILi128ELi128ELi32ELi4ELb0ELb0EN7cutlass6half_tE19Flash_kernel_traitsILi128ELi128ELi32ELi4ES3_EELb0ELb0ELb1ELb0ELb0ELb1ELb1ELb0EEEvNS_16Flash_fwd_paramsE --------------------------
	.section	.nv.shared._ZN5flash16flash_fwd_kernelI23Flash_fwd_kernel_traitsILi128ELi128ELi32ELi4ELb0ELb0EN7cutlass6half_tE19Flash_kernel_traitsILi128ELi128ELi32ELi4ES3_EELb0ELb0ELb1ELb0ELb0ELb1ELb1ELb0EEEvNS_16Flash_fwd_paramsE,"aw",@nobits
	.sectionflags	@""
	.align	16


//--------------------- .nv.shared._ZN5flash16flash_fwd_kernelI23Flash_fwd_kernel_traitsILi128ELi128ELi32ELi4ELb0ELb0EN7cutlass6half_tE19Flash_kernel_traitsILi128ELi128ELi32ELi4ES3_EELb1ELb0ELb1ELb1ELb0ELb0ELb0ELb0EEEvNS_16Flash_fwd_paramsE --------------------------
	.section	.nv.shared._ZN5flash16flash_fwd_kernelI23Flash_fwd_kernel_traitsILi128ELi128ELi32ELi4ELb0ELb0EN7cutlass6half_tE19Flash_kernel_traitsILi128ELi128ELi32ELi4ES3_EELb1ELb0ELb1ELb1ELb0ELb0ELb0ELb0EEEvNS_16Flash_fwd_paramsE,"aw",@nobits
	.sectionflags	@""
	.align	16


//--------------------- .nv.shared._ZN5flash16flash_fwd_kernelI23Flash_fwd_kernel_traitsILi128ELi128ELi32ELi4ELb0ELb0EN7cutlass6half_tE19Flash_kernel_traitsILi128ELi128ELi32ELi4ES3_EELb1ELb0ELb1ELb0ELb0ELb0ELb0ELb1EEEvNS_16Flash_fwd_paramsE --------------------------
	.section	.nv.shared._ZN5flash16flash_fwd_kernelI23Flash_fwd_kernel_traitsILi128ELi128ELi32ELi4ELb0ELb0EN7cutlass6half_tE19Flash_kernel_traitsILi128ELi128ELi32ELi4ES3_EELb1ELb0ELb1ELb0ELb0ELb0ELb0ELb1EEEvNS_16Flash_fwd_paramsE,"aw",@nobits
	.sectionflags	@""
	.align	16


//--------------------- .nv.shared._ZN5flash16flash_fwd_kernelI23Flash_fwd_kernel_traitsILi128ELi128ELi32ELi4ELb0ELb0EN7cutlass6half_tE19Flash_kernel_traitsILi128ELi128ELi32ELi4ES3_EELb0ELb0ELb1ELb0ELb0ELb0ELb1ELb0EEEvNS_16Flash_fwd_paramsE --------------------------
	.section	.nv.shared._ZN5flash16flash_fwd_kernelI23Flash_fwd_kernel_traitsILi128ELi128ELi32ELi4ELb0ELb0EN7cutlass6half_tE19Flash_kernel_traitsILi128ELi128ELi32ELi4ES3_EELb0ELb0ELb1ELb0ELb0ELb0ELb1ELb0EEEvNS_16Flash_fwd_paramsE,"aw",@nobits
	.sectionflags	@""
	.align	16


//--------------------- .nv.shared._ZN5flash16flash_fwd_kernelI23Flash_fwd_kernel_traitsILi128ELi128ELi32ELi4ELb0ELb0EN7cutlass6half_tE19Flash_kernel_traitsILi128ELi128ELi32ELi4ES3_EELb1ELb0ELb1ELb1ELb0ELb0ELb0ELb1EEEvNS_16Flash_fwd_paramsE --------------------------
	.section	.nv.shared._ZN5flash16flash_fwd_kernelI23Flash_fwd_kernel_traitsILi128ELi128ELi32ELi4ELb0ELb0EN7cutlass6half_tE19Flash_kernel_traitsILi128ELi128ELi32ELi4ES3_EELb1ELb0ELb1ELb1ELb0ELb0ELb0ELb1EEEvNS_16Flash_fwd_paramsE,"aw",@nobits
	.sectionflags	@""
	.align	16


//--------------------- .nv.shared._ZN5flash16flash_fwd_kernelI23Flash_fwd_kernel_traitsILi128ELi128ELi32ELi4ELb0ELb0EN7cutlass6half_tE19Flash_kernel_traitsILi128ELi128ELi32ELi4ES3_EELb0ELb0ELb1ELb1ELb0ELb0ELb1ELb0EEEvNS_16Flash_fwd_paramsE --------------------------
	.section	.nv.shared._ZN5flash16flash_fwd_kernelI23Flash_fwd_kernel_traitsILi128ELi128ELi32ELi4ELb0ELb0EN7cutlass6half_tE19Flash_kernel_traitsILi128ELi128ELi32ELi4ES3_EELb0ELb0ELb1ELb1ELb0ELb0ELb1ELb0EEEvNS_16Flash_fwd_paramsE,"aw",@nobits
	.sectionflags	@""
	.align	16
